	.target	sm_103a

	.elftype	@"ET_EXEC"


//--------------------- .note.nv.tkinfo           --------------------------
	.section	.note.nv.tkinfo,"",@"SHT_NOTE"
	.sectionflags	@"SHF_NOTE_NV_TKINFO"
	.tkinfo
        /*0018*/ 	.word	0x00000002
        /*0030*/ 	.string	""
        /*0030*/ 	.string	"ptxas"
        /*0030*/ 	.string	"Cuda compilation tools, release 13.0, V13.0.88"
        /*0030*/ 	.string	"Build cuda_13.0.r13.0/compiler.36424714_0"
        /*0030*/ 	.string	"-arch sm_103a -m 64 "



//--------------------- .note.nv.cuinfo           --------------------------
	.section	.note.nv.cuinfo,"",@"SHT_NOTE"
	.sectionflags	@"SHF_NOTE_NV_CUINFO"
        /*0018*/ 	.short	0x0002
        /*001a*/ 	.short	0x0067
        /*001c*/ 	.short	0x0082
	.zero		2


//--------------------- .nv.info                  --------------------------
	.section	.nv.info,"",@"SHT_CUDA_INFO"
	.align	4


	//----- nvinfo : EIATTR_REGCOUNT
	.align		4
        /*0000*/ 	.byte	0x04, 0x2f
        /*0002*/ 	.short	(.L_1 - .L_0)
	.align		4
.L_0:
        /*0004*/ 	.word	index@(_ZN10layer_norm13ln_bwd_kernelINS_13Kernel_traitsIfffffjLj256ELj1ELj4ELj1ELj16ENS_18Kernel_traits_baseILj256EfffffjLj128EEEEELb1ELb1ELb1ELb1EEEvNS_9BwdParamsE)
        /*0008*/ 	.word	0x00000060


	//----- nvinfo : EIATTR_FRAME_SIZE
	.align		4
.L_1:
        /*000c*/ 	.byte	0x04, 0x11
        /*000e*/ 	.short	(.L_3 - .L_2)
	.align		4
.L_2:
        /*0010*/ 	.word	index@(_ZN10layer_norm13ln_bwd_kernelINS_13Kernel_traitsIfffffjLj256ELj1ELj4ELj1ELj16ENS_18Kernel_traits_baseILj256EfffffjLj128EEEEELb1ELb1ELb1ELb1EEEvNS_9BwdParamsE)
        /*0014*/ 	.word	0x00000000


	//----- nvinfo : EIATTR_REGCOUNT
	.align		4
.L_3:
        /*0018*/ 	.byte	0x04, 0x2f
        /*001a*/ 	.short	(.L_5 - .L_4)
	.align		4
.L_4:
        /*001c*/ 	.word	index@(_ZN10layer_norm22ln_bwd_finalize_kernelINS_22Kernel_traits_finalizeILj256EfffffjLb1ELj1024ELj4ENS_18Kernel_traits_baseILj256EfffffjLj1024EEEEELb1ELb1EEEvNS_9BwdParamsE)
        /*0020*/ 	.word	0x00000020


	//----- nvinfo : EIATTR_FRAME_SIZE
	.align		4
.L_5:
        /*0024*/ 	.byte	0x04, 0x11
        /*0026*/ 	.short	(.L_7 - .L_6)
	.align		4
.L_6:
        /*0028*/ 	.word	index@(_ZN10layer_norm22ln_bwd_finalize_kernelINS_22Kernel_traits_finalizeILj256EfffffjLb1ELj1024ELj4ENS_18Kernel_traits_baseILj256EfffffjLj1024EEEEELb1ELb1EEEvNS_9BwdParamsE)
        /*002c*/ 	.word	0x00000000


	//----- nvinfo : EIATTR_REGCOUNT
	.align		4
.L_7:
        /*0030*/ 	.byte	0x04, 0x2f
        /*0032*/ 	.short	(.L_9 - .L_8)
	.align		4
.L_8:
        /*0034*/ 	.word	index@(_ZN10layer_norm13ln_bwd_kernelINS_13Kernel_traitsIfffffjLj256ELj1ELj4ELj1ELj16ENS_18Kernel_traits_baseILj256EfffffjLj128EEEEELb1ELb1ELb1ELb0EEEvNS_9BwdParamsE)
        /*0038*/ 	.word	0x00000068


	//----- nvinfo : EIATTR_FRAME_SIZE
	.align		4
.L_9:
        /*003c*/ 	.byte	0x04, 0x11
        /*003e*/ 	.short	(.L_11 - .L_10)
	.align		4
.L_10:
        /*0040*/ 	.word	index@(_ZN10layer_norm13ln_bwd_kernelINS_13Kernel_traitsIfffffjLj256ELj1ELj4ELj1ELj16ENS_18Kernel_traits_baseILj256EfffffjLj128EEEEELb1ELb1ELb1ELb0EEEvNS_9BwdParamsE)
        /*0044*/ 	.word	0x00000000


	//----- nvinfo : EIATTR_REGCOUNT
	.align		4
.L_11:
        /*0048*/ 	.byte	0x04, 0x2f
        /*004a*/ 	.short	(.L_13 - .L_12)
	.align		4
.L_12:
        /*004c*/ 	.word	index@(_ZN10layer_norm22ln_bwd_finalize_kernelINS_22Kernel_traits_finalizeILj256EfffffjLb1ELj1024ELj4ENS_18Kernel_traits_baseILj256EfffffjLj1024EEEEELb1ELb0EEEvNS_9BwdParamsE)
        /*0050*/ 	.word	0x00000020


	//----- nvinfo : EIATTR_FRAME_SIZE
	.align		4
.L_13:
        /*0054*/ 	.byte	0x04, 0x11
        /*0056*/ 	.short	(.L_15 - .L_14)
	.align		4
.L_14:
        /*0058*/ 	.word	index@(_ZN10layer_norm22ln_bwd_finalize_kernelINS_22Kernel_traits_finalizeILj256EfffffjLb1ELj1024ELj4ENS_18Kernel_traits_baseILj256EfffffjLj1024EEEEELb1ELb0EEEvNS_9BwdParamsE)
        /*005c*/ 	.word	0x00000000


	//----- nvinfo : EIATTR_REGCOUNT
	.align		4
.L_15:
        /*0060*/ 	.byte	0x04, 0x2f
        /*0062*/ 	.short	(.L_17 - .L_16)
	.align		4
.L_16:
        /*0064*/ 	.word	index@(_ZN10layer_norm13ln_bwd_kernelINS_13Kernel_traitsIfffffjLj256ELj1ELj4ELj1ELj16ENS_18Kernel_traits_baseILj256EfffffjLj128EEEEELb1ELb1ELb0ELb1EEEvNS_9BwdParamsE)
        /*0068*/ 	.word	0x00000060


	//----- nvinfo : EIATTR_FRAME_SIZE
	.align		4
.L_17:
        /*006c*/ 	.byte	0x04, 0x11
        /*006e*/ 	.short	(.L_19 - .L_18)
	.align		4
.L_18:
        /*0070*/ 	.word	index@(_ZN10layer_norm13ln_bwd_kernelINS_13Kernel_traitsIfffffjLj256ELj1ELj4ELj1ELj16ENS_18Kernel_traits_baseILj256EfffffjLj128EEEEELb1ELb1ELb0ELb1EEEvNS_9BwdParamsE)
        /*0074*/ 	.word	0x00000000


	//----- nvinfo : EIATTR_REGCOUNT
	.align		4
.L_19:
        /*0078*/ 	.byte	0x04, 0x2f
        /*007a*/ 	.short	(.L_21 - .L_20)
	.align		4
.L_20:
        /*007c*/ 	.word	index@(_ZN10layer_norm13ln_bwd_kernelINS_13Kernel_traitsIfffffjLj256ELj1ELj4ELj1ELj16ENS_18Kernel_traits_baseILj256EfffffjLj128EEEEELb1ELb1ELb0ELb0EEEvNS_9BwdParamsE)
        /*0080*/ 	.word	0x00000060


	//----- nvinfo : EIATTR_FRAME_SIZE
	.align		4
.L_21:
        /*0084*/ 	.byte	0x04, 0x11
        /*0086*/ 	.short	(.L_23 - .L_22)
	.align		4
.L_22:
        /*0088*/ 	.word	index@(_ZN10layer_norm13ln_bwd_kernelINS_13Kernel_traitsIfffffjLj256ELj1ELj4ELj1ELj16ENS_18Kernel_traits_baseILj256EfffffjLj128EEEEELb1ELb1ELb0ELb0EEEvNS_9BwdParamsE)
        /*008c*/ 	.word	0x00000000


	//----- nvinfo : EIATTR_REGCOUNT
	.align		4
.L_23:
        /*0090*/ 	.byte	0x04, 0x2f
        /*0092*/ 	.short	(.L_25 - .L_24)
	.align		4
.L_24:
        /*0094*/ 	.word	index@(_ZN10layer_norm13ln_bwd_kernelINS_13Kernel_traitsIfffffjLj256ELj1ELj4ELj1ELj16ENS_18Kernel_traits_baseILj256EfffffjLj128EEEEELb1ELb0ELb1ELb1EEEvNS_9BwdParamsE)
        /*0098*/ 	.word	0x00000050


	//----- nvinfo : EIATTR_FRAME_SIZE
	.align		4
.L_25:
        /*009c*/ 	.byte	0x04, 0x11
        /*009e*/ 	.short	(.L_27 - .L_26)
	.align		4
.L_26:
        /*00a0*/ 	.word	index@(_ZN10layer_norm13ln_bwd_kernelINS_13Kernel_traitsIfffffjLj256ELj1ELj4ELj1ELj16ENS_18Kernel_traits_baseILj256EfffffjLj128EEEEELb1ELb0ELb1ELb1EEEvNS_9BwdParamsE)
        /*00a4*/ 	.word	0x00000000


	//----- nvinfo : EIATTR_REGCOUNT
	.align		4
.L_27:
        /*00a8*/ 	.byte	0x04, 0x2f
        /*00aa*/ 	.short	(.L_29 - .L_28)
	.align		4
.L_28:
        /*00ac*/ 	.word	index@(_ZN10layer_norm22ln_bwd_finalize_kernelINS_22Kernel_traits_finalizeILj256EfffffjLb0ELj1024ELj4ENS_18Kernel_traits_baseILj256EfffffjLj1024EEEEELb0ELb1EEEvNS_9BwdParamsE)
        /*00b0*/ 	.word	0x00000020


	//----- nvinfo : EIATTR_FRAME_SIZE
	.align		4
.L_29:
        /*00b4*/ 	.byte	0x04, 0x11
        /*00b6*/ 	.short	(.L_31 - .L_30)
	.align		4
.L_30:
        /*00b8*/ 	.word	index@(_ZN10layer_norm22ln_bwd_finalize_kernelINS_22Kernel_traits_finalizeILj256EfffffjLb0ELj1024ELj4ENS_18Kernel_traits_baseILj256EfffffjLj1024EEEEELb0ELb1EEEvNS_9BwdParamsE)
        /*00bc*/ 	.word	0x00000000


	//----- nvinfo : EIATTR_REGCOUNT
	.align		4
.L_31:
        /*00c0*/ 	.byte	0x04, 0x2f
        /*00c2*/ 	.short	(.L_33 - .L_32)
	.align		4
.L_32:
        /*00c4*/ 	.word	index@(_ZN10layer_norm13ln_bwd_kernelINS_13Kernel_traitsIfffffjLj256ELj1ELj4ELj1ELj16ENS_18Kernel_traits_baseILj256EfffffjLj128EEEEELb1ELb0ELb1ELb0EEEvNS_9BwdParamsE)
        /*00c8*/ 	.word	0x00000058


	//----- nvinfo : EIATTR_FRAME_SIZE
	.align		4
.L_33:
        /*00cc*/ 	.byte	0x04, 0x11
        /*00ce*/ 	.short	(.L_35 - .L_34)
	.align		4
.L_34:
        /*00d0*/ 	.word	index@(_ZN10layer_norm13ln_bwd_kernelINS_13Kernel_traitsIfffffjLj256ELj1ELj4ELj1ELj16ENS_18Kernel_traits_baseILj256EfffffjLj128EEEEELb1ELb0ELb1ELb0EEEvNS_9BwdParamsE)
        /*00d4*/ 	.word	0x00000000


	//----- nvinfo : EIATTR_REGCOUNT
	.align		4
.L_35:
        /*00d8*/ 	.byte	0x04, 0x2f
        /*00da*/ 	.short	(.L_37 - .L_36)
	.align		4
.L_36:
        /*00dc*/ 	.word	index@(_ZN10layer_norm22ln_bwd_finalize_kernelINS_22Kernel_traits_finalizeILj256EfffffjLb0ELj1024ELj4ENS_18Kernel_traits_baseILj256EfffffjLj1024EEEEELb0ELb0EEEvNS_9BwdParamsE)
        /*00e0*/ 	.word	0x0000003f


	//----- nvinfo : EIATTR_FRAME_SIZE
	.align		4
.L_37:
        /*00e4*/ 	.byte	0x04, 0x11
        /*00e6*/ 	.short	(.L_39 - .L_38)
	.align		4
.L_38:
        /*00e8*/ 	.word	index@(_ZN10layer_norm22ln_bwd_finalize_kernelINS_22Kernel_traits_finalizeILj256EfffffjLb0ELj1024ELj4ENS_18Kernel_traits_baseILj256EfffffjLj1024EEEEELb0ELb0EEEvNS_9BwdParamsE)
        /*00ec*/ 	.word	0x00000000


	//----- nvinfo : EIATTR_REGCOUNT
	.align		4
.L_39:
        /*00f0*/ 	.byte	0x04, 0x2f
        /*00f2*/ 	.short	(.L_41 - .L_40)
	.align		4
.L_40:
        /*00f4*/ 	.word	index@(_ZN10layer_norm13ln_bwd_kernelINS_13Kernel_traitsIfffffjLj256ELj1ELj4ELj1ELj16ENS_18Kernel_traits_baseILj256EfffffjLj128EEEEELb1ELb0ELb0ELb1EEEvNS_9BwdParamsE)
        /*00f8*/ 	.word	0x00000050


	//----- nvinfo : EIATTR_FRAME_SIZE
	.align		4
.L_41:
        /*00fc*/ 	.byte	0x04, 0x11
        /*00fe*/ 	.short	(.L_43 - .L_42)
	.align		4
.L_42:
        /*0100*/ 	.word	index@(_ZN10layer_norm13ln_bwd_kernelINS_13Kernel_traitsIfffffjLj256ELj1ELj4ELj1ELj16ENS_18Kernel_traits_baseILj256EfffffjLj128EEEEELb1ELb0ELb0ELb1EEEvNS_9BwdParamsE)
        /*0104*/ 	.word	0x00000000


	//----- nvinfo : EIATTR_REGCOUNT
	.align		4
.L_43:
        /*0108*/ 	.byte	0x04, 0x2f
        /*010a*/ 	.short	(.L_45 - .L_44)
	.align		4
.L_44:
        /*010c*/ 	.word	index@(_ZN10layer_norm13ln_bwd_kernelINS_13Kernel_traitsIfffffjLj256ELj1ELj4ELj1ELj16ENS_18Kernel_traits_baseILj256EfffffjLj128EEEEELb1ELb0ELb0ELb0EEEvNS_9BwdParamsE)
        /*0110*/ 	.word	0x0000004e


	//----- nvinfo : EIATTR_FRAME_SIZE
	.align		4
.L_45:
        /*0114*/ 	.byte	0x04, 0x11
        /*0116*/ 	.short	(.L_47 - .L_46)
	.align		4
.L_46:
        /*0118*/ 	.word	index@(_ZN10layer_norm13ln_bwd_kernelINS_13Kernel_traitsIfffffjLj256ELj1ELj4ELj1ELj16ENS_18Kernel_traits_baseILj256EfffffjLj128EEEEELb1ELb0ELb0ELb0EEEvNS_9BwdParamsE)
        /*011c*/ 	.word	0x00000000


	//----- nvinfo : EIATTR_REGCOUNT
	.align		4
.L_47:
        /*0120*/ 	.byte	0x04, 0x2f
        /*0122*/ 	.short	(.L_49 - .L_48)
	.align		4
.L_48:
        /*0124*/ 	.word	index@(_ZN10layer_norm13ln_bwd_kernelINS_13Kernel_traitsIfffffjLj256ELj1ELj4ELj1ELj16ENS_18Kernel_traits_baseILj256EfffffjLj128EEEEELb0ELb1ELb1ELb1EEEvNS_9BwdParamsE)
        /*0128*/ 	.word	0x00000060


	//----- nvinfo : EIATTR_FRAME_SIZE
	.align		4
.L_49:
        /*012c*/ 	.byte	0x04, 0x11
        /*012e*/ 	.short	(.L_51 - .L_50)
	.align		4
.L_50:
        /*0130*/ 	.word	index@(_ZN10layer_norm13ln_bwd_kernelINS_13Kernel_traitsIfffffjLj256ELj1ELj4ELj1ELj16ENS_18Kernel_traits_baseILj256EfffffjLj128EEEEELb0ELb1ELb1ELb1EEEvNS_9BwdParamsE)
        /*0134*/ 	.word	0x00000000


	//----- nvinfo : EIATTR_REGCOUNT
	.align		4
.L_51:
        /*0138*/ 	.byte	0x04, 0x2f
        /*013a*/ 	.short	(.L_53 - .L_52)
	.align		4
.L_52:
        /*013c*/ 	.word	index@(_ZN10layer_norm13ln_bwd_kernelINS_13Kernel_traitsIfffffjLj256ELj1ELj4ELj1ELj16ENS_18Kernel_traits_baseILj256EfffffjLj128EEEEELb0ELb1ELb1ELb0EEEvNS_9BwdParamsE)
        /*0140*/ 	.word	0x00000066


	//----- nvinfo : EIATTR_FRAME_SIZE
	.align		4
.L_53:
        /*0144*/ 	.byte	0x04, 0x11
        /*0146*/ 	.short	(.L_55 - .L_54)
	.align		4
.L_54:
        /*0148*/ 	.word	index@(_ZN10layer_norm13ln_bwd_kernelINS_13Kernel_traitsIfffffjLj256ELj1ELj4ELj1ELj16ENS_18Kernel_traits_baseILj256EfffffjLj128EEEEELb0ELb1ELb1ELb0EEEvNS_9BwdParamsE)
        /*014c*/ 	.word	0x00000000


	//----- nvinfo : EIATTR_REGCOUNT
	.align		4
.L_55:
        /*0150*/ 	.byte	0x04, 0x2f
        /*0152*/ 	.short	(.L_57 - .L_56)
	.align		4
.L_56:
        /*0154*/ 	.word	index@(_ZN10layer_norm13ln_bwd_kernelINS_13Kernel_traitsIfffffjLj256ELj1ELj4ELj1ELj16ENS_18Kernel_traits_baseILj256EfffffjLj128EEEEELb0ELb1ELb0ELb1EEEvNS_9BwdParamsE)
        /*0158*/ 	.word	0x00000060


	//----- nvinfo : EIATTR_FRAME_SIZE
	.align		4
.L_57:
        /*015c*/ 	.byte	0x04, 0x11
        /*015e*/ 	.short	(.L_59 - .L_58)
	.align		4
.L_58:
        /*0160*/ 	.word	index@(_ZN10layer_norm13ln_bwd_kernelINS_13Kernel_traitsIfffffjLj256ELj1ELj4ELj1ELj16ENS_18Kernel_traits_baseILj256EfffffjLj128EEEEELb0ELb1ELb0ELb1EEEvNS_9BwdParamsE)
        /*0164*/ 	.word	0x00000000


	//----- nvinfo : EIATTR_REGCOUNT
	.align		4
.L_59:
        /*0168*/ 	.byte	0x04, 0x2f
        /*016a*/ 	.short	(.L_61 - .L_60)
	.align		4
.L_60:
        /*016c*/ 	.word	index@(_ZN10layer_norm13ln_bwd_kernelINS_13Kernel_traitsIfffffjLj256ELj1ELj4ELj1ELj16ENS_18Kernel_traits_baseILj256EfffffjLj128EEEEELb0ELb1ELb0ELb0EEEvNS_9BwdParamsE)
        /*0170*/ 	.word	0x0000005d


	//----- nvinfo : EIATTR_FRAME_SIZE
	.align		4
.L_61:
        /*0174*/ 	.byte	0x04, 0x11
        /*0176*/ 	.short	(.L_63 - .L_62)
	.align		4
.L_62:
        /*0178*/ 	.word	index@(_ZN10layer_norm13ln_bwd_kernelINS_13Kernel_traitsIfffffjLj256ELj1ELj4ELj1ELj16ENS_18Kernel_traits_baseILj256EfffffjLj128EEEEELb0ELb1ELb0ELb0EEEvNS_9BwdParamsE)
        /*017c*/ 	.word	0x00000000


	//----- nvinfo : EIATTR_REGCOUNT
	.align		4
.L_63:
        /*0180*/ 	.byte	0x04, 0x2f
        /*0182*/ 	.short	(.L_65 - .L_64)
	.align		4
.L_64:
        /*0184*/ 	.word	index@(_ZN10layer_norm13ln_bwd_kernelINS_13Kernel_traitsIfffffjLj256ELj1ELj4ELj1ELj16ENS_18Kernel_traits_baseILj256EfffffjLj128EEEEELb0ELb0ELb1ELb1EEEvNS_9BwdParamsE)
        /*0188*/ 	.word	0x00000050


	//----- nvinfo : EIATTR_FRAME_SIZE
	.align		4
.L_65:
        /*018c*/ 	.byte	0x04, 0x11
        /*018e*/ 	.short	(.L_67 - .L_66)
	.align		4
.L_66:
        /*0190*/ 	.word	index@(_ZN10layer_norm13ln_bwd_kernelINS_13Kernel_traitsIfffffjLj256ELj1ELj4ELj1ELj16ENS_18Kernel_traits_baseILj256EfffffjLj128EEEEELb0ELb0ELb1ELb1EEEvNS_9BwdParamsE)
        /*0194*/ 	.word	0x00000000


	//----- nvinfo : EIATTR_REGCOUNT
	.align		4
.L_67:
        /*0198*/ 	.byte	0x04, 0x2f
        /*019a*/ 	.short	(.L_69 - .L_68)
	.align		4
.L_68:
        /*019c*/ 	.word	index@(_ZN10layer_norm13ln_bwd_kernelINS_13Kernel_traitsIfffffjLj256ELj1ELj4ELj1ELj16ENS_18Kernel_traits_baseILj256EfffffjLj128EEEEELb0ELb0ELb1ELb0EEEvNS_9BwdParamsE)
        /*01a0*/ 	.word	0x00000050


	//----- nvinfo : EIATTR_FRAME_SIZE
	.align		4
.L_69:
        /*01a4*/ 	.byte	0x04, 0x11
        /*01a6*/ 	.short	(.L_71 - .L_70)
	.align		4
.L_70:
        /*01a8*/ 	.word	index@(_ZN10layer_norm13ln_bwd_kernelINS_13Kernel_traitsIfffffjLj256ELj1ELj4ELj1ELj16ENS_18Kernel_traits_baseILj256EfffffjLj128EEEEELb0ELb0ELb1ELb0EEEvNS_9BwdParamsE)
        /*01ac*/ 	.word	0x00000010


	//----- nvinfo : EIATTR_REGCOUNT
	.align		4
.L_71:
        /*01b0*/ 	.byte	0x04, 0x2f
        /*01b2*/ 	.short	(.L_73 - .L_72)
	.align		4
.L_72:
        /*01b4*/ 	.word	index@(_ZN10layer_norm13ln_bwd_kernelINS_13Kernel_traitsIfffffjLj256ELj1ELj4ELj1ELj16ENS_18Kernel_traits_baseILj256EfffffjLj128EEEEELb0ELb0ELb0ELb1EEEvNS_9BwdParamsE)
        /*01b8*/ 	.word	0x0000004c


	//----- nvinfo : EIATTR_FRAME_SIZE
	.align		4
.L_73:
        /*01bc*/ 	.byte	0x04, 0x11
        /*01be*/ 	.short	(.L_75 - .L_74)
	.align		4
.L_74:
        /*01c0*/ 	.word	index@(_ZN10layer_norm13ln_bwd_kernelINS_13Kernel_traitsIfffffjLj256ELj1ELj4ELj1ELj16ENS_18Kernel_traits_baseILj256EfffffjLj128EEEEELb0ELb0ELb0ELb1EEEvNS_9BwdParamsE)
        /*01c4*/ 	.word	0x00000000


	//----- nvinfo : EIATTR_REGCOUNT
	.align		4
.L_75:
        /*01c8*/ 	.byte	0x04, 0x2f
        /*01ca*/ 	.short	(.L_77 - .L_76)
	.align		4
.L_76:
        /*01cc*/ 	.word	index@(_ZN10layer_norm13ln_bwd_kernelINS_13Kernel_traitsIfffffjLj256ELj1ELj4ELj1ELj16ENS_18Kernel_traits_baseILj256EfffffjLj128EEEEELb0ELb0ELb0ELb0EEEvNS_9BwdParamsE)
        /*01d0*/ 	.word	0x00000048


	//----- nvinfo : EIATTR_FRAME_SIZE
	.align		4
.L_77:
        /*01d4*/ 	.byte	0x04, 0x11
        /*01d6*/ 	.short	(.L_79 - .L_78)
	.align		4
.L_78:
        /*01d8*/ 	.word	index@(_ZN10layer_norm13ln_bwd_kernelINS_13Kernel_traitsIfffffjLj256ELj1ELj4ELj1ELj16ENS_18Kernel_traits_baseILj256EfffffjLj128EEEEELb0ELb0ELb0ELb0EEEvNS_9BwdParamsE)
        /*01dc*/ 	.word	0x00000000


	//----- nvinfo : EIATTR_REGCOUNT
	.align		4
.L_79:
        /*01e0*/ 	.byte	0x04, 0x2f
        /*01e2*/ 	.short	(.L_81 - .L_80)
	.align		4
.L_80:
        /*01e4*/ 	.word	index@(_ZN10layer_norm13ln_bwd_kernelINS_13Kernel_traitsI6__halfffffjLj256ELj1ELj4ELj1ELj16ENS_18Kernel_traits_baseILj256ES2_ffffjLj128EEEEELb1ELb1ELb1ELb1EEEvNS_9BwdParamsE)
        /*01e8*/ 	.word	0x00000060


	//----- nvinfo : EIATTR_FRAME_SIZE
	.align		4
.L_81:
        /*01ec*/ 	.byte	0x04, 0x11
        /*01ee*/ 	.short	(.L_83 - .L_82)
	.align		4
.L_82:
        /*01f0*/ 	.word	index@(_ZN10layer_norm13ln_bwd_kernelINS_13Kernel_traitsI6__halfffffjLj256ELj1ELj4ELj1ELj16ENS_18Kernel_traits_baseILj256ES2_ffffjLj128EEEEELb1ELb1ELb1ELb1EEEvNS_9BwdParamsE)
        /*01f4*/ 	.word	0x00000000


	//----- nvinfo : EIATTR_REGCOUNT
	.align		4
.L_83:
        /*01f8*/ 	.byte	0x04, 0x2f
        /*01fa*/ 	.short	(.L_85 - .L_84)
	.align		4
.L_84:
        /*01fc*/ 	.word	index@(_ZN10layer_norm22ln_bwd_finalize_kernelINS_22Kernel_traits_finalizeILj256E6__halfffffjLb1ELj1024ELj4ENS_18Kernel_traits_baseILj256ES2_ffffjLj1024EEEEELb1ELb1EEEvNS_9BwdParamsE)
        /*0200*/ 	.word	0x00000020


	//----- nvinfo : EIATTR_FRAME_SIZE
	.align		4
.L_85:
        /*0204*/ 	.byte	0x04, 0x11
        /*0206*/ 	.short	(.L_87 - .L_86)
	.align		4
.L_86:
        /*0208*/ 	.word	index@(_ZN10layer_norm22ln_bwd_finalize_kernelINS_22Kernel_traits_finalizeILj256E6__halfffffjLb1ELj1024ELj4ENS_18Kernel_traits_baseILj256ES2_ffffjLj1024EEEEELb1ELb1EEEvNS_9BwdParamsE)
        /*020c*/ 	.word	0x00000000


	//----- nvinfo : EIATTR_REGCOUNT
	.align		4
.L_87:
        /*0210*/ 	.byte	0x04, 0x2f
        /*0212*/ 	.short	(.L_89 - .L_88)
	.align		4
.L_88:
        /*0214*/ 	.word	index@(_ZN10layer_norm13ln_bwd_kernelINS_13Kernel_traitsI6__halfffffjLj256ELj1ELj4ELj1ELj16ENS_18Kernel_traits_baseILj256ES2_ffffjLj128EEEEELb1ELb1ELb1ELb0EEEvNS_9BwdParamsE)
        /*0218*/ 	.word	0x00000060


	//----- nvinfo : EIATTR_FRAME_SIZE
	.align		4
.L_89:
        /*021c*/ 	.byte	0x04, 0x11
        /*021e*/ 	.short	(.L_91 - .L_90)
	.align		4
.L_90:
        /*0220*/ 	.word	index@(_ZN10layer_norm13ln_bwd_kernelINS_13Kernel_traitsI6__halfffffjLj256ELj1ELj4ELj1ELj16ENS_18Kernel_traits_baseILj256ES2_ffffjLj128EEEEELb1ELb1ELb1ELb0EEEvNS_9BwdParamsE)
        /*0224*/ 	.word	0x00000000


	//----- nvinfo : EIATTR_REGCOUNT
	.align		4
.L_91:
        /*0228*/ 	.byte	0x04, 0x2f
        /*022a*/ 	.short	(.L_93 - .L_92)
	.align		4
.L_92:
        /*022c*/ 	.word	index@(_ZN10layer_norm22ln_bwd_finalize_kernelINS_22Kernel_traits_finalizeILj256E6__halfffffjLb1ELj1024ELj4ENS_18Kernel_traits_baseILj256ES2_ffffjLj1024EEEEELb1ELb0EEEvNS_9BwdParamsE)
        /*0230*/ 	.word	0x00000020


	//----- nvinfo : EIATTR_FRAME_SIZE
	.align		4
.L_93:
        /*0234*/ 	.byte	0x04, 0x11
        /*0236*/ 	.short	(.L_95 - .L_94)
	.align		4
.L_94:
        /*0238*/ 	.word	index@(_ZN10layer_norm22ln_bwd_finalize_kernelINS_22Kernel_traits_finalizeILj256E6__halfffffjLb1ELj1024ELj4ENS_18Kernel_traits_baseILj256ES2_ffffjLj1024EEEEELb1ELb0EEEvNS_9BwdParamsE)
        /*023c*/ 	.word	0x00000000


	//----- nvinfo : EIATTR_REGCOUNT
	.align		4
.L_95:
        /*0240*/ 	.byte	0x04, 0x2f
        /*0242*/ 	.short	(.L_97 - .L_96)
	.align		4
.L_96:
        /*0244*/ 	.word	index@(_ZN10layer_norm13ln_bwd_kernelINS_13Kernel_traitsI6__halfffffjLj256ELj1ELj4ELj1ELj16ENS_18Kernel_traits_baseILj256ES2_ffffjLj128EEEEELb1ELb1ELb0ELb1EEEvNS_9BwdParamsE)
        /*0248*/ 	.word	0x0000005e


	//----- nvinfo : EIATTR_FRAME_SIZE
	.align		4
.L_97:
        /*024c*/ 	.byte	0x04, 0x11
        /*024e*/ 	.short	(.L_99 - .L_98)
	.align		4
.L_98:
        /*0250*/ 	.word	index@(_ZN10layer_norm13ln_bwd_kernelINS_13Kernel_traitsI6__halfffffjLj256ELj1ELj4ELj1ELj16ENS_18Kernel_traits_baseILj256ES2_ffffjLj128EEEEELb1ELb1ELb0ELb1EEEvNS_9BwdParamsE)
        /*0254*/ 	.word	0x00000000


	//----- nvinfo : EIATTR_REGCOUNT
	.align		4
.L_99:
        /*0258*/ 	.byte	0x04, 0x2f
        /*025a*/ 	.short	(.L_101 - .L_100)
	.align		4
.L_100:
        /*025c*/ 	.word	index@(_ZN10layer_norm13ln_bwd_kernelINS_13Kernel_traitsI6__halfffffjLj256ELj1ELj4ELj1ELj16ENS_18Kernel_traits_baseILj256ES2_ffffjLj128EEEEELb1ELb1ELb0ELb0EEEvNS_9BwdParamsE)
        /*0260*/ 	.word	0x0000005a


	//----- nvinfo : EIATTR_FRAME_SIZE
	.align		4
.L_101:
        /*0264*/ 	.byte	0x04, 0x11
        /*0266*/ 	.short	(.L_103 - .L_102)
	.align		4
.L_102:
        /*0268*/ 	.word	index@(_ZN10layer_norm13ln_bwd_kernelINS_13Kernel_traitsI6__halfffffjLj256ELj1ELj4ELj1ELj16ENS_18Kernel_traits_baseILj256ES2_ffffjLj128EEEEELb1ELb1ELb0ELb0EEEvNS_9BwdParamsE)
        /*026c*/ 	.word	0x00000000


	//----- nvinfo : EIATTR_REGCOUNT
	.align		4
.L_103:
        /*0270*/ 	.byte	0x04, 0x2f
        /*0272*/ 	.short	(.L_105 - .L_104)
	.align		4
.L_104:
        /*0274*/ 	.word	index@(_ZN10layer_norm13ln_bwd_kernelINS_13Kernel_traitsI6__halfffffjLj256ELj1ELj4ELj1ELj16ENS_18Kernel_traits_baseILj256ES2_ffffjLj128EEEEELb1ELb0ELb1ELb1EEEvNS_9BwdParamsE)
        /*0278*/ 	.word	0x00000050


	//----- nvinfo : EIATTR_FRAME_SIZE
	.align		4
.L_105:
        /*027c*/ 	.byte	0x04, 0x11
        /*027e*/ 	.short	(.L_107 - .L_106)
	.align		4
.L_106:
        /*0280*/ 	.word	index@(_ZN10layer_norm13ln_bwd_kernelINS_13Kernel_traitsI6__halfffffjLj256ELj1ELj4ELj1ELj16ENS_18Kernel_traits_baseILj256ES2_ffffjLj128EEEEELb1ELb0ELb1ELb1EEEvNS_9BwdParamsE)
        /*0284*/ 	.word	0x00000000


	//----- nvinfo : EIATTR_REGCOUNT
	.align		4
.L_107:
        /*0288*/ 	.byte	0x04, 0x2f
        /*028a*/ 	.short	(.L_109 - .L_108)
	.align		4
.L_108:
        /*028c*/ 	.word	index@(_ZN10layer_norm22ln_bwd_finalize_kernelINS_22Kernel_traits_finalizeILj256E6__halfffffjLb0ELj1024ELj4ENS_18Kernel_traits_baseILj256ES2_ffffjLj1024EEEEELb0ELb1EEEvNS_9BwdParamsE)
        /*0290*/ 	.word	0x00000020


	//----- nvinfo : EIATTR_FRAME_SIZE
	.align		4
.L_109:
        /*0294*/ 	.byte	0x04, 0x11
        /*0296*/ 	.short	(.L_111 - .L_110)
	.align		4
.L_110:
        /*0298*/ 	.word	index@(_ZN10layer_norm22ln_bwd_finalize_kernelINS_22Kernel_traits_finalizeILj256E6__halfffffjLb0ELj1024ELj4ENS_18Kernel_traits_baseILj256ES2_ffffjLj1024EEEEELb0ELb1EEEvNS_9BwdParamsE)
        /*029c*/ 	.word	0x00000000


	//----- nvinfo : EIATTR_REGCOUNT
	.align		4
.L_111:
        /*02a0*/ 	.byte	0x04, 0x2f
        /*02a2*/ 	.short	(.L_113 - .L_112)
	.align		4
.L_112:
        /*02a4*/ 	.word	index@(_ZN10layer_norm13ln_bwd_kernelINS_13Kernel_traitsI6__halfffffjLj256ELj1ELj4ELj1ELj16ENS_18Kernel_traits_baseILj256ES2_ffffjLj128EEEEELb1ELb0ELb1ELb0EEEvNS_9BwdParamsE)
        /*02a8*/ 	.word	0x00000050


	//----- nvinfo : EIATTR_FRAME_SIZE
	.align		4
.L_113:
        /*02ac*/ 	.byte	0x04, 0x11
        /*02ae*/ 	.short	(.L_115 - .L_114)
	.align		4
.L_114:
        /*02b0*/ 	.word	index@(_ZN10layer_norm13ln_bwd_kernelINS_13Kernel_traitsI6__halfffffjLj256ELj1ELj4ELj1ELj16ENS_18Kernel_traits_baseILj256ES2_ffffjLj128EEEEELb1ELb0ELb1ELb0EEEvNS_9BwdParamsE)
        /*02b4*/ 	.word	0x00000000


	//----- nvinfo : EIATTR_REGCOUNT
	.align		4
.L_115:
        /*02b8*/ 	.byte	0x04, 0x2f
        /*02ba*/ 	.short	(.L_117 - .L_116)
	.align		4
.L_116:
        /*02bc*/ 	.word	index@(_ZN10layer_norm22ln_bwd_finalize_kernelINS_22Kernel_traits_finalizeILj256E6__halfffffjLb0ELj1024ELj4ENS_18Kernel_traits_baseILj256ES2_ffffjLj1024EEEEELb0ELb0EEEvNS_9BwdParamsE)
        /*02c0*/ 	.word	0x0000003f


	//----- nvinfo : EIATTR_FRAME_SIZE
	.align		4
.L_117:
        /*02c4*/ 	.byte	0x04, 0x11
        /*02c6*/ 	.short	(.L_119 - .L_118)
	.align		4
.L_118:
        /*02c8*/ 	.word	index@(_ZN10layer_norm22ln_bwd_finalize_kernelINS_22Kernel_traits_finalizeILj256E6__halfffffjLb0ELj1024ELj4ENS_18Kernel_traits_baseILj256ES2_ffffjLj1024EEEEELb0ELb0EEEvNS_9BwdParamsE)
        /*02cc*/ 	.word	0x00000000


	//----- nvinfo : EIATTR_REGCOUNT
	.align		4
.L_119:
        /*02d0*/ 	.byte	0x04, 0x2f
        /*02d2*/ 	.short	(.L_121 - .L_120)
	.align		4
.L_120:
        /*02d4*/ 	.word	index@(_ZN10layer_norm13ln_bwd_kernelINS_13Kernel_traitsI6__halfffffjLj256ELj1ELj4ELj1ELj16ENS_18Kernel_traits_baseILj256ES2_ffffjLj128EEEEELb1ELb0ELb0ELb1EEEvNS_9BwdParamsE)
        /*02d8*/ 	.word	0x00000050


	//----- nvinfo : EIATTR_FRAME_SIZE
	.align		4
.L_121:
        /*02dc*/ 	.byte	0x04, 0x11
        /*02de*/ 	.short	(.L_123 - .L_122)
	.align		4
.L_122:
        /*02e0*/ 	.word	index@(_ZN10layer_norm13ln_bwd_kernelINS_13Kernel_traitsI6__halfffffjLj256ELj1ELj4ELj1ELj16ENS_18Kernel_traits_baseILj256ES2_ffffjLj128EEEEELb1ELb0ELb0ELb1EEEvNS_9BwdParamsE)
        /*02e4*/ 	.word	0x00000000


	//----- nvinfo : EIATTR_REGCOUNT
	.align		4
.L_123:
        /*02e8*/ 	.byte	0x04, 0x2f
        /*02ea*/ 	.short	(.L_125 - .L_124)
	.align		4
.L_124:
        /*02ec*/ 	.word	index@(_ZN10layer_norm13ln_bwd_kernelINS_13Kernel_traitsI6__halfffffjLj256ELj1ELj4ELj1ELj16ENS_18Kernel_traits_baseILj256ES2_ffffjLj128EEEEELb1ELb0ELb0ELb0EEEvNS_9BwdParamsE)
        /*02f0*/ 	.word	0x00000048


	//----- nvinfo : EIATTR_FRAME_SIZE
	.align		4
.L_125:
        /*02f4*/ 	.byte	0x04, 0x11
        /*02f6*/ 	.short	(.L_127 - .L_126)
	.align		4
.L_126:
        /*02f8*/ 	.word	index@(_ZN10layer_norm13ln_bwd_kernelINS_13Kernel_traitsI6__halfffffjLj256ELj1ELj4ELj1ELj16ENS_18Kernel_traits_baseILj256ES2_ffffjLj128EEEEELb1ELb0ELb0ELb0EEEvNS_9BwdParamsE)
        /*02fc*/ 	.word	0x00000000


	//----- nvinfo : EIATTR_REGCOUNT
	.align		4
.L_127:
        /*0300*/ 	.byte	0x04, 0x2f
        /*0302*/ 	.short	(.L_129 - .L_128)
	.align		4
.L_128:
        /*0304*/ 	.word	index@(_ZN10layer_norm13ln_bwd_kernelINS_13Kernel_traitsI6__halfffffjLj256ELj1ELj4ELj1ELj16ENS_18Kernel_traits_baseILj256ES2_ffffjLj128EEEEELb0ELb1ELb1ELb1EEEvNS_9BwdParamsE)
        /*0308*/ 	.word	0x0000005f


	//----- nvinfo : EIATTR_FRAME_SIZE
	.align		4
.L_129:
        /*030c*/ 	.byte	0x04, 0x11
        /*030e*/ 	.short	(.L_131 - .L_130)
	.align		4
.L_130:
        /*0310*/ 	.word	index@(_ZN10layer_norm13ln_bwd_kernelINS_13Kernel_traitsI6__halfffffjLj256ELj1ELj4ELj1ELj16ENS_18Kernel_traits_baseILj256ES2_ffffjLj128EEEEELb0ELb1ELb1ELb1EEEvNS_9BwdParamsE)
        /*0314*/ 	.word	0x00000000


	//----- nvinfo : EIATTR_REGCOUNT
	.align		4
.L_131:
        /*0318*/ 	.byte	0x04, 0x2f
        /*031a*/ 	.short	(.L_133 - .L_132)
	.align		4
.L_132:
        /*031c*/ 	.word	index@(_ZN10layer_norm13ln_bwd_kernelINS_13Kernel_traitsI6__halfffffjLj256ELj1ELj4ELj1ELj16ENS_18Kernel_traits_baseILj256ES2_ffffjLj128EEEEELb0ELb1ELb1ELb0EEEvNS_9BwdParamsE)
        /*0320*/ 	.word	0x0000005d


	//----- nvinfo : EIATTR_FRAME_SIZE
	.align		4
.L_133:
        /*0324*/ 	.byte	0x04, 0x11
        /*0326*/ 	.short	(.L_135 - .L_134)
	.align		4
.L_134:
        /*0328*/ 	.word	index@(_ZN10layer_norm13ln_bwd_kernelINS_13Kernel_traitsI6__halfffffjLj256ELj1ELj4ELj1ELj16ENS_18Kernel_traits_baseILj256ES2_ffffjLj128EEEEELb0ELb1ELb1ELb0EEEvNS_9BwdParamsE)
        /*032c*/ 	.word	0x00000000


	//----- nvinfo : EIATTR_REGCOUNT
	.align		4
.L_135:
        /*0330*/ 	.byte	0x04, 0x2f
        /*0332*/ 	.short	(.L_137 - .L_136)
	.align		4
.L_136:
        /*0334*/ 	.word	index@(_ZN10layer_norm13ln_bwd_kernelINS_13Kernel_traitsI6__halfffffjLj256ELj1ELj4ELj1ELj16ENS_18Kernel_traits_baseILj256ES2_ffffjLj128EEEEELb0ELb1ELb0ELb1EEEvNS_9BwdParamsE)
        /*0338*/ 	.word	0x0000005b


	//----- nvinfo : EIATTR_FRAME_SIZE
	.align		4
.L_137:
        /*033c*/ 	.byte	0x04, 0x11
        /*033e*/ 	.short	(.L_139 - .L_138)
	.align		4
.L_138:
        /*0340*/ 	.word	index@(_ZN10layer_norm13ln_bwd_kernelINS_13Kernel_traitsI6__halfffffjLj256ELj1ELj4ELj1ELj16ENS_18Kernel_traits_baseILj256ES2_ffffjLj128EEEEELb0ELb1ELb0ELb1EEEvNS_9BwdParamsE)
        /*0344*/ 	.word	0x00000000


	//----- nvinfo : EIATTR_REGCOUNT
	.align		4
.L_139:
        /*0348*/ 	.byte	0x04, 0x2f
        /*034a*/ 	.short	(.L_141 - .L_140)
	.align		4
.L_140:
        /*034c*/ 	.word	index@(_ZN10layer_norm13ln_bwd_kernelINS_13Kernel_traitsI6__halfffffjLj256ELj1ELj4ELj1ELj16ENS_18Kernel_traits_baseILj256ES2_ffffjLj128EEEEELb0ELb1ELb0ELb0EEEvNS_9BwdParamsE)
        /*0350*/ 	.word	0x00000050


	//----- nvinfo : EIATTR_FRAME_SIZE
	.align		4
.L_141:
        /*0354*/ 	.byte	0x04, 0x11
        /*0356*/ 	.short	(.L_143 - .L_142)
	.align		4
.L_142:
        /*0358*/ 	.word	index@(_ZN10layer_norm13ln_bwd_kernelINS_13Kernel_traitsI6__halfffffjLj256ELj1ELj4ELj1ELj16ENS_18Kernel_traits_baseILj256ES2_ffffjLj128EEEEELb0ELb1ELb0ELb0EEEvNS_9BwdParamsE)
        /*035c*/ 	.word	0x00000008


	//----- nvinfo : EIATTR_REGCOUNT
	.align		4
.L_143:
        /*0360*/ 	.byte	0x04, 0x2f
        /*0362*/ 	.short	(.L_145 - .L_144)
	.align		4
.L_144:
        /*0364*/ 	.word	index@(_ZN10layer_norm13ln_bwd_kernelINS_13Kernel_traitsI6__halfffffjLj256ELj1ELj4ELj1ELj16ENS_18Kernel_traits_baseILj256ES2_ffffjLj128EEEEELb0ELb0ELb1ELb1EEEvNS_9BwdParamsE)
        /*0368*/ 	.word	0x00000048


	//----- nvinfo : EIATTR_FRAME_SIZE
	.align		4
.L_145:
        /*036c*/ 	.byte	0x04, 0x11
        /*036e*/ 	.short	(.L_147 - .L_146)
	.align		4
.L_146:
        /*0370*/ 	.word	index@(_ZN10layer_norm13ln_bwd_kernelINS_13Kernel_traitsI6__halfffffjLj256ELj1ELj4ELj1ELj16ENS_18Kernel_traits_baseILj256ES2_ffffjLj128EEEEELb0ELb0ELb1ELb1EEEvNS_9BwdParamsE)
        /*0374*/ 	.word	0x00000000


	//----- nvinfo : EIATTR_REGCOUNT
	.align		4
.L_147:
        /*0378*/ 	.byte	0x04, 0x2f
        /*037a*/ 	.short	(.L_149 - .L_148)
	.align		4
.L_148:
        /*037c*/ 	.word	index@(_ZN10layer_norm13ln_bwd_kernelINS_13Kernel_traitsI6__halfffffjLj256ELj1ELj4ELj1ELj16ENS_18Kernel_traits_baseILj256ES2_ffffjLj128EEEEELb0ELb0ELb1ELb0EEEvNS_9BwdParamsE)
        /*0380*/ 	.word	0x0000004e


	//----- nvinfo : EIATTR_FRAME_SIZE
	.align		4
.L_149:
        /*0384*/ 	.byte	0x04, 0x11
        /*0386*/ 	.short	(.L_151 - .L_150)
	.align		4
.L_150:
        /*0388*/ 	.word	index@(_ZN10layer_norm13ln_bwd_kernelINS_13Kernel_traitsI6__halfffffjLj256ELj1ELj4ELj1ELj16ENS_18Kernel_traits_baseILj256ES2_ffffjLj128EEEEELb0ELb0ELb1ELb0EEEvNS_9BwdParamsE)
        /*038c*/ 	.word	0x00000000


	//----- nvinfo : EIATTR_REGCOUNT
	.align		4
.L_151:
        /*0390*/ 	.byte	0x04, 0x2f
        /*0392*/ 	.short	(.L_153 - .L_152)
	.align		4
.L_152:
        /*0394*/ 	.word	index@(_ZN10layer_norm13ln_bwd_kernelINS_13Kernel_traitsI6__halfffffjLj256ELj1ELj4ELj1ELj16ENS_18Kernel_traits_baseILj256ES2_ffffjLj128EEEEELb0ELb0ELb0ELb1EEEvNS_9BwdParamsE)
        /*0398*/ 	.word	0x00000048


	//----- nvinfo : EIATTR_FRAME_SIZE
	.align		4
.L_153:
        /*039c*/ 	.byte	0x04, 0x11
        /*039e*/ 	.short	(.L_155 - .L_154)
	.align		4
.L_154:
        /*03a0*/ 	.word	index@(_ZN10layer_norm13ln_bwd_kernelINS_13Kernel_traitsI6__halfffffjLj256ELj1ELj4ELj1ELj16ENS_18Kernel_traits_baseILj256ES2_ffffjLj128EEEEELb0ELb0ELb0ELb1EEEvNS_9BwdParamsE)
        /*03a4*/ 	.word	0x00000000


	//----- nvinfo : EIATTR_REGCOUNT
	.align		4
.L_155:
        /*03a8*/ 	.byte	0x04, 0x2f
        /*03aa*/ 	.short	(.L_157 - .L_156)
	.align		4
.L_156:
        /*03ac*/ 	.word	index@(_ZN10layer_norm13ln_bwd_kernelINS_13Kernel_traitsI6__halfffffjLj256ELj1ELj4ELj1ELj16ENS_18Kernel_traits_baseILj256ES2_ffffjLj128EEEEELb0ELb0ELb0ELb0EEEvNS_9BwdParamsE)
        /*03b0*/ 	.word	0x00000048


	//----- nvinfo : EIATTR_FRAME_SIZE
	.align		4
.L_157:
        /*03b4*/ 	.byte	0x04, 0x11
        /*03b6*/ 	.short	(.L_159 - .L_158)
	.align		4
.L_158:
        /*03b8*/ 	.word	index@(_ZN10layer_norm13ln_bwd_kernelINS_13Kernel_traitsI6__halfffffjLj256ELj1ELj4ELj1ELj16ENS_18Kernel_traits_baseILj256ES2_ffffjLj128EEEEELb0ELb0ELb0ELb0EEEvNS_9BwdParamsE)
        /*03bc*/ 	.word	0x00000000


	//----- nvinfo : EIATTR_REGCOUNT
	.align		4
.L_159:
        /*03c0*/ 	.byte	0x04, 0x2f
        /*03c2*/ 	.short	(.L_161 - .L_160)
	.align		4
.L_160:
        /*03c4*/ 	.word	index@(_ZN10layer_norm13ln_bwd_kernelINS_13Kernel_traitsIf6__halffS2_fjLj256ELj1ELj4ELj1ELj16ENS_18Kernel_traits_baseILj256EfS2_fS2_fjLj128EEEEELb1ELb1ELb1ELb1EEEvNS_9BwdParamsE)
        /*03c8*/ 	.word	0x00000070


	//----- nvinfo : EIATTR_FRAME_SIZE
	.align		4
.L_161:
        /*03cc*/ 	.byte	0x04, 0x11
        /*03ce*/ 	.short	(.L_163 - .L_162)
	.align		4
.L_162:
        /*03d0*/ 	.word	index@(_ZN10layer_norm13ln_bwd_kernelINS_13Kernel_traitsIf6__halffS2_fjLj256ELj1ELj4ELj1ELj16ENS_18Kernel_traits_baseILj256EfS2_fS2_fjLj128EEEEELb1ELb1ELb1ELb1EEEvNS_9BwdParamsE)
        /*03d4*/ 	.word	0x00000000


	//----- nvinfo : EIATTR_REGCOUNT
	.align		4
.L_163:
        /*03d8*/ 	.byte	0x04, 0x2f
        /*03da*/ 	.short	(.L_165 - .L_164)
	.align		4
.L_164:
        /*03dc*/ 	.word	index@(_ZN10layer_norm22ln_bwd_finalize_kernelINS_22Kernel_traits_finalizeILj256Ef6__halffS2_fjLb1ELj1024ELj4ENS_18Kernel_traits_baseILj256EfS2_fS2_fjLj1024EEEEELb1ELb1EEEvNS_9BwdParamsE)
        /*03e0*/ 	.word	0x00000020


	//----- nvinfo : EIATTR_FRAME_SIZE
	.align		4
.L_165:
        /*03e4*/ 	.byte	0x04, 0x11
        /*03e6*/ 	.short	(.L_167 - .L_166)
	.align		4
.L_166:
        /*03e8*/ 	.word	index@(_ZN10layer_norm22ln_bwd_finalize_kernelINS_22Kernel_traits_finalizeILj256Ef6__halffS2_fjLb1ELj1024ELj4ENS_18Kernel_traits_baseILj256EfS2_fS2_fjLj1024EEEEELb1ELb1EEEvNS_9BwdParamsE)
        /*03ec*/ 	.word	0x00000000


	//----- nvinfo : EIATTR_REGCOUNT
	.align		4
.L_167:
        /*03f0*/ 	.byte	0x04, 0x2f
        /*03f2*/ 	.short	(.L_169 - .L_168)
	.align		4
.L_168:
        /*03f4*/ 	.word	index@(_ZN10layer_norm13ln_bwd_kernelINS_13Kernel_traitsIf6__halffS2_fjLj256ELj1ELj4ELj1ELj16ENS_18Kernel_traits_baseILj256EfS2_fS2_fjLj128EEEEELb1ELb1ELb1ELb0EEEvNS_9BwdParamsE)
        /*03f8*/ 	.word	0x00000074


	//----- nvinfo : EIATTR_FRAME_SIZE
	.align		4
.L_169:
        /*03fc*/ 	.byte	0x04, 0x11
        /*03fe*/ 	.short	(.L_171 - .L_170)
	.align		4
.L_170:
        /*0400*/ 	.word	index@(_ZN10layer_norm13ln_bwd_kernelINS_13Kernel_traitsIf6__halffS2_fjLj256ELj1ELj4ELj1ELj16ENS_18Kernel_traits_baseILj256EfS2_fS2_fjLj128EEEEELb1ELb1ELb1ELb0EEEvNS_9BwdParamsE)
        /*0404*/ 	.word	0x00000000


	//----- nvinfo : EIATTR_REGCOUNT
	.align		4
.L_171:
        /*0408*/ 	.byte	0x04, 0x2f
        /*040a*/ 	.short	(.L_173 - .L_172)
	.align		4
.L_172:
        /*040c*/ 	.word	index@(_ZN10layer_norm22ln_bwd_finalize_kernelINS_22Kernel_traits_finalizeILj256Ef6__halffS2_fjLb1ELj1024ELj4ENS_18Kernel_traits_baseILj256EfS2_fS2_fjLj1024EEEEELb1ELb0EEEvNS_9BwdParamsE)
        /*0410*/ 	.word	0x00000020


	//----- nvinfo : EIATTR_FRAME_SIZE
	.align		4
.L_173:
        /*0414*/ 	.byte	0x04, 0x11
        /*0416*/ 	.short	(.L_175 - .L_174)
	.align		4
.L_174:
        /*0418*/ 	.word	index@(_ZN10layer_norm22ln_bwd_finalize_kernelINS_22Kernel_traits_finalizeILj256Ef6__halffS2_fjLb1ELj1024ELj4ENS_18Kernel_traits_baseILj256EfS2_fS2_fjLj1024EEEEELb1ELb0EEEvNS_9BwdParamsE)
        /*041c*/ 	.word	0x00000000


	//----- nvinfo : EIATTR_REGCOUNT
	.align		4
.L_175:
        /*0420*/ 	.byte	0x04, 0x2f
        /*0422*/ 	.short	(.L_177 - .L_176)
	.align		4
.L_176:
        /*0424*/ 	.word	index@(_ZN10layer_norm13ln_bwd_kernelINS_13Kernel_traitsIf6__halffS2_fjLj256ELj1ELj4ELj1ELj16ENS_18Kernel_traits_baseILj256EfS2_fS2_fjLj128EEEEELb1ELb1ELb0ELb1EEEvNS_9BwdParamsE)
        /*0428*/ 	.word	0x00000060


	//----- nvinfo : EIATTR_FRAME_SIZE
	.align		4
.L_177:
        /*042c*/ 	.byte	0x04, 0x11
        /*042e*/ 	.short	(.L_179 - .L_178)
	.align		4
.L_178:
        /*0430*/ 	.word	index@(_ZN10layer_norm13ln_bwd_kernelINS_13Kernel_traitsIf6__halffS2_fjLj256ELj1ELj4ELj1ELj16ENS_18Kernel_traits_baseILj256EfS2_fS2_fjLj128EEEEELb1ELb1ELb0ELb1EEEvNS_9BwdParamsE)
        /*0434*/ 	.word	0x00000000


	//----- nvinfo : EIATTR_REGCOUNT
	.align		4
.L_179:
        /*0438*/ 	.byte	0x04, 0x2f
        /*043a*/ 	.short	(.L_181 - .L_180)
	.align		4
.L_180:
        /*043c*/ 	.word	index@(_ZN10layer_norm13ln_bwd_kernelINS_13Kernel_traitsIf6__halffS2_fjLj256ELj1ELj4ELj1ELj16ENS_18Kernel_traits_baseILj256EfS2_fS2_fjLj128EEEEELb1ELb1ELb0ELb0EEEvNS_9BwdParamsE)
        /*0440*/ 	.word	0x00000072


	//----- nvinfo : EIATTR_FRAME_SIZE
	.align		4
.L_181:
        /*0444*/ 	.byte	0x04, 0x11
        /*0446*/ 	.short	(.L_183 - .L_182)
	.align		4
.L_182:
        /*0448*/ 	.word	index@(_ZN10layer_norm13ln_bwd_kernelINS_13Kernel_traitsIf6__halffS2_fjLj256ELj1ELj4ELj1ELj16ENS_18Kernel_traits_baseILj256EfS2_fS2_fjLj128EEEEELb1ELb1ELb0ELb0EEEvNS_9BwdParamsE)
        /*044c*/ 	.word	0x00000000


	//----- nvinfo : EIATTR_REGCOUNT
	.align		4
.L_183:
        /*0450*/ 	.byte	0x04, 0x2f
        /*0452*/ 	.short	(.L_185 - .L_184)
	.align		4
.L_184:
        /*0454*/ 	.word	index@(_ZN10layer_norm13ln_bwd_kernelINS_13Kernel_traitsIf6__halffS2_fjLj256ELj1ELj4ELj1ELj16ENS_18Kernel_traits_baseILj256EfS2_fS2_fjLj128EEEEELb1ELb0ELb1ELb1EEEvNS_9BwdParamsE)
        /*0458*/ 	.word	0x0000005f


	//----- nvinfo : EIATTR_FRAME_SIZE
	.align		4
.L_185:
        /*045c*/ 	.byte	0x04, 0x11
        /*045e*/ 	.short	(.L_187 - .L_186)
	.align		4
.L_186:
        /*0460*/ 	.word	index@(_ZN10layer_norm13ln_bwd_kernelINS_13Kernel_traitsIf6__halffS2_fjLj256ELj1ELj4ELj1ELj16ENS_18Kernel_traits_baseILj256EfS2_fS2_fjLj128EEEEELb1ELb0ELb1ELb1EEEvNS_9BwdParamsE)
        /*0464*/ 	.word	0x00000000


	//----- nvinfo : EIATTR_REGCOUNT
	.align		4
.L_187:
        /*0468*/ 	.byte	0x04, 0x2f
        /*046a*/ 	.short	(.L_189 - .L_188)
	.align		4
.L_188:
        /*046c*/ 	.word	index@(_ZN10layer_norm22ln_bwd_finalize_kernelINS_22Kernel_traits_finalizeILj256Ef6__halffS2_fjLb0ELj1024ELj4ENS_18Kernel_traits_baseILj256EfS2_fS2_fjLj1024EEEEELb0ELb1EEEvNS_9BwdParamsE)
        /*0470*/ 	.word	0x00000020


	//----- nvinfo : EIATTR_FRAME_SIZE
	.align		4
.L_189:
        /*0474*/ 	.byte	0x04, 0x11
        /*0476*/ 	.short	(.L_191 - .L_190)
	.align		4
.L_190:
        /*0478*/ 	.word	index@(_ZN10layer_norm22ln_bwd_finalize_kernelINS_22Kernel_traits_finalizeILj256Ef6__halffS2_fjLb0ELj1024ELj4ENS_18Kernel_traits_baseILj256EfS2_fS2_fjLj1024EEEEELb0ELb1EEEvNS_9BwdParamsE)
        /*047c*/ 	.word	0x00000000


	//----- nvinfo : EIATTR_REGCOUNT
	.align		4
.L_191:
        /*0480*/ 	.byte	0x04, 0x2f
        /*0482*/ 	.short	(.L_193 - .L_192)
	.align		4
.L_192:
        /*0484*/ 	.word	index@(_ZN10layer_norm13ln_bwd_kernelINS_13Kernel_traitsIf6__halffS2_fjLj256ELj1ELj4ELj1ELj16ENS_18Kernel_traits_baseILj256EfS2_fS2_fjLj128EEEEELb1ELb0ELb1ELb0EEEvNS_9BwdParamsE)
        /*0488*/ 	.word	0x0000005f


	//----- nvinfo : EIATTR_FRAME_SIZE
	.align		4
.L_193:
        /*048c*/ 	.byte	0x04, 0x11
        /*048e*/ 	.short	(.L_195 - .L_194)
	.align		4
.L_194:
        /*0490*/ 	.word	index@(_ZN10layer_norm13ln_bwd_kernelINS_13Kernel_traitsIf6__halffS2_fjLj256ELj1ELj4ELj1ELj16ENS_18Kernel_traits_baseILj256EfS2_fS2_fjLj128EEEEELb1ELb0ELb1ELb0EEEvNS_9BwdParamsE)
        /*0494*/ 	.word	0x00000000


	//----- nvinfo : EIATTR_REGCOUNT
	.align		4
.L_195:
        /*0498*/ 	.byte	0x04, 0x2f
        /*049a*/ 	.short	(.L_197 - .L_196)
	.align		4
.L_196:
        /*049c*/ 	.word	index@(_ZN10layer_norm22ln_bwd_finalize_kernelINS_22Kernel_traits_finalizeILj256Ef6__halffS2_fjLb0ELj1024ELj4ENS_18Kernel_traits_baseILj256EfS2_fS2_fjLj1024EEEEELb0ELb0EEEvNS_9BwdParamsE)
        /*04a0*/ 	.word	0x0000003f


	//----- nvinfo : EIATTR_FRAME_SIZE
	.align		4
.L_197:
        /*04a4*/ 	.byte	0x04, 0x11
        /*04a6*/ 	.short	(.L_199 - .L_198)
	.align		4
.L_198:
        /*04a8*/ 	.word	index@(_ZN10layer_norm22ln_bwd_finalize_kernelINS_22Kernel_traits_finalizeILj256Ef6__halffS2_fjLb0ELj1024ELj4ENS_18Kernel_traits_baseILj256EfS2_fS2_fjLj1024EEEEELb0ELb0EEEvNS_9BwdParamsE)
        /*04ac*/ 	.word	0x00000000


	//----- nvinfo : EIATTR_REGCOUNT
	.align		4
.L_199:
        /*04b0*/ 	.byte	0x04, 0x2f
        /*04b2*/ 	.short	(.L_201 - .L_200)
	.align		4
.L_200:
        /*04b4*/ 	.word	index@(_ZN10layer_norm13ln_bwd_kernelINS_13Kernel_traitsIf6__halffS2_fjLj256ELj1ELj4ELj1ELj16ENS_18Kernel_traits_baseILj256EfS2_fS2_fjLj128EEEEELb1ELb0ELb0ELb1EEEvNS_9BwdParamsE)
        /*04b8*/ 	.word	0x00000059


	//----- nvinfo : EIATTR_FRAME_SIZE
	.align		4
.L_201:
        /*04bc*/ 	.byte	0x04, 0x11
        /*04be*/ 	.short	(.L_203 - .L_202)
	.align		4
.L_202:
        /*04c0*/ 	.word	index@(_ZN10layer_norm13ln_bwd_kernelINS_13Kernel_traitsIf6__halffS2_fjLj256ELj1ELj4ELj1ELj16ENS_18Kernel_traits_baseILj256EfS2_fS2_fjLj128EEEEELb1ELb0ELb0ELb1EEEvNS_9BwdParamsE)
        /*04c4*/ 	.word	0x00000000


	//----- nvinfo : EIATTR_REGCOUNT
	.align		4
.L_203:
        /*04c8*/ 	.byte	0x04, 0x2f
        /*04ca*/ 	.short	(.L_205 - .L_204)
	.align		4
.L_204:
        /*04cc*/ 	.word	index@(_ZN10layer_norm13ln_bwd_kernelINS_13Kernel_traitsIf6__halffS2_fjLj256ELj1ELj4ELj1ELj16ENS_18Kernel_traits_baseILj256EfS2_fS2_fjLj128EEEEELb1ELb0ELb0ELb0EEEvNS_9BwdParamsE)
        /*04d0*/ 	.word	0x0000005e


	//----- nvinfo : EIATTR_FRAME_SIZE
	.align		4
.L_205:
        /*04d4*/ 	.byte	0x04, 0x11
        /*04d6*/ 	.short	(.L_207 - .L_206)
	.align		4
.L_206:
        /*04d8*/ 	.word	index@(_ZN10layer_norm13ln_bwd_kernelINS_13Kernel_traitsIf6__halffS2_fjLj256ELj1ELj4ELj1ELj16ENS_18Kernel_traits_baseILj256EfS2_fS2_fjLj128EEEEELb1ELb0ELb0ELb0EEEvNS_9BwdParamsE)
        /*04dc*/ 	.word	0x00000000


	//----- nvinfo : EIATTR_REGCOUNT
	.align		4
.L_207:
        /*04e0*/ 	.byte	0x04, 0x2f
        /*04e2*/ 	.short	(.L_209 - .L_208)
	.align		4
.L_208:
        /*04e4*/ 	.word	index@(_ZN10layer_norm13ln_bwd_kernelINS_13Kernel_traitsIf6__halffS2_fjLj256ELj1ELj4ELj1ELj16ENS_18Kernel_traits_baseILj256EfS2_fS2_fjLj128EEEEELb0ELb1ELb1ELb1EEEvNS_9BwdParamsE)
        /*04e8*/ 	.word	0x0000006f


	//----- nvinfo : EIATTR_FRAME_SIZE
	.align		4
.L_209:
        /*04ec*/ 	.byte	0x04, 0x11
        /*04ee*/ 	.short	(.L_211 - .L_210)
	.align		4
.L_210:
        /*04f0*/ 	.word	index@(_ZN10layer_norm13ln_bwd_kernelINS_13Kernel_traitsIf6__halffS2_fjLj256ELj1ELj4ELj1ELj16ENS_18Kernel_traits_baseILj256EfS2_fS2_fjLj128EEEEELb0ELb1ELb1ELb1EEEvNS_9BwdParamsE)
        /*04f4*/ 	.word	0x00000000


	//----- nvinfo : EIATTR_REGCOUNT
	.align		4
.L_211:
        /*04f8*/ 	.byte	0x04, 0x2f
        /*04fa*/ 	.short	(.L_213 - .L_212)
	.align		4
.L_212:
        /*04fc*/ 	.word	index@(_ZN10layer_norm13ln_bwd_kernelINS_13Kernel_traitsIf6__halffS2_fjLj256ELj1ELj4ELj1ELj16ENS_18Kernel_traits_baseILj256EfS2_fS2_fjLj128EEEEELb0ELb1ELb1ELb0EEEvNS_9BwdParamsE)
        /*0500*/ 	.word	0x0000006f


	//----- nvinfo : EIATTR_FRAME_SIZE
	.align		4
.L_213:
        /*0504*/ 	.byte	0x04, 0x11
        /*0506*/ 	.short	(.L_215 - .L_214)
	.align		4
.L_214:
        /*0508*/ 	.word	index@(_ZN10layer_norm13ln_bwd_kernelINS_13Kernel_traitsIf6__halffS2_fjLj256ELj1ELj4ELj1ELj16ENS_18Kernel_traits_baseILj256EfS2_fS2_fjLj128EEEEELb0ELb1ELb1ELb0EEEvNS_9BwdParamsE)
        /*050c*/ 	.word	0x00000000


	//----- nvinfo : EIATTR_REGCOUNT
	.align		4
.L_215:
        /*0510*/ 	.byte	0x04, 0x2f
        /*0512*/ 	.short	(.L_217 - .L_216)
	.align		4
.L_216:
        /*0514*/ 	.word	index@(_ZN10layer_norm13ln_bwd_kernelINS_13Kernel_traitsIf6__halffS2_fjLj256ELj1ELj4ELj1ELj16ENS_18Kernel_traits_baseILj256EfS2_fS2_fjLj128EEEEELb0ELb1ELb0ELb1EEEvNS_9BwdParamsE)
        /*0518*/ 	.word	0x00000060


	//----- nvinfo : EIATTR_FRAME_SIZE
	.align		4
.L_217:
        /*051c*/ 	.byte	0x04, 0x11
        /*051e*/ 	.short	(.L_219 - .L_218)
	.align		4
.L_218:
        /*0520*/ 	.word	index@(_ZN10layer_norm13ln_bwd_kernelINS_13Kernel_traitsIf6__halffS2_fjLj256ELj1ELj4ELj1ELj16ENS_18Kernel_traits_baseILj256EfS2_fS2_fjLj128EEEEELb0ELb1ELb0ELb1EEEvNS_9BwdParamsE)
        /*0524*/ 	.word	0x00000000


	//----- nvinfo : EIATTR_REGCOUNT
	.align		4
.L_219:
        /*0528*/ 	.byte	0x04, 0x2f
        /*052a*/ 	.short	(.L_221 - .L_220)
	.align		4
.L_220:
        /*052c*/ 	.word	index@(_ZN10layer_norm13ln_bwd_kernelINS_13Kernel_traitsIf6__halffS2_fjLj256ELj1ELj4ELj1ELj16ENS_18Kernel_traits_baseILj256EfS2_fS2_fjLj128EEEEELb0ELb1ELb0ELb0EEEvNS_9BwdParamsE)
        /*0530*/ 	.word	0x00000060


	//----- nvinfo : EIATTR_FRAME_SIZE
	.align		4
.L_221:
        /*0534*/ 	.byte	0x04, 0x11
        /*0536*/ 	.short	(.L_223 - .L_222)
	.align		4
.L_222:
        /*0538*/ 	.word	index@(_ZN10layer_norm13ln_bwd_kernelINS_13Kernel_traitsIf6__halffS2_fjLj256ELj1ELj4ELj1ELj16ENS_18Kernel_traits_baseILj256EfS2_fS2_fjLj128EEEEELb0ELb1ELb0ELb0EEEvNS_9BwdParamsE)
        /*053c*/ 	.word	0x00000000


	//----- nvinfo : EIATTR_REGCOUNT
	.align		4
.L_223:
        /*0540*/ 	.byte	0x04, 0x2f
        /*0542*/ 	.short	(.L_225 - .L_224)
	.align		4
.L_224:
        /*0544*/ 	.word	index@(_ZN10layer_norm13ln_bwd_kernelINS_13Kernel_traitsIf6__halffS2_fjLj256ELj1ELj4ELj1ELj16ENS_18Kernel_traits_baseILj256EfS2_fS2_fjLj128EEEEELb0ELb0ELb1ELb1EEEvNS_9BwdParamsE)
        /*0548*/ 	.word	0x00000050


	//----- nvinfo : EIATTR_FRAME_SIZE
	.align		4
.L_225:
        /*054c*/ 	.byte	0x04, 0x11
        /*054e*/ 	.short	(.L_227 - .L_226)
	.align		4
.L_226:
        /*0550*/ 	.word	index@(_ZN10layer_norm13ln_bwd_kernelINS_13Kernel_traitsIf6__halffS2_fjLj256ELj1ELj4ELj1ELj16ENS_18Kernel_traits_baseILj256EfS2_fS2_fjLj128EEEEELb0ELb0ELb1ELb1EEEvNS_9BwdParamsE)
        /*0554*/ 	.word	0x00000000


	//----- nvinfo : EIATTR_REGCOUNT
	.align		4
.L_227:
        /*0558*/ 	.byte	0x04, 0x2f
        /*055a*/ 	.short	(.L_229 - .L_228)
	.align		4
.L_228:
        /*055c*/ 	.word	index@(_ZN10layer_norm13ln_bwd_kernelINS_13Kernel_traitsIf6__halffS2_fjLj256ELj1ELj4ELj1ELj16ENS_18Kernel_traits_baseILj256EfS2_fS2_fjLj128EEEEELb0ELb0ELb1ELb0EEEvNS_9BwdParamsE)
        /*0560*/ 	.word	0x00000050


	//----- nvinfo : EIATTR_FRAME_SIZE
	.align		4
.L_229:
        /*0564*/ 	.byte	0x04, 0x11
        /*0566*/ 	.short	(.L_231 - .L_230)
	.align		4
.L_230:
        /*0568*/ 	.word	index@(_ZN10layer_norm13ln_bwd_kernelINS_13Kernel_traitsIf6__halffS2_fjLj256ELj1ELj4ELj1ELj16ENS_18Kernel_traits_baseILj256EfS2_fS2_fjLj128EEEEELb0ELb0ELb1ELb0EEEvNS_9BwdParamsE)
        /*056c*/ 	.word	0x00000000


	//----- nvinfo : EIATTR_REGCOUNT
	.align		4
.L_231:
        /*0570*/ 	.byte	0x04, 0x2f
        /*0572*/ 	.short	(.L_233 - .L_232)
	.align		4
.L_232:
        /*0574*/ 	.word	index@(_ZN10layer_norm13ln_bwd_kernelINS_13Kernel_traitsIf6__halffS2_fjLj256ELj1ELj4ELj1ELj16ENS_18Kernel_traits_baseILj256EfS2_fS2_fjLj128EEEEELb0ELb0ELb0ELb1EEEvNS_9BwdParamsE)
        /*0578*/ 	.word	0x00000048


	//----- nvinfo : EIATTR_FRAME_SIZE
	.align		4
.L_233:
        /*057c*/ 	.byte	0x04, 0x11
        /*057e*/ 	.short	(.L_235 - .L_234)
	.align		4
.L_234:
        /*0580*/ 	.word	index@(_ZN10layer_norm13ln_bwd_kernelINS_13Kernel_traitsIf6__halffS2_fjLj256ELj1ELj4ELj1ELj16ENS_18Kernel_traits_baseILj256EfS2_fS2_fjLj128EEEEELb0ELb0ELb0ELb1EEEvNS_9BwdParamsE)
        /*0584*/ 	.word	0x00000000


	//----- nvinfo : EIATTR_REGCOUNT
	.align		4
.L_235:
        /*0588*/ 	.byte	0x04, 0x2f
        /*058a*/ 	.short	(.L_237 - .L_236)
	.align		4
.L_236:
        /*058c*/ 	.word	index@(_ZN10layer_norm13ln_bwd_kernelINS_13Kernel_traitsIf6__halffS2_fjLj256ELj1ELj4ELj1ELj16ENS_18Kernel_traits_baseILj256EfS2_fS2_fjLj128EEEEELb0ELb0ELb0ELb0EEEvNS_9BwdParamsE)
        /*0590*/ 	.word	0x00000050


	//----- nvinfo : EIATTR_FRAME_SIZE
	.align		4
.L_237:
        /*0594*/ 	.byte	0x04, 0x11
        /*0596*/ 	.short	(.L_239 - .L_238)
	.align		4
.L_238:
        /*0598*/ 	.word	index@(_ZN10layer_norm13ln_bwd_kernelINS_13Kernel_traitsIf6__halffS2_fjLj256ELj1ELj4ELj1ELj16ENS_18Kernel_traits_baseILj256EfS2_fS2_fjLj128EEEEELb0ELb0ELb0ELb0EEEvNS_9BwdParamsE)
        /*059c*/ 	.word	0x00000000


	//----- nvinfo : EIATTR_REGCOUNT
	.align		4
.L_239:
        /*05a0*/ 	.byte	0x04, 0x2f
        /*05a2*/ 	.short	(.L_241 - .L_240)
	.align		4
.L_240:
        /*05a4*/ 	.word	index@(_ZN10layer_norm13ln_bwd_kernelINS_13Kernel_traitsI6__halfS2_fS2_fjLj256ELj1ELj4ELj1ELj16ENS_18Kernel_traits_baseILj256ES2_S2_fS2_fjLj128EEEEELb1ELb1ELb1ELb1EEEvNS_9BwdParamsE)
        /*05a8*/ 	.word	0x00000068


	//----- nvinfo : EIATTR_FRAME_SIZE
	.align		4
.L_241:
        /*05ac*/ 	.byte	0x04, 0x11
        /*05ae*/ 	.short	(.L_243 - .L_242)
	.align		4
.L_242:
        /*05b0*/ 	.word	index@(_ZN10layer_norm13ln_bwd_kernelINS_13Kernel_traitsI6__halfS2_fS2_fjLj256ELj1ELj4ELj1ELj16ENS_18Kernel_traits_baseILj256ES2_S2_fS2_fjLj128EEEEELb1ELb1ELb1ELb1EEEvNS_9BwdParamsE)
        /*05b4*/ 	.word	0x00000000


	//----- nvinfo : EIATTR_REGCOUNT
	.align		4
.L_243:
        /*05b8*/ 	.byte	0x04, 0x2f
        /*05ba*/ 	.short	(.L_245 - .L_244)
	.align		4
.L_244:
        /*05bc*/ 	.word	index@(_ZN10layer_norm22ln_bwd_finalize_kernelINS_22Kernel_traits_finalizeILj256E6__halfS2_fS2_fjLb1ELj1024ELj4ENS_18Kernel_traits_baseILj256ES2_S2_fS2_fjLj1024EEEEELb1ELb1EEEvNS_9BwdParamsE)
        /*05c0*/ 	.word	0x00000020


	//----- nvinfo : EIATTR_FRAME_SIZE
	.align		4
.L_245:
        /*05c4*/ 	.byte	0x04, 0x11
        /*05c6*/ 	.short	(.L_247 - .L_246)
	.align		4
.L_246:
        /*05c8*/ 	.word	index@(_ZN10layer_norm22ln_bwd_finalize_kernelINS_22Kernel_traits_finalizeILj256E6__halfS2_fS2_fjLb1ELj1024ELj4ENS_18Kernel_traits_baseILj256ES2_S2_fS2_fjLj1024EEEEELb1ELb1EEEvNS_9BwdParamsE)
        /*05cc*/ 	.word	0x00000000


	//----- nvinfo : EIATTR_REGCOUNT
	.align		4
.L_247:
        /*05d0*/ 	.byte	0x04, 0x2f
        /*05d2*/ 	.short	(.L_249 - .L_248)
	.align		4
.L_248:
        /*05d4*/ 	.word	index@(_ZN10layer_norm13ln_bwd_kernelINS_13Kernel_traitsI6__halfS2_fS2_fjLj256ELj1ELj4ELj1ELj16ENS_18Kernel_traits_baseILj256ES2_S2_fS2_fjLj128EEEEELb1ELb1ELb1ELb0EEEvNS_9BwdParamsE)
        /*05d8*/ 	.word	0x00000068


	//----- nvinfo : EIATTR_FRAME_SIZE
	.align		4
.L_249:
        /*05dc*/ 	.byte	0x04, 0x11
        /*05de*/ 	.short	(.L_251 - .L_250)
	.align		4
.L_250:
        /*05e0*/ 	.word	index@(_ZN10layer_norm13ln_bwd_kernelINS_13Kernel_traitsI6__halfS2_fS2_fjLj256ELj1ELj4ELj1ELj16ENS_18Kernel_traits_baseILj256ES2_S2_fS2_fjLj128EEEEELb1ELb1ELb1ELb0EEEvNS_9BwdParamsE)
        /*05e4*/ 	.word	0x00000000


	//----- nvinfo : EIATTR_REGCOUNT
	.align		4
.L_251:
        /*05e8*/ 	.byte	0x04, 0x2f
        /*05ea*/ 	.short	(.L_253 - .L_252)
	.align		4
.L_252:
        /*05ec*/ 	.word	index@(_ZN10layer_norm22ln_bwd_finalize_kernelINS_22Kernel_traits_finalizeILj256E6__halfS2_fS2_fjLb1ELj1024ELj4ENS_18Kernel_traits_baseILj256ES2_S2_fS2_fjLj1024EEEEELb1ELb0EEEvNS_9BwdParamsE)
        /*05f0*/ 	.word	0x00000020


	//----- nvinfo : EIATTR_FRAME_SIZE
	.align		4
.L_253:
        /*05f4*/ 	.byte	0x04, 0x11
        /*05f6*/ 	.short	(.L_255 - .L_254)
	.align		4
.L_254:
        /*05f8*/ 	.word	index@(_ZN10layer_norm22ln_bwd_finalize_kernelINS_22Kernel_traits_finalizeILj256E6__halfS2_fS2_fjLb1ELj1024ELj4ENS_18Kernel_traits_baseILj256ES2_S2_fS2_fjLj1024EEEEELb1ELb0EEEvNS_9BwdParamsE)
        /*05fc*/ 	.word	0x00000000


	//----- nvinfo : EIATTR_REGCOUNT
	.align		4
.L_255:
        /*0600*/ 	.byte	0x04, 0x2f
        /*0602*/ 	.short	(.L_257 - .L_256)
	.align		4
.L_256:
        /*0604*/ 	.word	index@(_ZN10layer_norm13ln_bwd_kernelINS_13Kernel_traitsI6__halfS2_fS2_fjLj256ELj1ELj4ELj1ELj16ENS_18Kernel_traits_baseILj256ES2_S2_fS2_fjLj128EEEEELb1ELb1ELb0ELb1EEEvNS_9BwdParamsE)
        /*0608*/ 	.word	0x00000060


	//----- nvinfo : EIATTR_FRAME_SIZE
	.align		4
.L_257:
        /*060c*/ 	.byte	0x04, 0x11
        /*060e*/ 	.short	(.L_259 - .L_258)
	.align		4
.L_258:
        /*0610*/ 	.word	index@(_ZN10layer_norm13ln_bwd_kernelINS_13Kernel_traitsI6__halfS2_fS2_fjLj256ELj1ELj4ELj1ELj16ENS_18Kernel_traits_baseILj256ES2_S2_fS2_fjLj128EEEEELb1ELb1ELb0ELb1EEEvNS_9BwdParamsE)
        /*0614*/ 	.word	0x00000000


	//----- nvinfo : EIATTR_REGCOUNT
	.align		4
.L_259:
        /*0618*/ 	.byte	0x04, 0x2f
        /*061a*/ 	.short	(.L_261 - .L_260)
	.align		4
.L_260:
        /*061c*/ 	.word	index@(_ZN10layer_norm13ln_bwd_kernelINS_13Kernel_traitsI6__halfS2_fS2_fjLj256ELj1ELj4ELj1ELj16ENS_18Kernel_traits_baseILj256ES2_S2_fS2_fjLj128EEEEELb1ELb1ELb0ELb0EEEvNS_9BwdParamsE)
        /*0620*/ 	.word	0x00000060


	//----- nvinfo : EIATTR_FRAME_SIZE
	.align		4
.L_261:
        /*0624*/ 	.byte	0x04, 0x11
        /*0626*/ 	.short	(.L_263 - .L_262)
	.align		4
.L_262:
        /*0628*/ 	.word	index@(_ZN10layer_norm13ln_bwd_kernelINS_13Kernel_traitsI6__halfS2_fS2_fjLj256ELj1ELj4ELj1ELj16ENS_18Kernel_traits_baseILj256ES2_S2_fS2_fjLj128EEEEELb1ELb1ELb0ELb0EEEvNS_9BwdParamsE)
        /*062c*/ 	.word	0x00000000


	//----- nvinfo : EIATTR_REGCOUNT
	.align		4
.L_263:
        /*0630*/ 	.byte	0x04, 0x2f
        /*0632*/ 	.short	(.L_265 - .L_264)
	.align		4
.L_264:
        /*0634*/ 	.word	index@(_ZN10layer_norm13ln_bwd_kernelINS_13Kernel_traitsI6__halfS2_fS2_fjLj256ELj1ELj4ELj1ELj16ENS_18Kernel_traits_baseILj256ES2_S2_fS2_fjLj128EEEEELb1ELb0ELb1ELb1EEEvNS_9BwdParamsE)
        /*0638*/ 	.word	0x0000005b


	//----- nvinfo : EIATTR_FRAME_SIZE
	.align		4
.L_265:
        /*063c*/ 	.byte	0x04, 0x11
        /*063e*/ 	.short	(.L_267 - .L_266)
	.align		4
.L_266:
        /*0640*/ 	.word	index@(_ZN10layer_norm13ln_bwd_kernelINS_13Kernel_traitsI6__halfS2_fS2_fjLj256ELj1ELj4ELj1ELj16ENS_18Kernel_traits_baseILj256ES2_S2_fS2_fjLj128EEEEELb1ELb0ELb1ELb1EEEvNS_9BwdParamsE)
        /*0644*/ 	.word	0x00000000


	//----- nvinfo : EIATTR_REGCOUNT
	.align		4
.L_267:
        /*0648*/ 	.byte	0x04, 0x2f
        /*064a*/ 	.short	(.L_269 - .L_268)
	.align		4
.L_268:
        /*064c*/ 	.word	index@(_ZN10layer_norm22ln_bwd_finalize_kernelINS_22Kernel_traits_finalizeILj256E6__halfS2_fS2_fjLb0ELj1024ELj4ENS_18Kernel_traits_baseILj256ES2_S2_fS2_fjLj1024EEEEELb0ELb1EEEvNS_9BwdParamsE)
        /*0650*/ 	.word	0x00000020


	//----- nvinfo : EIATTR_FRAME_SIZE
	.align		4
.L_269:
        /*0654*/ 	.byte	0x04, 0x11
        /*0656*/ 	.short	(.L_271 - .L_270)
	.align		4
.L_270:
        /*0658*/ 	.word	index@(_ZN10layer_norm22ln_bwd_finalize_kernelINS_22Kernel_traits_finalizeILj256E6__halfS2_fS2_fjLb0ELj1024ELj4ENS_18Kernel_traits_baseILj256ES2_S2_fS2_fjLj1024EEEEELb0ELb1EEEvNS_9BwdParamsE)
        /*065c*/ 	.word	0x00000000


	//----- nvinfo : EIATTR_REGCOUNT
	.align		4
.L_271:
        /*0660*/ 	.byte	0x04, 0x2f
        /*0662*/ 	.short	(.L_273 - .L_272)
	.align		4
.L_272:
        /*0664*/ 	.word	index@(_ZN10layer_norm13ln_bwd_kernelINS_13Kernel_traitsI6__halfS2_fS2_fjLj256ELj1ELj4ELj1ELj16ENS_18Kernel_traits_baseILj256ES2_S2_fS2_fjLj128EEEEELb1ELb0ELb1ELb0EEEvNS_9BwdParamsE)
        /*0668*/ 	.word	0x0000005f


	//----- nvinfo : EIATTR_FRAME_SIZE
	.align		4
.L_273:
        /*066c*/ 	.byte	0x04, 0x11
        /*066e*/ 	.short	(.L_275 - .L_274)
	.align		4
.L_274:
        /*0670*/ 	.word	index@(_ZN10layer_norm13ln_bwd_kernelINS_13Kernel_traitsI6__halfS2_fS2_fjLj256ELj1ELj4ELj1ELj16ENS_18Kernel_traits_baseILj256ES2_S2_fS2_fjLj128EEEEELb1ELb0ELb1ELb0EEEvNS_9BwdParamsE)
        /*0674*/ 	.word	0x00000000


	//----- nvinfo : EIATTR_REGCOUNT
	.align		4
.L_275:
        /*0678*/ 	.byte	0x04, 0x2f
        /*067a*/ 	.short	(.L_277 - .L_276)
	.align		4
.L_276:
        /*067c*/ 	.word	index@(_ZN10layer_norm22ln_bwd_finalize_kernelINS_22Kernel_traits_finalizeILj256E6__halfS2_fS2_fjLb0ELj1024ELj4ENS_18Kernel_traits_baseILj256ES2_S2_fS2_fjLj1024EEEEELb0ELb0EEEvNS_9BwdParamsE)
        /*0680*/ 	.word	0x0000003f


	//----- nvinfo : EIATTR_FRAME_SIZE
	.align		4
.L_277:
        /*0684*/ 	.byte	0x04, 0x11
        /*0686*/ 	.short	(.L_279 - .L_278)
	.align		4
.L_278:
        /*0688*/ 	.word	index@(_ZN10layer_norm22ln_bwd_finalize_kernelINS_22Kernel_traits_finalizeILj256E6__halfS2_fS2_fjLb0ELj1024ELj4ENS_18Kernel_traits_baseILj256ES2_S2_fS2_fjLj1024EEEEELb0ELb0EEEvNS_9BwdParamsE)
        /*068c*/ 	.word	0x00000000


	//----- nvinfo : EIATTR_REGCOUNT
	.align		4
.L_279:
        /*0690*/ 	.byte	0x04, 0x2f
        /*0692*/ 	.short	(.L_281 - .L_280)
	.align		4
.L_280:
        /*0694*/ 	.word	index@(_ZN10layer_norm13ln_bwd_kernelINS_13Kernel_traitsI6__halfS2_fS2_fjLj256ELj1ELj4ELj1ELj16ENS_18Kernel_traits_baseILj256ES2_S2_fS2_fjLj128EEEEELb1ELb0ELb0ELb1EEEvNS_9BwdParamsE)
        /*0698*/ 	.word	0x00000050


	//----- nvinfo : EIATTR_FRAME_SIZE
	.align		4
.L_281:
        /*069c*/ 	.byte	0x04, 0x11
        /*069e*/ 	.short	(.L_283 - .L_282)
	.align		4
.L_282:
        /*06a0*/ 	.word	index@(_ZN10layer_norm13ln_bwd_kernelINS_13Kernel_traitsI6__halfS2_fS2_fjLj256ELj1ELj4ELj1ELj16ENS_18Kernel_traits_baseILj256ES2_S2_fS2_fjLj128EEEEELb1ELb0ELb0ELb1EEEvNS_9BwdParamsE)
        /*06a4*/ 	.word	0x00000000


	//----- nvinfo : EIATTR_REGCOUNT
	.align		4
.L_283:
        /*06a8*/ 	.byte	0x04, 0x2f
        /*06aa*/ 	.short	(.L_285 - .L_284)
	.align		4
.L_284:
        /*06ac*/ 	.word	index@(_ZN10layer_norm13ln_bwd_kernelINS_13Kernel_traitsI6__halfS2_fS2_fjLj256ELj1ELj4ELj1ELj16ENS_18Kernel_traits_baseILj256ES2_S2_fS2_fjLj128EEEEELb1ELb0ELb0ELb0EEEvNS_9BwdParamsE)
        /*06b0*/ 	.word	0x00000050


	//----- nvinfo : EIATTR_FRAME_SIZE
	.align		4
.L_285:
        /*06b4*/ 	.byte	0x04, 0x11
        /*06b6*/ 	.short	(.L_287 - .L_286)
	.align		4
.L_286:
        /*06b8*/ 	.word	index@(_ZN10layer_norm13ln_bwd_kernelINS_13Kernel_traitsI6__halfS2_fS2_fjLj256ELj1ELj4ELj1ELj16ENS_18Kernel_traits_baseILj256ES2_S2_fS2_fjLj128EEEEELb1ELb0ELb0ELb0EEEvNS_9BwdParamsE)
        /*06bc*/ 	.word	0x00000000


	//----- nvinfo : EIATTR_REGCOUNT
	.align		4
.L_287:
        /*06c0*/ 	.byte	0x04, 0x2f
        /*06c2*/ 	.short	(.L_289 - .L_288)
	.align		4
.L_288:
        /*06c4*/ 	.word	index@(_ZN10layer_norm13ln_bwd_kernelINS_13Kernel_traitsI6__halfS2_fS2_fjLj256ELj1ELj4ELj1ELj16ENS_18Kernel_traits_baseILj256ES2_S2_fS2_fjLj128EEEEELb0ELb1ELb1ELb1EEEvNS_9BwdParamsE)
        /*06c8*/ 	.word	0x00000060


	//----- nvinfo : EIATTR_FRAME_SIZE
	.align		4
.L_289:
        /*06cc*/ 	.byte	0x04, 0x11
        /*06ce*/ 	.short	(.L_291 - .L_290)
	.align		4
.L_290:
        /*06d0*/ 	.word	index@(_ZN10layer_norm13ln_bwd_kernelINS_13Kernel_traitsI6__halfS2_fS2_fjLj256ELj1ELj4ELj1ELj16ENS_18Kernel_traits_baseILj256ES2_S2_fS2_fjLj128EEEEELb0ELb1ELb1ELb1EEEvNS_9BwdParamsE)
        /*06d4*/ 	.word	0x00000000


	//----- nvinfo : EIATTR_REGCOUNT
	.align		4
.L_291:
        /*06d8*/ 	.byte	0x04, 0x2f
        /*06da*/ 	.short	(.L_293 - .L_292)
	.align		4
.L_292:
        /*06dc*/ 	.word	index@(_ZN10layer_norm13ln_bwd_kernelINS_13Kernel_traitsI6__halfS2_fS2_fjLj256ELj1ELj4ELj1ELj16ENS_18Kernel_traits_baseILj256ES2_S2_fS2_fjLj128EEEEELb0ELb1ELb1ELb0EEEvNS_9BwdParamsE)
        /*06e0*/ 	.word	0x00000060


	//----- nvinfo : EIATTR_FRAME_SIZE
	.align		4
.L_293:
        /*06e4*/ 	.byte	0x04, 0x11
        /*06e6*/ 	.short	(.L_295 - .L_294)
	.align		4
.L_294:
        /*06e8*/ 	.word	index@(_ZN10layer_norm13ln_bwd_kernelINS_13Kernel_traitsI6__halfS2_fS2_fjLj256ELj1ELj4ELj1ELj16ENS_18Kernel_traits_baseILj256ES2_S2_fS2_fjLj128EEEEELb0ELb1ELb1ELb0EEEvNS_9BwdParamsE)
        /*06ec*/ 	.word	0x00000000


	//----- nvinfo : EIATTR_REGCOUNT
	.align		4
.L_295:
        /*06f0*/ 	.byte	0x04, 0x2f
        /*06f2*/ 	.short	(.L_297 - .L_296)
	.align		4
.L_296:
        /*06f4*/ 	.word	index@(_ZN10layer_norm13ln_bwd_kernelINS_13Kernel_traitsI6__halfS2_fS2_fjLj256ELj1ELj4ELj1ELj16ENS_18Kernel_traits_baseILj256ES2_S2_fS2_fjLj128EEEEELb0ELb1ELb0ELb1EEEvNS_9BwdParamsE)
        /*06f8*/ 	.word	0x0000005c


	//----- nvinfo : EIATTR_FRAME_SIZE
	.align		4
.L_297:
        /*06fc*/ 	.byte	0x04, 0x11
        /*06fe*/ 	.short	(.L_299 - .L_298)
	.align		4
.L_298:
        /*0700*/ 	.word	index@(_ZN10layer_norm13ln_bwd_kernelINS_13Kernel_traitsI6__halfS2_fS2_fjLj256ELj1ELj4ELj1ELj16ENS_18Kernel_traits_baseILj256ES2_S2_fS2_fjLj128EEEEELb0ELb1ELb0ELb1EEEvNS_9BwdParamsE)
        /*0704*/ 	.word	0x00000000


	//----- nvinfo : EIATTR_REGCOUNT
	.align		4
.L_299:
        /*0708*/ 	.byte	0x04, 0x2f
        /*070a*/ 	.short	(.L_301 - .L_300)
	.align		4
.L_300:
        /*070c*/ 	.word	index@(_ZN10layer_norm13ln_bwd_kernelINS_13Kernel_traitsI6__halfS2_fS2_fjLj256ELj1ELj4ELj1ELj16ENS_18Kernel_traits_baseILj256ES2_S2_fS2_fjLj128EEEEELb0ELb1ELb0ELb0EEEvNS_9BwdParamsE)
        /*0710*/ 	.word	0x00000060


	//----- nvinfo : EIATTR_FRAME_SIZE
	.align		4
.L_301:
        /*0714*/ 	.byte	0x04, 0x11
        /*0716*/ 	.short	(.L_303 - .L_302)
	.align		4
.L_302:
        /*0718*/ 	.word	index@(_ZN10layer_norm13ln_bwd_kernelINS_13Kernel_traitsI6__halfS2_fS2_fjLj256ELj1ELj4ELj1ELj16ENS_18Kernel_traits_baseILj256ES2_S2_fS2_fjLj128EEEEELb0ELb1ELb0ELb0EEEvNS_9BwdParamsE)
        /*071c*/ 	.word	0x00000000


	//----- nvinfo : EIATTR_REGCOUNT
	.align		4
.L_303:
        /*0720*/ 	.byte	0x04, 0x2f
        /*0722*/ 	.short	(.L_305 - .L_304)
	.align		4
.L_304:
        /*0724*/ 	.word	index@(_ZN10layer_norm13ln_bwd_kernelINS_13Kernel_traitsI6__halfS2_fS2_fjLj256ELj1ELj4ELj1ELj16ENS_18Kernel_traits_baseILj256ES2_S2_fS2_fjLj128EEEEELb0ELb0ELb1ELb1EEEvNS_9BwdParamsE)
        /*0728*/ 	.word	0x00000050


	//----- nvinfo : EIATTR_FRAME_SIZE
	.align		4
.L_305:
        /*072c*/ 	.byte	0x04, 0x11
        /*072e*/ 	.short	(.L_307 - .L_306)
	.align		4
.L_306:
        /*0730*/ 	.word	index@(_ZN10layer_norm13ln_bwd_kernelINS_13Kernel_traitsI6__halfS2_fS2_fjLj256ELj1ELj4ELj1ELj16ENS_18Kernel_traits_baseILj256ES2_S2_fS2_fjLj128EEEEELb0ELb0ELb1ELb1EEEvNS_9BwdParamsE)
        /*0734*/ 	.word	0x00000000


	//----- nvinfo : EIATTR_REGCOUNT
	.align		4
.L_307:
        /*0738*/ 	.byte	0x04, 0x2f
        /*073a*/ 	.short	(.L_309 - .L_308)
	.align		4
.L_308:
        /*073c*/ 	.word	index@(_ZN10layer_norm13ln_bwd_kernelINS_13Kernel_traitsI6__halfS2_fS2_fjLj256ELj1ELj4ELj1ELj16ENS_18Kernel_traits_baseILj256ES2_S2_fS2_fjLj128EEEEELb0ELb0ELb1ELb0EEEvNS_9BwdParamsE)
        /*0740*/ 	.word	0x00000050


	//----- nvinfo : EIATTR_FRAME_SIZE
	.align		4
.L_309:
        /*0744*/ 	.byte	0x04, 0x11
        /*0746*/ 	.short	(.L_311 - .L_310)
	.align		4
.L_310:
        /*0748*/ 	.word	index@(_ZN10layer_norm13ln_bwd_kernelINS_13Kernel_traitsI6__halfS2_fS2_fjLj256ELj1ELj4ELj1ELj16ENS_18Kernel_traits_baseILj256ES2_S2_fS2_fjLj128EEEEELb0ELb0ELb1ELb0EEEvNS_9BwdParamsE)
        /*074c*/ 	.word	0x00000000


	//----- nvinfo : EIATTR_REGCOUNT
	.align		4
.L_311:
        /*0750*/ 	.byte	0x04, 0x2f
        /*0752*/ 	.short	(.L_313 - .L_312)
	.align		4
.L_312:
        /*0754*/ 	.word	index@(_ZN10layer_norm13ln_bwd_kernelINS_13Kernel_traitsI6__halfS2_fS2_fjLj256ELj1ELj4ELj1ELj16ENS_18Kernel_traits_baseILj256ES2_S2_fS2_fjLj128EEEEELb0ELb0ELb0ELb1EEEvNS_9BwdParamsE)
        /*0758*/ 	.word	0x00000048


	//----- nvinfo : EIATTR_FRAME_SIZE
	.align		4
.L_313:
        /*075c*/ 	.byte	0x04, 0x11
        /*075e*/ 	.short	(.L_315 - .L_314)
	.align		4
.L_314:
        /*0760*/ 	.word	index@(_ZN10layer_norm13ln_bwd_kernelINS_13Kernel_traitsI6__halfS2_fS2_fjLj256ELj1ELj4ELj1ELj16ENS_18Kernel_traits_baseILj256ES2_S2_fS2_fjLj128EEEEELb0ELb0ELb0ELb1EEEvNS_9BwdParamsE)
        /*0764*/ 	.word	0x00000000


	//----- nvinfo : EIATTR_REGCOUNT
	.align		4
.L_315:
        /*0768*/ 	.byte	0x04, 0x2f
        /*076a*/ 	.short	(.L_317 - .L_316)
	.align		4
.L_316:
        /*076c*/ 	.word	index@(_ZN10layer_norm13ln_bwd_kernelINS_13Kernel_traitsI6__halfS2_fS2_fjLj256ELj1ELj4ELj1ELj16ENS_18Kernel_traits_baseILj256ES2_S2_fS2_fjLj128EEEEELb0ELb0ELb0ELb0EEEvNS_9BwdParamsE)
        /*0770*/ 	.word	0x00000048


	//----- nvinfo : EIATTR_FRAME_SIZE
	.align		4
.L_317:
        /*0774*/ 	.byte	0x04, 0x11
        /*0776*/ 	.short	(.L_319 - .L_318)
	.align		4
.L_318:
        /*0778*/ 	.word	index@(_ZN10layer_norm13ln_bwd_kernelINS_13Kernel_traitsI6__halfS2_fS2_fjLj256ELj1ELj4ELj1ELj16ENS_18Kernel_traits_baseILj256ES2_S2_fS2_fjLj128EEEEELb0ELb0ELb0ELb0EEEvNS_9BwdParamsE)
        /*077c*/ 	.word	0x00000000


	//----- nvinfo : EIATTR_REGCOUNT
	.align		4
.L_319:
        /*0780*/ 	.byte	0x04, 0x2f
        /*0782*/ 	.short	(.L_321 - .L_320)
	.align		4
.L_320:
        /*0784*/ 	.word	index@(_ZN10layer_norm13ln_bwd_kernelINS_13Kernel_traitsIf6__halfS2_S2_fjLj256ELj1ELj4ELj1ELj16ENS_18Kernel_traits_baseILj256EfS2_S2_S2_fjLj128EEEEELb1ELb1ELb1ELb1EEEvNS_9BwdParamsE)
        /*0788*/ 	.word	0x0000006d


	//----- nvinfo : EIATTR_FRAME_SIZE
	.align		4
.L_321:
        /*078c*/ 	.byte	0x04, 0x11
        /*078e*/ 	.short	(.L_323 - .L_322)
	.align		4
.L_322:
        /*0790*/ 	.word	index@(_ZN10layer_norm13ln_bwd_kernelINS_13Kernel_traitsIf6__halfS2_S2_fjLj256ELj1ELj4ELj1ELj16ENS_18Kernel_traits_baseILj256EfS2_S2_S2_fjLj128EEEEELb1ELb1ELb1ELb1EEEvNS_9BwdParamsE)
        /*0794*/ 	.word	0x00000000


	//----- nvinfo : EIATTR_REGCOUNT
	.align		4
.L_323:
        /*0798*/ 	.byte	0x04, 0x2f
        /*079a*/ 	.short	(.L_325 - .L_324)
	.align		4
.L_324:
        /*079c*/ 	.word	index@(_ZN10layer_norm22ln_bwd_finalize_kernelINS_22Kernel_traits_finalizeILj256Ef6__halfS2_S2_fjLb1ELj1024ELj4ENS_18Kernel_traits_baseILj256EfS2_S2_S2_fjLj1024EEEEELb1ELb1EEEvNS_9BwdParamsE)
        /*07a0*/ 	.word	0x00000020


	//----- nvinfo : EIATTR_FRAME_SIZE
	.align		4
.L_325:
        /*07a4*/ 	.byte	0x04, 0x11
        /*07a6*/ 	.short	(.L_327 - .L_326)
	.align		4
.L_326:
        /*07a8*/ 	.word	index@(_ZN10layer_norm22ln_bwd_finalize_kernelINS_22Kernel_traits_finalizeILj256Ef6__halfS2_S2_fjLb1ELj1024ELj4ENS_18Kernel_traits_baseILj256EfS2_S2_S2_fjLj1024EEEEELb1ELb1EEEvNS_9BwdParamsE)
        /*07ac*/ 	.word	0x00000000


	//----- nvinfo : EIATTR_REGCOUNT
	.align		4
.L_327:
        /*07b0*/ 	.byte	0x04, 0x2f
        /*07b2*/ 	.short	(.L_329 - .L_328)
	.align		4
.L_328:
        /*07b4*/ 	.word	index@(_ZN10layer_norm13ln_bwd_kernelINS_13Kernel_traitsIf6__halfS2_S2_fjLj256ELj1ELj4ELj1ELj16ENS_18Kernel_traits_baseILj256EfS2_S2_S2_fjLj128EEEEELb1ELb1ELb1ELb0EEEvNS_9BwdParamsE)
        /*07b8*/ 	.word	0x0000006d


	//----- nvinfo : EIATTR_FRAME_SIZE
	.align		4
.L_329:
        /*07bc*/ 	.byte	0x04, 0x11
        /*07be*/ 	.short	(.L_331 - .L_330)
	.align		4
.L_330:
        /*07c0*/ 	.word	index@(_ZN10layer_norm13ln_bwd_kernelINS_13Kernel_traitsIf6__halfS2_S2_fjLj256ELj1ELj4ELj1ELj16ENS_18Kernel_traits_baseILj256EfS2_S2_S2_fjLj128EEEEELb1ELb1ELb1ELb0EEEvNS_9BwdParamsE)
        /*07c4*/ 	.word	0x00000000


	//----- nvinfo : EIATTR_REGCOUNT
	.align		4
.L_331:
        /*07c8*/ 	.byte	0x04, 0x2f
        /*07ca*/ 	.short	(.L_333 - .L_332)
	.align		4
.L_332:
        /*07cc*/ 	.word	index@(_ZN10layer_norm22ln_bwd_finalize_kernelINS_22Kernel_traits_finalizeILj256Ef6__halfS2_S2_fjLb1ELj1024ELj4ENS_18Kernel_traits_baseILj256EfS2_S2_S2_fjLj1024EEEEELb1ELb0EEEvNS_9BwdParamsE)
        /*07d0*/ 	.word	0x00000020


	//----- nvinfo : EIATTR_FRAME_SIZE
	.align		4
.L_333:
        /*07d4*/ 	.byte	0x04, 0x11
        /*07d6*/ 	.short	(.L_335 - .L_334)
	.align		4
.L_334:
        /*07d8*/ 	.word	index@(_ZN10layer_norm22ln_bwd_finalize_kernelINS_22Kernel_traits_finalizeILj256Ef6__halfS2_S2_fjLb1ELj1024ELj4ENS_18Kernel_traits_baseILj256EfS2_S2_S2_fjLj1024EEEEELb1ELb0EEEvNS_9BwdParamsE)
        /*07dc*/ 	.word	0x00000000


	//----- nvinfo : EIATTR_REGCOUNT
	.align		4
.L_335:
        /*07e0*/ 	.byte	0x04, 0x2f
        /*07e2*/ 	.short	(.L_337 - .L_336)
	.align		4
.L_336:
        /*07e4*/ 	.word	index@(_ZN10layer_norm13ln_bwd_kernelINS_13Kernel_traitsIf6__halfS2_S2_fjLj256ELj1ELj4ELj1ELj16ENS_18Kernel_traits_baseILj256EfS2_S2_S2_fjLj128EEEEELb1ELb1ELb0ELb1EEEvNS_9BwdParamsE)
        /*07e8*/ 	.word	0x0000005f


	//----- nvinfo : EIATTR_FRAME_SIZE
	.align		4
.L_337:
        /*07ec*/ 	.byte	0x04, 0x11
        /*07ee*/ 	.short	(.L_339 - .L_338)
	.align		4
.L_338:
        /*07f0*/ 	.word	index@(_ZN10layer_norm13ln_bwd_kernelINS_13Kernel_traitsIf6__halfS2_S2_fjLj256ELj1ELj4ELj1ELj16ENS_18Kernel_traits_baseILj256EfS2_S2_S2_fjLj128EEEEELb1ELb1ELb0ELb1EEEvNS_9BwdParamsE)
        /*07f4*/ 	.word	0x00000000


	//----- nvinfo : EIATTR_REGCOUNT
	.align		4
.L_339:
        /*07f8*/ 	.byte	0x04, 0x2f
        /*07fa*/ 	.short	(.L_341 - .L_340)
	.align		4
.L_340:
        /*07fc*/ 	.word	index@(_ZN10layer_norm13ln_bwd_kernelINS_13Kernel_traitsIf6__halfS2_S2_fjLj256ELj1ELj4ELj1ELj16ENS_18Kernel_traits_baseILj256EfS2_S2_S2_fjLj128EEEEELb1ELb1ELb0ELb0EEEvNS_9BwdParamsE)
        /*0800*/ 	.word	0x00000060


	//----- nvinfo : EIATTR_FRAME_SIZE
	.align		4
.L_341:
        /*0804*/ 	.byte	0x04, 0x11
        /*0806*/ 	.short	(.L_343 - .L_342)
	.align		4
.L_342:
        /*0808*/ 	.word	index@(_ZN10layer_norm13ln_bwd_kernelINS_13Kernel_traitsIf6__halfS2_S2_fjLj256ELj1ELj4ELj1ELj16ENS_18Kernel_traits_baseILj256EfS2_S2_S2_fjLj128EEEEELb1ELb1ELb0ELb0EEEvNS_9BwdParamsE)
        /*080c*/ 	.word	0x00000000


	//----- nvinfo : EIATTR_REGCOUNT
	.align		4
.L_343:
        /*0810*/ 	.byte	0x04, 0x2f
        /*0812*/ 	.short	(.L_345 - .L_344)
	.align		4
.L_344:
        /*0814*/ 	.word	index@(_ZN10layer_norm13ln_bwd_kernelINS_13Kernel_traitsIf6__halfS2_S2_fjLj256ELj1ELj4ELj1ELj16ENS_18Kernel_traits_baseILj256EfS2_S2_S2_fjLj128EEEEELb1ELb0ELb1ELb1EEEvNS_9BwdParamsE)
        /*0818*/ 	.word	0x00000050


	//----- nvinfo : EIATTR_FRAME_SIZE
	.align		4
.L_345:
        /*081c*/ 	.byte	0x04, 0x11
        /*081e*/ 	.short	(.L_347 - .L_346)
	.align		4
.L_346:
        /*0820*/ 	.word	index@(_ZN10layer_norm13ln_bwd_kernelINS_13Kernel_traitsIf6__halfS2_S2_fjLj256ELj1ELj4ELj1ELj16ENS_18Kernel_traits_baseILj256EfS2_S2_S2_fjLj128EEEEELb1ELb0ELb1ELb1EEEvNS_9BwdParamsE)
        /*0824*/ 	.word	0x00000000


	//----- nvinfo : EIATTR_REGCOUNT
	.align		4
.L_347:
        /*0828*/ 	.byte	0x04, 0x2f
        /*082a*/ 	.short	(.L_349 - .L_348)
	.align		4
.L_348:
        /*082c*/ 	.word	index@(_ZN10layer_norm22ln_bwd_finalize_kernelINS_22Kernel_traits_finalizeILj256Ef6__halfS2_S2_fjLb0ELj1024ELj4ENS_18Kernel_traits_baseILj256EfS2_S2_S2_fjLj1024EEEEELb0ELb1EEEvNS_9BwdParamsE)
        /*0830*/ 	.word	0x00000020


	//----- nvinfo : EIATTR_FRAME_SIZE
	.align		4
.L_349:
        /*0834*/ 	.byte	0x04, 0x11
        /*0836*/ 	.short	(.L_351 - .L_350)
	.align		4
.L_350:
        /*0838*/ 	.word	index@(_ZN10layer_norm22ln_bwd_finalize_kernelINS_22Kernel_traits_finalizeILj256Ef6__halfS2_S2_fjLb0ELj1024ELj4ENS_18Kernel_traits_baseILj256EfS2_S2_S2_fjLj1024EEEEELb0ELb1EEEvNS_9BwdParamsE)
        /*083c*/ 	.word	0x00000000


	//----- nvinfo : EIATTR_REGCOUNT
	.align		4
.L_351:
        /*0840*/ 	.byte	0x04, 0x2f
        /*0842*/ 	.short	(.L_353 - .L_352)
	.align		4
.L_352:
        /*0844*/ 	.word	index@(_ZN10layer_norm13ln_bwd_kernelINS_13Kernel_traitsIf6__halfS2_S2_fjLj256ELj1ELj4ELj1ELj16ENS_18Kernel_traits_baseILj256EfS2_S2_S2_fjLj128EEEEELb1ELb0ELb1ELb0EEEvNS_9BwdParamsE)
        /*0848*/ 	.word	0x00000050


	//----- nvinfo : EIATTR_FRAME_SIZE
	.align		4
.L_353:
        /*084c*/ 	.byte	0x04, 0x11
        /*084e*/ 	.short	(.L_355 - .L_354)
	.align		4
.L_354:
        /*0850*/ 	.word	index@(_ZN10layer_norm13ln_bwd_kernelINS_13Kernel_traitsIf6__halfS2_S2_fjLj256ELj1ELj4ELj1ELj16ENS_18Kernel_traits_baseILj256EfS2_S2_S2_fjLj128EEEEELb1ELb0ELb1ELb0EEEvNS_9BwdParamsE)
        /*0854*/ 	.word	0x00000000


	//----- nvinfo : EIATTR_REGCOUNT
	.align		4
.L_355:
        /*0858*/ 	.byte	0x04, 0x2f
        /*085a*/ 	.short	(.L_357 - .L_356)
	.align		4
.L_356:
        /*085c*/ 	.word	index@(_ZN10layer_norm22ln_bwd_finalize_kernelINS_22Kernel_traits_finalizeILj256Ef6__halfS2_S2_fjLb0ELj1024ELj4ENS_18Kernel_traits_baseILj256EfS2_S2_S2_fjLj1024EEEEELb0ELb0EEEvNS_9BwdParamsE)
        /*0860*/ 	.word	0x0000003f


	//----- nvinfo : EIATTR_FRAME_SIZE
	.align		4
.L_357:
        /*0864*/ 	.byte	0x04, 0x11
        /*0866*/ 	.short	(.L_359 - .L_358)
	.align		4
.L_358:
        /*0868*/ 	.word	index@(_ZN10layer_norm22ln_bwd_finalize_kernelINS_22Kernel_traits_finalizeILj256Ef6__halfS2_S2_fjLb0ELj1024ELj4ENS_18Kernel_traits_baseILj256EfS2_S2_S2_fjLj1024EEEEELb0ELb0EEEvNS_9BwdParamsE)
        /*086c*/ 	.word	0x00000000


	//----- nvinfo : EIATTR_REGCOUNT
	.align		4
.L_359:
        /*0870*/ 	.byte	0x04, 0x2f
        /*0872*/ 	.short	(.L_361 - .L_360)
	.align		4
.L_360:
        /*0874*/ 	.word	index@(_ZN10layer_norm13ln_bwd_kernelINS_13Kernel_traitsIf6__halfS2_S2_fjLj256ELj1ELj4ELj1ELj16ENS_18Kernel_traits_baseILj256EfS2_S2_S2_fjLj128EEEEELb1ELb0ELb0ELb1EEEvNS_9BwdParamsE)
        /*0878*/ 	.word	0x00000050


	//----- nvinfo : EIATTR_FRAME_SIZE
	.align		4
.L_361:
        /*087c*/ 	.byte	0x04, 0x11
        /*087e*/ 	.short	(.L_363 - .L_362)
	.align		4
.L_362:
        /*0880*/ 	.word	index@(_ZN10layer_norm13ln_bwd_kernelINS_13Kernel_traitsIf6__halfS2_S2_fjLj256ELj1ELj4ELj1ELj16ENS_18Kernel_traits_baseILj256EfS2_S2_S2_fjLj128EEEEELb1ELb0ELb0ELb1EEEvNS_9BwdParamsE)
        /*0884*/ 	.word	0x00000000


	//----- nvinfo : EIATTR_REGCOUNT
	.align		4
.L_363:
        /*0888*/ 	.byte	0x04, 0x2f
        /*088a*/ 	.short	(.L_365 - .L_364)
	.align		4
.L_364:
        /*088c*/ 	.word	index@(_ZN10layer_norm13ln_bwd_kernelINS_13Kernel_traitsIf6__halfS2_S2_fjLj256ELj1ELj4ELj1ELj16ENS_18Kernel_traits_baseILj256EfS2_S2_S2_fjLj128EEEEELb1ELb0ELb0ELb0EEEvNS_9BwdParamsE)
        /*0890*/ 	.word	0x00000050


	//----- nvinfo : EIATTR_FRAME_SIZE
	.align		4
.L_365:
        /*0894*/ 	.byte	0x04, 0x11
        /*0896*/ 	.short	(.L_367 - .L_366)
	.align		4
.L_366:
        /*0898*/ 	.word	index@(_ZN10layer_norm13ln_bwd_kernelINS_13Kernel_traitsIf6__halfS2_S2_fjLj256ELj1ELj4ELj1ELj16ENS_18Kernel_traits_baseILj256EfS2_S2_S2_fjLj128EEEEELb1ELb0ELb0ELb0EEEvNS_9BwdParamsE)
        /*089c*/ 	.word	0x00000000


	//----- nvinfo : EIATTR_REGCOUNT
	.align		4
.L_367:
        /*08a0*/ 	.byte	0x04, 0x2f
        /*08a2*/ 	.short	(.L_369 - .L_368)
	.align		4
.L_368:
        /*08a4*/ 	.word	index@(_ZN10layer_norm13ln_bwd_kernelINS_13Kernel_traitsIf6__halfS2_S2_fjLj256ELj1ELj4ELj1ELj16ENS_18Kernel_traits_baseILj256EfS2_S2_S2_fjLj128EEEEELb0ELb1ELb1ELb1EEEvNS_9BwdParamsE)
        /*08a8*/ 	.word	0x00000060


	//----- nvinfo : EIATTR_FRAME_SIZE
	.align		4
.L_369:
        /*08ac*/ 	.byte	0x04, 0x11
        /*08ae*/ 	.short	(.L_371 - .L_370)
	.align		4
.L_370:
        /*08b0*/ 	.word	index@(_ZN10layer_norm13ln_bwd_kernelINS_13Kernel_traitsIf6__halfS2_S2_fjLj256ELj1ELj4ELj1ELj16ENS_18Kernel_traits_baseILj256EfS2_S2_S2_fjLj128EEEEELb0ELb1ELb1ELb1EEEvNS_9BwdParamsE)
        /*08b4*/ 	.word	0x00000000


	//----- nvinfo : EIATTR_REGCOUNT
	.align		4
.L_371:
        /*08b8*/ 	.byte	0x04, 0x2f
        /*08ba*/ 	.short	(.L_373 - .L_372)
	.align		4
.L_372:
        /*08bc*/ 	.word	index@(_ZN10layer_norm13ln_bwd_kernelINS_13Kernel_traitsIf6__halfS2_S2_fjLj256ELj1ELj4ELj1ELj16ENS_18Kernel_traits_baseILj256EfS2_S2_S2_fjLj128EEEEELb0ELb1ELb1ELb0EEEvNS_9BwdParamsE)
        /*08c0*/ 	.word	0x00000060


	//----- nvinfo : EIATTR_FRAME_SIZE
	.align		4
.L_373:
        /*08c4*/ 	.byte	0x04, 0x11
        /*08c6*/ 	.short	(.L_375 - .L_374)
	.align		4
.L_374:
        /*08c8*/ 	.word	index@(_ZN10layer_norm13ln_bwd_kernelINS_13Kernel_traitsIf6__halfS2_S2_fjLj256ELj1ELj4ELj1ELj16ENS_18Kernel_traits_baseILj256EfS2_S2_S2_fjLj128EEEEELb0ELb1ELb1ELb0EEEvNS_9BwdParamsE)
        /*08cc*/ 	.word	0x00000000


	//----- nvinfo : EIATTR_REGCOUNT
	.align		4
.L_375:
        /*08d0*/ 	.byte	0x04, 0x2f
        /*08d2*/ 	.short	(.L_377 - .L_376)
	.align		4
.L_376:
        /*08d4*/ 	.word	index@(_ZN10layer_norm13ln_bwd_kernelINS_13Kernel_traitsIf6__halfS2_S2_fjLj256ELj1ELj4ELj1ELj16ENS_18Kernel_traits_baseILj256EfS2_S2_S2_fjLj128EEEEELb0ELb1ELb0ELb1EEEvNS_9BwdParamsE)
        /*08d8*/ 	.word	0x00000050


	//----- nvinfo : EIATTR_FRAME_SIZE
	.align		4
.L_377:
        /*08dc*/ 	.byte	0x04, 0x11
        /*08de*/ 	.short	(.L_379 - .L_378)
	.align		4
.L_378:
        /*08e0*/ 	.word	index@(_ZN10layer_norm13ln_bwd_kernelINS_13Kernel_traitsIf6__halfS2_S2_fjLj256ELj1ELj4ELj1ELj16ENS_18Kernel_traits_baseILj256EfS2_S2_S2_fjLj128EEEEELb0ELb1ELb0ELb1EEEvNS_9BwdParamsE)
        /*08e4*/ 	.word	0x00000000


	//----- nvinfo : EIATTR_REGCOUNT
	.align		4
.L_379:
        /*08e8*/ 	.byte	0x04, 0x2f
        /*08ea*/ 	.short	(.L_381 - .L_380)
	.align		4
.L_380:
        /*08ec*/ 	.word	index@(_ZN10layer_norm13ln_bwd_kernelINS_13Kernel_traitsIf6__halfS2_S2_fjLj256ELj1ELj4ELj1ELj16ENS_18Kernel_traits_baseILj256EfS2_S2_S2_fjLj128EEEEELb0ELb1ELb0ELb0EEEvNS_9BwdParamsE)
        /*08f0*/ 	.word	0x00000060


	//----- nvinfo : EIATTR_FRAME_SIZE
	.align		4
.L_381:
        /*08f4*/ 	.byte	0x04, 0x11
        /*08f6*/ 	.short	(.L_383 - .L_382)
	.align		4
.L_382:
        /*08f8*/ 	.word	index@(_ZN10layer_norm13ln_bwd_kernelINS_13Kernel_traitsIf6__halfS2_S2_fjLj256ELj1ELj4ELj1ELj16ENS_18Kernel_traits_baseILj256EfS2_S2_S2_fjLj128EEEEELb0ELb1ELb0ELb0EEEvNS_9BwdParamsE)
        /*08fc*/ 	.word	0x00000000


	//----- nvinfo : EIATTR_REGCOUNT
	.align		4
.L_383:
        /*0900*/ 	.byte	0x04, 0x2f
        /*0902*/ 	.short	(.L_385 - .L_384)
	.align		4
.L_384:
        /*0904*/ 	.word	index@(_ZN10layer_norm13ln_bwd_kernelINS_13Kernel_traitsIf6__halfS2_S2_fjLj256ELj1ELj4ELj1ELj16ENS_18Kernel_traits_baseILj256EfS2_S2_S2_fjLj128EEEEELb0ELb0ELb1ELb1EEEvNS_9BwdParamsE)
        /*0908*/ 	.word	0x0000004c


	//----- nvinfo : EIATTR_FRAME_SIZE
	.align		4
.L_385:
        /*090c*/ 	.byte	0x04, 0x11
        /*090e*/ 	.short	(.L_387 - .L_386)
	.align		4
.L_386:
        /*0910*/ 	.word	index@(_ZN10layer_norm13ln_bwd_kernelINS_13Kernel_traitsIf6__halfS2_S2_fjLj256ELj1ELj4ELj1ELj16ENS_18Kernel_traits_baseILj256EfS2_S2_S2_fjLj128EEEEELb0ELb0ELb1ELb1EEEvNS_9BwdParamsE)
        /*0914*/ 	.word	0x00000000


	//----- nvinfo : EIATTR_REGCOUNT
	.align		4
.L_387:
        /*0918*/ 	.byte	0x04, 0x2f
        /*091a*/ 	.short	(.L_389 - .L_388)
	.align		4
.L_388:
        /*091c*/ 	.word	index@(_ZN10layer_norm13ln_bwd_kernelINS_13Kernel_traitsIf6__halfS2_S2_fjLj256ELj1ELj4ELj1ELj16ENS_18Kernel_traits_baseILj256EfS2_S2_S2_fjLj128EEEEELb0ELb0ELb1ELb0EEEvNS_9BwdParamsE)
        /*0920*/ 	.word	0x0000004c


	//----- nvinfo : EIATTR_FRAME_SIZE
	.align		4
.L_389:
        /*0924*/ 	.byte	0x04, 0x11
        /*0926*/ 	.short	(.L_391 - .L_390)
	.align		4
.L_390:
        /*0928*/ 	.word	index@(_ZN10layer_norm13ln_bwd_kernelINS_13Kernel_traitsIf6__halfS2_S2_fjLj256ELj1ELj4ELj1ELj16ENS_18Kernel_traits_baseILj256EfS2_S2_S2_fjLj128EEEEELb0ELb0ELb1ELb0EEEvNS_9BwdParamsE)
        /*092c*/ 	.word	0x00000000


	//----- nvinfo : EIATTR_REGCOUNT
	.align		4
.L_391:
        /*0930*/ 	.byte	0x04, 0x2f
        /*0932*/ 	.short	(.L_393 - .L_392)
	.align		4
.L_392:
        /*0934*/ 	.word	index@(_ZN10layer_norm13ln_bwd_kernelINS_13Kernel_traitsIf6__halfS2_S2_fjLj256ELj1ELj4ELj1ELj16ENS_18Kernel_traits_baseILj256EfS2_S2_S2_fjLj128EEEEELb0ELb0ELb0ELb1EEEvNS_9BwdParamsE)
        /*0938*/ 	.word	0x00000040


	//----- nvinfo : EIATTR_FRAME_SIZE
	.align		4
.L_393:
        /*093c*/ 	.byte	0x04, 0x11
        /*093e*/ 	.short	(.L_395 - .L_394)
	.align		4
.L_394:
        /*0940*/ 	.word	index@(_ZN10layer_norm13ln_bwd_kernelINS_13Kernel_traitsIf6__halfS2_S2_fjLj256ELj1ELj4ELj1ELj16ENS_18Kernel_traits_baseILj256EfS2_S2_S2_fjLj128EEEEELb0ELb0ELb0ELb1EEEvNS_9BwdParamsE)
        /*0944*/ 	.word	0x00000000


	//----- nvinfo : EIATTR_REGCOUNT
	.align		4
.L_395:
        /*0948*/ 	.byte	0x04, 0x2f
        /*094a*/ 	.short	(.L_397 - .L_396)
	.align		4
.L_396:
        /*094c*/ 	.word	index@(_ZN10layer_norm13ln_bwd_kernelINS_13Kernel_traitsIf6__halfS2_S2_fjLj256ELj1ELj4ELj1ELj16ENS_18Kernel_traits_baseILj256EfS2_S2_S2_fjLj128EEEEELb0ELb0ELb0ELb0EEEvNS_9BwdParamsE)
        /*0950*/ 	.word	0x00000048


	//----- nvinfo : EIATTR_FRAME_SIZE
	.align		4
.L_397:
        /*0954*/ 	.byte	0x04, 0x11
        /*0956*/ 	.short	(.L_399 - .L_398)
	.align		4
.L_398:
        /*0958*/ 	.word	index@(_ZN10layer_norm13ln_bwd_kernelINS_13Kernel_traitsIf6__halfS2_S2_fjLj256ELj1ELj4ELj1ELj16ENS_18Kernel_traits_baseILj256EfS2_S2_S2_fjLj128EEEEELb0ELb0ELb0ELb0EEEvNS_9BwdParamsE)
        /*095c*/ 	.word	0x00000000


	//----- nvinfo : EIATTR_REGCOUNT
	.align		4
.L_399:
        /*0960*/ 	.byte	0x04, 0x2f
        /*0962*/ 	.short	(.L_401 - .L_400)
	.align		4
.L_400:
        /*0964*/ 	.word	index@(_ZN10layer_norm13ln_bwd_kernelINS_13Kernel_traitsIf13__nv_bfloat16fS2_fjLj256ELj1ELj4ELj1ELj16ENS_18Kernel_traits_baseILj256EfS2_fS2_fjLj128EEEEELb1ELb1ELb1ELb1EEEvNS_9BwdParamsE)
        /*0968*/ 	.word	0x00000070


	//----- nvinfo : EIATTR_FRAME_SIZE
	.align		4
.L_401:
        /*096c*/ 	.byte	0x04, 0x11
        /*096e*/ 	.short	(.L_403 - .L_402)
	.align		4
.L_402:
        /*0970*/ 	.word	index@(_ZN10layer_norm13ln_bwd_kernelINS_13Kernel_traitsIf13__nv_bfloat16fS2_fjLj256ELj1ELj4ELj1ELj16ENS_18Kernel_traits_baseILj256EfS2_fS2_fjLj128EEEEELb1ELb1ELb1ELb1EEEvNS_9BwdParamsE)
        /*0974*/ 	.word	0x00000000


	//----- nvinfo : EIATTR_REGCOUNT
	.align		4
.L_403:
        /*0978*/ 	.byte	0x04, 0x2f
        /*097a*/ 	.short	(.L_405 - .L_404)
	.align		4
.L_404:
        /*097c*/ 	.word	index@(_ZN10layer_norm22ln_bwd_finalize_kernelINS_22Kernel_traits_finalizeILj256Ef13__nv_bfloat16fS2_fjLb1ELj1024ELj4ENS_18Kernel_traits_baseILj256EfS2_fS2_fjLj1024EEEEELb1ELb1EEEvNS_9BwdParamsE)
        /*0980*/ 	.word	0x00000020


	//----- nvinfo : EIATTR_FRAME_SIZE
	.align		4
.L_405:
        /*0984*/ 	.byte	0x04, 0x11
        /*0986*/ 	.short	(.L_407 - .L_406)
	.align		4
.L_406:
        /*0988*/ 	.word	index@(_ZN10layer_norm22ln_bwd_finalize_kernelINS_22Kernel_traits_finalizeILj256Ef13__nv_bfloat16fS2_fjLb1ELj1024ELj4ENS_18Kernel_traits_baseILj256EfS2_fS2_fjLj1024EEEEELb1ELb1EEEvNS_9BwdParamsE)
        /*098c*/ 	.word	0x00000000


	//----- nvinfo : EIATTR_REGCOUNT
	.align		4
.L_407:
        /*0990*/ 	.byte	0x04, 0x2f
        /*0992*/ 	.short	(.L_409 - .L_408)
	.align		4
.L_408:
        /*0994*/ 	.word	index@(_ZN10layer_norm13ln_bwd_kernelINS_13Kernel_traitsIf13__nv_bfloat16fS2_fjLj256ELj1ELj4ELj1ELj16ENS_18Kernel_traits_baseILj256EfS2_fS2_fjLj128EEEEELb1ELb1ELb1ELb0EEEvNS_9BwdParamsE)
        /*0998*/ 	.word	0x00000072


	//----- nvinfo : EIATTR_FRAME_SIZE
	.align		4
.L_409:
        /*099c*/ 	.byte	0x04, 0x11
        /*099e*/ 	.short	(.L_411 - .L_410)
	.align		4
.L_410:
        /*09a0*/ 	.word	index@(_ZN10layer_norm13ln_bwd_kernelINS_13Kernel_traitsIf13__nv_bfloat16fS2_fjLj256ELj1ELj4ELj1ELj16ENS_18Kernel_traits_baseILj256EfS2_fS2_fjLj128EEEEELb1ELb1ELb1ELb0EEEvNS_9BwdParamsE)
        /*09a4*/ 	.word	0x00000000


	//----- nvinfo : EIATTR_REGCOUNT
	.align		4
.L_411:
        /*09a8*/ 	.byte	0x04, 0x2f
        /*09aa*/ 	.short	(.L_413 - .L_412)
	.align		4
.L_412:
        /*09ac*/ 	.word	index@(_ZN10layer_norm22ln_bwd_finalize_kernelINS_22Kernel_traits_finalizeILj256Ef13__nv_bfloat16fS2_fjLb1ELj1024ELj4ENS_18Kernel_traits_baseILj256EfS2_fS2_fjLj1024EEEEELb1ELb0EEEvNS_9BwdParamsE)
        /*09b0*/ 	.word	0x00000020


	//----- nvinfo : EIATTR_FRAME_SIZE
	.align		4
.L_413:
        /*09b4*/ 	.byte	0x04, 0x11
        /*09b6*/ 	.short	(.L_415 - .L_414)
	.align		4
.L_414:
        /*09b8*/ 	.word	index@(_ZN10layer_norm22ln_bwd_finalize_kernelINS_22Kernel_traits_finalizeILj256Ef13__nv_bfloat16fS2_fjLb1ELj1024ELj4ENS_18Kernel_traits_baseILj256EfS2_fS2_fjLj1024EEEEELb1ELb0EEEvNS_9BwdParamsE)
        /*09bc*/ 	.word	0x00000000


	//----- nvinfo : EIATTR_REGCOUNT
	.align		4
.L_415:
        /*09c0*/ 	.byte	0x04, 0x2f
        /*09c2*/ 	.short	(.L_417 - .L_416)
	.align		4
.L_416:
        /*09c4*/ 	.word	index@(_ZN10layer_norm13ln_bwd_kernelINS_13Kernel_traitsIf13__nv_bfloat16fS2_fjLj256ELj1ELj4ELj1ELj16ENS_18Kernel_traits_baseILj256EfS2_fS2_fjLj128EEEEELb1ELb1ELb0ELb1EEEvNS_9BwdParamsE)
        /*09c8*/ 	.word	0x00000060


	//----- nvinfo : EIATTR_FRAME_SIZE
	.align		4
.L_417:
        /*09cc*/ 	.byte	0x04, 0x11
        /*09ce*/ 	.short	(.L_419 - .L_418)
	.align		4
.L_418:
        /*09d0*/ 	.word	index@(_ZN10layer_norm13ln_bwd_kernelINS_13Kernel_traitsIf13__nv_bfloat16fS2_fjLj256ELj1ELj4ELj1ELj16ENS_18Kernel_traits_baseILj256EfS2_fS2_fjLj128EEEEELb1ELb1ELb0ELb1EEEvNS_9BwdParamsE)
        /*09d4*/ 	.word	0x00000000


	//----- nvinfo : EIATTR_REGCOUNT
	.align		4
.L_419:
        /*09d8*/ 	.byte	0x04, 0x2f
        /*09da*/ 	.short	(.L_421 - .L_420)
	.align		4
.L_420:
        /*09dc*/ 	.word	index@(_ZN10layer_norm13ln_bwd_kernelINS_13Kernel_traitsIf13__nv_bfloat16fS2_fjLj256ELj1ELj4ELj1ELj16ENS_18Kernel_traits_baseILj256EfS2_fS2_fjLj128EEEEELb1ELb1ELb0ELb0EEEvNS_9BwdParamsE)
        /*09e0*/ 	.word	0x00000075


	//----- nvinfo : EIATTR_FRAME_SIZE
	.align		4
.L_421:
        /*09e4*/ 	.byte	0x04, 0x11
        /*09e6*/ 	.short	(.L_423 - .L_422)
	.align		4
.L_422:
        /*09e8*/ 	.word	index@(_ZN10layer_norm13ln_bwd_kernelINS_13Kernel_traitsIf13__nv_bfloat16fS2_fjLj256ELj1ELj4ELj1ELj16ENS_18Kernel_traits_baseILj256EfS2_fS2_fjLj128EEEEELb1ELb1ELb0ELb0EEEvNS_9BwdParamsE)
        /*09ec*/ 	.word	0x00000000


	//----- nvinfo : EIATTR_REGCOUNT
	.align		4
.L_423:
        /*09f0*/ 	.byte	0x04, 0x2f
        /*09f2*/ 	.short	(.L_425 - .L_424)
	.align		4
.L_424:
        /*09f4*/ 	.word	index@(_ZN10layer_norm13ln_bwd_kernelINS_13Kernel_traitsIf13__nv_bfloat16fS2_fjLj256ELj1ELj4ELj1ELj16ENS_18Kernel_traits_baseILj256EfS2_fS2_fjLj128EEEEELb1ELb0ELb1ELb1EEEvNS_9BwdParamsE)
        /*09f8*/ 	.word	0x0000005f


	//----- nvinfo : EIATTR_FRAME_SIZE
	.align		4
.L_425:
        /*09fc*/ 	.byte	0x04, 0x11
        /*09fe*/ 	.short	(.L_427 - .L_426)
	.align		4
.L_426:
        /*0a00*/ 	.word	index@(_ZN10layer_norm13ln_bwd_kernelINS_13Kernel_traitsIf13__nv_bfloat16fS2_fjLj256ELj1ELj4ELj1ELj16ENS_18Kernel_traits_baseILj256EfS2_fS2_fjLj128EEEEELb1ELb0ELb1ELb1EEEvNS_9BwdParamsE)
        /*0a04*/ 	.word	0x00000000


	//----- nvinfo : EIATTR_REGCOUNT
	.align		4
.L_427:
        /*0a08*/ 	.byte	0x04, 0x2f
        /*0a0a*/ 	.short	(.L_429 - .L_428)
	.align		4
.L_428:
        /*0a0c*/ 	.word	index@(_ZN10layer_norm22ln_bwd_finalize_kernelINS_22Kernel_traits_finalizeILj256Ef13__nv_bfloat16fS2_fjLb0ELj1024ELj4ENS_18Kernel_traits_baseILj256EfS2_fS2_fjLj1024EEEEELb0ELb1EEEvNS_9BwdParamsE)
        /*0a10*/ 	.word	0x00000020


	//----- nvinfo : EIATTR_FRAME_SIZE
	.align		4
.L_429:
        /*0a14*/ 	.byte	0x04, 0x11
        /*0a16*/ 	.short	(.L_431 - .L_430)
	.align		4
.L_430:
        /*0a18*/ 	.word	index@(_ZN10layer_norm22ln_bwd_finalize_kernelINS_22Kernel_traits_finalizeILj256Ef13__nv_bfloat16fS2_fjLb0ELj1024ELj4ENS_18Kernel_traits_baseILj256EfS2_fS2_fjLj1024EEEEELb0ELb1EEEvNS_9BwdParamsE)
        /*0a1c*/ 	.word	0x00000000


	//----- nvinfo : EIATTR_REGCOUNT
	.align		4
.L_431:
        /*0a20*/ 	.byte	0x04, 0x2f
        /*0a22*/ 	.short	(.L_433 - .L_432)
	.align		4
.L_432:
        /*0a24*/ 	.word	index@(_ZN10layer_norm13ln_bwd_kernelINS_13Kernel_traitsIf13__nv_bfloat16fS2_fjLj256ELj1ELj4ELj1ELj16ENS_18Kernel_traits_baseILj256EfS2_fS2_fjLj128EEEEELb1ELb0ELb1ELb0EEEvNS_9BwdParamsE)
        /*0a28*/ 	.word	0x0000005f


	//----- nvinfo : EIATTR_FRAME_SIZE
	.align		4
.L_433:
        /*0a2c*/ 	.byte	0x04, 0x11
        /*0a2e*/ 	.short	(.L_435 - .L_434)
	.align		4
.L_434:
        /*0a30*/ 	.word	index@(_ZN10layer_norm13ln_bwd_kernelINS_13Kernel_traitsIf13__nv_bfloat16fS2_fjLj256ELj1ELj4ELj1ELj16ENS_18Kernel_traits_baseILj256EfS2_fS2_fjLj128EEEEELb1ELb0ELb1ELb0EEEvNS_9BwdParamsE)
        /*0a34*/ 	.word	0x00000000


	//----- nvinfo : EIATTR_REGCOUNT
	.align		4
.L_435:
        /*0a38*/ 	.byte	0x04, 0x2f
        /*0a3a*/ 	.short	(.L_437 - .L_436)
	.align		4
.L_436:
        /*0a3c*/ 	.word	index@(_ZN10layer_norm22ln_bwd_finalize_kernelINS_22Kernel_traits_finalizeILj256Ef13__nv_bfloat16fS2_fjLb0ELj1024ELj4ENS_18Kernel_traits_baseILj256EfS2_fS2_fjLj1024EEEEELb0ELb0EEEvNS_9BwdParamsE)
        /*0a40*/ 	.word	0x0000003f


	//----- nvinfo : EIATTR_FRAME_SIZE
	.align		4
.L_437:
        /*0a44*/ 	.byte	0x04, 0x11
        /*0a46*/ 	.short	(.L_439 - .L_438)
	.align		4
.L_438:
        /*0a48*/ 	.word	index@(_ZN10layer_norm22ln_bwd_finalize_kernelINS_22Kernel_traits_finalizeILj256Ef13__nv_bfloat16fS2_fjLb0ELj1024ELj4ENS_18Kernel_traits_baseILj256EfS2_fS2_fjLj1024EEEEELb0ELb0EEEvNS_9BwdParamsE)
        /*0a4c*/ 	.word	0x00000000


	//----- nvinfo : EIATTR_REGCOUNT
	.align		4
.L_439:
        /*0a50*/ 	.byte	0x04, 0x2f
        /*0a52*/ 	.short	(.L_441 - .L_440)
	.align		4
.L_440:
        /*0a54*/ 	.word	index@(_ZN10layer_norm13ln_bwd_kernelINS_13Kernel_traitsIf13__nv_bfloat16fS2_fjLj256ELj1ELj4ELj1ELj16ENS_18Kernel_traits_baseILj256EfS2_fS2_fjLj128EEEEELb1ELb0ELb0ELb1EEEvNS_9BwdParamsE)
        /*0a58*/ 	.word	0x00000059


	//----- nvinfo : EIATTR_FRAME_SIZE
	.align		4
.L_441:
        /*0a5c*/ 	.byte	0x04, 0x11
        /*0a5e*/ 	.short	(.L_443 - .L_442)
	.align		4
.L_442:
        /*0a60*/ 	.word	index@(_ZN10layer_norm13ln_bwd_kernelINS_13Kernel_traitsIf13__nv_bfloat16fS2_fjLj256ELj1ELj4ELj1ELj16ENS_18Kernel_traits_baseILj256EfS2_fS2_fjLj128EEEEELb1ELb0ELb0ELb1EEEvNS_9BwdParamsE)
        /*0a64*/ 	.word	0x00000000


	//----- nvinfo : EIATTR_REGCOUNT
	.align		4
.L_443:
        /*0a68*/ 	.byte	0x04, 0x2f
        /*0a6a*/ 	.short	(.L_445 - .L_444)
	.align		4
.L_444:
        /*0a6c*/ 	.word	index@(_ZN10layer_norm13ln_bwd_kernelINS_13Kernel_traitsIf13__nv_bfloat16fS2_fjLj256ELj1ELj4ELj1ELj16ENS_18Kernel_traits_baseILj256EfS2_fS2_fjLj128EEEEELb1ELb0ELb0ELb0EEEvNS_9BwdParamsE)
        /*0a70*/ 	.word	0x0000005c


	//----- nvinfo : EIATTR_FRAME_SIZE
	.align		4
.L_445:
        /*0a74*/ 	.byte	0x04, 0x11
        /*0a76*/ 	.short	(.L_447 - .L_446)
	.align		4
.L_446:
        /*0a78*/ 	.word	index@(_ZN10layer_norm13ln_bwd_kernelINS_13Kernel_traitsIf13__nv_bfloat16fS2_fjLj256ELj1ELj4ELj1ELj16ENS_18Kernel_traits_baseILj256EfS2_fS2_fjLj128EEEEELb1ELb0ELb0ELb0EEEvNS_9BwdParamsE)
        /*0a7c*/ 	.word	0x00000000


	//----- nvinfo : EIATTR_REGCOUNT
	.align		4
.L_447:
        /*0a80*/ 	.byte	0x04, 0x2f
        /*0a82*/ 	.short	(.L_449 - .L_448)
	.align		4
.L_448:
        /*0a84*/ 	.word	index@(_ZN10layer_norm13ln_bwd_kernelINS_13Kernel_traitsIf13__nv_bfloat16fS2_fjLj256ELj1ELj4ELj1ELj16ENS_18Kernel_traits_baseILj256EfS2_fS2_fjLj128EEEEELb0ELb1ELb1ELb1EEEvNS_9BwdParamsE)
        /*0a88*/ 	.word	0x0000006d


	//----- nvinfo : EIATTR_FRAME_SIZE
	.align		4
.L_449:
        /*0a8c*/ 	.byte	0x04, 0x11
        /*0a8e*/ 	.short	(.L_451 - .L_450)
	.align		4
.L_450:
        /*0a90*/ 	.word	index@(_ZN10layer_norm13ln_bwd_kernelINS_13Kernel_traitsIf13__nv_bfloat16fS2_fjLj256ELj1ELj4ELj1ELj16ENS_18Kernel_traits_baseILj256EfS2_fS2_fjLj128EEEEELb0ELb1ELb1ELb1EEEvNS_9BwdParamsE)
        /*0a94*/ 	.word	0x00000000


	//----- nvinfo : EIATTR_REGCOUNT
	.align		4
.L_451:
        /*0a98*/ 	.byte	0x04, 0x2f
        /*0a9a*/ 	.short	(.L_453 - .L_452)
	.align		4
.L_452:
        /*0a9c*/ 	.word	index@(_ZN10layer_norm13ln_bwd_kernelINS_13Kernel_traitsIf13__nv_bfloat16fS2_fjLj256ELj1ELj4ELj1ELj16ENS_18Kernel_traits_baseILj256EfS2_fS2_fjLj128EEEEELb0ELb1ELb1ELb0EEEvNS_9BwdParamsE)
        /*0aa0*/ 	.word	0x0000006d


	//----- nvinfo : EIATTR_FRAME_SIZE
	.align		4
.L_453:
        /*0aa4*/ 	.byte	0x04, 0x11
        /*0aa6*/ 	.short	(.L_455 - .L_454)
	.align		4
.L_454:
        /*0aa8*/ 	.word	index@(_ZN10layer_norm13ln_bwd_kernelINS_13Kernel_traitsIf13__nv_bfloat16fS2_fjLj256ELj1ELj4ELj1ELj16ENS_18Kernel_traits_baseILj256EfS2_fS2_fjLj128EEEEELb0ELb1ELb1ELb0EEEvNS_9BwdParamsE)
        /*0aac*/ 	.word	0x00000000


	//----- nvinfo : EIATTR_REGCOUNT
	.align		4
.L_455:
        /*0ab0*/ 	.byte	0x04, 0x2f
        /*0ab2*/ 	.short	(.L_457 - .L_456)
	.align		4
.L_456:
        /*0ab4*/ 	.word	index@(_ZN10layer_norm13ln_bwd_kernelINS_13Kernel_traitsIf13__nv_bfloat16fS2_fjLj256ELj1ELj4ELj1ELj16ENS_18Kernel_traits_baseILj256EfS2_fS2_fjLj128EEEEELb0ELb1ELb0ELb1EEEvNS_9BwdParamsE)
        /*0ab8*/ 	.word	0x00000060


	//----- nvinfo : EIATTR_FRAME_SIZE
	.align		4
.L_457:
        /*0abc*/ 	.byte	0x04, 0x11
        /*0abe*/ 	.short	(.L_459 - .L_458)
	.align		4
.L_458:
        /*0ac0*/ 	.word	index@(_ZN10layer_norm13ln_bwd_kernelINS_13Kernel_traitsIf13__nv_bfloat16fS2_fjLj256ELj1ELj4ELj1ELj16ENS_18Kernel_traits_baseILj256EfS2_fS2_fjLj128EEEEELb0ELb1ELb0ELb1EEEvNS_9BwdParamsE)
        /*0ac4*/ 	.word	0x00000000


	//----- nvinfo : EIATTR_REGCOUNT
	.align		4
.L_459:
        /*0ac8*/ 	.byte	0x04, 0x2f
        /*0aca*/ 	.short	(.L_461 - .L_460)
	.align		4
.L_460:
        /*0acc*/ 	.word	index@(_ZN10layer_norm13ln_bwd_kernelINS_13Kernel_traitsIf13__nv_bfloat16fS2_fjLj256ELj1ELj4ELj1ELj16ENS_18Kernel_traits_baseILj256EfS2_fS2_fjLj128EEEEELb0ELb1ELb0ELb0EEEvNS_9BwdParamsE)
        /*0ad0*/ 	.word	0x00000060


	//----- nvinfo : EIATTR_FRAME_SIZE
	.align		4
.L_461:
        /*0ad4*/ 	.byte	0x04, 0x11
        /*0ad6*/ 	.short	(.L_463 - .L_462)
	.align		4
.L_462:
        /*0ad8*/ 	.word	index@(_ZN10layer_norm13ln_bwd_kernelINS_13Kernel_traitsIf13__nv_bfloat16fS2_fjLj256ELj1ELj4ELj1ELj16ENS_18Kernel_traits_baseILj256EfS2_fS2_fjLj128EEEEELb0ELb1ELb0ELb0EEEvNS_9BwdParamsE)
        /*0adc*/ 	.word	0x00000000


	//----- nvinfo : EIATTR_REGCOUNT
	.align		4
.L_463:
        /*0ae0*/ 	.byte	0x04, 0x2f
        /*0ae2*/ 	.short	(.L_465 - .L_464)
	.align		4
.L_464:
        /*0ae4*/ 	.word	index@(_ZN10layer_norm13ln_bwd_kernelINS_13Kernel_traitsIf13__nv_bfloat16fS2_fjLj256ELj1ELj4ELj1ELj16ENS_18Kernel_traits_baseILj256EfS2_fS2_fjLj128EEEEELb0ELb0ELb1ELb1EEEvNS_9BwdParamsE)
        /*0ae8*/ 	.word	0x00000050


	//----- nvinfo : EIATTR_FRAME_SIZE
	.align		4
.L_465:
        /*0aec*/ 	.byte	0x04, 0x11
        /*0aee*/ 	.short	(.L_467 - .L_466)
	.align		4
.L_466:
        /*0af0*/ 	.word	index@(_ZN10layer_norm13ln_bwd_kernelINS_13Kernel_traitsIf13__nv_bfloat16fS2_fjLj256ELj1ELj4ELj1ELj16ENS_18Kernel_traits_baseILj256EfS2_fS2_fjLj128EEEEELb0ELb0ELb1ELb1EEEvNS_9BwdParamsE)
        /*0af4*/ 	.word	0x00000000


	//----- nvinfo : EIATTR_REGCOUNT
	.align		4
.L_467:
        /*0af8*/ 	.byte	0x04, 0x2f
        /*0afa*/ 	.short	(.L_469 - .L_468)
	.align		4
.L_468:
        /*0afc*/ 	.word	index@(_ZN10layer_norm13ln_bwd_kernelINS_13Kernel_traitsIf13__nv_bfloat16fS2_fjLj256ELj1ELj4ELj1ELj16ENS_18Kernel_traits_baseILj256EfS2_fS2_fjLj128EEEEELb0ELb0ELb1ELb0EEEvNS_9BwdParamsE)
        /*0b00*/ 	.word	0x00000050


	//----- nvinfo : EIATTR_FRAME_SIZE
	.align		4
.L_469:
        /*0b04*/ 	.byte	0x04, 0x11
        /*0b06*/ 	.short	(.L_471 - .L_470)
	.align		4
.L_470:
        /*0b08*/ 	.word	index@(_ZN10layer_norm13ln_bwd_kernelINS_13Kernel_traitsIf13__nv_bfloat16fS2_fjLj256ELj1ELj4ELj1ELj16ENS_18Kernel_traits_baseILj256EfS2_fS2_fjLj128EEEEELb0ELb0ELb1ELb0EEEvNS_9BwdParamsE)
        /*0b0c*/ 	.word	0x00000000


	//----- nvinfo : EIATTR_REGCOUNT
	.align		4
.L_471:
        /*0b10*/ 	.byte	0x04, 0x2f
        /*0b12*/ 	.short	(.L_473 - .L_472)
	.align		4
.L_472:
        /*0b14*/ 	.word	index@(_ZN10layer_norm13ln_bwd_kernelINS_13Kernel_traitsIf13__nv_bfloat16fS2_fjLj256ELj1ELj4ELj1ELj16ENS_18Kernel_traits_baseILj256EfS2_fS2_fjLj128EEEEELb0ELb0ELb0ELb1EEEvNS_9BwdParamsE)
        /*0b18*/ 	.word	0x00000048


	//----- nvinfo : EIATTR_FRAME_SIZE
	.align		4
.L_473:
        /*0b1c*/ 	.byte	0x04, 0x11
        /*0b1e*/ 	.short	(.L_475 - .L_474)
	.align		4
.L_474:
        /*0b20*/ 	.word	index@(_ZN10layer_norm13ln_bwd_kernelINS_13Kernel_traitsIf13__nv_bfloat16fS2_fjLj256ELj1ELj4ELj1ELj16ENS_18Kernel_traits_baseILj256EfS2_fS2_fjLj128EEEEELb0ELb0ELb0ELb1EEEvNS_9BwdParamsE)
        /*0b24*/ 	.word	0x00000000


	//----- nvinfo : EIATTR_REGCOUNT
	.align		4
.L_475:
        /*0b28*/ 	.byte	0x04, 0x2f
        /*0b2a*/ 	.short	(.L_477 - .L_476)
	.align		4
.L_476:
        /*0b2c*/ 	.word	index@(_ZN10layer_norm13ln_bwd_kernelINS_13Kernel_traitsIf13__nv_bfloat16fS2_fjLj256ELj1ELj4ELj1ELj16ENS_18Kernel_traits_baseILj256EfS2_fS2_fjLj128EEEEELb0ELb0ELb0ELb0EEEvNS_9BwdParamsE)
        /*0b30*/ 	.word	0x00000050


	//----- nvinfo : EIATTR_FRAME_SIZE
	.align		4
.L_477:
        /*0b34*/ 	.byte	0x04, 0x11
        /*0b36*/ 	.short	(.L_479 - .L_478)
	.align		4
.L_478:
        /*0b38*/ 	.word	index@(_ZN10layer_norm13ln_bwd_kernelINS_13Kernel_traitsIf13__nv_bfloat16fS2_fjLj256ELj1ELj4ELj1ELj16ENS_18Kernel_traits_baseILj256EfS2_fS2_fjLj128EEEEELb0ELb0ELb0ELb0EEEvNS_9BwdParamsE)
        /*0b3c*/ 	.word	0x00000000


	//----- nvinfo : EIATTR_REGCOUNT
	.align		4
.L_479:
        /*0b40*/ 	.byte	0x04, 0x2f
        /*0b42*/ 	.short	(.L_481 - .L_480)
	.align		4
.L_480:
        /*0b44*/ 	.word	index@(_ZN10layer_norm13ln_bwd_kernelINS_13Kernel_traitsI13__nv_bfloat16S2_fS2_fjLj256ELj1ELj4ELj1ELj16ENS_18Kernel_traits_baseILj256ES2_S2_fS2_fjLj128EEEEELb1ELb1ELb1ELb1EEEvNS_9BwdParamsE)
        /*0b48*/ 	.word	0x00000071


	//----- nvinfo : EIATTR_FRAME_SIZE
	.align		4
.L_481:
        /*0b4c*/ 	.byte	0x04, 0x11
        /*0b4e*/ 	.short	(.L_483 - .L_482)
	.align		4
.L_482:
        /*0b50*/ 	.word	index@(_ZN10layer_norm13ln_bwd_kernelINS_13Kernel_traitsI13__nv_bfloat16S2_fS2_fjLj256ELj1ELj4ELj1ELj16ENS_18Kernel_traits_baseILj256ES2_S2_fS2_fjLj128EEEEELb1ELb1ELb1ELb1EEEvNS_9BwdParamsE)
        /*0b54*/ 	.word	0x00000000


	//----- nvinfo : EIATTR_REGCOUNT
	.align		4
.L_483:
        /*0b58*/ 	.byte	0x04, 0x2f
        /*0b5a*/ 	.short	(.L_485 - .L_484)
	.align		4
.L_484:
        /*0b5c*/ 	.word	index@(_ZN10layer_norm22ln_bwd_finalize_kernelINS_22Kernel_traits_finalizeILj256E13__nv_bfloat16S2_fS2_fjLb1ELj1024ELj4ENS_18Kernel_traits_baseILj256ES2_S2_fS2_fjLj1024EEEEELb1ELb1EEEvNS_9BwdParamsE)
        /*0b60*/ 	.word	0x00000020


	//----- nvinfo : EIATTR_FRAME_SIZE
	.align		4
.L_485:
        /*0b64*/ 	.byte	0x04, 0x11
        /*0b66*/ 	.short	(.L_487 - .L_486)
	.align		4
.L_486:
        /*0b68*/ 	.word	index@(_ZN10layer_norm22ln_bwd_finalize_kernelINS_22Kernel_traits_finalizeILj256E13__nv_bfloat16S2_fS2_fjLb1ELj1024ELj4ENS_18Kernel_traits_baseILj256ES2_S2_fS2_fjLj1024EEEEELb1ELb1EEEvNS_9BwdParamsE)
        /*0b6c*/ 	.word	0x00000000


	//----- nvinfo : EIATTR_REGCOUNT
	.align		4
.L_487:
        /*0b70*/ 	.byte	0x04, 0x2f
        /*0b72*/ 	.short	(.L_489 - .L_488)
	.align		4
.L_488:
        /*0b74*/ 	.word	index@(_ZN10layer_norm13ln_bwd_kernelINS_13Kernel_traitsI13__nv_bfloat16S2_fS2_fjLj256ELj1ELj4ELj1ELj16ENS_18Kernel_traits_baseILj256ES2_S2_fS2_fjLj128EEEEELb1ELb1ELb1ELb0EEEvNS_9BwdParamsE)
        /*0b78*/ 	.word	0x00000070


	//----- nvinfo : EIATTR_FRAME_SIZE
	.align		4
.L_489:
        /*0b7c*/ 	.byte	0x04, 0x11
        /*0b7e*/ 	.short	(.L_491 - .L_490)
	.align		4
.L_490:
        /*0b80*/ 	.word	index@(_ZN10layer_norm13ln_bwd_kernelINS_13Kernel_traitsI13__nv_bfloat16S2_fS2_fjLj256ELj1ELj4ELj1ELj16ENS_18Kernel_traits_baseILj256ES2_S2_fS2_fjLj128EEEEELb1ELb1ELb1ELb0EEEvNS_9BwdParamsE)
        /*0b84*/ 	.word	0x00000000


	//----- nvinfo : EIATTR_REGCOUNT
	.align		4
.L_491:
        /*0b88*/ 	.byte	0x04, 0x2f
        /*0b8a*/ 	.short	(.L_493 - .L_492)
	.align		4
.L_492:
        /*0b8c*/ 	.word	index@(_ZN10layer_norm22ln_bwd_finalize_kernelINS_22Kernel_traits_finalizeILj256E13__nv_bfloat16S2_fS2_fjLb1ELj1024ELj4ENS_18Kernel_traits_baseILj256ES2_S2_fS2_fjLj1024EEEEELb1ELb0EEEvNS_9BwdParamsE)
        /*0b90*/ 	.word	0x00000020


	//----- nvinfo : EIATTR_FRAME_SIZE
	.align		4
.L_493:
        /*0b94*/ 	.byte	0x04, 0x11
        /*0b96*/ 	.short	(.L_495 - .L_494)
	.align		4
.L_494:
        /*0b98*/ 	.word	index@(_ZN10layer_norm22ln_bwd_finalize_kernelINS_22Kernel_traits_finalizeILj256E13__nv_bfloat16S2_fS2_fjLb1ELj1024ELj4ENS_18Kernel_traits_baseILj256ES2_S2_fS2_fjLj1024EEEEELb1ELb0EEEvNS_9BwdParamsE)
        /*0b9c*/ 	.word	0x00000000


	//----- nvinfo : EIATTR_REGCOUNT
	.align		4
.L_495:
        /*0ba0*/ 	.byte	0x04, 0x2f
        /*0ba2*/ 	.short	(.L_497 - .L_496)
	.align		4
.L_496:
        /*0ba4*/ 	.word	index@(_ZN10layer_norm13ln_bwd_kernelINS_13Kernel_traitsI13__nv_bfloat16S2_fS2_fjLj256ELj1ELj4ELj1ELj16ENS_18Kernel_traits_baseILj256ES2_S2_fS2_fjLj128EEEEELb1ELb1ELb0ELb1EEEvNS_9BwdParamsE)
        /*0ba8*/ 	.word	0x00000060


	//----- nvinfo : EIATTR_FRAME_SIZE
	.align		4
.L_497:
        /*0bac*/ 	.byte	0x04, 0x11
        /*0bae*/ 	.short	(.L_499 - .L_498)
	.align		4
.L_498:
        /*0bb0*/ 	.word	index@(_ZN10layer_norm13ln_bwd_kernelINS_13Kernel_traitsI13__nv_bfloat16S2_fS2_fjLj256ELj1ELj4ELj1ELj16ENS_18Kernel_traits_baseILj256ES2_S2_fS2_fjLj128EEEEELb1ELb1ELb0ELb1EEEvNS_9BwdParamsE)
        /*0bb4*/ 	.word	0x00000000


	//----- nvinfo : EIATTR_REGCOUNT
	.align		4
.L_499:
        /*0bb8*/ 	.byte	0x04, 0x2f
        /*0bba*/ 	.short	(.L_501 - .L_500)
	.align		4
.L_500:
        /*0bbc*/ 	.word	index@(_ZN10layer_norm13ln_bwd_kernelINS_13Kernel_traitsI13__nv_bfloat16S2_fS2_fjLj256ELj1ELj4ELj1ELj16ENS_18Kernel_traits_baseILj256ES2_S2_fS2_fjLj128EEEEELb1ELb1ELb0ELb0EEEvNS_9BwdParamsE)
        /*0bc0*/ 	.word	0x00000073


	//----- nvinfo : EIATTR_FRAME_SIZE
	.align		4
.L_501:
        /*0bc4*/ 	.byte	0x04, 0x11
        /*0bc6*/ 	.short	(.L_503 - .L_502)
	.align		4
.L_502:
        /*0bc8*/ 	.word	index@(_ZN10layer_norm13ln_bwd_kernelINS_13Kernel_traitsI13__nv_bfloat16S2_fS2_fjLj256ELj1ELj4ELj1ELj16ENS_18Kernel_traits_baseILj256ES2_S2_fS2_fjLj128EEEEELb1ELb1ELb0ELb0EEEvNS_9BwdParamsE)
        /*0bcc*/ 	.word	0x00000000


	//----- nvinfo : EIATTR_REGCOUNT
	.align		4
.L_503:
        /*0bd0*/ 	.byte	0x04, 0x2f
        /*0bd2*/ 	.short	(.L_505 - .L_504)
	.align		4
.L_504:
        /*0bd4*/ 	.word	index@(_ZN10layer_norm13ln_bwd_kernelINS_13Kernel_traitsI13__nv_bfloat16S2_fS2_fjLj256ELj1ELj4ELj1ELj16ENS_18Kernel_traits_baseILj256ES2_S2_fS2_fjLj128EEEEELb1ELb0ELb1ELb1EEEvNS_9BwdParamsE)
        /*0bd8*/ 	.word	0x0000005f


	//----- nvinfo : EIATTR_FRAME_SIZE
	.align		4
.L_505:
        /*0bdc*/ 	.byte	0x04, 0x11
        /*0bde*/ 	.short	(.L_507 - .L_506)
	.align		4
.L_506:
        /*0be0*/ 	.word	index@(_ZN10layer_norm13ln_bwd_kernelINS_13Kernel_traitsI13__nv_bfloat16S2_fS2_fjLj256ELj1ELj4ELj1ELj16ENS_18Kernel_traits_baseILj256ES2_S2_fS2_fjLj128EEEEELb1ELb0ELb1ELb1EEEvNS_9BwdParamsE)
        /*0be4*/ 	.word	0x00000000


	//----- nvinfo : EIATTR_REGCOUNT
	.align		4
.L_507:
        /*0be8*/ 	.byte	0x04, 0x2f
        /*0bea*/ 	.short	(.L_509 - .L_508)
	.align		4
.L_508:
        /*0bec*/ 	.word	index@(_ZN10layer_norm22ln_bwd_finalize_kernelINS_22Kernel_traits_finalizeILj256E13__nv_bfloat16S2_fS2_fjLb0ELj1024ELj4ENS_18Kernel_traits_baseILj256ES2_S2_fS2_fjLj1024EEEEELb0ELb1EEEvNS_9BwdParamsE)
        /*0bf0*/ 	.word	0x00000020


	//----- nvinfo : EIATTR_FRAME_SIZE
	.align		4
.L_509:
        /*0bf4*/ 	.byte	0x04, 0x11
        /*0bf6*/ 	.short	(.L_511 - .L_510)
	.align		4
.L_510:
        /*0bf8*/ 	.word	index@(_ZN10layer_norm22ln_bwd_finalize_kernelINS_22Kernel_traits_finalizeILj256E13__nv_bfloat16S2_fS2_fjLb0ELj1024ELj4ENS_18Kernel_traits_baseILj256ES2_S2_fS2_fjLj1024EEEEELb0ELb1EEEvNS_9BwdParamsE)
        /*0bfc*/ 	.word	0x00000000


	//----- nvinfo : EIATTR_REGCOUNT
	.align		4
.L_511:
        /*0c00*/ 	.byte	0x04, 0x2f
        /*0c02*/ 	.short	(.L_513 - .L_512)
	.align		4
.L_512:
        /*0c04*/ 	.word	index@(_ZN10layer_norm13ln_bwd_kernelINS_13Kernel_traitsI13__nv_bfloat16S2_fS2_fjLj256ELj1ELj4ELj1ELj16ENS_18Kernel_traits_baseILj256ES2_S2_fS2_fjLj128EEEEELb1ELb0ELb1ELb0EEEvNS_9BwdParamsE)
        /*0c08*/ 	.word	0x0000005f


	//----- nvinfo : EIATTR_FRAME_SIZE
	.align		4
.L_513:
        /*0c0c*/ 	.byte	0x04, 0x11
        /*0c0e*/ 	.short	(.L_515 - .L_514)
	.align		4
.L_514:
        /*0c10*/ 	.word	index@(_ZN10layer_norm13ln_bwd_kernelINS_13Kernel_traitsI13__nv_bfloat16S2_fS2_fjLj256ELj1ELj4ELj1ELj16ENS_18Kernel_traits_baseILj256ES2_S2_fS2_fjLj128EEEEELb1ELb0ELb1ELb0EEEvNS_9BwdParamsE)
        /*0c14*/ 	.word	0x00000000


	//----- nvinfo : EIATTR_REGCOUNT
	.align		4
.L_515:
        /*0c18*/ 	.byte	0x04, 0x2f
        /*0c1a*/ 	.short	(.L_517 - .L_516)
	.align		4
.L_516:
        /*0c1c*/ 	.word	index@(_ZN10layer_norm22ln_bwd_finalize_kernelINS_22Kernel_traits_finalizeILj256E13__nv_bfloat16S2_fS2_fjLb0ELj1024ELj4ENS_18Kernel_traits_baseILj256ES2_S2_fS2_fjLj1024EEEEELb0ELb0EEEvNS_9BwdParamsE)
        /*0c20*/ 	.word	0x0000003f


	//----- nvinfo : EIATTR_FRAME_SIZE
	.align		4
.L_517:
        /*0c24*/ 	.byte	0x04, 0x11
        /*0c26*/ 	.short	(.L_519 - .L_518)
	.align		4
.L_518:
        /*0c28*/ 	.word	index@(_ZN10layer_norm22ln_bwd_finalize_kernelINS_22Kernel_traits_finalizeILj256E13__nv_bfloat16S2_fS2_fjLb0ELj1024ELj4ENS_18Kernel_traits_baseILj256ES2_S2_fS2_fjLj1024EEEEELb0ELb0EEEvNS_9BwdParamsE)
        /*0c2c*/ 	.word	0x00000000


	//----- nvinfo : EIATTR_REGCOUNT
	.align		4
.L_519:
        /*0c30*/ 	.byte	0x04, 0x2f
        /*0c32*/ 	.short	(.L_521 - .L_520)
	.align		4
.L_520:
        /*0c34*/ 	.word	index@(_ZN10layer_norm13ln_bwd_kernelINS_13Kernel_traitsI13__nv_bfloat16S2_fS2_fjLj256ELj1ELj4ELj1ELj16ENS_18Kernel_traits_baseILj256ES2_S2_fS2_fjLj128EEEEELb1ELb0ELb0ELb1EEEvNS_9BwdParamsE)
        /*0c38*/ 	.word	0x00000050


	//----- nvinfo : EIATTR_FRAME_SIZE
	.align		4
.L_521:
        /*0c3c*/ 	.byte	0x04, 0x11
        /*0c3e*/ 	.short	(.L_523 - .L_522)
	.align		4
.L_522:
        /*0c40*/ 	.word	index@(_ZN10layer_norm13ln_bwd_kernelINS_13Kernel_traitsI13__nv_bfloat16S2_fS2_fjLj256ELj1ELj4ELj1ELj16ENS_18Kernel_traits_baseILj256ES2_S2_fS2_fjLj128EEEEELb1ELb0ELb0ELb1EEEvNS_9BwdParamsE)
        /*0c44*/ 	.word	0x00000000


	//----- nvinfo : EIATTR_REGCOUNT
	.align		4
.L_523:
        /*0c48*/ 	.byte	0x04, 0x2f
        /*0c4a*/ 	.short	(.L_525 - .L_524)
	.align		4
.L_524:
        /*0c4c*/ 	.word	index@(_ZN10layer_norm13ln_bwd_kernelINS_13Kernel_traitsI13__nv_bfloat16S2_fS2_fjLj256ELj1ELj4ELj1ELj16ENS_18Kernel_traits_baseILj256ES2_S2_fS2_fjLj128EEEEELb1ELb0ELb0ELb0EEEvNS_9BwdParamsE)
        /*0c50*/ 	.word	0x00000059


	//----- nvinfo : EIATTR_FRAME_SIZE
	.align		4
.L_525:
        /*0c54*/ 	.byte	0x04, 0x11
        /*0c56*/ 	.short	(.L_527 - .L_526)
	.align		4
.L_526:
        /*0c58*/ 	.word	index@(_ZN10layer_norm13ln_bwd_kernelINS_13Kernel_traitsI13__nv_bfloat16S2_fS2_fjLj256ELj1ELj4ELj1ELj16ENS_18Kernel_traits_baseILj256ES2_S2_fS2_fjLj128EEEEELb1ELb0ELb0ELb0EEEvNS_9BwdParamsE)
        /*0c5c*/ 	.word	0x00000000


	//----- nvinfo : EIATTR_REGCOUNT
	.align		4
.L_527:
        /*0c60*/ 	.byte	0x04, 0x2f
        /*0c62*/ 	.short	(.L_529 - .L_528)
	.align		4
.L_528:
        /*0c64*/ 	.word	index@(_ZN10layer_norm13ln_bwd_kernelINS_13Kernel_traitsI13__nv_bfloat16S2_fS2_fjLj256ELj1ELj4ELj1ELj16ENS_18Kernel_traits_baseILj256ES2_S2_fS2_fjLj128EEEEELb0ELb1ELb1ELb1EEEvNS_9BwdParamsE)
        /*0c68*/ 	.word	0x00000060


	//----- nvinfo : EIATTR_FRAME_SIZE
	.align		4
.L_529:
        /*0c6c*/ 	.byte	0x04, 0x11
        /*0c6e*/ 	.short	(.L_531 - .L_530)
	.align		4
.L_530:
        /*0c70*/ 	.word	index@(_ZN10layer_norm13ln_bwd_kernelINS_13Kernel_traitsI13__nv_bfloat16S2_fS2_fjLj256ELj1ELj4ELj1ELj16ENS_18Kernel_traits_baseILj256ES2_S2_fS2_fjLj128EEEEELb0ELb1ELb1ELb1EEEvNS_9BwdParamsE)
        /*0c74*/ 	.word	0x00000000


	//----- nvinfo : EIATTR_REGCOUNT
	.align		4
.L_531:
        /*0c78*/ 	.byte	0x04, 0x2f
        /*0c7a*/ 	.short	(.L_533 - .L_532)
	.align		4
.L_532:
        /*0c7c*/ 	.word	index@(_ZN10layer_norm13ln_bwd_kernelINS_13Kernel_traitsI13__nv_bfloat16S2_fS2_fjLj256ELj1ELj4ELj1ELj16ENS_18Kernel_traits_baseILj256ES2_S2_fS2_fjLj128EEEEELb0ELb1ELb1ELb0EEEvNS_9BwdParamsE)
        /*0c80*/ 	.word	0x00000060


	//----- nvinfo : EIATTR_FRAME_SIZE
	.align		4
.L_533:
        /*0c84*/ 	.byte	0x04, 0x11
        /*0c86*/ 	.short	(.L_535 - .L_534)
	.align		4
.L_534:
        /*0c88*/ 	.word	index@(_ZN10layer_norm13ln_bwd_kernelINS_13Kernel_traitsI13__nv_bfloat16S2_fS2_fjLj256ELj1ELj4ELj1ELj16ENS_18Kernel_traits_baseILj256ES2_S2_fS2_fjLj128EEEEELb0ELb1ELb1ELb0EEEvNS_9BwdParamsE)
        /*0c8c*/ 	.word	0x00000000


	//----- nvinfo : EIATTR_REGCOUNT
	.align		4
.L_535:
        /*0c90*/ 	.byte	0x04, 0x2f
        /*0c92*/ 	.short	(.L_537 - .L_536)
	.align		4
.L_536:
        /*0c94*/ 	.word	index@(_ZN10layer_norm13ln_bwd_kernelINS_13Kernel_traitsI13__nv_bfloat16S2_fS2_fjLj256ELj1ELj4ELj1ELj16ENS_18Kernel_traits_baseILj256ES2_S2_fS2_fjLj128EEEEELb0ELb1ELb0ELb1EEEvNS_9BwdParamsE)
        /*0c98*/ 	.word	0x00000060


	//----- nvinfo : EIATTR_FRAME_SIZE
	.align		4
.L_537:
        /*0c9c*/ 	.byte	0x04, 0x11
        /*0c9e*/ 	.short	(.L_539 - .L_538)
	.align		4
.L_538:
        /*0ca0*/ 	.word	index@(_ZN10layer_norm13ln_bwd_kernelINS_13Kernel_traitsI13__nv_bfloat16S2_fS2_fjLj256ELj1ELj4ELj1ELj16ENS_18Kernel_traits_baseILj256ES2_S2_fS2_fjLj128EEEEELb0ELb1ELb0ELb1EEEvNS_9BwdParamsE)
        /*0ca4*/ 	.word	0x00000000


	//----- nvinfo : EIATTR_REGCOUNT
	.align		4
.L_539:
        /*0ca8*/ 	.byte	0x04, 0x2f
        /*0caa*/ 	.short	(.L_541 - .L_540)
	.align		4
.L_540:
        /*0cac*/ 	.word	index@(_ZN10layer_norm13ln_bwd_kernelINS_13Kernel_traitsI13__nv_bfloat16S2_fS2_fjLj256ELj1ELj4ELj1ELj16ENS_18Kernel_traits_baseILj256ES2_S2_fS2_fjLj128EEEEELb0ELb1ELb0ELb0EEEvNS_9BwdParamsE)
        /*0cb0*/ 	.word	0x00000060


	//----- nvinfo : EIATTR_FRAME_SIZE
	.align		4
.L_541:
        /*0cb4*/ 	.byte	0x04, 0x11
        /*0cb6*/ 	.short	(.L_543 - .L_542)
	.align		4
.L_542:
        /*0cb8*/ 	.word	index@(_ZN10layer_norm13ln_bwd_kernelINS_13Kernel_traitsI13__nv_bfloat16S2_fS2_fjLj256ELj1ELj4ELj1ELj16ENS_18Kernel_traits_baseILj256ES2_S2_fS2_fjLj128EEEEELb0ELb1ELb0ELb0EEEvNS_9BwdParamsE)
        /*0cbc*/ 	.word	0x00000000


	//----- nvinfo : EIATTR_REGCOUNT
	.align		4
.L_543:
        /*0cc0*/ 	.byte	0x04, 0x2f
        /*0cc2*/ 	.short	(.L_545 - .L_544)
	.align		4
.L_544:
        /*0cc4*/ 	.word	index@(_ZN10layer_norm13ln_bwd_kernelINS_13Kernel_traitsI13__nv_bfloat16S2_fS2_fjLj256ELj1ELj4ELj1ELj16ENS_18Kernel_traits_baseILj256ES2_S2_fS2_fjLj128EEEEELb0ELb0ELb1ELb1EEEvNS_9BwdParamsE)
        /*0cc8*/ 	.word	0x00000050


	//----- nvinfo : EIATTR_FRAME_SIZE
	.align		4
.L_545:
        /*0ccc*/ 	.byte	0x04, 0x11
        /*0cce*/ 	.short	(.L_547 - .L_546)
	.align		4
.L_546:
        /*0cd0*/ 	.word	index@(_ZN10layer_norm13ln_bwd_kernelINS_13Kernel_traitsI13__nv_bfloat16S2_fS2_fjLj256ELj1ELj4ELj1ELj16ENS_18Kernel_traits_baseILj256ES2_S2_fS2_fjLj128EEEEELb0ELb0ELb1ELb1EEEvNS_9BwdParamsE)
        /*0cd4*/ 	.word	0x00000000


	//----- nvinfo : EIATTR_REGCOUNT
	.align		4
.L_547:
        /*0cd8*/ 	.byte	0x04, 0x2f
        /*0cda*/ 	.short	(.L_549 - .L_548)
	.align		4
.L_548:
        /*0cdc*/ 	.word	index@(_ZN10layer_norm13ln_bwd_kernelINS_13Kernel_traitsI13__nv_bfloat16S2_fS2_fjLj256ELj1ELj4ELj1ELj16ENS_18Kernel_traits_baseILj256ES2_S2_fS2_fjLj128EEEEELb0ELb0ELb1ELb0EEEvNS_9BwdParamsE)
        /*0ce0*/ 	.word	0x00000050


	//----- nvinfo : EIATTR_FRAME_SIZE
	.align		4
.L_549:
        /*0ce4*/ 	.byte	0x04, 0x11
        /*0ce6*/ 	.short	(.L_551 - .L_550)
	.align		4
.L_550:
        /*0ce8*/ 	.word	index@(_ZN10layer_norm13ln_bwd_kernelINS_13Kernel_traitsI13__nv_bfloat16S2_fS2_fjLj256ELj1ELj4ELj1ELj16ENS_18Kernel_traits_baseILj256ES2_S2_fS2_fjLj128EEEEELb0ELb0ELb1ELb0EEEvNS_9BwdParamsE)
        /*0cec*/ 	.word	0x00000000


	//----- nvinfo : EIATTR_REGCOUNT
	.align		4
.L_551:
        /*0cf0*/ 	.byte	0x04, 0x2f
        /*0cf2*/ 	.short	(.L_553 - .L_552)
	.align		4
.L_552:
        /*0cf4*/ 	.word	index@(_ZN10layer_norm13ln_bwd_kernelINS_13Kernel_traitsI13__nv_bfloat16S2_fS2_fjLj256ELj1ELj4ELj1ELj16ENS_18Kernel_traits_baseILj256ES2_S2_fS2_fjLj128EEEEELb0ELb0ELb0ELb1EEEvNS_9BwdParamsE)
        /*0cf8*/ 	.word	0x00000048


	//----- nvinfo : EIATTR_FRAME_SIZE
	.align		4
.L_553:
        /*0cfc*/ 	.byte	0x04, 0x11
        /*0cfe*/ 	.short	(.L_555 - .L_554)
	.align		4
.L_554:
        /*0d00*/ 	.word	index@(_ZN10layer_norm13ln_bwd_kernelINS_13Kernel_traitsI13__nv_bfloat16S2_fS2_fjLj256ELj1ELj4ELj1ELj16ENS_18Kernel_traits_baseILj256ES2_S2_fS2_fjLj128EEEEELb0ELb0ELb0ELb1EEEvNS_9BwdParamsE)
        /*0d04*/ 	.word	0x00000000


	//----- nvinfo : EIATTR_REGCOUNT
	.align		4
.L_555:
        /*0d08*/ 	.byte	0x04, 0x2f
        /*0d0a*/ 	.short	(.L_557 - .L_556)
	.align		4
.L_556:
        /*0d0c*/ 	.word	index@(_ZN10layer_norm13ln_bwd_kernelINS_13Kernel_traitsI13__nv_bfloat16S2_fS2_fjLj256ELj1ELj4ELj1ELj16ENS_18Kernel_traits_baseILj256ES2_S2_fS2_fjLj128EEEEELb0ELb0ELb0ELb0EEEvNS_9BwdParamsE)
        /*0d10*/ 	.word	0x00000048


	//----- nvinfo : EIATTR_FRAME_SIZE
	.align		4
.L_557:
        /*0d14*/ 	.byte	0x04, 0x11
        /*0d16*/ 	.short	(.L_559 - .L_558)
	.align		4
.L_558:
        /*0d18*/ 	.word	index@(_ZN10layer_norm13ln_bwd_kernelINS_13Kernel_traitsI13__nv_bfloat16S2_fS2_fjLj256ELj1ELj4ELj1ELj16ENS_18Kernel_traits_baseILj256ES2_S2_fS2_fjLj128EEEEELb0ELb0ELb0ELb0EEEvNS_9BwdParamsE)
        /*0d1c*/ 	.word	0x00000000


	//----- nvinfo : EIATTR_REGCOUNT
	.align		4
.L_559:
        /*0d20*/ 	.byte	0x04, 0x2f
        /*0d22*/ 	.short	(.L_561 - .L_560)
	.align		4
.L_560:
        /*0d24*/ 	.word	index@(_ZN10layer_norm13ln_bwd_kernelINS_13Kernel_traitsIf13__nv_bfloat16S2_S2_fjLj256ELj1ELj4ELj1ELj16ENS_18Kernel_traits_baseILj256EfS2_S2_S2_fjLj128EEEEELb1ELb1ELb1ELb1EEEvNS_9BwdParamsE)
        /*0d28*/ 	.word	0x0000006d


	//----- nvinfo : EIATTR_FRAME_SIZE
	.align		4
.L_561:
        /*0d2c*/ 	.byte	0x04, 0x11
        /*0d2e*/ 	.short	(.L_563 - .L_562)
	.align		4
.L_562:
        /*0d30*/ 	.word	index@(_ZN10layer_norm13ln_bwd_kernelINS_13Kernel_traitsIf13__nv_bfloat16S2_S2_fjLj256ELj1ELj4ELj1ELj16ENS_18Kernel_traits_baseILj256EfS2_S2_S2_fjLj128EEEEELb1ELb1ELb1ELb1EEEvNS_9BwdParamsE)
        /*0d34*/ 	.word	0x00000000


	//----- nvinfo : EIATTR_REGCOUNT
	.align		4
.L_563:
        /*0d38*/ 	.byte	0x04, 0x2f
        /*0d3a*/ 	.short	(.L_565 - .L_564)
	.align		4
.L_564:
        /*0d3c*/ 	.word	index@(_ZN10layer_norm22ln_bwd_finalize_kernelINS_22Kernel_traits_finalizeILj256Ef13__nv_bfloat16S2_S2_fjLb1ELj1024ELj4ENS_18Kernel_traits_baseILj256EfS2_S2_S2_fjLj1024EEEEELb1ELb1EEEvNS_9BwdParamsE)
        /*0d40*/ 	.word	0x00000020


	//----- nvinfo : EIATTR_FRAME_SIZE
	.align		4
.L_565:
        /*0d44*/ 	.byte	0x04, 0x11
        /*0d46*/ 	.short	(.L_567 - .L_566)
	.align		4
.L_566:
        /*0d48*/ 	.word	index@(_ZN10layer_norm22ln_bwd_finalize_kernelINS_22Kernel_traits_finalizeILj256Ef13__nv_bfloat16S2_S2_fjLb1ELj1024ELj4ENS_18Kernel_traits_baseILj256EfS2_S2_S2_fjLj1024EEEEELb1ELb1EEEvNS_9BwdParamsE)
        /*0d4c*/ 	.word	0x00000000


	//----- nvinfo : EIATTR_REGCOUNT
	.align		4
.L_567:
        /*0d50*/ 	.byte	0x04, 0x2f
        /*0d52*/ 	.short	(.L_569 - .L_568)
	.align		4
.L_568:
        /*0d54*/ 	.word	index@(_ZN10layer_norm13ln_bwd_kernelINS_13Kernel_traitsIf13__nv_bfloat16S2_S2_fjLj256ELj1ELj4ELj1ELj16ENS_18Kernel_traits_baseILj256EfS2_S2_S2_fjLj128EEEEELb1ELb1ELb1ELb0EEEvNS_9BwdParamsE)
        /*0d58*/ 	.word	0x0000006d


	//----- nvinfo : EIATTR_FRAME_SIZE
	.align		4
.L_569:
        /*0d5c*/ 	.byte	0x04, 0x11
        /*0d5e*/ 	.short	(.L_571 - .L_570)
	.align		4
.L_570:
        /*0d60*/ 	.word	index@(_ZN10layer_norm13ln_bwd_kernelINS_13Kernel_traitsIf13__nv_bfloat16S2_S2_fjLj256ELj1ELj4ELj1ELj16ENS_18Kernel_traits_baseILj256EfS2_S2_S2_fjLj128EEEEELb1ELb1ELb1ELb0EEEvNS_9BwdParamsE)
        /*0d64*/ 	.word	0x00000000


	//----- nvinfo : EIATTR_REGCOUNT
	.align		4
.L_571:
        /*0d68*/ 	.byte	0x04, 0x2f
        /*0d6a*/ 	.short	(.L_573 - .L_572)
	.align		4
.L_572:
        /*0d6c*/ 	.word	index@(_ZN10layer_norm22ln_bwd_finalize_kernelINS_22Kernel_traits_finalizeILj256Ef13__nv_bfloat16S2_S2_fjLb1ELj1024ELj4ENS_18Kernel_traits_baseILj256EfS2_S2_S2_fjLj1024EEEEELb1ELb0EEEvNS_9BwdParamsE)
        /*0d70*/ 	.word	0x00000020


	//----- nvinfo : EIATTR_FRAME_SIZE
	.align		4
.L_573:
        /*0d74*/ 	.byte	0x04, 0x11
        /*0d76*/ 	.short	(.L_575 - .L_574)
	.align		4
.L_574:
        /*0d78*/ 	.word	index@(_ZN10layer_norm22ln_bwd_finalize_kernelINS_22Kernel_traits_finalizeILj256Ef13__nv_bfloat16S2_S2_fjLb1ELj1024ELj4ENS_18Kernel_traits_baseILj256EfS2_S2_S2_fjLj1024EEEEELb1ELb0EEEvNS_9BwdParamsE)
        /*0d7c*/ 	.word	0x00000000


	//----- nvinfo : EIATTR_REGCOUNT
	.align		4
.L_575:
        /*0d80*/ 	.byte	0x04, 0x2f
        /*0d82*/ 	.short	(.L_577 - .L_576)
	.align		4
.L_576:
        /*0d84*/ 	.word	index@(_ZN10layer_norm13ln_bwd_kernelINS_13Kernel_traitsIf13__nv_bfloat16S2_S2_fjLj256ELj1ELj4ELj1ELj16ENS_18Kernel_traits_baseILj256EfS2_S2_S2_fjLj128EEEEELb1ELb1ELb0ELb1EEEvNS_9BwdParamsE)
        /*0d88*/ 	.word	0x0000005f


	//----- nvinfo : EIATTR_FRAME_SIZE
	.align		4
.L_577:
        /*0d8c*/ 	.byte	0x04, 0x11
        /*0d8e*/ 	.short	(.L_579 - .L_578)
	.align		4
.L_578:
        /*0d90*/ 	.word	index@(_ZN10layer_norm13ln_bwd_kernelINS_13Kernel_traitsIf13__nv_bfloat16S2_S2_fjLj256ELj1ELj4ELj1ELj16ENS_18Kernel_traits_baseILj256EfS2_S2_S2_fjLj128EEEEELb1ELb1ELb0ELb1EEEvNS_9BwdParamsE)
        /*0d94*/ 	.word	0x00000000


	//----- nvinfo : EIATTR_REGCOUNT
	.align		4
.L_579:
        /*0d98*/ 	.byte	0x04, 0x2f
        /*0d9a*/ 	.short	(.L_581 - .L_580)
	.align		4
.L_580:
        /*0d9c*/ 	.word	index@(_ZN10layer_norm13ln_bwd_kernelINS_13Kernel_traitsIf13__nv_bfloat16S2_S2_fjLj256ELj1ELj4ELj1ELj16ENS_18Kernel_traits_baseILj256EfS2_S2_S2_fjLj128EEEEELb1ELb1ELb0ELb0EEEvNS_9BwdParamsE)
        /*0da0*/ 	.word	0x00000060


	//----- nvinfo : EIATTR_FRAME_SIZE
	.align		4
.L_581:
        /*0da4*/ 	.byte	0x04, 0x11
        /*0da6*/ 	.short	(.L_583 - .L_582)
	.align		4
.L_582:
        /*0da8*/ 	.word	index@(_ZN10layer_norm13ln_bwd_kernelINS_13Kernel_traitsIf13__nv_bfloat16S2_S2_fjLj256ELj1ELj4ELj1ELj16ENS_18Kernel_traits_baseILj256EfS2_S2_S2_fjLj128EEEEELb1ELb1ELb0ELb0EEEvNS_9BwdParamsE)
        /*0dac*/ 	.word	0x00000000


	//----- nvinfo : EIATTR_REGCOUNT
	.align		4
.L_583:
        /*0db0*/ 	.byte	0x04, 0x2f
        /*0db2*/ 	.short	(.L_585 - .L_584)
	.align		4
.L_584:
        /*0db4*/ 	.word	index@(_ZN10layer_norm13ln_bwd_kernelINS_13Kernel_traitsIf13__nv_bfloat16S2_S2_fjLj256ELj1ELj4ELj1ELj16ENS_18Kernel_traits_baseILj256EfS2_S2_S2_fjLj128EEEEELb1ELb0ELb1ELb1EEEvNS_9BwdParamsE)
        /*0db8*/ 	.word	0x00000050


	//----- nvinfo : EIATTR_FRAME_SIZE
	.align		4
.L_585:
        /*0dbc*/ 	.byte	0x04, 0x11
        /*0dbe*/ 	.short	(.L_587 - .L_586)
	.align		4
.L_586:
        /*0dc0*/ 	.word	index@(_ZN10layer_norm13ln_bwd_kernelINS_13Kernel_traitsIf13__nv_bfloat16S2_S2_fjLj256ELj1ELj4ELj1ELj16ENS_18Kernel_traits_baseILj256EfS2_S2_S2_fjLj128EEEEELb1ELb0ELb1ELb1EEEvNS_9BwdParamsE)
        /*0dc4*/ 	.word	0x00000000


	//----- nvinfo : EIATTR_REGCOUNT
	.align		4
.L_587:
        /*0dc8*/ 	.byte	0x04, 0x2f
        /*0dca*/ 	.short	(.L_589 - .L_588)
	.align		4
.L_588:
        /*0dcc*/ 	.word	index@(_ZN10layer_norm22ln_bwd_finalize_kernelINS_22Kernel_traits_finalizeILj256Ef13__nv_bfloat16S2_S2_fjLb0ELj1024ELj4ENS_18Kernel_traits_baseILj256EfS2_S2_S2_fjLj1024EEEEELb0ELb1EEEvNS_9BwdParamsE)
        /*0dd0*/ 	.word	0x00000020


	//----- nvinfo : EIATTR_FRAME_SIZE
	.align		4
.L_589:
        /*0dd4*/ 	.byte	0x04, 0x11
        /*0dd6*/ 	.short	(.L_591 - .L_590)
	.align		4
.L_590:
        /*0dd8*/ 	.word	index@(_ZN10layer_norm22ln_bwd_finalize_kernelINS_22Kernel_traits_finalizeILj256Ef13__nv_bfloat16S2_S2_fjLb0ELj1024ELj4ENS_18Kernel_traits_baseILj256EfS2_S2_S2_fjLj1024EEEEELb0ELb1EEEvNS_9BwdParamsE)
        /*0ddc*/ 	.word	0x00000000


	//----- nvinfo : EIATTR_REGCOUNT
	.align		4
.L_591:
        /*0de0*/ 	.byte	0x04, 0x2f
        /*0de2*/ 	.short	(.L_593 - .L_592)
	.align		4
.L_592:
        /*0de4*/ 	.word	index@(_ZN10layer_norm13ln_bwd_kernelINS_13Kernel_traitsIf13__nv_bfloat16S2_S2_fjLj256ELj1ELj4ELj1ELj16ENS_18Kernel_traits_baseILj256EfS2_S2_S2_fjLj128EEEEELb1ELb0ELb1ELb0EEEvNS_9BwdParamsE)
        /*0de8*/ 	.word	0x0000005d


	//----- nvinfo : EIATTR_FRAME_SIZE
	.align		4
.L_593:
        /*0dec*/ 	.byte	0x04, 0x11
        /*0dee*/ 	.short	(.L_595 - .L_594)
	.align		4
.L_594:
        /*0df0*/ 	.word	index@(_ZN10layer_norm13ln_bwd_kernelINS_13Kernel_traitsIf13__nv_bfloat16S2_S2_fjLj256ELj1ELj4ELj1ELj16ENS_18Kernel_traits_baseILj256EfS2_S2_S2_fjLj128EEEEELb1ELb0ELb1ELb0EEEvNS_9BwdParamsE)
        /*0df4*/ 	.word	0x00000000


	//----- nvinfo : EIATTR_REGCOUNT
	.align		4
.L_595:
        /*0df8*/ 	.byte	0x04, 0x2f
        /*0dfa*/ 	.short	(.L_597 - .L_596)
	.align		4
.L_596:
        /*0dfc*/ 	.word	index@(_ZN10layer_norm22ln_bwd_finalize_kernelINS_22Kernel_traits_finalizeILj256Ef13__nv_bfloat16S2_S2_fjLb0ELj1024ELj4ENS_18Kernel_traits_baseILj256EfS2_S2_S2_fjLj1024EEEEELb0ELb0EEEvNS_9BwdParamsE)
        /*0e00*/ 	.word	0x0000003f


	//----- nvinfo : EIATTR_FRAME_SIZE
	.align		4
.L_597:
        /*0e04*/ 	.byte	0x04, 0x11
        /*0e06*/ 	.short	(.L_599 - .L_598)
	.align		4
.L_598:
        /*0e08*/ 	.word	index@(_ZN10layer_norm22ln_bwd_finalize_kernelINS_22Kernel_traits_finalizeILj256Ef13__nv_bfloat16S2_S2_fjLb0ELj1024ELj4ENS_18Kernel_traits_baseILj256EfS2_S2_S2_fjLj1024EEEEELb0ELb0EEEvNS_9BwdParamsE)
        /*0e0c*/ 	.word	0x00000000


	//----- nvinfo : EIATTR_REGCOUNT
	.align		4
.L_599:
        /*0e10*/ 	.byte	0x04, 0x2f
        /*0e12*/ 	.short	(.L_601 - .L_600)
	.align		4
.L_600:
        /*0e14*/ 	.word	index@(_ZN10layer_norm13ln_bwd_kernelINS_13Kernel_traitsIf13__nv_bfloat16S2_S2_fjLj256ELj1ELj4ELj1ELj16ENS_18Kernel_traits_baseILj256EfS2_S2_S2_fjLj128EEEEELb1ELb0ELb0ELb1EEEvNS_9BwdParamsE)
        /*0e18*/ 	.word	0x00000050


	//----- nvinfo : EIATTR_FRAME_SIZE
	.align		4
.L_601:
        /*0e1c*/ 	.byte	0x04, 0x11
        /*0e1e*/ 	.short	(.L_603 - .L_602)
	.align		4
.L_602:
        /*0e20*/ 	.word	index@(_ZN10layer_norm13ln_bwd_kernelINS_13Kernel_traitsIf13__nv_bfloat16S2_S2_fjLj256ELj1ELj4ELj1ELj16ENS_18Kernel_traits_baseILj256EfS2_S2_S2_fjLj128EEEEELb1ELb0ELb0ELb1EEEvNS_9BwdParamsE)
        /*0e24*/ 	.word	0x00000000


	//----- nvinfo : EIATTR_REGCOUNT
	.align		4
.L_603:
        /*0e28*/ 	.byte	0x04, 0x2f
        /*0e2a*/ 	.short	(.L_605 - .L_604)
	.align		4
.L_604:
        /*0e2c*/ 	.word	index@(_ZN10layer_norm13ln_bwd_kernelINS_13Kernel_traitsIf13__nv_bfloat16S2_S2_fjLj256ELj1ELj4ELj1ELj16ENS_18Kernel_traits_baseILj256EfS2_S2_S2_fjLj128EEEEELb1ELb0ELb0ELb0EEEvNS_9BwdParamsE)
        /*0e30*/ 	.word	0x00000050


	//----- nvinfo : EIATTR_FRAME_SIZE
	.align		4
.L_605:
        /*0e34*/ 	.byte	0x04, 0x11
        /*0e36*/ 	.short	(.L_607 - .L_606)
	.align		4
.L_606:
        /*0e38*/ 	.word	index@(_ZN10layer_norm13ln_bwd_kernelINS_13Kernel_traitsIf13__nv_bfloat16S2_S2_fjLj256ELj1ELj4ELj1ELj16ENS_18Kernel_traits_baseILj256EfS2_S2_S2_fjLj128EEEEELb1ELb0ELb0ELb0EEEvNS_9BwdParamsE)
        /*0e3c*/ 	.word	0x00000000


	//----- nvinfo : EIATTR_REGCOUNT
	.align		4
.L_607:
        /*0e40*/ 	.byte	0x04, 0x2f
        /*0e42*/ 	.short	(.L_609 - .L_608)
	.align		4
.L_608:
        /*0e44*/ 	.word	index@(_ZN10layer_norm13ln_bwd_kernelINS_13Kernel_traitsIf13__nv_bfloat16S2_S2_fjLj256ELj1ELj4ELj1ELj16ENS_18Kernel_traits_baseILj256EfS2_S2_S2_fjLj128EEEEELb0ELb1ELb1ELb1EEEvNS_9BwdParamsE)
        /*0e48*/ 	.word	0x00000062


	//----- nvinfo : EIATTR_FRAME_SIZE
	.align		4
.L_609:
        /*0e4c*/ 	.byte	0x04, 0x11
        /*0e4e*/ 	.short	(.L_611 - .L_610)
	.align		4
.L_610:
        /*0e50*/ 	.word	index@(_ZN10layer_norm13ln_bwd_kernelINS_13Kernel_traitsIf13__nv_bfloat16S2_S2_fjLj256ELj1ELj4ELj1ELj16ENS_18Kernel_traits_baseILj256EfS2_S2_S2_fjLj128EEEEELb0ELb1ELb1ELb1EEEvNS_9BwdParamsE)
        /*0e54*/ 	.word	0x00000000


	//----- nvinfo : EIATTR_REGCOUNT
	.align		4
.L_611:
        /*0e58*/ 	.byte	0x04, 0x2f
        /*0e5a*/ 	.short	(.L_613 - .L_612)
	.align		4
.L_612:
        /*0e5c*/ 	.word	index@(_ZN10layer_norm13ln_bwd_kernelINS_13Kernel_traitsIf13__nv_bfloat16S2_S2_fjLj256ELj1ELj4ELj1ELj16ENS_18Kernel_traits_baseILj256EfS2_S2_S2_fjLj128EEEEELb0ELb1ELb1ELb0EEEvNS_9BwdParamsE)
        /*0e60*/ 	.word	0x00000063


	//----- nvinfo : EIATTR_FRAME_SIZE
	.align		4
.L_613:
        /*0e64*/ 	.byte	0x04, 0x11
        /*0e66*/ 	.short	(.L_615 - .L_614)
	.align		4
.L_614:
        /*0e68*/ 	.word	index@(_ZN10layer_norm13ln_bwd_kernelINS_13Kernel_traitsIf13__nv_bfloat16S2_S2_fjLj256ELj1ELj4ELj1ELj16ENS_18Kernel_traits_baseILj256EfS2_S2_S2_fjLj128EEEEELb0ELb1ELb1ELb0EEEvNS_9BwdParamsE)
        /*0e6c*/ 	.word	0x00000000


	//----- nvinfo : EIATTR_REGCOUNT
	.align		4
.L_615:
        /*0e70*/ 	.byte	0x04, 0x2f
        /*0e72*/ 	.short	(.L_617 - .L_616)
	.align		4
.L_616:
        /*0e74*/ 	.word	index@(_ZN10layer_norm13ln_bwd_kernelINS_13Kernel_traitsIf13__nv_bfloat16S2_S2_fjLj256ELj1ELj4ELj1ELj16ENS_18Kernel_traits_baseILj256EfS2_S2_S2_fjLj128EEEEELb0ELb1ELb0ELb1EEEvNS_9BwdParamsE)
        /*0e78*/ 	.word	0x00000050


	//----- nvinfo : EIATTR_FRAME_SIZE
	.align		4
.L_617:
        /*0e7c*/ 	.byte	0x04, 0x11
        /*0e7e*/ 	.short	(.L_619 - .L_618)
	.align		4
.L_618:
        /*0e80*/ 	.word	index@(_ZN10layer_norm13ln_bwd_kernelINS_13Kernel_traitsIf13__nv_bfloat16S2_S2_fjLj256ELj1ELj4ELj1ELj16ENS_18Kernel_traits_baseILj256EfS2_S2_S2_fjLj128EEEEELb0ELb1ELb0ELb1EEEvNS_9BwdParamsE)
        /*0e84*/ 	.word	0x00000000


	//----- nvinfo : EIATTR_REGCOUNT
	.align		4
.L_619:
        /*0e88*/ 	.byte	0x04, 0x2f
        /*0e8a*/ 	.short	(.L_621 - .L_620)
	.align		4
.L_620:
        /*0e8c*/ 	.word	index@(_ZN10layer_norm13ln_bwd_kernelINS_13Kernel_traitsIf13__nv_bfloat16S2_S2_fjLj256ELj1ELj4ELj1ELj16ENS_18Kernel_traits_baseILj256EfS2_S2_S2_fjLj128EEEEELb0ELb1ELb0ELb0EEEvNS_9BwdParamsE)
        /*0e90*/ 	.word	0x00000060


	//----- nvinfo : EIATTR_FRAME_SIZE
	.align		4
.L_621:
        /*0e94*/ 	.byte	0x04, 0x11
        /*0e96*/ 	.short	(.L_623 - .L_622)
	.align		4
.L_622:
        /*0e98*/ 	.word	index@(_ZN10layer_norm13ln_bwd_kernelINS_13Kernel_traitsIf13__nv_bfloat16S2_S2_fjLj256ELj1ELj4ELj1ELj16ENS_18Kernel_traits_baseILj256EfS2_S2_S2_fjLj128EEEEELb0ELb1ELb0ELb0EEEvNS_9BwdParamsE)
        /*0e9c*/ 	.word	0x00000000


	//----- nvinfo : EIATTR_REGCOUNT
	.align		4
.L_623:
        /*0ea0*/ 	.byte	0x04, 0x2f
        /*0ea2*/ 	.short	(.L_625 - .L_624)
	.align		4
.L_624:
        /*0ea4*/ 	.word	index@(_ZN10layer_norm13ln_bwd_kernelINS_13Kernel_traitsIf13__nv_bfloat16S2_S2_fjLj256ELj1ELj4ELj1ELj16ENS_18Kernel_traits_baseILj256EfS2_S2_S2_fjLj128EEEEELb0ELb0ELb1ELb1EEEvNS_9BwdParamsE)
        /*0ea8*/ 	.word	0x0000004c


	//----- nvinfo : EIATTR_FRAME_SIZE
	.align		4
.L_625:
        /*0eac*/ 	.byte	0x04, 0x11
        /*0eae*/ 	.short	(.L_627 - .L_626)
	.align		4
.L_626:
        /*0eb0*/ 	.word	index@(_ZN10layer_norm13ln_bwd_kernelINS_13Kernel_traitsIf13__nv_bfloat16S2_S2_fjLj256ELj1ELj4ELj1ELj16ENS_18Kernel_traits_baseILj256EfS2_S2_S2_fjLj128EEEEELb0ELb0ELb1ELb1EEEvNS_9BwdParamsE)
        /*0eb4*/ 	.word	0x00000000


	//----- nvinfo : EIATTR_REGCOUNT
	.align		4
.L_627:
        /*0eb8*/ 	.byte	0x04, 0x2f
        /*0eba*/ 	.short	(.L_629 - .L_628)
	.align		4
.L_628:
        /*0ebc*/ 	.word	index@(_ZN10layer_norm13ln_bwd_kernelINS_13Kernel_traitsIf13__nv_bfloat16S2_S2_fjLj256ELj1ELj4ELj1ELj16ENS_18Kernel_traits_baseILj256EfS2_S2_S2_fjLj128EEEEELb0ELb0ELb1ELb0EEEvNS_9BwdParamsE)
        /*0ec0*/ 	.word	0x0000004c


	//----- nvinfo : EIATTR_FRAME_SIZE
	.align		4
.L_629:
        /*0ec4*/ 	.byte	0x04, 0x11
        /*0ec6*/ 	.short	(.L_631 - .L_630)
	.align		4
.L_630:
        /*0ec8*/ 	.word	index@(_ZN10layer_norm13ln_bwd_kernelINS_13Kernel_traitsIf13__nv_bfloat16S2_S2_fjLj256ELj1ELj4ELj1ELj16ENS_18Kernel_traits_baseILj256EfS2_S2_S2_fjLj128EEEEELb0ELb0ELb1ELb0EEEvNS_9BwdParamsE)
        /*0ecc*/ 	.word	0x00000000


	//----- nvinfo : EIATTR_REGCOUNT
	.align		4
.L_631:
        /*0ed0*/ 	.byte	0x04, 0x2f
        /*0ed2*/ 	.short	(.L_633 - .L_632)
	.align		4
.L_632:
        /*0ed4*/ 	.word	index@(_ZN10layer_norm13ln_bwd_kernelINS_13Kernel_traitsIf13__nv_bfloat16S2_S2_fjLj256ELj1ELj4ELj1ELj16ENS_18Kernel_traits_baseILj256EfS2_S2_S2_fjLj128EEEEELb0ELb0ELb0ELb1EEEvNS_9BwdParamsE)
        /*0ed8*/ 	.word	0x00000040


	//----- nvinfo : EIATTR_FRAME_SIZE
	.align		4
.L_633:
        /*0edc*/ 	.byte	0x04, 0x11
        /*0ede*/ 	.short	(.L_635 - .L_634)
	.align		4
.L_634:
        /*0ee0*/ 	.word	index@(_ZN10layer_norm13ln_bwd_kernelINS_13Kernel_traitsIf13__nv_bfloat16S2_S2_fjLj256ELj1ELj4ELj1ELj16ENS_18Kernel_traits_baseILj256EfS2_S2_S2_fjLj128EEEEELb0ELb0ELb0ELb1EEEvNS_9BwdParamsE)
        /*0ee4*/ 	.word	0x00000000


	//----- nvinfo : EIATTR_REGCOUNT
	.align		4
.L_635:
        /*0ee8*/ 	.byte	0x04, 0x2f
        /*0eea*/ 	.short	(.L_637 - .L_636)
	.align		4
.L_636:
        /*0eec*/ 	.word	index@(_ZN10layer_norm13ln_bwd_kernelINS_13Kernel_traitsIf13__nv_bfloat16S2_S2_fjLj256ELj1ELj4ELj1ELj16ENS_18Kernel_traits_baseILj256EfS2_S2_S2_fjLj128EEEEELb0ELb0ELb0ELb0EEEvNS_9BwdParamsE)
        /*0ef0*/ 	.word	0x00000048


	//----- nvinfo : EIATTR_FRAME_SIZE
	.align		4
.L_637:
        /*0ef4*/ 	.byte	0x04, 0x11
        /*0ef6*/ 	.short	(.L_639 - .L_638)
	.align		4
.L_638:
        /*0ef8*/ 	.word	index@(_ZN10layer_norm13ln_bwd_kernelINS_13Kernel_traitsIf13__nv_bfloat16S2_S2_fjLj256ELj1ELj4ELj1ELj16ENS_18Kernel_traits_baseILj256EfS2_S2_S2_fjLj128EEEEELb0ELb0ELb0ELb0EEEvNS_9BwdParamsE)
        /*0efc*/ 	.word	0x00000000


	//----- nvinfo : EIATTR_REGCOUNT
	.align		4
.L_639:
        /*0f00*/ 	.byte	0x04, 0x2f
        /*0f02*/ 	.short	(.L_641 - .L_640)
	.align		4
.L_640:
        /*0f04*/ 	.word	index@(_ZN10layer_norm13ln_bwd_kernelINS_13Kernel_traitsI6__halfS2_S2_S2_fjLj256ELj1ELj4ELj1ELj16ENS_18Kernel_traits_baseILj256ES2_S2_S2_S2_fjLj128EEEEELb1ELb1ELb1ELb1EEEvNS_9BwdParamsE)
        /*0f08*/ 	.word	0x00000060


	//----- nvinfo : EIATTR_FRAME_SIZE
	.align		4
.L_641:
        /*0f0c*/ 	.byte	0x04, 0x11
        /*0f0e*/ 	.short	(.L_643 - .L_642)
	.align		4
.L_642:
        /*0f10*/ 	.word	index@(_ZN10layer_norm13ln_bwd_kernelINS_13Kernel_traitsI6__halfS2_S2_S2_fjLj256ELj1ELj4ELj1ELj16ENS_18Kernel_traits_baseILj256ES2_S2_S2_S2_fjLj128EEEEELb1ELb1ELb1ELb1EEEvNS_9BwdParamsE)
        /*0f14*/ 	.word	0x00000000


	//----- nvinfo : EIATTR_REGCOUNT
	.align		4
.L_643:
        /*0f18*/ 	.byte	0x04, 0x2f
        /*0f1a*/ 	.short	(.L_645 - .L_644)
	.align		4
.L_644:
        /*0f1c*/ 	.word	index@(_ZN10layer_norm22ln_bwd_finalize_kernelINS_22Kernel_traits_finalizeILj256E6__halfS2_S2_S2_fjLb1ELj1024ELj4ENS_18Kernel_traits_baseILj256ES2_S2_S2_S2_fjLj1024EEEEELb1ELb1EEEvNS_9BwdParamsE)
        /*0f20*/ 	.word	0x00000020


	//----- nvinfo : EIATTR_FRAME_SIZE
	.align		4
.L_645:
        /*0f24*/ 	.byte	0x04, 0x11
        /*0f26*/ 	.short	(.L_647 - .L_646)
	.align		4
.L_646:
        /*0f28*/ 	.word	index@(_ZN10layer_norm22ln_bwd_finalize_kernelINS_22Kernel_traits_finalizeILj256E6__halfS2_S2_S2_fjLb1ELj1024ELj4ENS_18Kernel_traits_baseILj256ES2_S2_S2_S2_fjLj1024EEEEELb1ELb1EEEvNS_9BwdParamsE)
        /*0f2c*/ 	.word	0x00000000


	//----- nvinfo : EIATTR_REGCOUNT
	.align		4
.L_647:
        /*0f30*/ 	.byte	0x04, 0x2f
        /*0f32*/ 	.short	(.L_649 - .L_648)
	.align		4
.L_648:
        /*0f34*/ 	.word	index@(_ZN10layer_norm13ln_bwd_kernelINS_13Kernel_traitsI6__halfS2_S2_S2_fjLj256ELj1ELj4ELj1ELj16ENS_18Kernel_traits_baseILj256ES2_S2_S2_S2_fjLj128EEEEELb1ELb1ELb1ELb0EEEvNS_9BwdParamsE)
        /*0f38*/ 	.word	0x00000060


	//----- nvinfo : EIATTR_FRAME_SIZE
	.align		4
.L_649:
        /*0f3c*/ 	.byte	0x04, 0x11
        /*0f3e*/ 	.short	(.L_651 - .L_650)
	.align		4
.L_650:
        /*0f40*/ 	.word	index@(_ZN10layer_norm13ln_bwd_kernelINS_13Kernel_traitsI6__halfS2_S2_S2_fjLj256ELj1ELj4ELj1ELj16ENS_18Kernel_traits_baseILj256ES2_S2_S2_S2_fjLj128EEEEELb1ELb1ELb1ELb0EEEvNS_9BwdParamsE)
        /*0f44*/ 	.word	0x00000000


	//----- nvinfo : EIATTR_REGCOUNT
	.align		4
.L_651:
        /*0f48*/ 	.byte	0x04, 0x2f
        /*0f4a*/ 	.short	(.L_653 - .L_652)
	.align		4
.L_652:
        /*0f4c*/ 	.word	index@(_ZN10layer_norm22ln_bwd_finalize_kernelINS_22Kernel_traits_finalizeILj256E6__halfS2_S2_S2_fjLb1ELj1024ELj4ENS_18Kernel_traits_baseILj256ES2_S2_S2_S2_fjLj1024EEEEELb1ELb0EEEvNS_9BwdParamsE)
        /*0f50*/ 	.word	0x00000020


	//----- nvinfo : EIATTR_FRAME_SIZE
	.align		4
.L_653:
        /*0f54*/ 	.byte	0x04, 0x11
        /*0f56*/ 	.short	(.L_655 - .L_654)
	.align		4
.L_654:
        /*0f58*/ 	.word	index@(_ZN10layer_norm22ln_bwd_finalize_kernelINS_22Kernel_traits_finalizeILj256E6__halfS2_S2_S2_fjLb1ELj1024ELj4ENS_18Kernel_traits_baseILj256ES2_S2_S2_S2_fjLj1024EEEEELb1ELb0EEEvNS_9BwdParamsE)
        /*0f5c*/ 	.word	0x00000000


	//----- nvinfo : EIATTR_REGCOUNT
	.align		4
.L_655:
        /*0f60*/ 	.byte	0x04, 0x2f
        /*0f62*/ 	.short	(.L_657 - .L_656)
	.align		4
.L_656:
        /*0f64*/ 	.word	index@(_ZN10layer_norm13ln_bwd_kernelINS_13Kernel_traitsI6__halfS2_S2_S2_fjLj256ELj1ELj4ELj1ELj16ENS_18Kernel_traits_baseILj256ES2_S2_S2_S2_fjLj128EEEEELb1ELb1ELb0ELb1EEEvNS_9BwdParamsE)
        /*0f68*/ 	.word	0x0000005d


	//----- nvinfo : EIATTR_FRAME_SIZE
	.align		4
.L_657:
        /*0f6c*/ 	.byte	0x04, 0x11
        /*0f6e*/ 	.short	(.L_659 - .L_658)
	.align		4
.L_658:
        /*0f70*/ 	.word	index@(_ZN10layer_norm13ln_bwd_kernelINS_13Kernel_traitsI6__halfS2_S2_S2_fjLj256ELj1ELj4ELj1ELj16ENS_18Kernel_traits_baseILj256ES2_S2_S2_S2_fjLj128EEEEELb1ELb1ELb0ELb1EEEvNS_9BwdParamsE)
        /*0f74*/ 	.word	0x00000000


	//----- nvinfo : EIATTR_REGCOUNT
	.align		4
.L_659:
        /*0f78*/ 	.byte	0x04, 0x2f
        /*0f7a*/ 	.short	(.L_661 - .L_660)
	.align		4
.L_660:
        /*0f7c*/ 	.word	index@(_ZN10layer_norm13ln_bwd_kernelINS_13Kernel_traitsI6__halfS2_S2_S2_fjLj256ELj1ELj4ELj1ELj16ENS_18Kernel_traits_baseILj256ES2_S2_S2_S2_fjLj128EEEEELb1ELb1ELb0ELb0EEEvNS_9BwdParamsE)
        /*0f80*/ 	.word	0x0000005e


	//----- nvinfo : EIATTR_FRAME_SIZE
	.align		4
.L_661:
        /*0f84*/ 	.byte	0x04, 0x11
        /*0f86*/ 	.short	(.L_663 - .L_662)
	.align		4
.L_662:
        /*0f88*/ 	.word	index@(_ZN10layer_norm13ln_bwd_kernelINS_13Kernel_traitsI6__halfS2_S2_S2_fjLj256ELj1ELj4ELj1ELj16ENS_18Kernel_traits_baseILj256ES2_S2_S2_S2_fjLj128EEEEELb1ELb1ELb0ELb0EEEvNS_9BwdParamsE)
        /*0f8c*/ 	.word	0x00000000


	//----- nvinfo : EIATTR_REGCOUNT
	.align		4
.L_663:
        /*0f90*/ 	.byte	0x04, 0x2f
        /*0f92*/ 	.short	(.L_665 - .L_664)
	.align		4
.L_664:
        /*0f94*/ 	.word	index@(_ZN10layer_norm13ln_bwd_kernelINS_13Kernel_traitsI6__halfS2_S2_S2_fjLj256ELj1ELj4ELj1ELj16ENS_18Kernel_traits_baseILj256ES2_S2_S2_S2_fjLj128EEEEELb1ELb0ELb1ELb1EEEvNS_9BwdParamsE)
        /*0f98*/ 	.word	0x00000050


	//----- nvinfo : EIATTR_FRAME_SIZE
	.align		4
.L_665:
        /*0f9c*/ 	.byte	0x04, 0x11
        /*0f9e*/ 	.short	(.L_667 - .L_666)
	.align		4
.L_666:
        /*0fa0*/ 	.word	index@(_ZN10layer_norm13ln_bwd_kernelINS_13Kernel_traitsI6__halfS2_S2_S2_fjLj256ELj1ELj4ELj1ELj16ENS_18Kernel_traits_baseILj256ES2_S2_S2_S2_fjLj128EEEEELb1ELb0ELb1ELb1EEEvNS_9BwdParamsE)
        /*0fa4*/ 	.word	0x00000000


	//----- nvinfo : EIATTR_REGCOUNT
	.align		4
.L_667:
        /*0fa8*/ 	.byte	0x04, 0x2f
        /*0faa*/ 	.short	(.L_669 - .L_668)
	.align		4
.L_668:
        /*0fac*/ 	.word	index@(_ZN10layer_norm22ln_bwd_finalize_kernelINS_22Kernel_traits_finalizeILj256E6__halfS2_S2_S2_fjLb0ELj1024ELj4ENS_18Kernel_traits_baseILj256ES2_S2_S2_S2_fjLj1024EEEEELb0ELb1EEEvNS_9BwdParamsE)
        /*0fb0*/ 	.word	0x00000020


	//----- nvinfo : EIATTR_FRAME_SIZE
	.align		4
.L_669:
        /*0fb4*/ 	.byte	0x04, 0x11
        /*0fb6*/ 	.short	(.L_671 - .L_670)
	.align		4
.L_670:
        /*0fb8*/ 	.word	index@(_ZN10layer_norm22ln_bwd_finalize_kernelINS_22Kernel_traits_finalizeILj256E6__halfS2_S2_S2_fjLb0ELj1024ELj4ENS_18Kernel_traits_baseILj256ES2_S2_S2_S2_fjLj1024EEEEELb0ELb1EEEvNS_9BwdParamsE)
        /*0fbc*/ 	.word	0x00000000


	//----- nvinfo : EIATTR_REGCOUNT
	.align		4
.L_671:
        /*0fc0*/ 	.byte	0x04, 0x2f
        /*0fc2*/ 	.short	(.L_673 - .L_672)
	.align		4
.L_672:
        /*0fc4*/ 	.word	index@(_ZN10layer_norm13ln_bwd_kernelINS_13Kernel_traitsI6__halfS2_S2_S2_fjLj256ELj1ELj4ELj1ELj16ENS_18Kernel_traits_baseILj256ES2_S2_S2_S2_fjLj128EEEEELb1ELb0ELb1ELb0EEEvNS_9BwdParamsE)
        /*0fc8*/ 	.word	0x00000050


	//----- nvinfo : EIATTR_FRAME_SIZE
	.align		4
.L_673:
        /*0fcc*/ 	.byte	0x04, 0x11
        /*0fce*/ 	.short	(.L_675 - .L_674)
	.align		4
.L_674:
        /*0fd0*/ 	.word	index@(_ZN10layer_norm13ln_bwd_kernelINS_13Kernel_traitsI6__halfS2_S2_S2_fjLj256ELj1ELj4ELj1ELj16ENS_18Kernel_traits_baseILj256ES2_S2_S2_S2_fjLj128EEEEELb1ELb0ELb1ELb0EEEvNS_9BwdParamsE)
        /*0fd4*/ 	.word	0x00000000


	//----- nvinfo : EIATTR_REGCOUNT
	.align		4
.L_675:
        /*0fd8*/ 	.byte	0x04, 0x2f
        /*0fda*/ 	.short	(.L_677 - .L_676)
	.align		4
.L_676:
        /*0fdc*/ 	.word	index@(_ZN10layer_norm22ln_bwd_finalize_kernelINS_22Kernel_traits_finalizeILj256E6__halfS2_S2_S2_fjLb0ELj1024ELj4ENS_18Kernel_traits_baseILj256ES2_S2_S2_S2_fjLj1024EEEEELb0ELb0EEEvNS_9BwdParamsE)
        /*0fe0*/ 	.word	0x0000003f


	//----- nvinfo : EIATTR_FRAME_SIZE
	.align		4
.L_677:
        /*0fe4*/ 	.byte	0x04, 0x11
        /*0fe6*/ 	.short	(.L_679 - .L_678)
	.align		4
.L_678:
        /*0fe8*/ 	.word	index@(_ZN10layer_norm22ln_bwd_finalize_kernelINS_22Kernel_traits_finalizeILj256E6__halfS2_S2_S2_fjLb0ELj1024ELj4ENS_18Kernel_traits_baseILj256ES2_S2_S2_S2_fjLj1024EEEEELb0ELb0EEEvNS_9BwdParamsE)
        /*0fec*/ 	.word	0x00000000


	//----- nvinfo : EIATTR_REGCOUNT
	.align		4
.L_679:
        /*0ff0*/ 	.byte	0x04, 0x2f
        /*0ff2*/ 	.short	(.L_681 - .L_680)
	.align		4
.L_680:
        /*0ff4*/ 	.word	index@(_ZN10layer_norm13ln_bwd_kernelINS_13Kernel_traitsI6__halfS2_S2_S2_fjLj256ELj1ELj4ELj1ELj16ENS_18Kernel_traits_baseILj256ES2_S2_S2_S2_fjLj128EEEEELb1ELb0ELb0ELb1EEEvNS_9BwdParamsE)
        /*0ff8*/ 	.word	0x00000048


	//----- nvinfo : EIATTR_FRAME_SIZE
	.align		4
.L_681:
        /*0ffc*/ 	.byte	0x04, 0x11
        /*0ffe*/ 	.short	(.L_683 - .L_682)
	.align		4
.L_682:
        /*1000*/ 	.word	index@(_ZN10layer_norm13ln_bwd_kernelINS_13Kernel_traitsI6__halfS2_S2_S2_fjLj256ELj1ELj4ELj1ELj16ENS_18Kernel_traits_baseILj256ES2_S2_S2_S2_fjLj128EEEEELb1ELb0ELb0ELb1EEEvNS_9BwdParamsE)
        /*1004*/ 	.word	0x00000000


	//----- nvinfo : EIATTR_REGCOUNT
	.align		4
.L_683:
        /*1008*/ 	.byte	0x04, 0x2f
        /*100a*/ 	.short	(.L_685 - .L_684)
	.align		4
.L_684:
        /*100c*/ 	.word	index@(_ZN10layer_norm13ln_bwd_kernelINS_13Kernel_traitsI6__halfS2_S2_S2_fjLj256ELj1ELj4ELj1ELj16ENS_18Kernel_traits_baseILj256ES2_S2_S2_S2_fjLj128EEEEELb1ELb0ELb0ELb0EEEvNS_9BwdParamsE)
        /*1010*/ 	.word	0x00000048


	//----- nvinfo : EIATTR_FRAME_SIZE
	.align		4
.L_685:
        /*1014*/ 	.byte	0x04, 0x11
        /*1016*/ 	.short	(.L_687 - .L_686)
	.align		4
.L_686:
        /*1018*/ 	.word	index@(_ZN10layer_norm13ln_bwd_kernelINS_13Kernel_traitsI6__halfS2_S2_S2_fjLj256ELj1ELj4ELj1ELj16ENS_18Kernel_traits_baseILj256ES2_S2_S2_S2_fjLj128EEEEELb1ELb0ELb0ELb0EEEvNS_9BwdParamsE)
        /*101c*/ 	.word	0x00000000


	//----- nvinfo : EIATTR_REGCOUNT
	.align		4
.L_687:
        /*1020*/ 	.byte	0x04, 0x2f
        /*1022*/ 	.short	(.L_689 - .L_688)
	.align		4
.L_688:
        /*1024*/ 	.word	index@(_ZN10layer_norm13ln_bwd_kernelINS_13Kernel_traitsI6__halfS2_S2_S2_fjLj256ELj1ELj4ELj1ELj16ENS_18Kernel_traits_baseILj256ES2_S2_S2_S2_fjLj128EEEEELb0ELb1ELb1ELb1EEEvNS_9BwdParamsE)
        /*1028*/ 	.word	0x0000005f


	//----- nvinfo : EIATTR_FRAME_SIZE
	.align		4
.L_689:
        /*102c*/ 	.byte	0x04, 0x11
        /*102e*/ 	.short	(.L_691 - .L_690)
	.align		4
.L_690:
        /*1030*/ 	.word	index@(_ZN10layer_norm13ln_bwd_kernelINS_13Kernel_traitsI6__halfS2_S2_S2_fjLj256ELj1ELj4ELj1ELj16ENS_18Kernel_traits_baseILj256ES2_S2_S2_S2_fjLj128EEEEELb0ELb1ELb1ELb1EEEvNS_9BwdParamsE)
        /*1034*/ 	.word	0x00000000


	//----- nvinfo : EIATTR_REGCOUNT
	.align		4
.L_691:
        /*1038*/ 	.byte	0x04, 0x2f
        /*103a*/ 	.short	(.L_693 - .L_692)
	.align		4
.L_692:
        /*103c*/ 	.word	index@(_ZN10layer_norm13ln_bwd_kernelINS_13Kernel_traitsI6__halfS2_S2_S2_fjLj256ELj1ELj4ELj1ELj16ENS_18Kernel_traits_baseILj256ES2_S2_S2_S2_fjLj128EEEEELb0ELb1ELb1ELb0EEEvNS_9BwdParamsE)
        /*1040*/ 	.word	0x0000005d


	//----- nvinfo : EIATTR_FRAME_SIZE
	.align		4
.L_693:
        /*1044*/ 	.byte	0x04, 0x11
        /*1046*/ 	.short	(.L_695 - .L_694)
	.align		4
.L_694:
        /*1048*/ 	.word	index@(_ZN10layer_norm13ln_bwd_kernelINS_13Kernel_traitsI6__halfS2_S2_S2_fjLj256ELj1ELj4ELj1ELj16ENS_18Kernel_traits_baseILj256ES2_S2_S2_S2_fjLj128EEEEELb0ELb1ELb1ELb0EEEvNS_9BwdParamsE)
        /*104c*/ 	.word	0x00000000


	//----- nvinfo : EIATTR_REGCOUNT
	.align		4
.L_695:
        /*1050*/ 	.byte	0x04, 0x2f
        /*1052*/ 	.short	(.L_697 - .L_696)
	.align		4
.L_696:
        /*1054*/ 	.word	index@(_ZN10layer_norm13ln_bwd_kernelINS_13Kernel_traitsI6__halfS2_S2_S2_fjLj256ELj1ELj4ELj1ELj16ENS_18Kernel_traits_baseILj256ES2_S2_S2_S2_fjLj128EEEEELb0ELb1ELb0ELb1EEEvNS_9BwdParamsE)
        /*1058*/ 	.word	0x00000050


	//----- nvinfo : EIATTR_FRAME_SIZE
	.align		4
.L_697:
        /*105c*/ 	.byte	0x04, 0x11
        /*105e*/ 	.short	(.L_699 - .L_698)
	.align		4
.L_698:
        /*1060*/ 	.word	index@(_ZN10layer_norm13ln_bwd_kernelINS_13Kernel_traitsI6__halfS2_S2_S2_fjLj256ELj1ELj4ELj1ELj16ENS_18Kernel_traits_baseILj256ES2_S2_S2_S2_fjLj128EEEEELb0ELb1ELb0ELb1EEEvNS_9BwdParamsE)
        /*1064*/ 	.word	0x00000000


	//----- nvinfo : EIATTR_REGCOUNT
	.align		4
.L_699:
        /*1068*/ 	.byte	0x04, 0x2f
        /*106a*/ 	.short	(.L_701 - .L_700)
	.align		4
.L_700:
        /*106c*/ 	.word	index@(_ZN10layer_norm13ln_bwd_kernelINS_13Kernel_traitsI6__halfS2_S2_S2_fjLj256ELj1ELj4ELj1ELj16ENS_18Kernel_traits_baseILj256ES2_S2_S2_S2_fjLj128EEEEELb0ELb1ELb0ELb0EEEvNS_9BwdParamsE)
        /*1070*/ 	.word	0x00000050


	//----- nvinfo : EIATTR_FRAME_SIZE
	.align		4
.L_701:
        /*1074*/ 	.byte	0x04, 0x11
        /*1076*/ 	.short	(.L_703 - .L_702)
	.align		4
.L_702:
        /*1078*/ 	.word	index@(_ZN10layer_norm13ln_bwd_kernelINS_13Kernel_traitsI6__halfS2_S2_S2_fjLj256ELj1ELj4ELj1ELj16ENS_18Kernel_traits_baseILj256ES2_S2_S2_S2_fjLj128EEEEELb0ELb1ELb0ELb0EEEvNS_9BwdParamsE)
        /*107c*/ 	.word	0x00000000


	//----- nvinfo : EIATTR_REGCOUNT
	.align		4
.L_703:
        /*1080*/ 	.byte	0x04, 0x2f
        /*1082*/ 	.short	(.L_705 - .L_704)
	.align		4
.L_704:
        /*1084*/ 	.word	index@(_ZN10layer_norm13ln_bwd_kernelINS_13Kernel_traitsI6__halfS2_S2_S2_fjLj256ELj1ELj4ELj1ELj16ENS_18Kernel_traits_baseILj256ES2_S2_S2_S2_fjLj128EEEEELb0ELb0ELb1ELb1EEEvNS_9BwdParamsE)
        /*1088*/ 	.word	0x00000048


	//----- nvinfo : EIATTR_FRAME_SIZE
	.align		4
.L_705:
        /*108c*/ 	.byte	0x04, 0x11
        /*108e*/ 	.short	(.L_707 - .L_706)
	.align		4
.L_706:
        /*1090*/ 	.word	index@(_ZN10layer_norm13ln_bwd_kernelINS_13Kernel_traitsI6__halfS2_S2_S2_fjLj256ELj1ELj4ELj1ELj16ENS_18Kernel_traits_baseILj256ES2_S2_S2_S2_fjLj128EEEEELb0ELb0ELb1ELb1EEEvNS_9BwdParamsE)
        /*1094*/ 	.word	0x00000000


	//----- nvinfo : EIATTR_REGCOUNT
	.align		4
.L_707:
        /*1098*/ 	.byte	0x04, 0x2f
        /*109a*/ 	.short	(.L_709 - .L_708)
	.align		4
.L_708:
        /*109c*/ 	.word	index@(_ZN10layer_norm13ln_bwd_kernelINS_13Kernel_traitsI6__halfS2_S2_S2_fjLj256ELj1ELj4ELj1ELj16ENS_18Kernel_traits_baseILj256ES2_S2_S2_S2_fjLj128EEEEELb0ELb0ELb1ELb0EEEvNS_9BwdParamsE)
        /*10a0*/ 	.word	0x00000048


	//----- nvinfo : EIATTR_FRAME_SIZE
	.align		4
.L_709:
        /*10a4*/ 	.byte	0x04, 0x11
        /*10a6*/ 	.short	(.L_711 - .L_710)
	.align		4
.L_710:
        /*10a8*/ 	.word	index@(_ZN10layer_norm13ln_bwd_kernelINS_13Kernel_traitsI6__halfS2_S2_S2_fjLj256ELj1ELj4ELj1ELj16ENS_18Kernel_traits_baseILj256ES2_S2_S2_S2_fjLj128EEEEELb0ELb0ELb1ELb0EEEvNS_9BwdParamsE)
        /*10ac*/ 	.word	0x00000000


	//----- nvinfo : EIATTR_REGCOUNT
	.align		4
.L_711:
        /*10b0*/ 	.byte	0x04, 0x2f
        /*10b2*/ 	.short	(.L_713 - .L_712)
	.align		4
.L_712:
        /*10b4*/ 	.word	index@(_ZN10layer_norm13ln_bwd_kernelINS_13Kernel_traitsI6__halfS2_S2_S2_fjLj256ELj1ELj4ELj1ELj16ENS_18Kernel_traits_baseILj256ES2_S2_S2_S2_fjLj128EEEEELb0ELb0ELb0ELb1EEEvNS_9BwdParamsE)
        /*10b8*/ 	.word	0x00000040


	//----- nvinfo : EIATTR_FRAME_SIZE
	.align		4
.L_713:
        /*10bc*/ 	.byte	0x04, 0x11
        /*10be*/ 	.short	(.L_715 - .L_714)
	.align		4
.L_714:
        /*10c0*/ 	.word	index@(_ZN10layer_norm13ln_bwd_kernelINS_13Kernel_traitsI6__halfS2_S2_S2_fjLj256ELj1ELj4ELj1ELj16ENS_18Kernel_traits_baseILj256ES2_S2_S2_S2_fjLj128EEEEELb0ELb0ELb0ELb1EEEvNS_9BwdParamsE)
        /*10c4*/ 	.word	0x00000000


	//----- nvinfo : EIATTR_REGCOUNT
	.align		4
.L_715:
        /*10c8*/ 	.byte	0x04, 0x2f
        /*10ca*/ 	.short	(.L_717 - .L_716)
	.align		4
.L_716:
        /*10cc*/ 	.word	index@(_ZN10layer_norm13ln_bwd_kernelINS_13Kernel_traitsI6__halfS2_S2_S2_fjLj256ELj1ELj4ELj1ELj16ENS_18Kernel_traits_baseILj256ES2_S2_S2_S2_fjLj128EEEEELb0ELb0ELb0ELb0EEEvNS_9BwdParamsE)
        /*10d0*/ 	.word	0x00000040


	//----- nvinfo : EIATTR_FRAME_SIZE
	.align		4
.L_717:
        /*10d4*/ 	.byte	0x04, 0x11
        /*10d6*/ 	.short	(.L_719 - .L_718)
	.align		4
.L_718:
        /*10d8*/ 	.word	index@(_ZN10layer_norm13ln_bwd_kernelINS_13Kernel_traitsI6__halfS2_S2_S2_fjLj256ELj1ELj4ELj1ELj16ENS_18Kernel_traits_baseILj256ES2_S2_S2_S2_fjLj128EEEEELb0ELb0ELb0ELb0EEEvNS_9BwdParamsE)
        /*10dc*/ 	.word	0x00000000


	//----- nvinfo : EIATTR_REGCOUNT
	.align		4
.L_719:
        /*10e0*/ 	.byte	0x04, 0x2f
        /*10e2*/ 	.short	(.L_721 - .L_720)
	.align		4
.L_720:
        /*10e4*/ 	.word	index@(_ZN10layer_norm13ln_bwd_kernelINS_13Kernel_traitsI13__nv_bfloat16S2_S2_S2_fjLj256ELj1ELj4ELj1ELj16ENS_18Kernel_traits_baseILj256ES2_S2_S2_S2_fjLj128EEEEELb1ELb1ELb1ELb1EEEvNS_9BwdParamsE)
        /*10e8*/ 	.word	0x0000006c


	//----- nvinfo : EIATTR_FRAME_SIZE
	.align		4
.L_721:
        /*10ec*/ 	.byte	0x04, 0x11
        /*10ee*/ 	.short	(.L_723 - .L_722)
	.align		4
.L_722:
        /*10f0*/ 	.word	index@(_ZN10layer_norm13ln_bwd_kernelINS_13Kernel_traitsI13__nv_bfloat16S2_S2_S2_fjLj256ELj1ELj4ELj1ELj16ENS_18Kernel_traits_baseILj256ES2_S2_S2_S2_fjLj128EEEEELb1ELb1ELb1ELb1EEEvNS_9BwdParamsE)
        /*10f4*/ 	.word	0x00000000


	//----- nvinfo : EIATTR_REGCOUNT
	.align		4
.L_723:
        /*10f8*/ 	.byte	0x04, 0x2f
        /*10fa*/ 	.short	(.L_725 - .L_724)
	.align		4
.L_724:
        /*10fc*/ 	.word	index@(_ZN10layer_norm22ln_bwd_finalize_kernelINS_22Kernel_traits_finalizeILj256E13__nv_bfloat16S2_S2_S2_fjLb1ELj1024ELj4ENS_18Kernel_traits_baseILj256ES2_S2_S2_S2_fjLj1024EEEEELb1ELb1EEEvNS_9BwdParamsE)
        /*1100*/ 	.word	0x00000020


	//----- nvinfo : EIATTR_FRAME_SIZE
	.align		4
.L_725:
        /*1104*/ 	.byte	0x04, 0x11
        /*1106*/ 	.short	(.L_727 - .L_726)
	.align		4
.L_726:
        /*1108*/ 	.word	index@(_ZN10layer_norm22ln_bwd_finalize_kernelINS_22Kernel_traits_finalizeILj256E13__nv_bfloat16S2_S2_S2_fjLb1ELj1024ELj4ENS_18Kernel_traits_baseILj256ES2_S2_S2_S2_fjLj1024EEEEELb1ELb1EEEvNS_9BwdParamsE)
        /*110c*/ 	.word	0x00000000


	//----- nvinfo : EIATTR_REGCOUNT
	.align		4
.L_727:
        /*1110*/ 	.byte	0x04, 0x2f
        /*1112*/ 	.short	(.L_729 - .L_728)
	.align		4
.L_728:
        /*1114*/ 	.word	index@(_ZN10layer_norm13ln_bwd_kernelINS_13Kernel_traitsI13__nv_bfloat16S2_S2_S2_fjLj256ELj1ELj4ELj1ELj16ENS_18Kernel_traits_baseILj256ES2_S2_S2_S2_fjLj128EEEEELb1ELb1ELb1ELb0EEEvNS_9BwdParamsE)
        /*1118*/ 	.word	0x0000006b


	//----- nvinfo : EIATTR_FRAME_SIZE
	.align		4
.L_729:
        /*111c*/ 	.byte	0x04, 0x11
        /*111e*/ 	.short	(.L_731 - .L_730)
	.align		4
.L_730:
        /*1120*/ 	.word	index@(_ZN10layer_norm13ln_bwd_kernelINS_13Kernel_traitsI13__nv_bfloat16S2_S2_S2_fjLj256ELj1ELj4ELj1ELj16ENS_18Kernel_traits_baseILj256ES2_S2_S2_S2_fjLj128EEEEELb1ELb1ELb1ELb0EEEvNS_9BwdParamsE)
        /*1124*/ 	.word	0x00000000


	//----- nvinfo : EIATTR_REGCOUNT
	.align		4
.L_731:
        /*1128*/ 	.byte	0x04, 0x2f
        /*112a*/ 	.short	(.L_733 - .L_732)
	.align		4
.L_732:
        /*112c*/ 	.word	index@(_ZN10layer_norm22ln_bwd_finalize_kernelINS_22Kernel_traits_finalizeILj256E13__nv_bfloat16S2_S2_S2_fjLb1ELj1024ELj4ENS_18Kernel_traits_baseILj256ES2_S2_S2_S2_fjLj1024EEEEELb1ELb0EEEvNS_9BwdParamsE)
        /*1130*/ 	.word	0x00000020


	//----- nvinfo : EIATTR_FRAME_SIZE
	.align		4
.L_733:
        /*1134*/ 	.byte	0x04, 0x11
        /*1136*/ 	.short	(.L_735 - .L_734)
	.align		4
.L_734:
        /*1138*/ 	.word	index@(_ZN10layer_norm22ln_bwd_finalize_kernelINS_22Kernel_traits_finalizeILj256E13__nv_bfloat16S2_S2_S2_fjLb1ELj1024ELj4ENS_18Kernel_traits_baseILj256ES2_S2_S2_S2_fjLj1024EEEEELb1ELb0EEEvNS_9BwdParamsE)
        /*113c*/ 	.word	0x00000000


	//----- nvinfo : EIATTR_REGCOUNT
	.align		4
.L_735:
        /*1140*/ 	.byte	0x04, 0x2f
        /*1142*/ 	.short	(.L_737 - .L_736)
	.align		4
.L_736:
        /*1144*/ 	.word	index@(_ZN10layer_norm13ln_bwd_kernelINS_13Kernel_traitsI13__nv_bfloat16S2_S2_S2_fjLj256ELj1ELj4ELj1ELj16ENS_18Kernel_traits_baseILj256ES2_S2_S2_S2_fjLj128EEEEELb1ELb1ELb0ELb1EEEvNS_9BwdParamsE)
        /*1148*/ 	.word	0x0000005f


	//----- nvinfo : EIATTR_FRAME_SIZE
	.align		4
.L_737:
        /*114c*/ 	.byte	0x04, 0x11
        /*114e*/ 	.short	(.L_739 - .L_738)
	.align		4
.L_738:
        /*1150*/ 	.word	index@(_ZN10layer_norm13ln_bwd_kernelINS_13Kernel_traitsI13__nv_bfloat16S2_S2_S2_fjLj256ELj1ELj4ELj1ELj16ENS_18Kernel_traits_baseILj256ES2_S2_S2_S2_fjLj128EEEEELb1ELb1ELb0ELb1EEEvNS_9BwdParamsE)
        /*1154*/ 	.word	0x00000000


	//----- nvinfo : EIATTR_REGCOUNT
	.align		4
.L_739:
        /*1158*/ 	.byte	0x04, 0x2f
        /*115a*/ 	.short	(.L_741 - .L_740)
	.align		4
.L_740:
        /*115c*/ 	.word	index@(_ZN10layer_norm13ln_bwd_kernelINS_13Kernel_traitsI13__nv_bfloat16S2_S2_S2_fjLj256ELj1ELj4ELj1ELj16ENS_18Kernel_traits_baseILj256ES2_S2_S2_S2_fjLj128EEEEELb1ELb1ELb0ELb0EEEvNS_9BwdParamsE)
        /*1160*/ 	.word	0x00000070


	//----- nvinfo : EIATTR_FRAME_SIZE
	.align		4
.L_741:
        /*1164*/ 	.byte	0x04, 0x11
        /*1166*/ 	.short	(.L_743 - .L_742)
	.align		4
.L_742:
        /*1168*/ 	.word	index@(_ZN10layer_norm13ln_bwd_kernelINS_13Kernel_traitsI13__nv_bfloat16S2_S2_S2_fjLj256ELj1ELj4ELj1ELj16ENS_18Kernel_traits_baseILj256ES2_S2_S2_S2_fjLj128EEEEELb1ELb1ELb0ELb0EEEvNS_9BwdParamsE)
        /*116c*/ 	.word	0x00000000


	//----- nvinfo : EIATTR_REGCOUNT
	.align		4
.L_743:
        /*1170*/ 	.byte	0x04, 0x2f
        /*1172*/ 	.short	(.L_745 - .L_744)
	.align		4
.L_744:
        /*1174*/ 	.word	index@(_ZN10layer_norm13ln_bwd_kernelINS_13Kernel_traitsI13__nv_bfloat16S2_S2_S2_fjLj256ELj1ELj4ELj1ELj16ENS_18Kernel_traits_baseILj256ES2_S2_S2_S2_fjLj128EEEEELb1ELb0ELb1ELb1EEEvNS_9BwdParamsE)
        /*1178*/ 	.word	0x00000050


	//----- nvinfo : EIATTR_FRAME_SIZE
	.align		4
.L_745:
        /*117c*/ 	.byte	0x04, 0x11
        /*117e*/ 	.short	(.L_747 - .L_746)
	.align		4
.L_746:
        /*1180*/ 	.word	index@(_ZN10layer_norm13ln_bwd_kernelINS_13Kernel_traitsI13__nv_bfloat16S2_S2_S2_fjLj256ELj1ELj4ELj1ELj16ENS_18Kernel_traits_baseILj256ES2_S2_S2_S2_fjLj128EEEEELb1ELb0ELb1ELb1EEEvNS_9BwdParamsE)
        /*1184*/ 	.word	0x00000000


	//----- nvinfo : EIATTR_REGCOUNT
	.align		4
.L_747:
        /*1188*/ 	.byte	0x04, 0x2f
        /*118a*/ 	.short	(.L_749 - .L_748)
	.align		4
.L_748:
        /*118c*/ 	.word	index@(_ZN10layer_norm22ln_bwd_finalize_kernelINS_22Kernel_traits_finalizeILj256E13__nv_bfloat16S2_S2_S2_fjLb0ELj1024ELj4ENS_18Kernel_traits_baseILj256ES2_S2_S2_S2_fjLj1024EEEEELb0ELb1EEEvNS_9BwdParamsE)
        /*1190*/ 	.word	0x00000020


	//----- nvinfo : EIATTR_FRAME_SIZE
	.align		4
.L_749:
        /*1194*/ 	.byte	0x04, 0x11
        /*1196*/ 	.short	(.L_751 - .L_750)
	.align		4
.L_750:
        /*1198*/ 	.word	index@(_ZN10layer_norm22ln_bwd_finalize_kernelINS_22Kernel_traits_finalizeILj256E13__nv_bfloat16S2_S2_S2_fjLb0ELj1024ELj4ENS_18Kernel_traits_baseILj256ES2_S2_S2_S2_fjLj1024EEEEELb0ELb1EEEvNS_9BwdParamsE)
        /*119c*/ 	.word	0x00000000


	//----- nvinfo : EIATTR_REGCOUNT
	.align		4
.L_751:
        /*11a0*/ 	.byte	0x04, 0x2f
        /*11a2*/ 	.short	(.L_753 - .L_752)
	.align		4
.L_752:
        /*11a4*/ 	.word	index@(_ZN10layer_norm13ln_bwd_kernelINS_13Kernel_traitsI13__nv_bfloat16S2_S2_S2_fjLj256ELj1ELj4ELj1ELj16ENS_18Kernel_traits_baseILj256ES2_S2_S2_S2_fjLj128EEEEELb1ELb0ELb1ELb0EEEvNS_9BwdParamsE)
        /*11a8*/ 	.word	0x00000050


	//----- nvinfo : EIATTR_FRAME_SIZE
	.align		4
.L_753:
        /*11ac*/ 	.byte	0x04, 0x11
        /*11ae*/ 	.short	(.L_755 - .L_754)
	.align		4
.L_754:
        /*11b0*/ 	.word	index@(_ZN10layer_norm13ln_bwd_kernelINS_13Kernel_traitsI13__nv_bfloat16S2_S2_S2_fjLj256ELj1ELj4ELj1ELj16ENS_18Kernel_traits_baseILj256ES2_S2_S2_S2_fjLj128EEEEELb1ELb0ELb1ELb0EEEvNS_9BwdParamsE)
        /*11b4*/ 	.word	0x00000000


	//----- nvinfo : EIATTR_REGCOUNT
	.align		4
.L_755:
        /*11b8*/ 	.byte	0x04, 0x2f
        /*11ba*/ 	.short	(.L_757 - .L_756)
	.align		4
.L_756:
        /*11bc*/ 	.word	index@(_ZN10layer_norm22ln_bwd_finalize_kernelINS_22Kernel_traits_finalizeILj256E13__nv_bfloat16S2_S2_S2_fjLb0ELj1024ELj4ENS_18Kernel_traits_baseILj256ES2_S2_S2_S2_fjLj1024EEEEELb0ELb0EEEvNS_9BwdParamsE)
        /*11c0*/ 	.word	0x0000003f


	//----- nvinfo : EIATTR_FRAME_SIZE
	.align		4
.L_757:
        /*11c4*/ 	.byte	0x04, 0x11
        /*11c6*/ 	.short	(.L_759 - .L_758)
	.align		4
.L_758:
        /*11c8*/ 	.word	index@(_ZN10layer_norm22ln_bwd_finalize_kernelINS_22Kernel_traits_finalizeILj256E13__nv_bfloat16S2_S2_S2_fjLb0ELj1024ELj4ENS_18Kernel_traits_baseILj256ES2_S2_S2_S2_fjLj1024EEEEELb0ELb0EEEvNS_9BwdParamsE)
        /*11cc*/ 	.word	0x00000000


	//----- nvinfo : EIATTR_REGCOUNT
	.align		4
.L_759:
        /*11d0*/ 	.byte	0x04, 0x2f
        /*11d2*/ 	.short	(.L_761 - .L_760)
	.align		4
.L_760:
        /*11d4*/ 	.word	index@(_ZN10layer_norm13ln_bwd_kernelINS_13Kernel_traitsI13__nv_bfloat16S2_S2_S2_fjLj256ELj1ELj4ELj1ELj16ENS_18Kernel_traits_baseILj256ES2_S2_S2_S2_fjLj128EEEEELb1ELb0ELb0ELb1EEEvNS_9BwdParamsE)
        /*11d8*/ 	.word	0x00000048


	//----- nvinfo : EIATTR_FRAME_SIZE
	.align		4
.L_761:
        /*11dc*/ 	.byte	0x04, 0x11
        /*11de*/ 	.short	(.L_763 - .L_762)
	.align		4
.L_762:
        /*11e0*/ 	.word	index@(_ZN10layer_norm13ln_bwd_kernelINS_13Kernel_traitsI13__nv_bfloat16S2_S2_S2_fjLj256ELj1ELj4ELj1ELj16ENS_18Kernel_traits_baseILj256ES2_S2_S2_S2_fjLj128EEEEELb1ELb0ELb0ELb1EEEvNS_9BwdParamsE)
        /*11e4*/ 	.word	0x00000000


	//----- nvinfo : EIATTR_REGCOUNT
	.align		4
.L_763:
        /*11e8*/ 	.byte	0x04, 0x2f
        /*11ea*/ 	.short	(.L_765 - .L_764)
	.align		4
.L_764:
        /*11ec*/ 	.word	index@(_ZN10layer_norm13ln_bwd_kernelINS_13Kernel_traitsI13__nv_bfloat16S2_S2_S2_fjLj256ELj1ELj4ELj1ELj16ENS_18Kernel_traits_baseILj256ES2_S2_S2_S2_fjLj128EEEEELb1ELb0ELb0ELb0EEEvNS_9BwdParamsE)
        /*11f0*/ 	.word	0x00000048


	//----- nvinfo : EIATTR_FRAME_SIZE
	.align		4
.L_765:
        /*11f4*/ 	.byte	0x04, 0x11
        /*11f6*/ 	.short	(.L_767 - .L_766)
	.align		4
.L_766:
        /*11f8*/ 	.word	index@(_ZN10layer_norm13ln_bwd_kernelINS_13Kernel_traitsI13__nv_bfloat16S2_S2_S2_fjLj256ELj1ELj4ELj1ELj16ENS_18Kernel_traits_baseILj256ES2_S2_S2_S2_fjLj128EEEEELb1ELb0ELb0ELb0EEEvNS_9BwdParamsE)
        /*11fc*/ 	.word	0x00000000


	//----- nvinfo : EIATTR_REGCOUNT
	.align		4
.L_767:
        /*1200*/ 	.byte	0x04, 0x2f
        /*1202*/ 	.short	(.L_769 - .L_768)
	.align		4
.L_768:
        /*1204*/ 	.word	index@(_ZN10layer_norm13ln_bwd_kernelINS_13Kernel_traitsI13__nv_bfloat16S2_S2_S2_fjLj256ELj1ELj4ELj1ELj16ENS_18Kernel_traits_baseILj256ES2_S2_S2_S2_fjLj128EEEEELb0ELb1ELb1ELb1EEEvNS_9BwdParamsE)
        /*1208*/ 	.word	0x00000060


	//----- nvinfo : EIATTR_FRAME_SIZE
	.align		4
.L_769:
        /*120c*/ 	.byte	0x04, 0x11
        /*120e*/ 	.short	(.L_771 - .L_770)
	.align		4
.L_770:
        /*1210*/ 	.word	index@(_ZN10layer_norm13ln_bwd_kernelINS_13Kernel_traitsI13__nv_bfloat16S2_S2_S2_fjLj256ELj1ELj4ELj1ELj16ENS_18Kernel_traits_baseILj256ES2_S2_S2_S2_fjLj128EEEEELb0ELb1ELb1ELb1EEEvNS_9BwdParamsE)
        /*1214*/ 	.word	0x00000000


	//----- nvinfo : EIATTR_REGCOUNT
	.align		4
.L_771:
        /*1218*/ 	.byte	0x04, 0x2f
        /*121a*/ 	.short	(.L_773 - .L_772)
	.align		4
.L_772:
        /*121c*/ 	.word	index@(_ZN10layer_norm13ln_bwd_kernelINS_13Kernel_traitsI13__nv_bfloat16S2_S2_S2_fjLj256ELj1ELj4ELj1ELj16ENS_18Kernel_traits_baseILj256ES2_S2_S2_S2_fjLj128EEEEELb0ELb1ELb1ELb0EEEvNS_9BwdParamsE)
        /*1220*/ 	.word	0x00000060


	//----- nvinfo : EIATTR_FRAME_SIZE
	.align		4
.L_773:
        /*1224*/ 	.byte	0x04, 0x11
        /*1226*/ 	.short	(.L_775 - .L_774)
	.align		4
.L_774:
        /*1228*/ 	.word	index@(_ZN10layer_norm13ln_bwd_kernelINS_13Kernel_traitsI13__nv_bfloat16S2_S2_S2_fjLj256ELj1ELj4ELj1ELj16ENS_18Kernel_traits_baseILj256ES2_S2_S2_S2_fjLj128EEEEELb0ELb1ELb1ELb0EEEvNS_9BwdParamsE)
        /*122c*/ 	.word	0x00000000


	//----- nvinfo : EIATTR_REGCOUNT
	.align		4
.L_775:
        /*1230*/ 	.byte	0x04, 0x2f
        /*1232*/ 	.short	(.L_777 - .L_776)
	.align		4
.L_776:
        /*1234*/ 	.word	index@(_ZN10layer_norm13ln_bwd_kernelINS_13Kernel_traitsI13__nv_bfloat16S2_S2_S2_fjLj256ELj1ELj4ELj1ELj16ENS_18Kernel_traits_baseILj256ES2_S2_S2_S2_fjLj128EEEEELb0ELb1ELb0ELb1EEEvNS_9BwdParamsE)
        /*1238*/ 	.word	0x00000050


	//----- nvinfo : EIATTR_FRAME_SIZE
	.align		4
.L_777:
        /*123c*/ 	.byte	0x04, 0x11
        /*123e*/ 	.short	(.L_779 - .L_778)
	.align		4
.L_778:
        /*1240*/ 	.word	index@(_ZN10layer_norm13ln_bwd_kernelINS_13Kernel_traitsI13__nv_bfloat16S2_S2_S2_fjLj256ELj1ELj4ELj1ELj16ENS_18Kernel_traits_baseILj256ES2_S2_S2_S2_fjLj128EEEEELb0ELb1ELb0ELb1EEEvNS_9BwdParamsE)
        /*1244*/ 	.word	0x00000000


	//----- nvinfo : EIATTR_REGCOUNT
	.align		4
.L_779:
        /*1248*/ 	.byte	0x04, 0x2f
        /*124a*/ 	.short	(.L_781 - .L_780)
	.align		4
.L_780:
        /*124c*/ 	.word	index@(_ZN10layer_norm13ln_bwd_kernelINS_13Kernel_traitsI13__nv_bfloat16S2_S2_S2_fjLj256ELj1ELj4ELj1ELj16ENS_18Kernel_traits_baseILj256ES2_S2_S2_S2_fjLj128EEEEELb0ELb1ELb0ELb0EEEvNS_9BwdParamsE)
        /*1250*/ 	.word	0x0000005f


	//----- nvinfo : EIATTR_FRAME_SIZE
	.align		4
.L_781:
        /*1254*/ 	.byte	0x04, 0x11
        /*1256*/ 	.short	(.L_783 - .L_782)
	.align		4
.L_782:
        /*1258*/ 	.word	index@(_ZN10layer_norm13ln_bwd_kernelINS_13Kernel_traitsI13__nv_bfloat16S2_S2_S2_fjLj256ELj1ELj4ELj1ELj16ENS_18Kernel_traits_baseILj256ES2_S2_S2_S2_fjLj128EEEEELb0ELb1ELb0ELb0EEEvNS_9BwdParamsE)
        /*125c*/ 	.word	0x00000000


	//----- nvinfo : EIATTR_REGCOUNT
	.align		4
.L_783:
        /*1260*/ 	.byte	0x04, 0x2f
        /*1262*/ 	.short	(.L_785 - .L_784)
	.align		4
.L_784:
        /*1264*/ 	.word	index@(_ZN10layer_norm13ln_bwd_kernelINS_13Kernel_traitsI13__nv_bfloat16S2_S2_S2_fjLj256ELj1ELj4ELj1ELj16ENS_18Kernel_traits_baseILj256ES2_S2_S2_S2_fjLj128EEEEELb0ELb0ELb1ELb1EEEvNS_9BwdParamsE)
        /*1268*/ 	.word	0x00000048


	//----- nvinfo : EIATTR_FRAME_SIZE
	.align		4
.L_785:
        /*126c*/ 	.byte	0x04, 0x11
        /*126e*/ 	.short	(.L_787 - .L_786)
	.align		4
.L_786:
        /*1270*/ 	.word	index@(_ZN10layer_norm13ln_bwd_kernelINS_13Kernel_traitsI13__nv_bfloat16S2_S2_S2_fjLj256ELj1ELj4ELj1ELj16ENS_18Kernel_traits_baseILj256ES2_S2_S2_S2_fjLj128EEEEELb0ELb0ELb1ELb1EEEvNS_9BwdParamsE)
        /*1274*/ 	.word	0x00000000


	//----- nvinfo : EIATTR_REGCOUNT
	.align		4
.L_787:
        /*1278*/ 	.byte	0x04, 0x2f
        /*127a*/ 	.short	(.L_789 - .L_788)
	.align		4
.L_788:
        /*127c*/ 	.word	index@(_ZN10layer_norm13ln_bwd_kernelINS_13Kernel_traitsI13__nv_bfloat16S2_S2_S2_fjLj256ELj1ELj4ELj1ELj16ENS_18Kernel_traits_baseILj256ES2_S2_S2_S2_fjLj128EEEEELb0ELb0ELb1ELb0EEEvNS_9BwdParamsE)
        /*1280*/ 	.word	0x00000048


	//----- nvinfo : EIATTR_FRAME_SIZE
	.align		4
.L_789:
        /*1284*/ 	.byte	0x04, 0x11
        /*1286*/ 	.short	(.L_791 - .L_790)
	.align		4
.L_790:
        /*1288*/ 	.word	index@(_ZN10layer_norm13ln_bwd_kernelINS_13Kernel_traitsI13__nv_bfloat16S2_S2_S2_fjLj256ELj1ELj4ELj1ELj16ENS_18Kernel_traits_baseILj256ES2_S2_S2_S2_fjLj128EEEEELb0ELb0ELb1ELb0EEEvNS_9BwdParamsE)
        /*128c*/ 	.word	0x00000000


	//----- nvinfo : EIATTR_REGCOUNT
	.align		4
.L_791:
        /*1290*/ 	.byte	0x04, 0x2f
        /*1292*/ 	.short	(.L_793 - .L_792)
	.align		4
.L_792:
        /*1294*/ 	.word	index@(_ZN10layer_norm13ln_bwd_kernelINS_13Kernel_traitsI13__nv_bfloat16S2_S2_S2_fjLj256ELj1ELj4ELj1ELj16ENS_18Kernel_traits_baseILj256ES2_S2_S2_S2_fjLj128EEEEELb0ELb0ELb0ELb1EEEvNS_9BwdParamsE)
        /*1298*/ 	.word	0x00000040


	//----- nvinfo : EIATTR_FRAME_SIZE
	.align		4
.L_793:
        /*129c*/ 	.byte	0x04, 0x11
        /*129e*/ 	.short	(.L_795 - .L_794)
	.align		4
.L_794:
        /*12a0*/ 	.word	index@(_ZN10layer_norm13ln_bwd_kernelINS_13Kernel_traitsI13__nv_bfloat16S2_S2_S2_fjLj256ELj1ELj4ELj1ELj16ENS_18Kernel_traits_baseILj256ES2_S2_S2_S2_fjLj128EEEEELb0ELb0ELb0ELb1EEEvNS_9BwdParamsE)
        /*12a4*/ 	.word	0x00000000


	//----- nvinfo : EIATTR_REGCOUNT
	.align		4
.L_795:
        /*12a8*/ 	.byte	0x04, 0x2f
        /*12aa*/ 	.short	(.L_797 - .L_796)
	.align		4
.L_796:
        /*12ac*/ 	.word	index@(_ZN10layer_norm13ln_bwd_kernelINS_13Kernel_traitsI13__nv_bfloat16S2_S2_S2_fjLj256ELj1ELj4ELj1ELj16ENS_18Kernel_traits_baseILj256ES2_S2_S2_S2_fjLj128EEEEELb0ELb0ELb0ELb0EEEvNS_9BwdParamsE)
        /*12b0*/ 	.word	0x00000040


	//----- nvinfo : EIATTR_FRAME_SIZE
	.align		4
.L_797:
        /*12b4*/ 	.byte	0x04, 0x11
        /*12b6*/ 	.short	(.L_799 - .L_798)
	.align		4
.L_798:
        /*12b8*/ 	.word	index@(_ZN10layer_norm13ln_bwd_kernelINS_13Kernel_traitsI13__nv_bfloat16S2_S2_S2_fjLj256ELj1ELj4ELj1ELj16ENS_18Kernel_traits_baseILj256ES2_S2_S2_S2_fjLj128EEEEELb0ELb0ELb0ELb0EEEvNS_9BwdParamsE)
        /*12bc*/ 	.word	0x00000000


	//----- nvinfo : EIATTR_MIN_STACK_SIZE
	.align		4
.L_799:
        /*12c0*/ 	.byte	0x04, 0x12
        /*12c2*/ 	.short	(.L_801 - .L_800)
	.align		4
.L_800:
        /*12c4*/ 	.word	index@(_ZN10layer_norm13ln_bwd_kernelINS_13Kernel_traitsI13__nv_bfloat16S2_S2_S2_fjLj256ELj1ELj4ELj1ELj16ENS_18Kernel_traits_baseILj256ES2_S2_S2_S2_fjLj128EEEEELb0ELb0ELb0ELb0EEEvNS_9BwdParamsE)
        /*12c8*/ 	.word	0x00000000


	//----- nvinfo : EIATTR_MIN_STACK_SIZE
	.align		4
.L_801:
        /*12cc*/ 	.byte	0x04, 0x12
        /*12ce*/ 	.short	(.L_803 - .L_802)
	.align		4
.L_802:
        /*12d0*/ 	.word	index@(_ZN10layer_norm13ln_bwd_kernelINS_13Kernel_traitsI13__nv_bfloat16S2_S2_S2_fjLj256ELj1ELj4ELj1ELj16ENS_18Kernel_traits_baseILj256ES2_S2_S2_S2_fjLj128EEEEELb0ELb0ELb0ELb1EEEvNS_9BwdParamsE)
        /*12d4*/ 	.word	0x00000000


	//----- nvinfo : EIATTR_MIN_STACK_SIZE
	.align		4
.L_803:
        /*12d8*/ 	.byte	0x04, 0x12
        /*12da*/ 	.short	(.L_805 - .L_804)
	.align		4
.L_804:
        /*12dc*/ 	.word	index@(_ZN10layer_norm13ln_bwd_kernelINS_13Kernel_traitsI13__nv_bfloat16S2_S2_S2_fjLj256ELj1ELj4ELj1ELj16ENS_18Kernel_traits_baseILj256ES2_S2_S2_S2_fjLj128EEEEELb0ELb0ELb1ELb0EEEvNS_9BwdParamsE)
        /*12e0*/ 	.word	0x00000000


	//----- nvinfo : EIATTR_MIN_STACK_SIZE
	.align		4
.L_805:
        /*12e4*/ 	.byte	0x04, 0x12
        /*12e6*/ 	.short	(.L_807 - .L_806)
	.align		4
.L_806:
        /*12e8*/ 	.word	index@(_ZN10layer_norm13ln_bwd_kernelINS_13Kernel_traitsI13__nv_bfloat16S2_S2_S2_fjLj256ELj1ELj4ELj1ELj16ENS_18Kernel_traits_baseILj256ES2_S2_S2_S2_fjLj128EEEEELb0ELb0ELb1ELb1EEEvNS_9BwdParamsE)
        /*12ec*/ 	.word	0x00000000


	//----- nvinfo : EIATTR_MIN_STACK_SIZE
	.align		4
.L_807:
        /*12f0*/ 	.byte	0x04, 0x12
        /*12f2*/ 	.short	(.L_809 - .L_808)
	.align		4
.L_808:
        /*12f4*/ 	.word	index@(_ZN10layer_norm13ln_bwd_kernelINS_13Kernel_traitsI13__nv_bfloat16S2_S2_S2_fjLj256ELj1ELj4ELj1ELj16ENS_18Kernel_traits_baseILj256ES2_S2_S2_S2_fjLj128EEEEELb0ELb1ELb0ELb0EEEvNS_9BwdParamsE)
        /*12f8*/ 	.word	0x00000000


	//----- nvinfo : EIATTR_MIN_STACK_SIZE
	.align		4
.L_809:
        /*12fc*/ 	.byte	0x04, 0x12
        /*12fe*/ 	.short	(.L_811 - .L_810)
	.align		4
.L_810:
        /*1300*/ 	.word	index@(_ZN10layer_norm13ln_bwd_kernelINS_13Kernel_traitsI13__nv_bfloat16S2_S2_S2_fjLj256ELj1ELj4ELj1ELj16ENS_18Kernel_traits_baseILj256ES2_S2_S2_S2_fjLj128EEEEELb0ELb1ELb0ELb1EEEvNS_9BwdParamsE)
        /*1304*/ 	.word	0x00000000


	//----- nvinfo : EIATTR_MIN_STACK_SIZE
	.align		4
.L_811:
        /*1308*/ 	.byte	0x04, 0x12
        /*130a*/ 	.short	(.L_813 - .L_812)
	.align		4
.L_812:
        /*130c*/ 	.word	index@(_ZN10layer_norm13ln_bwd_kernelINS_13Kernel_traitsI13__nv_bfloat16S2_S2_S2_fjLj256ELj1ELj4ELj1ELj16ENS_18Kernel_traits_baseILj256ES2_S2_S2_S2_fjLj128EEEEELb0ELb1ELb1ELb0EEEvNS_9BwdParamsE)
        /*1310*/ 	.word	0x00000000


	//----- nvinfo : EIATTR_MIN_STACK_SIZE
	.align		4
.L_813:
        /*1314*/ 	.byte	0x04, 0x12
        /*1316*/ 	.short	(.L_815 - .L_814)
	.align		4
.L_814:
        /*1318*/ 	.word	index@(_ZN10layer_norm13ln_bwd_kernelINS_13Kernel_traitsI13__nv_bfloat16S2_S2_S2_fjLj256ELj1ELj4ELj1ELj16ENS_18Kernel_traits_baseILj256ES2_S2_S2_S2_fjLj128EEEEELb0ELb1ELb1ELb1EEEvNS_9BwdParamsE)
        /*131c*/ 	.word	0x00000000


	//----- nvinfo : EIATTR_MIN_STACK_SIZE
	.align		4
.L_815:
        /*1320*/ 	.byte	0x04, 0x12
        /*1322*/ 	.short	(.L_817 - .L_816)
	.align		4
.L_816:
        /*1324*/ 	.word	index@(_ZN10layer_norm13ln_bwd_kernelINS_13Kernel_traitsI13__nv_bfloat16S2_S2_S2_fjLj256ELj1ELj4ELj1ELj16ENS_18Kernel_traits_baseILj256ES2_S2_S2_S2_fjLj128EEEEELb1ELb0ELb0ELb0EEEvNS_9BwdParamsE)
        /*1328*/ 	.word	0x00000000


	//----- nvinfo : EIATTR_MIN_STACK_SIZE
	.align		4
.L_817:
        /*132c*/ 	.byte	0x04, 0x12
        /*132e*/ 	.short	(.L_819 - .L_818)
	.align		4
.L_818:
        /*1330*/ 	.word	index@(_ZN10layer_norm13ln_bwd_kernelINS_13Kernel_traitsI13__nv_bfloat16S2_S2_S2_fjLj256ELj1ELj4ELj1ELj16ENS_18Kernel_traits_baseILj256ES2_S2_S2_S2_fjLj128EEEEELb1ELb0ELb0ELb1EEEvNS_9BwdParamsE)
        /*1334*/ 	.word	0x00000000


	//----- nvinfo : EIATTR_MIN_STACK_SIZE
	.align		4
.L_819:
        /*1338*/ 	.byte	0x04, 0x12
        /*133a*/ 	.short	(.L_821 - .L_820)
	.align		4
.L_820:
        /*133c*/ 	.word	index@(_ZN10layer_norm22ln_bwd_finalize_kernelINS_22Kernel_traits_finalizeILj256E13__nv_bfloat16S2_S2_S2_fjLb0ELj1024ELj4ENS_18Kernel_traits_baseILj256ES2_S2_S2_S2_fjLj1024EEEEELb0ELb0EEEvNS_9BwdParamsE)
        /*1340*/ 	.word	0x00000000


	//----- nvinfo : EIATTR_MIN_STACK_SIZE
	.align		4
.L_821:
        /*1344*/ 	.byte	0x04, 0x12
        /*1346*/ 	.short	(.L_823 - .L_822)
	.align		4
.L_822:
        /*1348*/ 	.word	index@(_ZN10layer_norm13ln_bwd_kernelINS_13Kernel_traitsI13__nv_bfloat16S2_S2_S2_fjLj256ELj1ELj4ELj1ELj16ENS_18Kernel_traits_baseILj256ES2_S2_S2_S2_fjLj128EEEEELb1ELb0ELb1ELb0EEEvNS_9BwdParamsE)
        /*134c*/ 	.word	0x00000000


	//----- nvinfo : EIATTR_MIN_STACK_SIZE
	.align		4
.L_823:
        /*1350*/ 	.byte	0x04, 0x12
        /*1352*/ 	.short	(.L_825 - .L_824)
	.align		4
.L_824:
        /*1354*/ 	.word	index@(_ZN10layer_norm22ln_bwd_finalize_kernelINS_22Kernel_traits_finalizeILj256E13__nv_bfloat16S2_S2_S2_fjLb0ELj1024ELj4ENS_18Kernel_traits_baseILj256ES2_S2_S2_S2_fjLj1024EEEEELb0ELb1EEEvNS_9BwdParamsE)
        /*1358*/ 	.word	0x00000000


	//----- nvinfo : EIATTR_MIN_STACK_SIZE
	.align		4
.L_825:
        /*135c*/ 	.byte	0x04, 0x12
        /*135e*/ 	.short	(.L_827 - .L_826)
	.align		4
.L_826:
        /*1360*/ 	.word	index@(_ZN10layer_norm13ln_bwd_kernelINS_13Kernel_traitsI13__nv_bfloat16S2_S2_S2_fjLj256ELj1ELj4ELj1ELj16ENS_18Kernel_traits_baseILj256ES2_S2_S2_S2_fjLj128EEEEELb1ELb0ELb1ELb1EEEvNS_9BwdParamsE)
        /*1364*/ 	.word	0x00000000


	//----- nvinfo : EIATTR_MIN_STACK_SIZE
	.align		4
.L_827:
        /*1368*/ 	.byte	0x04, 0x12
        /*136a*/ 	.short	(.L_829 - .L_828)
	.align		4
.L_828:
        /*136c*/ 	.word	index@(_ZN10layer_norm13ln_bwd_kernelINS_13Kernel_traitsI13__nv_bfloat16S2_S2_S2_fjLj256ELj1ELj4ELj1ELj16ENS_18Kernel_traits_baseILj256ES2_S2_S2_S2_fjLj128EEEEELb1ELb1ELb0ELb0EEEvNS_9BwdParamsE)
        /*1370*/ 	.word	0x00000000


	//----- nvinfo : EIATTR_MIN_STACK_SIZE
	.align		4
.L_829:
        /*1374*/ 	.byte	0x04, 0x12
        /*1376*/ 	.short	(.L_831 - .L_830)
	.align		4
.L_830:
        /*1378*/ 	.word	index@(_ZN10layer_norm13ln_bwd_kernelINS_13Kernel_traitsI13__nv_bfloat16S2_S2_S2_fjLj256ELj1ELj4ELj1ELj16ENS_18Kernel_traits_baseILj256ES2_S2_S2_S2_fjLj128EEEEELb1ELb1ELb0ELb1EEEvNS_9BwdParamsE)
        /*137c*/ 	.word	0x00000000


	//----- nvinfo : EIATTR_MIN_STACK_SIZE
	.align		4
.L_831:
        /*1380*/ 	.byte	0x04, 0x12
        /*1382*/ 	.short	(.L_833 - .L_832)
	.align		4
.L_832:
        /*1384*/ 	.word	index@(_ZN10layer_norm22ln_bwd_finalize_kernelINS_22Kernel_traits_finalizeILj256E13__nv_bfloat16S2_S2_S2_fjLb1ELj1024ELj4ENS_18Kernel_traits_baseILj256ES2_S2_S2_S2_fjLj1024EEEEELb1ELb0EEEvNS_9BwdParamsE)
        /*1388*/ 	.word	0x00000000


	//----- nvinfo : EIATTR_MIN_STACK_SIZE
	.align		4
.L_833:
        /*138c*/ 	.byte	0x04, 0x12
        /*138e*/ 	.short	(.L_835 - .L_834)
	.align		4
.L_834:
        /*1390*/ 	.word	index@(_ZN10layer_norm13ln_bwd_kernelINS_13Kernel_traitsI13__nv_bfloat16S2_S2_S2_fjLj256ELj1ELj4ELj1ELj16ENS_18Kernel_traits_baseILj256ES2_S2_S2_S2_fjLj128EEEEELb1ELb1ELb1ELb0EEEvNS_9BwdParamsE)
        /*1394*/ 	.word	0x00000000


	//----- nvinfo : EIATTR_MIN_STACK_SIZE
	.align		4
.L_835:
        /*1398*/ 	.byte	0x04, 0x12
        /*139a*/ 	.short	(.L_837 - .L_836)
	.align		4
.L_836:
        /*139c*/ 	.word	index@(_ZN10layer_norm22ln_bwd_finalize_kernelINS_22Kernel_traits_finalizeILj256E13__nv_bfloat16S2_S2_S2_fjLb1ELj1024ELj4ENS_18Kernel_traits_baseILj256ES2_S2_S2_S2_fjLj1024EEEEELb1ELb1EEEvNS_9BwdParamsE)
        /*13a0*/ 	.word	0x00000000


	//----- nvinfo : EIATTR_MIN_STACK_SIZE
	.align		4
.L_837:
        /*13a4*/ 	.byte	0x04, 0x12
        /*13a6*/ 	.short	(.L_839 - .L_838)
	.align		4
.L_838:
        /*13a8*/ 	.word	index@(_ZN10layer_norm13ln_bwd_kernelINS_13Kernel_traitsI13__nv_bfloat16S2_S2_S2_fjLj256ELj1ELj4ELj1ELj16ENS_18Kernel_traits_baseILj256ES2_S2_S2_S2_fjLj128EEEEELb1ELb1ELb1ELb1EEEvNS_9BwdParamsE)
        /*13ac*/ 	.word	0x00000000


	//----- nvinfo : EIATTR_MIN_STACK_SIZE
	.align		4
.L_839:
        /*13b0*/ 	.byte	0x04, 0x12
        /*13b2*/ 	.short	(.L_841 - .L_840)
	.align		4
.L_840:
        /*13b4*/ 	.word	index@(_ZN10layer_norm13ln_bwd_kernelINS_13Kernel_traitsI6__halfS2_S2_S2_fjLj256ELj1ELj4ELj1ELj16ENS_18Kernel_traits_baseILj256ES2_S2_S2_S2_fjLj128EEEEELb0ELb0ELb0ELb0EEEvNS_9BwdParamsE)
        /*13b8*/ 	.word	0x00000000


	//----- nvinfo : EIATTR_MIN_STACK_SIZE
	.align		4
.L_841:
        /*13bc*/ 	.byte	0x04, 0x12
        /*13be*/ 	.short	(.L_843 - .L_842)
	.align		4
.L_842:
        /*13c0*/ 	.word	index@(_ZN10layer_norm13ln_bwd_kernelINS_13Kernel_traitsI6__halfS2_S2_S2_fjLj256ELj1ELj4ELj1ELj16ENS_18Kernel_traits_baseILj256ES2_S2_S2_S2_fjLj128EEEEELb0ELb0ELb0ELb1EEEvNS_9BwdParamsE)
        /*13c4*/ 	.word	0x00000000


	//----- nvinfo : EIATTR_MIN_STACK_SIZE
	.align		4
.L_843:
        /*13c8*/ 	.byte	0x04, 0x12
        /*13ca*/ 	.short	(.L_845 - .L_844)
	.align		4
.L_844:
        /*13cc*/ 	.word	index@(_ZN10layer_norm13ln_bwd_kernelINS_13Kernel_traitsI6__halfS2_S2_S2_fjLj256ELj1ELj4ELj1ELj16ENS_18Kernel_traits_baseILj256ES2_S2_S2_S2_fjLj128EEEEELb0ELb0ELb1ELb0EEEvNS_9BwdParamsE)
        /*13d0*/ 	.word	0x00000000


	//----- nvinfo : EIATTR_MIN_STACK_SIZE
	.align		4
.L_845:
        /*13d4*/ 	.byte	0x04, 0x12
        /*13d6*/ 	.short	(.L_847 - .L_846)
	.align		4
.L_846:
        /*13d8*/ 	.word	index@(_ZN10layer_norm13ln_bwd_kernelINS_13Kernel_traitsI6__halfS2_S2_S2_fjLj256ELj1ELj4ELj1ELj16ENS_18Kernel_traits_baseILj256ES2_S2_S2_S2_fjLj128EEEEELb0ELb0ELb1ELb1EEEvNS_9BwdParamsE)
        /*13dc*/ 	.word	0x00000000


	//----- nvinfo : EIATTR_MIN_STACK_SIZE
	.align		4
.L_847:
        /*13e0*/ 	.byte	0x04, 0x12
        /*13e2*/ 	.short	(.L_849 - .L_848)
	.align		4
.L_848:
        /*13e4*/ 	.word	index@(_ZN10layer_norm13ln_bwd_kernelINS_13Kernel_traitsI6__halfS2_S2_S2_fjLj256ELj1ELj4ELj1ELj16ENS_18Kernel_traits_baseILj256ES2_S2_S2_S2_fjLj128EEEEELb0ELb1ELb0ELb0EEEvNS_9BwdParamsE)
        /*13e8*/ 	.word	0x00000000


	//----- nvinfo : EIATTR_MIN_STACK_SIZE
	.align		4
.L_849:
        /*13ec*/ 	.byte	0x04, 0x12
        /*13ee*/ 	.short	(.L_851 - .L_850)
	.align		4
.L_850:
        /*13f0*/ 	.word	index@(_ZN10layer_norm13ln_bwd_kernelINS_13Kernel_traitsI6__halfS2_S2_S2_fjLj256ELj1ELj4ELj1ELj16ENS_18Kernel_traits_baseILj256ES2_S2_S2_S2_fjLj128EEEEELb0ELb1ELb0ELb1EEEvNS_9BwdParamsE)
        /*13f4*/ 	.word	0x00000000


	//----- nvinfo : EIATTR_MIN_STACK_SIZE
	.align		4
.L_851:
        /*13f8*/ 	.byte	0x04, 0x12
        /*13fa*/ 	.short	(.L_853 - .L_852)
	.align		4
.L_852:
        /*13fc*/ 	.word	index@(_ZN10layer_norm13ln_bwd_kernelINS_13Kernel_traitsI6__halfS2_S2_S2_fjLj256ELj1ELj4ELj1ELj16ENS_18Kernel_traits_baseILj256ES2_S2_S2_S2_fjLj128EEEEELb0ELb1ELb1ELb0EEEvNS_9BwdParamsE)
        /*1400*/ 	.word	0x00000000


	//----- nvinfo : EIATTR_MIN_STACK_SIZE
	.align		4
.L_853:
        /*1404*/ 	.byte	0x04, 0x12
        /*1406*/ 	.short	(.L_855 - .L_854)
	.align		4
.L_854:
        /*1408*/ 	.word	index@(_ZN10layer_norm13ln_bwd_kernelINS_13Kernel_traitsI6__halfS2_S2_S2_fjLj256ELj1ELj4ELj1ELj16ENS_18Kernel_traits_baseILj256ES2_S2_S2_S2_fjLj128EEEEELb0ELb1ELb1ELb1EEEvNS_9BwdParamsE)
        /*140c*/ 	.word	0x00000000


	//----- nvinfo : EIATTR_MIN_STACK_SIZE
	.align		4
.L_855:
        /*1410*/ 	.byte	0x04, 0x12
        /*1412*/ 	.short	(.L_857 - .L_856)
	.align		4
.L_856:
        /*1414*/ 	.word	index@(_ZN10layer_norm13ln_bwd_kernelINS_13Kernel_traitsI6__halfS2_S2_S2_fjLj256ELj1ELj4ELj1ELj16ENS_18Kernel_traits_baseILj256ES2_S2_S2_S2_fjLj128EEEEELb1ELb0ELb0ELb0EEEvNS_9BwdParamsE)
        /*1418*/ 	.word	0x00000000


	//----- nvinfo : EIATTR_MIN_STACK_SIZE
	.align		4
.L_857:
        /*141c*/ 	.byte	0x04, 0x12
        /*141e*/ 	.short	(.L_859 - .L_858)
	.align		4
.L_858:
        /*1420*/ 	.word	index@(_ZN10layer_norm13ln_bwd_kernelINS_13Kernel_traitsI6__halfS2_S2_S2_fjLj256ELj1ELj4ELj1ELj16ENS_18Kernel_traits_baseILj256ES2_S2_S2_S2_fjLj128EEEEELb1ELb0ELb0ELb1EEEvNS_9BwdParamsE)
        /*1424*/ 	.word	0x00000000


	//----- nvinfo : EIATTR_MIN_STACK_SIZE
	.align		4
.L_859:
        /*1428*/ 	.byte	0x04, 0x12
        /*142a*/ 	.short	(.L_861 - .L_860)
	.align		4
.L_860:
        /*142c*/ 	.word	index@(_ZN10layer_norm22ln_bwd_finalize_kernelINS_22Kernel_traits_finalizeILj256E6__halfS2_S2_S2_fjLb0ELj1024ELj4ENS_18Kernel_traits_baseILj256ES2_S2_S2_S2_fjLj1024EEEEELb0ELb0EEEvNS_9BwdParamsE)
        /*1430*/ 	.word	0x00000000


	//----- nvinfo : EIATTR_MIN_STACK_SIZE
	.align		4
.L_861:
        /*1434*/ 	.byte	0x04, 0x12
        /*1436*/ 	.short	(.L_863 - .L_862)
	.align		4
.L_862:
        /*1438*/ 	.word	index@(_ZN10layer_norm13ln_bwd_kernelINS_13Kernel_traitsI6__halfS2_S2_S2_fjLj256ELj1ELj4ELj1ELj16ENS_18Kernel_traits_baseILj256ES2_S2_S2_S2_fjLj128EEEEELb1ELb0ELb1ELb0EEEvNS_9BwdParamsE)
        /*143c*/ 	.word	0x00000000


	//----- nvinfo : EIATTR_MIN_STACK_SIZE
	.align		4
.L_863:
        /*1440*/ 	.byte	0x04, 0x12
        /*1442*/ 	.short	(.L_865 - .L_864)
	.align		4
.L_864:
        /*1444*/ 	.word	index@(_ZN10layer_norm22ln_bwd_finalize_kernelINS_22Kernel_traits_finalizeILj256E6__halfS2_S2_S2_fjLb0ELj1024ELj4ENS_18Kernel_traits_baseILj256ES2_S2_S2_S2_fjLj1024EEEEELb0ELb1EEEvNS_9BwdParamsE)
        /*1448*/ 	.word	0x00000000


	//----- nvinfo : EIATTR_MIN_STACK_SIZE
	.align		4
.L_865:
        /*144c*/ 	.byte	0x04, 0x12
        /*144e*/ 	.short	(.L_867 - .L_866)
	.align		4
.L_866:
        /*1450*/ 	.word	index@(_ZN10layer_norm13ln_bwd_kernelINS_13Kernel_traitsI6__halfS2_S2_S2_fjLj256ELj1ELj4ELj1ELj16ENS_18Kernel_traits_baseILj256ES2_S2_S2_S2_fjLj128EEEEELb1ELb0ELb1ELb1EEEvNS_9BwdParamsE)
        /*1454*/ 	.word	0x00000000


	//----- nvinfo : EIATTR_MIN_STACK_SIZE
	.align		4
.L_867:
        /*1458*/ 	.byte	0x04, 0x12
        /*145a*/ 	.short	(.L_869 - .L_868)
	.align		4
.L_868:
        /*145c*/ 	.word	index@(_ZN10layer_norm13ln_bwd_kernelINS_13Kernel_traitsI6__halfS2_S2_S2_fjLj256ELj1ELj4ELj1ELj16ENS_18Kernel_traits_baseILj256ES2_S2_S2_S2_fjLj128EEEEELb1ELb1ELb0ELb0EEEvNS_9BwdParamsE)
        /*1460*/ 	.word	0x00000000


	//----- nvinfo : EIATTR_MIN_STACK_SIZE
	.align		4
.L_869:
        /*1464*/ 	.byte	0x04, 0x12
        /*1466*/ 	.short	(.L_871 - .L_870)
	.align		4
.L_870:
        /*1468*/ 	.word	index@(_ZN10layer_norm13ln_bwd_kernelINS_13Kernel_traitsI6__halfS2_S2_S2_fjLj256ELj1ELj4ELj1ELj16ENS_18Kernel_traits_baseILj256ES2_S2_S2_S2_fjLj128EEEEELb1ELb1ELb0ELb1EEEvNS_9BwdParamsE)
        /*146c*/ 	.word	0x00000000


	//----- nvinfo : EIATTR_MIN_STACK_SIZE
	.align		4
.L_871:
        /*1470*/ 	.byte	0x04, 0x12
        /*1472*/ 	.short	(.L_873 - .L_872)
	.align		4
.L_872:
        /*1474*/ 	.word	index@(_ZN10layer_norm22ln_bwd_finalize_kernelINS_22Kernel_traits_finalizeILj256E6__halfS2_S2_S2_fjLb1ELj1024ELj4ENS_18Kernel_traits_baseILj256ES2_S2_S2_S2_fjLj1024EEEEELb1ELb0EEEvNS_9BwdParamsE)
        /*1478*/ 	.word	0x00000000


	//----- nvinfo : EIATTR_MIN_STACK_SIZE
	.align		4
.L_873:
        /*147c*/ 	.byte	0x04, 0x12
        /*147e*/ 	.short	(.L_875 - .L_874)
	.align		4
.L_874:
        /*1480*/ 	.word	index@(_ZN10layer_norm13ln_bwd_kernelINS_13Kernel_traitsI6__halfS2_S2_S2_fjLj256ELj1ELj4ELj1ELj16ENS_18Kernel_traits_baseILj256ES2_S2_S2_S2_fjLj128EEEEELb1ELb1ELb1ELb0EEEvNS_9BwdParamsE)
        /*1484*/ 	.word	0x00000000


	//----- nvinfo : EIATTR_MIN_STACK_SIZE
	.align		4
.L_875:
        /*1488*/ 	.byte	0x04, 0x12
        /*148a*/ 	.short	(.L_877 - .L_876)
	.align		4
.L_876:
        /*148c*/ 	.word	index@(_ZN10layer_norm22ln_bwd_finalize_kernelINS_22Kernel_traits_finalizeILj256E6__halfS2_S2_S2_fjLb1ELj1024ELj4ENS_18Kernel_traits_baseILj256ES2_S2_S2_S2_fjLj1024EEEEELb1ELb1EEEvNS_9BwdParamsE)
        /*1490*/ 	.word	0x00000000


	//----- nvinfo : EIATTR_MIN_STACK_SIZE
	.align		4
.L_877:
        /*1494*/ 	.byte	0x04, 0x12
        /*1496*/ 	.short	(.L_879 - .L_878)
	.align		4
.L_878:
        /*1498*/ 	.word	index@(_ZN10layer_norm13ln_bwd_kernelINS_13Kernel_traitsI6__halfS2_S2_S2_fjLj256ELj1ELj4ELj1ELj16ENS_18Kernel_traits_baseILj256ES2_S2_S2_S2_fjLj128EEEEELb1ELb1ELb1ELb1EEEvNS_9BwdParamsE)
        /*149c*/ 	.word	0x00000000


	//----- nvinfo : EIATTR_MIN_STACK_SIZE
	.align		4
.L_879:
        /*14a0*/ 	.byte	0x04, 0x12
        /*14a2*/ 	.short	(.L_881 - .L_880)
	.align		4
.L_880:
        /*14a4*/ 	.word	index@(_ZN10layer_norm13ln_bwd_kernelINS_13Kernel_traitsIf13__nv_bfloat16S2_S2_fjLj256ELj1ELj4ELj1ELj16ENS_18Kernel_traits_baseILj256EfS2_S2_S2_fjLj128EEEEELb0ELb0ELb0ELb0EEEvNS_9BwdParamsE)
        /*14a8*/ 	.word	0x00000000


	//----- nvinfo : EIATTR_MIN_STACK_SIZE
	.align		4
.L_881:
        /*14ac*/ 	.byte	0x04, 0x12
        /*14ae*/ 	.short	(.L_883 - .L_882)
	.align		4
.L_882:
        /*14b0*/ 	.word	index@(_ZN10layer_norm13ln_bwd_kernelINS_13Kernel_traitsIf13__nv_bfloat16S2_S2_fjLj256ELj1ELj4ELj1ELj16ENS_18Kernel_traits_baseILj256EfS2_S2_S2_fjLj128EEEEELb0ELb0ELb0ELb1EEEvNS_9BwdParamsE)
        /*14b4*/ 	.word	0x00000000


	//----- nvinfo : EIATTR_MIN_STACK_SIZE
	.align		4
.L_883:
        /*14b8*/ 	.byte	0x04, 0x12
        /*14ba*/ 	.short	(.L_885 - .L_884)
	.align		4
.L_884:
        /*14bc*/ 	.word	index@(_ZN10layer_norm13ln_bwd_kernelINS_13Kernel_traitsIf13__nv_bfloat16S2_S2_fjLj256ELj1ELj4ELj1ELj16ENS_18Kernel_traits_baseILj256EfS2_S2_S2_fjLj128EEEEELb0ELb0ELb1ELb0EEEvNS_9BwdParamsE)
        /*14c0*/ 	.word	0x00000000


	//----- nvinfo : EIATTR_MIN_STACK_SIZE
	.align		4
.L_885:
        /*14c4*/ 	.byte	0x04, 0x12
        /*14c6*/ 	.short	(.L_887 - .L_886)
	.align		4
.L_886:
        /*14c8*/ 	.word	index@(_ZN10layer_norm13ln_bwd_kernelINS_13Kernel_traitsIf13__nv_bfloat16S2_S2_fjLj256ELj1ELj4ELj1ELj16ENS_18Kernel_traits_baseILj256EfS2_S2_S2_fjLj128EEEEELb0ELb0ELb1ELb1EEEvNS_9BwdParamsE)
        /*14cc*/ 	.word	0x00000000


	//----- nvinfo : EIATTR_MIN_STACK_SIZE
	.align		4
.L_887:
        /*14d0*/ 	.byte	0x04, 0x12
        /*14d2*/ 	.short	(.L_889 - .L_888)
	.align		4
.L_888:
        /*14d4*/ 	.word	index@(_ZN10layer_norm13ln_bwd_kernelINS_13Kernel_traitsIf13__nv_bfloat16S2_S2_fjLj256ELj1ELj4ELj1ELj16ENS_18Kernel_traits_baseILj256EfS2_S2_S2_fjLj128EEEEELb0ELb1ELb0ELb0EEEvNS_9BwdParamsE)
        /*14d8*/ 	.word	0x00000000


	//----- nvinfo : EIATTR_MIN_STACK_SIZE
	.align		4
.L_889:
        /*14dc*/ 	.byte	0x04, 0x12
        /*14de*/ 	.short	(.L_891 - .L_890)
	.align		4
.L_890:
        /*14e0*/ 	.word	index@(_ZN10layer_norm13ln_bwd_kernelINS_13Kernel_traitsIf13__nv_bfloat16S2_S2_fjLj256ELj1ELj4ELj1ELj16ENS_18Kernel_traits_baseILj256EfS2_S2_S2_fjLj128EEEEELb0ELb1ELb0ELb1EEEvNS_9BwdParamsE)
        /*14e4*/ 	.word	0x00000000


	//----- nvinfo : EIATTR_MIN_STACK_SIZE
	.align		4
.L_891:
        /*14e8*/ 	.byte	0x04, 0x12
        /*14ea*/ 	.short	(.L_893 - .L_892)
	.align		4
.L_892:
        /*14ec*/ 	.word	index@(_ZN10layer_norm13ln_bwd_kernelINS_13Kernel_traitsIf13__nv_bfloat16S2_S2_fjLj256ELj1ELj4ELj1ELj16ENS_18Kernel_traits_baseILj256EfS2_S2_S2_fjLj128EEEEELb0ELb1ELb1ELb0EEEvNS_9BwdParamsE)
        /*14f0*/ 	.word	0x00000000


	//----- nvinfo : EIATTR_MIN_STACK_SIZE
	.align		4
.L_893:
        /*14f4*/ 	.byte	0x04, 0x12
        /*14f6*/ 	.short	(.L_895 - .L_894)
	.align		4
.L_894:
        /*14f8*/ 	.word	index@(_ZN10layer_norm13ln_bwd_kernelINS_13Kernel_traitsIf13__nv_bfloat16S2_S2_fjLj256ELj1ELj4ELj1ELj16ENS_18Kernel_traits_baseILj256EfS2_S2_S2_fjLj128EEEEELb0ELb1ELb1ELb1EEEvNS_9BwdParamsE)
        /*14fc*/ 	.word	0x00000000


	//----- nvinfo : EIATTR_MIN_STACK_SIZE
	.align		4
.L_895:
        /*1500*/ 	.byte	0x04, 0x12
        /*1502*/ 	.short	(.L_897 - .L_896)
	.align		4
.L_896:
        /*1504*/ 	.word	index@(_ZN10layer_norm13ln_bwd_kernelINS_13Kernel_traitsIf13__nv_bfloat16S2_S2_fjLj256ELj1ELj4ELj1ELj16ENS_18Kernel_traits_baseILj256EfS2_S2_S2_fjLj128EEEEELb1ELb0ELb0ELb0EEEvNS_9BwdParamsE)
        /*1508*/ 	.word	0x00000000


	//----- nvinfo : EIATTR_MIN_STACK_SIZE
	.align		4
.L_897:
        /*150c*/ 	.byte	0x04, 0x12
        /*150e*/ 	.short	(.L_899 - .L_898)
	.align		4
.L_898:
        /*1510*/ 	.word	index@(_ZN10layer_norm13ln_bwd_kernelINS_13Kernel_traitsIf13__nv_bfloat16S2_S2_fjLj256ELj1ELj4ELj1ELj16ENS_18Kernel_traits_baseILj256EfS2_S2_S2_fjLj128EEEEELb1ELb0ELb0ELb1EEEvNS_9BwdParamsE)
        /*1514*/ 	.word	0x00000000


	//----- nvinfo : EIATTR_MIN_STACK_SIZE
	.align		4
.L_899:
        /*1518*/ 	.byte	0x04, 0x12
        /*151a*/ 	.short	(.L_901 - .L_900)
	.align		4
.L_900:
        /*151c*/ 	.word	index@(_ZN10layer_norm22ln_bwd_finalize_kernelINS_22Kernel_traits_finalizeILj256Ef13__nv_bfloat16S2_S2_fjLb0ELj1024ELj4ENS_18Kernel_traits_baseILj256EfS2_S2_S2_fjLj1024EEEEELb0ELb0EEEvNS_9BwdParamsE)
        /*1520*/ 	.word	0x00000000


	//----- nvinfo : EIATTR_MIN_STACK_SIZE
	.align		4
.L_901:
        /*1524*/ 	.byte	0x04, 0x12
        /*1526*/ 	.short	(.L_903 - .L_902)
	.align		4
.L_902:
        /*1528*/ 	.word	index@(_ZN10layer_norm13ln_bwd_kernelINS_13Kernel_traitsIf13__nv_bfloat16S2_S2_fjLj256ELj1ELj4ELj1ELj16ENS_18Kernel_traits_baseILj256EfS2_S2_S2_fjLj128EEEEELb1ELb0ELb1ELb0EEEvNS_9BwdParamsE)
        /*152c*/ 	.word	0x00000000


	//----- nvinfo : EIATTR_MIN_STACK_SIZE
	.align		4
.L_903:
        /*1530*/ 	.byte	0x04, 0x12
        /*1532*/ 	.short	(.L_905 - .L_904)
	.align		4
.L_904:
        /*1534*/ 	.word	index@(_ZN10layer_norm22ln_bwd_finalize_kernelINS_22Kernel_traits_finalizeILj256Ef13__nv_bfloat16S2_S2_fjLb0ELj1024ELj4ENS_18Kernel_traits_baseILj256EfS2_S2_S2_fjLj1024EEEEELb0ELb1EEEvNS_9BwdParamsE)
        /*1538*/ 	.word	0x00000000


	//----- nvinfo : EIATTR_MIN_STACK_SIZE
	.align		4
.L_905:
        /*153c*/ 	.byte	0x04, 0x12
        /*153e*/ 	.short	(.L_907 - .L_906)
	.align		4
.L_906:
        /*1540*/ 	.word	index@(_ZN10layer_norm13ln_bwd_kernelINS_13Kernel_traitsIf13__nv_bfloat16S2_S2_fjLj256ELj1ELj4ELj1ELj16ENS_18Kernel_traits_baseILj256EfS2_S2_S2_fjLj128EEEEELb1ELb0ELb1ELb1EEEvNS_9BwdParamsE)
        /*1544*/ 	.word	0x00000000


	//----- nvinfo : EIATTR_MIN_STACK_SIZE
	.align		4
.L_907:
        /*1548*/ 	.byte	0x04, 0x12
        /*154a*/ 	.short	(.L_909 - .L_908)
	.align		4
.L_908:
        /*154c*/ 	.word	index@(_ZN10layer_norm13ln_bwd_kernelINS_13Kernel_traitsIf13__nv_bfloat16S2_S2_fjLj256ELj1ELj4ELj1ELj16ENS_18Kernel_traits_baseILj256EfS2_S2_S2_fjLj128EEEEELb1ELb1ELb0ELb0EEEvNS_9BwdParamsE)
        /*1550*/ 	.word	0x00000000


	//----- nvinfo : EIATTR_MIN_STACK_SIZE
	.align		4
.L_909:
        /*1554*/ 	.byte	0x04, 0x12
        /*1556*/ 	.short	(.L_911 - .L_910)
	.align		4
.L_910:
        /*1558*/ 	.word	index@(_ZN10layer_norm13ln_bwd_kernelINS_13Kernel_traitsIf13__nv_bfloat16S2_S2_fjLj256ELj1ELj4ELj1ELj16ENS_18Kernel_traits_baseILj256EfS2_S2_S2_fjLj128EEEEELb1ELb1ELb0ELb1EEEvNS_9BwdParamsE)
        /*155c*/ 	.word	0x00000000


	//----- nvinfo : EIATTR_MIN_STACK_SIZE
	.align		4
.L_911:
        /*1560*/ 	.byte	0x04, 0x12
        /*1562*/ 	.short	(.L_913 - .L_912)
	.align		4
.L_912:
        /*1564*/ 	.word	index@(_ZN10layer_norm22ln_bwd_finalize_kernelINS_22Kernel_traits_finalizeILj256Ef13__nv_bfloat16S2_S2_fjLb1ELj1024ELj4ENS_18Kernel_traits_baseILj256EfS2_S2_S2_fjLj1024EEEEELb1ELb0EEEvNS_9BwdParamsE)
        /*1568*/ 	.word	0x00000000


	//----- nvinfo : EIATTR_MIN_STACK_SIZE
	.align		4
.L_913:
        /*156c*/ 	.byte	0x04, 0x12
        /*156e*/ 	.short	(.L_915 - .L_914)
	.align		4
.L_914:
        /*1570*/ 	.word	index@(_ZN10layer_norm13ln_bwd_kernelINS_13Kernel_traitsIf13__nv_bfloat16S2_S2_fjLj256ELj1ELj4ELj1ELj16ENS_18Kernel_traits_baseILj256EfS2_S2_S2_fjLj128EEEEELb1ELb1ELb1ELb0EEEvNS_9BwdParamsE)
        /*1574*/ 	.word	0x00000000


	//----- nvinfo : EIATTR_MIN_STACK_SIZE
	.align		4
.L_915:
        /*1578*/ 	.byte	0x04, 0x12
        /*157a*/ 	.short	(.L_917 - .L_916)
	.align		4
.L_916:
        /*157c*/ 	.word	index@(_ZN10layer_norm22ln_bwd_finalize_kernelINS_22Kernel_traits_finalizeILj256Ef13__nv_bfloat16S2_S2_fjLb1ELj1024ELj4ENS_18Kernel_traits_baseILj256EfS2_S2_S2_fjLj1024EEEEELb1ELb1EEEvNS_9BwdParamsE)
        /*1580*/ 	.word	0x00000000


	//----- nvinfo : EIATTR_MIN_STACK_SIZE
	.align		4
.L_917:
        /*1584*/ 	.byte	0x04, 0x12
        /*1586*/ 	.short	(.L_919 - .L_918)
	.align		4
.L_918:
        /*1588*/ 	.word	index@(_ZN10layer_norm13ln_bwd_kernelINS_13Kernel_traitsIf13__nv_bfloat16S2_S2_fjLj256ELj1ELj4ELj1ELj16ENS_18Kernel_traits_baseILj256EfS2_S2_S2_fjLj128EEEEELb1ELb1ELb1ELb1EEEvNS_9BwdParamsE)
        /*158c*/ 	.word	0x00000000


	//----- nvinfo : EIATTR_MIN_STACK_SIZE
	.align		4
.L_919:
        /*1590*/ 	.byte	0x04, 0x12
        /*1592*/ 	.short	(.L_921 - .L_920)
	.align		4
.L_920:
        /*1594*/ 	.word	index@(_ZN10layer_norm13ln_bwd_kernelINS_13Kernel_traitsI13__nv_bfloat16S2_fS2_fjLj256ELj1ELj4ELj1ELj16ENS_18Kernel_traits_baseILj256ES2_S2_fS2_fjLj128EEEEELb0ELb0ELb0ELb0EEEvNS_9BwdParamsE)
        /*1598*/ 	.word	0x00000000


	//----- nvinfo : EIATTR_MIN_STACK_SIZE
	.align		4
.L_921:
        /*159c*/ 	.byte	0x04, 0x12
        /*159e*/ 	.short	(.L_923 - .L_922)
	.align		4
.L_922:
        /*15a0*/ 	.word	index@(_ZN10layer_norm13ln_bwd_kernelINS_13Kernel_traitsI13__nv_bfloat16S2_fS2_fjLj256ELj1ELj4ELj1ELj16ENS_18Kernel_traits_baseILj256ES2_S2_fS2_fjLj128EEEEELb0ELb0ELb0ELb1EEEvNS_9BwdParamsE)
        /*15a4*/ 	.word	0x00000000


	//----- nvinfo : EIATTR_MIN_STACK_SIZE
	.align		4
.L_923:
        /*15a8*/ 	.byte	0x04, 0x12
        /*15aa*/ 	.short	(.L_925 - .L_924)
	.align		4
.L_924:
        /*15ac*/ 	.word	index@(_ZN10layer_norm13ln_bwd_kernelINS_13Kernel_traitsI13__nv_bfloat16S2_fS2_fjLj256ELj1ELj4ELj1ELj16ENS_18Kernel_traits_baseILj256ES2_S2_fS2_fjLj128EEEEELb0ELb0ELb1ELb0EEEvNS_9BwdParamsE)
        /*15b0*/ 	.word	0x00000000


	//----- nvinfo : EIATTR_MIN_STACK_SIZE
	.align		4
.L_925:
        /*15b4*/ 	.byte	0x04, 0x12
        /*15b6*/ 	.short	(.L_927 - .L_926)
	.align		4
.L_926:
        /*15b8*/ 	.word	index@(_ZN10layer_norm13ln_bwd_kernelINS_13Kernel_traitsI13__nv_bfloat16S2_fS2_fjLj256ELj1ELj4ELj1ELj16ENS_18Kernel_traits_baseILj256ES2_S2_fS2_fjLj128EEEEELb0ELb0ELb1ELb1EEEvNS_9BwdParamsE)
        /*15bc*/ 	.word	0x00000000


	//----- nvinfo : EIATTR_MIN_STACK_SIZE
	.align		4
.L_927:
        /*15c0*/ 	.byte	0x04, 0x12
        /*15c2*/ 	.short	(.L_929 - .L_928)
	.align		4
.L_928:
        /*15c4*/ 	.word	index@(_ZN10layer_norm13ln_bwd_kernelINS_13Kernel_traitsI13__nv_bfloat16S2_fS2_fjLj256ELj1ELj4ELj1ELj16ENS_18Kernel_traits_baseILj256ES2_S2_fS2_fjLj128EEEEELb0ELb1ELb0ELb0EEEvNS_9BwdParamsE)
        /*15c8*/ 	.word	0x00000000


	//----- nvinfo : EIATTR_MIN_STACK_SIZE
	.align		4
.L_929:
        /*15cc*/ 	.byte	0x04, 0x12
        /*15ce*/ 	.short	(.L_931 - .L_930)
	.align		4
.L_930:
        /*15d0*/ 	.word	index@(_ZN10layer_norm13ln_bwd_kernelINS_13Kernel_traitsI13__nv_bfloat16S2_fS2_fjLj256ELj1ELj4ELj1ELj16ENS_18Kernel_traits_baseILj256ES2_S2_fS2_fjLj128EEEEELb0ELb1ELb0ELb1EEEvNS_9BwdParamsE)
        /*15d4*/ 	.word	0x00000000


	//----- nvinfo : EIATTR_MIN_STACK_SIZE
	.align		4
.L_931:
        /*15d8*/ 	.byte	0x04, 0x12
        /*15da*/ 	.short	(.L_933 - .L_932)
	.align		4
.L_932:
        /*15dc*/ 	.word	index@(_ZN10layer_norm13ln_bwd_kernelINS_13Kernel_traitsI13__nv_bfloat16S2_fS2_fjLj256ELj1ELj4ELj1ELj16ENS_18Kernel_traits_baseILj256ES2_S2_fS2_fjLj128EEEEELb0ELb1ELb1ELb0EEEvNS_9BwdParamsE)
        /*15e0*/ 	.word	0x00000000


	//----- nvinfo : EIATTR_MIN_STACK_SIZE
	.align		4
.L_933:
        /*15e4*/ 	.byte	0x04, 0x12
        /*15e6*/ 	.short	(.L_935 - .L_934)
	.align		4
.L_934:
        /*15e8*/ 	.word	index@(_ZN10layer_norm13ln_bwd_kernelINS_13Kernel_traitsI13__nv_bfloat16S2_fS2_fjLj256ELj1ELj4ELj1ELj16ENS_18Kernel_traits_baseILj256ES2_S2_fS2_fjLj128EEEEELb0ELb1ELb1ELb1EEEvNS_9BwdParamsE)
        /*15ec*/ 	.word	0x00000000


	//----- nvinfo : EIATTR_MIN_STACK_SIZE
	.align		4
.L_935:
        /*15f0*/ 	.byte	0x04, 0x12
        /*15f2*/ 	.short	(.L_937 - .L_936)
	.align		4
.L_936:
        /*15f4*/ 	.word	index@(_ZN10layer_norm13ln_bwd_kernelINS_13Kernel_traitsI13__nv_bfloat16S2_fS2_fjLj256ELj1ELj4ELj1ELj16ENS_18Kernel_traits_baseILj256ES2_S2_fS2_fjLj128EEEEELb1ELb0ELb0ELb0EEEvNS_9BwdParamsE)
        /*15f8*/ 	.word	0x00000000


	//----- nvinfo : EIATTR_MIN_STACK_SIZE
	.align		4
.L_937:
        /*15fc*/ 	.byte	0x04, 0x12
        /*15fe*/ 	.short	(.L_939 - .L_938)
	.align		4
.L_938:
        /*1600*/ 	.word	index@(_ZN10layer_norm13ln_bwd_kernelINS_13Kernel_traitsI13__nv_bfloat16S2_fS2_fjLj256ELj1ELj4ELj1ELj16ENS_18Kernel_traits_baseILj256ES2_S2_fS2_fjLj128EEEEELb1ELb0ELb0ELb1EEEvNS_9BwdParamsE)
        /*1604*/ 	.word	0x00000000


	//----- nvinfo : EIATTR_MIN_STACK_SIZE
	.align		4
.L_939:
        /*1608*/ 	.byte	0x04, 0x12
        /*160a*/ 	.short	(.L_941 - .L_940)
	.align		4
.L_940:
        /*160c*/ 	.word	index@(_ZN10layer_norm22ln_bwd_finalize_kernelINS_22Kernel_traits_finalizeILj256E13__nv_bfloat16S2_fS2_fjLb0ELj1024ELj4ENS_18Kernel_traits_baseILj256ES2_S2_fS2_fjLj1024EEEEELb0ELb0EEEvNS_9BwdParamsE)
        /*1610*/ 	.word	0x00000000


	//----- nvinfo : EIATTR_MIN_STACK_SIZE
	.align		4
.L_941:
        /*1614*/ 	.byte	0x04, 0x12
        /*1616*/ 	.short	(.L_943 - .L_942)
	.align		4
.L_942:
        /*1618*/ 	.word	index@(_ZN10layer_norm13ln_bwd_kernelINS_13Kernel_traitsI13__nv_bfloat16S2_fS2_fjLj256ELj1ELj4ELj1ELj16ENS_18Kernel_traits_baseILj256ES2_S2_fS2_fjLj128EEEEELb1ELb0ELb1ELb0EEEvNS_9BwdParamsE)
        /*161c*/ 	.word	0x00000000


	//----- nvinfo : EIATTR_MIN_STACK_SIZE
	.align		4
.L_943:
        /*1620*/ 	.byte	0x04, 0x12
        /*1622*/ 	.short	(.L_945 - .L_944)
	.align		4
.L_944:
        /*1624*/ 	.word	index@(_ZN10layer_norm22ln_bwd_finalize_kernelINS_22Kernel_traits_finalizeILj256E13__nv_bfloat16S2_fS2_fjLb0ELj1024ELj4ENS_18Kernel_traits_baseILj256ES2_S2_fS2_fjLj1024EEEEELb0ELb1EEEvNS_9BwdParamsE)
        /*1628*/ 	.word	0x00000000


	//----- nvinfo : EIATTR_MIN_STACK_SIZE
	.align		4
.L_945:
        /*162c*/ 	.byte	0x04, 0x12
        /*162e*/ 	.short	(.L_947 - .L_946)
	.align		4
.L_946:
        /*1630*/ 	.word	index@(_ZN10layer_norm13ln_bwd_kernelINS_13Kernel_traitsI13__nv_bfloat16S2_fS2_fjLj256ELj1ELj4ELj1ELj16ENS_18Kernel_traits_baseILj256ES2_S2_fS2_fjLj128EEEEELb1ELb0ELb1ELb1EEEvNS_9BwdParamsE)
        /*1634*/ 	.word	0x00000000


	//----- nvinfo : EIATTR_MIN_STACK_SIZE
	.align		4
.L_947:
        /*1638*/ 	.byte	0x04, 0x12
        /*163a*/ 	.short	(.L_949 - .L_948)
	.align		4
.L_948:
        /*163c*/ 	.word	index@(_ZN10layer_norm13ln_bwd_kernelINS_13Kernel_traitsI13__nv_bfloat16S2_fS2_fjLj256ELj1ELj4ELj1ELj16ENS_18Kernel_traits_baseILj256ES2_S2_fS2_fjLj128EEEEELb1ELb1ELb0ELb0EEEvNS_9BwdParamsE)
        /*1640*/ 	.word	0x00000000


	//----- nvinfo : EIATTR_MIN_STACK_SIZE
	.align		4
.L_949:
        /*1644*/ 	.byte	0x04, 0x12
        /*1646*/ 	.short	(.L_951 - .L_950)
	.align		4
.L_950:
        /*1648*/ 	.word	index@(_ZN10layer_norm13ln_bwd_kernelINS_13Kernel_traitsI13__nv_bfloat16S2_fS2_fjLj256ELj1ELj4ELj1ELj16ENS_18Kernel_traits_baseILj256ES2_S2_fS2_fjLj128EEEEELb1ELb1ELb0ELb1EEEvNS_9BwdParamsE)
        /*164c*/ 	.word	0x00000000


	//----- nvinfo : EIATTR_MIN_STACK_SIZE
	.align		4
.L_951:
        /*1650*/ 	.byte	0x04, 0x12
        /*1652*/ 	.short	(.L_953 - .L_952)
	.align		4
.L_952:
        /*1654*/ 	.word	index@(_ZN10layer_norm22ln_bwd_finalize_kernelINS_22Kernel_traits_finalizeILj256E13__nv_bfloat16S2_fS2_fjLb1ELj1024ELj4ENS_18Kernel_traits_baseILj256ES2_S2_fS2_fjLj1024EEEEELb1ELb0EEEvNS_9BwdParamsE)
        /*1658*/ 	.word	0x00000000


	//----- nvinfo : EIATTR_MIN_STACK_SIZE
	.align		4
.L_953:
        /*165c*/ 	.byte	0x04, 0x12
        /*165e*/ 	.short	(.L_955 - .L_954)
	.align		4
.L_954:
        /*1660*/ 	.word	index@(_ZN10layer_norm13ln_bwd_kernelINS_13Kernel_traitsI13__nv_bfloat16S2_fS2_fjLj256ELj1ELj4ELj1ELj16ENS_18Kernel_traits_baseILj256ES2_S2_fS2_fjLj128EEEEELb1ELb1ELb1ELb0EEEvNS_9BwdParamsE)
        /*1664*/ 	.word	0x00000000


	//----- nvinfo : EIATTR_MIN_STACK_SIZE
	.align		4
.L_955:
        /*1668*/ 	.byte	0x04, 0x12
        /*166a*/ 	.short	(.L_957 - .L_956)
	.align		4
.L_956:
        /*166c*/ 	.word	index@(_ZN10layer_norm22ln_bwd_finalize_kernelINS_22Kernel_traits_finalizeILj256E13__nv_bfloat16S2_fS2_fjLb1ELj1024ELj4ENS_18Kernel_traits_baseILj256ES2_S2_fS2_fjLj1024EEEEELb1ELb1EEEvNS_9BwdParamsE)
        /*1670*/ 	.word	0x00000000


	//----- nvinfo : EIATTR_MIN_STACK_SIZE
	.align		4
.L_957:
        /*1674*/ 	.byte	0x04, 0x12
        /*1676*/ 	.short	(.L_959 - .L_958)
	.align		4
.L_958:
        /*1678*/ 	.word	index@(_ZN10layer_norm13ln_bwd_kernelINS_13Kernel_traitsI13__nv_bfloat16S2_fS2_fjLj256ELj1ELj4ELj1ELj16ENS_18Kernel_traits_baseILj256ES2_S2_fS2_fjLj128EEEEELb1ELb1ELb1ELb1EEEvNS_9BwdParamsE)
        /*167c*/ 	.word	0x00000000


	//----- nvinfo : EIATTR_MIN_STACK_SIZE
	.align		4
.L_959:
        /*1680*/ 	.byte	0x04, 0x12
        /*1682*/ 	.short	(.L_961 - .L_960)
	.align		4
.L_960:
        /*1684*/ 	.word	index@(_ZN10layer_norm13ln_bwd_kernelINS_13Kernel_traitsIf13__nv_bfloat16fS2_fjLj256ELj1ELj4ELj1ELj16ENS_18Kernel_traits_baseILj256EfS2_fS2_fjLj128EEEEELb0ELb0ELb0ELb0EEEvNS_9BwdParamsE)
        /*1688*/ 	.word	0x00000000


	//----- nvinfo : EIATTR_MIN_STACK_SIZE
	.align		4
.L_961:
        /*168c*/ 	.byte	0x04, 0x12
        /*168e*/ 	.short	(.L_963 - .L_962)
	.align		4
.L_962:
        /*1690*/ 	.word	index@(_ZN10layer_norm13ln_bwd_kernelINS_13Kernel_traitsIf13__nv_bfloat16fS2_fjLj256ELj1ELj4ELj1ELj16ENS_18Kernel_traits_baseILj256EfS2_fS2_fjLj128EEEEELb0ELb0ELb0ELb1EEEvNS_9BwdParamsE)
        /*1694*/ 	.word	0x00000000


	//----- nvinfo : EIATTR_MIN_STACK_SIZE
	.align		4
.L_963:
        /*1698*/ 	.byte	0x04, 0x12
        /*169a*/ 	.short	(.L_965 - .L_964)
	.align		4
.L_964:
        /*169c*/ 	.word	index@(_ZN10layer_norm13ln_bwd_kernelINS_13Kernel_traitsIf13__nv_bfloat16fS2_fjLj256ELj1ELj4ELj1ELj16ENS_18Kernel_traits_baseILj256EfS2_fS2_fjLj128EEEEELb0ELb0ELb1ELb0EEEvNS_9BwdParamsE)
        /*16a0*/ 	.word	0x00000000


	//----- nvinfo : EIATTR_MIN_STACK_SIZE
	.align		4
.L_965:
        /*16a4*/ 	.byte	0x04, 0x12
        /*16a6*/ 	.short	(.L_967 - .L_966)
	.align		4
.L_966:
        /*16a8*/ 	.word	index@(_ZN10layer_norm13ln_bwd_kernelINS_13Kernel_traitsIf13__nv_bfloat16fS2_fjLj256ELj1ELj4ELj1ELj16ENS_18Kernel_traits_baseILj256EfS2_fS2_fjLj128EEEEELb0ELb0ELb1ELb1EEEvNS_9BwdParamsE)
        /*16ac*/ 	.word	0x00000000


	//----- nvinfo : EIATTR_MIN_STACK_SIZE
	.align		4
.L_967:
        /*16b0*/ 	.byte	0x04, 0x12
        /*16b2*/ 	.short	(.L_969 - .L_968)
	.align		4
.L_968:
        /*16b4*/ 	.word	index@(_ZN10layer_norm13ln_bwd_kernelINS_13Kernel_traitsIf13__nv_bfloat16fS2_fjLj256ELj1ELj4ELj1ELj16ENS_18Kernel_traits_baseILj256EfS2_fS2_fjLj128EEEEELb0ELb1ELb0ELb0EEEvNS_9BwdParamsE)
        /*16b8*/ 	.word	0x00000000


	//----- nvinfo : EIATTR_MIN_STACK_SIZE
	.align		4
.L_969:
        /*16bc*/ 	.byte	0x04, 0x12
        /*16be*/ 	.short	(.L_971 - .L_970)
	.align		4
.L_970:
        /*16c0*/ 	.word	index@(_ZN10layer_norm13ln_bwd_kernelINS_13Kernel_traitsIf13__nv_bfloat16fS2_fjLj256ELj1ELj4ELj1ELj16ENS_18Kernel_traits_baseILj256EfS2_fS2_fjLj128EEEEELb0ELb1ELb0ELb1EEEvNS_9BwdParamsE)
        /*16c4*/ 	.word	0x00000000


	//----- nvinfo : EIATTR_MIN_STACK_SIZE
	.align		4
.L_971:
        /*16c8*/ 	.byte	0x04, 0x12
        /*16ca*/ 	.short	(.L_973 - .L_972)
	.align		4
.L_972:
        /*16cc*/ 	.word	index@(_ZN10layer_norm13ln_bwd_kernelINS_13Kernel_traitsIf13__nv_bfloat16fS2_fjLj256ELj1ELj4ELj1ELj16ENS_18Kernel_traits_baseILj256EfS2_fS2_fjLj128EEEEELb0ELb1ELb1ELb0EEEvNS_9BwdParamsE)
        /*16d0*/ 	.word	0x00000000


	//----- nvinfo : EIATTR_MIN_STACK_SIZE
	.align		4
.L_973:
        /*16d4*/ 	.byte	0x04, 0x12
        /*16d6*/ 	.short	(.L_975 - .L_974)
	.align		4
.L_974:
        /*16d8*/ 	.word	index@(_ZN10layer_norm13ln_bwd_kernelINS_13Kernel_traitsIf13__nv_bfloat16fS2_fjLj256ELj1ELj4ELj1ELj16ENS_18Kernel_traits_baseILj256EfS2_fS2_fjLj128EEEEELb0ELb1ELb1ELb1EEEvNS_9BwdParamsE)
        /*16dc*/ 	.word	0x00000000


	//----- nvinfo : EIATTR_MIN_STACK_SIZE
	.align		4
.L_975:
        /*16e0*/ 	.byte	0x04, 0x12
        /*16e2*/ 	.short	(.L_977 - .L_976)
	.align		4
.L_976:
        /*16e4*/ 	.word	index@(_ZN10layer_norm13ln_bwd_kernelINS_13Kernel_traitsIf13__nv_bfloat16fS2_fjLj256ELj1ELj4ELj1ELj16ENS_18Kernel_traits_baseILj256EfS2_fS2_fjLj128EEEEELb1ELb0ELb0ELb0EEEvNS_9BwdParamsE)
        /*16e8*/ 	.word	0x00000000


	//----- nvinfo : EIATTR_MIN_STACK_SIZE
	.align		4
.L_977:
        /*16ec*/ 	.byte	0x04, 0x12
        /*16ee*/ 	.short	(.L_979 - .L_978)
	.align		4
.L_978:
        /*16f0*/ 	.word	index@(_ZN10layer_norm13ln_bwd_kernelINS_13Kernel_traitsIf13__nv_bfloat16fS2_fjLj256ELj1ELj4ELj1ELj16ENS_18Kernel_traits_baseILj256EfS2_fS2_fjLj128EEEEELb1ELb0ELb0ELb1EEEvNS_9BwdParamsE)
        /*16f4*/ 	.word	0x00000000


	//----- nvinfo : EIATTR_MIN_STACK_SIZE
	.align		4
.L_979:
        /*16f8*/ 	.byte	0x04, 0x12
        /*16fa*/ 	.short	(.L_981 - .L_980)
	.align		4
.L_980:
        /*16fc*/ 	.word	index@(_ZN10layer_norm22ln_bwd_finalize_kernelINS_22Kernel_traits_finalizeILj256Ef13__nv_bfloat16fS2_fjLb0ELj1024ELj4ENS_18Kernel_traits_baseILj256EfS2_fS2_fjLj1024EEEEELb0ELb0EEEvNS_9BwdParamsE)
        /*1700*/ 	.word	0x00000000


	//----- nvinfo : EIATTR_MIN_STACK_SIZE
	.align		4
.L_981:
        /*1704*/ 	.byte	0x04, 0x12
        /*1706*/ 	.short	(.L_983 - .L_982)
	.align		4
.L_982:
        /*1708*/ 	.word	index@(_ZN10layer_norm13ln_bwd_kernelINS_13Kernel_traitsIf13__nv_bfloat16fS2_fjLj256ELj1ELj4ELj1ELj16ENS_18Kernel_traits_baseILj256EfS2_fS2_fjLj128EEEEELb1ELb0ELb1ELb0EEEvNS_9BwdParamsE)
        /*170c*/ 	.word	0x00000000


	//----- nvinfo : EIATTR_MIN_STACK_SIZE
	.align		4
.L_983:
        /*1710*/ 	.byte	0x04, 0x12
        /*1712*/ 	.short	(.L_985 - .L_984)
	.align		4
.L_984:
        /*1714*/ 	.word	index@(_ZN10layer_norm22ln_bwd_finalize_kernelINS_22Kernel_traits_finalizeILj256Ef13__nv_bfloat16fS2_fjLb0ELj1024ELj4ENS_18Kernel_traits_baseILj256EfS2_fS2_fjLj1024EEEEELb0ELb1EEEvNS_9BwdParamsE)
        /*1718*/ 	.word	0x00000000


	//----- nvinfo : EIATTR_MIN_STACK_SIZE
	.align		4
.L_985:
        /*171c*/ 	.byte	0x04, 0x12
        /*171e*/ 	.short	(.L_987 - .L_986)
	.align		4
.L_986:
        /*1720*/ 	.word	index@(_ZN10layer_norm13ln_bwd_kernelINS_13Kernel_traitsIf13__nv_bfloat16fS2_fjLj256ELj1ELj4ELj1ELj16ENS_18Kernel_traits_baseILj256EfS2_fS2_fjLj128EEEEELb1ELb0ELb1ELb1EEEvNS_9BwdParamsE)
        /*1724*/ 	.word	0x00000000


	//----- nvinfo : EIATTR_MIN_STACK_SIZE
	.align		4
.L_987:
        /*1728*/ 	.byte	0x04, 0x12
        /*172a*/ 	.short	(.L_989 - .L_988)
	.align		4
.L_988:
        /*172c*/ 	.word	index@(_ZN10layer_norm13ln_bwd_kernelINS_13Kernel_traitsIf13__nv_bfloat16fS2_fjLj256ELj1ELj4ELj1ELj16ENS_18Kernel_traits_baseILj256EfS2_fS2_fjLj128EEEEELb1ELb1ELb0ELb0EEEvNS_9BwdParamsE)
        /*1730*/ 	.word	0x00000000


	//----- nvinfo : EIATTR_MIN_STACK_SIZE
	.align		4
.L_989:
        /*1734*/ 	.byte	0x04, 0x12
        /*1736*/ 	.short	(.L_991 - .L_990)
	.align		4
.L_990:
        /*1738*/ 	.word	index@(_ZN10layer_norm13ln_bwd_kernelINS_13Kernel_traitsIf13__nv_bfloat16fS2_fjLj256ELj1ELj4ELj1ELj16ENS_18Kernel_traits_baseILj256EfS2_fS2_fjLj128EEEEELb1ELb1ELb0ELb1EEEvNS_9BwdParamsE)
        /*173c*/ 	.word	0x00000000


	//----- nvinfo : EIATTR_MIN_STACK_SIZE
	.align		4
.L_991:
        /*1740*/ 	.byte	0x04, 0x12
        /*1742*/ 	.short	(.L_993 - .L_992)
	.align		4
.L_992:
        /*1744*/ 	.word	index@(_ZN10layer_norm22ln_bwd_finalize_kernelINS_22Kernel_traits_finalizeILj256Ef13__nv_bfloat16fS2_fjLb1ELj1024ELj4ENS_18Kernel_traits_baseILj256EfS2_fS2_fjLj1024EEEEELb1ELb0EEEvNS_9BwdParamsE)
        /*1748*/ 	.word	0x00000000


	//----- nvinfo : EIATTR_MIN_STACK_SIZE
	.align		4
.L_993:
        /*174c*/ 	.byte	0x04, 0x12
        /*174e*/ 	.short	(.L_995 - .L_994)
	.align		4
.L_994:
        /*1750*/ 	.word	index@(_ZN10layer_norm13ln_bwd_kernelINS_13Kernel_traitsIf13__nv_bfloat16fS2_fjLj256ELj1ELj4ELj1ELj16ENS_18Kernel_traits_baseILj256EfS2_fS2_fjLj128EEEEELb1ELb1ELb1ELb0EEEvNS_9BwdParamsE)
        /*1754*/ 	.word	0x00000000


	//----- nvinfo : EIATTR_MIN_STACK_SIZE
	.align		4
.L_995:
        /*1758*/ 	.byte	0x04, 0x12
        /*175a*/ 	.short	(.L_997 - .L_996)
	.align		4
.L_996:
        /*175c*/ 	.word	index@(_ZN10layer_norm22ln_bwd_finalize_kernelINS_22Kernel_traits_finalizeILj256Ef13__nv_bfloat16fS2_fjLb1ELj1024ELj4ENS_18Kernel_traits_baseILj256EfS2_fS2_fjLj1024EEEEELb1ELb1EEEvNS_9BwdParamsE)
        /*1760*/ 	.word	0x00000000


	//----- nvinfo : EIATTR_MIN_STACK_SIZE
	.align		4
.L_997:
        /*1764*/ 	.byte	0x04, 0x12
        /*1766*/ 	.short	(.L_999 - .L_998)
	.align		4
.L_998:
        /*1768*/ 	.word	index@(_ZN10layer_norm13ln_bwd_kernelINS_13Kernel_traitsIf13__nv_bfloat16fS2_fjLj256ELj1ELj4ELj1ELj16ENS_18Kernel_traits_baseILj256EfS2_fS2_fjLj128EEEEELb1ELb1ELb1ELb1EEEvNS_9BwdParamsE)
        /*176c*/ 	.word	0x00000000


	//----- nvinfo : EIATTR_MIN_STACK_SIZE
	.align		4
.L_999:
        /*1770*/ 	.byte	0x04, 0x12
        /*1772*/ 	.short	(.L_1001 - .L_1000)
	.align		4
.L_1000:
        /*1774*/ 	.word	index@(_ZN10layer_norm13ln_bwd_kernelINS_13Kernel_traitsIf6__halfS2_S2_fjLj256ELj1ELj4ELj1ELj16ENS_18Kernel_traits_baseILj256EfS2_S2_S2_fjLj128EEEEELb0ELb0ELb0ELb0EEEvNS_9BwdParamsE)
        /*1778*/ 	.word	0x00000000


	//----- nvinfo : EIATTR_MIN_STACK_SIZE
	.align		4
.L_1001:
        /*177c*/ 	.byte	0x04, 0x12
        /*177e*/ 	.short	(.L_1003 - .L_1002)
	.align		4
.L_1002:
        /*1780*/ 	.word	index@(_ZN10layer_norm13ln_bwd_kernelINS_13Kernel_traitsIf6__halfS2_S2_fjLj256ELj1ELj4ELj1ELj16ENS_18Kernel_traits_baseILj256EfS2_S2_S2_fjLj128EEEEELb0ELb0ELb0ELb1EEEvNS_9BwdParamsE)
        /*1784*/ 	.word	0x00000000


	//----- nvinfo : EIATTR_MIN_STACK_SIZE
	.align		4
.L_1003:
        /*1788*/ 	.byte	0x04, 0x12
        /*178a*/ 	.short	(.L_1005 - .L_1004)
	.align		4
.L_1004:
        /*178c*/ 	.word	index@(_ZN10layer_norm13ln_bwd_kernelINS_13Kernel_traitsIf6__halfS2_S2_fjLj256ELj1ELj4ELj1ELj16ENS_18Kernel_traits_baseILj256EfS2_S2_S2_fjLj128EEEEELb0ELb0ELb1ELb0EEEvNS_9BwdParamsE)
        /*1790*/ 	.word	0x00000000


	//----- nvinfo : EIATTR_MIN_STACK_SIZE
	.align		4
.L_1005:
        /*1794*/ 	.byte	0x04, 0x12
        /*1796*/ 	.short	(.L_1007 - .L_1006)
	.align		4
.L_1006:
        /*1798*/ 	.word	index@(_ZN10layer_norm13ln_bwd_kernelINS_13Kernel_traitsIf6__halfS2_S2_fjLj256ELj1ELj4ELj1ELj16ENS_18Kernel_traits_baseILj256EfS2_S2_S2_fjLj128EEEEELb0ELb0ELb1ELb1EEEvNS_9BwdParamsE)
        /*179c*/ 	.word	0x00000000


	//----- nvinfo : EIATTR_MIN_STACK_SIZE
	.align		4
.L_1007:
        /*17a0*/ 	.byte	0x04, 0x12
        /*17a2*/ 	.short	(.L_1009 - .L_1008)
	.align		4
.L_1008:
        /*17a4*/ 	.word	index@(_ZN10layer_norm13ln_bwd_kernelINS_13Kernel_traitsIf6__halfS2_S2_fjLj256ELj1ELj4ELj1ELj16ENS_18Kernel_traits_baseILj256EfS2_S2_S2_fjLj128EEEEELb0ELb1ELb0ELb0EEEvNS_9BwdParamsE)
        /*17a8*/ 	.word	0x00000000


	//----- nvinfo : EIATTR_MIN_STACK_SIZE
	.align		4
.L_1009:
        /*17ac*/ 	.byte	0x04, 0x12
        /*17ae*/ 	.short	(.L_1011 - .L_1010)
	.align		4
.L_1010:
        /*17b0*/ 	.word	index@(_ZN10layer_norm13ln_bwd_kernelINS_13Kernel_traitsIf6__halfS2_S2_fjLj256ELj1ELj4ELj1ELj16ENS_18Kernel_traits_baseILj256EfS2_S2_S2_fjLj128EEEEELb0ELb1ELb0ELb1EEEvNS_9BwdParamsE)
        /*17b4*/ 	.word	0x00000000


	//----- nvinfo : EIATTR_MIN_STACK_SIZE
	.align		4
.L_1011:
        /*17b8*/ 	.byte	0x04, 0x12
        /*17ba*/ 	.short	(.L_1013 - .L_1012)
	.align		4
.L_1012:
        /*17bc*/ 	.word	index@(_ZN10layer_norm13ln_bwd_kernelINS_13Kernel_traitsIf6__halfS2_S2_fjLj256ELj1ELj4ELj1ELj16ENS_18Kernel_traits_baseILj256EfS2_S2_S2_fjLj128EEEEELb0ELb1ELb1ELb0EEEvNS_9BwdParamsE)
        /*17c0*/ 	.word	0x00000000


	//----- nvinfo : EIATTR_MIN_STACK_SIZE
	.align		4
.L_1013:
        /*17c4*/ 	.byte	0x04, 0x12
        /*17c6*/ 	.short	(.L_1015 - .L_1014)
	.align		4
.L_1014:
        /*17c8*/ 	.word	index@(_ZN10layer_norm13ln_bwd_kernelINS_13Kernel_traitsIf6__halfS2_S2_fjLj256ELj1ELj4ELj1ELj16ENS_18Kernel_traits_baseILj256EfS2_S2_S2_fjLj128EEEEELb0ELb1ELb1ELb1EEEvNS_9BwdParamsE)
        /*17cc*/ 	.word	0x00000000


	//----- nvinfo : EIATTR_MIN_STACK_SIZE
	.align		4
.L_1015:
        /*17d0*/ 	.byte	0x04, 0x12
        /*17d2*/ 	.short	(.L_1017 - .L_1016)
	.align		4
.L_1016:
        /*17d4*/ 	.word	index@(_ZN10layer_norm13ln_bwd_kernelINS_13Kernel_traitsIf6__halfS2_S2_fjLj256ELj1ELj4ELj1ELj16ENS_18Kernel_traits_baseILj256EfS2_S2_S2_fjLj128EEEEELb1ELb0ELb0ELb0EEEvNS_9BwdParamsE)
        /*17d8*/ 	.word	0x00000000


	//----- nvinfo : EIATTR_MIN_STACK_SIZE
	.align		4
.L_1017:
        /*17dc*/ 	.byte	0x04, 0x12
        /*17de*/ 	.short	(.L_1019 - .L_1018)
	.align		4
.L_1018:
        /*17e0*/ 	.word	index@(_ZN10layer_norm13ln_bwd_kernelINS_13Kernel_traitsIf6__halfS2_S2_fjLj256ELj1ELj4ELj1ELj16ENS_18Kernel_traits_baseILj256EfS2_S2_S2_fjLj128EEEEELb1ELb0ELb0ELb1EEEvNS_9BwdParamsE)
        /*17e4*/ 	.word	0x00000000


	//----- nvinfo : EIATTR_MIN_STACK_SIZE
	.align		4
.L_1019:
        /*17e8*/ 	.byte	0x04, 0x12
        /*17ea*/ 	.short	(.L_1021 - .L_1020)
	.align		4
.L_1020:
        /*17ec*/ 	.word	index@(_ZN10layer_norm22ln_bwd_finalize_kernelINS_22Kernel_traits_finalizeILj256Ef6__halfS2_S2_fjLb0ELj1024ELj4ENS_18Kernel_traits_baseILj256EfS2_S2_S2_fjLj1024EEEEELb0ELb0EEEvNS_9BwdParamsE)
        /*17f0*/ 	.word	0x00000000


	//----- nvinfo : EIATTR_MIN_STACK_SIZE
	.align		4
.L_1021:
        /*17f4*/ 	.byte	0x04, 0x12
        /*17f6*/ 	.short	(.L_1023 - .L_1022)
	.align		4
.L_1022:
        /*17f8*/ 	.word	index@(_ZN10layer_norm13ln_bwd_kernelINS_13Kernel_traitsIf6__halfS2_S2_fjLj256ELj1ELj4ELj1ELj16ENS_18Kernel_traits_baseILj256EfS2_S2_S2_fjLj128EEEEELb1ELb0ELb1ELb0EEEvNS_9BwdParamsE)
        /*17fc*/ 	.word	0x00000000


	//----- nvinfo : EIATTR_MIN_STACK_SIZE
	.align		4
.L_1023:
        /*1800*/ 	.byte	0x04, 0x12
        /*1802*/ 	.short	(.L_1025 - .L_1024)
	.align		4
.L_1024:
        /*1804*/ 	.word	index@(_ZN10layer_norm22ln_bwd_finalize_kernelINS_22Kernel_traits_finalizeILj256Ef6__halfS2_S2_fjLb0ELj1024ELj4ENS_18Kernel_traits_baseILj256EfS2_S2_S2_fjLj1024EEEEELb0ELb1EEEvNS_9BwdParamsE)
        /*1808*/ 	.word	0x00000000


	//----- nvinfo : EIATTR_MIN_STACK_SIZE
	.align		4
.L_1025:
        /*180c*/ 	.byte	0x04, 0x12
        /*180e*/ 	.short	(.L_1027 - .L_1026)
	.align		4
.L_1026:
        /*1810*/ 	.word	index@(_ZN10layer_norm13ln_bwd_kernelINS_13Kernel_traitsIf6__halfS2_S2_fjLj256ELj1ELj4ELj1ELj16ENS_18Kernel_traits_baseILj256EfS2_S2_S2_fjLj128EEEEELb1ELb0ELb1ELb1EEEvNS_9BwdParamsE)
        /*1814*/ 	.word	0x00000000


	//----- nvinfo : EIATTR_MIN_STACK_SIZE
	.align		4
.L_1027:
        /*1818*/ 	.byte	0x04, 0x12
        /*181a*/ 	.short	(.L_1029 - .L_1028)
	.align		4
.L_1028:
        /*181c*/ 	.word	index@(_ZN10layer_norm13ln_bwd_kernelINS_13Kernel_traitsIf6__halfS2_S2_fjLj256ELj1ELj4ELj1ELj16ENS_18Kernel_traits_baseILj256EfS2_S2_S2_fjLj128EEEEELb1ELb1ELb0ELb0EEEvNS_9BwdParamsE)
        /*1820*/ 	.word	0x00000000


	//----- nvinfo : EIATTR_MIN_STACK_SIZE
	.align		4
.L_1029:
        /*1824*/ 	.byte	0x04, 0x12
        /*1826*/ 	.short	(.L_1031 - .L_1030)
	.align		4
.L_1030:
        /*1828*/ 	.word	index@(_ZN10layer_norm13ln_bwd_kernelINS_13Kernel_traitsIf6__halfS2_S2_fjLj256ELj1ELj4ELj1ELj16ENS_18Kernel_traits_baseILj256EfS2_S2_S2_fjLj128EEEEELb1ELb1ELb0ELb1EEEvNS_9BwdParamsE)
        /*182c*/ 	.word	0x00000000


	//----- nvinfo : EIATTR_MIN_STACK_SIZE
	.align		4
.L_1031:
        /*1830*/ 	.byte	0x04, 0x12
        /*1832*/ 	.short	(.L_1033 - .L_1032)
	.align		4
.L_1032:
        /*1834*/ 	.word	index@(_ZN10layer_norm22ln_bwd_finalize_kernelINS_22Kernel_traits_finalizeILj256Ef6__halfS2_S2_fjLb1ELj1024ELj4ENS_18Kernel_traits_baseILj256EfS2_S2_S2_fjLj1024EEEEELb1ELb0EEEvNS_9BwdParamsE)
        /*1838*/ 	.word	0x00000000


	//----- nvinfo : EIATTR_MIN_STACK_SIZE
	.align		4
.L_1033:
        /*183c*/ 	.byte	0x04, 0x12
        /*183e*/ 	.short	(.L_1035 - .L_1034)
	.align		4
.L_1034:
        /*1840*/ 	.word	index@(_ZN10layer_norm13ln_bwd_kernelINS_13Kernel_traitsIf6__halfS2_S2_fjLj256ELj1ELj4ELj1ELj16ENS_18Kernel_traits_baseILj256EfS2_S2_S2_fjLj128EEEEELb1ELb1ELb1ELb0EEEvNS_9BwdParamsE)
        /*1844*/ 	.word	0x00000000


	//----- nvinfo : EIATTR_MIN_STACK_SIZE
	.align		4
.L_1035:
        /*1848*/ 	.byte	0x04, 0x12
        /*184a*/ 	.short	(.L_1037 - .L_1036)
	.align		4
.L_1036:
        /*184c*/ 	.word	index@(_ZN10layer_norm22ln_bwd_finalize_kernelINS_22Kernel_traits_finalizeILj256Ef6__halfS2_S2_fjLb1ELj1024ELj4ENS_18Kernel_traits_baseILj256EfS2_S2_S2_fjLj1024EEEEELb1ELb1EEEvNS_9BwdParamsE)
        /*1850*/ 	.word	0x00000000


	//----- nvinfo : EIATTR_MIN_STACK_SIZE
	.align		4
.L_1037:
        /*1854*/ 	.byte	0x04, 0x12
        /*1856*/ 	.short	(.L_1039 - .L_1038)
	.align		4
.L_1038:
        /*1858*/ 	.word	index@(_ZN10layer_norm13ln_bwd_kernelINS_13Kernel_traitsIf6__halfS2_S2_fjLj256ELj1ELj4ELj1ELj16ENS_18Kernel_traits_baseILj256EfS2_S2_S2_fjLj128EEEEELb1ELb1ELb1ELb1EEEvNS_9BwdParamsE)
        /*185c*/ 	.word	0x00000000


	//----- nvinfo : EIATTR_MIN_STACK_SIZE
	.align		4
.L_1039:
        /*1860*/ 	.byte	0x04, 0x12
        /*1862*/ 	.short	(.L_1041 - .L_1040)
	.align		4
.L_1040:
        /*1864*/ 	.word	index@(_ZN10layer_norm13ln_bwd_kernelINS_13Kernel_traitsI6__halfS2_fS2_fjLj256ELj1ELj4ELj1ELj16ENS_18Kernel_traits_baseILj256ES2_S2_fS2_fjLj128EEEEELb0ELb0ELb0ELb0EEEvNS_9BwdParamsE)
        /*1868*/ 	.word	0x00000000


	//----- nvinfo : EIATTR_MIN_STACK_SIZE
	.align		4
.L_1041:
        /*186c*/ 	.byte	0x04, 0x12
        /*186e*/ 	.short	(.L_1043 - .L_1042)
	.align		4
.L_1042:
        /*1870*/ 	.word	index@(_ZN10layer_norm13ln_bwd_kernelINS_13Kernel_traitsI6__halfS2_fS2_fjLj256ELj1ELj4ELj1ELj16ENS_18Kernel_traits_baseILj256ES2_S2_fS2_fjLj128EEEEELb0ELb0ELb0ELb1EEEvNS_9BwdParamsE)
        /*1874*/ 	.word	0x00000000


	//----- nvinfo : EIATTR_MIN_STACK_SIZE
	.align		4
.L_1043:
        /*1878*/ 	.byte	0x04, 0x12
        /*187a*/ 	.short	(.L_1045 - .L_1044)
	.align		4
.L_1044:
        /*187c*/ 	.word	index@(_ZN10layer_norm13ln_bwd_kernelINS_13Kernel_traitsI6__halfS2_fS2_fjLj256ELj1ELj4ELj1ELj16ENS_18Kernel_traits_baseILj256ES2_S2_fS2_fjLj128EEEEELb0ELb0ELb1ELb0EEEvNS_9BwdParamsE)
        /*1880*/ 	.word	0x00000000


	//----- nvinfo : EIATTR_MIN_STACK_SIZE
	.align		4
.L_1045:
        /*1884*/ 	.byte	0x04, 0x12
        /*1886*/ 	.short	(.L_1047 - .L_1046)
	.align		4
.L_1046:
        /*1888*/ 	.word	index@(_ZN10layer_norm13ln_bwd_kernelINS_13Kernel_traitsI6__halfS2_fS2_fjLj256ELj1ELj4ELj1ELj16ENS_18Kernel_traits_baseILj256ES2_S2_fS2_fjLj128EEEEELb0ELb0ELb1ELb1EEEvNS_9BwdParamsE)
        /*188c*/ 	.word	0x00000000


	//----- nvinfo : EIATTR_MIN_STACK_SIZE
	.align		4
.L_1047:
        /*1890*/ 	.byte	0x04, 0x12
        /*1892*/ 	.short	(.L_1049 - .L_1048)
	.align		4
.L_1048:
        /*1894*/ 	.word	index@(_ZN10layer_norm13ln_bwd_kernelINS_13Kernel_traitsI6__halfS2_fS2_fjLj256ELj1ELj4ELj1ELj16ENS_18Kernel_traits_baseILj256ES2_S2_fS2_fjLj128EEEEELb0ELb1ELb0ELb0EEEvNS_9BwdParamsE)
        /*1898*/ 	.word	0x00000000


	//----- nvinfo : EIATTR_MIN_STACK_SIZE
	.align		4
.L_1049:
        /*189c*/ 	.byte	0x04, 0x12
        /*189e*/ 	.short	(.L_1051 - .L_1050)
	.align		4
.L_1050:
        /*18a0*/ 	.word	index@(_ZN10layer_norm13ln_bwd_kernelINS_13Kernel_traitsI6__halfS2_fS2_fjLj256ELj1ELj4ELj1ELj16ENS_18Kernel_traits_baseILj256ES2_S2_fS2_fjLj128EEEEELb0ELb1ELb0ELb1EEEvNS_9BwdParamsE)
        /*18a4*/ 	.word	0x00000000


	//----- nvinfo : EIATTR_MIN_STACK_SIZE
	.align		4
.L_1051:
        /*18a8*/ 	.byte	0x04, 0x12
        /*18aa*/ 	.short	(.L_1053 - .L_1052)
	.align		4
.L_1052:
        /*18ac*/ 	.word	index@(_ZN10layer_norm13ln_bwd_kernelINS_13Kernel_traitsI6__halfS2_fS2_fjLj256ELj1ELj4ELj1ELj16ENS_18Kernel_traits_baseILj256ES2_S2_fS2_fjLj128EEEEELb0ELb1ELb1ELb0EEEvNS_9BwdParamsE)
        /*18b0*/ 	.word	0x00000000


	//----- nvinfo : EIATTR_MIN_STACK_SIZE
	.align		4
.L_1053:
        /*18b4*/ 	.byte	0x04, 0x12
        /*18b6*/ 	.short	(.L_1055 - .L_1054)
	.align		4
.L_1054:
        /*18b8*/ 	.word	index@(_ZN10layer_norm13ln_bwd_kernelINS_13Kernel_traitsI6__halfS2_fS2_fjLj256ELj1ELj4ELj1ELj16ENS_18Kernel_traits_baseILj256ES2_S2_fS2_fjLj128EEEEELb0ELb1ELb1ELb1EEEvNS_9BwdParamsE)
        /*18bc*/ 	.word	0x00000000


	//----- nvinfo : EIATTR_MIN_STACK_SIZE
	.align		4
.L_1055:
        /*18c0*/ 	.byte	0x04, 0x12
        /*18c2*/ 	.short	(.L_1057 - .L_1056)
	.align		4
.L_1056:
        /*18c4*/ 	.word	index@(_ZN10layer_norm13ln_bwd_kernelINS_13Kernel_traitsI6__halfS2_fS2_fjLj256ELj1ELj4ELj1ELj16ENS_18Kernel_traits_baseILj256ES2_S2_fS2_fjLj128EEEEELb1ELb0ELb0ELb0EEEvNS_9BwdParamsE)
        /*18c8*/ 	.word	0x00000000


	//----- nvinfo : EIATTR_MIN_STACK_SIZE
	.align		4
.L_1057:
        /*18cc*/ 	.byte	0x04, 0x12
        /*18ce*/ 	.short	(.L_1059 - .L_1058)
	.align		4
.L_1058:
        /*18d0*/ 	.word	index@(_ZN10layer_norm13ln_bwd_kernelINS_13Kernel_traitsI6__halfS2_fS2_fjLj256ELj1ELj4ELj1ELj16ENS_18Kernel_traits_baseILj256ES2_S2_fS2_fjLj128EEEEELb1ELb0ELb0ELb1EEEvNS_9BwdParamsE)
        /*18d4*/ 	.word	0x00000000


	//----- nvinfo : EIATTR_MIN_STACK_SIZE
	.align		4
.L_1059:
        /*18d8*/ 	.byte	0x04, 0x12
        /*18da*/ 	.short	(.L_1061 - .L_1060)
	.align		4
.L_1060:
        /*18dc*/ 	.word	index@(_ZN10layer_norm22ln_bwd_finalize_kernelINS_22Kernel_traits_finalizeILj256E6__halfS2_fS2_fjLb0ELj1024ELj4ENS_18Kernel_traits_baseILj256ES2_S2_fS2_fjLj1024EEEEELb0ELb0EEEvNS_9BwdParamsE)
        /*18e0*/ 	.word	0x00000000


	//----- nvinfo : EIATTR_MIN_STACK_SIZE
	.align		4
.L_1061:
        /*18e4*/ 	.byte	0x04, 0x12
        /*18e6*/ 	.short	(.L_1063 - .L_1062)
	.align		4
.L_1062:
        /*18e8*/ 	.word	index@(_ZN10layer_norm13ln_bwd_kernelINS_13Kernel_traitsI6__halfS2_fS2_fjLj256ELj1ELj4ELj1ELj16ENS_18Kernel_traits_baseILj256ES2_S2_fS2_fjLj128EEEEELb1ELb0ELb1ELb0EEEvNS_9BwdParamsE)
        /*18ec*/ 	.word	0x00000000


	//----- nvinfo : EIATTR_MIN_STACK_SIZE
	.align		4
.L_1063:
        /*18f0*/ 	.byte	0x04, 0x12
        /*18f2*/ 	.short	(.L_1065 - .L_1064)
	.align		4
.L_1064:
        /*18f4*/ 	.word	index@(_ZN10layer_norm22ln_bwd_finalize_kernelINS_22Kernel_traits_finalizeILj256E6__halfS2_fS2_fjLb0ELj1024ELj4ENS_18Kernel_traits_baseILj256ES2_S2_fS2_fjLj1024EEEEELb0ELb1EEEvNS_9BwdParamsE)
        /*18f8*/ 	.word	0x00000000


	//----- nvinfo : EIATTR_MIN_STACK_SIZE
	.align		4
.L_1065:
        /*18fc*/ 	.byte	0x04, 0x12
        /*18fe*/ 	.short	(.L_1067 - .L_1066)
	.align		4
.L_1066:
        /*1900*/ 	.word	index@(_ZN10layer_norm13ln_bwd_kernelINS_13Kernel_traitsI6__halfS2_fS2_fjLj256ELj1ELj4ELj1ELj16ENS_18Kernel_traits_baseILj256ES2_S2_fS2_fjLj128EEEEELb1ELb0ELb1ELb1EEEvNS_9BwdParamsE)
        /*1904*/ 	.word	0x00000000


	//----- nvinfo : EIATTR_MIN_STACK_SIZE
	.align		4
.L_1067:
        /*1908*/ 	.byte	0x04, 0x12
        /*190a*/ 	.short	(.L_1069 - .L_1068)
	.align		4
.L_1068:
        /*190c*/ 	.word	index@(_ZN10layer_norm13ln_bwd_kernelINS_13Kernel_traitsI6__halfS2_fS2_fjLj256ELj1ELj4ELj1ELj16ENS_18Kernel_traits_baseILj256ES2_S2_fS2_fjLj128EEEEELb1ELb1ELb0ELb0EEEvNS_9BwdParamsE)
        /*1910*/ 	.word	0x00000000


	//----- nvinfo : EIATTR_MIN_STACK_SIZE
	.align		4
.L_1069:
        /*1914*/ 	.byte	0x04, 0x12
        /*1916*/ 	.short	(.L_1071 - .L_1070)
	.align		4
.L_1070:
        /*1918*/ 	.word	index@(_ZN10layer_norm13ln_bwd_kernelINS_13Kernel_traitsI6__halfS2_fS2_fjLj256ELj1ELj4ELj1ELj16ENS_18Kernel_traits_baseILj256ES2_S2_fS2_fjLj128EEEEELb1ELb1ELb0ELb1EEEvNS_9BwdParamsE)
        /*191c*/ 	.word	0x00000000


	//----- nvinfo : EIATTR_MIN_STACK_SIZE
	.align		4
.L_1071:
        /*1920*/ 	.byte	0x04, 0x12
        /*1922*/ 	.short	(.L_1073 - .L_1072)
	.align		4
.L_1072:
        /*1924*/ 	.word	index@(_ZN10layer_norm22ln_bwd_finalize_kernelINS_22Kernel_traits_finalizeILj256E6__halfS2_fS2_fjLb1ELj1024ELj4ENS_18Kernel_traits_baseILj256ES2_S2_fS2_fjLj1024EEEEELb1ELb0EEEvNS_9BwdParamsE)
        /*1928*/ 	.word	0x00000000


	//----- nvinfo : EIATTR_MIN_STACK_SIZE
	.align		4
.L_1073:
        /*192c*/ 	.byte	0x04, 0x12
        /*192e*/ 	.short	(.L_1075 - .L_1074)
	.align		4
.L_1074:
        /*1930*/ 	.word	index@(_ZN10layer_norm13ln_bwd_kernelINS_13Kernel_traitsI6__halfS2_fS2_fjLj256ELj1ELj4ELj1ELj16ENS_18Kernel_traits_baseILj256ES2_S2_fS2_fjLj128EEEEELb1ELb1ELb1ELb0EEEvNS_9BwdParamsE)
        /*1934*/ 	.word	0x00000000


	//----- nvinfo : EIATTR_MIN_STACK_SIZE
	.align		4
.L_1075:
        /*1938*/ 	.byte	0x04, 0x12
        /*193a*/ 	.short	(.L_1077 - .L_1076)
	.align		4
.L_1076:
        /*193c*/ 	.word	index@(_ZN10layer_norm22ln_bwd_finalize_kernelINS_22Kernel_traits_finalizeILj256E6__halfS2_fS2_fjLb1ELj1024ELj4ENS_18Kernel_traits_baseILj256ES2_S2_fS2_fjLj1024EEEEELb1ELb1EEEvNS_9BwdParamsE)
        /*1940*/ 	.word	0x00000000


	//----- nvinfo : EIATTR_MIN_STACK_SIZE
	.align		4
.L_1077:
        /*1944*/ 	.byte	0x04, 0x12
        /*1946*/ 	.short	(.L_1079 - .L_1078)
	.align		4
.L_1078:
        /*1948*/ 	.word	index@(_ZN10layer_norm13ln_bwd_kernelINS_13Kernel_traitsI6__halfS2_fS2_fjLj256ELj1ELj4ELj1ELj16ENS_18Kernel_traits_baseILj256ES2_S2_fS2_fjLj128EEEEELb1ELb1ELb1ELb1EEEvNS_9BwdParamsE)
        /*194c*/ 	.word	0x00000000


	//----- nvinfo : EIATTR_MIN_STACK_SIZE
	.align		4
.L_1079:
        /*1950*/ 	.byte	0x04, 0x12
        /*1952*/ 	.short	(.L_1081 - .L_1080)
	.align		4
.L_1080:
        /*1954*/ 	.word	index@(_ZN10layer_norm13ln_bwd_kernelINS_13Kernel_traitsIf6__halffS2_fjLj256ELj1ELj4ELj1ELj16ENS_18Kernel_traits_baseILj256EfS2_fS2_fjLj128EEEEELb0ELb0ELb0ELb0EEEvNS_9BwdParamsE)
        /*1958*/ 	.word	0x00000000


	//----- nvinfo : EIATTR_MIN_STACK_SIZE
	.align		4
.L_1081:
        /*195c*/ 	.byte	0x04, 0x12
        /*195e*/ 	.short	(.L_1083 - .L_1082)
	.align		4
.L_1082:
        /*1960*/ 	.word	index@(_ZN10layer_norm13ln_bwd_kernelINS_13Kernel_traitsIf6__halffS2_fjLj256ELj1ELj4ELj1ELj16ENS_18Kernel_traits_baseILj256EfS2_fS2_fjLj128EEEEELb0ELb0ELb0ELb1EEEvNS_9BwdParamsE)
        /*1964*/ 	.word	0x00000000


	//----- nvinfo : EIATTR_MIN_STACK_SIZE
	.align		4
.L_1083:
        /*1968*/ 	.byte	0x04, 0x12
        /*196a*/ 	.short	(.L_1085 - .L_1084)
	.align		4
.L_1084:
        /*196c*/ 	.word	index@(_ZN10layer_norm13ln_bwd_kernelINS_13Kernel_traitsIf6__halffS2_fjLj256ELj1ELj4ELj1ELj16ENS_18Kernel_traits_baseILj256EfS2_fS2_fjLj128EEEEELb0ELb0ELb1ELb0EEEvNS_9BwdParamsE)
        /*1970*/ 	.word	0x00000000


	//----- nvinfo : EIATTR_MIN_STACK_SIZE
	.align		4
.L_1085:
        /*1974*/ 	.byte	0x04, 0x12
        /*1976*/ 	.short	(.L_1087 - .L_1086)
	.align		4
.L_1086:
        /*1978*/ 	.word	index@(_ZN10layer_norm13ln_bwd_kernelINS_13Kernel_traitsIf6__halffS2_fjLj256ELj1ELj4ELj1ELj16ENS_18Kernel_traits_baseILj256EfS2_fS2_fjLj128EEEEELb0ELb0ELb1ELb1EEEvNS_9BwdParamsE)
        /*197c*/ 	.word	0x00000000


	//----- nvinfo : EIATTR_MIN_STACK_SIZE
	.align		4
.L_1087:
        /*1980*/ 	.byte	0x04, 0x12
        /*1982*/ 	.short	(.L_1089 - .L_1088)
	.align		4
.L_1088:
        /*1984*/ 	.word	index@(_ZN10layer_norm13ln_bwd_kernelINS_13Kernel_traitsIf6__halffS2_fjLj256ELj1ELj4ELj1ELj16ENS_18Kernel_traits_baseILj256EfS2_fS2_fjLj128EEEEELb0ELb1ELb0ELb0EEEvNS_9BwdParamsE)
        /*1988*/ 	.word	0x00000000


	//----- nvinfo : EIATTR_MIN_STACK_SIZE
	.align		4
.L_1089:
        /*198c*/ 	.byte	0x04, 0x12
        /*198e*/ 	.short	(.L_1091 - .L_1090)
	.align		4
.L_1090:
        /*1990*/ 	.word	index@(_ZN10layer_norm13ln_bwd_kernelINS_13Kernel_traitsIf6__halffS2_fjLj256ELj1ELj4ELj1ELj16ENS_18Kernel_traits_baseILj256EfS2_fS2_fjLj128EEEEELb0ELb1ELb0ELb1EEEvNS_9BwdParamsE)
        /*1994*/ 	.word	0x00000000


	//----- nvinfo : EIATTR_MIN_STACK_SIZE
	.align		4
.L_1091:
        /*1998*/ 	.byte	0x04, 0x12
        /*199a*/ 	.short	(.L_1093 - .L_1092)
	.align		4
.L_1092:
        /*199c*/ 	.word	index@(_ZN10layer_norm13ln_bwd_kernelINS_13Kernel_traitsIf6__halffS2_fjLj256ELj1ELj4ELj1ELj16ENS_18Kernel_traits_baseILj256EfS2_fS2_fjLj128EEEEELb0ELb1ELb1ELb0EEEvNS_9BwdParamsE)
        /*19a0*/ 	.word	0x00000000


	//----- nvinfo : EIATTR_MIN_STACK_SIZE
	.align		4
.L_1093:
        /*19a4*/ 	.byte	0x04, 0x12
        /*19a6*/ 	.short	(.L_1095 - .L_1094)
	.align		4
.L_1094:
        /*19a8*/ 	.word	index@(_ZN10layer_norm13ln_bwd_kernelINS_13Kernel_traitsIf6__halffS2_fjLj256ELj1ELj4ELj1ELj16ENS_18Kernel_traits_baseILj256EfS2_fS2_fjLj128EEEEELb0ELb1ELb1ELb1EEEvNS_9BwdParamsE)
        /*19ac*/ 	.word	0x00000000


	//----- nvinfo : EIATTR_MIN_STACK_SIZE
	.align		4
.L_1095:
        /*19b0*/ 	.byte	0x04, 0x12
        /*19b2*/ 	.short	(.L_1097 - .L_1096)
	.align		4
.L_1096:
        /*19b4*/ 	.word	index@(_ZN10layer_norm13ln_bwd_kernelINS_13Kernel_traitsIf6__halffS2_fjLj256ELj1ELj4ELj1ELj16ENS_18Kernel_traits_baseILj256EfS2_fS2_fjLj128EEEEELb1ELb0ELb0ELb0EEEvNS_9BwdParamsE)
        /*19b8*/ 	.word	0x00000000


	//----- nvinfo : EIATTR_MIN_STACK_SIZE
	.align		4
.L_1097:
        /*19bc*/ 	.byte	0x04, 0x12
        /*19be*/ 	.short	(.L_1099 - .L_1098)
	.align		4
.L_1098:
        /*19c0*/ 	.word	index@(_ZN10layer_norm13ln_bwd_kernelINS_13Kernel_traitsIf6__halffS2_fjLj256ELj1ELj4ELj1ELj16ENS_18Kernel_traits_baseILj256EfS2_fS2_fjLj128EEEEELb1ELb0ELb0ELb1EEEvNS_9BwdParamsE)
        /*19c4*/ 	.word	0x00000000


	//----- nvinfo : EIATTR_MIN_STACK_SIZE
	.align		4
.L_1099:
        /*19c8*/ 	.byte	0x04, 0x12
        /*19ca*/ 	.short	(.L_1101 - .L_1100)
	.align		4
.L_1100:
        /*19cc*/ 	.word	index@(_ZN10layer_norm22ln_bwd_finalize_kernelINS_22Kernel_traits_finalizeILj256Ef6__halffS2_fjLb0ELj1024ELj4ENS_18Kernel_traits_baseILj256EfS2_fS2_fjLj1024EEEEELb0ELb0EEEvNS_9BwdParamsE)
        /*19d0*/ 	.word	0x00000000


	//----- nvinfo : EIATTR_MIN_STACK_SIZE
	.align		4
.L_1101:
        /*19d4*/ 	.byte	0x04, 0x12
        /*19d6*/ 	.short	(.L_1103 - .L_1102)
	.align		4
.L_1102:
        /*19d8*/ 	.word	index@(_ZN10layer_norm13ln_bwd_kernelINS_13Kernel_traitsIf6__halffS2_fjLj256ELj1ELj4ELj1ELj16ENS_18Kernel_traits_baseILj256EfS2_fS2_fjLj128EEEEELb1ELb0ELb1ELb0EEEvNS_9BwdParamsE)
        /*19dc*/ 	.word	0x00000000


	//----- nvinfo : EIATTR_MIN_STACK_SIZE
	.align		4
.L_1103:
        /*19e0*/ 	.byte	0x04, 0x12
        /*19e2*/ 	.short	(.L_1105 - .L_1104)
	.align		4
.L_1104:
        /*19e4*/ 	.word	index@(_ZN10layer_norm22ln_bwd_finalize_kernelINS_22Kernel_traits_finalizeILj256Ef6__halffS2_fjLb0ELj1024ELj4ENS_18Kernel_traits_baseILj256EfS2_fS2_fjLj1024EEEEELb0ELb1EEEvNS_9BwdParamsE)
        /*19e8*/ 	.word	0x00000000


	//----- nvinfo : EIATTR_MIN_STACK_SIZE
	.align		4
.L_1105:
        /*19ec*/ 	.byte	0x04, 0x12
        /*19ee*/ 	.short	(.L_1107 - .L_1106)
	.align		4
.L_1106:
        /*19f0*/ 	.word	index@(_ZN10layer_norm13ln_bwd_kernelINS_13Kernel_traitsIf6__halffS2_fjLj256ELj1ELj4ELj1ELj16ENS_18Kernel_traits_baseILj256EfS2_fS2_fjLj128EEEEELb1ELb0ELb1ELb1EEEvNS_9BwdParamsE)
        /*19f4*/ 	.word	0x00000000


	//----- nvinfo : EIATTR_MIN_STACK_SIZE
	.align		4
.L_1107:
        /*19f8*/ 	.byte	0x04, 0x12
        /*19fa*/ 	.short	(.L_1109 - .L_1108)
	.align		4
.L_1108:
        /*19fc*/ 	.word	index@(_ZN10layer_norm13ln_bwd_kernelINS_13Kernel_traitsIf6__halffS2_fjLj256ELj1ELj4ELj1ELj16ENS_18Kernel_traits_baseILj256EfS2_fS2_fjLj128EEEEELb1ELb1ELb0ELb0EEEvNS_9BwdParamsE)
        /*1a00*/ 	.word	0x00000000


	//----- nvinfo : EIATTR_MIN_STACK_SIZE
	.align		4
.L_1109:
        /*1a04*/ 	.byte	0x04, 0x12
        /*1a06*/ 	.short	(.L_1111 - .L_1110)
	.align		4
.L_1110:
        /*1a08*/ 	.word	index@(_ZN10layer_norm13ln_bwd_kernelINS_13Kernel_traitsIf6__halffS2_fjLj256ELj1ELj4ELj1ELj16ENS_18Kernel_traits_baseILj256EfS2_fS2_fjLj128EEEEELb1ELb1ELb0ELb1EEEvNS_9BwdParamsE)
        /*1a0c*/ 	.word	0x00000000


	//----- nvinfo : EIATTR_MIN_STACK_SIZE
	.align		4
.L_1111:
        /*1a10*/ 	.byte	0x04, 0x12
        /*1a12*/ 	.short	(.L_1113 - .L_1112)
	.align		4
.L_1112:
        /*1a14*/ 	.word	index@(_ZN10layer_norm22ln_bwd_finalize_kernelINS_22Kernel_traits_finalizeILj256Ef6__halffS2_fjLb1ELj1024ELj4ENS_18Kernel_traits_baseILj256EfS2_fS2_fjLj1024EEEEELb1ELb0EEEvNS_9BwdParamsE)
        /*1a18*/ 	.word	0x00000000


	//----- nvinfo : EIATTR_MIN_STACK_SIZE
	.align		4
.L_1113:
        /*1a1c*/ 	.byte	0x04, 0x12
        /*1a1e*/ 	.short	(.L_1115 - .L_1114)
	.align		4
.L_1114:
        /*1a20*/ 	.word	index@(_ZN10layer_norm13ln_bwd_kernelINS_13Kernel_traitsIf6__halffS2_fjLj256ELj1ELj4ELj1ELj16ENS_18Kernel_traits_baseILj256EfS2_fS2_fjLj128EEEEELb1ELb1ELb1ELb0EEEvNS_9BwdParamsE)
        /*1a24*/ 	.word	0x00000000


	//----- nvinfo : EIATTR_MIN_STACK_SIZE
	.align		4
.L_1115:
        /*1a28*/ 	.byte	0x04, 0x12
        /*1a2a*/ 	.short	(.L_1117 - .L_1116)
	.align		4
.L_1116:
        /*1a2c*/ 	.word	index@(_ZN10layer_norm22ln_bwd_finalize_kernelINS_22Kernel_traits_finalizeILj256Ef6__halffS2_fjLb1ELj1024ELj4ENS_18Kernel_traits_baseILj256EfS2_fS2_fjLj1024EEEEELb1ELb1EEEvNS_9BwdParamsE)
        /*1a30*/ 	.word	0x00000000


	//----- nvinfo : EIATTR_MIN_STACK_SIZE
	.align		4
.L_1117:
        /*1a34*/ 	.byte	0x04, 0x12
        /*1a36*/ 	.short	(.L_1119 - .L_1118)
	.align		4
.L_1118:
        /*1a38*/ 	.word	index@(_ZN10layer_norm13ln_bwd_kernelINS_13Kernel_traitsIf6__halffS2_fjLj256ELj1ELj4ELj1ELj16ENS_18Kernel_traits_baseILj256EfS2_fS2_fjLj128EEEEELb1ELb1ELb1ELb1EEEvNS_9BwdParamsE)
        /*1a3c*/ 	.word	0x00000000


	//----- nvinfo : EIATTR_MIN_STACK_SIZE
	.align		4
.L_1119:
        /*1a40*/ 	.byte	0x04, 0x12
        /*1a42*/ 	.short	(.L_1121 - .L_1120)
	.align		4
.L_1120:
        /*1a44*/ 	.word	index@(_ZN10layer_norm13ln_bwd_kernelINS_13Kernel_traitsI6__halfffffjLj256ELj1ELj4ELj1ELj16ENS_18Kernel_traits_baseILj256ES2_ffffjLj128EEEEELb0ELb0ELb0ELb0EEEvNS_9BwdParamsE)
        /*1a48*/ 	.word	0x00000000


	//----- nvinfo : EIATTR_MIN_STACK_SIZE
	.align		4
.L_1121:
        /*1a4c*/ 	.byte	0x04, 0x12
        /*1a4e*/ 	.short	(.L_1123 - .L_1122)
	.align		4
.L_1122:
        /*1a50*/ 	.word	index@(_ZN10layer_norm13ln_bwd_kernelINS_13Kernel_traitsI6__halfffffjLj256ELj1ELj4ELj1ELj16ENS_18Kernel_traits_baseILj256ES2_ffffjLj128EEEEELb0ELb0ELb0ELb1EEEvNS_9BwdParamsE)
        /*1a54*/ 	.word	0x00000000


	//----- nvinfo : EIATTR_MIN_STACK_SIZE
	.align		4
.L_1123:
        /*1a58*/ 	.byte	0x04, 0x12
        /*1a5a*/ 	.short	(.L_1125 - .L_1124)
	.align		4
.L_1124:
        /*1a5c*/ 	.word	index@(_ZN10layer_norm13ln_bwd_kernelINS_13Kernel_traitsI6__halfffffjLj256ELj1ELj4ELj1ELj16ENS_18Kernel_traits_baseILj256ES2_ffffjLj128EEEEELb0ELb0ELb1ELb0EEEvNS_9BwdParamsE)
        /*1a60*/ 	.word	0x00000000


	//----- nvinfo : EIATTR_MIN_STACK_SIZE
	.align		4
.L_1125:
        /*1a64*/ 	.byte	0x04, 0x12
        /*1a66*/ 	.short	(.L_1127 - .L_1126)
	.align		4
.L_1126:
        /*1a68*/ 	.word	index@(_ZN10layer_norm13ln_bwd_kernelINS_13Kernel_traitsI6__halfffffjLj256ELj1ELj4ELj1ELj16ENS_18Kernel_traits_baseILj256ES2_ffffjLj128EEEEELb0ELb0ELb1ELb1EEEvNS_9BwdParamsE)
        /*1a6c*/ 	.word	0x00000000


	//----- nvinfo : EIATTR_MIN_STACK_SIZE
	.align		4
.L_1127:
        /*1a70*/ 	.byte	0x04, 0x12
        /*1a72*/ 	.short	(.L_1129 - .L_1128)
	.align		4
.L_1128:
        /*1a74*/ 	.word	index@(_ZN10layer_norm13ln_bwd_kernelINS_13Kernel_traitsI6__halfffffjLj256ELj1ELj4ELj1ELj16ENS_18Kernel_traits_baseILj256ES2_ffffjLj128EEEEELb0ELb1ELb0ELb0EEEvNS_9BwdParamsE)
        /*1a78*/ 	.word	0x00000008


	//----- nvinfo : EIATTR_MIN_STACK_SIZE
	.align		4
.L_1129:
        /*1a7c*/ 	.byte	0x04, 0x12
        /*1a7e*/ 	.short	(.L_1131 - .L_1130)
	.align		4
.L_1130:
        /*1a80*/ 	.word	index@(_ZN10layer_norm13ln_bwd_kernelINS_13Kernel_traitsI6__halfffffjLj256ELj1ELj4ELj1ELj16ENS_18Kernel_traits_baseILj256ES2_ffffjLj128EEEEELb0ELb1ELb0ELb1EEEvNS_9BwdParamsE)
        /*1a84*/ 	.word	0x00000000


	//----- nvinfo : EIATTR_MIN_STACK_SIZE
	.align		4
.L_1131:
        /*1a88*/ 	.byte	0x04, 0x12
        /*1a8a*/ 	.short	(.L_1133 - .L_1132)
	.align		4
.L_1132:
        /*1a8c*/ 	.word	index@(_ZN10layer_norm13ln_bwd_kernelINS_13Kernel_traitsI6__halfffffjLj256ELj1ELj4ELj1ELj16ENS_18Kernel_traits_baseILj256ES2_ffffjLj128EEEEELb0ELb1ELb1ELb0EEEvNS_9BwdParamsE)
        /*1a90*/ 	.word	0x00000000


	//----- nvinfo : EIATTR_MIN_STACK_SIZE
	.align		4
.L_1133:
        /*1a94*/ 	.byte	0x04, 0x12
        /*1a96*/ 	.short	(.L_1135 - .L_1134)
	.align		4
.L_1134:
        /*1a98*/ 	.word	index@(_ZN10layer_norm13ln_bwd_kernelINS_13Kernel_traitsI6__halfffffjLj256ELj1ELj4ELj1ELj16ENS_18Kernel_traits_baseILj256ES2_ffffjLj128EEEEELb0ELb1ELb1ELb1EEEvNS_9BwdParamsE)
        /*1a9c*/ 	.word	0x00000000


	//----- nvinfo : EIATTR_MIN_STACK_SIZE
	.align		4
.L_1135:
        /*1aa0*/ 	.byte	0x04, 0x12
        /*1aa2*/ 	.short	(.L_1137 - .L_1136)
	.align		4
.L_1136:
        /*1aa4*/ 	.word	index@(_ZN10layer_norm13ln_bwd_kernelINS_13Kernel_traitsI6__halfffffjLj256ELj1ELj4ELj1ELj16ENS_18Kernel_traits_baseILj256ES2_ffffjLj128EEEEELb1ELb0ELb0ELb0EEEvNS_9BwdParamsE)
        /*1aa8*/ 	.word	0x00000000


	//----- nvinfo : EIATTR_MIN_STACK_SIZE
	.align		4
.L_1137:
        /*1aac*/ 	.byte	0x04, 0x12
        /*1aae*/ 	.short	(.L_1139 - .L_1138)
	.align		4
.L_1138:
        /*1ab0*/ 	.word	index@(_ZN10layer_norm13ln_bwd_kernelINS_13Kernel_traitsI6__halfffffjLj256ELj1ELj4ELj1ELj16ENS_18Kernel_traits_baseILj256ES2_ffffjLj128EEEEELb1ELb0ELb0ELb1EEEvNS_9BwdParamsE)
        /*1ab4*/ 	.word	0x00000000


	//----- nvinfo : EIATTR_MIN_STACK_SIZE
	.align		4
.L_1139:
        /*1ab8*/ 	.byte	0x04, 0x12
        /*1aba*/ 	.short	(.L_1141 - .L_1140)
	.align		4
.L_1140:
        /*1abc*/ 	.word	index@(_ZN10layer_norm22ln_bwd_finalize_kernelINS_22Kernel_traits_finalizeILj256E6__halfffffjLb0ELj1024ELj4ENS_18Kernel_traits_baseILj256ES2_ffffjLj1024EEEEELb0ELb0EEEvNS_9BwdParamsE)
        /*1ac0*/ 	.word	0x00000000


	//----- nvinfo : EIATTR_MIN_STACK_SIZE
	.align		4
.L_1141:
        /*1ac4*/ 	.byte	0x04, 0x12
        /*1ac6*/ 	.short	(.L_1143 - .L_1142)
	.align		4
.L_1142:
        /*1ac8*/ 	.word	index@(_ZN10layer_norm13ln_bwd_kernelINS_13Kernel_traitsI6__halfffffjLj256ELj1ELj4ELj1ELj16ENS_18Kernel_traits_baseILj256ES2_ffffjLj128EEEEELb1ELb0ELb1ELb0EEEvNS_9BwdParamsE)
        /*1acc*/ 	.word	0x00000000


	//----- nvinfo : EIATTR_MIN_STACK_SIZE
	.align		4
.L_1143:
        /*1ad0*/ 	.byte	0x04, 0x12
        /*1ad2*/ 	.short	(.L_1145 - .L_1144)
	.align		4
.L_1144:
        /*1ad4*/ 	.word	index@(_ZN10layer_norm22ln_bwd_finalize_kernelINS_22Kernel_traits_finalizeILj256E6__halfffffjLb0ELj1024ELj4ENS_18Kernel_traits_baseILj256ES2_ffffjLj1024EEEEELb0ELb1EEEvNS_9BwdParamsE)
        /*1ad8*/ 	.word	0x00000000


	//----- nvinfo : EIATTR_MIN_STACK_SIZE
	.align		4
.L_1145:
        /*1adc*/ 	.byte	0x04, 0x12
        /*1ade*/ 	.short	(.L_1147 - .L_1146)
	.align		4
.L_1146:
        /*1ae0*/ 	.word	index@(_ZN10layer_norm13ln_bwd_kernelINS_13Kernel_traitsI6__halfffffjLj256ELj1ELj4ELj1ELj16ENS_18Kernel_traits_baseILj256ES2_ffffjLj128EEEEELb1ELb0ELb1ELb1EEEvNS_9BwdParamsE)
        /*1ae4*/ 	.word	0x00000000


	//----- nvinfo : EIATTR_MIN_STACK_SIZE
	.align		4
.L_1147:
        /*1ae8*/ 	.byte	0x04, 0x12
        /*1aea*/ 	.short	(.L_1149 - .L_1148)
	.align		4
.L_1148:
        /*1aec*/ 	.word	index@(_ZN10layer_norm13ln_bwd_kernelINS_13Kernel_traitsI6__halfffffjLj256ELj1ELj4ELj1ELj16ENS_18Kernel_traits_baseILj256ES2_ffffjLj128EEEEELb1ELb1ELb0ELb0EEEvNS_9BwdParamsE)
        /*1af0*/ 	.word	0x00000000


	//----- nvinfo : EIATTR_MIN_STACK_SIZE
	.align		4
.L_1149:
        /*1af4*/ 	.byte	0x04, 0x12
        /*1af6*/ 	.short	(.L_1151 - .L_1150)
	.align		4
.L_1150:
        /*1af8*/ 	.word	index@(_ZN10layer_norm13ln_bwd_kernelINS_13Kernel_traitsI6__halfffffjLj256ELj1ELj4ELj1ELj16ENS_18Kernel_traits_baseILj256ES2_ffffjLj128EEEEELb1ELb1ELb0ELb1EEEvNS_9BwdParamsE)
        /*1afc*/ 	.word	0x00000000


	//----- nvinfo : EIATTR_MIN_STACK_SIZE
	.align		4
.L_1151:
        /*1b00*/ 	.byte	0x04, 0x12
        /*1b02*/ 	.short	(.L_1153 - .L_1152)
	.align		4
.L_1152:
        /*1b04*/ 	.word	index@(_ZN10layer_norm22ln_bwd_finalize_kernelINS_22Kernel_traits_finalizeILj256E6__halfffffjLb1ELj1024ELj4ENS_18Kernel_traits_baseILj256ES2_ffffjLj1024EEEEELb1ELb0EEEvNS_9BwdParamsE)
        /*1b08*/ 	.word	0x00000000


	//----- nvinfo : EIATTR_MIN_STACK_SIZE
	.align		4
.L_1153:
        /*1b0c*/ 	.byte	0x04, 0x12
        /*1b0e*/ 	.short	(.L_1155 - .L_1154)
	.align		4
.L_1154:
        /*1b10*/ 	.word	index@(_ZN10layer_norm13ln_bwd_kernelINS_13Kernel_traitsI6__halfffffjLj256ELj1ELj4ELj1ELj16ENS_18Kernel_traits_baseILj256ES2_ffffjLj128EEEEELb1ELb1ELb1ELb0EEEvNS_9BwdParamsE)
        /*1b14*/ 	.word	0x00000000


	//----- nvinfo : EIATTR_MIN_STACK_SIZE
	.align		4
.L_1155:
        /*1b18*/ 	.byte	0x04, 0x12
        /*1b1a*/ 	.short	(.L_1157 - .L_1156)
	.align		4
.L_1156:
        /*1b1c*/ 	.word	index@(_ZN10layer_norm22ln_bwd_finalize_kernelINS_22Kernel_traits_finalizeILj256E6__halfffffjLb1ELj1024ELj4ENS_18Kernel_traits_baseILj256ES2_ffffjLj1024EEEEELb1ELb1EEEvNS_9BwdParamsE)
        /*1b20*/ 	.word	0x00000000


	//----- nvinfo : EIATTR_MIN_STACK_SIZE
	.align		4
.L_1157:
        /*1b24*/ 	.byte	0x04, 0x12
        /*1b26*/ 	.short	(.L_1159 - .L_1158)
	.align		4
.L_1158:
        /*1b28*/ 	.word	index@(_ZN10layer_norm13ln_bwd_kernelINS_13Kernel_traitsI6__halfffffjLj256ELj1ELj4ELj1ELj16ENS_18Kernel_traits_baseILj256ES2_ffffjLj128EEEEELb1ELb1ELb1ELb1EEEvNS_9BwdParamsE)
        /*1b2c*/ 	.word	0x00000000


	//----- nvinfo : EIATTR_MIN_STACK_SIZE
	.align		4
.L_1159:
        /*1b30*/ 	.byte	0x04, 0x12
        /*1b32*/ 	.short	(.L_1161 - .L_1160)
	.align		4
.L_1160:
        /*1b34*/ 	.word	index@(_ZN10layer_norm13ln_bwd_kernelINS_13Kernel_traitsIfffffjLj256ELj1ELj4ELj1ELj16ENS_18Kernel_traits_baseILj256EfffffjLj128EEEEELb0ELb0ELb0ELb0EEEvNS_9BwdParamsE)
        /*1b38*/ 	.word	0x00000000


	//----- nvinfo : EIATTR_MIN_STACK_SIZE
	.align		4
.L_1161:
        /*1b3c*/ 	.byte	0x04, 0x12
        /*1b3e*/ 	.short	(.L_1163 - .L_1162)
	.align		4
.L_1162:
        /*1b40*/ 	.word	index@(_ZN10layer_norm13ln_bwd_kernelINS_13Kernel_traitsIfffffjLj256ELj1ELj4ELj1ELj16ENS_18Kernel_traits_baseILj256EfffffjLj128EEEEELb0ELb0ELb0ELb1EEEvNS_9BwdParamsE)
        /*1b44*/ 	.word	0x00000000


	//----- nvinfo : EIATTR_MIN_STACK_SIZE
	.align		4
.L_1163:
        /*1b48*/ 	.byte	0x04, 0x12
        /*1b4a*/ 	.short	(.L_1165 - .L_1164)
	.align		4
.L_1164:
        /*1b4c*/ 	.word	index@(_ZN10layer_norm13ln_bwd_kernelINS_13Kernel_traitsIfffffjLj256ELj1ELj4ELj1ELj16ENS_18Kernel_traits_baseILj256EfffffjLj128EEEEELb0ELb0ELb1ELb0EEEvNS_9BwdParamsE)
        /*1b50*/ 	.word	0x00000010


	//----- nvinfo : EIATTR_MIN_STACK_SIZE
	.align		4
.L_1165:
        /*1b54*/ 	.byte	0x04, 0x12
        /*1b56*/ 	.short	(.L_1167 - .L_1166)
	.align		4
.L_1166:
        /*1b58*/ 	.word	index@(_ZN10layer_norm13ln_bwd_kernelINS_13Kernel_traitsIfffffjLj256ELj1ELj4ELj1ELj16ENS_18Kernel_traits_baseILj256EfffffjLj128EEEEELb0ELb0ELb1ELb1EEEvNS_9BwdParamsE)
        /*1b5c*/ 	.word	0x00000000


	//----- nvinfo : EIATTR_MIN_STACK_SIZE
	.align		4
.L_1167:
        /*1b60*/ 	.byte	0x04, 0x12
        /*1b62*/ 	.short	(.L_1169 - .L_1168)
	.align		4
.L_1168:
        /*1b64*/ 	.word	index@(_ZN10layer_norm13ln_bwd_kernelINS_13Kernel_traitsIfffffjLj256ELj1ELj4ELj1ELj16ENS_18Kernel_traits_baseILj256EfffffjLj128EEEEELb0ELb1ELb0ELb0EEEvNS_9BwdParamsE)
        /*1b68*/ 	.word	0x00000000


	//----- nvinfo : EIATTR_MIN_STACK_SIZE
	.align		4
.L_1169:
        /*1b6c*/ 	.byte	0x04, 0x12
        /*1b6e*/ 	.short	(.L_1171 - .L_1170)
	.align		4
.L_1170:
        /*1b70*/ 	.word	index@(_ZN10layer_norm13ln_bwd_kernelINS_13Kernel_traitsIfffffjLj256ELj1ELj4ELj1ELj16ENS_18Kernel_traits_baseILj256EfffffjLj128EEEEELb0ELb1ELb0ELb1EEEvNS_9BwdParamsE)
        /*1b74*/ 	.word	0x00000000


	//----- nvinfo : EIATTR_MIN_STACK_SIZE
	.align		4
.L_1171:
        /*1b78*/ 	.byte	0x04, 0x12
        /*1b7a*/ 	.short	(.L_1173 - .L_1172)
	.align		4
.L_1172:
        /*1b7c*/ 	.word	index@(_ZN10layer_norm13ln_bwd_kernelINS_13Kernel_traitsIfffffjLj256ELj1ELj4ELj1ELj16ENS_18Kernel_traits_baseILj256EfffffjLj128EEEEELb0ELb1ELb1ELb0EEEvNS_9BwdParamsE)
        /*1b80*/ 	.word	0x00000000


	//----- nvinfo : EIATTR_MIN_STACK_SIZE
	.align		4
.L_1173:
        /*1b84*/ 	.byte	0x04, 0x12
        /*1b86*/ 	.short	(.L_1175 - .L_1174)
	.align		4
.L_1174:
        /*1b88*/ 	.word	index@(_ZN10layer_norm13ln_bwd_kernelINS_13Kernel_traitsIfffffjLj256ELj1ELj4ELj1ELj16ENS_18Kernel_traits_baseILj256EfffffjLj128EEEEELb0ELb1ELb1ELb1EEEvNS_9BwdParamsE)
        /*1b8c*/ 	.word	0x00000000


	//----- nvinfo : EIATTR_MIN_STACK_SIZE
	.align		4
.L_1175:
        /*1b90*/ 	.byte	0x04, 0x12
        /*1b92*/ 	.short	(.L_1177 - .L_1176)
	.align		4
.L_1176:
        /*1b94*/ 	.word	index@(_ZN10layer_norm13ln_bwd_kernelINS_13Kernel_traitsIfffffjLj256ELj1ELj4ELj1ELj16ENS_18Kernel_traits_baseILj256EfffffjLj128EEEEELb1ELb0ELb0ELb0EEEvNS_9BwdParamsE)
        /*1b98*/ 	.word	0x00000000


	//----- nvinfo : EIATTR_MIN_STACK_SIZE
	.align		4
.L_1177:
        /*1b9c*/ 	.byte	0x04, 0x12
        /*1b9e*/ 	.short	(.L_1179 - .L_1178)
	.align		4
.L_1178:
        /*1ba0*/ 	.word	index@(_ZN10layer_norm13ln_bwd_kernelINS_13Kernel_traitsIfffffjLj256ELj1ELj4ELj1ELj16ENS_18Kernel_traits_baseILj256EfffffjLj128EEEEELb1ELb0ELb0ELb1EEEvNS_9BwdParamsE)
        /*1ba4*/ 	.word	0x00000000


	//----- nvinfo : EIATTR_MIN_STACK_SIZE
	.align		4
.L_1179:
        /*1ba8*/ 	.byte	0x04, 0x12
        /*1baa*/ 	.short	(.L_1181 - .L_1180)
	.align		4
.L_1180:
        /*1bac*/ 	.word	index@(_ZN10layer_norm22ln_bwd_finalize_kernelINS_22Kernel_traits_finalizeILj256EfffffjLb0ELj1024ELj4ENS_18Kernel_traits_baseILj256EfffffjLj1024EEEEELb0ELb0EEEvNS_9BwdParamsE)
        /*1bb0*/ 	.word	0x00000000


	//----- nvinfo : EIATTR_MIN_STACK_SIZE
	.align		4
.L_1181:
        /*1bb4*/ 	.byte	0x04, 0x12
        /*1bb6*/ 	.short	(.L_1183 - .L_1182)
	.align		4
.L_1182:
        /*1bb8*/ 	.word	index@(_ZN10layer_norm13ln_bwd_kernelINS_13Kernel_traitsIfffffjLj256ELj1ELj4ELj1ELj16ENS_18Kernel_traits_baseILj256EfffffjLj128EEEEELb1ELb0ELb1ELb0EEEvNS_9BwdParamsE)
        /*1bbc*/ 	.word	0x00000000


	//----- nvinfo : EIATTR_MIN_STACK_SIZE
	.align		4
.L_1183:
        /*1bc0*/ 	.byte	0x04, 0x12
        /*1bc2*/ 	.short	(.L_1185 - .L_1184)
	.align		4
.L_1184:
        /*1bc4*/ 	.word	index@(_ZN10layer_norm22ln_bwd_finalize_kernelINS_22Kernel_traits_finalizeILj256EfffffjLb0ELj1024ELj4ENS_18Kernel_traits_baseILj256EfffffjLj1024EEEEELb0ELb1EEEvNS_9BwdParamsE)
        /*1bc8*/ 	.word	0x00000000


	//----- nvinfo : EIATTR_MIN_STACK_SIZE
	.align		4
.L_1185:
        /*1bcc*/ 	.byte	0x04, 0x12
        /*1bce*/ 	.short	(.L_1187 - .L_1186)
	.align		4
.L_1186:
        /*1bd0*/ 	.word	index@(_ZN10layer_norm13ln_bwd_kernelINS_13Kernel_traitsIfffffjLj256ELj1ELj4ELj1ELj16ENS_18Kernel_traits_baseILj256EfffffjLj128EEEEELb1ELb0ELb1ELb1EEEvNS_9BwdParamsE)
        /*1bd4*/ 	.word	0x00000000


	//----- nvinfo : EIATTR_MIN_STACK_SIZE
	.align		4
.L_1187:
        /*1bd8*/ 	.byte	0x04, 0x12
        /*1bda*/ 	.short	(.L_1189 - .L_1188)
	.align		4
.L_1188:
        /*1bdc*/ 	.word	index@(_ZN10layer_norm13ln_bwd_kernelINS_13Kernel_traitsIfffffjLj256ELj1ELj4ELj1ELj16ENS_18Kernel_traits_baseILj256EfffffjLj128EEEEELb1ELb1ELb0ELb0EEEvNS_9BwdParamsE)
        /*1be0*/ 	.word	0x00000000


	//----- nvinfo : EIATTR_MIN_STACK_SIZE
	.align		4
.L_1189:
        /*1be4*/ 	.byte	0x04, 0x12
        /*1be6*/ 	.short	(.L_1191 - .L_1190)
	.align		4
.L_1190:
        /*1be8*/ 	.word	index@(_ZN10layer_norm13ln_bwd_kernelINS_13Kernel_traitsIfffffjLj256ELj1ELj4ELj1ELj16ENS_18Kernel_traits_baseILj256EfffffjLj128EEEEELb1ELb1ELb0ELb1EEEvNS_9BwdParamsE)
        /*1bec*/ 	.word	0x00000000


	//----- nvinfo : EIATTR_MIN_STACK_SIZE
	.align		4
.L_1191:
        /*1bf0*/ 	.byte	0x04, 0x12
        /*1bf2*/ 	.short	(.L_1193 - .L_1192)
	.align		4
.L_1192:
        /*1bf4*/ 	.word	index@(_ZN10layer_norm22ln_bwd_finalize_kernelINS_22Kernel_traits_finalizeILj256EfffffjLb1ELj1024ELj4ENS_18Kernel_traits_baseILj256EfffffjLj1024EEEEELb1ELb0EEEvNS_9BwdParamsE)
        /*1bf8*/ 	.word	0x00000000


	//----- nvinfo : EIATTR_MIN_STACK_SIZE
	.align		4
.L_1193:
        /*1bfc*/ 	.byte	0x04, 0x12
        /*1bfe*/ 	.short	(.L_1195 - .L_1194)
	.align		4
.L_1194:
        /*1c00*/ 	.word	index@(_ZN10layer_norm13ln_bwd_kernelINS_13Kernel_traitsIfffffjLj256ELj1ELj4ELj1ELj16ENS_18Kernel_traits_baseILj256EfffffjLj128EEEEELb1ELb1ELb1ELb0EEEvNS_9BwdParamsE)
        /*1c04*/ 	.word	0x00000000


	//----- nvinfo : EIATTR_MIN_STACK_SIZE
	.align		4
.L_1195:
        /*1c08*/ 	.byte	0x04, 0x12
        /*1c0a*/ 	.short	(.L_1197 - .L_1196)
	.align		4
.L_1196:
        /*1c0c*/ 	.word	index@(_ZN10layer_norm22ln_bwd_finalize_kernelINS_22Kernel_traits_finalizeILj256EfffffjLb1ELj1024ELj4ENS_18Kernel_traits_baseILj256EfffffjLj1024EEEEELb1ELb1EEEvNS_9BwdParamsE)
        /*1c10*/ 	.word	0x00000000


	//----- nvinfo : EIATTR_MIN_STACK_SIZE
	.align		4
.L_1197:
        /*1c14*/ 	.byte	0x04, 0x12
        /*1c16*/ 	.short	(.L_1199 - .L_1198)
	.align		4
.L_1198:
        /*1c18*/ 	.word	index@(_ZN10layer_norm13ln_bwd_kernelINS_13Kernel_traitsIfffffjLj256ELj1ELj4ELj1ELj16ENS_18Kernel_traits_baseILj256EfffffjLj128EEEEELb1ELb1ELb1ELb1EEEvNS_9BwdParamsE)
        /*1c1c*/ 	.word	0x00000000
.L_1199:


//--------------------- .nv.compat                --------------------------
	.section	.nv.compat,"",@"SHT_CUDA_COMPAT_INFO"
	.align	4
        /*0000*/ 	.byte	0x02, 0x09, 0x01, 0x00, 0x02, 0x02, 0x01, 0x00, 0x02, 0x05, 0x05, 0x00, 0x03, 0x07, 0x01, 0x01
        /*0010*/ 	.byte	0x02, 0x03, 0x00, 0x00, 0x02, 0x06, 0x01, 0x00, 0x04, 0x0b, 0x08, 0x00, 0x00, 0x00, 0x00, 0x00
        /*0020*/ 	.byte	0x00, 0x00, 0x00, 0x00


//--------------------- .nv.info._ZN10layer_norm13ln_bwd_kernelINS_13Kernel_traitsI13__nv_bfloat16S2_S2_S2_fjLj256ELj1ELj4ELj1ELj16ENS_18Kernel_traits_baseILj256ES2_S2_S2_S2_fjLj128EEEEELb0ELb0ELb0ELb0EEEvNS_9BwdParamsE --------------------------
	.section	.nv.info._ZN10layer_norm13ln_bwd_kernelINS_13Kernel_traitsI13__nv_bfloat16S2_S2_S2_fjLj256ELj1ELj4ELj1ELj16ENS_18Kernel_traits_baseILj256ES2_S2_S2_S2_fjLj128EEEEELb0ELb0ELb0ELb0EEEvNS_9BwdParamsE,"",@"SHT_CUDA_INFO"
	.sectionflags	@""
	.align	4


	//----- nvinfo : EIATTR_CUDA_API_VERSION
	.align		4
        /*0000*/ 	.byte	0x04, 0x37
        /*0002*/ 	.short	(.L_1201 - .L_1200)
.L_1200:
        /*0004*/ 	.word	0x00000082


	//----- nvinfo : EIATTR_KPARAM_INFO
	.align		4
.L_1201:
        /*0008*/ 	.byte	0x04, 0x17
        /*000a*/ 	.short	(.L_1203 - .L_1202)
.L_1202:
        /*000c*/ 	.word	0x00000000
        /*0010*/ 	.short	0x0000
        /*0012*/ 	.short	0x0000
        /*0014*/ 	.byte	0x00, 0xf0, 0xa1, 0x04


	//----- nvinfo : EIATTR_SPARSE_MMA_MASK
	.align		4
.L_1203:
        /*0018*/ 	.byte	0x03, 0x50
        /*001a*/ 	.short	0x0000


	//----- nvinfo : EIATTR_MAXREG_COUNT
	.align		4
        /*001c*/ 	.byte	0x03, 0x1b
        /*001e*/ 	.short	0x00ff


	//----- nvinfo : EIATTR_NUM_BARRIERS
	.align		4
        /*0020*/ 	.byte	0x02, 0x4c
        /*0022*/ 	.byte	0x01
	.zero		1


	//----- nvinfo : EIATTR_MERCURY_ISA_VERSION
	.align		4
        /*0024*/ 	.byte	0x03, 0x5f
        /*0026*/ 	.short	0x0101


	//----- nvinfo : EIATTR_COOP_GROUP_MASK_REGIDS
	.align		4
        /*0028*/ 	.byte	0x04, 0x29
        /*002a*/ 	.short	(.L_1205 - .L_1204)


	//   ....[0]....
.L_1204:
        /*002c*/ 	.word	0xffffffff


	//   ....[1]....
        /*0030*/ 	.word	0xffffffff


	//   ....[2]....
        /*0034*/ 	.word	0xffffffff


	//   ....[3]....
        /*0038*/ 	.word	0xffffffff


	//   ....[4]....
        /*003c*/ 	.word	0xffffffff


	//   ....[5]....
        /*0040*/ 	.word	0xffffffff


	//   ....[6]....
        /*0044*/ 	.word	0xffffffff


	//   ....[7]....
        /*0048*/ 	.word	0xffffffff


	//   ....[8]....
        /*004c*/ 	.word	0xffffffff


	//   ....[9]....
        /*0050*/ 	.word	0xffffffff


	//   ....[10]....
        /*0054*/ 	.word	0x05000024


	//   ....[11]....
        /*0058*/ 	.word	0x05000024


	//   ....[12]....
        /*005c*/ 	.word	0x05000024


	//   ....[13]....
        /*0060*/ 	.word	0x05000024


	//   ....[14]....
        /*0064*/ 	.word	0x05000024


	//   ....[15]....
        /*0068*/ 	.word	0x05000024


	//   ....[16]....
        /*006c*/ 	.word	0x05000024


	//   ....[17]....
        /*0070*/ 	.word	0x05000024


	//   ....[18]....
        /*0074*/ 	.word	0x05000024


	//   ....[19]....
        /*0078*/ 	.word	0x05000024


	//----- nvinfo : EIATTR_COOP_GROUP_INSTR_OFFSETS
	.align		4
.L_1205:
        /*007c*/ 	.byte	0x04, 0x28
        /*007e*/ 	.short	(.L_1207 - .L_1206)


	//   ....[0]....
.L_1206:
        /*0080*/ 	.word	0x00000a90


	//   ....[1]....
        /*0084*/ 	.word	0x00000aa0


	//   ....[2]....
        /*0088*/ 	.word	0x00000ad0


	//   ....[3]....
        /*008c*/ 	.word	0x00000ae0


	//   ....[4]....
        /*0090*/ 	.word	0x00000b10


	//   ....[5]....
        /*0094*/ 	.word	0x00000b20


	//   ....[6]....
        /*0098*/ 	.word	0x00000b50


	//   ....[7]....
        /*009c*/ 	.word	0x00000b60


	//   ....[8]....
        /*00a0*/ 	.word	0x00000b90


	//   ....[9]....
        /*00a4*/ 	.word	0x00000ba0


	//   ....[10]....
        /*00a8*/ 	.word	0x00001e10


	//   ....[11]....
        /*00ac*/ 	.word	0x00001ea0


	//   ....[12]....
        /*00b0*/ 	.word	0x00001f00


	//   ....[13]....
        /*00b4*/ 	.word	0x00001f60


	//   ....[14]....
        /*00b8*/ 	.word	0x00001fc0


	//   ....[15]....
        /*00bc*/ 	.word	0x00002020


	//   ....[16]....
        /*00c0*/ 	.word	0x00002080


	//   ....[17]....
        /*00c4*/ 	.word	0x000020e0


	//   ....[18]....
        /*00c8*/ 	.word	0x00002140


	//   ....[19]....
        /*00cc*/ 	.word	0x000021a0


	//----- nvinfo : EIATTR_VRC_CTA_INIT_COUNT
	.align		4
.L_1207:
        /*00d0*/ 	.byte	0x02, 0x4a
	.zero		1
	.zero		1


	//----- nvinfo : EIATTR_EXIT_INSTR_OFFSETS
	.align		4
        /*00d4*/ 	.byte	0x04, 0x1c
        /*00d6*/ 	.short	(.L_1209 - .L_1208)


	//   ....[0]....
.L_1208:
        /*00d8*/ 	.word	0x00001d80


	//   ....[1]....
        /*00dc*/ 	.word	0x00001db0


	//----- nvinfo : EIATTR_MAX_THREADS
	.align		4
.L_1209:
        /*00e0*/ 	.byte	0x04, 0x05
        /*00e2*/ 	.short	(.L_1211 - .L_1210)
.L_1210:
        /*00e4*/ 	.word	0x00000080
        /*00e8*/ 	.word	0x00000001
        /*00ec*/ 	.word	0x00000001


	//----- nvinfo : EIATTR_CRS_STACK_SIZE
	.align		4
.L_1211:
        /*00f0*/ 	.byte	0x04, 0x1e
        /*00f2*/ 	.short	(.L_1213 - .L_1212)
.L_1212:
        /*00f4*/ 	.word	0x00000000


	//----- nvinfo : EIATTR_CBANK_PARAM_SIZE
	.align		4
.L_1213:
        /*00f8*/ 	.byte	0x03, 0x19
        /*00fa*/ 	.short	0x0128


	//----- nvinfo : EIATTR_PARAM_CBANK
	.align		4
        /*00fc*/ 	.byte	0x04, 0x0a
        /*00fe*/ 	.short	(.L_1215 - .L_1214)
	.align		4
.L_1214:
        /*0100*/ 	.word	index@(.nv.constant0._ZN10layer_norm13ln_bwd_kernelINS_13Kernel_traitsI13__nv_bfloat16S2_S2_S2_fjLj256ELj1ELj4ELj1ELj16ENS_18Kernel_traits_baseILj256ES2_S2_S2_S2_fjLj128EEEEELb0ELb0ELb0ELb0EEEvNS_9BwdParamsE)
        /*0104*/ 	.short	0x0380
        /*0106*/ 	.short	0x0128


	//----- nvinfo : EIATTR_SW_WAR
	.align		4
.L_1215:
        /*0108*/ 	.byte	0x04, 0x36
        /*010a*/ 	.short	(.L_1217 - .L_1216)
.L_1216:
        /*010c*/ 	.word	0x00000008
.L_1217:


//--------------------- .nv.info._ZN10layer_norm13ln_bwd_kernelINS_13Kernel_traitsI13__nv_bfloat16S2_S2_S2_fjLj256ELj1ELj4ELj1ELj16ENS_18Kernel_traits_baseILj256ES2_S2_S2_S2_fjLj128EEEEELb0ELb0ELb0ELb1EEEvNS_9BwdParamsE --------------------------
	.section	.nv.info._ZN10layer_norm13ln_bwd_kernelINS_13Kernel_traitsI13__nv_bfloat16S2_S2_S2_fjLj256ELj1ELj4ELj1ELj16ENS_18Kernel_traits_baseILj256ES2_S2_S2_S2_fjLj128EEEEELb0ELb0ELb0ELb1EEEvNS_9BwdParamsE,"",@"SHT_CUDA_INFO"
	.sectionflags	@""
	.align	4


	//----- nvinfo : EIATTR_CUDA_API_VERSION
	.align		4
        /*0000*/ 	.byte	0x04, 0x37
        /*0002*/ 	.short	(.L_1219 - .L_1218)
.L_1218:
        /*0004*/ 	.word	0x00000082


	//----- nvinfo : EIATTR_KPARAM_INFO
	.align		4
.L_1219:
        /*0008*/ 	.byte	0x04, 0x17
        /*000a*/ 	.short	(.L_1221 - .L_1220)
.L_1220:
        /*000c*/ 	.word	0x00000000
        /*0010*/ 	.short	0x0000
        /*0012*/ 	.short	0x0000
        /*0014*/ 	.byte	0x00, 0xf0, 0xa1, 0x04


	//----- nvinfo : EIATTR_SPARSE_MMA_MASK
	.align		4
.L_1221:
        /*0018*/ 	.byte	0x03, 0x50
        /*001a*/ 	.short	0x0000


	//----- nvinfo : EIATTR_MAXREG_COUNT
	.align		4
        /*001c*/ 	.byte	0x03, 0x1b
        /*001e*/ 	.short	0x00ff


	//----- nvinfo : EIATTR_NUM_BARRIERS
	.align		4
        /*0020*/ 	.byte	0x02, 0x4c
        /*0022*/ 	.byte	0x01
	.zero		1


	//----- nvinfo : EIATTR_MERCURY_ISA_VERSION
	.align		4
        /*0024*/ 	.byte	0x03, 0x5f
        /*0026*/ 	.short	0x0101


	//----- nvinfo : EIATTR_COOP_GROUP_MASK_REGIDS
	.align		4
        /*0028*/ 	.byte	0x04, 0x29
        /*002a*/ 	.short	(.L_1223 - .L_1222)


	//   ....[0]....
.L_1222:
        /*002c*/ 	.word	0xffffffff


	//   ....[1]....
        /*0030*/ 	.word	0xffffffff


	//   ....[2]....
        /*0034*/ 	.word	0xffffffff


	//   ....[3]....
        /*0038*/ 	.word	0xffffffff


	//   ....[4]....
        /*003c*/ 	.word	0xffffffff


	//   ....[5]....
        /*0040*/ 	.word	0xffffffff


	//   ....[6]....
        /*0044*/ 	.word	0xffffffff


	//   ....[7]....
        /*0048*/ 	.word	0xffffffff


	//   ....[8]....
        /*004c*/ 	.word	0xffffffff


	//   ....[9]....
        /*0050*/ 	.word	0xffffffff


	//   ....[10]....
        /*0054*/ 	.word	0x05000038


	//   ....[11]....
        /*0058*/ 	.word	0x05000038


	//   ....[12]....
        /*005c*/ 	.word	0x05000038


	//   ....[13]....
        /*0060*/ 	.word	0x05000038


	//   ....[14]....
        /*0064*/ 	.word	0x05000038


	//   ....[15]....
        /*0068*/ 	.word	0x05000038


	//   ....[16]....
        /*006c*/ 	.word	0x05000038


	//   ....[17]....
        /*0070*/ 	.word	0x05000038


	//   ....[18]....
        /*0074*/ 	.word	0x05000038


	//   ....[19]....
        /*0078*/ 	.word	0x05000038


	//----- nvinfo : EIATTR_COOP_GROUP_INSTR_OFFSETS
	.align		4
.L_1223:
        /*007c*/ 	.byte	0x04, 0x28
        /*007e*/ 	.short	(.L_1225 - .L_1224)


	//   ....[0]....
.L_1224:
        /*0080*/ 	.word	0x00000a60


	//   ....[1]....
        /*0084*/ 	.word	0x00000a70


	//   ....[2]....
        /*0088*/ 	.word	0x00000aa0


	//   ....[3]....
        /*008c*/ 	.word	0x00000ab0


	//   ....[4]....
        /*0090*/ 	.word	0x00000ae0


	//   ....[5]....
        /*0094*/ 	.word	0x00000af0


	//   ....[6]....
        /*0098*/ 	.word	0x00000b20


	//   ....[7]....
        /*009c*/ 	.word	0x00000b30


	//   ....[8]....
        /*00a0*/ 	.word	0x00000b60


	//   ....[9]....
        /*00a4*/ 	.word	0x00000b70


	//   ....[10]....
        /*00a8*/ 	.word	0x00001d70


	//   ....[11]....
        /*00ac*/ 	.word	0x00001e00


	//   ....[12]....
        /*00b0*/ 	.word	0x00001e70


	//   ....[13]....
        /*00b4*/ 	.word	0x00001ee0


	//   ....[14]....
        /*00b8*/ 	.word	0x00001f40


	//   ....[15]....
        /*00bc*/ 	.word	0x00001fb0


	//   ....[16]....
        /*00c0*/ 	.word	0x00002010


	//   ....[17]....
        /*00c4*/ 	.word	0x00002070


	//   ....[18]....
        /*00c8*/ 	.word	0x000020e0


	//   ....[19]....
        /*00cc*/ 	.word	0x00002140


	//----- nvinfo : EIATTR_VRC_CTA_INIT_COUNT
	.align		4
.L_1225:
        /*00d0*/ 	.byte	0x02, 0x4a
	.zero		1
	.zero		1


	//----- nvinfo : EIATTR_EXIT_INSTR_OFFSETS
	.align		4
        /*00d4*/ 	.byte	0x04, 0x1c
        /*00d6*/ 	.short	(.L_1227 - .L_1226)


	//   ....[0]....
.L_1226:
        /*00d8*/ 	.word	0x00001d10


	//----- nvinfo : EIATTR_MAX_THREADS
	.align		4
.L_1227:
        /*00dc*/ 	.byte	0x04, 0x05
        /*00de*/ 	.short	(.L_1229 - .L_1228)
.L_1228:
        /*00e0*/ 	.word	0x00000080
        /*00e4*/ 	.word	0x00000001
        /*00e8*/ 	.word	0x00000001


	//----- nvinfo : EIATTR_CRS_STACK_SIZE
	.align		4
.L_1229:
        /*00ec*/ 	.byte	0x04, 0x1e
        /*00ee*/ 	.short	(.L_1231 - .L_1230)
.L_1230:
        /*00f0*/ 	.word	0x00000000


	//----- nvinfo : EIATTR_CBANK_PARAM_SIZE
	.align		4
.L_1231:
        /*00f4*/ 	.byte	0x03, 0x19
        /*00f6*/ 	.short	0x0128


	//----- nvinfo : EIATTR_PARAM_CBANK
	.align		4
        /*00f8*/ 	.byte	0x04, 0x0a
        /*00fa*/ 	.short	(.L_1233 - .L_1232)
	.align		4
.L_1232:
        /*00fc*/ 	.word	index@(.nv.constant0._ZN10layer_norm13ln_bwd_kernelINS_13Kernel_traitsI13__nv_bfloat16S2_S2_S2_fjLj256ELj1ELj4ELj1ELj16ENS_18Kernel_traits_baseILj256ES2_S2_S2_S2_fjLj128EEEEELb0ELb0ELb0ELb1EEEvNS_9BwdParamsE)
        /*0100*/ 	.short	0x0380
        /*0102*/ 	.short	0x0128


	//----- nvinfo : EIATTR_SW_WAR
	.align		4
.L_1233:
        /*0104*/ 	.byte	0x04, 0x36
        /*0106*/ 	.short	(.L_1235 - .L_1234)
.L_1234:
        /*0108*/ 	.word	0x00000008
.L_1235:


//--------------------- .nv.info._ZN10layer_norm13ln_bwd_kernelINS_13Kernel_traitsI13__nv_bfloat16S2_S2_S2_fjLj256ELj1ELj4ELj1ELj16ENS_18Kernel_traits_baseILj256ES2_S2_S2_S2_fjLj128EEEEELb0ELb0ELb1ELb0EEEvNS_9BwdParamsE --------------------------
	.section	.nv.info._ZN10layer_norm13ln_bwd_kernelINS_13Kernel_traitsI13__nv_bfloat16S2_S2_S2_fjLj256ELj1ELj4ELj1ELj16ENS_18Kernel_traits_baseILj256ES2_S2_S2_S2_fjLj128EEEEELb0ELb0ELb1ELb0EEEvNS_9BwdParamsE,"",@"SHT_CUDA_INFO"
	.sectionflags	@""
	.align	4


	//----- nvinfo : EIATTR_CUDA_API_VERSION
	.align		4
        /*0000*/ 	.byte	0x04, 0x37
        /*0002*/ 	.short	(.L_1237 - .L_1236)
.L_1236:
        /*0004*/ 	.word	0x00000082


	//----- nvinfo : EIATTR_KPARAM_INFO
	.align		4
.L_1237:
        /*0008*/ 	.byte	0x04, 0x17
        /*000a*/ 	.short	(.L_1239 - .L_1238)
.L_1238:
        /*000c*/ 	.word	0x00000000
        /*0010*/ 	.short	0x0000
        /*0012*/ 	.short	0x0000
        /*0014*/ 	.byte	0x00, 0xf0, 0xa1, 0x04


	//----- nvinfo : EIATTR_SPARSE_MMA_MASK
	.align		4
.L_1239:
        /*0018*/ 	.byte	0x03, 0x50
        /*001a*/ 	.short	0x0000


	//----- nvinfo : EIATTR_MAXREG_COUNT
	.align		4
        /*001c*/ 	.byte	0x03, 0x1b
        /*001e*/ 	.short	0x00ff


	//----- nvinfo : EIATTR_NUM_BARRIERS
	.align		4
        /*0020*/ 	.byte	0x02, 0x4c
        /*0022*/ 	.byte	0x01
	.zero		1


	//----- nvinfo : EIATTR_MERCURY_ISA_VERSION
	.align		4
        /*0024*/ 	.byte	0x03, 0x5f
        /*0026*/ 	.short	0x0101


	//----- nvinfo : EIATTR_COOP_GROUP_MASK_REGIDS
	.align		4
        /*0028*/ 	.byte	0x04, 0x29
        /*002a*/ 	.short	(.L_1241 - .L_1240)


	//   ....[0]....
.L_1240:
        /*002c*/ 	.word	0xffffffff


	//   ....[1]....
        /*0030*/ 	.word	0xffffffff


	//   ....[2]....
        /*0034*/ 	.word	0xffffffff


	//   ....[3]....
        /*0038*/ 	.word	0xffffffff


	//   ....[4]....
        /*003c*/ 	.word	0xffffffff


	//   ....[5]....
        /*0040*/ 	.word	0xffffffff


	//   ....[6]....
        /*0044*/ 	.word	0xffffffff


	//   ....[7]....
        /*0048*/ 	.word	0xffffffff


	//   ....[8]....
        /*004c*/ 	.word	0xffffffff


	//   ....[9]....
        /*0050*/ 	.word	0xffffffff


	//   ....[10]....
        /*0054*/ 	.word	0x0500003d


	//   ....[11]....
        /*0058*/ 	.word	0x0500003d


	//   ....[12]....
        /*005c*/ 	.word	0x0500003d


	//   ....[13]....
        /*0060*/ 	.word	0x0500003d


	//   ....[14]....
        /*0064*/ 	.word	0x0500003d


	//   ....[15]....
        /*0068*/ 	.word	0x0500003d


	//   ....[16]....
        /*006c*/ 	.word	0x0500003d


	//   ....[17]....
        /*0070*/ 	.word	0x0500003d


	//   ....[18]....
        /*0074*/ 	.word	0x0500003d


	//   ....[19]....
        /*0078*/ 	.word	0x0500003d


	//----- nvinfo : EIATTR_COOP_GROUP_INSTR_OFFSETS
	.align		4
.L_1241:
        /*007c*/ 	.byte	0x04, 0x28
        /*007e*/ 	.short	(.L_1243 - .L_1242)


	//   ....[0]....
.L_1242:
        /*0080*/ 	.word	0x00000bc0


	//   ....[1]....
        /*0084*/ 	.word	0x00000bd0


	//   ....[2]....
        /*0088*/ 	.word	0x00000c00


	//   ....[3]....
        /*008c*/ 	.word	0x00000c10


	//   ....[4]....
        /*0090*/ 	.word	0x00000c40


	//   ....[5]....
        /*0094*/ 	.word	0x00000c50


	//   ....[6]....
        /*0098*/ 	.word	0x00000c80


	//   ....[7]....
        /*009c*/ 	.word	0x00000c90


	//   ....[8]....
        /*00a0*/ 	.word	0x00000cc0


	//   ....[9]....
        /*00a4*/ 	.word	0x00000cd0


	//   ....[10]....
        /*00a8*/ 	.word	0x000027b0


	//   ....[11]....
        /*00ac*/ 	.word	0x00002850


	//   ....[12]....
        /*00b0*/ 	.word	0x000028b0


	//   ....[13]....
        /*00b4*/ 	.word	0x00002910


	//   ....[14]....
        /*00b8*/ 	.word	0x00002980


	//   ....[15]....
        /*00bc*/ 	.word	0x000029e0


	//   ....[16]....
        /*00c0*/ 	.word	0x00002a50


	//   ....[17]....
        /*00c4*/ 	.word	0x00002ab0


	//   ....[18]....
        /*00c8*/ 	.word	0x00002b20


	//   ....[19]....
        /*00cc*/ 	.word	0x00002b80


	//----- nvinfo : EIATTR_VRC_CTA_INIT_COUNT
	.align		4
.L_1243:
        /*00d0*/ 	.byte	0x02, 0x4a
	.zero		1
	.zero		1


	//----- nvinfo : EIATTR_EXIT_INSTR_OFFSETS
	.align		4
        /*00d4*/ 	.byte	0x04, 0x1c
        /*00d6*/ 	.short	(.L_1245 - .L_1244)


	//   ....[0]....
.L_1244:
        /*00d8*/ 	.word	0x00002710


	//   ....[1]....
        /*00dc*/ 	.word	0x00002740


	//----- nvinfo : EIATTR_MAX_THREADS
	.align		4
.L_1245:
        /*00e0*/ 	.byte	0x04, 0x05
        /*00e2*/ 	.short	(.L_1247 - .L_1246)
.L_1246:
        /*00e4*/ 	.word	0x00000080
        /*00e8*/ 	.word	0x00000001
        /*00ec*/ 	.word	0x00000001


	//----- nvinfo : EIATTR_CRS_STACK_SIZE
	.align		4
.L_1247:
        /*00f0*/ 	.byte	0x04, 0x1e
        /*00f2*/ 	.short	(.L_1249 - .L_1248)
.L_1248:
        /*00f4*/ 	.word	0x00000000


	//----- nvinfo : EIATTR_CBANK_PARAM_SIZE
	.align		4
.L_1249:
        /*00f8*/ 	.byte	0x03, 0x19
        /*00fa*/ 	.short	0x0128


	//----- nvinfo : EIATTR_PARAM_CBANK
	.align		4
        /*00fc*/ 	.byte	0x04, 0x0a
        /*00fe*/ 	.short	(.L_1251 - .L_1250)
	.align		4
.L_1250:
        /*0100*/ 	.word	index@(.nv.constant0._ZN10layer_norm13ln_bwd_kernelINS_13Kernel_traitsI13__nv_bfloat16S2_S2_S2_fjLj256ELj1ELj4ELj1ELj16ENS_18Kernel_traits_baseILj256ES2_S2_S2_S2_fjLj128EEEEELb0ELb0ELb1ELb0EEEvNS_9BwdParamsE)
        /*0104*/ 	.short	0x0380
        /*0106*/ 	.short	0x0128


	//----- nvinfo : EIATTR_SW_WAR
	.align		4
.L_1251:
        /*0108*/ 	.byte	0x04, 0x36
        /*010a*/ 	.short	(.L_1253 - .L_1252)
.L_1252:
        /*010c*/ 	.word	0x00000008
.L_1253:


//--------------------- .nv.info._ZN10layer_norm13ln_bwd_kernelINS_13Kernel_traitsI13__nv_bfloat16S2_S2_S2_fjLj256ELj1ELj4ELj1ELj16ENS_18Kernel_traits_baseILj256ES2_S2_S2_S2_fjLj128EEEEELb0ELb0ELb1ELb1EEEvNS_9BwdParamsE --------------------------
	.section	.nv.info._ZN10layer_norm13ln_bwd_kernelINS_13Kernel_traitsI13__nv_bfloat16S2_S2_S2_fjLj256ELj1ELj4ELj1ELj16ENS_18Kernel_traits_baseILj256ES2_S2_S2_S2_fjLj128EEEEELb0ELb0ELb1ELb1EEEvNS_9BwdParamsE,"",@"SHT_CUDA_INFO"
	.sectionflags	@""
	.align	4


	//----- nvinfo : EIATTR_CUDA_API_VERSION
	.align		4
        /*0000*/ 	.byte	0x04, 0x37
        /*0002*/ 	.short	(.L_1255 - .L_1254)
.L_1254:
        /*0004*/ 	.word	0x00000082


	//----- nvinfo : EIATTR_KPARAM_INFO
	.align		4
.L_1255:
        /*0008*/ 	.byte	0x04, 0x17
        /*000a*/ 	.short	(.L_1257 - .L_1256)
.L_1256:
        /*000c*/ 	.word	0x00000000
        /*0010*/ 	.short	0x0000
        /*0012*/ 	.short	0x0000
        /*0014*/ 	.byte	0x00, 0xf0, 0xa1, 0x04


	//----- nvinfo : EIATTR_SPARSE_MMA_MASK
	.align		4
.L_1257:
        /*0018*/ 	.byte	0x03, 0x50
        /*001a*/ 	.short	0x0000


	//----- nvinfo : EIATTR_MAXREG_COUNT
	.align		4
        /*001c*/ 	.byte	0x03, 0x1b
        /*001e*/ 	.short	0x00ff


	//----- nvinfo : EIATTR_NUM_BARRIERS
	.align		4
        /*0020*/ 	.byte	0x02, 0x4c
        /*0022*/ 	.byte	0x01
	.zero		1


	//----- nvinfo : EIATTR_MERCURY_ISA_VERSION
	.align		4
        /*0024*/ 	.byte	0x03, 0x5f
        /*0026*/ 	.short	0x0101


	//----- nvinfo : EIATTR_COOP_GROUP_MASK_REGIDS
	.align		4
        /*0028*/ 	.byte	0x04, 0x29
        /*002a*/ 	.short	(.L_1259 - .L_1258)


	//   ....[0]....
.L_1258:
        /*002c*/ 	.word	0xffffffff


	//   ....[1]....
        /*0030*/ 	.word	0xffffffff


	//   ....[2]....
        /*0034*/ 	.word	0xffffffff


	//   ....[3]....
        /*0038*/ 	.word	0xffffffff


	//   ....[4]....
        /*003c*/ 	.word	0xffffffff


	//   ....[5]....
        /*0040*/ 	.word	0xffffffff


	//   ....[6]....
        /*0044*/ 	.word	0xffffffff


	//   ....[7]....
        /*0048*/ 	.word	0xffffffff


	//   ....[8]....
        /*004c*/ 	.word	0xffffffff


	//   ....[9]....
        /*0050*/ 	.word	0xffffffff


	//   ....[10]....
        /*0054*/ 	.word	0x0500002a


	//   ....[11]....
        /*0058*/ 	.word	0x0500002a


	//   ....[12]....
        /*005c*/ 	.word	0x0500002a


	//   ....[13]....
        /*0060*/ 	.word	0x0500002a


	//   ....[14]....
        /*0064*/ 	.word	0x0500002a


	//   ....[15]....
        /*0068*/ 	.word	0x0500002a


	//   ....[16]....
        /*006c*/ 	.word	0x0500002a


	//   ....[17]....
        /*0070*/ 	.word	0x0500002a


	//   ....[18]....
        /*0074*/ 	.word	0x0500002a


	//   ....[19]....
        /*0078*/ 	.word	0x0500002a


	//----- nvinfo : EIATTR_COOP_GROUP_INSTR_OFFSETS
	.align		4
.L_1259:
        /*007c*/ 	.byte	0x04, 0x28
        /*007e*/ 	.short	(.L_1261 - .L_1260)


	//   ....[0]....
.L_1260:
        /*0080*/ 	.word	0x00000b60


	//   ....[1]....
        /*0084*/ 	.word	0x00000b70


	//   ....[2]....
        /*0088*/ 	.word	0x00000ba0


	//   ....[3]....
        /*008c*/ 	.word	0x00000bb0


	//   ....[4]....
        /*0090*/ 	.word	0x00000be0


	//   ....[5]....
        /*0094*/ 	.word	0x00000bf0


	//   ....[6]....
        /*0098*/ 	.word	0x00000c20


	//   ....[7]....
        /*009c*/ 	.word	0x00000c30


	//   ....[8]....
        /*00a0*/ 	.word	0x00000c60


	//   ....[9]....
        /*00a4*/ 	.word	0x00000c70


	//   ....[10]....
        /*00a8*/ 	.word	0x00002600


	//   ....[11]....
        /*00ac*/ 	.word	0x00002690


	//   ....[12]....
        /*00b0*/ 	.word	0x000026f0


	//   ....[13]....
        /*00b4*/ 	.word	0x00002750


	//   ....[14]....
        /*00b8*/ 	.word	0x000027b0


	//   ....[15]....
        /*00bc*/ 	.word	0x00002810


	//   ....[16]....
        /*00c0*/ 	.word	0x00002870


	//   ....[17]....
        /*00c4*/ 	.word	0x000028d0


	//   ....[18]....
        /*00c8*/ 	.word	0x00002930


	//   ....[19]....
        /*00cc*/ 	.word	0x00002990


	//----- nvinfo : EIATTR_VRC_CTA_INIT_COUNT
	.align		4
.L_1261:
        /*00d0*/ 	.byte	0x02, 0x4a
	.zero		1
	.zero		1


	//----- nvinfo : EIATTR_EXIT_INSTR_OFFSETS
	.align		4
        /*00d4*/ 	.byte	0x04, 0x1c
        /*00d6*/ 	.short	(.L_1263 - .L_1262)


	//   ....[0]....
.L_1262:
        /*00d8*/ 	.word	0x000025a0


	//----- nvinfo : EIATTR_MAX_THREADS
	.align		4
.L_1263:
        /*00dc*/ 	.byte	0x04, 0x05
        /*00de*/ 	.short	(.L_1265 - .L_1264)
.L_1264:
        /*00e0*/ 	.word	0x00000080
        /*00e4*/ 	.word	0x00000001
        /*00e8*/ 	.word	0x00000001


	//----- nvinfo : EIATTR_CRS_STACK_SIZE
	.align		4
.L_1265:
        /*00ec*/ 	.byte	0x04, 0x1e
        /*00ee*/ 	.short	(.L_1267 - .L_1266)
.L_1266:
        /*00f0*/ 	.word	0x00000000


	//----- nvinfo : EIATTR_CBANK_PARAM_SIZE
	.align		4
.L_1267:
        /*00f4*/ 	.byte	0x03, 0x19
        /*00f6*/ 	.short	0x0128


	//----- nvinfo : EIATTR_PARAM_CBANK
	.align		4
        /*00f8*/ 	.byte	0x04, 0x0a
        /*00fa*/ 	.short	(.L_1269 - .L_1268)
	.align		4
.L_1268:
        /*00fc*/ 	.word	index@(.nv.constant0._ZN10layer_norm13ln_bwd_kernelINS_13Kernel_traitsI13__nv_bfloat16S2_S2_S2_fjLj256ELj1ELj4ELj1ELj16ENS_18Kernel_traits_baseILj256ES2_S2_S2_S2_fjLj128EEEEELb0ELb0ELb1ELb1EEEvNS_9BwdParamsE)
        /*0100*/ 	.short	0x0380
        /*0102*/ 	.short	0x0128


	//----- nvinfo : EIATTR_SW_WAR
	.align		4
.L_1269:
        /*0104*/ 	.byte	0x04, 0x36
        /*0106*/ 	.short	(.L_1271 - .L_1270)
.L_1270:
        /*0108*/ 	.word	0x00000008
.L_1271:


//--------------------- .nv.info._ZN10layer_norm13ln_bwd_kernelINS_13Kernel_traitsI13__nv_bfloat16S2_S2_S2_fjLj256ELj1ELj4ELj1ELj16ENS_18Kernel_traits_baseILj256ES2_S2_S2_S2_fjLj128EEEEELb0ELb1ELb0ELb0EEEvNS_9BwdParamsE --------------------------
	.section	.nv.info._ZN10layer_norm13ln_bwd_kernelINS_13Kernel_traitsI13__nv_bfloat16S2_S2_S2_fjLj256ELj1ELj4ELj1ELj16ENS_18Kernel_traits_baseILj256ES2_S2_S2_S2_fjLj128EEEEELb0ELb1ELb0ELb0EEEvNS_9BwdParamsE,"",@"SHT_CUDA_INFO"
	.sectionflags	@""
	.align	4


	//----- nvinfo : EIATTR_CUDA_API_VERSION
	.align		4
        /*0000*/ 	.byte	0x04, 0x37
        /*0002*/ 	.short	(.L_1273 - .L_1272)
.L_1272:
        /*0004*/ 	.word	0x00000082


	//----- nvinfo : EIATTR_KPARAM_INFO
	.align		4
.L_1273:
        /*0008*/ 	.byte	0x04, 0x17
        /*000a*/ 	.short	(.L_1275 - .L_1274)
.L_1274:
        /*000c*/ 	.word	0x00000000
        /*0010*/ 	.short	0x0000
        /*0012*/ 	.short	0x0000
        /*0014*/ 	.byte	0x00, 0xf0, 0xa1, 0x04


	//----- nvinfo : EIATTR_SPARSE_MMA_MASK
	.align		4
.L_1275:
        /*0018*/ 	.byte	0x03, 0x50
        /*001a*/ 	.short	0x0000


	//----- nvinfo : EIATTR_MAXREG_COUNT
	.align		4
        /*001c*/ 	.byte	0x03, 0x1b
        /*001e*/ 	.short	0x00ff


	//----- nvinfo : EIATTR_NUM_BARRIERS
	.align		4
        /*0020*/ 	.byte	0x02, 0x4c
        /*0022*/ 	.byte	0x01
	.zero		1


	//----- nvinfo : EIATTR_MERCURY_ISA_VERSION
	.align		4
        /*0024*/ 	.byte	0x03, 0x5f
        /*0026*/ 	.short	0x0101


	//----- nvinfo : EIATTR_COOP_GROUP_MASK_REGIDS
	.align		4
        /*0028*/ 	.byte	0x04, 0x29
        /*002a*/ 	.short	(.L_1277 - .L_1276)


	//   ....[0]....
.L_1276:
        /*002c*/ 	.word	0xffffffff


	//   ....[1]....
        /*0030*/ 	.word	0xffffffff


	//   ....[2]....
        /*0034*/ 	.word	0xffffffff


	//   ....[3]....
        /*0038*/ 	.word	0xffffffff


	//   ....[4]....
        /*003c*/ 	.word	0xffffffff


	//   ....[5]....
        /*0040*/ 	.word	0xffffffff


	//   ....[6]....
        /*0044*/ 	.word	0xffffffff


	//   ....[7]....
        /*0048*/ 	.word	0xffffffff


	//   ....[8]....
        /*004c*/ 	.word	0xffffffff


	//   ....[9]....
        /*0050*/ 	.word	0xffffffff


	//   ....[10]....
        /*0054*/ 	.word	0x05000050


	//   ....[11]....
        /*0058*/ 	.word	0x05000050


	//   ....[12]....
        /*005c*/ 	.word	0x05000050


	//   ....[13]....
        /*0060*/ 	.word	0x05000050


	//   ....[14]....
        /*0064*/ 	.word	0x05000050


	//   ....[15]....
        /*0068*/ 	.word	0x05000050


	//   ....[16]....
        /*006c*/ 	.word	0x05000050


	//   ....[17]....
        /*0070*/ 	.word	0x05000050


	//   ....[18]....
        /*0074*/ 	.word	0x05000050


	//   ....[19]....
        /*0078*/ 	.word	0x05000050


	//----- nvinfo : EIATTR_COOP_GROUP_INSTR_OFFSETS
	.align		4
.L_1277:
        /*007c*/ 	.byte	0x04, 0x28
        /*007e*/ 	.short	(.L_1279 - .L_1278)


	//   ....[0]....
.L_1278:
        /*0080*/ 	.word	0x00000b30


	//   ....[1]....
        /*0084*/ 	.word	0x00000b40


	//   ....[2]....
        /*0088*/ 	.word	0x00000b70


	//   ....[3]....
        /*008c*/ 	.word	0x00000b80


	//   ....[4]....
        /*0090*/ 	.word	0x00000bb0


	//   ....[5]....
        /*0094*/ 	.word	0x00000bc0


	//   ....[6]....
        /*0098*/ 	.word	0x00000bf0


	//   ....[7]....
        /*009c*/ 	.word	0x00000c00


	//   ....[8]....
        /*00a0*/ 	.word	0x00000c30


	//   ....[9]....
        /*00a4*/ 	.word	0x00000c40


	//   ....[10]....
        /*00a8*/ 	.word	0x00002a40


	//   ....[11]....
        /*00ac*/ 	.word	0x00002ad0


	//   ....[12]....
        /*00b0*/ 	.word	0x00002b40


	//   ....[13]....
        /*00b4*/ 	.word	0x00002ba0


	//   ....[14]....
        /*00b8*/ 	.word	0x00002c10


	//   ....[15]....
        /*00bc*/ 	.word	0x00002c70


	//   ....[16]....
        /*00c0*/ 	.word	0x00002ce0


	//   ....[17]....
        /*00c4*/ 	.word	0x00002d40


	//   ....[18]....
        /*00c8*/ 	.word	0x00002db0


	//   ....[19]....
        /*00cc*/ 	.word	0x00002e10


	//----- nvinfo : EIATTR_VRC_CTA_INIT_COUNT
	.align		4
.L_1279:
        /*00d0*/ 	.byte	0x02, 0x4a
	.zero		1
	.zero		1


	//----- nvinfo : EIATTR_EXIT_INSTR_OFFSETS
	.align		4
        /*00d4*/ 	.byte	0x04, 0x1c
        /*00d6*/ 	.short	(.L_1281 - .L_1280)


	//   ....[0]....
.L_1280:
        /*00d8*/ 	.word	0x00002950


	//   ....[1]....
        /*00dc*/ 	.word	0x000029d0


	//----- nvinfo : EIATTR_MAX_THREADS
	.align		4
.L_1281:
        /*00e0*/ 	.byte	0x04, 0x05
        /*00e2*/ 	.short	(.L_1283 - .L_1282)
.L_1282:
        /*00e4*/ 	.word	0x00000080
        /*00e8*/ 	.word	0x00000001
        /*00ec*/ 	.word	0x00000001


	//----- nvinfo : EIATTR_CRS_STACK_SIZE
	.align		4
.L_1283:
        /*00f0*/ 	.byte	0x04, 0x1e
        /*00f2*/ 	.short	(.L_1285 - .L_1284)
.L_1284:
        /*00f4*/ 	.word	0x00000000


	//----- nvinfo : EIATTR_CBANK_PARAM_SIZE
	.align		4
.L_1285:
        /*00f8*/ 	.byte	0x03, 0x19
        /*00fa*/ 	.short	0x0128


	//----- nvinfo : EIATTR_PARAM_CBANK
	.align		4
        /*00fc*/ 	.byte	0x04, 0x0a
        /*00fe*/ 	.short	(.L_1287 - .L_1286)
	.align		4
.L_1286:
        /*0100*/ 	.word	index@(.nv.constant0._ZN10layer_norm13ln_bwd_kernelINS_13Kernel_traitsI13__nv_bfloat16S2_S2_S2_fjLj256ELj1ELj4ELj1ELj16ENS_18Kernel_traits_baseILj256ES2_S2_S2_S2_fjLj128EEEEELb0ELb1ELb0ELb0EEEvNS_9BwdParamsE)
        /*0104*/ 	.short	0x0380
        /*0106*/ 	.short	0x0128


	//----- nvinfo : EIATTR_SW_WAR
	.align		4
.L_1287:
        /*0108*/ 	.byte	0x04, 0x36
        /*010a*/ 	.short	(.L_1289 - .L_1288)
.L_1288:
        /*010c*/ 	.word	0x00000008
.L_1289:


//--------------------- .nv.info._ZN10layer_norm13ln_bwd_kernelINS_13Kernel_traitsI13__nv_bfloat16S2_S2_S2_fjLj256ELj1ELj4ELj1ELj16ENS_18Kernel_traits_baseILj256ES2_S2_S2_S2_fjLj128EEEEELb0ELb1ELb0ELb1EEEvNS_9BwdParamsE --------------------------
	.section	.nv.info._ZN10layer_norm13ln_bwd_kernelINS_13Kernel_traitsI13__nv_bfloat16S2_S2_S2_fjLj256ELj1ELj4ELj1ELj16ENS_18Kernel_traits_baseILj256ES2_S2_S2_S2_fjLj128EEEEELb0ELb1ELb0ELb1EEEvNS_9BwdParamsE,"",@"SHT_CUDA_INFO"
	.sectionflags	@""
	.align	4


	//----- nvinfo : EIATTR_CUDA_API_VERSION
	.align		4
        /*0000*/ 	.byte	0x04, 0x37
        /*0002*/ 	.short	(.L_1291 - .L_1290)
.L_1290:
        /*0004*/ 	.word	0x00000082


	//----- nvinfo : EIATTR_KPARAM_INFO
	.align		4
.L_1291:
        /*0008*/ 	.byte	0x04, 0x17
        /*000a*/ 	.short	(.L_1293 - .L_1292)
.L_1292:
        /*000c*/ 	.word	0x00000000
        /*0010*/ 	.short	0x0000
        /*0012*/ 	.short	0x0000
        /*0014*/ 	.byte	0x00, 0xf0, 0xa1, 0x04


	//----- nvinfo : EIATTR_SPARSE_MMA_MASK
	.align		4
.L_1293:
        /*0018*/ 	.byte	0x03, 0x50
        /*001a*/ 	.short	0x0000


	//----- nvinfo : EIATTR_MAXREG_COUNT
	.align		4
        /*001c*/ 	.byte	0x03, 0x1b
        /*001e*/ 	.short	0x00ff


	//----- nvinfo : EIATTR_NUM_BARRIERS
	.align		4
        /*0020*/ 	.byte	0x02, 0x4c
        /*0022*/ 	.byte	0x01
	.zero		1


	//----- nvinfo : EIATTR_MERCURY_ISA_VERSION
	.align		4
        /*0024*/ 	.byte	0x03, 0x5f
        /*0026*/ 	.short	0x0101


	//----- nvinfo : EIATTR_COOP_GROUP_MASK_REGIDS
	.align		4
        /*0028*/ 	.byte	0x04, 0x29
        /*002a*/ 	.short	(.L_1295 - .L_1294)


	//   ....[0]....
.L_1294:
        /*002c*/ 	.word	0xffffffff


	//   ....[1]....
        /*0030*/ 	.word	0xffffffff


	//   ....[2]....
        /*0034*/ 	.word	0xffffffff


	//   ....[3]....
        /*0038*/ 	.word	0xffffffff


	//   ....[4]....
        /*003c*/ 	.word	0xffffffff


	//   ....[5]....
        /*0040*/ 	.word	0xffffffff


	//   ....[6]....
        /*0044*/ 	.word	0xffffffff


	//   ....[7]....
        /*0048*/ 	.word	0xffffffff


	//   ....[8]....
        /*004c*/ 	.word	0xffffffff


	//   ....[9]....
        /*0050*/ 	.word	0xffffffff


	//   ....[10]....
        /*0054*/ 	.word	0x05000048


	//   ....[11]....
        /*0058*/ 	.word	0x05000048


	//   ....[12]....
        /*005c*/ 	.word	0x05000048


	//   ....[13]....
        /*0060*/ 	.word	0x05000048


	//   ....[14]....
        /*0064*/ 	.word	0x05000048


	//   ....[15]....
        /*0068*/ 	.word	0x05000048


	//   ....[16]....
        /*006c*/ 	.word	0x05000048


	//   ....[17]....
        /*0070*/ 	.word	0x05000048


	//   ....[18]....
        /*0074*/ 	.word	0x05000048


	//   ....[19]....
        /*0078*/ 	.word	0x05000048


	//----- nvinfo : EIATTR_COOP_GROUP_INSTR_OFFSETS
	.align		4
.L_1295:
        /*007c*/ 	.byte	0x04, 0x28
        /*007e*/ 	.short	(.L_1297 - .L_1296)


	//   ....[0]....
.L_1296:
        /*0080*/ 	.word	0x00000b50


	//   ....[1]....
        /*0084*/ 	.word	0x00000b60


	//   ....[2]....
        /*0088*/ 	.word	0x00000b90


	//   ....[3]....
        /*008c*/ 	.word	0x00000ba0


	//   ....[4]....
        /*0090*/ 	.word	0x00000bd0


	//   ....[5]....
        /*0094*/ 	.word	0x00000be0


	//   ....[6]....
        /*0098*/ 	.word	0x00000c10


	//   ....[7]....
        /*009c*/ 	.word	0x00000c20


	//   ....[8]....
        /*00a0*/ 	.word	0x00000c50


	//   ....[9]....
        /*00a4*/ 	.word	0x00000c60


	//   ....[10]....
        /*00a8*/ 	.word	0x00002a20


	//   ....[11]....
        /*00ac*/ 	.word	0x00002ab0


	//   ....[12]....
        /*00b0*/ 	.word	0x00002b10


	//   ....[13]....
        /*00b4*/ 	.word	0x00002b70


	//   ....[14]....
        /*00b8*/ 	.word	0x00002bd0


	//   ....[15]....
        /*00bc*/ 	.word	0x00002c30


	//   ....[16]....
        /*00c0*/ 	.word	0x00002cb0


	//   ....[17]....
        /*00c4*/ 	.word	0x00002d00


	//   ....[18]....
        /*00c8*/ 	.word	0x00002d60


	//   ....[19]....
        /*00cc*/ 	.word	0x00002dc0


	//----- nvinfo : EIATTR_VRC_CTA_INIT_COUNT
	.align		4
.L_1297:
        /*00d0*/ 	.byte	0x02, 0x4a
	.zero		1
	.zero		1


	//----- nvinfo : EIATTR_EXIT_INSTR_OFFSETS
	.align		4
        /*00d4*/ 	.byte	0x04, 0x1c
        /*00d6*/ 	.short	(.L_1299 - .L_1298)


	//   ....[0]....
.L_1298:
        /*00d8*/ 	.word	0x000029c0


	//----- nvinfo : EIATTR_MAX_THREADS
	.align		4
.L_1299:
        /*00dc*/ 	.byte	0x04, 0x05
        /*00de*/ 	.short	(.L_1301 - .L_1300)
.L_1300:
        /*00e0*/ 	.word	0x00000080
        /*00e4*/ 	.word	0x00000001
        /*00e8*/ 	.word	0x00000001


	//----- nvinfo : EIATTR_CRS_STACK_SIZE
	.align		4
.L_1301:
        /*00ec*/ 	.byte	0x04, 0x1e
        /*00ee*/ 	.short	(.L_1303 - .L_1302)
.L_1302:
        /*00f0*/ 	.word	0x00000000


	//----- nvinfo : EIATTR_CBANK_PARAM_SIZE
	.align		4
.L_1303:
        /*00f4*/ 	.byte	0x03, 0x19
        /*00f6*/ 	.short	0x0128


	//----- nvinfo : EIATTR_PARAM_CBANK
	.align		4
        /*00f8*/ 	.byte	0x04, 0x0a
        /*00fa*/ 	.short	(.L_1305 - .L_1304)
	.align		4
.L_1304:
        /*00fc*/ 	.word	index@(.nv.constant0._ZN10layer_norm13ln_bwd_kernelINS_13Kernel_traitsI13__nv_bfloat16S2_S2_S2_fjLj256ELj1ELj4ELj1ELj16ENS_18Kernel_traits_baseILj256ES2_S2_S2_S2_fjLj128EEEEELb0ELb1ELb0ELb1EEEvNS_9BwdParamsE)
        /*0100*/ 	.short	0x0380
        /*0102*/ 	.short	0x0128


	//----- nvinfo : EIATTR_SW_WAR
	.align		4
.L_1305:
        /*0104*/ 	.byte	0x04, 0x36
        /*0106*/ 	.short	(.L_1307 - .L_1306)
.L_1306:
        /*0108*/ 	.word	0x00000008
.L_1307:


//--------------------- .nv.info._ZN10layer_norm13ln_bwd_kernelINS_13Kernel_traitsI13__nv_bfloat16S2_S2_S2_fjLj256ELj1ELj4ELj1ELj16ENS_18Kernel_traits_baseILj256ES2_S2_S2_S2_fjLj128EEEEELb0ELb1ELb1ELb0EEEvNS_9BwdParamsE --------------------------
	.section	.nv.info._ZN10layer_norm13ln_bwd_kernelINS_13Kernel_traitsI13__nv_bfloat16S2_S2_S2_fjLj256ELj1ELj4ELj1ELj16ENS_18Kernel_traits_baseILj256ES2_S2_S2_S2_fjLj128EEEEELb0ELb1ELb1ELb0EEEvNS_9BwdParamsE,"",@"SHT_CUDA_INFO"
	.sectionflags	@""
	.align	4


	//----- nvinfo : EIATTR_CUDA_API_VERSION
	.align		4
        /*0000*/ 	.byte	0x04, 0x37
        /*0002*/ 	.short	(.L_1309 - .L_1308)
.L_1308:
        /*0004*/ 	.word	0x00000082


	//----- nvinfo : EIATTR_KPARAM_INFO
	.align		4
.L_1309:
        /*0008*/ 	.byte	0x04, 0x17
        /*000a*/ 	.short	(.L_1311 - .L_1310)
.L_1310:
        /*000c*/ 	.word	0x00000000
        /*0010*/ 	.short	0x0000
        /*0012*/ 	.short	0x0000
        /*0014*/ 	.byte	0x00, 0xf0, 0xa1, 0x04


	//----- nvinfo : EIATTR_SPARSE_MMA_MASK
	.align		4
.L_1311:
        /*0018*/ 	.byte	0x03, 0x50
        /*001a*/ 	.short	0x0000


	//----- nvinfo : EIATTR_MAXREG_COUNT
	.align		4
        /*001c*/ 	.byte	0x03, 0x1b
        /*001e*/ 	.short	0x00ff


	//----- nvinfo : EIATTR_NUM_BARRIERS
	.align		4
        /*0020*/ 	.byte	0x02, 0x4c
        /*0022*/ 	.byte	0x01
	.zero		1


	//----- nvinfo : EIATTR_MERCURY_ISA_VERSION
	.align		4
        /*0024*/ 	.byte	0x03, 0x5f
        /*0026*/ 	.short	0x0101


	//----- nvinfo : EIATTR_COOP_GROUP_MASK_REGIDS
	.align		4
        /*0028*/ 	.byte	0x04, 0x29
        /*002a*/ 	.short	(.L_1313 - .L_1312)


	//   ....[0]....
.L_1312:
        /*002c*/ 	.word	0xffffffff


	//   ....[1]....
        /*0030*/ 	.word	0xffffffff


	//   ....[2]....
        /*0034*/ 	.word	0xffffffff


	//   ....[3]....
        /*0038*/ 	.word	0xffffffff


	//   ....[4]....
        /*003c*/ 	.word	0xffffffff


	//   ....[5]....
        /*0040*/ 	.word	0xffffffff


	//   ....[6]....
        /*0044*/ 	.word	0xffffffff


	//   ....[7]....
        /*0048*/ 	.word	0xffffffff


	//   ....[8]....
        /*004c*/ 	.word	0xffffffff


	//   ....[9]....
        /*0050*/ 	.word	0xffffffff


	//   ....[10]....
        /*0054*/ 	.word	0x05000055


	//   ....[11]....
        /*0058*/ 	.word	0x05000055


	//   ....[12]....
        /*005c*/ 	.word	0x05000055


	//   ....[13]....
        /*0060*/ 	.word	0x05000055


	//   ....[14]....
        /*0064*/ 	.word	0x05000055


	//   ....[15]....
        /*0068*/ 	.word	0x05000055


	//   ....[16]....
        /*006c*/ 	.word	0x05000055


	//   ....[17]....
        /*0070*/ 	.word	0x05000055


	//   ....[18]....
        /*0074*/ 	.word	0x05000055


	//   ....[19]....
        /*0078*/ 	.word	0x05000055


	//----- nvinfo : EIATTR_COOP_GROUP_INSTR_OFFSETS
	.align		4
.L_1313:
        /*007c*/ 	.byte	0x04, 0x28
        /*007e*/ 	.short	(.L_1315 - .L_1314)


	//   ....[0]....
.L_1314:
        /*0080*/ 	.word	0x00000c60


	//   ....[1]....
        /*0084*/ 	.word	0x00000c70


	//   ....[2]....
        /*0088*/ 	.word	0x00000ca0


	//   ....[3]....
        /*008c*/ 	.word	0x00000cb0


	//   ....[4]....
        /*0090*/ 	.word	0x00000ce0


	//   ....[5]....
        /*0094*/ 	.word	0x00000cf0


	//   ....[6]....
        /*0098*/ 	.word	0x00000d20


	//   ....[7]....
        /*009c*/ 	.word	0x00000d30


	//   ....[8]....
        /*00a0*/ 	.word	0x00000d60


	//   ....[9]....
        /*00a4*/ 	.word	0x00000d70


	//   ....[10]....
        /*00a8*/ 	.word	0x00003390


	//   ....[11]....
        /*00ac*/ 	.word	0x00003420


	//   ....[12]....
        /*00b0*/ 	.word	0x00003490


	//   ....[13]....
        /*00b4*/ 	.word	0x000034f0


	//   ....[14]....
        /*00b8*/ 	.word	0x00003560


	//   ....[15]....
        /*00bc*/ 	.word	0x000035c0


	//   ....[16]....
        /*00c0*/ 	.word	0x00003630


	//   ....[17]....
        /*00c4*/ 	.word	0x00003690


	//   ....[18]....
        /*00c8*/ 	.word	0x00003700


	//   ....[19]....
        /*00cc*/ 	.word	0x00003760


	//----- nvinfo : EIATTR_VRC_CTA_INIT_COUNT
	.align		4
.L_1315:
        /*00d0*/ 	.byte	0x02, 0x4a
	.zero		1
	.zero		1


	//----- nvinfo : EIATTR_EXIT_INSTR_OFFSETS
	.align		4
        /*00d4*/ 	.byte	0x04, 0x1c
        /*00d6*/ 	.short	(.L_1317 - .L_1316)


	//   ....[0]....
.L_1316:
        /*00d8*/ 	.word	0x000032a0


	//   ....[1]....
        /*00dc*/ 	.word	0x00003320


	//----- nvinfo : EIATTR_MAX_THREADS
	.align		4
.L_1317:
        /*00e0*/ 	.byte	0x04, 0x05
        /*00e2*/ 	.short	(.L_1319 - .L_1318)
.L_1318:
        /*00e4*/ 	.word	0x00000080
        /*00e8*/ 	.word	0x00000001
        /*00ec*/ 	.word	0x00000001


	//----- nvinfo : EIATTR_CRS_STACK_SIZE
	.align		4
.L_1319:
        /*00f0*/ 	.byte	0x04, 0x1e
        /*00f2*/ 	.short	(.L_1321 - .L_1320)
.L_1320:
        /*00f4*/ 	.word	0x00000000


	//----- nvinfo : EIATTR_CBANK_PARAM_SIZE
	.align		4
.L_1321:
        /*00f8*/ 	.byte	0x03, 0x19
        /*00fa*/ 	.short	0x0128


	//----- nvinfo : EIATTR_PARAM_CBANK
	.align		4
        /*00fc*/ 	.byte	0x04, 0x0a
        /*00fe*/ 	.short	(.L_1323 - .L_1322)
	.align		4
.L_1322:
        /*0100*/ 	.word	index@(.nv.constant0._ZN10layer_norm13ln_bwd_kernelINS_13Kernel_traitsI13__nv_bfloat16S2_S2_S2_fjLj256ELj1ELj4ELj1ELj16ENS_18Kernel_traits_baseILj256ES2_S2_S2_S2_fjLj128EEEEELb0ELb1ELb1ELb0EEEvNS_9BwdParamsE)
        /*0104*/ 	.short	0x0380
        /*0106*/ 	.short	0x0128


	//----- nvinfo : EIATTR_SW_WAR
	.align		4
.L_1323:
        /*0108*/ 	.byte	0x04, 0x36
        /*010a*/ 	.short	(.L_1325 - .L_1324)
.L_1324:
        /*010c*/ 	.word	0x00000008
.L_1325:


//--------------------- .nv.info._ZN10layer_norm13ln_bwd_kernelINS_13Kernel_traitsI13__nv_bfloat16S2_S2_S2_fjLj256ELj1ELj4ELj1ELj16ENS_18Kernel_traits_baseILj256ES2_S2_S2_S2_fjLj128EEEEELb0ELb1ELb1ELb1EEEvNS_9BwdParamsE --------------------------
	.section	.nv.info._ZN10layer_norm13ln_bwd_kernelINS_13Kernel_traitsI13__nv_bfloat16S2_S2_S2_fjLj256ELj1ELj4ELj1ELj16ENS_18Kernel_traits_baseILj256ES2_S2_S2_S2_fjLj128EEEEELb0ELb1ELb1ELb1EEEvNS_9BwdParamsE,"",@"SHT_CUDA_INFO"
	.sectionflags	@""
	.align	4


	//----- nvinfo : EIATTR_CUDA_API_VERSION
	.align		4
        /*0000*/ 	.byte	0x04, 0x37
        /*0002*/ 	.short	(.L_1327 - .L_1326)
.L_1326:
        /*0004*/ 	.word	0x00000082


	//----- nvinfo : EIATTR_KPARAM_INFO
	.align		4
.L_1327:
        /*0008*/ 	.byte	0x04, 0x17
        /*000a*/ 	.short	(.L_1329 - .L_1328)
.L_1328:
        /*000c*/ 	.word	0x00000000
        /*0010*/ 	.short	0x0000
        /*0012*/ 	.short	0x0000
        /*0014*/ 	.byte	0x00, 0xf0, 0xa1, 0x04


	//----- nvinfo : EIATTR_SPARSE_MMA_MASK
	.align		4
.L_1329:
        /*0018*/ 	.byte	0x03, 0x50
        /*001a*/ 	.short	0x0000


	//----- nvinfo : EIATTR_MAXREG_COUNT
	.align		4
        /*001c*/ 	.byte	0x03, 0x1b
        /*001e*/ 	.short	0x00ff


	//----- nvinfo : EIATTR_NUM_BARRIERS
	.align		4
        /*0020*/ 	.byte	0x02, 0x4c
        /*0022*/ 	.byte	0x01
	.zero		1


	//----- nvinfo : EIATTR_MERCURY_ISA_VERSION
	.align		4
        /*0024*/ 	.byte	0x03, 0x5f
        /*0026*/ 	.short	0x0101


	//----- nvinfo : EIATTR_COOP_GROUP_MASK_REGIDS
	.align		4
        /*0028*/ 	.byte	0x04, 0x29
        /*002a*/ 	.short	(.L_1331 - .L_1330)


	//   ....[0]....
.L_1330:
        /*002c*/ 	.word	0xffffffff


	//   ....[1]....
        /*0030*/ 	.word	0xffffffff


	//   ....[2]....
        /*0034*/ 	.word	0xffffffff


	//   ....[3]....
        /*0038*/ 	.word	0xffffffff


	//   ....[4]....
        /*003c*/ 	.word	0xffffffff


	//   ....[5]....
        /*0040*/ 	.word	0xffffffff


	//   ....[6]....
        /*0044*/ 	.word	0xffffffff


	//   ....[7]....
        /*0048*/ 	.word	0xffffffff


	//   ....[8]....
        /*004c*/ 	.word	0xffffffff


	//   ....[9]....
        /*0050*/ 	.word	0xffffffff


	//   ....[10]....
        /*0054*/ 	.word	0x0500005b


	//   ....[11]....
        /*0058*/ 	.word	0x0500005b


	//   ....[12]....
        /*005c*/ 	.word	0x0500005b


	//   ....[13]....
        /*0060*/ 	.word	0x0500005b


	//   ....[14]....
        /*0064*/ 	.word	0x0500005b


	//   ....[15]....
        /*0068*/ 	.word	0x0500005b


	//   ....[16]....
        /*006c*/ 	.word	0x0500005b


	//   ....[17]....
        /*0070*/ 	.word	0x0500005b


	//   ....[18]....
        /*0074*/ 	.word	0x0500005b


	//   ....[19]....
        /*0078*/ 	.word	0x0500005b


	//----- nvinfo : EIATTR_COOP_GROUP_INSTR_OFFSETS
	.align		4
.L_1331:
        /*007c*/ 	.byte	0x04, 0x28
        /*007e*/ 	.short	(.L_1333 - .L_1332)


	//   ....[0]....
.L_1332:
        /*0080*/ 	.word	0x00000bf0


	//   ....[1]....
        /*0084*/ 	.word	0x00000c00


	//   ....[2]....
        /*0088*/ 	.word	0x00000c40


	//   ....[3]....
        /*008c*/ 	.word	0x00000c60


	//   ....[4]....
        /*0090*/ 	.word	0x00000c90


	//   ....[5]....
        /*0094*/ 	.word	0x00000ca0


	//   ....[6]....
        /*0098*/ 	.word	0x00000ce0


	//   ....[7]....
        /*009c*/ 	.word	0x00000cf0


	//   ....[8]....
        /*00a0*/ 	.word	0x00000d30


	//   ....[9]....
        /*00a4*/ 	.word	0x00000d40


	//   ....[10]....
        /*00a8*/ 	.word	0x00003160


	//   ....[11]....
        /*00ac*/ 	.word	0x000031f0


	//   ....[12]....
        /*00b0*/ 	.word	0x00003270


	//   ....[13]....
        /*00b4*/ 	.word	0x000032e0


	//   ....[14]....
        /*00b8*/ 	.word	0x00003350


	//   ....[15]....
        /*00bc*/ 	.word	0x000033b0


	//   ....[16]....
        /*00c0*/ 	.word	0x00003430


	//   ....[17]....
        /*00c4*/ 	.word	0x00003480


	//   ....[18]....
        /*00c8*/ 	.word	0x000034e0


	//   ....[19]....
        /*00cc*/ 	.word	0x00003540


	//----- nvinfo : EIATTR_VRC_CTA_INIT_COUNT
	.align		4
.L_1333:
        /*00d0*/ 	.byte	0x02, 0x4a
	.zero		1
	.zero		1


	//----- nvinfo : EIATTR_EXIT_INSTR_OFFSETS
	.align		4
        /*00d4*/ 	.byte	0x04, 0x1c
        /*00d6*/ 	.short	(.L_1335 - .L_1334)


	//   ....[0]....
.L_1334:
        /*00d8*/ 	.word	0x000030f0


	//----- nvinfo : EIATTR_MAX_THREADS
	.align		4
.L_1335:
        /*00dc*/ 	.byte	0x04, 0x05
        /*00de*/ 	.short	(.L_1337 - .L_1336)
.L_1336:
        /*00e0*/ 	.word	0x00000080
        /*00e4*/ 	.word	0x00000001
        /*00e8*/ 	.word	0x00000001


	//----- nvinfo : EIATTR_CRS_STACK_SIZE
	.align		4
.L_1337:
        /*00ec*/ 	.byte	0x04, 0x1e
        /*00ee*/ 	.short	(.L_1339 - .L_1338)
.L_1338:
        /*00f0*/ 	.word	0x00000000


	//----- nvinfo : EIATTR_CBANK_PARAM_SIZE
	.align		4
.L_1339:
        /*00f4*/ 	.byte	0x03, 0x19
        /*00f6*/ 	.short	0x0128


	//----- nvinfo : EIATTR_PARAM_CBANK
	.align		4
        /*00f8*/ 	.byte	0x04, 0x0a
        /*00fa*/ 	.short	(.L_1341 - .L_1340)
	.align		4
.L_1340:
        /*00fc*/ 	.word	index@(.nv.constant0._ZN10layer_norm13ln_bwd_kernelINS_13Kernel_traitsI13__nv_bfloat16S2_S2_S2_fjLj256ELj1ELj4ELj1ELj16ENS_18Kernel_traits_baseILj256ES2_S2_S2_S2_fjLj128EEEEELb0ELb1ELb1ELb1EEEvNS_9BwdParamsE)
        /*0100*/ 	.short	0x0380
        /*0102*/ 	.short	0x0128


	//----- nvinfo : EIATTR_SW_WAR
	.align		4
.L_1341:
        /*0104*/ 	.byte	0x04, 0x36
        /*0106*/ 	.short	(.L_1343 - .L_1342)
.L_1342:
        /*0108*/ 	.word	0x00000008
.L_1343:


//--------------------- .nv.info._ZN10layer_norm13ln_bwd_kernelINS_13Kernel_traitsI13__nv_bfloat16S2_S2_S2_fjLj256ELj1ELj4ELj1ELj16ENS_18Kernel_traits_baseILj256ES2_S2_S2_S2_fjLj128EEEEELb1ELb0ELb0ELb0EEEvNS_9BwdParamsE --------------------------
	.section	.nv.info._ZN10layer_norm13ln_bwd_kernelINS_13Kernel_traitsI13__nv_bfloat16S2_S2_S2_fjLj256ELj1ELj4ELj1ELj16ENS_18Kernel_traits_baseILj256ES2_S2_S2_S2_fjLj128EEEEELb1ELb0ELb0ELb0EEEvNS_9BwdParamsE,"",@"SHT_CUDA_INFO"
	.sectionflags	@""
	.align	4


	//----- nvinfo : EIATTR_CUDA_API_VERSION
	.align		4
        /*0000*/ 	.byte	0x04, 0x37
        /*0002*/ 	.short	(.L_1345 - .L_1344)
.L_1344:
        /*0004*/ 	.word	0x00000082


	//----- nvinfo : EIATTR_KPARAM_INFO
	.align		4
.L_1345:
        /*0008*/ 	.byte	0x04, 0x17
        /*000a*/ 	.short	(.L_1347 - .L_1346)
.L_1346:
        /*000c*/ 	.word	0x00000000
        /*0010*/ 	.short	0x0000
        /*0012*/ 	.short	0x0000
        /*0014*/ 	.byte	0x00, 0xf0, 0xa1, 0x04


	//----- nvinfo : EIATTR_SPARSE_MMA_MASK
	.align		4
.L_1347:
        /*0018*/ 	.byte	0x03, 0x50
        /*001a*/ 	.short	0x0000


	//----- nvinfo : EIATTR_MAXREG_COUNT
	.align		4
        /*001c*/ 	.byte	0x03, 0x1b
        /*001e*/ 	.short	0x00ff


	//----- nvinfo : EIATTR_NUM_BARRIERS
	.align		4
        /*0020*/ 	.byte	0x02, 0x4c
        /*0022*/ 	.byte	0x01
	.zero		1


	//----- nvinfo : EIATTR_MERCURY_ISA_VERSION
	.align		4
        /*0024*/ 	.byte	0x03, 0x5f
        /*0026*/ 	.short	0x0101


	//----- nvinfo : EIATTR_COOP_GROUP_MASK_REGIDS
	.align		4
        /*0028*/ 	.byte	0x04, 0x29
        /*002a*/ 	.short	(.L_1349 - .L_1348)


	//   ....[0]....
.L_1348:
        /*002c*/ 	.word	0xffffffff


	//   ....[1]....
        /*0030*/ 	.word	0xffffffff


	//   ....[2]....
        /*0034*/ 	.word	0xffffffff


	//   ....[3]....
        /*0038*/ 	.word	0xffffffff


	//   ....[4]....
        /*003c*/ 	.word	0xffffffff


	//   ....[5]....
        /*0040*/ 	.word	0xffffffff


	//   ....[6]....
        /*0044*/ 	.word	0xffffffff


	//   ....[7]....
        /*0048*/ 	.word	0xffffffff


	//   ....[8]....
        /*004c*/ 	.word	0xffffffff


	//   ....[9]....
        /*0050*/ 	.word	0xffffffff


	//   ....[10]....
        /*0054*/ 	.word	0x05000026


	//   ....[11]....
        /*0058*/ 	.word	0x05000026


	//   ....[12]....
        /*005c*/ 	.word	0x05000026


	//   ....[13]....
        /*0060*/ 	.word	0x05000026


	//   ....[14]....
        /*0064*/ 	.word	0x05000026


	//   ....[15]....
        /*0068*/ 	.word	0x05000026


	//   ....[16]....
        /*006c*/ 	.word	0x05000026


	//   ....[17]....
        /*0070*/ 	.word	0x05000026


	//   ....[18]....
        /*0074*/ 	.word	0x05000026


	//   ....[19]....
        /*0078*/ 	.word	0x05000026


	//----- nvinfo : EIATTR_COOP_GROUP_INSTR_OFFSETS
	.align		4
.L_1349:
        /*007c*/ 	.byte	0x04, 0x28
        /*007e*/ 	.short	(.L_1351 - .L_1350)


	//   ....[0]....
.L_1350:
        /*0080*/ 	.word	0x00000b30


	//   ....[1]....
        /*0084*/ 	.word	0x00000b40


	//   ....[2]....
        /*0088*/ 	.word	0x00000b70


	//   ....[3]....
        /*008c*/ 	.word	0x00000b80


	//   ....[4]....
        /*0090*/ 	.word	0x00000bb0


	//   ....[5]....
        /*0094*/ 	.word	0x00000bc0


	//   ....[6]....
        /*0098*/ 	.word	0x00000bf0


	//   ....[7]....
        /*009c*/ 	.word	0x00000c00


	//   ....[8]....
        /*00a0*/ 	.word	0x00000c30


	//   ....[9]....
        /*00a4*/ 	.word	0x00000c40


	//   ....[10]....
        /*00a8*/ 	.word	0x000024b0


	//   ....[11]....
        /*00ac*/ 	.word	0x00002540


	//   ....[12]....
        /*00b0*/ 	.word	0x000025a0


	//   ....[13]....
        /*00b4*/ 	.word	0x00002600


	//   ....[14]....
        /*00b8*/ 	.word	0x00002660


	//   ....[15]....
        /*00bc*/ 	.word	0x000026c0


	//   ....[16]....
        /*00c0*/ 	.word	0x00002720


	//   ....[17]....
        /*00c4*/ 	.word	0x00002780


	//   ....[18]....
        /*00c8*/ 	.word	0x000027e0


	//   ....[19]....
        /*00cc*/ 	.word	0x00002840


	//----- nvinfo : EIATTR_VRC_CTA_INIT_COUNT
	.align		4
.L_1351:
        /*00d0*/ 	.byte	0x02, 0x4a
	.zero		1
	.zero		1


	//----- nvinfo : EIATTR_EXIT_INSTR_OFFSETS
	.align		4
        /*00d4*/ 	.byte	0x04, 0x1c
        /*00d6*/ 	.short	(.L_1353 - .L_1352)


	//   ....[0]....
.L_1352:
        /*00d8*/ 	.word	0x00002420


	//   ....[1]....
        /*00dc*/ 	.word	0x00002450


	//----- nvinfo : EIATTR_MAX_THREADS
	.align		4
.L_1353:
        /*00e0*/ 	.byte	0x04, 0x05
        /*00e2*/ 	.short	(.L_1355 - .L_1354)
.L_1354:
        /*00e4*/ 	.word	0x00000080
        /*00e8*/ 	.word	0x00000001
        /*00ec*/ 	.word	0x00000001


	//----- nvinfo : EIATTR_CRS_STACK_SIZE
	.align		4
.L_1355:
        /*00f0*/ 	.byte	0x04, 0x1e
        /*00f2*/ 	.short	(.L_1357 - .L_1356)
.L_1356:
        /*00f4*/ 	.word	0x00000000


	//----- nvinfo : EIATTR_CBANK_PARAM_SIZE
	.align		4
.L_1357:
        /*00f8*/ 	.byte	0x03, 0x19
        /*00fa*/ 	.short	0x0128


	//----- nvinfo : EIATTR_PARAM_CBANK
	.align		4
        /*00fc*/ 	.byte	0x04, 0x0a
        /*00fe*/ 	.short	(.L_1359 - .L_1358)
	.align		4
.L_1358:
        /*0100*/ 	.word	index@(.nv.constant0._ZN10layer_norm13ln_bwd_kernelINS_13Kernel_traitsI13__nv_bfloat16S2_S2_S2_fjLj256ELj1ELj4ELj1ELj16ENS_18Kernel_traits_baseILj256ES2_S2_S2_S2_fjLj128EEEEELb1ELb0ELb0ELb0EEEvNS_9BwdParamsE)
        /*0104*/ 	.short	0x0380
        /*0106*/ 	.short	0x0128


	//----- nvinfo : EIATTR_SW_WAR
	.align		4
.L_1359:
        /*0108*/ 	.byte	0x04, 0x36
        /*010a*/ 	.short	(.L_1361 - .L_1360)
.L_1360:
        /*010c*/ 	.word	0x00000008
.L_1361:


//--------------------- .nv.info._ZN10layer_norm13ln_bwd_kernelINS_13Kernel_traitsI13__nv_bfloat16S2_S2_S2_fjLj256ELj1ELj4ELj1ELj16ENS_18Kernel_traits_baseILj256ES2_S2_S2_S2_fjLj128EEEEELb1ELb0ELb0ELb1EEEvNS_9BwdParamsE --------------------------
	.section	.nv.info._ZN10layer_norm13ln_bwd_kernelINS_13Kernel_traitsI13__nv_bfloat16S2_S2_S2_fjLj256ELj1ELj4ELj1ELj16ENS_18Kernel_traits_baseILj256ES2_S2_S2_S2_fjLj128EEEEELb1ELb0ELb0ELb1EEEvNS_9BwdParamsE,"",@"SHT_CUDA_INFO"
	.sectionflags	@""
	.align	4


	//----- nvinfo : EIATTR_CUDA_API_VERSION
	.align		4
        /*0000*/ 	.byte	0x04, 0x37
        /*0002*/ 	.short	(.L_1363 - .L_1362)
.L_1362:
        /*0004*/ 	.word	0x00000082


	//----- nvinfo : EIATTR_KPARAM_INFO
	.align		4
.L_1363:
        /*0008*/ 	.byte	0x04, 0x17
        /*000a*/ 	.short	(.L_1365 - .L_1364)
.L_1364:
        /*000c*/ 	.word	0x00000000
        /*0010*/ 	.short	0x0000
        /*0012*/ 	.short	0x0000
        /*0014*/ 	.byte	0x00, 0xf0, 0xa1, 0x04


	//----- nvinfo : EIATTR_SPARSE_MMA_MASK
	.align		4
.L_1365:
        /*0018*/ 	.byte	0x03, 0x50
        /*001a*/ 	.short	0x0000


	//----- nvinfo : EIATTR_MAXREG_COUNT
	.align		4
        /*001c*/ 	.byte	0x03, 0x1b
        /*001e*/ 	.short	0x00ff


	//----- nvinfo : EIATTR_NUM_BARRIERS
	.align		4
        /*0020*/ 	.byte	0x02, 0x4c
        /*0022*/ 	.byte	0x01
	.zero		1


	//----- nvinfo : EIATTR_MERCURY_ISA_VERSION
	.align		4
        /*0024*/ 	.byte	0x03, 0x5f
        /*0026*/ 	.short	0x0101


	//----- nvinfo : EIATTR_COOP_GROUP_MASK_REGIDS
	.align		4
        /*0028*/ 	.byte	0x04, 0x29
        /*002a*/ 	.short	(.L_1367 - .L_1366)


	//   ....[0]....
.L_1366:
        /*002c*/ 	.word	0xffffffff


	//   ....[1]....
        /*0030*/ 	.word	0xffffffff


	//   ....[2]....
        /*0034*/ 	.word	0xffffffff


	//   ....[3]....
        /*0038*/ 	.word	0xffffffff


	//   ....[4]....
        /*003c*/ 	.word	0xffffffff


	//   ....[5]....
        /*0040*/ 	.word	0xffffffff


	//   ....[6]....
        /*0044*/ 	.word	0xffffffff


	//   ....[7]....
        /*0048*/ 	.word	0xffffffff


	//   ....[8]....
        /*004c*/ 	.word	0xffffffff


	//   ....[9]....
        /*0050*/ 	.word	0xffffffff


	//   ....[10]....
        /*0054*/ 	.word	0x0500003c


	//   ....[11]....
        /*0058*/ 	.word	0x0500003c


	//   ....[12]....
        /*005c*/ 	.word	0x0500003c


	//   ....[13]....
        /*0060*/ 	.word	0x0500003c


	//   ....[14]....
        /*0064*/ 	.word	0x0500003c


	//   ....[15]....
        /*0068*/ 	.word	0x0500003c


	//   ....[16]....
        /*006c*/ 	.word	0x0500003c


	//   ....[17]....
        /*0070*/ 	.word	0x0500003c


	//   ....[18]....
        /*0074*/ 	.word	0x0500003c


	//   ....[19]....
        /*0078*/ 	.word	0x0500003c


	//----- nvinfo : EIATTR_COOP_GROUP_INSTR_OFFSETS
	.align		4
.L_1367:
        /*007c*/ 	.byte	0x04, 0x28
        /*007e*/ 	.short	(.L_1369 - .L_1368)


	//   ....[0]....
.L_1368:
        /*0080*/ 	.word	0x00000b30


	//   ....[1]....
        /*0084*/ 	.word	0x00000b40


	//   ....[2]....
        /*0088*/ 	.word	0x00000b70


	//   ....[3]....
        /*008c*/ 	.word	0x00000b90


	//   ....[4]....
        /*0090*/ 	.word	0x00000bb0


	//   ....[5]....
        /*0094*/ 	.word	0x00000bd0


	//   ....[6]....
        /*0098*/ 	.word	0x00000bf0


	//   ....[7]....
        /*009c*/ 	.word	0x00000c10


	//   ....[8]....
        /*00a0*/ 	.word	0x00000c30


	//   ....[9]....
        /*00a4*/ 	.word	0x00000c40


	//   ....[10]....
        /*00a8*/ 	.word	0x00002480


	//   ....[11]....
        /*00ac*/ 	.word	0x00002510


	//   ....[12]....
        /*00b0*/ 	.word	0x00002590


	//   ....[13]....
        /*00b4*/ 	.word	0x00002600


	//   ....[14]....
        /*00b8*/ 	.word	0x00002680


	//   ....[15]....
        /*00bc*/ 	.word	0x000026f0


	//   ....[16]....
        /*00c0*/ 	.word	0x00002770


	//   ....[17]....
        /*00c4*/ 	.word	0x000027e0


	//   ....[18]....
        /*00c8*/ 	.word	0x00002860


	//   ....[19]....
        /*00cc*/ 	.word	0x000028c0


	//----- nvinfo : EIATTR_VRC_CTA_INIT_COUNT
	.align		4
.L_1369:
        /*00d0*/ 	.byte	0x02, 0x4a
	.zero		1
	.zero		1


	//----- nvinfo : EIATTR_EXIT_INSTR_OFFSETS
	.align		4
        /*00d4*/ 	.byte	0x04, 0x1c
        /*00d6*/ 	.short	(.L_1371 - .L_1370)


	//   ....[0]....
.L_1370:
        /*00d8*/ 	.word	0x00002420


	//----- nvinfo : EIATTR_MAX_THREADS
	.align		4
.L_1371:
        /*00dc*/ 	.byte	0x04, 0x05
        /*00de*/ 	.short	(.L_1373 - .L_1372)
.L_1372:
        /*00e0*/ 	.word	0x00000080
        /*00e4*/ 	.word	0x00000001
        /*00e8*/ 	.word	0x00000001


	//----- nvinfo : EIATTR_CRS_STACK_SIZE
	.align		4
.L_1373:
        /*00ec*/ 	.byte	0x04, 0x1e
        /*00ee*/ 	.short	(.L_1375 - .L_1374)
.L_1374:
        /*00f0*/ 	.word	0x00000000


	//----- nvinfo : EIATTR_CBANK_PARAM_SIZE
	.align		4
.L_1375:
        /*00f4*/ 	.byte	0x03, 0x19
        /*00f6*/ 	.short	0x0128


	//----- nvinfo : EIATTR_PARAM_CBANK
	.align		4
        /*00f8*/ 	.byte	0x04, 0x0a
        /*00fa*/ 	.short	(.L_1377 - .L_1376)
	.align		4
.L_1376:
        /*00fc*/ 	.word	index@(.nv.constant0._ZN10layer_norm13ln_bwd_kernelINS_13Kernel_traitsI13__nv_bfloat16S2_S2_S2_fjLj256ELj1ELj4ELj1ELj16ENS_18Kernel_traits_baseILj256ES2_S2_S2_S2_fjLj128EEEEELb1ELb0ELb0ELb1EEEvNS_9BwdParamsE)
        /*0100*/ 	.short	0x0380
        /*0102*/ 	.short	0x0128


	//----- nvinfo : EIATTR_SW_WAR
	.align		4
.L_1377:
        /*0104*/ 	.byte	0x04, 0x36
        /*0106*/ 	.short	(.L_1379 - .L_1378)
.L_1378:
        /*0108*/ 	.word	0x00000008
.L_1379:


//--------------------- .nv.info._ZN10layer_norm22ln_bwd_finalize_kernelINS_22Kernel_traits_finalizeILj256E13__nv_bfloat16S2_S2_S2_fjLb0ELj1024ELj4ENS_18Kernel_traits_baseILj256ES2_S2_S2_S2_fjLj1024EEEEELb0ELb0EEEvNS_9BwdParamsE --------------------------
	.section	.nv.info._ZN10layer_norm22ln_bwd_finalize_kernelINS_22Kernel_traits_finalizeILj256E13__nv_bfloat16S2_S2_S2_fjLb0ELj1024ELj4ENS_18Kernel_traits_baseILj256ES2_S2_S2_S2_fjLj1024EEEEELb0ELb0EEEvNS_9BwdParamsE,"",@"SHT_CUDA_INFO"
	.sectionflags	@""
	.align	4


	//----- nvinfo : EIATTR_CUDA_API_VERSION
	.align		4
        /*0000*/ 	.byte	0x04, 0x37
        /*0002*/ 	.short	(.L_1381 - .L_1380)
.L_1380:
        /*0004*/ 	.word	0x00000082


	//----- nvinfo : EIATTR_KPARAM_INFO
	.align		4
.L_1381:
        /*0008*/ 	.byte	0x04, 0x17
        /*000a*/ 	.short	(.L_1383 - .L_1382)
.L_1382:
        /*000c*/ 	.word	0x00000000
        /*0010*/ 	.short	0x0000
        /*0012*/ 	.short	0x0000
        /*0014*/ 	.byte	0x00, 0xf0, 0xa1, 0x04


	//----- nvinfo : EIATTR_SPARSE_MMA_MASK
	.align		4
.L_1383:
        /*0018*/ 	.byte	0x03, 0x50
        /*001a*/ 	.short	0x0000


	//----- nvinfo : EIATTR_MAXREG_COUNT
	.align		4
        /*001c*/ 	.byte	0x03, 0x1b
        /*001e*/ 	.short	0x0040


	//----- nvinfo : EIATTR_NUM_BARRIERS
	.align		4
        /*0020*/ 	.byte	0x02, 0x4c
        /*0022*/ 	.byte	0x01
	.zero		1


	//----- nvinfo : EIATTR_MERCURY_ISA_VERSION
	.align		4
        /*0024*/ 	.byte	0x03, 0x5f
        /*0026*/ 	.short	0x0101


	//----- nvinfo : EIATTR_COOP_GROUP_MASK_REGIDS
	.align		4
        /*0028*/ 	.byte	0x04, 0x29
        /*002a*/ 	.short	(.L_1385 - .L_1384)


	//   ....[0]....
.L_1384:
        /*002c*/ 	.word	0xffffffff


	//   ....[1]....
        /*0030*/ 	.word	0xffffffff


	//   ....[2]....
        /*0034*/ 	.word	0xffffffff


	//   ....[3]....
        /*0038*/ 	.word	0xffffffff


	//   ....[4]....
        /*003c*/ 	.word	0xffffffff


	//   ....[5]....
        /*0040*/ 	.word	0xffffffff


	//   ....[6]....
        /*0044*/ 	.word	0xffffffff


	//   ....[7]....
        /*0048*/ 	.word	0xffffffff


	//   ....[8]....
        /*004c*/ 	.word	0xffffffff


	//   ....[9]....
        /*0050*/ 	.word	0xffffffff


	//----- nvinfo : EIATTR_COOP_GROUP_INSTR_OFFSETS
	.align		4
.L_1385:
        /*0054*/ 	.byte	0x04, 0x28
        /*0056*/ 	.short	(.L_1387 - .L_1386)


	//   ....[0]....
.L_1386:
        /*0058*/ 	.word	0x000015e0


	//   ....[1]....
        /*005c*/ 	.word	0x000015f0


	//   ....[2]....
        /*0060*/ 	.word	0x00001620


	//   ....[3]....
        /*0064*/ 	.word	0x00001630


	//   ....[4]....
        /*0068*/ 	.word	0x00001660


	//   ....[5]....
        /*006c*/ 	.word	0x00001670


	//   ....[6]....
        /*0070*/ 	.word	0x000016b0


	//   ....[7]....
        /*0074*/ 	.word	0x000016e0


	//   ....[8]....
        /*0078*/ 	.word	0x00001710


	//   ....[9]....
        /*007c*/ 	.word	0x00001720


	//----- nvinfo : EIATTR_VRC_CTA_INIT_COUNT
	.align		4
.L_1387:
        /*0080*/ 	.byte	0x02, 0x4a
	.zero		1
	.zero		1


	//----- nvinfo : EIATTR_EXIT_INSTR_OFFSETS
	.align		4
        /*0084*/ 	.byte	0x04, 0x1c
        /*0086*/ 	.short	(.L_1389 - .L_1388)


	//   ....[0]....
.L_1388:
        /*0088*/ 	.word	0x00000060


	//   ....[1]....
        /*008c*/ 	.word	0x00001780


	//   ....[2]....
        /*0090*/ 	.word	0x000017b0


	//   ....[3]....
        /*0094*/ 	.word	0x00001870


	//----- nvinfo : EIATTR_MAX_THREADS
	.align		4
.L_1389:
        /*0098*/ 	.byte	0x04, 0x05
        /*009a*/ 	.short	(.L_1391 - .L_1390)
.L_1390:
        /*009c*/ 	.word	0x00000400
        /*00a0*/ 	.word	0x00000001
        /*00a4*/ 	.word	0x00000001


	//----- nvinfo : EIATTR_CRS_STACK_SIZE
	.align		4
.L_1391:
        /*00a8*/ 	.byte	0x04, 0x1e
        /*00aa*/ 	.short	(.L_1393 - .L_1392)
.L_1392:
        /*00ac*/ 	.word	0x00000000


	//----- nvinfo : EIATTR_CBANK_PARAM_SIZE
	.align		4
.L_1393:
        /*00b0*/ 	.byte	0x03, 0x19
        /*00b2*/ 	.short	0x0128


	//----- nvinfo : EIATTR_PARAM_CBANK
	.align		4
        /*00b4*/ 	.byte	0x04, 0x0a
        /*00b6*/ 	.short	(.L_1395 - .L_1394)
	.align		4
.L_1394:
        /*00b8*/ 	.word	index@(.nv.constant0._ZN10layer_norm22ln_bwd_finalize_kernelINS_22Kernel_traits_finalizeILj256E13__nv_bfloat16S2_S2_S2_fjLb0ELj1024ELj4ENS_18Kernel_traits_baseILj256ES2_S2_S2_S2_fjLj1024EEEEELb0ELb0EEEvNS_9BwdParamsE)
        /*00bc*/ 	.short	0x0380
        /*00be*/ 	.short	0x0128


	//----- nvinfo : EIATTR_SW_WAR
	.align		4
.L_1395:
        /*00c0*/ 	.byte	0x04, 0x36
        /*00c2*/ 	.short	(.L_1397 - .L_1396)
.L_1396:
        /*00c4*/ 	.word	0x00000008
.L_1397:


//--------------------- .nv.info._ZN10layer_norm13ln_bwd_kernelINS_13Kernel_traitsI13__nv_bfloat16S2_S2_S2_fjLj256ELj1ELj4ELj1ELj16ENS_18Kernel_traits_baseILj256ES2_S2_S2_S2_fjLj128EEEEELb1ELb0ELb1ELb0EEEvNS_9BwdParamsE --------------------------
	.section	.nv.info._ZN10layer_norm13ln_bwd_kernelINS_13Kernel_traitsI13__nv_bfloat16S2_S2_S2_fjLj256ELj1ELj4ELj1ELj16ENS_18Kernel_traits_baseILj256ES2_S2_S2_S2_fjLj128EEEEELb1ELb0ELb1ELb0EEEvNS_9BwdParamsE,"",@"SHT_CUDA_INFO"
	.sectionflags	@""
	.align	4


	//----- nvinfo : EIATTR_CUDA_API_VERSION
	.align		4
        /*0000*/ 	.byte	0x04, 0x37
        /*0002*/ 	.short	(.L_1399 - .L_1398)
.L_1398:
        /*0004*/ 	.word	0x00000082


	//----- nvinfo : EIATTR_KPARAM_INFO
	.align		4
.L_1399:
        /*0008*/ 	.byte	0x04, 0x17
        /*000a*/ 	.short	(.L_1401 - .L_1400)
.L_1400:
        /*000c*/ 	.word	0x00000000
        /*0010*/ 	.short	0x0000
        /*0012*/ 	.short	0x0000
        /*0014*/ 	.byte	0x00, 0xf0, 0xa1, 0x04


	//----- nvinfo : EIATTR_SPARSE_MMA_MASK
	.align		4
.L_1401:
        /*0018*/ 	.byte	0x03, 0x50
        /*001a*/ 	.short	0x0000


	//----- nvinfo : EIATTR_MAXREG_COUNT
	.align		4
        /*001c*/ 	.byte	0x03, 0x1b
        /*001e*/ 	.short	0x00ff


	//----- nvinfo : EIATTR_NUM_BARRIERS
	.align		4
        /*0020*/ 	.byte	0x02, 0x4c
        /*0022*/ 	.byte	0x01
	.zero		1


	//----- nvinfo : EIATTR_MERCURY_ISA_VERSION
	.align		4
        /*0024*/ 	.byte	0x03, 0x5f
        /*0026*/ 	.short	0x0101


	//----- nvinfo : EIATTR_COOP_GROUP_MASK_REGIDS
	.align		4
        /*0028*/ 	.byte	0x04, 0x29
        /*002a*/ 	.short	(.L_1403 - .L_1402)


	//   ....[0]....
.L_1402:
        /*002c*/ 	.word	0xffffffff


	//   ....[1]....
        /*0030*/ 	.word	0xffffffff


	//   ....[2]....
        /*0034*/ 	.word	0xffffffff


	//   ....[3]....
        /*0038*/ 	.word	0xffffffff


	//   ....[4]....
        /*003c*/ 	.word	0xffffffff


	//   ....[5]....
        /*0040*/ 	.word	0xffffffff


	//   ....[6]....
        /*0044*/ 	.word	0xffffffff


	//   ....[7]....
        /*0048*/ 	.word	0xffffffff


	//   ....[8]....
        /*004c*/ 	.word	0xffffffff


	//   ....[9]....
        /*0050*/ 	.word	0xffffffff


	//   ....[10]....
        /*0054*/ 	.word	0x05000039


	//   ....[11]....
        /*0058*/ 	.word	0x05000039


	//   ....[12]....
        /*005c*/ 	.word	0x05000039


	//   ....[13]....
        /*0060*/ 	.word	0x05000039


	//   ....[14]....
        /*0064*/ 	.word	0x05000039


	//   ....[15]....
        /*0068*/ 	.word	0x05000039


	//   ....[16]....
        /*006c*/ 	.word	0x05000039


	//   ....[17]....
        /*0070*/ 	.word	0x05000039


	//   ....[18]....
        /*0074*/ 	.word	0x05000039


	//   ....[19]....
        /*0078*/ 	.word	0x05000039


	//----- nvinfo : EIATTR_COOP_GROUP_INSTR_OFFSETS
	.align		4
.L_1403:
        /*007c*/ 	.byte	0x04, 0x28
        /*007e*/ 	.short	(.L_1405 - .L_1404)


	//   ....[0]....
.L_1404:
        /*0080*/ 	.word	0x00000e80


	//   ....[1]....
        /*0084*/ 	.word	0x00000e90


	//   ....[2]....
        /*0088*/ 	.word	0x00000ec0


	//   ....[3]....
        /*008c*/ 	.word	0x00000ed0


	//   ....[4]....
        /*0090*/ 	.word	0x00000f00


	//   ....[5]....
        /*0094*/ 	.word	0x00000f10


	//   ....[6]....
        /*0098*/ 	.word	0x00000f40


	//   ....[7]....
        /*009c*/ 	.word	0x00000f50


	//   ....[8]....
        /*00a0*/ 	.word	0x00000f80


	//   ....[9]....
        /*00a4*/ 	.word	0x00000f90


	//   ....[10]....
        /*00a8*/ 	.word	0x000031a0


	//   ....[11]....
        /*00ac*/ 	.word	0x00003240


	//   ....[12]....
        /*00b0*/ 	.word	0x000032a0


	//   ....[13]....
        /*00b4*/ 	.word	0x00003300


	//   ....[14]....
        /*00b8*/ 	.word	0x00003370


	//   ....[15]....
        /*00bc*/ 	.word	0x000033d0


	//   ....[16]....
        /*00c0*/ 	.word	0x00003440


	//   ....[17]....
        /*00c4*/ 	.word	0x000034a0


	//   ....[18]....
        /*00c8*/ 	.word	0x00003510


	//   ....[19]....
        /*00cc*/ 	.word	0x00003570


	//----- nvinfo : EIATTR_VRC_CTA_INIT_COUNT
	.align		4
.L_1405:
        /*00d0*/ 	.byte	0x02, 0x4a
	.zero		1
	.zero		1


	//----- nvinfo : EIATTR_EXIT_INSTR_OFFSETS
	.align		4
        /*00d4*/ 	.byte	0x04, 0x1c
        /*00d6*/ 	.short	(.L_1407 - .L_1406)


	//   ....[0]....
.L_1406:
        /*00d8*/ 	.word	0x00003100


	//   ....[1]....
        /*00dc*/ 	.word	0x00003130


	//----- nvinfo : EIATTR_MAX_THREADS
	.align		4
.L_1407:
        /*00e0*/ 	.byte	0x04, 0x05
        /*00e2*/ 	.short	(.L_1409 - .L_1408)
.L_1408:
        /*00e4*/ 	.word	0x00000080
        /*00e8*/ 	.word	0x00000001
        /*00ec*/ 	.word	0x00000001


	//----- nvinfo : EIATTR_CRS_STACK_SIZE
	.align		4
.L_1409:
        /*00f0*/ 	.byte	0x04, 0x1e
        /*00f2*/ 	.short	(.L_1411 - .L_1410)
.L_1410:
        /*00f4*/ 	.word	0x00000000


	//----- nvinfo : EIATTR_CBANK_PARAM_SIZE
	.align		4
.L_1411:
        /*00f8*/ 	.byte	0x03, 0x19
        /*00fa*/ 	.short	0x0128


	//----- nvinfo : EIATTR_PARAM_CBANK
	.align		4
        /*00fc*/ 	.byte	0x04, 0x0a
        /*00fe*/ 	.short	(.L_1413 - .L_1412)
	.align		4
.L_1412:
        /*0100*/ 	.word	index@(.nv.constant0._ZN10layer_norm13ln_bwd_kernelINS_13Kernel_traitsI13__nv_bfloat16S2_S2_S2_fjLj256ELj1ELj4ELj1ELj16ENS_18Kernel_traits_baseILj256ES2_S2_S2_S2_fjLj128EEEEELb1ELb0ELb1ELb0EEEvNS_9BwdParamsE)
        /*0104*/ 	.short	0x0380
        /*0106*/ 	.short	0x0128


	//----- nvinfo : EIATTR_SW_WAR
	.align		4
.L_1413:
        /*0108*/ 	.byte	0x04, 0x36
        /*010a*/ 	.short	(.L_1415 - .L_1414)
.L_1414:
        /*010c*/ 	.word	0x00000008
.L_1415:


//--------------------- .nv.info._ZN10layer_norm22ln_bwd_finalize_kernelINS_22Kernel_traits_finalizeILj256E13__nv_bfloat16S2_S2_S2_fjLb0ELj1024ELj4ENS_18Kernel_traits_baseILj256ES2_S2_S2_S2_fjLj1024EEEEELb0ELb1EEEvNS_9BwdParamsE --------------------------
	.section	.nv.info._ZN10layer_norm22ln_bwd_finalize_kernelINS_22Kernel_traits_finalizeILj256E13__nv_bfloat16S2_S2_S2_fjLb0ELj1024ELj4ENS_18Kernel_traits_baseILj256ES2_S2_S2_S2_fjLj1024EEEEELb0ELb1EEEvNS_9BwdParamsE,"",@"SHT_CUDA_INFO"
	.sectionflags	@""
	.align	4


	//----- nvinfo : EIATTR_CUDA_API_VERSION
	.align		4
        /*0000*/ 	.byte	0x04, 0x37
        /*0002*/ 	.short	(.L_1417 - .L_1416)
.L_1416:
        /*0004*/ 	.word	0x00000082


	//----- nvinfo : EIATTR_KPARAM_INFO
	.align		4
.L_1417:
        /*0008*/ 	.byte	0x04, 0x17
        /*000a*/ 	.short	(.L_1419 - .L_1418)
.L_1418:
        /*000c*/ 	.word	0x00000000
        /*0010*/ 	.short	0x0000
        /*0012*/ 	.short	0x0000
        /*0014*/ 	.byte	0x00, 0xf0, 0xa1, 0x04


	//----- nvinfo : EIATTR_SPARSE_MMA_MASK
	.align		4
.L_1419:
        /*0018*/ 	.byte	0x03, 0x50
        /*001a*/ 	.short	0x0000


	//----- nvinfo : EIATTR_MAXREG_COUNT
	.align		4
        /*001c*/ 	.byte	0x03, 0x1b
        /*001e*/ 	.short	0x0040


	//----- nvinfo : EIATTR_NUM_BARRIERS
	.align		4
        /*0020*/ 	.byte	0x02, 0x4c
        /*0022*/ 	.byte	0x01
	.zero		1


	//----- nvinfo : EIATTR_MERCURY_ISA_VERSION
	.align		4
        /*0024*/ 	.byte	0x03, 0x5f
        /*0026*/ 	.short	0x0101


	//----- nvinfo : EIATTR_COOP_GROUP_MASK_REGIDS
	.align		4
        /*0028*/ 	.byte	0x04, 0x29
        /*002a*/ 	.short	(.L_1421 - .L_1420)


	//   ....[0]....
.L_1420:
        /*002c*/ 	.word	0xffffffff


	//   ....[1]....
        /*0030*/ 	.word	0xffffffff


	//   ....[2]....
        /*0034*/ 	.word	0xffffffff


	//   ....[3]....
        /*0038*/ 	.word	0xffffffff


	//   ....[4]....
        /*003c*/ 	.word	0xffffffff


	//   ....[5]....
        /*0040*/ 	.word	0xffffffff


	//   ....[6]....
        /*0044*/ 	.word	0xffffffff


	//   ....[7]....
        /*0048*/ 	.word	0xffffffff


	//   ....[8]....
        /*004c*/ 	.word	0xffffffff


	//   ....[9]....
        /*0050*/ 	.word	0xffffffff


	//----- nvinfo : EIATTR_COOP_GROUP_INSTR_OFFSETS
	.align		4
.L_1421:
        /*0054*/ 	.byte	0x04, 0x28
        /*0056*/ 	.short	(.L_1423 - .L_1422)


	//   ....[0]....
.L_1422:
        /*0058*/ 	.word	0x00001630


	//   ....[1]....
        /*005c*/ 	.word	0x00001640


	//   ....[2]....
        /*0060*/ 	.word	0x00001670


	//   ....[3]....
        /*0064*/ 	.word	0x00001680


	//   ....[4]....
        /*0068*/ 	.word	0x000016b0


	//   ....[5]....
        /*006c*/ 	.word	0x000016d0


	//   ....[6]....
        /*0070*/ 	.word	0x00001700


	//   ....[7]....
        /*0074*/ 	.word	0x00001710


	//   ....[8]....
        /*0078*/ 	.word	0x00001740


	//   ....[9]....
        /*007c*/ 	.word	0x00001750


	//----- nvinfo : EIATTR_VRC_CTA_INIT_COUNT
	.align		4
.L_1423:
        /*0080*/ 	.byte	0x02, 0x4a
	.zero		1
	.zero		1


	//----- nvinfo : EIATTR_EXIT_INSTR_OFFSETS
	.align		4
        /*0084*/ 	.byte	0x04, 0x1c
        /*0086*/ 	.short	(.L_1425 - .L_1424)


	//   ....[0]....
.L_1424:
        /*0088*/ 	.word	0x00000070


	//   ....[1]....
        /*008c*/ 	.word	0x000017b0


	//   ....[2]....
        /*0090*/ 	.word	0x00001880


	//----- nvinfo : EIATTR_MAX_THREADS
	.align		4
.L_1425:
        /*0094*/ 	.byte	0x04, 0x05
        /*0096*/ 	.short	(.L_1427 - .L_1426)
.L_1426:
        /*0098*/ 	.word	0x00000400
        /*009c*/ 	.word	0x00000001
        /*00a0*/ 	.word	0x00000001


	//----- nvinfo : EIATTR_CRS_STACK_SIZE
	.align		4
.L_1427:
        /*00a4*/ 	.byte	0x04, 0x1e
        /*00a6*/ 	.short	(.L_1429 - .L_1428)
.L_1428:
        /*00a8*/ 	.word	0x00000000


	//----- nvinfo : EIATTR_CBANK_PARAM_SIZE
	.align		4
.L_1429:
        /*00ac*/ 	.byte	0x03, 0x19
        /*00ae*/ 	.short	0x0128


	//----- nvinfo : EIATTR_PARAM_CBANK
	.align		4
        /*00b0*/ 	.byte	0x04, 0x0a
        /*00b2*/ 	.short	(.L_1431 - .L_1430)
	.align		4
.L_1430:
        /*00b4*/ 	.word	index@(.nv.constant0._ZN10layer_norm22ln_bwd_finalize_kernelINS_22Kernel_traits_finalizeILj256E13__nv_bfloat16S2_S2_S2_fjLb0ELj1024ELj4ENS_18Kernel_traits_baseILj256ES2_S2_S2_S2_fjLj1024EEEEELb0ELb1EEEvNS_9BwdParamsE)
        /*00b8*/ 	.short	0x0380
        /*00ba*/ 	.short	0x0128


	//----- nvinfo : EIATTR_SW_WAR
	.align		4
.L_1431:
        /*00bc*/ 	.byte	0x04, 0x36
        /*00be*/ 	.short	(.L_1433 - .L_1432)
.L_1432:
        /*00c0*/ 	.word	0x00000008
.L_1433:


//--------------------- .nv.info._ZN10layer_norm13ln_bwd_kernelINS_13Kernel_traitsI13__nv_bfloat16S2_S2_S2_fjLj256ELj1ELj4ELj1ELj16ENS_18Kernel_traits_baseILj256ES2_S2_S2_S2_fjLj128EEEEELb1ELb0ELb1ELb1EEEvNS_9BwdParamsE --------------------------
	.section	.nv.info._ZN10layer_norm13ln_bwd_kernelINS_13Kernel_traitsI13__nv_bfloat16S2_S2_S2_fjLj256ELj1ELj4ELj1ELj16ENS_18Kernel_traits_baseILj256ES2_S2_S2_S2_fjLj128EEEEELb1ELb0ELb1ELb1EEEvNS_9BwdParamsE,"",@"SHT_CUDA_INFO"
	.sectionflags	@""
	.align	4


	//----- nvinfo : EIATTR_CUDA_API_VERSION
	.align		4
        /*0000*/ 	.byte	0x04, 0x37
        /*0002*/ 	.short	(.L_1435 - .L_1434)
.L_1434:
        /*0004*/ 	.word	0x00000082


	//----- nvinfo : EIATTR_KPARAM_INFO
	.align		4
.L_1435:
        /*0008*/ 	.byte	0x04, 0x17
        /*000a*/ 	.short	(.L_1437 - .L_1436)
.L_1436:
        /*000c*/ 	.word	0x00000000
        /*0010*/ 	.short	0x0000
        /*0012*/ 	.short	0x0000
        /*0014*/ 	.byte	0x00, 0xf0, 0xa1, 0x04


	//----- nvinfo : EIATTR_SPARSE_MMA_MASK
	.align		4
.L_1437:
        /*0018*/ 	.byte	0x03, 0x50
        /*001a*/ 	.short	0x0000


	//----- nvinfo : EIATTR_MAXREG_COUNT
	.align		4
        /*001c*/ 	.byte	0x03, 0x1b
        /*001e*/ 	.short	0x00ff


	//----- nvinfo : EIATTR_NUM_BARRIERS
	.align		4
        /*0020*/ 	.byte	0x02, 0x4c
        /*0022*/ 	.byte	0x01
	.zero		1


	//----- nvinfo : EIATTR_MERCURY_ISA_VERSION
	.align		4
        /*0024*/ 	.byte	0x03, 0x5f
        /*0026*/ 	.short	0x0101


	//----- nvinfo : EIATTR_COOP_GROUP_MASK_REGIDS
	.align		4
        /*0028*/ 	.byte	0x04, 0x29
        /*002a*/ 	.short	(.L_1439 - .L_1438)


	//   ....[0]....
.L_1438:
        /*002c*/ 	.word	0xffffffff


	//   ....[1]....
        /*0030*/ 	.word	0xffffffff


	//   ....[2]....
        /*0034*/ 	.word	0xffffffff


	//   ....[3]....
        /*0038*/ 	.word	0xffffffff


	//   ....[4]....
        /*003c*/ 	.word	0xffffffff


	//   ....[5]....
        /*0040*/ 	.word	0xffffffff


	//   ....[6]....
        /*0044*/ 	.word	0xffffffff


	//   ....[7]....
        /*0048*/ 	.word	0xffffffff


	//   ....[8]....
        /*004c*/ 	.word	0xffffffff


	//   ....[9]....
        /*0050*/ 	.word	0xffffffff


	//   ....[10]....
        /*0054*/ 	.word	0x05000035


	//   ....[11]....
        /*0058*/ 	.word	0x05000035


	//   ....[12]....
        /*005c*/ 	.word	0x05000035


	//   ....[13]....
        /*0060*/ 	.word	0x05000035


	//   ....[14]....
        /*0064*/ 	.word	0x05000035


	//   ....[15]....
        /*0068*/ 	.word	0x05000035


	//   ....[16]....
        /*006c*/ 	.word	0x05000035


	//   ....[17]....
        /*0070*/ 	.word	0x05000035


	//   ....[18]....
        /*0074*/ 	.word	0x05000035


	//   ....[19]....
        /*0078*/ 	.word	0x05000035


	//----- nvinfo : EIATTR_COOP_GROUP_INSTR_OFFSETS
	.align		4
.L_1439:
        /*007c*/ 	.byte	0x04, 0x28
        /*007e*/ 	.short	(.L_1441 - .L_1440)


	//   ....[0]....
.L_1440:
        /*0080*/ 	.word	0x00000d60


	//   ....[1]....
        /*0084*/ 	.word	0x00000d80


	//   ....[2]....
        /*0088*/ 	.word	0x00000db0


	//   ....[3]....
        /*008c*/ 	.word	0x00000dc0


	//   ....[4]....
        /*0090*/ 	.word	0x00000df0


	//   ....[5]....
        /*0094*/ 	.word	0x00000e10


	//   ....[6]....
        /*0098*/ 	.word	0x00000e40


	//   ....[7]....
        /*009c*/ 	.word	0x00000e50


	//   ....[8]....
        /*00a0*/ 	.word	0x00000e80


	//   ....[9]....
        /*00a4*/ 	.word	0x00000ea0


	//   ....[10]....
        /*00a8*/ 	.word	0x00002f20


	//   ....[11]....
        /*00ac*/ 	.word	0x00002fc0


	//   ....[12]....
        /*00b0*/ 	.word	0x00003020


	//   ....[13]....
        /*00b4*/ 	.word	0x00003080


	//   ....[14]....
        /*00b8*/ 	.word	0x000030f0


	//   ....[15]....
        /*00bc*/ 	.word	0x00003160


	//   ....[16]....
        /*00c0*/ 	.word	0x000031d0


	//   ....[17]....
        /*00c4*/ 	.word	0x00003230


	//   ....[18]....
        /*00c8*/ 	.word	0x000032a0


	//   ....[19]....
        /*00cc*/ 	.word	0x00003310


	//----- nvinfo : EIATTR_VRC_CTA_INIT_COUNT
	.align		4
.L_1441:
        /*00d0*/ 	.byte	0x02, 0x4a
	.zero		1
	.zero		1


	//----- nvinfo : EIATTR_EXIT_INSTR_OFFSETS
	.align		4
        /*00d4*/ 	.byte	0x04, 0x1c
        /*00d6*/ 	.short	(.L_1443 - .L_1442)


	//   ....[0]....
.L_1442:
        /*00d8*/ 	.word	0x00002ec0


	//----- nvinfo : EIATTR_MAX_THREADS
	.align		4
.L_1443:
        /*00dc*/ 	.byte	0x04, 0x05
        /*00de*/ 	.short	(.L_1445 - .L_1444)
.L_1444:
        /*00e0*/ 	.word	0x00000080
        /*00e4*/ 	.word	0x00000001
        /*00e8*/ 	.word	0x00000001


	//----- nvinfo : EIATTR_CRS_STACK_SIZE
	.align		4
.L_1445:
        /*00ec*/ 	.byte	0x04, 0x1e
        /*00ee*/ 	.short	(.L_1447 - .L_1446)
.L_1446:
        /*00f0*/ 	.word	0x00000000


	//----- nvinfo : EIATTR_CBANK_PARAM_SIZE
	.align		4
.L_1447:
        /*00f4*/ 	.byte	0x03, 0x19
        /*00f6*/ 	.short	0x0128


	//----- nvinfo : EIATTR_PARAM_CBANK
	.align		4
        /*00f8*/ 	.byte	0x04, 0x0a
        /*00fa*/ 	.short	(.L_1449 - .L_1448)
	.align		4
.L_1448:
        /*00fc*/ 	.word	index@(.nv.constant0._ZN10layer_norm13ln_bwd_kernelINS_13Kernel_traitsI13__nv_bfloat16S2_S2_S2_fjLj256ELj1ELj4ELj1ELj16ENS_18Kernel_traits_baseILj256ES2_S2_S2_S2_fjLj128EEEEELb1ELb0ELb1ELb1EEEvNS_9BwdParamsE)
        /*0100*/ 	.short	0x0380
        /*0102*/ 	.short	0x0128


	//----- nvinfo : EIATTR_SW_WAR
	.align		4
.L_1449:
        /*0104*/ 	.byte	0x04, 0x36
        /*0106*/ 	.short	(.L_1451 - .L_1450)
.L_1450:
        /*0108*/ 	.word	0x00000008
.L_1451:


//--------------------- .nv.info._ZN10layer_norm13ln_bwd_kernelINS_13Kernel_traitsI13__nv_bfloat16S2_S2_S2_fjLj256ELj1ELj4ELj1ELj16ENS_18Kernel_traits_baseILj256ES2_S2_S2_S2_fjLj128EEEEELb1ELb1ELb0ELb0EEEvNS_9BwdParamsE --------------------------
	.section	.nv.info._ZN10layer_norm13ln_bwd_kernelINS_13Kernel_traitsI13__nv_bfloat16S2_S2_S2_fjLj256ELj1ELj4ELj1ELj16ENS_18Kernel_traits_baseILj256ES2_S2_S2_S2_fjLj128EEEEELb1ELb1ELb0ELb0EEEvNS_9BwdParamsE,"",@"SHT_CUDA_INFO"
	.sectionflags	@""
	.align	4


	//----- nvinfo : EIATTR_CUDA_API_VERSION
	.align		4
        /*0000*/ 	.byte	0x04, 0x37
        /*0002*/ 	.short	(.L_1453 - .L_1452)
.L_1452:
        /*0004*/ 	.word	0x00000082


	//----- nvinfo : EIATTR_KPARAM_INFO
	.align		4
.L_1453:
        /*0008*/ 	.byte	0x04, 0x17
        /*000a*/ 	.short	(.L_1455 - .L_1454)
.L_1454:
        /*000c*/ 	.word	0x00000000
        /*0010*/ 	.short	0x0000
        /*0012*/ 	.short	0x0000
        /*0014*/ 	.byte	0x00, 0xf0, 0xa1, 0x04


	//----- nvinfo : EIATTR_SPARSE_MMA_MASK
	.align		4
.L_1455:
        /*0018*/ 	.byte	0x03, 0x50
        /*001a*/ 	.short	0x0000


	//----- nvinfo : EIATTR_MAXREG_COUNT
	.align		4
        /*001c*/ 	.byte	0x03, 0x1b
        /*001e*/ 	.short	0x00ff


	//----- nvinfo : EIATTR_NUM_BARRIERS
	.align		4
        /*0020*/ 	.byte	0x02, 0x4c
        /*0022*/ 	.byte	0x01
	.zero		1


	//----- nvinfo : EIATTR_MERCURY_ISA_VERSION
	.align		4
        /*0024*/ 	.byte	0x03, 0x5f
        /*0026*/ 	.short	0x0101


	//----- nvinfo : EIATTR_COOP_GROUP_MASK_REGIDS
	.align		4
        /*0028*/ 	.byte	0x04, 0x29
        /*002a*/ 	.short	(.L_1457 - .L_1456)


	//   ....[0]....
.L_1456:
        /*002c*/ 	.word	0xffffffff


	//   ....[1]....
        /*0030*/ 	.word	0xffffffff


	//   ....[2]....
        /*0034*/ 	.word	0xffffffff


	//   ....[3]....
        /*0038*/ 	.word	0xffffffff


	//   ....[4]....
        /*003c*/ 	.word	0xffffffff


	//   ....[5]....
        /*0040*/ 	.word	0xffffffff


	//   ....[6]....
        /*0044*/ 	.word	0xffffffff


	//   ....[7]....
        /*0048*/ 	.word	0xffffffff


	//   ....[8]....
        /*004c*/ 	.word	0xffffffff


	//   ....[9]....
        /*0050*/ 	.word	0xffffffff


	//   ....[10]....
        /*0054*/ 	.word	0x05000050


	//   ....[11]....
        /*0058*/ 	.word	0x05000050


	//   ....[12]....
        /*005c*/ 	.word	0x05000050


	//   ....[13]....
        /*0060*/ 	.word	0x05000050


	//   ....[14]....
        /*0064*/ 	.word	0x05000050


	//   ....[15]....
        /*0068*/ 	.word	0x05000050


	//   ....[16]....
        /*006c*/ 	.word	0x05000050


	//   ....[17]....
        /*0070*/ 	.word	0x05000050


	//   ....[18]....
        /*0074*/ 	.word	0x05000050


	//   ....[19]....
        /*0078*/ 	.word	0x05000050


	//----- nvinfo : EIATTR_COOP_GROUP_INSTR_OFFSETS
	.align		4
.L_1457:
        /*007c*/ 	.byte	0x04, 0x28
        /*007e*/ 	.short	(.L_1459 - .L_1458)


	//   ....[0]....
.L_1458:
        /*0080*/ 	.word	0x00000bc0


	//   ....[1]....
        /*0084*/ 	.word	0x00000bd0


	//   ....[2]....
        /*0088*/ 	.word	0x00000c00


	//   ....[3]....
        /*008c*/ 	.word	0x00000c10


	//   ....[4]....
        /*0090*/ 	.word	0x00000c40


	//   ....[5]....
        /*0094*/ 	.word	0x00000c50


	//   ....[6]....
        /*0098*/ 	.word	0x00000c80


	//   ....[7]....
        /*009c*/ 	.word	0x00000c90


	//   ....[8]....
        /*00a0*/ 	.word	0x00000cc0


	//   ....[9]....
        /*00a4*/ 	.word	0x00000cd0


	//   ....[10]....
        /*00a8*/ 	.word	0x00003450


	//   ....[11]....
        /*00ac*/ 	.word	0x000034e0


	//   ....[12]....
        /*00b0*/ 	.word	0x00003550


	//   ....[13]....
        /*00b4*/ 	.word	0x000035b0


	//   ....[14]....
        /*00b8*/ 	.word	0x00003620


	//   ....[15]....
        /*00bc*/ 	.word	0x00003680


	//   ....[16]....
        /*00c0*/ 	.word	0x000036f0


	//   ....[17]....
        /*00c4*/ 	.word	0x00003750


	//   ....[18]....
        /*00c8*/ 	.word	0x000037c0


	//   ....[19]....
        /*00cc*/ 	.word	0x00003820


	//----- nvinfo : EIATTR_VRC_CTA_INIT_COUNT
	.align		4
.L_1459:
        /*00d0*/ 	.byte	0x02, 0x4a
	.zero		1
	.zero		1


	//----- nvinfo : EIATTR_EXIT_INSTR_OFFSETS
	.align		4
        /*00d4*/ 	.byte	0x04, 0x1c
        /*00d6*/ 	.short	(.L_1461 - .L_1460)


	//   ....[0]....
.L_1460:
        /*00d8*/ 	.word	0x00003360


	//   ....[1]....
        /*00dc*/ 	.word	0x000033e0


	//----- nvinfo : EIATTR_MAX_THREADS
	.align		4
.L_1461:
        /*00e0*/ 	.byte	0x04, 0x05
        /*00e2*/ 	.short	(.L_1463 - .L_1462)
.L_1462:
        /*00e4*/ 	.word	0x00000080
        /*00e8*/ 	.word	0x00000001
        /*00ec*/ 	.word	0x00000001


	//----- nvinfo : EIATTR_CRS_STACK_SIZE
	.align		4
.L_1463:
        /*00f0*/ 	.byte	0x04, 0x1e
        /*00f2*/ 	.short	(.L_1465 - .L_1464)
.L_1464:
        /*00f4*/ 	.word	0x00000000


	//----- nvinfo : EIATTR_CBANK_PARAM_SIZE
	.align		4
.L_1465:
        /*00f8*/ 	.byte	0x03, 0x19
        /*00fa*/ 	.short	0x0128


	//----- nvinfo : EIATTR_PARAM_CBANK
	.align		4
        /*00fc*/ 	.byte	0x04, 0x0a
        /*00fe*/ 	.short	(.L_1467 - .L_1466)
	.align		4
.L_1466:
        /*0100*/ 	.word	index@(.nv.constant0._ZN10layer_norm13ln_bwd_kernelINS_13Kernel_traitsI13__nv_bfloat16S2_S2_S2_fjLj256ELj1ELj4ELj1ELj16ENS_18Kernel_traits_baseILj256ES2_S2_S2_S2_fjLj128EEEEELb1ELb1ELb0ELb0EEEvNS_9BwdParamsE)
        /*0104*/ 	.short	0x0380
        /*0106*/ 	.short	0x0128


	//----- nvinfo : EIATTR_SW_WAR
	.align		4
.L_1467:
        /*0108*/ 	.byte	0x04, 0x36
        /*010a*/ 	.short	(.L_1469 - .L_1468)
.L_1468:
        /*010c*/ 	.word	0x00000008
.L_1469:


//--------------------- .nv.info._ZN10layer_norm13ln_bwd_kernelINS_13Kernel_traitsI13__nv_bfloat16S2_S2_S2_fjLj256ELj1ELj4ELj1ELj16ENS_18Kernel_traits_baseILj256ES2_S2_S2_S2_fjLj128EEEEELb1ELb1ELb0ELb1EEEvNS_9BwdParamsE --------------------------
	.section	.nv.info._ZN10layer_norm13ln_bwd_kernelINS_13Kernel_traitsI13__nv_bfloat16S2_S2_S2_fjLj256ELj1ELj4ELj1ELj16ENS_18Kernel_traits_baseILj256ES2_S2_S2_S2_fjLj128EEEEELb1ELb1ELb0ELb1EEEvNS_9BwdParamsE,"",@"SHT_CUDA_INFO"
	.sectionflags	@""
	.align	4


	//----- nvinfo : EIATTR_CUDA_API_VERSION
	.align		4
        /*0000*/ 	.byte	0x04, 0x37
        /*0002*/ 	.short	(.L_1471 - .L_1470)
.L_1470:
        /*0004*/ 	.word	0x00000082


	//----- nvinfo : EIATTR_KPARAM_INFO
	.align		4
.L_1471:
        /*0008*/ 	.byte	0x04, 0x17
        /*000a*/ 	.short	(.L_1473 - .L_1472)
.L_1472:
        /*000c*/ 	.word	0x00000000
        /*0010*/ 	.short	0x0000
        /*0012*/ 	.short	0x0000
        /*0014*/ 	.byte	0x00, 0xf0, 0xa1, 0x04


	//----- nvinfo : EIATTR_SPARSE_MMA_MASK
	.align		4
.L_1473:
        /*0018*/ 	.byte	0x03, 0x50
        /*001a*/ 	.short	0x0000


	//----- nvinfo : EIATTR_MAXREG_COUNT
	.align		4
        /*001c*/ 	.byte	0x03, 0x1b
        /*001e*/ 	.short	0x00ff


	//----- nvinfo : EIATTR_NUM_BARRIERS
	.align		4
        /*0020*/ 	.byte	0x02, 0x4c
        /*0022*/ 	.byte	0x01
	.zero		1


	//----- nvinfo : EIATTR_MERCURY_ISA_VERSION
	.align		4
        /*0024*/ 	.byte	0x03, 0x5f
        /*0026*/ 	.short	0x0101


	//----- nvinfo : EIATTR_COOP_GROUP_MASK_REGIDS
	.align		4
        /*0028*/ 	.byte	0x04, 0x29
        /*002a*/ 	.short	(.L_1475 - .L_1474)


	//   ....[0]....
.L_1474:
        /*002c*/ 	.word	0xffffffff


	//   ....[1]....
        /*0030*/ 	.word	0xffffffff


	//   ....[2]....
        /*0034*/ 	.word	0xffffffff


	//   ....[3]....
        /*0038*/ 	.word	0xffffffff


	//   ....[4]....
        /*003c*/ 	.word	0xffffffff


	//   ....[5]....
        /*0040*/ 	.word	0xffffffff


	//   ....[6]....
        /*0044*/ 	.word	0xffffffff


	//   ....[7]....
        /*0048*/ 	.word	0xffffffff


	//   ....[8]....
        /*004c*/ 	.word	0xffffffff


	//   ....[9]....
        /*0050*/ 	.word	0xffffffff


	//   ....[10]....
        /*0054*/ 	.word	0x05000022


	//   ....[11]....
        /*0058*/ 	.word	0x05000022


	//   ....[12]....
        /*005c*/ 	.word	0x05000022


	//   ....[13]....
        /*0060*/ 	.word	0x05000022


	//   ....[14]....
        /*0064*/ 	.word	0x05000022


	//   ....[15]....
        /*0068*/ 	.word	0x05000022


	//   ....[16]....
        /*006c*/ 	.word	0x05000022


	//   ....[17]....
        /*0070*/ 	.word	0x05000022


	//   ....[18]....
        /*0074*/ 	.word	0x05000022


	//   ....[19]....
        /*0078*/ 	.word	0x05000022


	//----- nvinfo : EIATTR_COOP_GROUP_INSTR_OFFSETS
	.align		4
.L_1475:
        /*007c*/ 	.byte	0x04, 0x28
        /*007e*/ 	.short	(.L_1477 - .L_1476)


	//   ....[0]....
.L_1476:
        /*0080*/ 	.word	0x00000c20


	//   ....[1]....
        /*0084*/ 	.word	0x00000c30


	//   ....[2]....
        /*0088*/ 	.word	0x00000c60


	//   ....[3]....
        /*008c*/ 	.word	0x00000c70


	//   ....[4]....
        /*0090*/ 	.word	0x00000ca0


	//   ....[5]....
        /*0094*/ 	.word	0x00000cb0


	//   ....[6]....
        /*0098*/ 	.word	0x00000ce0


	//   ....[7]....
        /*009c*/ 	.word	0x00000cf0


	//   ....[8]....
        /*00a0*/ 	.word	0x00000d20


	//   ....[9]....
        /*00a4*/ 	.word	0x00000d30


	//   ....[10]....
        /*00a8*/ 	.word	0x000032e0


	//   ....[11]....
        /*00ac*/ 	.word	0x00003380


	//   ....[12]....
        /*00b0*/ 	.word	0x000033e0


	//   ....[13]....
        /*00b4*/ 	.word	0x00003440


	//   ....[14]....
        /*00b8*/ 	.word	0x000034b0


	//   ....[15]....
        /*00bc*/ 	.word	0x00003510


	//   ....[16]....
        /*00c0*/ 	.word	0x00003580


	//   ....[17]....
        /*00c4*/ 	.word	0x000035e0


	//   ....[18]....
        /*00c8*/ 	.word	0x00003650


	//   ....[19]....
        /*00cc*/ 	.word	0x000036a0


	//----- nvinfo : EIATTR_VRC_CTA_INIT_COUNT
	.align		4
.L_1477:
        /*00d0*/ 	.byte	0x02, 0x4a
	.zero		1
	.zero		1


	//----- nvinfo : EIATTR_EXIT_INSTR_OFFSETS
	.align		4
        /*00d4*/ 	.byte	0x04, 0x1c
        /*00d6*/ 	.short	(.L_1479 - .L_1478)


	//   ....[0]....
.L_1478:
        /*00d8*/ 	.word	0x00003270


	//----- nvinfo : EIATTR_MAX_THREADS
	.align		4
.L_1479:
        /*00dc*/ 	.byte	0x04, 0x05
        /*00de*/ 	.short	(.L_1481 - .L_1480)
.L_1480:
        /*00e0*/ 	.word	0x00000080
        /*00e4*/ 	.word	0x00000001
        /*00e8*/ 	.word	0x00000001


	//----- nvinfo : EIATTR_CRS_STACK_SIZE
	.align		4
.L_1481:
        /*00ec*/ 	.byte	0x04, 0x1e
        /*00ee*/ 	.short	(.L_1483 - .L_1482)
.L_1482:
        /*00f0*/ 	.word	0x00000000


	//----- nvinfo : EIATTR_CBANK_PARAM_SIZE
	.align		4
.L_1483:
        /*00f4*/ 	.byte	0x03, 0x19
        /*00f6*/ 	.short	0x0128


	//----- nvinfo : EIATTR_PARAM_CBANK
	.align		4
        /*00f8*/ 	.byte	0x04, 0x0a
        /*00fa*/ 	.short	(.L_1485 - .L_1484)
	.align		4
.L_1484:
        /*00fc*/ 	.word	index@(.nv.constant0._ZN10layer_norm13ln_bwd_kernelINS_13Kernel_traitsI13__nv_bfloat16S2_S2_S2_fjLj256ELj1ELj4ELj1ELj16ENS_18Kernel_traits_baseILj256ES2_S2_S2_S2_fjLj128EEEEELb1ELb1ELb0ELb1EEEvNS_9BwdParamsE)
        /*0100*/ 	.short	0x0380
        /*0102*/ 	.short	0x0128


	//----- nvinfo : EIATTR_SW_WAR
	.align		4
.L_1485:
        /*0104*/ 	.byte	0x04, 0x36
        /*0106*/ 	.short	(.L_1487 - .L_1486)
.L_1486:
        /*0108*/ 	.word	0x00000008
.L_1487:


//--------------------- .nv.info._ZN10layer_norm22ln_bwd_finalize_kernelINS_22Kernel_traits_finalizeILj256E13__nv_bfloat16S2_S2_S2_fjLb1ELj1024ELj4ENS_18Kernel_traits_baseILj256ES2_S2_S2_S2_fjLj1024EEEEELb1ELb0EEEvNS_9BwdParamsE --------------------------
	.section	.nv.info._ZN10layer_norm22ln_bwd_finalize_kernelINS_22Kernel_traits_finalizeILj256E13__nv_bfloat16S2_S2_S2_fjLb1ELj1024ELj4ENS_18Kernel_traits_baseILj256ES2_S2_S2_S2_fjLj1024EEEEELb1ELb0EEEvNS_9BwdParamsE,"",@"SHT_CUDA_INFO"
	.sectionflags	@""
	.align	4


	//----- nvinfo : EIATTR_CUDA_API_VERSION
	.align		4
        /*0000*/ 	.byte	0x04, 0x37
        /*0002*/ 	.short	(.L_1489 - .L_1488)
.L_1488:
        /*0004*/ 	.word	0x00000082


	//----- nvinfo : EIATTR_KPARAM_INFO
	.align		4
.L_1489:
        /*0008*/ 	.byte	0x04, 0x17
        /*000a*/ 	.short	(.L_1491 - .L_1490)
.L_1490:
        /*000c*/ 	.word	0x00000000
        /*0010*/ 	.short	0x0000
        /*0012*/ 	.short	0x0000
        /*0014*/ 	.byte	0x00, 0xf0, 0xa1, 0x04


	//----- nvinfo : EIATTR_SPARSE_MMA_MASK
	.align		4
.L_1491:
        /*0018*/ 	.byte	0x03, 0x50
        /*001a*/ 	.short	0x0000


	//----- nvinfo : EIATTR_MAXREG_COUNT
	.align		4
        /*001c*/ 	.byte	0x03, 0x1b
        /*001e*/ 	.short	0x0040


	//----- nvinfo : EIATTR_NUM_BARRIERS
	.align		4
        /*0020*/ 	.byte	0x02, 0x4c
        /*0022*/ 	.byte	0x01
	.zero		1


	//----- nvinfo : EIATTR_MERCURY_ISA_VERSION
	.align		4
        /*0024*/ 	.byte	0x03, 0x5f
        /*0026*/ 	.short	0x0101


	//----- nvinfo : EIATTR_COOP_GROUP_MASK_REGIDS
	.align		4
        /*0028*/ 	.byte	0x04, 0x29
        /*002a*/ 	.short	(.L_1493 - .L_1492)


	//   ....[0]....
.L_1492:
        /*002c*/ 	.word	0xffffffff


	//   ....[1]....
        /*0030*/ 	.word	0xffffffff


	//   ....[2]....
        /*0034*/ 	.word	0xffffffff


	//   ....[3]....
        /*0038*/ 	.word	0xffffffff


	//   ....[4]....
        /*003c*/ 	.word	0xffffffff


	//   ....[5]....
        /*0040*/ 	.word	0xffffffff


	//   ....[6]....
        /*0044*/ 	.word	0xffffffff


	//   ....[7]....
        /*0048*/ 	.word	0xffffffff


	//   ....[8]....
        /*004c*/ 	.word	0xffffffff


	//   ....[9]....
        /*0050*/ 	.word	0xffffffff


	//   ....[10]....
        /*0054*/ 	.word	0xffffffff


	//   ....[11]....
        /*0058*/ 	.word	0xffffffff


	//   ....[12]....
        /*005c*/ 	.word	0xffffffff


	//   ....[13]....
        /*0060*/ 	.word	0xffffffff


	//   ....[14]....
        /*0064*/ 	.word	0xffffffff


	//----- nvinfo : EIATTR_COOP_GROUP_INSTR_OFFSETS
	.align		4
.L_1493:
        /*0068*/ 	.byte	0x04, 0x28
        /*006a*/ 	.short	(.L_1495 - .L_1494)


	//   ....[0]....
.L_1494:
        /*006c*/ 	.word	0x00001060


	//   ....[1]....
        /*0070*/ 	.word	0x00001070


	//   ....[2]....
        /*0074*/ 	.word	0x00001080


	//   ....[3]....
        /*0078*/ 	.word	0x000010b0


	//   ....[4]....
        /*007c*/ 	.word	0x000010d0


	//   ....[5]....
        /*0080*/ 	.word	0x000010e0


	//   ....[6]....
        /*0084*/ 	.word	0x00001110


	//   ....[7]....
        /*0088*/ 	.word	0x00001130


	//   ....[8]....
        /*008c*/ 	.word	0x00001140


	//   ....[9]....
        /*0090*/ 	.word	0x00001180


	//   ....[10]....
        /*0094*/ 	.word	0x000011b0


	//   ....[11]....
        /*0098*/ 	.word	0x000011c0


	//   ....[12]....
        /*009c*/ 	.word	0x00001200


	//   ....[13]....
        /*00a0*/ 	.word	0x00001220


	//   ....[14]....
        /*00a4*/ 	.word	0x00001230


	//----- nvinfo : EIATTR_VRC_CTA_INIT_COUNT
	.align		4
.L_1495:
        /*00a8*/ 	.byte	0x02, 0x4a
	.zero		1
	.zero		1


	//----- nvinfo : EIATTR_EXIT_INSTR_OFFSETS
	.align		4
        /*00ac*/ 	.byte	0x04, 0x1c
        /*00ae*/ 	.short	(.L_1497 - .L_1496)


	//   ....[0]....
.L_1496:
        /*00b0*/ 	.word	0x00000060


	//   ....[1]....
        /*00b4*/ 	.word	0x000012b0


	//   ....[2]....
        /*00b8*/ 	.word	0x000012e0


	//   ....[3]....
        /*00bc*/ 	.word	0x000013f0


	//----- nvinfo : EIATTR_MAX_THREADS
	.align		4
.L_1497:
        /*00c0*/ 	.byte	0x04, 0x05
        /*00c2*/ 	.short	(.L_1499 - .L_1498)
.L_1498:
        /*00c4*/ 	.word	0x00000400
        /*00c8*/ 	.word	0x00000001
        /*00cc*/ 	.word	0x00000001


	//----- nvinfo : EIATTR_CRS_STACK_SIZE
	.align		4
.L_1499:
        /*00d0*/ 	.byte	0x04, 0x1e
        /*00d2*/ 	.short	(.L_1501 - .L_1500)
.L_1500:
        /*00d4*/ 	.word	0x00000000


	//----- nvinfo : EIATTR_CBANK_PARAM_SIZE
	.align		4
.L_1501:
        /*00d8*/ 	.byte	0x03, 0x19
        /*00da*/ 	.short	0x0128


	//----- nvinfo : EIATTR_PARAM_CBANK
	.align		4
        /*00dc*/ 	.byte	0x04, 0x0a
        /*00de*/ 	.short	(.L_1503 - .L_1502)
	.align		4
.L_1502:
        /*00e0*/ 	.word	index@(.nv.constant0._ZN10layer_norm22ln_bwd_finalize_kernelINS_22Kernel_traits_finalizeILj256E13__nv_bfloat16S2_S2_S2_fjLb1ELj1024ELj4ENS_18Kernel_traits_baseILj256ES2_S2_S2_S2_fjLj1024EEEEELb1ELb0EEEvNS_9BwdParamsE)
        /*00e4*/ 	.short	0x0380
        /*00e6*/ 	.short	0x0128


	//----- nvinfo : EIATTR_SW_WAR
	.align		4
.L_1503:
        /*00e8*/ 	.byte	0x04, 0x36
        /*00ea*/ 	.short	(.L_1505 - .L_1504)
.L_1504:
        /*00ec*/ 	.word	0x00000008
.L_1505:


//--------------------- .nv.info._ZN10layer_norm13ln_bwd_kernelINS_13Kernel_traitsI13__nv_bfloat16S2_S2_S2_fjLj256ELj1ELj4ELj1ELj16ENS_18Kernel_traits_baseILj256ES2_S2_S2_S2_fjLj128EEEEELb1ELb1ELb1ELb0EEEvNS_9BwdParamsE --------------------------
	.section	.nv.info._ZN10layer_norm13ln_bwd_kernelINS_13Kernel_traitsI13__nv_bfloat16S2_S2_S2_fjLj256ELj1ELj4ELj1ELj16ENS_18Kernel_traits_baseILj256ES2_S2_S2_S2_fjLj128EEEEELb1ELb1ELb1ELb0EEEvNS_9BwdParamsE,"",@"SHT_CUDA_INFO"
	.sectionflags	@""
	.align	4


	//----- nvinfo : EIATTR_CUDA_API_VERSION
	.align		4
        /*0000*/ 	.byte	0x04, 0x37
        /*0002*/ 	.short	(.L_1507 - .L_1506)
.L_1506:
        /*0004*/ 	.word	0x00000082


	//----- nvinfo : EIATTR_KPARAM_INFO
	.align		4
.L_1507:
        /*0008*/ 	.byte	0x04, 0x17
        /*000a*/ 	.short	(.L_1509 - .L_1508)
.L_1508:
        /*000c*/ 	.word	0x00000000
        /*0010*/ 	.short	0x0000
        /*0012*/ 	.short	0x0000
        /*0014*/ 	.byte	0x00, 0xf0, 0xa1, 0x04


	//----- nvinfo : EIATTR_SPARSE_MMA_MASK
	.align		4
.L_1509:
        /*0018*/ 	.byte	0x03, 0x50
        /*001a*/ 	.short	0x0000


	//----- nvinfo : EIATTR_MAXREG_COUNT
	.align		4
        /*001c*/ 	.byte	0x03, 0x1b
        /*001e*/ 	.short	0x00ff


	//----- nvinfo : EIATTR_NUM_BARRIERS
	.align		4
        /*0020*/ 	.byte	0x02, 0x4c
        /*0022*/ 	.byte	0x01
	.zero		1


	//----- nvinfo : EIATTR_MERCURY_ISA_VERSION
	.align		4
        /*0024*/ 	.byte	0x03, 0x5f
        /*0026*/ 	.short	0x0101


	//----- nvinfo : EIATTR_COOP_GROUP_MASK_REGIDS
	.align		4
        /*0028*/ 	.byte	0x04, 0x29
        /*002a*/ 	.short	(.L_1511 - .L_1510)


	//   ....[0]....
.L_1510:
        /*002c*/ 	.word	0xffffffff


	//   ....[1]....
        /*0030*/ 	.word	0xffffffff


	//   ....[2]....
        /*0034*/ 	.word	0xffffffff


	//   ....[3]....
        /*0038*/ 	.word	0xffffffff


	//   ....[4]....
        /*003c*/ 	.word	0xffffffff


	//   ....[5]....
        /*0040*/ 	.word	0xffffffff


	//   ....[6]....
        /*0044*/ 	.word	0xffffffff


	//   ....[7]....
        /*0048*/ 	.word	0xffffffff


	//   ....[8]....
        /*004c*/ 	.word	0xffffffff


	//   ....[9]....
        /*0050*/ 	.word	0xffffffff


	//   ....[10]....
        /*0054*/ 	.word	0x05000056


	//   ....[11]....
        /*0058*/ 	.word	0x05000056


	//   ....[12]....
        /*005c*/ 	.word	0x05000056


	//   ....[13]....
        /*0060*/ 	.word	0x05000056


	//   ....[14]....
        /*0064*/ 	.word	0x05000056


	//   ....[15]....
        /*0068*/ 	.word	0x05000056


	//   ....[16]....
        /*006c*/ 	.word	0x05000056


	//   ....[17]....
        /*0070*/ 	.word	0x05000056


	//   ....[18]....
        /*0074*/ 	.word	0x05000056


	//   ....[19]....
        /*0078*/ 	.word	0x05000056


	//----- nvinfo : EIATTR_COOP_GROUP_INSTR_OFFSETS
	.align		4
.L_1511:
        /*007c*/ 	.byte	0x04, 0x28
        /*007e*/ 	.short	(.L_1513 - .L_1512)


	//   ....[0]....
.L_1512:
        /*0080*/ 	.word	0x00000f10


	//   ....[1]....
        /*0084*/ 	.word	0x00000f20


	//   ....[2]....
        /*0088*/ 	.word	0x00000f50


	//   ....[3]....
        /*008c*/ 	.word	0x00000f60


	//   ....[4]....
        /*0090*/ 	.word	0x00000f90


	//   ....[5]....
        /*0094*/ 	.word	0x00000fa0


	//   ....[6]....
        /*0098*/ 	.word	0x00000fd0


	//   ....[7]....
        /*009c*/ 	.word	0x00000fe0


	//   ....[8]....
        /*00a0*/ 	.word	0x00001010


	//   ....[9]....
        /*00a4*/ 	.word	0x00001020


	//   ....[10]....
        /*00a8*/ 	.word	0x00003a30


	//   ....[11]....
        /*00ac*/ 	.word	0x00003ac0


	//   ....[12]....
        /*00b0*/ 	.word	0x00003b30


	//   ....[13]....
        /*00b4*/ 	.word	0x00003b90


	//   ....[14]....
        /*00b8*/ 	.word	0x00003c00


	//   ....[15]....
        /*00bc*/ 	.word	0x00003c60


	//   ....[16]....
        /*00c0*/ 	.word	0x00003cd0


	//   ....[17]....
        /*00c4*/ 	.word	0x00003d30


	//   ....[18]....
        /*00c8*/ 	.word	0x00003da0


	//   ....[19]....
        /*00cc*/ 	.word	0x00003e00


	//----- nvinfo : EIATTR_VRC_CTA_INIT_COUNT
	.align		4
.L_1513:
        /*00d0*/ 	.byte	0x02, 0x4a
	.zero		1
	.zero		1


	//----- nvinfo : EIATTR_EXIT_INSTR_OFFSETS
	.align		4
        /*00d4*/ 	.byte	0x04, 0x1c
        /*00d6*/ 	.short	(.L_1515 - .L_1514)


	//   ....[0]....
.L_1514:
        /*00d8*/ 	.word	0x00003940


	//   ....[1]....
        /*00dc*/ 	.word	0x000039c0


	//----- nvinfo : EIATTR_MAX_THREADS
	.align		4
.L_1515:
        /*00e0*/ 	.byte	0x04, 0x05
        /*00e2*/ 	.short	(.L_1517 - .L_1516)
.L_1516:
        /*00e4*/ 	.word	0x00000080
        /*00e8*/ 	.word	0x00000001
        /*00ec*/ 	.word	0x00000001


	//----- nvinfo : EIATTR_CRS_STACK_SIZE
	.align		4
.L_1517:
        /*00f0*/ 	.byte	0x04, 0x1e
        /*00f2*/ 	.short	(.L_1519 - .L_1518)
.L_1518:
        /*00f4*/ 	.word	0x00000000


	//----- nvinfo : EIATTR_CBANK_PARAM_SIZE
	.align		4
.L_1519:
        /*00f8*/ 	.byte	0x03, 0x19
        /*00fa*/ 	.short	0x0128


	//----- nvinfo : EIATTR_PARAM_CBANK
	.align		4
        /*00fc*/ 	.byte	0x04, 0x0a
        /*00fe*/ 	.short	(.L_1521 - .L_1520)
	.align		4
.L_1520:
        /*0100*/ 	.word	index@(.nv.constant0._ZN10layer_norm13ln_bwd_kernelINS_13Kernel_traitsI13__nv_bfloat16S2_S2_S2_fjLj256ELj1ELj4ELj1ELj16ENS_18Kernel_traits_baseILj256ES2_S2_S2_S2_fjLj128EEEEELb1ELb1ELb1ELb0EEEvNS_9BwdParamsE)
        /*0104*/ 	.short	0x0380
        /*0106*/ 	.short	0x0128


	//----- nvinfo : EIATTR_SW_WAR
	.align		4
.L_1521:
        /*0108*/ 	.byte	0x04, 0x36
        /*010a*/ 	.short	(.L_1523 - .L_1522)
.L_1522:
        /*010c*/ 	.word	0x00000008
.L_1523:


//--------------------- .nv.info._ZN10layer_norm22ln_bwd_finalize_kernelINS_22Kernel_traits_finalizeILj256E13__nv_bfloat16S2_S2_S2_fjLb1ELj1024ELj4ENS_18Kernel_traits_baseILj256ES2_S2_S2_S2_fjLj1024EEEEELb1ELb1EEEvNS_9BwdParamsE --------------------------
	.section	.nv.info._ZN10layer_norm22ln_bwd_finalize_kernelINS_22Kernel_traits_finalizeILj256E13__nv_bfloat16S2_S2_S2_fjLb1ELj1024ELj4ENS_18Kernel_traits_baseILj256ES2_S2_S2_S2_fjLj1024EEEEELb1ELb1EEEvNS_9BwdParamsE,"",@"SHT_CUDA_INFO"
	.sectionflags	@""
	.align	4


	//----- nvinfo : EIATTR_CUDA_API_VERSION
	.align		4
        /*0000*/ 	.byte	0x04, 0x37
        /*0002*/ 	.short	(.L_1525 - .L_1524)
.L_1524:
        /*0004*/ 	.word	0x00000082


	//----- nvinfo : EIATTR_KPARAM_INFO
	.align		4
.L_1525:
        /*0008*/ 	.byte	0x04, 0x17
        /*000a*/ 	.short	(.L_1527 - .L_1526)
.L_1526:
        /*000c*/ 	.word	0x00000000
        /*0010*/ 	.short	0x0000
        /*0012*/ 	.short	0x0000
        /*0014*/ 	.byte	0x00, 0xf0, 0xa1, 0x04


	//----- nvinfo : EIATTR_SPARSE_MMA_MASK
	.align		4
.L_1527:
        /*0018*/ 	.byte	0x03, 0x50
        /*001a*/ 	.short	0x0000


	//----- nvinfo : EIATTR_MAXREG_COUNT
	.align		4
        /*001c*/ 	.byte	0x03, 0x1b
        /*001e*/ 	.short	0x0040


	//----- nvinfo : EIATTR_NUM_BARRIERS
	.align		4
        /*0020*/ 	.byte	0x02, 0x4c
        /*0022*/ 	.byte	0x01
	.zero		1


	//----- nvinfo : EIATTR_MERCURY_ISA_VERSION
	.align		4
        /*0024*/ 	.byte	0x03, 0x5f
        /*0026*/ 	.short	0x0101


	//----- nvinfo : EIATTR_COOP_GROUP_MASK_REGIDS
	.align		4
        /*0028*/ 	.byte	0x04, 0x29
        /*002a*/ 	.short	(.L_1529 - .L_1528)


	//   ....[0]....
.L_1528:
        /*002c*/ 	.word	0xffffffff


	//   ....[1]....
        /*0030*/ 	.word	0xffffffff


	//   ....[2]....
        /*0034*/ 	.word	0xffffffff


	//   ....[3]....
        /*0038*/ 	.word	0xffffffff


	//   ....[4]....
        /*003c*/ 	.word	0xffffffff


	//   ....[5]....
        /*0040*/ 	.word	0xffffffff


	//   ....[6]....
        /*0044*/ 	.word	0xffffffff


	//   ....[7]....
        /*0048*/ 	.word	0xffffffff


	//   ....[8]....
        /*004c*/ 	.word	0xffffffff


	//   ....[9]....
        /*0050*/ 	.word	0xffffffff


	//   ....[10]....
        /*0054*/ 	.word	0xffffffff


	//   ....[11]....
        /*0058*/ 	.word	0xffffffff


	//   ....[12]....
        /*005c*/ 	.word	0xffffffff


	//   ....[13]....
        /*0060*/ 	.word	0xffffffff


	//   ....[14]....
        /*0064*/ 	.word	0xffffffff


	//----- nvinfo : EIATTR_COOP_GROUP_INSTR_OFFSETS
	.align		4
.L_1529:
        /*0068*/ 	.byte	0x04, 0x28
        /*006a*/ 	.short	(.L_1531 - .L_1530)


	//   ....[0]....
.L_1530:
        /*006c*/ 	.word	0x00001070


	//   ....[1]....
        /*0070*/ 	.word	0x00001080


	//   ....[2]....
        /*0074*/ 	.word	0x00001090


	//   ....[3]....
        /*0078*/ 	.word	0x000010c0


	//   ....[4]....
        /*007c*/ 	.word	0x000010e0


	//   ....[5]....
        /*0080*/ 	.word	0x000010f0


	//   ....[6]....
        /*0084*/ 	.word	0x00001120


	//   ....[7]....
        /*0088*/ 	.word	0x00001140


	//   ....[8]....
        /*008c*/ 	.word	0x00001150


	//   ....[9]....
        /*0090*/ 	.word	0x00001180


	//   ....[10]....
        /*0094*/ 	.word	0x000011a0


	//   ....[11]....
        /*0098*/ 	.word	0x000011b0


	//   ....[12]....
        /*009c*/ 	.word	0x000011f0


	//   ....[13]....
        /*00a0*/ 	.word	0x00001210


	//   ....[14]....
        /*00a4*/ 	.word	0x00001220


	//----- nvinfo : EIATTR_VRC_CTA_INIT_COUNT
	.align		4
.L_1531:
        /*00a8*/ 	.byte	0x02, 0x4a
	.zero		1
	.zero		1


	//----- nvinfo : EIATTR_EXIT_INSTR_OFFSETS
	.align		4
        /*00ac*/ 	.byte	0x04, 0x1c
        /*00ae*/ 	.short	(.L_1533 - .L_1532)


	//   ....[0]....
.L_1532:
        /*00b0*/ 	.word	0x00000060


	//   ....[1]....
        /*00b4*/ 	.word	0x000012a0


	//   ....[2]....
        /*00b8*/ 	.word	0x000013c0


	//----- nvinfo : EIATTR_MAX_THREADS
	.align		4
.L_1533:
        /*00bc*/ 	.byte	0x04, 0x05
        /*00be*/ 	.short	(.L_1535 - .L_1534)
.L_1534:
        /*00c0*/ 	.word	0x00000400
        /*00c4*/ 	.word	0x00000001
        /*00c8*/ 	.word	0x00000001


	//----- nvinfo : EIATTR_CRS_STACK_SIZE
	.align		4
.L_1535:
        /*00cc*/ 	.byte	0x04, 0x1e
        /*00ce*/ 	.short	(.L_1537 - .L_1536)
.L_1536:
        /*00d0*/ 	.word	0x00000000


	//----- nvinfo : EIATTR_CBANK_PARAM_SIZE
	.align		4
.L_1537:
        /*00d4*/ 	.byte	0x03, 0x19
        /*00d6*/ 	.short	0x0128


	//----- nvinfo : EIATTR_PARAM_CBANK
	.align		4
        /*00d8*/ 	.byte	0x04, 0x0a
        /*00da*/ 	.short	(.L_1539 - .L_1538)
	.align		4
.L_1538:
        /*00dc*/ 	.word	index@(.nv.constant0._ZN10layer_norm22ln_bwd_finalize_kernelINS_22Kernel_traits_finalizeILj256E13__nv_bfloat16S2_S2_S2_fjLb1ELj1024ELj4ENS_18Kernel_traits_baseILj256ES2_S2_S2_S2_fjLj1024EEEEELb1ELb1EEEvNS_9BwdParamsE)
        /*00e0*/ 	.short	0x0380
        /*00e2*/ 	.short	0x0128


	//----- nvinfo : EIATTR_SW_WAR
	.align		4
.L_1539:
        /*00e4*/ 	.byte	0x04, 0x36
        /*00e6*/ 	.short	(.L_1541 - .L_1540)
.L_1540:
        /*00e8*/ 	.word	0x00000008
.L_1541:


//--------------------- .nv.info._ZN10layer_norm13ln_bwd_kernelINS_13Kernel_traitsI13__nv_bfloat16S2_S2_S2_fjLj256ELj1ELj4ELj1ELj16ENS_18Kernel_traits_baseILj256ES2_S2_S2_S2_fjLj128EEEEELb1ELb1ELb1ELb1EEEvNS_9BwdParamsE --------------------------
	.section	.nv.info._ZN10layer_norm13ln_bwd_kernelINS_13Kernel_traitsI13__nv_bfloat16S2_S2_S2_fjLj256ELj1ELj4ELj1ELj16ENS_18Kernel_traits_baseILj256ES2_S2_S2_S2_fjLj128EEEEELb1ELb1ELb1ELb1EEEvNS_9BwdParamsE,"",@"SHT_CUDA_INFO"
	.sectionflags	@""
	.align	4


	//----- nvinfo : EIATTR_CUDA_API_VERSION
	.align		4
        /*0000*/ 	.byte	0x04, 0x37
        /*0002*/ 	.short	(.L_1543 - .L_1542)
.L_1542:
        /*0004*/ 	.word	0x00000082


	//----- nvinfo : EIATTR_KPARAM_INFO
	.align		4
.L_1543:
        /*0008*/ 	.byte	0x04, 0x17
        /*000a*/ 	.short	(.L_1545 - .L_1544)
.L_1544:
        /*000c*/ 	.word	0x00000000
        /*0010*/ 	.short	0x0000
        /*0012*/ 	.short	0x0000
        /*0014*/ 	.byte	0x00, 0xf0, 0xa1, 0x04


	//----- nvinfo : EIATTR_SPARSE_MMA_MASK
	.align		4
.L_1545:
        /*0018*/ 	.byte	0x03, 0x50
        /*001a*/ 	.short	0x0000


	//----- nvinfo : EIATTR_MAXREG_COUNT
	.align		4
        /*001c*/ 	.byte	0x03, 0x1b
        /*001e*/ 	.short	0x00ff


	//----- nvinfo : EIATTR_NUM_BARRIERS
	.align		4
        /*0020*/ 	.byte	0x02, 0x4c
        /*0022*/ 	.byte	0x01
	.zero		1


	//----- nvinfo : EIATTR_MERCURY_ISA_VERSION
	.align		4
        /*0024*/ 	.byte	0x03, 0x5f
        /*0026*/ 	.short	0x0101


	//----- nvinfo : EIATTR_COOP_GROUP_MASK_REGIDS
	.align		4
        /*0028*/ 	.byte	0x04, 0x29
        /*002a*/ 	.short	(.L_1547 - .L_1546)


	//   ....[0]....
.L_1546:
        /*002c*/ 	.word	0xffffffff


	//   ....[1]....
        /*0030*/ 	.word	0xffffffff


	//   ....[2]....
        /*0034*/ 	.word	0xffffffff


	//   ....[3]....
        /*0038*/ 	.word	0xffffffff


	//   ....[4]....
        /*003c*/ 	.word	0xffffffff


	//   ....[5]....
        /*0040*/ 	.word	0xffffffff


	//   ....[6]....
        /*0044*/ 	.word	0xffffffff


	//   ....[7]....
        /*0048*/ 	.word	0xffffffff


	//   ....[8]....
        /*004c*/ 	.word	0xffffffff


	//   ....[9]....
        /*0050*/ 	.word	0xffffffff


	//   ....[10]....
        /*0054*/ 	.word	0x05000065


	//   ....[11]....
        /*0058*/ 	.word	0x05000065


	//   ....[12]....
        /*005c*/ 	.word	0x05000065


	//   ....[13]....
        /*0060*/ 	.word	0x05000065


	//   ....[14]....
        /*0064*/ 	.word	0x05000065


	//   ....[15]....
        /*0068*/ 	.word	0x05000065


	//   ....[16]....
        /*006c*/ 	.word	0x05000065


	//   ....[17]....
        /*0070*/ 	.word	0x05000065


	//   ....[18]....
        /*0074*/ 	.word	0x05000065


	//   ....[19]....
        /*0078*/ 	.word	0x05000065


	//----- nvinfo : EIATTR_COOP_GROUP_INSTR_OFFSETS
	.align		4
.L_1547:
        /*007c*/ 	.byte	0x04, 0x28
        /*007e*/ 	.short	(.L_1549 - .L_1548)


	//   ....[0]....
.L_1548:
        /*0080*/ 	.word	0x00000e10


	//   ....[1]....
        /*0084*/ 	.word	0x00000e20


	//   ....[2]....
        /*0088*/ 	.word	0x00000e50


	//   ....[3]....
        /*008c*/ 	.word	0x00000e60


	//   ....[4]....
        /*0090*/ 	.word	0x00000e90


	//   ....[5]....
        /*0094*/ 	.word	0x00000ea0


	//   ....[6]....
        /*0098*/ 	.word	0x00000ed0


	//   ....[7]....
        /*009c*/ 	.word	0x00000ee0


	//   ....[8]....
        /*00a0*/ 	.word	0x00000f10


	//   ....[9]....
        /*00a4*/ 	.word	0x00000f20


	//   ....[10]....
        /*00a8*/ 	.word	0x000037f0


	//   ....[11]....
        /*00ac*/ 	.word	0x00003880


	//   ....[12]....
        /*00b0*/ 	.word	0x000038f0


	//   ....[13]....
        /*00b4*/ 	.word	0x00003950


	//   ....[14]....
        /*00b8*/ 	.word	0x000039c0


	//   ....[15]....
        /*00bc*/ 	.word	0x00003a20


	//   ....[16]....
        /*00c0*/ 	.word	0x00003a90


	//   ....[17]....
        /*00c4*/ 	.word	0x00003af0


	//   ....[18]....
        /*00c8*/ 	.word	0x00003b60


	//   ....[19]....
        /*00cc*/ 	.word	0x00003bc0


	//----- nvinfo : EIATTR_VRC_CTA_INIT_COUNT
	.align		4
.L_1549:
        /*00d0*/ 	.byte	0x02, 0x4a
	.zero		1
	.zero		1


	//----- nvinfo : EIATTR_EXIT_INSTR_OFFSETS
	.align		4
        /*00d4*/ 	.byte	0x04, 0x1c
        /*00d6*/ 	.short	(.L_1551 - .L_1550)


	//   ....[0]....
.L_1550:
        /*00d8*/ 	.word	0x00003780


	//----- nvinfo : EIATTR_MAX_THREADS
	.align		4
.L_1551:
        /*00dc*/ 	.byte	0x04, 0x05
        /*00de*/ 	.short	(.L_1553 - .L_1552)
.L_1552:
        /*00e0*/ 	.word	0x00000080
        /*00e4*/ 	.word	0x00000001
        /*00e8*/ 	.word	0x00000001


	//----- nvinfo : EIATTR_CRS_STACK_SIZE
	.align		4
.L_1553:
        /*00ec*/ 	.byte	0x04, 0x1e
        /*00ee*/ 	.short	(.L_1555 - .L_1554)
.L_1554:
        /*00f0*/ 	.word	0x00000000


	//----- nvinfo : EIATTR_CBANK_PARAM_SIZE
	.align		4
.L_1555:
        /*00f4*/ 	.byte	0x03, 0x19
        /*00f6*/ 	.short	0x0128


	//----- nvinfo : EIATTR_PARAM_CBANK
	.align		4
        /*00f8*/ 	.byte	0x04, 0x0a
        /*00fa*/ 	.short	(.L_1557 - .L_1556)
	.align		4
.L_1556:
        /*00fc*/ 	.word	index@(.nv.constant0._ZN10layer_norm13ln_bwd_kernelINS_13Kernel_traitsI13__nv_bfloat16S2_S2_S2_fjLj256ELj1ELj4ELj1ELj16ENS_18Kernel_traits_baseILj256ES2_S2_S2_S2_fjLj128EEEEELb1ELb1ELb1ELb1EEEvNS_9BwdParamsE)
        /*0100*/ 	.short	0x0380
        /*0102*/ 	.short	0x0128


	//----- nvinfo : EIATTR_SW_WAR
	.align		4
.L_1557:
        /*0104*/ 	.byte	0x04, 0x36
        /*0106*/ 	.short	(.L_1559 - .L_1558)
.L_1558:
        /*0108*/ 	.word	0x00000008
.L_1559:


//--------------------- .nv.info._ZN10layer_norm13ln_bwd_kernelINS_13Kernel_traitsI6__halfS2_S2_S2_fjLj256ELj1ELj4ELj1ELj16ENS_18Kernel_traits_baseILj256ES2_S2_S2_S2_fjLj128EEEEELb0ELb0ELb0ELb0EEEvNS_9BwdParamsE --------------------------
	.section	.nv.info._ZN10layer_norm13ln_bwd_kernelINS_13Kernel_traitsI6__halfS2_S2_S2_fjLj256ELj1ELj4ELj1ELj16ENS_18Kernel_traits_baseILj256ES2_S2_S2_S2_fjLj128EEEEELb0ELb0ELb0ELb0EEEvNS_9BwdParamsE,"",@"SHT_CUDA_INFO"
	.sectionflags	@""
	.align	4


	//----- nvinfo : EIATTR_CUDA_API_VERSION
	.align		4
        /*0000*/ 	.byte	0x04, 0x37
        /*0002*/ 	.short	(.L_1561 - .L_1560)
.L_1560:
        /*0004*/ 	.word	0x00000082


	//----- nvinfo : EIATTR_KPARAM_INFO
	.align		4
.L_1561:
        /*0008*/ 	.byte	0x04, 0x17
        /*000a*/ 	.short	(.L_1563 - .L_1562)
.L_1562:
        /*000c*/ 	.word	0x00000000
        /*0010*/ 	.short	0x0000
        /*0012*/ 	.short	0x0000
        /*0014*/ 	.byte	0x00, 0xf0, 0xa1, 0x04


	//----- nvinfo : EIATTR_SPARSE_MMA_MASK
	.align		4
.L_1563:
        /*0018*/ 	.byte	0x03, 0x50
        /*001a*/ 	.short	0x0000


	//----- nvinfo : EIATTR_MAXREG_COUNT
	.align		4
        /*001c*/ 	.byte	0x03, 0x1b
        /*001e*/ 	.short	0x00ff


	//----- nvinfo : EIATTR_NUM_BARRIERS
	.align		4
        /*0020*/ 	.byte	0x02, 0x4c
        /*0022*/ 	.byte	0x01
	.zero		1


	//----- nvinfo : EIATTR_MERCURY_ISA_VERSION
	.align		4
        /*0024*/ 	.byte	0x03, 0x5f
        /*0026*/ 	.short	0x0101


	//----- nvinfo : EIATTR_COOP_GROUP_MASK_REGIDS
	.align		4
        /*0028*/ 	.byte	0x04, 0x29
        /*002a*/ 	.short	(.L_1565 - .L_1564)


	//   ....[0]....
.L_1564:
        /*002c*/ 	.word	0xffffffff


	//   ....[1]....
        /*0030*/ 	.word	0xffffffff


	//   ....[2]....
        /*0034*/ 	.word	0xffffffff


	//   ....[3]....
        /*0038*/ 	.word	0xffffffff


	//   ....[4]....
        /*003c*/ 	.word	0xffffffff


	//   ....[5]....
        /*0040*/ 	.word	0xffffffff


	//   ....[6]....
        /*0044*/ 	.word	0xffffffff


	//   ....[7]....
        /*0048*/ 	.word	0xffffffff


	//   ....[8]....
        /*004c*/ 	.word	0xffffffff


	//   ....[9]....
        /*0050*/ 	.word	0xffffffff


	//   ....[10]....
        /*0054*/ 	.word	0x05000024


	//   ....[11]....
        /*0058*/ 	.word	0x05000024


	//   ....[12]....
        /*005c*/ 	.word	0x05000024


	//   ....[13]....
        /*0060*/ 	.word	0x05000024


	//   ....[14]....
        /*0064*/ 	.word	0x05000024


	//   ....[15]....
        /*0068*/ 	.word	0x05000024


	//   ....[16]....
        /*006c*/ 	.word	0x05000024


	//   ....[17]....
        /*0070*/ 	.word	0x05000024


	//   ....[18]....
        /*0074*/ 	.word	0x05000024


	//   ....[19]....
        /*0078*/ 	.word	0x05000024


	//----- nvinfo : EIATTR_COOP_GROUP_INSTR_OFFSETS
	.align		4
.L_1565:
        /*007c*/ 	.byte	0x04, 0x28
        /*007e*/ 	.short	(.L_1567 - .L_1566)


	//   ....[0]....
.L_1566:
        /*0080*/ 	.word	0x000009c0


	//   ....[1]....
        /*0084*/ 	.word	0x000009d0


	//   ....[2]....
        /*0088*/ 	.word	0x00000a00


	//   ....[3]....
        /*008c*/ 	.word	0x00000a10


	//   ....[4]....
        /*0090*/ 	.word	0x00000a40


	//   ....[5]....
        /*0094*/ 	.word	0x00000a50


	//   ....[6]....
        /*0098*/ 	.word	0x00000a80


	//   ....[7]....
        /*009c*/ 	.word	0x00000a90


	//   ....[8]....
        /*00a0*/ 	.word	0x00000ac0


	//   ....[9]....
        /*00a4*/ 	.word	0x00000ad0


	//   ....[10]....
        /*00a8*/ 	.word	0x00001cd0


	//   ....[11]....
        /*00ac*/ 	.word	0x00001d60


	//   ....[12]....
        /*00b0*/ 	.word	0x00001dc0


	//   ....[13]....
        /*00b4*/ 	.word	0x00001e20


	//   ....[14]....
        /*00b8*/ 	.word	0x00001e80


	//   ....[15]....
        /*00bc*/ 	.word	0x00001ee0


	//   ....[16]....
        /*00c0*/ 	.word	0x00001f40


	//   ....[17]....
        /*00c4*/ 	.word	0x00001fa0


	//   ....[18]....
        /*00c8*/ 	.word	0x00002000


	//   ....[19]....
        /*00cc*/ 	.word	0x00002060


	//----- nvinfo : EIATTR_VRC_CTA_INIT_COUNT
	.align		4
.L_1567:
        /*00d0*/ 	.byte	0x02, 0x4a
	.zero		1
	.zero		1


	//----- nvinfo : EIATTR_EXIT_INSTR_OFFSETS
	.align		4
        /*00d4*/ 	.byte	0x04, 0x1c
        /*00d6*/ 	.short	(.L_1569 - .L_1568)


	//   ....[0]....
.L_1568:
        /*00d8*/ 	.word	0x00001c40


	//   ....[1]....
        /*00dc*/ 	.word	0x00001c70


	//----- nvinfo : EIATTR_MAX_THREADS
	.align		4
.L_1569:
        /*00e0*/ 	.byte	0x04, 0x05
        /*00e2*/ 	.short	(.L_1571 - .L_1570)
.L_1570:
        /*00e4*/ 	.word	0x00000080
        /*00e8*/ 	.word	0x00000001
        /*00ec*/ 	.word	0x00000001


	//----- nvinfo : EIATTR_CRS_STACK_SIZE
	.align		4
.L_1571:
        /*00f0*/ 	.byte	0x04, 0x1e
        /*00f2*/ 	.short	(.L_1573 - .L_1572)
.L_1572:
        /*00f4*/ 	.word	0x00000000


	//----- nvinfo : EIATTR_CBANK_PARAM_SIZE
	.align		4
.L_1573:
        /*00f8*/ 	.byte	0x03, 0x19
        /*00fa*/ 	.short	0x0128


	//----- nvinfo : EIATTR_PARAM_CBANK
	.align		4
        /*00fc*/ 	.byte	0x04, 0x0a
        /*00fe*/ 	.short	(.L_1575 - .L_1574)
	.align		4
.L_1574:
        /*0100*/ 	.word	index@(.nv.constant0._ZN10layer_norm13ln_bwd_kernelINS_13Kernel_traitsI6__halfS2_S2_S2_fjLj256ELj1ELj4ELj1ELj16ENS_18Kernel_traits_baseILj256ES2_S2_S2_S2_fjLj128EEEEELb0ELb0ELb0ELb0EEEvNS_9BwdParamsE)
        /*0104*/ 	.short	0x0380
        /*0106*/ 	.short	0x0128


	//----- nvinfo : EIATTR_SW_WAR
	.align		4
.L_1575:
        /*0108*/ 	.byte	0x04, 0x36
        /*010a*/ 	.short	(.L_1577 - .L_1576)
.L_1576:
        /*010c*/ 	.word	0x00000008
.L_1577:


//--------------------- .nv.info._ZN10layer_norm13ln_bwd_kernelINS_13Kernel_traitsI6__halfS2_S2_S2_fjLj256ELj1ELj4ELj1ELj16ENS_18Kernel_traits_baseILj256ES2_S2_S2_S2_fjLj128EEEEELb0ELb0ELb0ELb1EEEvNS_9BwdParamsE --------------------------
	.section	.nv.info._ZN10layer_norm13ln_bwd_kernelINS_13Kernel_traitsI6__halfS2_S2_S2_fjLj256ELj1ELj4ELj1ELj16ENS_18Kernel_traits_baseILj256ES2_S2_S2_S2_fjLj128EEEEELb0ELb0ELb0ELb1EEEvNS_9BwdParamsE,"",@"SHT_CUDA_INFO"
	.sectionflags	@""
	.align	4


	//----- nvinfo : EIATTR_CUDA_API_VERSION
	.align		4
        /*0000*/ 	.byte	0x04, 0x37
        /*0002*/ 	.short	(.L_1579 - .L_1578)
.L_1578:
        /*0004*/ 	.word	0x00000082


	//----- nvinfo : EIATTR_KPARAM_INFO
	.align		4
.L_1579:
        /*0008*/ 	.byte	0x04, 0x17
        /*000a*/ 	.short	(.L_1581 - .L_1580)
.L_1580:
        /*000c*/ 	.word	0x00000000
        /*0010*/ 	.short	0x0000
        /*0012*/ 	.short	0x0000
        /*0014*/ 	.byte	0x00, 0xf0, 0xa1, 0x04


	//----- nvinfo : EIATTR_SPARSE_MMA_MASK
	.align		4
.L_1581:
        /*0018*/ 	.byte	0x03, 0x50
        /*001a*/ 	.short	0x0000


	//----- nvinfo : EIATTR_MAXREG_COUNT
	.align		4
        /*001c*/ 	.byte	0x03, 0x1b
        /*001e*/ 	.short	0x00ff


	//----- nvinfo : EIATTR_NUM_BARRIERS
	.align		4
        /*0020*/ 	.byte	0x02, 0x4c
        /*0022*/ 	.byte	0x01
	.zero		1


	//----- nvinfo : EIATTR_MERCURY_ISA_VERSION
	.align		4
        /*0024*/ 	.byte	0x03, 0x5f
        /*0026*/ 	.short	0x0101


	//----- nvinfo : EIATTR_COOP_GROUP_MASK_REGIDS
	.align		4
        /*0028*/ 	.byte	0x04, 0x29
        /*002a*/ 	.short	(.L_1583 - .L_1582)


	//   ....[0]....
.L_1582:
        /*002c*/ 	.word	0xffffffff


	//   ....[1]....
        /*0030*/ 	.word	0xffffffff


	//   ....[2]....
        /*0034*/ 	.word	0xffffffff


	//   ....[3]....
        /*0038*/ 	.word	0xffffffff


	//   ....[4]....
        /*003c*/ 	.word	0xffffffff


	//   ....[5]....
        /*0040*/ 	.word	0xffffffff


	//   ....[6]....
        /*0044*/ 	.word	0xffffffff


	//   ....[7]....
        /*0048*/ 	.word	0xffffffff


	//   ....[8]....
        /*004c*/ 	.word	0xffffffff


	//   ....[9]....
        /*0050*/ 	.word	0xffffffff


	//   ....[10]....
        /*0054*/ 	.word	0x05000038


	//   ....[11]....
        /*0058*/ 	.word	0x05000038


	//   ....[12]....
        /*005c*/ 	.word	0x05000038


	//   ....[13]....
        /*0060*/ 	.word	0x05000038


	//   ....[14]....
        /*0064*/ 	.word	0x05000038


	//   ....[15]....
        /*0068*/ 	.word	0x05000038


	//   ....[16]....
        /*006c*/ 	.word	0x05000038


	//   ....[17]....
        /*0070*/ 	.word	0x05000038


	//   ....[18]....
        /*0074*/ 	.word	0x05000038


	//   ....[19]....
        /*0078*/ 	.word	0x05000038


	//----- nvinfo : EIATTR_COOP_GROUP_INSTR_OFFSETS
	.align		4
.L_1583:
        /*007c*/ 	.byte	0x04, 0x28
        /*007e*/ 	.short	(.L_1585 - .L_1584)


	//   ....[0]....
.L_1584:
        /*0080*/ 	.word	0x000009a0


	//   ....[1]....
        /*0084*/ 	.word	0x000009b0


	//   ....[2]....
        /*0088*/ 	.word	0x000009e0


	//   ....[3]....
        /*008c*/ 	.word	0x000009f0


	//   ....[4]....
        /*0090*/ 	.word	0x00000a20


	//   ....[5]....
        /*0094*/ 	.word	0x00000a30


	//   ....[6]....
        /*0098*/ 	.word	0x00000a60


	//   ....[7]....
        /*009c*/ 	.word	0x00000a70


	//   ....[8]....
        /*00a0*/ 	.word	0x00000aa0


	//   ....[9]....
        /*00a4*/ 	.word	0x00000ab0


	//   ....[10]....
        /*00a8*/ 	.word	0x00001c30


	//   ....[11]....
        /*00ac*/ 	.word	0x00001cc0


	//   ....[12]....
        /*00b0*/ 	.word	0x00001d30


	//   ....[13]....
        /*00b4*/ 	.word	0x00001da0


	//   ....[14]....
        /*00b8*/ 	.word	0x00001e00


	//   ....[15]....
        /*00bc*/ 	.word	0x00001e70


	//   ....[16]....
        /*00c0*/ 	.word	0x00001ed0


	//   ....[17]....
        /*00c4*/ 	.word	0x00001f30


	//   ....[18]....
        /*00c8*/ 	.word	0x00001fa0


	//   ....[19]....
        /*00cc*/ 	.word	0x00002000


	//----- nvinfo : EIATTR_VRC_CTA_INIT_COUNT
	.align		4
.L_1585:
        /*00d0*/ 	.byte	0x02, 0x4a
	.zero		1
	.zero		1


	//----- nvinfo : EIATTR_EXIT_INSTR_OFFSETS
	.align		4
        /*00d4*/ 	.byte	0x04, 0x1c
        /*00d6*/ 	.short	(.L_1587 - .L_1586)


	//   ....[0]....
.L_1586:
        /*00d8*/ 	.word	0x00001bd0


	//----- nvinfo : EIATTR_MAX_THREADS
	.align		4
.L_1587:
        /*00dc*/ 	.byte	0x04, 0x05
        /*00de*/ 	.short	(.L_1589 - .L_1588)
.L_1588:
        /*00e0*/ 	.word	0x00000080
        /*00e4*/ 	.word	0x00000001
        /*00e8*/ 	.word	0x00000001


	//----- nvinfo : EIATTR_CRS_STACK_SIZE
	.align		4
.L_1589:
        /*00ec*/ 	.byte	0x04, 0x1e
        /*00ee*/ 	.short	(.L_1591 - .L_1590)
.L_1590:
        /*00f0*/ 	.word	0x00000000


	//----- nvinfo : EIATTR_CBANK_PARAM_SIZE
	.align		4
.L_1591:
        /*00f4*/ 	.byte	0x03, 0x19
        /*00f6*/ 	.short	0x0128


	//----- nvinfo : EIATTR_PARAM_CBANK
	.align		4
        /*00f8*/ 	.byte	0x04, 0x0a
        /*00fa*/ 	.short	(.L_1593 - .L_1592)
	.align		4
.L_1592:
        /*00fc*/ 	.word	index@(.nv.constant0._ZN10layer_norm13ln_bwd_kernelINS_13Kernel_traitsI6__halfS2_S2_S2_fjLj256ELj1ELj4ELj1ELj16ENS_18Kernel_traits_baseILj256ES2_S2_S2_S2_fjLj128EEEEELb0ELb0ELb0ELb1EEEvNS_9BwdParamsE)
        /*0100*/ 	.short	0x0380
        /*0102*/ 	.short	0x0128


	//----- nvinfo : EIATTR_SW_WAR
	.align		4
.L_1593:
        /*0104*/ 	.byte	0x04, 0x36
        /*0106*/ 	.short	(.L_1595 - .L_1594)
.L_1594:
        /*0108*/ 	.word	0x00000008
.L_1595:


//--------------------- .nv.info._ZN10layer_norm13ln_bwd_kernelINS_13Kernel_traitsI6__halfS2_S2_S2_fjLj256ELj1ELj4ELj1ELj16ENS_18Kernel_traits_baseILj256ES2_S2_S2_S2_fjLj128EEEEELb0ELb0ELb1ELb0EEEvNS_9BwdParamsE --------------------------
	.section	.nv.info._ZN10layer_norm13ln_bwd_kernelINS_13Kernel_traitsI6__halfS2_S2_S2_fjLj256ELj1ELj4ELj1ELj16ENS_18Kernel_traits_baseILj256ES2_S2_S2_S2_fjLj128EEEEELb0ELb0ELb1ELb0EEEvNS_9BwdParamsE,"",@"SHT_CUDA_INFO"
	.sectionflags	@""
	.align	4


	//----- nvinfo : EIATTR_CUDA_API_VERSION
	.align		4
        /*0000*/ 	.byte	0x04, 0x37
        /*0002*/ 	.short	(.L_1597 - .L_1596)
.L_1596:
        /*0004*/ 	.word	0x00000082


	//----- nvinfo : EIATTR_KPARAM_INFO
	.align		4
.L_1597:
        /*0008*/ 	.byte	0x04, 0x17
        /*000a*/ 	.short	(.L_1599 - .L_1598)
.L_1598:
        /*000c*/ 	.word	0x00000000
        /*0010*/ 	.short	0x0000
        /*0012*/ 	.short	0x0000
        /*0014*/ 	.byte	0x00, 0xf0, 0xa1, 0x04


	//----- nvinfo : EIATTR_SPARSE_MMA_MASK
	.align		4
.L_1599:
        /*0018*/ 	.byte	0x03, 0x50
        /*001a*/ 	.short	0x0000


	//----- nvinfo : EIATTR_MAXREG_COUNT
	.align		4
        /*001c*/ 	.byte	0x03, 0x1b
        /*001e*/ 	.short	0x00ff


	//----- nvinfo : EIATTR_NUM_BARRIERS
	.align		4
        /*0020*/ 	.byte	0x02, 0x4c
        /*0022*/ 	.byte	0x01
	.zero		1


	//----- nvinfo : EIATTR_MERCURY_ISA_VERSION
	.align		4
        /*0024*/ 	.byte	0x03, 0x5f
        /*0026*/ 	.short	0x0101


	//----- nvinfo : EIATTR_COOP_GROUP_MASK_REGIDS
	.align		4
        /*0028*/ 	.byte	0x04, 0x29
        /*002a*/ 	.short	(.L_1601 - .L_1600)


	//   ....[0]....
.L_1600:
        /*002c*/ 	.word	0xffffffff


	//   ....[1]....
        /*0030*/ 	.word	0xffffffff


	//   ....[2]....
        /*0034*/ 	.word	0xffffffff


	//   ....[3]....
        /*0038*/ 	.word	0xffffffff


	//   ....[4]....
        /*003c*/ 	.word	0xffffffff


	//   ....[5]....
        /*0040*/ 	.word	0xffffffff


	//   ....[6]....
        /*0044*/ 	.word	0xffffffff


	//   ....[7]....
        /*0048*/ 	.word	0xffffffff


	//   ....[8]....
        /*004c*/ 	.word	0xffffffff


	//   ....[9]....
        /*0050*/ 	.word	0xffffffff


	//   ....[10]....
        /*0054*/ 	.word	0x0500003d


	//   ....[11]....
        /*0058*/ 	.word	0x0500003d


	//   ....[12]....
        /*005c*/ 	.word	0x0500003d


	//   ....[13]....
        /*0060*/ 	.word	0x0500003d


	//   ....[14]....
        /*0064*/ 	.word	0x0500003d


	//   ....[15]....
        /*0068*/ 	.word	0x0500003d


	//   ....[16]....
        /*006c*/ 	.word	0x0500003d


	//   ....[17]....
        /*0070*/ 	.word	0x0500003d


	//   ....[18]....
        /*0074*/ 	.word	0x0500003d


	//   ....[19]....
        /*0078*/ 	.word	0x0500003d


	//----- nvinfo : EIATTR_COOP_GROUP_INSTR_OFFSETS
	.align		4
.L_1601:
        /*007c*/ 	.byte	0x04, 0x28
        /*007e*/ 	.short	(.L_1603 - .L_1602)


	//   ....[0]....
.L_1602:
        /*0080*/ 	.word	0x00000b00


	//   ....[1]....
        /*0084*/ 	.word	0x00000b10


	//   ....[2]....
        /*0088*/ 	.word	0x00000b40


	//   ....[3]....
        /*008c*/ 	.word	0x00000b50


	//   ....[4]....
        /*0090*/ 	.word	0x00000b80


	//   ....[5]....
        /*0094*/ 	.word	0x00000b90


	//   ....[6]....
        /*0098*/ 	.word	0x00000bc0


	//   ....[7]....
        /*009c*/ 	.word	0x00000bd0


	//   ....[8]....
        /*00a0*/ 	.word	0x00000c00


	//   ....[9]....
        /*00a4*/ 	.word	0x00000c10


	//   ....[10]....
        /*00a8*/ 	.word	0x00002670


	//   ....[11]....
        /*00ac*/ 	.word	0x00002710


	//   ....[12]....
        /*00b0*/ 	.word	0x00002770


	//   ....[13]....
        /*00b4*/ 	.word	0x000027d0


	//   ....[14]....
        /*00b8*/ 	.word	0x00002840


	//   ....[15]....
        /*00bc*/ 	.word	0x000028a0


	//   ....[16]....
        /*00c0*/ 	.word	0x00002910


	//   ....[17]....
        /*00c4*/ 	.word	0x00002970


	//   ....[18]....
        /*00c8*/ 	.word	0x000029e0


	//   ....[19]....
        /*00cc*/ 	.word	0x00002a40


	//----- nvinfo : EIATTR_VRC_CTA_INIT_COUNT
	.align		4
.L_1603:
        /*00d0*/ 	.byte	0x02, 0x4a
	.zero		1
	.zero		1


	//----- nvinfo : EIATTR_EXIT_INSTR_OFFSETS
	.align		4
        /*00d4*/ 	.byte	0x04, 0x1c
        /*00d6*/ 	.short	(.L_1605 - .L_1604)


	//   ....[0]....
.L_1604:
        /*00d8*/ 	.word	0x000025d0


	//   ....[1]....
        /*00dc*/ 	.word	0x00002600


	//----- nvinfo : EIATTR_MAX_THREADS
	.align		4
.L_1605:
        /*00e0*/ 	.byte	0x04, 0x05
        /*00e2*/ 	.short	(.L_1607 - .L_1606)
.L_1606:
        /*00e4*/ 	.word	0x00000080
        /*00e8*/ 	.word	0x00000001
        /*00ec*/ 	.word	0x00000001


	//----- nvinfo : EIATTR_CRS_STACK_SIZE
	.align		4
.L_1607:
        /*00f0*/ 	.byte	0x04, 0x1e
        /*00f2*/ 	.short	(.L_1609 - .L_1608)
.L_1608:
        /*00f4*/ 	.word	0x00000000


	//----- nvinfo : EIATTR_CBANK_PARAM_SIZE
	.align		4
.L_1609:
        /*00f8*/ 	.byte	0x03, 0x19
        /*00fa*/ 	.short	0x0128


	//----- nvinfo : EIATTR_PARAM_CBANK
	.align		4
        /*00fc*/ 	.byte	0x04, 0x0a
        /*00fe*/ 	.short	(.L_1611 - .L_1610)
	.align		4
.L_1610:
        /*0100*/ 	.word	index@(.nv.constant0._ZN10layer_norm13ln_bwd_kernelINS_13Kernel_traitsI6__halfS2_S2_S2_fjLj256ELj1ELj4ELj1ELj16ENS_18Kernel_traits_baseILj256ES2_S2_S2_S2_fjLj128EEEEELb0ELb0ELb1ELb0EEEvNS_9BwdParamsE)
        /*0104*/ 	.short	0x0380
        /*0106*/ 	.short	0x0128


	//----- nvinfo : EIATTR_SW_WAR
	.align		4
.L_1611:
        /*0108*/ 	.byte	0x04, 0x36
        /*010a*/ 	.short	(.L_1613 - .L_1612)
.L_1612:
        /*010c*/ 	.word	0x00000008
.L_1613:


//--------------------- .nv.info._ZN10layer_norm13ln_bwd_kernelINS_13Kernel_traitsI6__halfS2_S2_S2_fjLj256ELj1ELj4ELj1ELj16ENS_18Kernel_traits_baseILj256ES2_S2_S2_S2_fjLj128EEEEELb0ELb0ELb1ELb1EEEvNS_9BwdParamsE --------------------------
	.section	.nv.info._ZN10layer_norm13ln_bwd_kernelINS_13Kernel_traitsI6__halfS2_S2_S2_fjLj256ELj1ELj4ELj1ELj16ENS_18Kernel_traits_baseILj256ES2_S2_S2_S2_fjLj128EEEEELb0ELb0ELb1ELb1EEEvNS_9BwdParamsE,"",@"SHT_CUDA_INFO"
	.sectionflags	@""
	.align	4


	//----- nvinfo : EIATTR_CUDA_API_VERSION
	.align		4
        /*0000*/ 	.byte	0x04, 0x37
        /*0002*/ 	.short	(.L_1615 - .L_1614)
.L_1614:
        /*0004*/ 	.word	0x00000082


	//----- nvinfo : EIATTR_KPARAM_INFO
	.align		4
.L_1615:
        /*0008*/ 	.byte	0x04, 0x17
        /*000a*/ 	.short	(.L_1617 - .L_1616)
.L_1616:
        /*000c*/ 	.word	0x00000000
        /*0010*/ 	.short	0x0000
        /*0012*/ 	.short	0x0000
        /*0014*/ 	.byte	0x00, 0xf0, 0xa1, 0x04


	//----- nvinfo : EIATTR_SPARSE_MMA_MASK
	.align		4
.L_1617:
        /*0018*/ 	.byte	0x03, 0x50
        /*001a*/ 	.short	0x0000


	//----- nvinfo : EIATTR_MAXREG_COUNT
	.align		4
        /*001c*/ 	.byte	0x03, 0x1b
        /*001e*/ 	.short	0x00ff


	//----- nvinfo : EIATTR_NUM_BARRIERS
	.align		4
        /*0020*/ 	.byte	0x02, 0x4c
        /*0022*/ 	.byte	0x01
	.zero		1


	//----- nvinfo : EIATTR_MERCURY_ISA_VERSION
	.align		4
        /*0024*/ 	.byte	0x03, 0x5f
        /*0026*/ 	.short	0x0101


	//----- nvinfo : EIATTR_COOP_GROUP_MASK_REGIDS
	.align		4
        /*0028*/ 	.byte	0x04, 0x29
        /*002a*/ 	.short	(.L_1619 - .L_1618)


	//   ....[0]....
.L_1618:
        /*002c*/ 	.word	0xffffffff


	//   ....[1]....
        /*0030*/ 	.word	0xffffffff


	//   ....[2]....
        /*0034*/ 	.word	0xffffffff


	//   ....[3]....
        /*0038*/ 	.word	0xffffffff


	//   ....[4]....
        /*003c*/ 	.word	0xffffffff


	//   ....[5]....
        /*0040*/ 	.word	0xffffffff


	//   ....[6]....
        /*0044*/ 	.word	0xffffffff


	//   ....[7]....
        /*0048*/ 	.word	0xffffffff


	//   ....[8]....
        /*004c*/ 	.word	0xffffffff


	//   ....[9]....
        /*0050*/ 	.word	0xffffffff


	//   ....[10]....
        /*0054*/ 	.word	0x05000033


	//   ....[11]....
        /*0058*/ 	.word	0x05000033


	//   ....[12]....
        /*005c*/ 	.word	0x05000033


	//   ....[13]....
        /*0060*/ 	.word	0x05000033


	//   ....[14]....
        /*0064*/ 	.word	0x05000033


	//   ....[15]....
        /*0068*/ 	.word	0x05000033


	//   ....[16]....
        /*006c*/ 	.word	0x05000033


	//   ....[17]....
        /*0070*/ 	.word	0x05000033


	//   ....[18]....
        /*0074*/ 	.word	0x05000033


	//   ....[19]....
        /*0078*/ 	.word	0x05000033


	//----- nvinfo : EIATTR_COOP_GROUP_INSTR_OFFSETS
	.align		4
.L_1619:
        /*007c*/ 	.byte	0x04, 0x28
        /*007e*/ 	.short	(.L_1621 - .L_1620)


	//   ....[0]....
.L_1620:
        /*0080*/ 	.word	0x00000aa0


	//   ....[1]....
        /*0084*/ 	.word	0x00000ab0


	//   ....[2]....
        /*0088*/ 	.word	0x00000ae0


	//   ....[3]....
        /*008c*/ 	.word	0x00000af0


	//   ....[4]....
        /*0090*/ 	.word	0x00000b20


	//   ....[5]....
        /*0094*/ 	.word	0x00000b30


	//   ....[6]....
        /*0098*/ 	.word	0x00000b60


	//   ....[7]....
        /*009c*/ 	.word	0x00000b70


	//   ....[8]....
        /*00a0*/ 	.word	0x00000ba0


	//   ....[9]....
        /*00a4*/ 	.word	0x00000bb0


	//   ....[10]....
        /*00a8*/ 	.word	0x000024a0


	//   ....[11]....
        /*00ac*/ 	.word	0x00002540


	//   ....[12]....
        /*00b0*/ 	.word	0x000025a0


	//   ....[13]....
        /*00b4*/ 	.word	0x00002600


	//   ....[14]....
        /*00b8*/ 	.word	0x00002670


	//   ....[15]....
        /*00bc*/ 	.word	0x000026d0


	//   ....[16]....
        /*00c0*/ 	.word	0x00002740


	//   ....[17]....
        /*00c4*/ 	.word	0x000027a0


	//   ....[18]....
        /*00c8*/ 	.word	0x00002810


	//   ....[19]....
        /*00cc*/ 	.word	0x00002870


	//----- nvinfo : EIATTR_VRC_CTA_INIT_COUNT
	.align		4
.L_1621:
        /*00d0*/ 	.byte	0x02, 0x4a
	.zero		1
	.zero		1


	//----- nvinfo : EIATTR_EXIT_INSTR_OFFSETS
	.align		4
        /*00d4*/ 	.byte	0x04, 0x1c
        /*00d6*/ 	.short	(.L_1623 - .L_1622)


	//   ....[0]....
.L_1622:
        /*00d8*/ 	.word	0x00002440


	//----- nvinfo : EIATTR_MAX_THREADS
	.align		4
.L_1623:
        /*00dc*/ 	.byte	0x04, 0x05
        /*00de*/ 	.short	(.L_1625 - .L_1624)
.L_1624:
        /*00e0*/ 	.word	0x00000080
        /*00e4*/ 	.word	0x00000001
        /*00e8*/ 	.word	0x00000001


	//----- nvinfo : EIATTR_CRS_STACK_SIZE
	.align		4
.L_1625:
        /*00ec*/ 	.byte	0x04, 0x1e
        /*00ee*/ 	.short	(.L_1627 - .L_1626)
.L_1626:
        /*00f0*/ 	.word	0x00000000


	//----- nvinfo : EIATTR_CBANK_PARAM_SIZE
	.align		4
.L_1627:
        /*00f4*/ 	.byte	0x03, 0x19
        /*00f6*/ 	.short	0x0128


	//----- nvinfo : EIATTR_PARAM_CBANK
	.align		4
        /*00f8*/ 	.byte	0x04, 0x0a
        /*00fa*/ 	.short	(.L_1629 - .L_1628)
	.align		4
.L_1628:
        /*00fc*/ 	.word	index@(.nv.constant0._ZN10layer_norm13ln_bwd_kernelINS_13Kernel_traitsI6__halfS2_S2_S2_fjLj256ELj1ELj4ELj1ELj16ENS_18Kernel_traits_baseILj256ES2_S2_S2_S2_fjLj128EEEEELb0ELb0ELb1ELb1EEEvNS_9BwdParamsE)
        /*0100*/ 	.short	0x0380
        /*0102*/ 	.short	0x0128


	//----- nvinfo : EIATTR_SW_WAR
	.align		4
.L_1629:
        /*0104*/ 	.byte	0x04, 0x36
        /*0106*/ 	.short	(.L_1631 - .L_1630)
.L_1630:
        /*0108*/ 	.word	0x00000008
.L_1631:


//--------------------- .nv.info._ZN10layer_norm13ln_bwd_kernelINS_13Kernel_traitsI6__halfS2_S2_S2_fjLj256ELj1ELj4ELj1ELj16ENS_18Kernel_traits_baseILj256ES2_S2_S2_S2_fjLj128EEEEELb0ELb1ELb0ELb0EEEvNS_9BwdParamsE --------------------------
	.section	.nv.info._ZN10layer_norm13ln_bwd_kernelINS_13Kernel_traitsI6__halfS2_S2_S2_fjLj256ELj1ELj4ELj1ELj16ENS_18Kernel_traits_baseILj256ES2_S2_S2_S2_fjLj128EEEEELb0ELb1ELb0ELb0EEEvNS_9BwdParamsE,"",@"SHT_CUDA_INFO"
	.sectionflags	@""
	.align	4


	//----- nvinfo : EIATTR_CUDA_API_VERSION
	.align		4
        /*0000*/ 	.byte	0x04, 0x37
        /*0002*/ 	.short	(.L_1633 - .L_1632)
.L_1632:
        /*0004*/ 	.word	0x00000082


	//----- nvinfo : EIATTR_KPARAM_INFO
	.align		4
.L_1633:
        /*0008*/ 	.byte	0x04, 0x17
        /*000a*/ 	.short	(.L_1635 - .L_1634)
.L_1634:
        /*000c*/ 	.word	0x00000000
        /*0010*/ 	.short	0x0000
        /*0012*/ 	.short	0x0000
        /*0014*/ 	.byte	0x00, 0xf0, 0xa1, 0x04


	//----- nvinfo : EIATTR_SPARSE_MMA_MASK
	.align		4
.L_1635:
        /*0018*/ 	.byte	0x03, 0x50
        /*001a*/ 	.short	0x0000


	//----- nvinfo : EIATTR_MAXREG_COUNT
	.align		4
        /*001c*/ 	.byte	0x03, 0x1b
        /*001e*/ 	.short	0x00ff


	//----- nvinfo : EIATTR_NUM_BARRIERS
	.align		4
        /*0020*/ 	.byte	0x02, 0x4c
        /*0022*/ 	.byte	0x01
	.zero		1


	//----- nvinfo : EIATTR_MERCURY_ISA_VERSION
	.align		4
        /*0024*/ 	.byte	0x03, 0x5f
        /*0026*/ 	.short	0x0101


	//----- nvinfo : EIATTR_COOP_GROUP_MASK_REGIDS
	.align		4
        /*0028*/ 	.byte	0x04, 0x29
        /*002a*/ 	.short	(.L_1637 - .L_1636)


	//   ....[0]....
.L_1636:
        /*002c*/ 	.word	0xffffffff


	//   ....[1]....
        /*0030*/ 	.word	0xffffffff


	//   ....[2]....
        /*0034*/ 	.word	0xffffffff


	//   ....[3]....
        /*0038*/ 	.word	0xffffffff


	//   ....[4]....
        /*003c*/ 	.word	0xffffffff


	//   ....[5]....
        /*0040*/ 	.word	0xffffffff


	//   ....[6]....
        /*0044*/ 	.word	0xffffffff


	//   ....[7]....
        /*0048*/ 	.word	0xffffffff


	//   ....[8]....
        /*004c*/ 	.word	0xffffffff


	//   ....[9]....
        /*0050*/ 	.word	0xffffffff


	//   ....[10]....
        /*0054*/ 	.word	0x05000032


	//   ....[11]....
        /*0058*/ 	.word	0x05000032


	//   ....[12]....
        /*005c*/ 	.word	0x05000032


	//   ....[13]....
        /*0060*/ 	.word	0x05000032


	//   ....[14]....
        /*0064*/ 	.word	0x05000032


	//   ....[15]....
        /*0068*/ 	.word	0x05000032


	//   ....[16]....
        /*006c*/ 	.word	0x05000032


	//   ....[17]....
        /*0070*/ 	.word	0x05000032


	//   ....[18]....
        /*0074*/ 	.word	0x05000032


	//   ....[19]....
        /*0078*/ 	.word	0x05000032


	//----- nvinfo : EIATTR_COOP_GROUP_INSTR_OFFSETS
	.align		4
.L_1637:
        /*007c*/ 	.byte	0x04, 0x28
        /*007e*/ 	.short	(.L_1639 - .L_1638)


	//   ....[0]....
.L_1638:
        /*0080*/ 	.word	0x00000a30


	//   ....[1]....
        /*0084*/ 	.word	0x00000a40


	//   ....[2]....
        /*0088*/ 	.word	0x00000a70


	//   ....[3]....
        /*008c*/ 	.word	0x00000a80


	//   ....[4]....
        /*0090*/ 	.word	0x00000ab0


	//   ....[5]....
        /*0094*/ 	.word	0x00000ac0


	//   ....[6]....
        /*0098*/ 	.word	0x00000af0


	//   ....[7]....
        /*009c*/ 	.word	0x00000b00


	//   ....[8]....
        /*00a0*/ 	.word	0x00000b30


	//   ....[9]....
        /*00a4*/ 	.word	0x00000b40


	//   ....[10]....
        /*00a8*/ 	.word	0x00002760


	//   ....[11]....
        /*00ac*/ 	.word	0x00002800


	//   ....[12]....
        /*00b0*/ 	.word	0x00002860


	//   ....[13]....
        /*00b4*/ 	.word	0x000028c0


	//   ....[14]....
        /*00b8*/ 	.word	0x00002930


	//   ....[15]....
        /*00bc*/ 	.word	0x00002990


	//   ....[16]....
        /*00c0*/ 	.word	0x00002a00


	//   ....[17]....
        /*00c4*/ 	.word	0x00002a60


	//   ....[18]....
        /*00c8*/ 	.word	0x00002ad0


	//   ....[19]....
        /*00cc*/ 	.word	0x00002b30


	//----- nvinfo : EIATTR_VRC_CTA_INIT_COUNT
	.align		4
.L_1639:
        /*00d0*/ 	.byte	0x02, 0x4a
	.zero		1
	.zero		1


	//----- nvinfo : EIATTR_EXIT_INSTR_OFFSETS
	.align		4
        /*00d4*/ 	.byte	0x04, 0x1c
        /*00d6*/ 	.short	(.L_1641 - .L_1640)


	//   ....[0]....
.L_1640:
        /*00d8*/ 	.word	0x00002670


	//   ....[1]....
        /*00dc*/ 	.word	0x000026f0


	//----- nvinfo : EIATTR_MAX_THREADS
	.align		4
.L_1641:
        /*00e0*/ 	.byte	0x04, 0x05
        /*00e2*/ 	.short	(.L_1643 - .L_1642)
.L_1642:
        /*00e4*/ 	.word	0x00000080
        /*00e8*/ 	.word	0x00000001
        /*00ec*/ 	.word	0x00000001


	//----- nvinfo : EIATTR_CRS_STACK_SIZE
	.align		4
.L_1643:
        /*00f0*/ 	.byte	0x04, 0x1e
        /*00f2*/ 	.short	(.L_1645 - .L_1644)
.L_1644:
        /*00f4*/ 	.word	0x00000000


	//----- nvinfo : EIATTR_CBANK_PARAM_SIZE
	.align		4
.L_1645:
        /*00f8*/ 	.byte	0x03, 0x19
        /*00fa*/ 	.short	0x0128


	//----- nvinfo : EIATTR_PARAM_CBANK
	.align		4
        /*00fc*/ 	.byte	0x04, 0x0a
        /*00fe*/ 	.short	(.L_1647 - .L_1646)
	.align		4
.L_1646:
        /*0100*/ 	.word	index@(.nv.constant0._ZN10layer_norm13ln_bwd_kernelINS_13Kernel_traitsI6__halfS2_S2_S2_fjLj256ELj1ELj4ELj1ELj16ENS_18Kernel_traits_baseILj256ES2_S2_S2_S2_fjLj128EEEEELb0ELb1ELb0ELb0EEEvNS_9BwdParamsE)
        /*0104*/ 	.short	0x0380
        /*0106*/ 	.short	0x0128


	//----- nvinfo : EIATTR_SW_WAR
	.align		4
.L_1647:
        /*0108*/ 	.byte	0x04, 0x36
        /*010a*/ 	.short	(.L_1649 - .L_1648)
.L_1648:
        /*010c*/ 	.word	0x00000008
.L_1649:


//--------------------- .nv.info._ZN10layer_norm13ln_bwd_kernelINS_13Kernel_traitsI6__halfS2_S2_S2_fjLj256ELj1ELj4ELj1ELj16ENS_18Kernel_traits_baseILj256ES2_S2_S2_S2_fjLj128EEEEELb0ELb1ELb0ELb1EEEvNS_9BwdParamsE --------------------------
	.section	.nv.info._ZN10layer_norm13ln_bwd_kernelINS_13Kernel_traitsI6__halfS2_S2_S2_fjLj256ELj1ELj4ELj1ELj16ENS_18Kernel_traits_baseILj256ES2_S2_S2_S2_fjLj128EEEEELb0ELb1ELb0ELb1EEEvNS_9BwdParamsE,"",@"SHT_CUDA_INFO"
	.sectionflags	@""
	.align	4


	//----- nvinfo : EIATTR_CUDA_API_VERSION
	.align		4
        /*0000*/ 	.byte	0x04, 0x37
        /*0002*/ 	.short	(.L_1651 - .L_1650)
.L_1650:
        /*0004*/ 	.word	0x00000082


	//----- nvinfo : EIATTR_KPARAM_INFO
	.align		4
.L_1651:
        /*0008*/ 	.byte	0x04, 0x17
        /*000a*/ 	.short	(.L_1653 - .L_1652)
.L_1652:
        /*000c*/ 	.word	0x00000000
        /*0010*/ 	.short	0x0000
        /*0012*/ 	.short	0x0000
        /*0014*/ 	.byte	0x00, 0xf0, 0xa1, 0x04


	//----- nvinfo : EIATTR_SPARSE_MMA_MASK
	.align		4
.L_1653:
        /*0018*/ 	.byte	0x03, 0x50
        /*001a*/ 	.short	0x0000


	//----- nvinfo : EIATTR_MAXREG_COUNT
	.align		4
        /*001c*/ 	.byte	0x03, 0x1b
        /*001e*/ 	.short	0x00ff


	//----- nvinfo : EIATTR_NUM_BARRIERS
	.align		4
        /*0020*/ 	.byte	0x02, 0x4c
        /*0022*/ 	.byte	0x01
	.zero		1


	//----- nvinfo : EIATTR_MERCURY_ISA_VERSION
	.align		4
        /*0024*/ 	.byte	0x03, 0x5f
        /*0026*/ 	.short	0x0101


	//----- nvinfo : EIATTR_COOP_GROUP_MASK_REGIDS
	.align		4
        /*0028*/ 	.byte	0x04, 0x29
        /*002a*/ 	.short	(.L_1655 - .L_1654)


	//   ....[0]....
.L_1654:
        /*002c*/ 	.word	0xffffffff


	//   ....[1]....
        /*0030*/ 	.word	0xffffffff


	//   ....[2]....
        /*0034*/ 	.word	0xffffffff


	//   ....[3]....
        /*0038*/ 	.word	0xffffffff


	//   ....[4]....
        /*003c*/ 	.word	0xffffffff


	//   ....[5]....
        /*0040*/ 	.word	0xffffffff


	//   ....[6]....
        /*0044*/ 	.word	0xffffffff


	//   ....[7]....
        /*0048*/ 	.word	0xffffffff


	//   ....[8]....
        /*004c*/ 	.word	0xffffffff


	//   ....[9]....
        /*0050*/ 	.word	0xffffffff


	//   ....[10]....
        /*0054*/ 	.word	0x0500001c


	//   ....[11]....
        /*0058*/ 	.word	0x0500001c


	//   ....[12]....
        /*005c*/ 	.word	0x0500001c


	//   ....[13]....
        /*0060*/ 	.word	0x0500001c


	//   ....[14]....
        /*0064*/ 	.word	0x0500001c


	//   ....[15]....
        /*0068*/ 	.word	0x0500001c


	//   ....[16]....
        /*006c*/ 	.word	0x0500001c


	//   ....[17]....
        /*0070*/ 	.word	0x0500001c


	//   ....[18]....
        /*0074*/ 	.word	0x0500001c


	//   ....[19]....
        /*0078*/ 	.word	0x0500001c


	//----- nvinfo : EIATTR_COOP_GROUP_INSTR_OFFSETS
	.align		4
.L_1655:
        /*007c*/ 	.byte	0x04, 0x28
        /*007e*/ 	.short	(.L_1657 - .L_1656)


	//   ....[0]....
.L_1656:
        /*0080*/ 	.word	0x00000a50


	//   ....[1]....
        /*0084*/ 	.word	0x00000a60


	//   ....[2]....
        /*0088*/ 	.word	0x00000a90


	//   ....[3]....
        /*008c*/ 	.word	0x00000aa0


	//   ....[4]....
        /*0090*/ 	.word	0x00000ad0


	//   ....[5]....
        /*0094*/ 	.word	0x00000ae0


	//   ....[6]....
        /*0098*/ 	.word	0x00000b10


	//   ....[7]....
        /*009c*/ 	.word	0x00000b20


	//   ....[8]....
        /*00a0*/ 	.word	0x00000b50


	//   ....[9]....
        /*00a4*/ 	.word	0x00000b60


	//   ....[10]....
        /*00a8*/ 	.word	0x000027a0


	//   ....[11]....
        /*00ac*/ 	.word	0x00002830


	//   ....[12]....
        /*00b0*/ 	.word	0x000028b0


	//   ....[13]....
        /*00b4*/ 	.word	0x00002920


	//   ....[14]....
        /*00b8*/ 	.word	0x000029a0


	//   ....[15]....
        /*00bc*/ 	.word	0x00002a10


	//   ....[16]....
        /*00c0*/ 	.word	0x00002a90


	//   ....[17]....
        /*00c4*/ 	.word	0x00002b00


	//   ....[18]....
        /*00c8*/ 	.word	0x00002b80


	//   ....[19]....
        /*00cc*/ 	.word	0x00002be0


	//----- nvinfo : EIATTR_VRC_CTA_INIT_COUNT
	.align		4
.L_1657:
        /*00d0*/ 	.byte	0x02, 0x4a
	.zero		1
	.zero		1


	//----- nvinfo : EIATTR_EXIT_INSTR_OFFSETS
	.align		4
        /*00d4*/ 	.byte	0x04, 0x1c
        /*00d6*/ 	.short	(.L_1659 - .L_1658)


	//   ....[0]....
.L_1658:
        /*00d8*/ 	.word	0x00002730


	//----- nvinfo : EIATTR_MAX_THREADS
	.align		4
.L_1659:
        /*00dc*/ 	.byte	0x04, 0x05
        /*00de*/ 	.short	(.L_1661 - .L_1660)
.L_1660:
        /*00e0*/ 	.word	0x00000080
        /*00e4*/ 	.word	0x00000001
        /*00e8*/ 	.word	0x00000001


	//----- nvinfo : EIATTR_CRS_STACK_SIZE
	.align		4
.L_1661:
        /*00ec*/ 	.byte	0x04, 0x1e
        /*00ee*/ 	.short	(.L_1663 - .L_1662)
.L_1662:
        /*00f0*/ 	.word	0x00000000


	//----- nvinfo : EIATTR_CBANK_PARAM_SIZE
	.align		4
.L_1663:
        /*00f4*/ 	.byte	0x03, 0x19
        /*00f6*/ 	.short	0x0128


	//----- nvinfo : EIATTR_PARAM_CBANK
	.align		4
        /*00f8*/ 	.byte	0x04, 0x0a
        /*00fa*/ 	.short	(.L_1665 - .L_1664)
	.align		4
.L_1664:
        /*00fc*/ 	.word	index@(.nv.constant0._ZN10layer_norm13ln_bwd_kernelINS_13Kernel_traitsI6__halfS2_S2_S2_fjLj256ELj1ELj4ELj1ELj16ENS_18Kernel_traits_baseILj256ES2_S2_S2_S2_fjLj128EEEEELb0ELb1ELb0ELb1EEEvNS_9BwdParamsE)
        /*0100*/ 	.short	0x0380
        /*0102*/ 	.short	0x0128


	//----- nvinfo : EIATTR_SW_WAR
	.align		4
.L_1665:
        /*0104*/ 	.byte	0x04, 0x36
        /*0106*/ 	.short	(.L_1667 - .L_1666)
.L_1666:
        /*0108*/ 	.word	0x00000008
.L_1667:


//--------------------- .nv.info._ZN10layer_norm13ln_bwd_kernelINS_13Kernel_traitsI6__halfS2_S2_S2_fjLj256ELj1ELj4ELj1ELj16ENS_18Kernel_traits_baseILj256ES2_S2_S2_S2_fjLj128EEEEELb0ELb1ELb1ELb0EEEvNS_9BwdParamsE --------------------------
	.section	.nv.info._ZN10layer_norm13ln_bwd_kernelINS_13Kernel_traitsI6__halfS2_S2_S2_fjLj256ELj1ELj4ELj1ELj16ENS_18Kernel_traits_baseILj256ES2_S2_S2_S2_fjLj128EEEEELb0ELb1ELb1ELb0EEEvNS_9BwdParamsE,"",@"SHT_CUDA_INFO"
	.sectionflags	@""
	.align	4


	//----- nvinfo : EIATTR_CUDA_API_VERSION
	.align		4
        /*0000*/ 	.byte	0x04, 0x37
        /*0002*/ 	.short	(.L_1669 - .L_1668)
.L_1668:
        /*0004*/ 	.word	0x00000082


	//----- nvinfo : EIATTR_KPARAM_INFO
	.align		4
.L_1669:
        /*0008*/ 	.byte	0x04, 0x17
        /*000a*/ 	.short	(.L_1671 - .L_1670)
.L_1670:
        /*000c*/ 	.word	0x00000000
        /*0010*/ 	.short	0x0000
        /*0012*/ 	.short	0x0000
        /*0014*/ 	.byte	0x00, 0xf0, 0xa1, 0x04


	//----- nvinfo : EIATTR_SPARSE_MMA_MASK
	.align		4
.L_1671:
        /*0018*/ 	.byte	0x03, 0x50
        /*001a*/ 	.short	0x0000


	//----- nvinfo : EIATTR_MAXREG_COUNT
	.align		4
        /*001c*/ 	.byte	0x03, 0x1b
        /*001e*/ 	.short	0x00ff


	//----- nvinfo : EIATTR_NUM_BARRIERS
	.align		4
        /*0020*/ 	.byte	0x02, 0x4c
        /*0022*/ 	.byte	0x01
	.zero		1


	//----- nvinfo : EIATTR_MERCURY_ISA_VERSION
	.align		4
        /*0024*/ 	.byte	0x03, 0x5f
        /*0026*/ 	.short	0x0101


	//----- nvinfo : EIATTR_COOP_GROUP_MASK_REGIDS
	.align		4
        /*0028*/ 	.byte	0x04, 0x29
        /*002a*/ 	.short	(.L_1673 - .L_1672)


	//   ....[0]....
.L_1672:
        /*002c*/ 	.word	0xffffffff


	//   ....[1]....
        /*0030*/ 	.word	0xffffffff


	//   ....[2]....
        /*0034*/ 	.word	0xffffffff


	//   ....[3]....
        /*0038*/ 	.word	0xffffffff


	//   ....[4]....
        /*003c*/ 	.word	0xffffffff


	//   ....[5]....
        /*0040*/ 	.word	0xffffffff


	//   ....[6]....
        /*0044*/ 	.word	0xffffffff


	//   ....[7]....
        /*0048*/ 	.word	0xffffffff


	//   ....[8]....
        /*004c*/ 	.word	0xffffffff


	//   ....[9]....
        /*0050*/ 	.word	0xffffffff


	//   ....[10]....
        /*0054*/ 	.word	0x05000051


	//   ....[11]....
        /*0058*/ 	.word	0x05000051


	//   ....[12]....
        /*005c*/ 	.word	0x05000051


	//   ....[13]....
        /*0060*/ 	.word	0x05000051


	//   ....[14]....
        /*0064*/ 	.word	0x05000051


	//   ....[15]....
        /*0068*/ 	.word	0x05000051


	//   ....[16]....
        /*006c*/ 	.word	0x05000051


	//   ....[17]....
        /*0070*/ 	.word	0x05000051


	//   ....[18]....
        /*0074*/ 	.word	0x05000051


	//   ....[19]....
        /*0078*/ 	.word	0x05000051


	//----- nvinfo : EIATTR_COOP_GROUP_INSTR_OFFSETS
	.align		4
.L_1673:
        /*007c*/ 	.byte	0x04, 0x28
        /*007e*/ 	.short	(.L_1675 - .L_1674)


	//   ....[0]....
.L_1674:
        /*0080*/ 	.word	0x00000b50


	//   ....[1]....
        /*0084*/ 	.word	0x00000b60


	//   ....[2]....
        /*0088*/ 	.word	0x00000b90


	//   ....[3]....
        /*008c*/ 	.word	0x00000ba0


	//   ....[4]....
        /*0090*/ 	.word	0x00000bd0


	//   ....[5]....
        /*0094*/ 	.word	0x00000be0


	//   ....[6]....
        /*0098*/ 	.word	0x00000c10


	//   ....[7]....
        /*009c*/ 	.word	0x00000c20


	//   ....[8]....
        /*00a0*/ 	.word	0x00000c50


	//   ....[9]....
        /*00a4*/ 	.word	0x00000c60


	//   ....[10]....
        /*00a8*/ 	.word	0x00003180


	//   ....[11]....
        /*00ac*/ 	.word	0x00003210


	//   ....[12]....
        /*00b0*/ 	.word	0x00003280


	//   ....[13]....
        /*00b4*/ 	.word	0x000032e0


	//   ....[14]....
        /*00b8*/ 	.word	0x00003350


	//   ....[15]....
        /*00bc*/ 	.word	0x000033b0


	//   ....[16]....
        /*00c0*/ 	.word	0x00003420


	//   ....[17]....
        /*00c4*/ 	.word	0x00003480


	//   ....[18]....
        /*00c8*/ 	.word	0x000034f0


	//   ....[19]....
        /*00cc*/ 	.word	0x00003550


	//----- nvinfo : EIATTR_VRC_CTA_INIT_COUNT
	.align		4
.L_1675:
        /*00d0*/ 	.byte	0x02, 0x4a
	.zero		1
	.zero		1


	//----- nvinfo : EIATTR_EXIT_INSTR_OFFSETS
	.align		4
        /*00d4*/ 	.byte	0x04, 0x1c
        /*00d6*/ 	.short	(.L_1677 - .L_1676)


	//   ....[0]....
.L_1676:
        /*00d8*/ 	.word	0x00003090


	//   ....[1]....
        /*00dc*/ 	.word	0x00003110


	//----- nvinfo : EIATTR_MAX_THREADS
	.align		4
.L_1677:
        /*00e0*/ 	.byte	0x04, 0x05
        /*00e2*/ 	.short	(.L_1679 - .L_1678)
.L_1678:
        /*00e4*/ 	.word	0x00000080
        /*00e8*/ 	.word	0x00000001
        /*00ec*/ 	.word	0x00000001


	//----- nvinfo : EIATTR_CRS_STACK_SIZE
	.align		4
.L_1679:
        /*00f0*/ 	.byte	0x04, 0x1e
        /*00f2*/ 	.short	(.L_1681 - .L_1680)
.L_1680:
        /*00f4*/ 	.word	0x00000000


	//----- nvinfo : EIATTR_CBANK_PARAM_SIZE
	.align		4
.L_1681:
        /*00f8*/ 	.byte	0x03, 0x19
        /*00fa*/ 	.short	0x0128


	//----- nvinfo : EIATTR_PARAM_CBANK
	.align		4
        /*00fc*/ 	.byte	0x04, 0x0a
        /*00fe*/ 	.short	(.L_1683 - .L_1682)
	.align		4
.L_1682:
        /*0100*/ 	.word	index@(.nv.constant0._ZN10layer_norm13ln_bwd_kernelINS_13Kernel_traitsI6__halfS2_S2_S2_fjLj256ELj1ELj4ELj1ELj16ENS_18Kernel_traits_baseILj256ES2_S2_S2_S2_fjLj128EEEEELb0ELb1ELb1ELb0EEEvNS_9BwdParamsE)
        /*0104*/ 	.short	0x0380
        /*0106*/ 	.short	0x0128


	//----- nvinfo : EIATTR_SW_WAR
	.align		4
.L_1683:
        /*0108*/ 	.byte	0x04, 0x36
        /*010a*/ 	.short	(.L_1685 - .L_1684)
.L_1684:
        /*010c*/ 	.word	0x00000008
.L_1685:


//--------------------- .nv.info._ZN10layer_norm13ln_bwd_kernelINS_13Kernel_traitsI6__halfS2_S2_S2_fjLj256ELj1ELj4ELj1ELj16ENS_18Kernel_traits_baseILj256ES2_S2_S2_S2_fjLj128EEEEELb0ELb1ELb1ELb1EEEvNS_9BwdParamsE --------------------------
	.section	.nv.info._ZN10layer_norm13ln_bwd_kernelINS_13Kernel_traitsI6__halfS2_S2_S2_fjLj256ELj1ELj4ELj1ELj16ENS_18Kernel_traits_baseILj256ES2_S2_S2_S2_fjLj128EEEEELb0ELb1ELb1ELb1EEEvNS_9BwdParamsE,"",@"SHT_CUDA_INFO"
	.sectionflags	@""
	.align	4


	//----- nvinfo : EIATTR_CUDA_API_VERSION
	.align		4
        /*0000*/ 	.byte	0x04, 0x37
        /*0002*/ 	.short	(.L_1687 - .L_1686)
.L_1686:
        /*0004*/ 	.word	0x00000082


	//----- nvinfo : EIATTR_KPARAM_INFO
	.align		4
.L_1687:
        /*0008*/ 	.byte	0x04, 0x17
        /*000a*/ 	.short	(.L_1689 - .L_1688)
.L_1688:
        /*000c*/ 	.word	0x00000000
        /*0010*/ 	.short	0x0000
        /*0012*/ 	.short	0x0000
        /*0014*/ 	.byte	0x00, 0xf0, 0xa1, 0x04


	//----- nvinfo : EIATTR_SPARSE_MMA_MASK
	.align		4
.L_1689:
        /*0018*/ 	.byte	0x03, 0x50
        /*001a*/ 	.short	0x0000


	//----- nvinfo : EIATTR_MAXREG_COUNT
	.align		4
        /*001c*/ 	.byte	0x03, 0x1b
        /*001e*/ 	.short	0x00ff


	//----- nvinfo : EIATTR_NUM_BARRIERS
	.align		4
        /*0020*/ 	.byte	0x02, 0x4c
        /*0022*/ 	.byte	0x01
	.zero		1


	//----- nvinfo : EIATTR_MERCURY_ISA_VERSION
	.align		4
        /*0024*/ 	.byte	0x03, 0x5f
        /*0026*/ 	.short	0x0101


	//----- nvinfo : EIATTR_COOP_GROUP_MASK_REGIDS
	.align		4
        /*0028*/ 	.byte	0x04, 0x29
        /*002a*/ 	.short	(.L_1691 - .L_1690)


	//   ....[0]....
.L_1690:
        /*002c*/ 	.word	0xffffffff


	//   ....[1]....
        /*0030*/ 	.word	0xffffffff


	//   ....[2]....
        /*0034*/ 	.word	0xffffffff


	//   ....[3]....
        /*0038*/ 	.word	0xffffffff


	//   ....[4]....
        /*003c*/ 	.word	0xffffffff


	//   ....[5]....
        /*0040*/ 	.word	0xffffffff


	//   ....[6]....
        /*0044*/ 	.word	0xffffffff


	//   ....[7]....
        /*0048*/ 	.word	0xffffffff


	//   ....[8]....
        /*004c*/ 	.word	0xffffffff


	//   ....[9]....
        /*0050*/ 	.word	0xffffffff


	//   ....[10]....
        /*0054*/ 	.word	0x05000053


	//   ....[11]....
        /*0058*/ 	.word	0x05000053


	//   ....[12]....
        /*005c*/ 	.word	0x05000053


	//   ....[13]....
        /*0060*/ 	.word	0x05000053


	//   ....[14]....
        /*0064*/ 	.word	0x05000053


	//   ....[15]....
        /*0068*/ 	.word	0x05000053


	//   ....[16]....
        /*006c*/ 	.word	0x05000053


	//   ....[17]....
        /*0070*/ 	.word	0x05000053


	//   ....[18]....
        /*0074*/ 	.word	0x05000053


	//   ....[19]....
        /*0078*/ 	.word	0x05000053


	//----- nvinfo : EIATTR_COOP_GROUP_INSTR_OFFSETS
	.align		4
.L_1691:
        /*007c*/ 	.byte	0x04, 0x28
        /*007e*/ 	.short	(.L_1693 - .L_1692)


	//   ....[0]....
.L_1692:
        /*0080*/ 	.word	0x00000af0


	//   ....[1]....
        /*0084*/ 	.word	0x00000b00


	//   ....[2]....
        /*0088*/ 	.word	0x00000b30


	//   ....[3]....
        /*008c*/ 	.word	0x00000b40


	//   ....[4]....
        /*0090*/ 	.word	0x00000b70


	//   ....[5]....
        /*0094*/ 	.word	0x00000b80


	//   ....[6]....
        /*0098*/ 	.word	0x00000bb0


	//   ....[7]....
        /*009c*/ 	.word	0x00000bc0


	//   ....[8]....
        /*00a0*/ 	.word	0x00000bf0


	//   ....[9]....
        /*00a4*/ 	.word	0x00000c00


	//   ....[10]....
        /*00a8*/ 	.word	0x00002f80


	//   ....[11]....
        /*00ac*/ 	.word	0x00003010


	//   ....[12]....
        /*00b0*/ 	.word	0x00003080


	//   ....[13]....
        /*00b4*/ 	.word	0x000030e0


	//   ....[14]....
        /*00b8*/ 	.word	0x00003150


	//   ....[15]....
        /*00bc*/ 	.word	0x000031b0


	//   ....[16]....
        /*00c0*/ 	.word	0x00003220


	//   ....[17]....
        /*00c4*/ 	.word	0x00003280


	//   ....[18]....
        /*00c8*/ 	.word	0x000032f0


	//   ....[19]....
        /*00cc*/ 	.word	0x00003350


	//----- nvinfo : EIATTR_VRC_CTA_INIT_COUNT
	.align		4
.L_1693:
        /*00d0*/ 	.byte	0x02, 0x4a
	.zero		1
	.zero		1


	//----- nvinfo : EIATTR_EXIT_INSTR_OFFSETS
	.align		4
        /*00d4*/ 	.byte	0x04, 0x1c
        /*00d6*/ 	.short	(.L_1695 - .L_1694)


	//   ....[0]....
.L_1694:
        /*00d8*/ 	.word	0x00002f10


	//----- nvinfo : EIATTR_MAX_THREADS
	.align		4
.L_1695:
        /*00dc*/ 	.byte	0x04, 0x05
        /*00de*/ 	.short	(.L_1697 - .L_1696)
.L_1696:
        /*00e0*/ 	.word	0x00000080
        /*00e4*/ 	.word	0x00000001
        /*00e8*/ 	.word	0x00000001


	//----- nvinfo : EIATTR_CRS_STACK_SIZE
	.align		4
.L_1697:
        /*00ec*/ 	.byte	0x04, 0x1e
        /*00ee*/ 	.short	(.L_1699 - .L_1698)
.L_1698:
        /*00f0*/ 	.word	0x00000000


	//----- nvinfo : EIATTR_CBANK_PARAM_SIZE
	.align		4
.L_1699:
        /*00f4*/ 	.byte	0x03, 0x19
        /*00f6*/ 	.short	0x0128


	//----- nvinfo : EIATTR_PARAM_CBANK
	.align		4
        /*00f8*/ 	.byte	0x04, 0x0a
        /*00fa*/ 	.short	(.L_1701 - .L_1700)
	.align		4
.L_1700:
        /*00fc*/ 	.word	index@(.nv.constant0._ZN10layer_norm13ln_bwd_kernelINS_13Kernel_traitsI6__halfS2_S2_S2_fjLj256ELj1ELj4ELj1ELj16ENS_18Kernel_traits_baseILj256ES2_S2_S2_S2_fjLj128EEEEELb0ELb1ELb1ELb1EEEvNS_9BwdParamsE)
        /*0100*/ 	.short	0x0380
        /*0102*/ 	.short	0x0128


	//----- nvinfo : EIATTR_SW_WAR
	.align		4
.L_1701:
        /*0104*/ 	.byte	0x04, 0x36
        /*0106*/ 	.short	(.L_1703 - .L_1702)
.L_1702:
        /*0108*/ 	.word	0x00000008
.L_1703:


//--------------------- .nv.info._ZN10layer_norm13ln_bwd_kernelINS_13Kernel_traitsI6__halfS2_S2_S2_fjLj256ELj1ELj4ELj1ELj16ENS_18Kernel_traits_baseILj256ES2_S2_S2_S2_fjLj128EEEEELb1ELb0ELb0ELb0EEEvNS_9BwdParamsE --------------------------
	.section	.nv.info._ZN10layer_norm13ln_bwd_kernelINS_13Kernel_traitsI6__halfS2_S2_S2_fjLj256ELj1ELj4ELj1ELj16ENS_18Kernel_traits_baseILj256ES2_S2_S2_S2_fjLj128EEEEELb1ELb0ELb0ELb0EEEvNS_9BwdParamsE,"",@"SHT_CUDA_INFO"
	.sectionflags	@""
	.align	4


	//----- nvinfo : EIATTR_CUDA_API_VERSION
	.align		4
        /*0000*/ 	.byte	0x04, 0x37
        /*0002*/ 	.short	(.L_1705 - .L_1704)
.L_1704:
        /*0004*/ 	.word	0x00000082


	//----- nvinfo : EIATTR_KPARAM_INFO
	.align		4
.L_1705:
        /*0008*/ 	.byte	0x04, 0x17
        /*000a*/ 	.short	(.L_1707 - .L_1706)
.L_1706:
        /*000c*/ 	.word	0x00000000
        /*0010*/ 	.short	0x0000
        /*0012*/ 	.short	0x0000
        /*0014*/ 	.byte	0x00, 0xf0, 0xa1, 0x04


	//----- nvinfo : EIATTR_SPARSE_MMA_MASK
	.align		4
.L_1707:
        /*0018*/ 	.byte	0x03, 0x50
        /*001a*/ 	.short	0x0000


	//----- nvinfo : EIATTR_MAXREG_COUNT
	.align		4
        /*001c*/ 	.byte	0x03, 0x1b
        /*001e*/ 	.short	0x00ff


	//----- nvinfo : EIATTR_NUM_BARRIERS
	.align		4
        /*0020*/ 	.byte	0x02, 0x4c
        /*0022*/ 	.byte	0x01
	.zero		1


	//----- nvinfo : EIATTR_MERCURY_ISA_VERSION
	.align		4
        /*0024*/ 	.byte	0x03, 0x5f
        /*0026*/ 	.short	0x0101


	//----- nvinfo : EIATTR_COOP_GROUP_MASK_REGIDS
	.align		4
        /*0028*/ 	.byte	0x04, 0x29
        /*002a*/ 	.short	(.L_1709 - .L_1708)


	//   ....[0]....
.L_1708:
        /*002c*/ 	.word	0xffffffff


	//   ....[1]....
        /*0030*/ 	.word	0xffffffff


	//   ....[2]....
        /*0034*/ 	.word	0xffffffff


	//   ....[3]....
        /*0038*/ 	.word	0xffffffff


	//   ....[4]....
        /*003c*/ 	.word	0xffffffff


	//   ....[5]....
        /*0040*/ 	.word	0xffffffff


	//   ....[6]....
        /*0044*/ 	.word	0xffffffff


	//   ....[7]....
        /*0048*/ 	.word	0xffffffff


	//   ....[8]....
        /*004c*/ 	.word	0xffffffff


	//   ....[9]....
        /*0050*/ 	.word	0xffffffff


	//   ....[10]....
        /*0054*/ 	.word	0x05000024


	//   ....[11]....
        /*0058*/ 	.word	0x05000024


	//   ....[12]....
        /*005c*/ 	.word	0x05000024


	//   ....[13]....
        /*0060*/ 	.word	0x05000024


	//   ....[14]....
        /*0064*/ 	.word	0x05000024


	//   ....[15]....
        /*0068*/ 	.word	0x05000024


	//   ....[16]....
        /*006c*/ 	.word	0x05000024


	//   ....[17]....
        /*0070*/ 	.word	0x05000024


	//   ....[18]....
        /*0074*/ 	.word	0x05000024


	//   ....[19]....
        /*0078*/ 	.word	0x05000024


	//----- nvinfo : EIATTR_COOP_GROUP_INSTR_OFFSETS
	.align		4
.L_1709:
        /*007c*/ 	.byte	0x04, 0x28
        /*007e*/ 	.short	(.L_1711 - .L_1710)


	//   ....[0]....
.L_1710:
        /*0080*/ 	.word	0x00000a70


	//   ....[1]....
        /*0084*/ 	.word	0x00000a80


	//   ....[2]....
        /*0088*/ 	.word	0x00000ab0


	//   ....[3]....
        /*008c*/ 	.word	0x00000ac0


	//   ....[4]....
        /*0090*/ 	.word	0x00000af0


	//   ....[5]....
        /*0094*/ 	.word	0x00000b00


	//   ....[6]....
        /*0098*/ 	.word	0x00000b30


	//   ....[7]....
        /*009c*/ 	.word	0x00000b40


	//   ....[8]....
        /*00a0*/ 	.word	0x00000b70


	//   ....[9]....
        /*00a4*/ 	.word	0x00000b80


	//   ....[10]....
        /*00a8*/ 	.word	0x00002390


	//   ....[11]....
        /*00ac*/ 	.word	0x00002420


	//   ....[12]....
        /*00b0*/ 	.word	0x00002480


	//   ....[13]....
        /*00b4*/ 	.word	0x000024e0


	//   ....[14]....
        /*00b8*/ 	.word	0x00002540


	//   ....[15]....
        /*00bc*/ 	.word	0x000025a0


	//   ....[16]....
        /*00c0*/ 	.word	0x00002600


	//   ....[17]....
        /*00c4*/ 	.word	0x00002660


	//   ....[18]....
        /*00c8*/ 	.word	0x000026c0


	//   ....[19]....
        /*00cc*/ 	.word	0x00002720


	//----- nvinfo : EIATTR_VRC_CTA_INIT_COUNT
	.align		4
.L_1711:
        /*00d0*/ 	.byte	0x02, 0x4a
	.zero		1
	.zero		1


	//----- nvinfo : EIATTR_EXIT_INSTR_OFFSETS
	.align		4
        /*00d4*/ 	.byte	0x04, 0x1c
        /*00d6*/ 	.short	(.L_1713 - .L_1712)


	//   ....[0]....
.L_1712:
        /*00d8*/ 	.word	0x000022f0


	//   ....[1]....
        /*00dc*/ 	.word	0x00002320


	//----- nvinfo : EIATTR_MAX_THREADS
	.align		4
.L_1713:
        /*00e0*/ 	.byte	0x04, 0x05
        /*00e2*/ 	.short	(.L_1715 - .L_1714)
.L_1714:
        /*00e4*/ 	.word	0x00000080
        /*00e8*/ 	.word	0x00000001
        /*00ec*/ 	.word	0x00000001


	//----- nvinfo : EIATTR_CRS_STACK_SIZE
	.align		4
.L_1715:
        /*00f0*/ 	.byte	0x04, 0x1e
        /*00f2*/ 	.short	(.L_1717 - .L_1716)
.L_1716:
        /*00f4*/ 	.word	0x00000000


	//----- nvinfo : EIATTR_CBANK_PARAM_SIZE
	.align		4
.L_1717:
        /*00f8*/ 	.byte	0x03, 0x19
        /*00fa*/ 	.short	0x0128


	//----- nvinfo : EIATTR_PARAM_CBANK
	.align		4
        /*00fc*/ 	.byte	0x04, 0x0a
        /*00fe*/ 	.short	(.L_1719 - .L_1718)
	.align		4
.L_1718:
        /*0100*/ 	.word	index@(.nv.constant0._ZN10layer_norm13ln_bwd_kernelINS_13Kernel_traitsI6__halfS2_S2_S2_fjLj256ELj1ELj4ELj1ELj16ENS_18Kernel_traits_baseILj256ES2_S2_S2_S2_fjLj128EEEEELb1ELb0ELb0ELb0EEEvNS_9BwdParamsE)
        /*0104*/ 	.short	0x0380
        /*0106*/ 	.short	0x0128


	//----- nvinfo : EIATTR_SW_WAR
	.align		4
.L_1719:
        /*0108*/ 	.byte	0x04, 0x36
        /*010a*/ 	.short	(.L_1721 - .L_1720)
.L_1720:
        /*010c*/ 	.word	0x00000008
.L_1721:


//--------------------- .nv.info._ZN10layer_norm13ln_bwd_kernelINS_13Kernel_traitsI6__halfS2_S2_S2_fjLj256ELj1ELj4ELj1ELj16ENS_18Kernel_traits_baseILj256ES2_S2_S2_S2_fjLj128EEEEELb1ELb0ELb0ELb1EEEvNS_9BwdParamsE --------------------------
	.section	.nv.info._ZN10layer_norm13ln_bwd_kernelINS_13Kernel_traitsI6__halfS2_S2_S2_fjLj256ELj1ELj4ELj1ELj16ENS_18Kernel_traits_baseILj256ES2_S2_S2_S2_fjLj128EEEEELb1ELb0ELb0ELb1EEEvNS_9BwdParamsE,"",@"SHT_CUDA_INFO"
	.sectionflags	@""
	.align	4


	//----- nvinfo : EIATTR_CUDA_API_VERSION
	.align		4
        /*0000*/ 	.byte	0x04, 0x37
        /*0002*/ 	.short	(.L_1723 - .L_1722)
.L_1722:
        /*0004*/ 	.word	0x00000082


	//----- nvinfo : EIATTR_KPARAM_INFO
	.align		4
.L_1723:
        /*0008*/ 	.byte	0x04, 0x17
        /*000a*/ 	.short	(.L_1725 - .L_1724)
.L_1724:
        /*000c*/ 	.word	0x00000000
        /*0010*/ 	.short	0x0000
        /*0012*/ 	.short	0x0000
        /*0014*/ 	.byte	0x00, 0xf0, 0xa1, 0x04


	//----- nvinfo : EIATTR_SPARSE_MMA_MASK
	.align		4
.L_1725:
        /*0018*/ 	.byte	0x03, 0x50
        /*001a*/ 	.short	0x0000


	//----- nvinfo : EIATTR_MAXREG_COUNT
	.align		4
        /*001c*/ 	.byte	0x03, 0x1b
        /*001e*/ 	.short	0x00ff


	//----- nvinfo : EIATTR_NUM_BARRIERS
	.align		4
        /*0020*/ 	.byte	0x02, 0x4c
        /*0022*/ 	.byte	0x01
	.zero		1


	//----- nvinfo : EIATTR_MERCURY_ISA_VERSION
	.align		4
        /*0024*/ 	.byte	0x03, 0x5f
        /*0026*/ 	.short	0x0101


	//----- nvinfo : EIATTR_COOP_GROUP_MASK_REGIDS
	.align		4
        /*0028*/ 	.byte	0x04, 0x29
        /*002a*/ 	.short	(.L_1727 - .L_1726)


	//   ....[0]....
.L_1726:
        /*002c*/ 	.word	0xffffffff


	//   ....[1]....
        /*0030*/ 	.word	0xffffffff


	//   ....[2]....
        /*0034*/ 	.word	0xffffffff


	//   ....[3]....
        /*0038*/ 	.word	0xffffffff


	//   ....[4]....
        /*003c*/ 	.word	0xffffffff


	//   ....[5]....
        /*0040*/ 	.word	0xffffffff


	//   ....[6]....
        /*0044*/ 	.word	0xffffffff


	//   ....[7]....
        /*0048*/ 	.word	0xffffffff


	//   ....[8]....
        /*004c*/ 	.word	0xffffffff


	//   ....[9]....
        /*0050*/ 	.word	0xffffffff


	//   ....[10]....
        /*0054*/ 	.word	0x05000037


	//   ....[11]....
        /*0058*/ 	.word	0x05000037


	//   ....[12]....
        /*005c*/ 	.word	0x05000037


	//   ....[13]....
        /*0060*/ 	.word	0x05000037


	//   ....[14]....
        /*0064*/ 	.word	0x05000037


	//   ....[15]....
        /*0068*/ 	.word	0x05000037


	//   ....[16]....
        /*006c*/ 	.word	0x05000037


	//   ....[17]....
        /*0070*/ 	.word	0x05000037


	//   ....[18]....
        /*0074*/ 	.word	0x05000037


	//   ....[19]....
        /*0078*/ 	.word	0x05000037


	//----- nvinfo : EIATTR_COOP_GROUP_INSTR_OFFSETS
	.align		4
.L_1727:
        /*007c*/ 	.byte	0x04, 0x28
        /*007e*/ 	.short	(.L_1729 - .L_1728)


	//   ....[0]....
.L_1728:
        /*0080*/ 	.word	0x00000a80


	//   ....[1]....
        /*0084*/ 	.word	0x00000a90


	//   ....[2]....
        /*0088*/ 	.word	0x00000ac0


	//   ....[3]....
        /*008c*/ 	.word	0x00000ae0


	//   ....[4]....
        /*0090*/ 	.word	0x00000b00


	//   ....[5]....
        /*0094*/ 	.word	0x00000b20


	//   ....[6]....
        /*0098*/ 	.word	0x00000b40


	//   ....[7]....
        /*009c*/ 	.word	0x00000b60


	//   ....[8]....
        /*00a0*/ 	.word	0x00000b80


	//   ....[9]....
        /*00a4*/ 	.word	0x00000b90


	//   ....[10]....
        /*00a8*/ 	.word	0x00002330


	//   ....[11]....
        /*00ac*/ 	.word	0x000023c0


	//   ....[12]....
        /*00b0*/ 	.word	0x00002440


	//   ....[13]....
        /*00b4*/ 	.word	0x000024b0


	//   ....[14]....
        /*00b8*/ 	.word	0x00002530


	//   ....[15]....
        /*00bc*/ 	.word	0x000025a0


	//   ....[16]....
        /*00c0*/ 	.word	0x00002620


	//   ....[17]....
        /*00c4*/ 	.word	0x00002690


	//   ....[18]....
        /*00c8*/ 	.word	0x00002710


	//   ....[19]....
        /*00cc*/ 	.word	0x00002770


	//----- nvinfo : EIATTR_VRC_CTA_INIT_COUNT
	.align		4
.L_1729:
        /*00d0*/ 	.byte	0x02, 0x4a
	.zero		1
	.zero		1


	//----- nvinfo : EIATTR_EXIT_INSTR_OFFSETS
	.align		4
        /*00d4*/ 	.byte	0x04, 0x1c
        /*00d6*/ 	.short	(.L_1731 - .L_1730)


	//   ....[0]....
.L_1730:
        /*00d8*/ 	.word	0x000022d0


	//----- nvinfo : EIATTR_MAX_THREADS
	.align		4
.L_1731:
        /*00dc*/ 	.byte	0x04, 0x05
        /*00de*/ 	.short	(.L_1733 - .L_1732)
.L_1732:
        /*00e0*/ 	.word	0x00000080
        /*00e4*/ 	.word	0x00000001
        /*00e8*/ 	.word	0x00000001


	//----- nvinfo : EIATTR_CRS_STACK_SIZE
	.align		4
.L_1733:
        /*00ec*/ 	.byte	0x04, 0x1e
        /*00ee*/ 	.short	(.L_1735 - .L_1734)
.L_1734:
        /*00f0*/ 	.word	0x00000000


	//----- nvinfo : EIATTR_CBANK_PARAM_SIZE
	.align		4
.L_1735:
        /*00f4*/ 	.byte	0x03, 0x19
        /*00f6*/ 	.short	0x0128


	//----- nvinfo : EIATTR_PARAM_CBANK
	.align		4
        /*00f8*/ 	.byte	0x04, 0x0a
        /*00fa*/ 	.short	(.L_1737 - .L_1736)
	.align		4
.L_1736:
        /*00fc*/ 	.word	index@(.nv.constant0._ZN10layer_norm13ln_bwd_kernelINS_13Kernel_traitsI6__halfS2_S2_S2_fjLj256ELj1ELj4ELj1ELj16ENS_18Kernel_traits_baseILj256ES2_S2_S2_S2_fjLj128EEEEELb1ELb0ELb0ELb1EEEvNS_9BwdParamsE)
        /*0100*/ 	.short	0x0380
        /*0102*/ 	.short	0x0128


	//----- nvinfo : EIATTR_SW_WAR
	.align		4
.L_1737:
        /*0104*/ 	.byte	0x04, 0x36
        /*0106*/ 	.short	(.L_1739 - .L_1738)
.L_1738:
        /*0108*/ 	.word	0x00000008
.L_1739:


//--------------------- .nv.info._ZN10layer_norm22ln_bwd_finalize_kernelINS_22Kernel_traits_finalizeILj256E6__halfS2_S2_S2_fjLb0ELj1024ELj4ENS_18Kernel_traits_baseILj256ES2_S2_S2_S2_fjLj1024EEEEELb0ELb0EEEvNS_9BwdParamsE --------------------------
	.section	.nv.info._ZN10layer_norm22ln_bwd_finalize_kernelINS_22Kernel_traits_finalizeILj256E6__halfS2_S2_S2_fjLb0ELj1024ELj4ENS_18Kernel_traits_baseILj256ES2_S2_S2_S2_fjLj1024EEEEELb0ELb0EEEvNS_9BwdParamsE,"",@"SHT_CUDA_INFO"
	.sectionflags	@""
	.align	4


	//----- nvinfo : EIATTR_CUDA_API_VERSION
	.align		4
        /*0000*/ 	.byte	0x04, 0x37
        /*0002*/ 	.short	(.L_1741 - .L_1740)
.L_1740:
        /*0004*/ 	.word	0x00000082


	//----- nvinfo : EIATTR_KPARAM_INFO
	.align		4
.L_1741:
        /*0008*/ 	.byte	0x04, 0x17
        /*000a*/ 	.short	(.L_1743 - .L_1742)
.L_1742:
        /*000c*/ 	.word	0x00000000
        /*0010*/ 	.short	0x0000
        /*0012*/ 	.short	0x0000
        /*0014*/ 	.byte	0x00, 0xf0, 0xa1, 0x04


	//----- nvinfo : EIATTR_SPARSE_MMA_MASK
	.align		4
.L_1743:
        /*0018*/ 	.byte	0x03, 0x50
        /*001a*/ 	.short	0x0000


	//----- nvinfo : EIATTR_MAXREG_COUNT
	.align		4
        /*001c*/ 	.byte	0x03, 0x1b
        /*001e*/ 	.short	0x0040


	//----- nvinfo : EIATTR_NUM_BARRIERS
	.align		4
        /*0020*/ 	.byte	0x02, 0x4c
        /*0022*/ 	.byte	0x01
	.zero		1


	//----- nvinfo : EIATTR_MERCURY_ISA_VERSION
	.align		4
        /*0024*/ 	.byte	0x03, 0x5f
        /*0026*/ 	.short	0x0101


	//----- nvinfo : EIATTR_COOP_GROUP_MASK_REGIDS
	.align		4
        /*0028*/ 	.byte	0x04, 0x29
        /*002a*/ 	.short	(.L_1745 - .L_1744)


	//   ....[0]....
.L_1744:
        /*002c*/ 	.word	0xffffffff


	//   ....[1]....
        /*0030*/ 	.word	0xffffffff


	//   ....[2]....
        /*0034*/ 	.word	0xffffffff


	//   ....[3]....
        /*0038*/ 	.word	0xffffffff


	//   ....[4]....
        /*003c*/ 	.word	0xffffffff


	//   ....[5]....
        /*0040*/ 	.word	0xffffffff


	//   ....[6]....
        /*0044*/ 	.word	0xffffffff


	//   ....[7]....
        /*0048*/ 	.word	0xffffffff


	//   ....[8]....
        /*004c*/ 	.word	0xffffffff


	//   ....[9]....
        /*0050*/ 	.word	0xffffffff


	//----- nvinfo : EIATTR_COOP_GROUP_INSTR_OFFSETS
	.align		4
.L_1745:
        /*0054*/ 	.byte	0x04, 0x28
        /*0056*/ 	.short	(.L_1747 - .L_1746)


	//   ....[0]....
.L_1746:
        /*0058*/ 	.word	0x000015e0


	//   ....[1]....
        /*005c*/ 	.word	0x000015f0


	//   ....[2]....
        /*0060*/ 	.word	0x00001620


	//   ....[3]....
        /*0064*/ 	.word	0x00001630


	//   ....[4]....
        /*0068*/ 	.word	0x00001660


	//   ....[5]....
        /*006c*/ 	.word	0x00001670


	//   ....[6]....
        /*0070*/ 	.word	0x000016b0


	//   ....[7]....
        /*0074*/ 	.word	0x000016e0


	//   ....[8]....
        /*0078*/ 	.word	0x00001710


	//   ....[9]....
        /*007c*/ 	.word	0x00001720


	//----- nvinfo : EIATTR_VRC_CTA_INIT_COUNT
	.align		4
.L_1747:
        /*0080*/ 	.byte	0x02, 0x4a
	.zero		1
	.zero		1


	//----- nvinfo : EIATTR_EXIT_INSTR_OFFSETS
	.align		4
        /*0084*/ 	.byte	0x04, 0x1c
        /*0086*/ 	.short	(.L_1749 - .L_1748)


	//   ....[0]....
.L_1748:
        /*0088*/ 	.word	0x00000060


	//   ....[1]....
        /*008c*/ 	.word	0x00001780


	//   ....[2]....
        /*0090*/ 	.word	0x000017b0


	//   ....[3]....
        /*0094*/ 	.word	0x00001870


	//----- nvinfo : EIATTR_MAX_THREADS
	.align		4
.L_1749:
        /*0098*/ 	.byte	0x04, 0x05
        /*009a*/ 	.short	(.L_1751 - .L_1750)
.L_1750:
        /*009c*/ 	.word	0x00000400
        /*00a0*/ 	.word	0x00000001
        /*00a4*/ 	.word	0x00000001


	//----- nvinfo : EIATTR_CRS_STACK_SIZE
	.align		4
.L_1751:
        /*00a8*/ 	.byte	0x04, 0x1e
        /*00aa*/ 	.short	(.L_1753 - .L_1752)
.L_1752:
        /*00ac*/ 	.word	0x00000000


	//----- nvinfo : EIATTR_CBANK_PARAM_SIZE
	.align		4
.L_1753:
        /*00b0*/ 	.byte	0x03, 0x19
        /*00b2*/ 	.short	0x0128


	//----- nvinfo : EIATTR_PARAM_CBANK
	.align		4
        /*00b4*/ 	.byte	0x04, 0x0a
        /*00b6*/ 	.short	(.L_1755 - .L_1754)
	.align		4
.L_1754:
        /*00b8*/ 	.word	index@(.nv.constant0._ZN10layer_norm22ln_bwd_finalize_kernelINS_22Kernel_traits_finalizeILj256E6__halfS2_S2_S2_fjLb0ELj1024ELj4ENS_18Kernel_traits_baseILj256ES2_S2_S2_S2_fjLj1024EEEEELb0ELb0EEEvNS_9BwdParamsE)
        /*00bc*/ 	.short	0x0380
        /*00be*/ 	.short	0x0128


	//----- nvinfo : EIATTR_SW_WAR
	.align		4
.L_1755:
        /*00c0*/ 	.byte	0x04, 0x36
        /*00c2*/ 	.short	(.L_1757 - .L_1756)
.L_1756:
        /*00c4*/ 	.word	0x00000008
.L_1757:


//--------------------- .nv.info._ZN10layer_norm13ln_bwd_kernelINS_13Kernel_traitsI6__halfS2_S2_S2_fjLj256ELj1ELj4ELj1ELj16ENS_18Kernel_traits_baseILj256ES2_S2_S2_S2_fjLj128EEEEELb1ELb0ELb1ELb0EEEvNS_9BwdParamsE --------------------------
	.section	.nv.info._ZN10layer_norm13ln_bwd_kernelINS_13Kernel_traitsI6__halfS2_S2_S2_fjLj256ELj1ELj4ELj1ELj16ENS_18Kernel_traits_baseILj256ES2_S2_S2_S2_fjLj128EEEEELb1ELb0ELb1ELb0EEEvNS_9BwdParamsE,"",@"SHT_CUDA_INFO"
	.sectionflags	@""
	.align	4


	//----- nvinfo : EIATTR_CUDA_API_VERSION
	.align		4
        /*0000*/ 	.byte	0x04, 0x37
        /*0002*/ 	.short	(.L_1759 - .L_1758)
.L_1758:
        /*0004*/ 	.word	0x00000082


	//----- nvinfo : EIATTR_KPARAM_INFO
	.align		4
.L_1759:
        /*0008*/ 	.byte	0x04, 0x17
        /*000a*/ 	.short	(.L_1761 - .L_1760)
.L_1760:
        /*000c*/ 	.word	0x00000000
        /*0010*/ 	.short	0x0000
        /*0012*/ 	.short	0x0000
        /*0014*/ 	.byte	0x00, 0xf0, 0xa1, 0x04


	//----- nvinfo : EIATTR_SPARSE_MMA_MASK
	.align		4
.L_1761:
        /*0018*/ 	.byte	0x03, 0x50
        /*001a*/ 	.short	0x0000


	//----- nvinfo : EIATTR_MAXREG_COUNT
	.align		4
        /*001c*/ 	.byte	0x03, 0x1b
        /*001e*/ 	.short	0x00ff


	//----- nvinfo : EIATTR_NUM_BARRIERS
	.align		4
        /*0020*/ 	.byte	0x02, 0x4c
        /*0022*/ 	.byte	0x01
	.zero		1


	//----- nvinfo : EIATTR_MERCURY_ISA_VERSION
	.align		4
        /*0024*/ 	.byte	0x03, 0x5f
        /*0026*/ 	.short	0x0101


	//----- nvinfo : EIATTR_COOP_GROUP_MASK_REGIDS
	.align		4
        /*0028*/ 	.byte	0x04, 0x29
        /*002a*/ 	.short	(.L_1763 - .L_1762)


	//   ....[0]....
.L_1762:
        /*002c*/ 	.word	0xffffffff


	//   ....[1]....
        /*0030*/ 	.word	0xffffffff


	//   ....[2]....
        /*0034*/ 	.word	0xffffffff


	//   ....[3]....
        /*0038*/ 	.word	0xffffffff


	//   ....[4]....
        /*003c*/ 	.word	0xffffffff


	//   ....[5]....
        /*0040*/ 	.word	0xffffffff


	//   ....[6]....
        /*0044*/ 	.word	0xffffffff


	//   ....[7]....
        /*0048*/ 	.word	0xffffffff


	//   ....[8]....
        /*004c*/ 	.word	0xffffffff


	//   ....[9]....
        /*0050*/ 	.word	0xffffffff


	//   ....[10]....
        /*0054*/ 	.word	0x05000039


	//   ....[11]....
        /*0058*/ 	.word	0x05000039


	//   ....[12]....
        /*005c*/ 	.word	0x05000039


	//   ....[13]....
        /*0060*/ 	.word	0x05000039


	//   ....[14]....
        /*0064*/ 	.word	0x05000039


	//   ....[15]....
        /*0068*/ 	.word	0x05000039


	//   ....[16]....
        /*006c*/ 	.word	0x05000039


	//   ....[17]....
        /*0070*/ 	.word	0x05000039


	//   ....[18]....
        /*0074*/ 	.word	0x05000039


	//   ....[19]....
        /*0078*/ 	.word	0x05000039


	//----- nvinfo : EIATTR_COOP_GROUP_INSTR_OFFSETS
	.align		4
.L_1763:
        /*007c*/ 	.byte	0x04, 0x28
        /*007e*/ 	.short	(.L_1765 - .L_1764)


	//   ....[0]....
.L_1764:
        /*0080*/ 	.word	0x00000dc0


	//   ....[1]....
        /*0084*/ 	.word	0x00000dd0


	//   ....[2]....
        /*0088*/ 	.word	0x00000e00


	//   ....[3]....
        /*008c*/ 	.word	0x00000e10


	//   ....[4]....
        /*0090*/ 	.word	0x00000e40


	//   ....[5]....
        /*0094*/ 	.word	0x00000e50


	//   ....[6]....
        /*0098*/ 	.word	0x00000e80


	//   ....[7]....
        /*009c*/ 	.word	0x00000e90


	//   ....[8]....
        /*00a0*/ 	.word	0x00000ec0


	//   ....[9]....
        /*00a4*/ 	.word	0x00000ed0


	//   ....[10]....
        /*00a8*/ 	.word	0x00003040


	//   ....[11]....
        /*00ac*/ 	.word	0x000030e0


	//   ....[12]....
        /*00b0*/ 	.word	0x00003140


	//   ....[13]....
        /*00b4*/ 	.word	0x000031a0


	//   ....[14]....
        /*00b8*/ 	.word	0x00003210


	//   ....[15]....
        /*00bc*/ 	.word	0x00003270


	//   ....[16]....
        /*00c0*/ 	.word	0x000032e0


	//   ....[17]....
        /*00c4*/ 	.word	0x00003340


	//   ....[18]....
        /*00c8*/ 	.word	0x000033b0


	//   ....[19]....
        /*00cc*/ 	.word	0x00003410


	//----- nvinfo : EIATTR_VRC_CTA_INIT_COUNT
	.align		4
.L_1765:
        /*00d0*/ 	.byte	0x02, 0x4a
	.zero		1
	.zero		1


	//----- nvinfo : EIATTR_EXIT_INSTR_OFFSETS
	.align		4
        /*00d4*/ 	.byte	0x04, 0x1c
        /*00d6*/ 	.short	(.L_1767 - .L_1766)


	//   ....[0]....
.L_1766:
        /*00d8*/ 	.word	0x00002fa0


	//   ....[1]....
        /*00dc*/ 	.word	0x00002fd0


	//----- nvinfo : EIATTR_MAX_THREADS
	.align		4
.L_1767:
        /*00e0*/ 	.byte	0x04, 0x05
        /*00e2*/ 	.short	(.L_1769 - .L_1768)
.L_1768:
        /*00e4*/ 	.word	0x00000080
        /*00e8*/ 	.word	0x00000001
        /*00ec*/ 	.word	0x00000001


	//----- nvinfo : EIATTR_CRS_STACK_SIZE
	.align		4
.L_1769:
        /*00f0*/ 	.byte	0x04, 0x1e
        /*00f2*/ 	.short	(.L_1771 - .L_1770)
.L_1770:
        /*00f4*/ 	.word	0x00000000


	//----- nvinfo : EIATTR_CBANK_PARAM_SIZE
	.align		4
.L_1771:
        /*00f8*/ 	.byte	0x03, 0x19
        /*00fa*/ 	.short	0x0128


	//----- nvinfo : EIATTR_PARAM_CBANK
	.align		4
        /*00fc*/ 	.byte	0x04, 0x0a
        /*00fe*/ 	.short	(.L_1773 - .L_1772)
	.align		4
.L_1772:
        /*0100*/ 	.word	index@(.nv.constant0._ZN10layer_norm13ln_bwd_kernelINS_13Kernel_traitsI6__halfS2_S2_S2_fjLj256ELj1ELj4ELj1ELj16ENS_18Kernel_traits_baseILj256ES2_S2_S2_S2_fjLj128EEEEELb1ELb0ELb1ELb0EEEvNS_9BwdParamsE)
        /*0104*/ 	.short	0x0380
        /*0106*/ 	.short	0x0128


	//----- nvinfo : EIATTR_SW_WAR
	.align		4
.L_1773:
        /*0108*/ 	.byte	0x04, 0x36
        /*010a*/ 	.short	(.L_1775 - .L_1774)
.L_1774:
        /*010c*/ 	.word	0x00000008
.L_1775:


//--------------------- .nv.info._ZN10layer_norm22ln_bwd_finalize_kernelINS_22Kernel_traits_finalizeILj256E6__halfS2_S2_S2_fjLb0ELj1024ELj4ENS_18Kernel_traits_baseILj256ES2_S2_S2_S2_fjLj1024EEEEELb0ELb1EEEvNS_9BwdParamsE --------------------------
	.section	.nv.info._ZN10layer_norm22ln_bwd_finalize_kernelINS_22Kernel_traits_finalizeILj256E6__halfS2_S2_S2_fjLb0ELj1024ELj4ENS_18Kernel_traits_baseILj256ES2_S2_S2_S2_fjLj1024EEEEELb0ELb1EEEvNS_9BwdParamsE,"",@"SHT_CUDA_INFO"
	.sectionflags	@""
	.align	4


	//----- nvinfo : EIATTR_CUDA_API_VERSION
	.align		4
        /*0000*/ 	.byte	0x04, 0x37
        /*0002*/ 	.short	(.L_1777 - .L_1776)
.L_1776:
        /*0004*/ 	.word	0x00000082


	//----- nvinfo : EIATTR_KPARAM_INFO
	.align		4
.L_1777:
        /*0008*/ 	.byte	0x04, 0x17
        /*000a*/ 	.short	(.L_1779 - .L_1778)
.L_1778:
        /*000c*/ 	.word	0x00000000
        /*0010*/ 	.short	0x0000
        /*0012*/ 	.short	0x0000
        /*0014*/ 	.byte	0x00, 0xf0, 0xa1, 0x04


	//----- nvinfo : EIATTR_SPARSE_MMA_MASK
	.align		4
.L_1779:
        /*0018*/ 	.byte	0x03, 0x50
        /*001a*/ 	.short	0x0000


	//----- nvinfo : EIATTR_MAXREG_COUNT
	.align		4
        /*001c*/ 	.byte	0x03, 0x1b
        /*001e*/ 	.short	0x0040


	//----- nvinfo : EIATTR_NUM_BARRIERS
	.align		4
        /*0020*/ 	.byte	0x02, 0x4c
        /*0022*/ 	.byte	0x01
	.zero		1


	//----- nvinfo : EIATTR_MERCURY_ISA_VERSION
	.align		4
        /*0024*/ 	.byte	0x03, 0x5f
        /*0026*/ 	.short	0x0101


	//----- nvinfo : EIATTR_COOP_GROUP_MASK_REGIDS
	.align		4
        /*0028*/ 	.byte	0x04, 0x29
        /*002a*/ 	.short	(.L_1781 - .L_1780)


	//   ....[0]....
.L_1780:
        /*002c*/ 	.word	0xffffffff


	//   ....[1]....
        /*0030*/ 	.word	0xffffffff


	//   ....[2]....
        /*0034*/ 	.word	0xffffffff


	//   ....[3]....
        /*0038*/ 	.word	0xffffffff


	//   ....[4]....
        /*003c*/ 	.word	0xffffffff


	//   ....[5]....
        /*0040*/ 	.word	0xffffffff


	//   ....[6]....
        /*0044*/ 	.word	0xffffffff


	//   ....[7]....
        /*0048*/ 	.word	0xffffffff


	//   ....[8]....
        /*004c*/ 	.word	0xffffffff


	//   ....[9]....
        /*0050*/ 	.word	0xffffffff


	//----- nvinfo : EIATTR_COOP_GROUP_INSTR_OFFSETS
	.align		4
.L_1781:
        /*0054*/ 	.byte	0x04, 0x28
        /*0056*/ 	.short	(.L_1783 - .L_1782)


	//   ....[0]....
.L_1782:
        /*0058*/ 	.word	0x00001630


	//   ....[1]....
        /*005c*/ 	.word	0x00001640


	//   ....[2]....
        /*0060*/ 	.word	0x00001670


	//   ....[3]....
        /*0064*/ 	.word	0x00001680


	//   ....[4]....
        /*0068*/ 	.word	0x000016b0


	//   ....[5]....
        /*006c*/ 	.word	0x000016d0


	//   ....[6]....
        /*0070*/ 	.word	0x00001700


	//   ....[7]....
        /*0074*/ 	.word	0x00001710


	//   ....[8]....
        /*0078*/ 	.word	0x00001740


	//   ....[9]....
        /*007c*/ 	.word	0x00001750


	//----- nvinfo : EIATTR_VRC_CTA_INIT_COUNT
	.align		4
.L_1783:
        /*0080*/ 	.byte	0x02, 0x4a
	.zero		1
	.zero		1


	//----- nvinfo : EIATTR_EXIT_INSTR_OFFSETS
	.align		4
        /*0084*/ 	.byte	0x04, 0x1c
        /*0086*/ 	.short	(.L_1785 - .L_1784)


	//   ....[0]....
.L_1784:
        /*0088*/ 	.word	0x00000070


	//   ....[1]....
        /*008c*/ 	.word	0x000017b0


	//   ....[2]....
        /*0090*/ 	.word	0x00001880


	//----- nvinfo : EIATTR_MAX_THREADS
	.align		4
.L_1785:
        /*0094*/ 	.byte	0x04, 0x05
        /*0096*/ 	.short	(.L_1787 - .L_1786)
.L_1786:
        /*0098*/ 	.word	0x00000400
        /*009c*/ 	.word	0x00000001
        /*00a0*/ 	.word	0x00000001


	//----- nvinfo : EIATTR_CRS_STACK_SIZE
	.align		4
.L_1787:
        /*00a4*/ 	.byte	0x04, 0x1e
        /*00a6*/ 	.short	(.L_1789 - .L_1788)
.L_1788:
        /*00a8*/ 	.word	0x00000000


	//----- nvinfo : EIATTR_CBANK_PARAM_SIZE
	.align		4
.L_1789:
        /*00ac*/ 	.byte	0x03, 0x19
        /*00ae*/ 	.short	0x0128


	//----- nvinfo : EIATTR_PARAM_CBANK
	.align		4
        /*00b0*/ 	.byte	0x04, 0x0a
        /*00b2*/ 	.short	(.L_1791 - .L_1790)
	.align		4
.L_1790:
        /*00b4*/ 	.word	index@(.nv.constant0._ZN10layer_norm22ln_bwd_finalize_kernelINS_22Kernel_traits_finalizeILj256E6__halfS2_S2_S2_fjLb0ELj1024ELj4ENS_18Kernel_traits_baseILj256ES2_S2_S2_S2_fjLj1024EEEEELb0ELb1EEEvNS_9BwdParamsE)
        /*00b8*/ 	.short	0x0380
        /*00ba*/ 	.short	0x0128


	//----- nvinfo : EIATTR_SW_WAR
	.align		4
.L_1791:
        /*00bc*/ 	.byte	0x04, 0x36
        /*00be*/ 	.short	(.L_1793 - .L_1792)
.L_1792:
        /*00c0*/ 	.word	0x00000008
.L_1793:


//--------------------- .nv.info._ZN10layer_norm13ln_bwd_kernelINS_13Kernel_traitsI6__halfS2_S2_S2_fjLj256ELj1ELj4ELj1ELj16ENS_18Kernel_traits_baseILj256ES2_S2_S2_S2_fjLj128EEEEELb1ELb0ELb1ELb1EEEvNS_9BwdParamsE --------------------------
	.section	.nv.info._ZN10layer_norm13ln_bwd_kernelINS_13Kernel_traitsI6__halfS2_S2_S2_fjLj256ELj1ELj4ELj1ELj16ENS_18Kernel_traits_baseILj256ES2_S2_S2_S2_fjLj128EEEEELb1ELb0ELb1ELb1EEEvNS_9BwdParamsE,"",@"SHT_CUDA_INFO"
	.sectionflags	@""
	.align	4


	//----- nvinfo : EIATTR_CUDA_API_VERSION
	.align		4
        /*0000*/ 	.byte	0x04, 0x37
        /*0002*/ 	.short	(.L_1795 - .L_1794)
.L_1794:
        /*0004*/ 	.word	0x00000082


	//----- nvinfo : EIATTR_KPARAM_INFO
	.align		4
.L_1795:
        /*0008*/ 	.byte	0x04, 0x17
        /*000a*/ 	.short	(.L_1797 - .L_1796)
.L_1796:
        /*000c*/ 	.word	0x00000000
        /*0010*/ 	.short	0x0000
        /*0012*/ 	.short	0x0000
        /*0014*/ 	.byte	0x00, 0xf0, 0xa1, 0x04


	//----- nvinfo : EIATTR_SPARSE_MMA_MASK
	.align		4
.L_1797:
        /*0018*/ 	.byte	0x03, 0x50
        /*001a*/ 	.short	0x0000


	//----- nvinfo : EIATTR_MAXREG_COUNT
	.align		4
        /*001c*/ 	.byte	0x03, 0x1b
        /*001e*/ 	.short	0x00ff


	//----- nvinfo : EIATTR_NUM_BARRIERS
	.align		4
        /*0020*/ 	.byte	0x02, 0x4c
        /*0022*/ 	.byte	0x01
	.zero		1


	//----- nvinfo : EIATTR_MERCURY_ISA_VERSION
	.align		4
        /*0024*/ 	.byte	0x03, 0x5f
        /*0026*/ 	.short	0x0101


	//----- nvinfo : EIATTR_COOP_GROUP_MASK_REGIDS
	.align		4
        /*0028*/ 	.byte	0x04, 0x29
        /*002a*/ 	.short	(.L_1799 - .L_1798)


	//   ....[0]....
.L_1798:
        /*002c*/ 	.word	0xffffffff


	//   ....[1]....
        /*0030*/ 	.word	0xffffffff


	//   ....[2]....
        /*0034*/ 	.word	0xffffffff


	//   ....[3]....
        /*0038*/ 	.word	0xffffffff


	//   ....[4]....
        /*003c*/ 	.word	0xffffffff


	//   ....[5]....
        /*0040*/ 	.word	0xffffffff


	//   ....[6]....
        /*0044*/ 	.word	0xffffffff


	//   ....[7]....
        /*0048*/ 	.word	0xffffffff


	//   ....[8]....
        /*004c*/ 	.word	0xffffffff


	//   ....[9]....
        /*0050*/ 	.word	0xffffffff


	//   ....[10]....
        /*0054*/ 	.word	0x05000032


	//   ....[11]....
        /*0058*/ 	.word	0x05000032


	//   ....[12]....
        /*005c*/ 	.word	0x05000032


	//   ....[13]....
        /*0060*/ 	.word	0x05000032


	//   ....[14]....
        /*0064*/ 	.word	0x05000032


	//   ....[15]....
        /*0068*/ 	.word	0x05000032


	//   ....[16]....
        /*006c*/ 	.word	0x05000032


	//   ....[17]....
        /*0070*/ 	.word	0x05000032


	//   ....[18]....
        /*0074*/ 	.word	0x05000032


	//   ....[19]....
        /*0078*/ 	.word	0x05000032


	//----- nvinfo : EIATTR_COOP_GROUP_INSTR_OFFSETS
	.align		4
.L_1799:
        /*007c*/ 	.byte	0x04, 0x28
        /*007e*/ 	.short	(.L_1801 - .L_1800)


	//   ....[0]....
.L_1800:
        /*0080*/ 	.word	0x00000ca0


	//   ....[1]....
        /*0084*/ 	.word	0x00000cb0


	//   ....[2]....
        /*0088*/ 	.word	0x00000ce0


	//   ....[3]....
        /*008c*/ 	.word	0x00000cf0


	//   ....[4]....
        /*0090*/ 	.word	0x00000d20


	//   ....[5]....
        /*0094*/ 	.word	0x00000d30


	//   ....[6]....
        /*0098*/ 	.word	0x00000d60


	//   ....[7]....
        /*009c*/ 	.word	0x00000d70


	//   ....[8]....
        /*00a0*/ 	.word	0x00000da0


	//   ....[9]....
        /*00a4*/ 	.word	0x00000db0


	//   ....[10]....
        /*00a8*/ 	.word	0x00002da0


	//   ....[11]....
        /*00ac*/ 	.word	0x00002e30


	//   ....[12]....
        /*00b0*/ 	.word	0x00002eb0


	//   ....[13]....
        /*00b4*/ 	.word	0x00002f20


	//   ....[14]....
        /*00b8*/ 	.word	0x00002fa0


	//   ....[15]....
        /*00bc*/ 	.word	0x00003010


	//   ....[16]....
        /*00c0*/ 	.word	0x00003090


	//   ....[17]....
        /*00c4*/ 	.word	0x00003100


	//   ....[18]....
        /*00c8*/ 	.word	0x00003180


	//   ....[19]....
        /*00cc*/ 	.word	0x000031e0


	//----- nvinfo : EIATTR_VRC_CTA_INIT_COUNT
	.align		4
.L_1801:
        /*00d0*/ 	.byte	0x02, 0x4a
	.zero		1
	.zero		1


	//----- nvinfo : EIATTR_EXIT_INSTR_OFFSETS
	.align		4
        /*00d4*/ 	.byte	0x04, 0x1c
        /*00d6*/ 	.short	(.L_1803 - .L_1802)


	//   ....[0]....
.L_1802:
        /*00d8*/ 	.word	0x00002d40


	//----- nvinfo : EIATTR_MAX_THREADS
	.align		4
.L_1803:
        /*00dc*/ 	.byte	0x04, 0x05
        /*00de*/ 	.short	(.L_1805 - .L_1804)
.L_1804:
        /*00e0*/ 	.word	0x00000080
        /*00e4*/ 	.word	0x00000001
        /*00e8*/ 	.word	0x00000001


	//----- nvinfo : EIATTR_CRS_STACK_SIZE
	.align		4
.L_1805:
        /*00ec*/ 	.byte	0x04, 0x1e
        /*00ee*/ 	.short	(.L_1807 - .L_1806)
.L_1806:
        /*00f0*/ 	.word	0x00000000


	//----- nvinfo : EIATTR_CBANK_PARAM_SIZE
	.align		4
.L_1807:
        /*00f4*/ 	.byte	0x03, 0x19
        /*00f6*/ 	.short	0x0128


	//----- nvinfo : EIATTR_PARAM_CBANK
	.align		4
        /*00f8*/ 	.byte	0x04, 0x0a
        /*00fa*/ 	.short	(.L_1809 - .L_1808)
	.align		4
.L_1808:
        /*00fc*/ 	.word	index@(.nv.constant0._ZN10layer_norm13ln_bwd_kernelINS_13Kernel_traitsI6__halfS2_S2_S2_fjLj256ELj1ELj4ELj1ELj16ENS_18Kernel_traits_baseILj256ES2_S2_S2_S2_fjLj128EEEEELb1ELb0ELb1ELb1EEEvNS_9BwdParamsE)
        /*0100*/ 	.short	0x0380
        /*0102*/ 	.short	0x0128


	//----- nvinfo : EIATTR_SW_WAR
	.align		4
.L_1809:
        /*0104*/ 	.byte	0x04, 0x36
        /*0106*/ 	.short	(.L_1811 - .L_1810)
.L_1810:
        /*0108*/ 	.word	0x00000008
.L_1811:


//--------------------- .nv.info._ZN10layer_norm13ln_bwd_kernelINS_13Kernel_traitsI6__halfS2_S2_S2_fjLj256ELj1ELj4ELj1ELj16ENS_18Kernel_traits_baseILj256ES2_S2_S2_S2_fjLj128EEEEELb1ELb1ELb0ELb0EEEvNS_9BwdParamsE --------------------------
	.section	.nv.info._ZN10layer_norm13ln_bwd_kernelINS_13Kernel_traitsI6__halfS2_S2_S2_fjLj256ELj1ELj4ELj1ELj16ENS_18Kernel_traits_baseILj256ES2_S2_S2_S2_fjLj128EEEEELb1ELb1ELb0ELb0EEEvNS_9BwdParamsE,"",@"SHT_CUDA_INFO"
	.sectionflags	@""
	.align	4


	//----- nvinfo : EIATTR_CUDA_API_VERSION
	.align		4
        /*0000*/ 	.byte	0x04, 0x37
        /*0002*/ 	.short	(.L_1813 - .L_1812)
.L_1812:
        /*0004*/ 	.word	0x00000082


	//----- nvinfo : EIATTR_KPARAM_INFO
	.align		4
.L_1813:
        /*0008*/ 	.byte	0x04, 0x17
        /*000a*/ 	.short	(.L_1815 - .L_1814)
.L_1814:
        /*000c*/ 	.word	0x00000000
        /*0010*/ 	.short	0x0000
        /*0012*/ 	.short	0x0000
        /*0014*/ 	.byte	0x00, 0xf0, 0xa1, 0x04


	//----- nvinfo : EIATTR_SPARSE_MMA_MASK
	.align		4
.L_1815:
        /*0018*/ 	.byte	0x03, 0x50
        /*001a*/ 	.short	0x0000


	//----- nvinfo : EIATTR_MAXREG_COUNT
	.align		4
        /*001c*/ 	.byte	0x03, 0x1b
        /*001e*/ 	.short	0x00ff


	//----- nvinfo : EIATTR_NUM_BARRIERS
	.align		4
        /*0020*/ 	.byte	0x02, 0x4c
        /*0022*/ 	.byte	0x01
	.zero		1


	//----- nvinfo : EIATTR_MERCURY_ISA_VERSION
	.align		4
        /*0024*/ 	.byte	0x03, 0x5f
        /*0026*/ 	.short	0x0101


	//----- nvinfo : EIATTR_COOP_GROUP_MASK_REGIDS
	.align		4
        /*0028*/ 	.byte	0x04, 0x29
        /*002a*/ 	.short	(.L_1817 - .L_1816)


	//   ....[0]....
.L_1816:
        /*002c*/ 	.word	0xffffffff


	//   ....[1]....
        /*0030*/ 	.word	0xffffffff


	//   ....[2]....
        /*0034*/ 	.word	0xffffffff


	//   ....[3]....
        /*0038*/ 	.word	0xffffffff


	//   ....[4]....
        /*003c*/ 	.word	0xffffffff


	//   ....[5]....
        /*0040*/ 	.word	0xffffffff


	//   ....[6]....
        /*0044*/ 	.word	0xffffffff


	//   ....[7]....
        /*0048*/ 	.word	0xffffffff


	//   ....[8]....
        /*004c*/ 	.word	0xffffffff


	//   ....[9]....
        /*0050*/ 	.word	0xffffffff


	//   ....[10]....
        /*0054*/ 	.word	0x05000050


	//   ....[11]....
        /*0058*/ 	.word	0x05000050


	//   ....[12]....
        /*005c*/ 	.word	0x05000050


	//   ....[13]....
        /*0060*/ 	.word	0x05000050


	//   ....[14]....
        /*0064*/ 	.word	0x05000050


	//   ....[15]....
        /*0068*/ 	.word	0x05000050


	//   ....[16]....
        /*006c*/ 	.word	0x05000050


	//   ....[17]....
        /*0070*/ 	.word	0x05000050


	//   ....[18]....
        /*0074*/ 	.word	0x05000050


	//   ....[19]....
        /*0078*/ 	.word	0x05000050


	//----- nvinfo : EIATTR_COOP_GROUP_INSTR_OFFSETS
	.align		4
.L_1817:
        /*007c*/ 	.byte	0x04, 0x28
        /*007e*/ 	.short	(.L_1819 - .L_1818)


	//   ....[0]....
.L_1818:
        /*0080*/ 	.word	0x00000ac0


	//   ....[1]....
        /*0084*/ 	.word	0x00000ad0


	//   ....[2]....
        /*0088*/ 	.word	0x00000b00


	//   ....[3]....
        /*008c*/ 	.word	0x00000b10


	//   ....[4]....
        /*0090*/ 	.word	0x00000b40


	//   ....[5]....
        /*0094*/ 	.word	0x00000b50


	//   ....[6]....
        /*0098*/ 	.word	0x00000b80


	//   ....[7]....
        /*009c*/ 	.word	0x00000b90


	//   ....[8]....
        /*00a0*/ 	.word	0x00000bc0


	//   ....[9]....
        /*00a4*/ 	.word	0x00000bd0


	//   ....[10]....
        /*00a8*/ 	.word	0x00003210


	//   ....[11]....
        /*00ac*/ 	.word	0x000032a0


	//   ....[12]....
        /*00b0*/ 	.word	0x00003310


	//   ....[13]....
        /*00b4*/ 	.word	0x00003370


	//   ....[14]....
        /*00b8*/ 	.word	0x000033e0


	//   ....[15]....
        /*00bc*/ 	.word	0x00003440


	//   ....[16]....
        /*00c0*/ 	.word	0x000034b0


	//   ....[17]....
        /*00c4*/ 	.word	0x00003510


	//   ....[18]....
        /*00c8*/ 	.word	0x00003580


	//   ....[19]....
        /*00cc*/ 	.word	0x000035e0


	//----- nvinfo : EIATTR_VRC_CTA_INIT_COUNT
	.align		4
.L_1819:
        /*00d0*/ 	.byte	0x02, 0x4a
	.zero		1
	.zero		1


	//----- nvinfo : EIATTR_EXIT_INSTR_OFFSETS
	.align		4
        /*00d4*/ 	.byte	0x04, 0x1c
        /*00d6*/ 	.short	(.L_1821 - .L_1820)


	//   ....[0]....
.L_1820:
        /*00d8*/ 	.word	0x00003120


	//   ....[1]....
        /*00dc*/ 	.word	0x000031a0


	//----- nvinfo : EIATTR_MAX_THREADS
	.align		4
.L_1821:
        /*00e0*/ 	.byte	0x04, 0x05
        /*00e2*/ 	.short	(.L_1823 - .L_1822)
.L_1822:
        /*00e4*/ 	.word	0x00000080
        /*00e8*/ 	.word	0x00000001
        /*00ec*/ 	.word	0x00000001


	//----- nvinfo : EIATTR_CRS_STACK_SIZE
	.align		4
.L_1823:
        /*00f0*/ 	.byte	0x04, 0x1e
        /*00f2*/ 	.short	(.L_1825 - .L_1824)
.L_1824:
        /*00f4*/ 	.word	0x00000000


	//----- nvinfo : EIATTR_CBANK_PARAM_SIZE
	.align		4
.L_1825:
        /*00f8*/ 	.byte	0x03, 0x19
        /*00fa*/ 	.short	0x0128


	//----- nvinfo : EIATTR_PARAM_CBANK
	.align		4
        /*00fc*/ 	.byte	0x04, 0x0a
        /*00fe*/ 	.short	(.L_1827 - .L_1826)
	.align		4
.L_1826:
        /*0100*/ 	.word	index@(.nv.constant0._ZN10layer_norm13ln_bwd_kernelINS_13Kernel_traitsI6__halfS2_S2_S2_fjLj256ELj1ELj4ELj1ELj16ENS_18Kernel_traits_baseILj256ES2_S2_S2_S2_fjLj128EEEEELb1ELb1ELb0ELb0EEEvNS_9BwdParamsE)
        /*0104*/ 	.short	0x0380
        /*0106*/ 	.short	0x0128


	//----- nvinfo : EIATTR_SW_WAR
	.align		4
.L_1827:
        /*0108*/ 	.byte	0x04, 0x36
        /*010a*/ 	.short	(.L_1829 - .L_1828)
.L_1828:
        /*010c*/ 	.word	0x00000008
.L_1829:


//--------------------- .nv.info._ZN10layer_norm13ln_bwd_kernelINS_13Kernel_traitsI6__halfS2_S2_S2_fjLj256ELj1ELj4ELj1ELj16ENS_18Kernel_traits_baseILj256ES2_S2_S2_S2_fjLj128EEEEELb1ELb1ELb0ELb1EEEvNS_9BwdParamsE --------------------------
	.section	.nv.info._ZN10layer_norm13ln_bwd_kernelINS_13Kernel_traitsI6__halfS2_S2_S2_fjLj256ELj1ELj4ELj1ELj16ENS_18Kernel_traits_baseILj256ES2_S2_S2_S2_fjLj128EEEEELb1ELb1ELb0ELb1EEEvNS_9BwdParamsE,"",@"SHT_CUDA_INFO"
	.sectionflags	@""
	.align	4


	//----- nvinfo : EIATTR_CUDA_API_VERSION
	.align		4
        /*0000*/ 	.byte	0x04, 0x37
        /*0002*/ 	.short	(.L_1831 - .L_1830)
.L_1830:
        /*0004*/ 	.word	0x00000082


	//----- nvinfo : EIATTR_KPARAM_INFO
	.align		4
.L_1831:
        /*0008*/ 	.byte	0x04, 0x17
        /*000a*/ 	.short	(.L_1833 - .L_1832)
.L_1832:
        /*000c*/ 	.word	0x00000000
        /*0010*/ 	.short	0x0000
        /*0012*/ 	.short	0x0000
        /*0014*/ 	.byte	0x00, 0xf0, 0xa1, 0x04


	//----- nvinfo : EIATTR_SPARSE_MMA_MASK
	.align		4
.L_1833:
        /*0018*/ 	.byte	0x03, 0x50
        /*001a*/ 	.short	0x0000


	//----- nvinfo : EIATTR_MAXREG_COUNT
	.align		4
        /*001c*/ 	.byte	0x03, 0x1b
        /*001e*/ 	.short	0x00ff


	//----- nvinfo : EIATTR_NUM_BARRIERS
	.align		4
        /*0020*/ 	.byte	0x02, 0x4c
        /*0022*/ 	.byte	0x01
	.zero		1


	//----- nvinfo : EIATTR_MERCURY_ISA_VERSION
	.align		4
        /*0024*/ 	.byte	0x03, 0x5f
        /*0026*/ 	.short	0x0101


	//----- nvinfo : EIATTR_COOP_GROUP_MASK_REGIDS
	.align		4
        /*0028*/ 	.byte	0x04, 0x29
        /*002a*/ 	.short	(.L_1835 - .L_1834)


	//   ....[0]....
.L_1834:
        /*002c*/ 	.word	0xffffffff


	//   ....[1]....
        /*0030*/ 	.word	0xffffffff


	//   ....[2]....
        /*0034*/ 	.word	0xffffffff


	//   ....[3]....
        /*0038*/ 	.word	0xffffffff


	//   ....[4]....
        /*003c*/ 	.word	0xffffffff


	//   ....[5]....
        /*0040*/ 	.word	0xffffffff


	//   ....[6]....
        /*0044*/ 	.word	0xffffffff


	//   ....[7]....
        /*0048*/ 	.word	0xffffffff


	//   ....[8]....
        /*004c*/ 	.word	0xffffffff


	//   ....[9]....
        /*0050*/ 	.word	0xffffffff


	//   ....[10]....
        /*0054*/ 	.word	0x05000057


	//   ....[11]....
        /*0058*/ 	.word	0x05000057


	//   ....[12]....
        /*005c*/ 	.word	0x05000057


	//   ....[13]....
        /*0060*/ 	.word	0x05000057


	//   ....[14]....
        /*0064*/ 	.word	0x05000057


	//   ....[15]....
        /*0068*/ 	.word	0x05000057


	//   ....[16]....
        /*006c*/ 	.word	0x05000057


	//   ....[17]....
        /*0070*/ 	.word	0x05000057


	//   ....[18]....
        /*0074*/ 	.word	0x05000057


	//   ....[19]....
        /*0078*/ 	.word	0x05000057


	//----- nvinfo : EIATTR_COOP_GROUP_INSTR_OFFSETS
	.align		4
.L_1835:
        /*007c*/ 	.byte	0x04, 0x28
        /*007e*/ 	.short	(.L_1837 - .L_1836)


	//   ....[0]....
.L_1836:
        /*0080*/ 	.word	0x00000b20


	//   ....[1]....
        /*0084*/ 	.word	0x00000b30


	//   ....[2]....
        /*0088*/ 	.word	0x00000b60


	//   ....[3]....
        /*008c*/ 	.word	0x00000b70


	//   ....[4]....
        /*0090*/ 	.word	0x00000ba0


	//   ....[5]....
        /*0094*/ 	.word	0x00000bb0


	//   ....[6]....
        /*0098*/ 	.word	0x00000be0


	//   ....[7]....
        /*009c*/ 	.word	0x00000bf0


	//   ....[8]....
        /*00a0*/ 	.word	0x00000c20


	//   ....[9]....
        /*00a4*/ 	.word	0x00000c30


	//   ....[10]....
        /*00a8*/ 	.word	0x00002f80


	//   ....[11]....
        /*00ac*/ 	.word	0x00003010


	//   ....[12]....
        /*00b0*/ 	.word	0x00003080


	//   ....[13]....
        /*00b4*/ 	.word	0x000030e0


	//   ....[14]....
        /*00b8*/ 	.word	0x00003150


	//   ....[15]....
        /*00bc*/ 	.word	0x000031b0


	//   ....[16]....
        /*00c0*/ 	.word	0x00003220


	//   ....[17]....
        /*00c4*/ 	.word	0x00003280


	//   ....[18]....
        /*00c8*/ 	.word	0x000032f0


	//   ....[19]....
        /*00cc*/ 	.word	0x00003350


	//----- nvinfo : EIATTR_VRC_CTA_INIT_COUNT
	.align		4
.L_1837:
        /*00d0*/ 	.byte	0x02, 0x4a
	.zero		1
	.zero		1


	//----- nvinfo : EIATTR_EXIT_INSTR_OFFSETS
	.align		4
        /*00d4*/ 	.byte	0x04, 0x1c
        /*00d6*/ 	.short	(.L_1839 - .L_1838)


	//   ....[0]....
.L_1838:
        /*00d8*/ 	.word	0x00002f10


	//----- nvinfo : EIATTR_MAX_THREADS
	.align		4
.L_1839:
        /*00dc*/ 	.byte	0x04, 0x05
        /*00de*/ 	.short	(.L_1841 - .L_1840)
.L_1840:
        /*00e0*/ 	.word	0x00000080
        /*00e4*/ 	.word	0x00000001
        /*00e8*/ 	.word	0x00000001


	//----- nvinfo : EIATTR_CRS_STACK_SIZE
	.align		4
.L_1841:
        /*00ec*/ 	.byte	0x04, 0x1e
        /*00ee*/ 	.short	(.L_1843 - .L_1842)
.L_1842:
        /*00f0*/ 	.word	0x00000000


	//----- nvinfo : EIATTR_CBANK_PARAM_SIZE
	.align		4
.L_1843:
        /*00f4*/ 	.byte	0x03, 0x19
        /*00f6*/ 	.short	0x0128


	//----- nvinfo : EIATTR_PARAM_CBANK
	.align		4
        /*00f8*/ 	.byte	0x04, 0x0a
        /*00fa*/ 	.short	(.L_1845 - .L_1844)
	.align		4
.L_1844:
        /*00fc*/ 	.word	index@(.nv.constant0._ZN10layer_norm13ln_bwd_kernelINS_13Kernel_traitsI6__halfS2_S2_S2_fjLj256ELj1ELj4ELj1ELj16ENS_18Kernel_traits_baseILj256ES2_S2_S2_S2_fjLj128EEEEELb1ELb1ELb0ELb1EEEvNS_9BwdParamsE)
        /*0100*/ 	.short	0x0380
        /*0102*/ 	.short	0x0128


	//----- nvinfo : EIATTR_SW_WAR
	.align		4
.L_1845:
        /*0104*/ 	.byte	0x04, 0x36
        /*0106*/ 	.short	(.L_1847 - .L_1846)
.L_1846:
        /*0108*/ 	.word	0x00000008
.L_1847:


//--------------------- .nv.info._ZN10layer_norm22ln_bwd_finalize_kernelINS_22Kernel_traits_finalizeILj256E6__halfS2_S2_S2_fjLb1ELj1024ELj4ENS_18Kernel_traits_baseILj256ES2_S2_S2_S2_fjLj1024EEEEELb1ELb0EEEvNS_9BwdParamsE --------------------------
	.section	.nv.info._ZN10layer_norm22ln_bwd_finalize_kernelINS_22Kernel_traits_finalizeILj256E6__halfS2_S2_S2_fjLb1ELj1024ELj4ENS_18Kernel_traits_baseILj256ES2_S2_S2_S2_fjLj1024EEEEELb1ELb0EEEvNS_9BwdParamsE,"",@"SHT_CUDA_INFO"
	.sectionflags	@""
	.align	4


	//----- nvinfo : EIATTR_CUDA_API_VERSION
	.align		4
        /*0000*/ 	.byte	0x04, 0x37
        /*0002*/ 	.short	(.L_1849 - .L_1848)
.L_1848:
        /*0004*/ 	.word	0x00000082


	//----- nvinfo : EIATTR_KPARAM_INFO
	.align		4
.L_1849:
        /*0008*/ 	.byte	0x04, 0x17
        /*000a*/ 	.short	(.L_1851 - .L_1850)
.L_1850:
        /*000c*/ 	.word	0x00000000
        /*0010*/ 	.short	0x0000
        /*0012*/ 	.short	0x0000
        /*0014*/ 	.byte	0x00, 0xf0, 0xa1, 0x04


	//----- nvinfo : EIATTR_SPARSE_MMA_MASK
	.align		4
.L_1851:
        /*0018*/ 	.byte	0x03, 0x50
        /*001a*/ 	.short	0x0000


	//----- nvinfo : EIATTR_MAXREG_COUNT
	.align		4
        /*001c*/ 	.byte	0x03, 0x1b
        /*001e*/ 	.short	0x0040


	//----- nvinfo : EIATTR_NUM_BARRIERS
	.align		4
        /*0020*/ 	.byte	0x02, 0x4c
        /*0022*/ 	.byte	0x01
	.zero		1


	//----- nvinfo : EIATTR_MERCURY_ISA_VERSION
	.align		4
        /*0024*/ 	.byte	0x03, 0x5f
        /*0026*/ 	.short	0x0101


	//----- nvinfo : EIATTR_COOP_GROUP_MASK_REGIDS
	.align		4
        /*0028*/ 	.byte	0x04, 0x29
        /*002a*/ 	.short	(.L_1853 - .L_1852)


	//   ....[0]....
.L_1852:
        /*002c*/ 	.word	0xffffffff


	//   ....[1]....
        /*0030*/ 	.word	0xffffffff


	//   ....[2]....
        /*0034*/ 	.word	0xffffffff


	//   ....[3]....
        /*0038*/ 	.word	0xffffffff


	//   ....[4]....
        /*003c*/ 	.word	0xffffffff


	//   ....[5]....
        /*0040*/ 	.word	0xffffffff


	//   ....[6]....
        /*0044*/ 	.word	0xffffffff


	//   ....[7]....
        /*0048*/ 	.word	0xffffffff


	//   ....[8]....
        /*004c*/ 	.word	0xffffffff


	//   ....[9]....
        /*0050*/ 	.word	0xffffffff


	//   ....[10]....
        /*0054*/ 	.word	0xffffffff


	//   ....[11]....
        /*0058*/ 	.word	0xffffffff


	//   ....[12]....
        /*005c*/ 	.word	0xffffffff


	//   ....[13]....
        /*0060*/ 	.word	0xffffffff


	//   ....[14]....
        /*0064*/ 	.word	0xffffffff


	//----- nvinfo : EIATTR_COOP_GROUP_INSTR_OFFSETS
	.align		4
.L_1853:
        /*0068*/ 	.byte	0x04, 0x28
        /*006a*/ 	.short	(.L_1855 - .L_1854)


	//   ....[0]....
.L_1854:
        /*006c*/ 	.word	0x00001060


	//   ....[1]....
        /*0070*/ 	.word	0x00001070


	//   ....[2]....
        /*0074*/ 	.word	0x00001080


	//   ....[3]....
        /*0078*/ 	.word	0x000010b0


	//   ....[4]....
        /*007c*/ 	.word	0x000010d0


	//   ....[5]....
        /*0080*/ 	.word	0x000010e0


	//   ....[6]....
        /*0084*/ 	.word	0x00001110


	//   ....[7]....
        /*0088*/ 	.word	0x00001130


	//   ....[8]....
        /*008c*/ 	.word	0x00001140


	//   ....[9]....
        /*0090*/ 	.word	0x00001180


	//   ....[10]....
        /*0094*/ 	.word	0x000011b0


	//   ....[11]....
        /*0098*/ 	.word	0x000011c0


	//   ....[12]....
        /*009c*/ 	.word	0x00001200


	//   ....[13]....
        /*00a0*/ 	.word	0x00001220


	//   ....[14]....
        /*00a4*/ 	.word	0x00001230


	//----- nvinfo : EIATTR_VRC_CTA_INIT_COUNT
	.align		4
.L_1855:
        /*00a8*/ 	.byte	0x02, 0x4a
	.zero		1
	.zero		1


	//----- nvinfo : EIATTR_EXIT_INSTR_OFFSETS
	.align		4
        /*00ac*/ 	.byte	0x04, 0x1c
        /*00ae*/ 	.short	(.L_1857 - .L_1856)


	//   ....[0]....
.L_1856:
        /*00b0*/ 	.word	0x00000060


	//   ....[1]....
        /*00b4*/ 	.word	0x000012b0


	//   ....[2]....
        /*00b8*/ 	.word	0x000012e0


	//   ....[3]....
        /*00bc*/ 	.word	0x000013f0


	//----- nvinfo : EIATTR_MAX_THREADS
	.align		4
.L_1857:
        /*00c0*/ 	.byte	0x04, 0x05
        /*00c2*/ 	.short	(.L_1859 - .L_1858)
.L_1858:
        /*00c4*/ 	.word	0x00000400
        /*00c8*/ 	.word	0x00000001
        /*00cc*/ 	.word	0x00000001


	//----- nvinfo : EIATTR_CRS_STACK_SIZE
	.align		4
.L_1859:
        /*00d0*/ 	.byte	0x04, 0x1e
        /*00d2*/ 	.short	(.L_1861 - .L_1860)
.L_1860:
        /*00d4*/ 	.word	0x00000000


	//----- nvinfo : EIATTR_CBANK_PARAM_SIZE
	.align		4
.L_1861:
        /*00d8*/ 	.byte	0x03, 0x19
        /*00da*/ 	.short	0x0128


	//----- nvinfo : EIATTR_PARAM_CBANK
	.align		4
        /*00dc*/ 	.byte	0x04, 0x0a
        /*00de*/ 	.short	(.L_1863 - .L_1862)
	.align		4
.L_1862:
        /*00e0*/ 	.word	index@(.nv.constant0._ZN10layer_norm22ln_bwd_finalize_kernelINS_22Kernel_traits_finalizeILj256E6__halfS2_S2_S2_fjLb1ELj1024ELj4ENS_18Kernel_traits_baseILj256ES2_S2_S2_S2_fjLj1024EEEEELb1ELb0EEEvNS_9BwdParamsE)
        /*00e4*/ 	.short	0x0380
        /*00e6*/ 	.short	0x0128


	//----- nvinfo : EIATTR_SW_WAR
	.align		4
.L_1863:
        /*00e8*/ 	.byte	0x04, 0x36
        /*00ea*/ 	.short	(.L_1865 - .L_1864)
.L_1864:
        /*00ec*/ 	.word	0x00000008
.L_1865:


//--------------------- .nv.info._ZN10layer_norm13ln_bwd_kernelINS_13Kernel_traitsI6__halfS2_S2_S2_fjLj256ELj1ELj4ELj1ELj16ENS_18Kernel_traits_baseILj256ES2_S2_S2_S2_fjLj128EEEEELb1ELb1ELb1ELb0EEEvNS_9BwdParamsE --------------------------
	.section	.nv.info._ZN10layer_norm13ln_bwd_kernelINS_13Kernel_traitsI6__halfS2_S2_S2_fjLj256ELj1ELj4ELj1ELj16ENS_18Kernel_traits_baseILj256ES2_S2_S2_S2_fjLj128EEEEELb1ELb1ELb1ELb0EEEvNS_9BwdParamsE,"",@"SHT_CUDA_INFO"
	.sectionflags	@""
	.align	4


	//----- nvinfo : EIATTR_CUDA_API_VERSION
	.align		4
        /*0000*/ 	.byte	0x04, 0x37
        /*0002*/ 	.short	(.L_1867 - .L_1866)
.L_1866:
        /*0004*/ 	.word	0x00000082


	//----- nvinfo : EIATTR_KPARAM_INFO
	.align		4
.L_1867:
        /*0008*/ 	.byte	0x04, 0x17
        /*000a*/ 	.short	(.L_1869 - .L_1868)
.L_1868:
        /*000c*/ 	.word	0x00000000
        /*0010*/ 	.short	0x0000
        /*0012*/ 	.short	0x0000
        /*0014*/ 	.byte	0x00, 0xf0, 0xa1, 0x04


	//----- nvinfo : EIATTR_SPARSE_MMA_MASK
	.align		4
.L_1869:
        /*0018*/ 	.byte	0x03, 0x50
        /*001a*/ 	.short	0x0000


	//----- nvinfo : EIATTR_MAXREG_COUNT
	.align		4
        /*001c*/ 	.byte	0x03, 0x1b
        /*001e*/ 	.short	0x00ff


	//----- nvinfo : EIATTR_NUM_BARRIERS
	.align		4
        /*0020*/ 	.byte	0x02, 0x4c
        /*0022*/ 	.byte	0x01
	.zero		1


	//----- nvinfo : EIATTR_MERCURY_ISA_VERSION
	.align		4
        /*0024*/ 	.byte	0x03, 0x5f
        /*0026*/ 	.short	0x0101


	//----- nvinfo : EIATTR_COOP_GROUP_MASK_REGIDS
	.align		4
        /*0028*/ 	.byte	0x04, 0x29
        /*002a*/ 	.short	(.L_1871 - .L_1870)


	//   ....[0]....
.L_1870:
        /*002c*/ 	.word	0xffffffff


	//   ....[1]....
        /*0030*/ 	.word	0xffffffff


	//   ....[2]....
        /*0034*/ 	.word	0xffffffff


	//   ....[3]....
        /*0038*/ 	.word	0xffffffff


	//   ....[4]....
        /*003c*/ 	.word	0xffffffff


	//   ....[5]....
        /*0040*/ 	.word	0xffffffff


	//   ....[6]....
        /*0044*/ 	.word	0xffffffff


	//   ....[7]....
        /*0048*/ 	.word	0xffffffff


	//   ....[8]....
        /*004c*/ 	.word	0xffffffff


	//   ....[9]....
        /*0050*/ 	.word	0xffffffff


	//   ....[10]....
        /*0054*/ 	.word	0x05000047


	//   ....[11]....
        /*0058*/ 	.word	0x05000047


	//   ....[12]....
        /*005c*/ 	.word	0x05000047


	//   ....[13]....
        /*0060*/ 	.word	0x05000047


	//   ....[14]....
        /*0064*/ 	.word	0x05000047


	//   ....[15]....
        /*0068*/ 	.word	0x05000047


	//   ....[16]....
        /*006c*/ 	.word	0x05000047


	//   ....[17]....
        /*0070*/ 	.word	0x05000047


	//   ....[18]....
        /*0074*/ 	.word	0x05000047


	//   ....[19]....
        /*0078*/ 	.word	0x05000047


	//----- nvinfo : EIATTR_COOP_GROUP_INSTR_OFFSETS
	.align		4
.L_1871:
        /*007c*/ 	.byte	0x04, 0x28
        /*007e*/ 	.short	(.L_1873 - .L_1872)


	//   ....[0]....
.L_1872:
        /*0080*/ 	.word	0x00000dc0


	//   ....[1]....
        /*0084*/ 	.word	0x00000dd0


	//   ....[2]....
        /*0088*/ 	.word	0x00000e00


	//   ....[3]....
        /*008c*/ 	.word	0x00000e10


	//   ....[4]....
        /*0090*/ 	.word	0x00000e40


	//   ....[5]....
        /*0094*/ 	.word	0x00000e50


	//   ....[6]....
        /*0098*/ 	.word	0x00000e80


	//   ....[7]....
        /*009c*/ 	.word	0x00000e90


	//   ....[8]....
        /*00a0*/ 	.word	0x00000ec0


	//   ....[9]....
        /*00a4*/ 	.word	0x00000ed0


	//   ....[10]....
        /*00a8*/ 	.word	0x00003830


	//   ....[11]....
        /*00ac*/ 	.word	0x000038d0


	//   ....[12]....
        /*00b0*/ 	.word	0x00003930


	//   ....[13]....
        /*00b4*/ 	.word	0x00003990


	//   ....[14]....
        /*00b8*/ 	.word	0x00003a00


	//   ....[15]....
        /*00bc*/ 	.word	0x00003a60


	//   ....[16]....
        /*00c0*/ 	.word	0x00003ad0


	//   ....[17]....
        /*00c4*/ 	.word	0x00003b30


	//   ....[18]....
        /*00c8*/ 	.word	0x00003bb0


	//   ....[19]....
        /*00cc*/ 	.word	0x00003c00


	//----- nvinfo : EIATTR_VRC_CTA_INIT_COUNT
	.align		4
.L_1873:
        /*00d0*/ 	.byte	0x02, 0x4a
	.zero		1
	.zero		1


	//----- nvinfo : EIATTR_EXIT_INSTR_OFFSETS
	.align		4
        /*00d4*/ 	.byte	0x04, 0x1c
        /*00d6*/ 	.short	(.L_1875 - .L_1874)


	//   ....[0]....
.L_1874:
        /*00d8*/ 	.word	0x00003750


	//   ....[1]....
        /*00dc*/ 	.word	0x000037d0


	//----- nvinfo : EIATTR_MAX_THREADS
	.align		4
.L_1875:
        /*00e0*/ 	.byte	0x04, 0x05
        /*00e2*/ 	.short	(.L_1877 - .L_1876)
.L_1876:
        /*00e4*/ 	.word	0x00000080
        /*00e8*/ 	.word	0x00000001
        /*00ec*/ 	.word	0x00000001


	//----- nvinfo : EIATTR_CRS_STACK_SIZE
	.align		4
.L_1877:
        /*00f0*/ 	.byte	0x04, 0x1e
        /*00f2*/ 	.short	(.L_1879 - .L_1878)
.L_1878:
        /*00f4*/ 	.word	0x00000000


	//----- nvinfo : EIATTR_CBANK_PARAM_SIZE
	.align		4
.L_1879:
        /*00f8*/ 	.byte	0x03, 0x19
        /*00fa*/ 	.short	0x0128


	//----- nvinfo : EIATTR_PARAM_CBANK
	.align		4
        /*00fc*/ 	.byte	0x04, 0x0a
        /*00fe*/ 	.short	(.L_1881 - .L_1880)
	.align		4
.L_1880:
        /*0100*/ 	.word	index@(.nv.constant0._ZN10layer_norm13ln_bwd_kernelINS_13Kernel_traitsI6__halfS2_S2_S2_fjLj256ELj1ELj4ELj1ELj16ENS_18Kernel_traits_baseILj256ES2_S2_S2_S2_fjLj128EEEEELb1ELb1ELb1ELb0EEEvNS_9BwdParamsE)
        /*0104*/ 	.short	0x0380
        /*0106*/ 	.short	0x0128


	//----- nvinfo : EIATTR_SW_WAR
	.align		4
.L_1881:
        /*0108*/ 	.byte	0x04, 0x36
        /*010a*/ 	.short	(.L_1883 - .L_1882)
.L_1882:
        /*010c*/ 	.word	0x00000008
.L_1883:


//--------------------- .nv.info._ZN10layer_norm22ln_bwd_finalize_kernelINS_22Kernel_traits_finalizeILj256E6__halfS2_S2_S2_fjLb1ELj1024ELj4ENS_18Kernel_traits_baseILj256ES2_S2_S2_S2_fjLj1024EEEEELb1ELb1EEEvNS_9BwdParamsE --------------------------
	.section	.nv.info._ZN10layer_norm22ln_bwd_finalize_kernelINS_22Kernel_traits_finalizeILj256E6__halfS2_S2_S2_fjLb1ELj1024ELj4ENS_18Kernel_traits_baseILj256ES2_S2_S2_S2_fjLj1024EEEEELb1ELb1EEEvNS_9BwdParamsE,"",@"SHT_CUDA_INFO"
	.sectionflags	@""
	.align	4


	//----- nvinfo : EIATTR_CUDA_API_VERSION
	.align		4
        /*0000*/ 	.byte	0x04, 0x37
        /*0002*/ 	.short	(.L_1885 - .L_1884)
.L_1884:
        /*0004*/ 	.word	0x00000082


	//----- nvinfo : EIATTR_KPARAM_INFO
	.align		4
.L_1885:
        /*0008*/ 	.byte	0x04, 0x17
        /*000a*/ 	.short	(.L_1887 - .L_1886)
.L_1886:
        /*000c*/ 	.word	0x00000000
        /*0010*/ 	.short	0x0000
        /*0012*/ 	.short	0x0000
        /*0014*/ 	.byte	0x00, 0xf0, 0xa1, 0x04


	//----- nvinfo : EIATTR_SPARSE_MMA_MASK
	.align		4
.L_1887:
        /*0018*/ 	.byte	0x03, 0x50
        /*001a*/ 	.short	0x0000


	//----- nvinfo : EIATTR_MAXREG_COUNT
	.align		4
        /*001c*/ 	.byte	0x03, 0x1b
        /*001e*/ 	.short	0x0040


	//----- nvinfo : EIATTR_NUM_BARRIERS
	.align		4
        /*0020*/ 	.byte	0x02, 0x4c
        /*0022*/ 	.byte	0x01
	.zero		1


	//----- nvinfo : EIATTR_MERCURY_ISA_VERSION
	.align		4
        /*0024*/ 	.byte	0x03, 0x5f
        /*0026*/ 	.short	0x0101


	//----- nvinfo : EIATTR_COOP_GROUP_MASK_REGIDS
	.align		4
        /*0028*/ 	.byte	0x04, 0x29
        /*002a*/ 	.short	(.L_1889 - .L_1888)


	//   ....[0]....
.L_1888:
        /*002c*/ 	.word	0xffffffff


	//   ....[1]....
        /*0030*/ 	.word	0xffffffff


	//   ....[2]....
        /*0034*/ 	.word	0xffffffff


	//   ....[3]....
        /*0038*/ 	.word	0xffffffff


	//   ....[4]....
        /*003c*/ 	.word	0xffffffff


	//   ....[5]....
        /*0040*/ 	.word	0xffffffff


	//   ....[6]....
        /*0044*/ 	.word	0xffffffff


	//   ....[7]....
        /*0048*/ 	.word	0xffffffff


	//   ....[8]....
        /*004c*/ 	.word	0xffffffff


	//   ....[9]....
        /*0050*/ 	.word	0xffffffff


	//   ....[10]....
        /*0054*/ 	.word	0xffffffff


	//   ....[11]....
        /*0058*/ 	.word	0xffffffff


	//   ....[12]....
        /*005c*/ 	.word	0xffffffff


	//   ....[13]....
        /*0060*/ 	.word	0xffffffff


	//   ....[14]....
        /*0064*/ 	.word	0xffffffff


	//----- nvinfo : EIATTR_COOP_GROUP_INSTR_OFFSETS
	.align		4
.L_1889:
        /*0068*/ 	.byte	0x04, 0x28
        /*006a*/ 	.short	(.L_1891 - .L_1890)


	//   ....[0]....
.L_1890:
        /*006c*/ 	.word	0x00001070


	//   ....[1]....
        /*0070*/ 	.word	0x00001080


	//   ....[2]....
        /*0074*/ 	.word	0x00001090


	//   ....[3]....
        /*0078*/ 	.word	0x000010c0


	//   ....[4]....
        /*007c*/ 	.word	0x000010e0


	//   ....[5]....
        /*0080*/ 	.word	0x000010f0


	//   ....[6]....
        /*0084*/ 	.word	0x00001120


	//   ....[7]....
        /*0088*/ 	.word	0x00001140


	//   ....[8]....
        /*008c*/ 	.word	0x00001150


	//   ....[9]....
        /*0090*/ 	.word	0x00001180


	//   ....[10]....
        /*0094*/ 	.word	0x000011a0


	//   ....[11]....
        /*0098*/ 	.word	0x000011b0


	//   ....[12]....
        /*009c*/ 	.word	0x000011f0


	//   ....[13]....
        /*00a0*/ 	.word	0x00001210


	//   ....[14]....
        /*00a4*/ 	.word	0x00001220


	//----- nvinfo : EIATTR_VRC_CTA_INIT_COUNT
	.align		4
.L_1891:
        /*00a8*/ 	.byte	0x02, 0x4a
	.zero		1
	.zero		1


	//----- nvinfo : EIATTR_EXIT_INSTR_OFFSETS
	.align		4
        /*00ac*/ 	.byte	0x04, 0x1c
        /*00ae*/ 	.short	(.L_1893 - .L_1892)


	//   ....[0]....
.L_1892:
        /*00b0*/ 	.word	0x00000060


	//   ....[1]....
        /*00b4*/ 	.word	0x000012a0


	//   ....[2]....
        /*00b8*/ 	.word	0x000013c0


	//----- nvinfo : EIATTR_MAX_THREADS
	.align		4
.L_1893:
        /*00bc*/ 	.byte	0x04, 0x05
        /*00be*/ 	.short	(.L_1895 - .L_1894)
.L_1894:
        /*00c0*/ 	.word	0x00000400
        /*00c4*/ 	.word	0x00000001
        /*00c8*/ 	.word	0x00000001


	//----- nvinfo : EIATTR_CRS_STACK_SIZE
	.align		4
.L_1895:
        /*00cc*/ 	.byte	0x04, 0x1e
        /*00ce*/ 	.short	(.L_1897 - .L_1896)
.L_1896:
        /*00d0*/ 	.word	0x00000000


	//----- nvinfo : EIATTR_CBANK_PARAM_SIZE
	.align		4
.L_1897:
        /*00d4*/ 	.byte	0x03, 0x19
        /*00d6*/ 	.short	0x0128


	//----- nvinfo : EIATTR_PARAM_CBANK
	.align		4
        /*00d8*/ 	.byte	0x04, 0x0a
        /*00da*/ 	.short	(.L_1899 - .L_1898)
	.align		4
.L_1898:
        /*00dc*/ 	.word	index@(.nv.constant0._ZN10layer_norm22ln_bwd_finalize_kernelINS_22Kernel_traits_finalizeILj256E6__halfS2_S2_S2_fjLb1ELj1024ELj4ENS_18Kernel_traits_baseILj256ES2_S2_S2_S2_fjLj1024EEEEELb1ELb1EEEvNS_9BwdParamsE)
        /*00e0*/ 	.short	0x0380
        /*00e2*/ 	.short	0x0128


	//----- nvinfo : EIATTR_SW_WAR
	.align		4
.L_1899:
        /*00e4*/ 	.byte	0x04, 0x36
        /*00e6*/ 	.short	(.L_1901 - .L_1900)
.L_1900:
        /*00e8*/ 	.word	0x00000008
.L_1901:


//--------------------- .nv.info._ZN10layer_norm13ln_bwd_kernelINS_13Kernel_traitsI6__halfS2_S2_S2_fjLj256ELj1ELj4ELj1ELj16ENS_18Kernel_traits_baseILj256ES2_S2_S2_S2_fjLj128EEEEELb1ELb1ELb1ELb1EEEvNS_9BwdParamsE --------------------------
	.section	.nv.info._ZN10layer_norm13ln_bwd_kernelINS_13Kernel_traitsI6__halfS2_S2_S2_fjLj256ELj1ELj4ELj1ELj16ENS_18Kernel_traits_baseILj256ES2_S2_S2_S2_fjLj128EEEEELb1ELb1ELb1ELb1EEEvNS_9BwdParamsE,"",@"SHT_CUDA_INFO"
	.sectionflags	@""
	.align	4


	//----- nvinfo : EIATTR_CUDA_API_VERSION
	.align		4
        /*0000*/ 	.byte	0x04, 0x37
        /*0002*/ 	.short	(.L_1903 - .L_1902)
.L_1902:
        /*0004*/ 	.word	0x00000082


	//----- nvinfo : EIATTR_KPARAM_INFO
	.align		4
.L_1903:
        /*0008*/ 	.byte	0x04, 0x17
        /*000a*/ 	.short	(.L_1905 - .L_1904)
.L_1904:
        /*000c*/ 	.word	0x00000000
        /*0010*/ 	.short	0x0000
        /*0012*/ 	.short	0x0000
        /*0014*/ 	.byte	0x00, 0xf0, 0xa1, 0x04


	//----- nvinfo : EIATTR_SPARSE_MMA_MASK
	.align		4
.L_1905:
        /*0018*/ 	.byte	0x03, 0x50
        /*001a*/ 	.short	0x0000


	//----- nvinfo : EIATTR_MAXREG_COUNT
	.align		4
        /*001c*/ 	.byte	0x03, 0x1b
        /*001e*/ 	.short	0x00ff


	//----- nvinfo : EIATTR_NUM_BARRIERS
	.align		4
        /*0020*/ 	.byte	0x02, 0x4c
        /*0022*/ 	.byte	0x01
	.zero		1


	//----- nvinfo : EIATTR_MERCURY_ISA_VERSION
	.align		4
        /*0024*/ 	.byte	0x03, 0x5f
        /*0026*/ 	.short	0x0101


	//----- nvinfo : EIATTR_COOP_GROUP_MASK_REGIDS
	.align		4
        /*0028*/ 	.byte	0x04, 0x29
        /*002a*/ 	.short	(.L_1907 - .L_1906)


	//   ....[0]....
.L_1906:
        /*002c*/ 	.word	0xffffffff


	//   ....[1]....
        /*0030*/ 	.word	0xffffffff


	//   ....[2]....
        /*0034*/ 	.word	0xffffffff


	//   ....[3]....
        /*0038*/ 	.word	0xffffffff


	//   ....[4]....
        /*003c*/ 	.word	0xffffffff


	//   ....[5]....
        /*0040*/ 	.word	0xffffffff


	//   ....[6]....
        /*0044*/ 	.word	0xffffffff


	//   ....[7]....
        /*0048*/ 	.word	0xffffffff


	//   ....[8]....
        /*004c*/ 	.word	0xffffffff


	//   ....[9]....
        /*0050*/ 	.word	0xffffffff


	//   ....[10]....
        /*0054*/ 	.word	0x0500002c


	//   ....[11]....
        /*0058*/ 	.word	0x0500002c


	//   ....[12]....
        /*005c*/ 	.word	0x0500002c


	//   ....[13]....
        /*0060*/ 	.word	0x0500002c


	//   ....[14]....
        /*0064*/ 	.word	0x0500002c


	//   ....[15]....
        /*0068*/ 	.word	0x0500002c


	//   ....[16]....
        /*006c*/ 	.word	0x0500002c


	//   ....[17]....
        /*0070*/ 	.word	0x0500002c


	//   ....[18]....
        /*0074*/ 	.word	0x0500002c


	//   ....[19]....
        /*0078*/ 	.word	0x0500002c


	//----- nvinfo : EIATTR_COOP_GROUP_INSTR_OFFSETS
	.align		4
.L_1907:
        /*007c*/ 	.byte	0x04, 0x28
        /*007e*/ 	.short	(.L_1909 - .L_1908)


	//   ....[0]....
.L_1908:
        /*0080*/ 	.word	0x00000d10


	//   ....[1]....
        /*0084*/ 	.word	0x00000d20


	//   ....[2]....
        /*0088*/ 	.word	0x00000d50


	//   ....[3]....
        /*008c*/ 	.word	0x00000d60


	//   ....[4]....
        /*0090*/ 	.word	0x00000d90


	//   ....[5]....
        /*0094*/ 	.word	0x00000da0


	//   ....[6]....
        /*0098*/ 	.word	0x00000dd0


	//   ....[7]....
        /*009c*/ 	.word	0x00000de0


	//   ....[8]....
        /*00a0*/ 	.word	0x00000e10


	//   ....[9]....
        /*00a4*/ 	.word	0x00000e20


	//   ....[10]....
        /*00a8*/ 	.word	0x000035f0


	//   ....[11]....
        /*00ac*/ 	.word	0x00003690


	//   ....[12]....
        /*00b0*/ 	.word	0x000036f0


	//   ....[13]....
        /*00b4*/ 	.word	0x00003750


	//   ....[14]....
        /*00b8*/ 	.word	0x000037b0


	//   ....[15]....
        /*00bc*/ 	.word	0x00003810


	//   ....[16]....
        /*00c0*/ 	.word	0x00003870


	//   ....[17]....
        /*00c4*/ 	.word	0x000038d0


	//   ....[18]....
        /*00c8*/ 	.word	0x00003940


	//   ....[19]....
        /*00cc*/ 	.word	0x00003990


	//----- nvinfo : EIATTR_VRC_CTA_INIT_COUNT
	.align		4
.L_1909:
        /*00d0*/ 	.byte	0x02, 0x4a
	.zero		1
	.zero		1


	//----- nvinfo : EIATTR_EXIT_INSTR_OFFSETS
	.align		4
        /*00d4*/ 	.byte	0x04, 0x1c
        /*00d6*/ 	.short	(.L_1911 - .L_1910)


	//   ....[0]....
.L_1910:
        /*00d8*/ 	.word	0x00003590


	//----- nvinfo : EIATTR_MAX_THREADS
	.align		4
.L_1911:
        /*00dc*/ 	.byte	0x04, 0x05
        /*00de*/ 	.short	(.L_1913 - .L_1912)
.L_1912:
        /*00e0*/ 	.word	0x00000080
        /*00e4*/ 	.word	0x00000001
        /*00e8*/ 	.word	0x00000001


	//----- nvinfo : EIATTR_CRS_STACK_SIZE
	.align		4
.L_1913:
        /*00ec*/ 	.byte	0x04, 0x1e
        /*00ee*/ 	.short	(.L_1915 - .L_1914)
.L_1914:
        /*00f0*/ 	.word	0x00000000


	//----- nvinfo : EIATTR_CBANK_PARAM_SIZE
	.align		4
.L_1915:
        /*00f4*/ 	.byte	0x03, 0x19
        /*00f6*/ 	.short	0x0128


	//----- nvinfo : EIATTR_PARAM_CBANK
	.align		4
        /*00f8*/ 	.byte	0x04, 0x0a
        /*00fa*/ 	.short	(.L_1917 - .L_1916)
	.align		4
.L_1916:
        /*00fc*/ 	.word	index@(.nv.constant0._ZN10layer_norm13ln_bwd_kernelINS_13Kernel_traitsI6__halfS2_S2_S2_fjLj256ELj1ELj4ELj1ELj16ENS_18Kernel_traits_baseILj256ES2_S2_S2_S2_fjLj128EEEEELb1ELb1ELb1ELb1EEEvNS_9BwdParamsE)
        /*0100*/ 	.short	0x0380
        /*0102*/ 	.short	0x0128


	//----- nvinfo : EIATTR_SW_WAR
	.align		4
.L_1917:
        /*0104*/ 	.byte	0x04, 0x36
        /*0106*/ 	.short	(.L_1919 - .L_1918)
.L_1918:
        /*0108*/ 	.word	0x00000008
.L_1919:


//--------------------- .nv.info._ZN10layer_norm13ln_bwd_kernelINS_13Kernel_traitsIf13__nv_bfloat16S2_S2_fjLj256ELj1ELj4ELj1ELj16ENS_18Kernel_traits_baseILj256EfS2_S2_S2_fjLj128EEEEELb0ELb0ELb0ELb0EEEvNS_9BwdParamsE --------------------------
	.section	.nv.info._ZN10layer_norm13ln_bwd_kernelINS_13Kernel_traitsIf13__nv_bfloat16S2_S2_fjLj256ELj1ELj4ELj1ELj16ENS_18Kernel_traits_baseILj256EfS2_S2_S2_fjLj128EEEEELb0ELb0ELb0ELb0EEEvNS_9BwdParamsE,"",@"SHT_CUDA_INFO"
	.sectionflags	@""
	.align	4


	//----- nvinfo : EIATTR_CUDA_API_VERSION
	.align		4
        /*0000*/ 	.byte	0x04, 0x37
        /*0002*/ 	.short	(.L_1921 - .L_1920)
.L_1920:
        /*0004*/ 	.word	0x00000082


	//----- nvinfo : EIATTR_KPARAM_INFO
	.align		4
.L_1921:
        /*0008*/ 	.byte	0x04, 0x17
        /*000a*/ 	.short	(.L_1923 - .L_1922)
.L_1922:
        /*000c*/ 	.word	0x00000000
        /*0010*/ 	.short	0x0000
        /*0012*/ 	.short	0x0000
        /*0014*/ 	.byte	0x00, 0xf0, 0xa1, 0x04


	//----- nvinfo : EIATTR_SPARSE_MMA_MASK
	.align		4
.L_1923:
        /*0018*/ 	.byte	0x03, 0x50
        /*001a*/ 	.short	0x0000


	//----- nvinfo : EIATTR_MAXREG_COUNT
	.align		4
        /*001c*/ 	.byte	0x03, 0x1b
        /*001e*/ 	.short	0x00ff


	//----- nvinfo : EIATTR_NUM_BARRIERS
	.align		4
        /*0020*/ 	.byte	0x02, 0x4c
        /*0022*/ 	.byte	0x01
	.zero		1


	//----- nvinfo : EIATTR_MERCURY_ISA_VERSION
	.align		4
        /*0024*/ 	.byte	0x03, 0x5f
        /*0026*/ 	.short	0x0101


	//----- nvinfo : EIATTR_COOP_GROUP_MASK_REGIDS
	.align		4
        /*0028*/ 	.byte	0x04, 0x29
        /*002a*/ 	.short	(.L_1925 - .L_1924)


	//   ....[0]....
.L_1924:
        /*002c*/ 	.word	0xffffffff


	//   ....[1]....
        /*0030*/ 	.word	0xffffffff


	//   ....[2]....
        /*0034*/ 	.word	0xffffffff


	//   ....[3]....
        /*0038*/ 	.word	0xffffffff


	//   ....[4]....
        /*003c*/ 	.word	0xffffffff


	//   ....[5]....
        /*0040*/ 	.word	0xffffffff


	//   ....[6]....
        /*0044*/ 	.word	0xffffffff


	//   ....[7]....
        /*0048*/ 	.word	0xffffffff


	//   ....[8]....
        /*004c*/ 	.word	0xffffffff


	//   ....[9]....
        /*0050*/ 	.word	0xffffffff


	//   ....[10]....
        /*0054*/ 	.word	0x05000024


	//   ....[11]....
        /*0058*/ 	.word	0x05000024


	//   ....[12]....
        /*005c*/ 	.word	0x05000024


	//   ....[13]....
        /*0060*/ 	.word	0x05000024


	//   ....[14]....
        /*0064*/ 	.word	0x05000024


	//   ....[15]....
        /*0068*/ 	.word	0x05000024


	//   ....[16]....
        /*006c*/ 	.word	0x05000024


	//   ....[17]....
        /*0070*/ 	.word	0x05000024


	//   ....[18]....
        /*0074*/ 	.word	0x05000024


	//   ....[19]....
        /*0078*/ 	.word	0x05000024


	//----- nvinfo : EIATTR_COOP_GROUP_INSTR_OFFSETS
	.align		4
.L_1925:
        /*007c*/ 	.byte	0x04, 0x28
        /*007e*/ 	.short	(.L_1927 - .L_1926)


	//   ....[0]....
.L_1926:
        /*0080*/ 	.word	0x000009d0


	//   ....[1]....
        /*0084*/ 	.word	0x000009e0


	//   ....[2]....
        /*0088*/ 	.word	0x00000a10


	//   ....[3]....
        /*008c*/ 	.word	0x00000a20


	//   ....[4]....
        /*0090*/ 	.word	0x00000a50


	//   ....[5]....
        /*0094*/ 	.word	0x00000a60


	//   ....[6]....
        /*0098*/ 	.word	0x00000a90


	//   ....[7]....
        /*009c*/ 	.word	0x00000aa0


	//   ....[8]....
        /*00a0*/ 	.word	0x00000ad0


	//   ....[9]....
        /*00a4*/ 	.word	0x00000ae0


	//   ....[10]....
        /*00a8*/ 	.word	0x00001d70


	//   ....[11]....
        /*00ac*/ 	.word	0x00001e10


	//   ....[12]....
        /*00b0*/ 	.word	0x00001e70


	//   ....[13]....
        /*00b4*/ 	.word	0x00001ed0


	//   ....[14]....
        /*00b8*/ 	.word	0x00001f40


	//   ....[15]....
        /*00bc*/ 	.word	0x00001fa0


	//   ....[16]....
        /*00c0*/ 	.word	0x00002010


	//   ....[17]....
        /*00c4*/ 	.word	0x00002070


	//   ....[18]....
        /*00c8*/ 	.word	0x000020e0


	//   ....[19]....
        /*00cc*/ 	.word	0x00002140


	//----- nvinfo : EIATTR_VRC_CTA_INIT_COUNT
	.align		4
.L_1927:
        /*00d0*/ 	.byte	0x02, 0x4a
	.zero		1
	.zero		1


	//----- nvinfo : EIATTR_EXIT_INSTR_OFFSETS
	.align		4
        /*00d4*/ 	.byte	0x04, 0x1c
        /*00d6*/ 	.short	(.L_1929 - .L_1928)


	//   ....[0]....
.L_1928:
        /*00d8*/ 	.word	0x00001cd0


	//   ....[1]....
        /*00dc*/ 	.word	0x00001d00


	//----- nvinfo : EIATTR_MAX_THREADS
	.align		4
.L_1929:
        /*00e0*/ 	.byte	0x04, 0x05
        /*00e2*/ 	.short	(.L_1931 - .L_1930)
.L_1930:
        /*00e4*/ 	.word	0x00000080
        /*00e8*/ 	.word	0x00000001
        /*00ec*/ 	.word	0x00000001


	//----- nvinfo : EIATTR_CRS_STACK_SIZE
	.align		4
.L_1931:
        /*00f0*/ 	.byte	0x04, 0x1e
        /*00f2*/ 	.short	(.L_1933 - .L_1932)
.L_1932:
        /*00f4*/ 	.word	0x00000000


	//----- nvinfo : EIATTR_CBANK_PARAM_SIZE
	.align		4
.L_1933:
        /*00f8*/ 	.byte	0x03, 0x19
        /*00fa*/ 	.short	0x0128


	//----- nvinfo : EIATTR_PARAM_CBANK
	.align		4
        /*00fc*/ 	.byte	0x04, 0x0a
        /*00fe*/ 	.short	(.L_1935 - .L_1934)
	.align		4
.L_1934:
        /*0100*/ 	.word	index@(.nv.constant0._ZN10layer_norm13ln_bwd_kernelINS_13Kernel_traitsIf13__nv_bfloat16S2_S2_fjLj256ELj1ELj4ELj1ELj16ENS_18Kernel_traits_baseILj256EfS2_S2_S2_fjLj128EEEEELb0ELb0ELb0ELb0EEEvNS_9BwdParamsE)
        /*0104*/ 	.short	0x0380
        /*0106*/ 	.short	0x0128


	//----- nvinfo : EIATTR_SW_WAR
	.align		4
.L_1935:
        /*0108*/ 	.byte	0x04, 0x36
        /*010a*/ 	.short	(.L_1937 - .L_1936)
.L_1936:
        /*010c*/ 	.word	0x00000008
.L_1937:


//--------------------- .nv.info._ZN10layer_norm13ln_bwd_kernelINS_13Kernel_traitsIf13__nv_bfloat16S2_S2_fjLj256ELj1ELj4ELj1ELj16ENS_18Kernel_traits_baseILj256EfS2_S2_S2_fjLj128EEEEELb0ELb0ELb0ELb1EEEvNS_9BwdParamsE --------------------------
	.section	.nv.info._ZN10layer_norm13ln_bwd_kernelINS_13Kernel_traitsIf13__nv_bfloat16S2_S2_fjLj256ELj1ELj4ELj1ELj16ENS_18Kernel_traits_baseILj256EfS2_S2_S2_fjLj128EEEEELb0ELb0ELb0ELb1EEEvNS_9BwdParamsE,"",@"SHT_CUDA_INFO"
	.sectionflags	@""
	.align	4


	//----- nvinfo : EIATTR_CUDA_API_VERSION
	.align		4
        /*0000*/ 	.byte	0x04, 0x37
        /*0002*/ 	.short	(.L_1939 - .L_1938)
.L_1938:
        /*0004*/ 	.word	0x00000082


	//----- nvinfo : EIATTR_KPARAM_INFO
	.align		4
.L_1939:
        /*0008*/ 	.byte	0x04, 0x17
        /*000a*/ 	.short	(.L_1941 - .L_1940)
.L_1940:
        /*000c*/ 	.word	0x00000000
        /*0010*/ 	.short	0x0000
        /*0012*/ 	.short	0x0000
        /*0014*/ 	.byte	0x00, 0xf0, 0xa1, 0x04


	//----- nvinfo : EIATTR_SPARSE_MMA_MASK
	.align		4
.L_1941:
        /*0018*/ 	.byte	0x03, 0x50
        /*001a*/ 	.short	0x0000


	//----- nvinfo : EIATTR_MAXREG_COUNT
	.align		4
        /*001c*/ 	.byte	0x03, 0x1b
        /*001e*/ 	.short	0x00ff


	//----- nvinfo : EIATTR_NUM_BARRIERS
	.align		4
        /*0020*/ 	.byte	0x02, 0x4c
        /*0022*/ 	.byte	0x01
	.zero		1


	//----- nvinfo : EIATTR_MERCURY_ISA_VERSION
	.align		4
        /*0024*/ 	.byte	0x03, 0x5f
        /*0026*/ 	.short	0x0101


	//----- nvinfo : EIATTR_COOP_GROUP_MASK_REGIDS
	.align		4
        /*0028*/ 	.byte	0x04, 0x29
        /*002a*/ 	.short	(.L_1943 - .L_1942)


	//   ....[0]....
.L_1942:
        /*002c*/ 	.word	0xffffffff


	//   ....[1]....
        /*0030*/ 	.word	0xffffffff


	//   ....[2]....
        /*0034*/ 	.word	0xffffffff


	//   ....[3]....
        /*0038*/ 	.word	0xffffffff


	//   ....[4]....
        /*003c*/ 	.word	0xffffffff


	//   ....[5]....
        /*0040*/ 	.word	0xffffffff


	//   ....[6]....
        /*0044*/ 	.word	0xffffffff


	//   ....[7]....
        /*0048*/ 	.word	0xffffffff


	//   ....[8]....
        /*004c*/ 	.word	0xffffffff


	//   ....[9]....
        /*0050*/ 	.word	0xffffffff


	//   ....[10]....
        /*0054*/ 	.word	0x05000038


	//   ....[11]....
        /*0058*/ 	.word	0x05000038


	//   ....[12]....
        /*005c*/ 	.word	0x05000038


	//   ....[13]....
        /*0060*/ 	.word	0x05000038


	//   ....[14]....
        /*0064*/ 	.word	0x05000038


	//   ....[15]....
        /*0068*/ 	.word	0x05000038


	//   ....[16]....
        /*006c*/ 	.word	0x05000038


	//   ....[17]....
        /*0070*/ 	.word	0x05000038


	//   ....[18]....
        /*0074*/ 	.word	0x05000038


	//   ....[19]....
        /*0078*/ 	.word	0x05000038


	//----- nvinfo : EIATTR_COOP_GROUP_INSTR_OFFSETS
	.align		4
.L_1943:
        /*007c*/ 	.byte	0x04, 0x28
        /*007e*/ 	.short	(.L_1945 - .L_1944)


	//   ....[0]....
.L_1944:
        /*0080*/ 	.word	0x000009b0


	//   ....[1]....
        /*0084*/ 	.word	0x000009c0


	//   ....[2]....
        /*0088*/ 	.word	0x000009f0


	//   ....[3]....
        /*008c*/ 	.word	0x00000a00


	//   ....[4]....
        /*0090*/ 	.word	0x00000a30


	//   ....[5]....
        /*0094*/ 	.word	0x00000a40


	//   ....[6]....
        /*0098*/ 	.word	0x00000a70


	//   ....[7]....
        /*009c*/ 	.word	0x00000a80


	//   ....[8]....
        /*00a0*/ 	.word	0x00000ab0


	//   ....[9]....
        /*00a4*/ 	.word	0x00000ac0


	//   ....[10]....
        /*00a8*/ 	.word	0x00001cc0


	//   ....[11]....
        /*00ac*/ 	.word	0x00001d50


	//   ....[12]....
        /*00b0*/ 	.word	0x00001dc0


	//   ....[13]....
        /*00b4*/ 	.word	0x00001e30


	//   ....[14]....
        /*00b8*/ 	.word	0x00001e90


	//   ....[15]....
        /*00bc*/ 	.word	0x00001f00


	//   ....[16]....
        /*00c0*/ 	.word	0x00001f60


	//   ....[17]....
        /*00c4*/ 	.word	0x00001fc0


	//   ....[18]....
        /*00c8*/ 	.word	0x00002030


	//   ....[19]....
        /*00cc*/ 	.word	0x00002090


	//----- nvinfo : EIATTR_VRC_CTA_INIT_COUNT
	.align		4
.L_1945:
        /*00d0*/ 	.byte	0x02, 0x4a
	.zero		1
	.zero		1


	//----- nvinfo : EIATTR_EXIT_INSTR_OFFSETS
	.align		4
        /*00d4*/ 	.byte	0x04, 0x1c
        /*00d6*/ 	.short	(.L_1947 - .L_1946)


	//   ....[0]....
.L_1946:
        /*00d8*/ 	.word	0x00001c60


	//----- nvinfo : EIATTR_MAX_THREADS
	.align		4
.L_1947:
        /*00dc*/ 	.byte	0x04, 0x05
        /*00de*/ 	.short	(.L_1949 - .L_1948)
.L_1948:
        /*00e0*/ 	.word	0x00000080
        /*00e4*/ 	.word	0x00000001
        /*00e8*/ 	.word	0x00000001


	//----- nvinfo : EIATTR_CRS_STACK_SIZE
	.align		4
.L_1949:
        /*00ec*/ 	.byte	0x04, 0x1e
        /*00ee*/ 	.short	(.L_1951 - .L_1950)
.L_1950:
        /*00f0*/ 	.word	0x00000000


	//----- nvinfo : EIATTR_CBANK_PARAM_SIZE
	.align		4
.L_1951:
        /*00f4*/ 	.byte	0x03, 0x19
        /*00f6*/ 	.short	0x0128


	//----- nvinfo : EIATTR_PARAM_CBANK
	.align		4
        /*00f8*/ 	.byte	0x04, 0x0a
        /*00fa*/ 	.short	(.L_1953 - .L_1952)
	.align		4
.L_1952:
        /*00fc*/ 	.word	index@(.nv.constant0._ZN10layer_norm13ln_bwd_kernelINS_13Kernel_traitsIf13__nv_bfloat16S2_S2_fjLj256ELj1ELj4ELj1ELj16ENS_18Kernel_traits_baseILj256EfS2_S2_S2_fjLj128EEEEELb0ELb0ELb0ELb1EEEvNS_9BwdParamsE)
        /*0100*/ 	.short	0x0380
        /*0102*/ 	.short	0x0128


	//----- nvinfo : EIATTR_SW_WAR
	.align		4
.L_1953:
        /*0104*/ 	.byte	0x04, 0x36
        /*0106*/ 	.short	(.L_1955 - .L_1954)
.L_1954:
        /*0108*/ 	.word	0x00000008
.L_1955:


//--------------------- .nv.info._ZN10layer_norm13ln_bwd_kernelINS_13Kernel_traitsIf13__nv_bfloat16S2_S2_fjLj256ELj1ELj4ELj1ELj16ENS_18Kernel_traits_baseILj256EfS2_S2_S2_fjLj128EEEEELb0ELb0ELb1ELb0EEEvNS_9BwdParamsE --------------------------
	.section	.nv.info._ZN10layer_norm13ln_bwd_kernelINS_13Kernel_traitsIf13__nv_bfloat16S2_S2_fjLj256ELj1ELj4ELj1ELj16ENS_18Kernel_traits_baseILj256EfS2_S2_S2_fjLj128EEEEELb0ELb0ELb1ELb0EEEvNS_9BwdParamsE,"",@"SHT_CUDA_INFO"
	.sectionflags	@""
	.align	4


	//----- nvinfo : EIATTR_CUDA_API_VERSION
	.align		4
        /*0000*/ 	.byte	0x04, 0x37
        /*0002*/ 	.short	(.L_1957 - .L_1956)
.L_1956:
        /*0004*/ 	.word	0x00000082


	//----- nvinfo : EIATTR_KPARAM_INFO
	.align		4
.L_1957:
        /*0008*/ 	.byte	0x04, 0x17
        /*000a*/ 	.short	(.L_1959 - .L_1958)
.L_1958:
        /*000c*/ 	.word	0x00000000
        /*0010*/ 	.short	0x0000
        /*0012*/ 	.short	0x0000
        /*0014*/ 	.byte	0x00, 0xf0, 0xa1, 0x04


	//----- nvinfo : EIATTR_SPARSE_MMA_MASK
	.align		4
.L_1959:
        /*0018*/ 	.byte	0x03, 0x50
        /*001a*/ 	.short	0x0000


	//----- nvinfo : EIATTR_MAXREG_COUNT
	.align		4
        /*001c*/ 	.byte	0x03, 0x1b
        /*001e*/ 	.short	0x00ff


	//----- nvinfo : EIATTR_NUM_BARRIERS
	.align		4
        /*0020*/ 	.byte	0x02, 0x4c
        /*0022*/ 	.byte	0x01
	.zero		1


	//----- nvinfo : EIATTR_MERCURY_ISA_VERSION
	.align		4
        /*0024*/ 	.byte	0x03, 0x5f
        /*0026*/ 	.short	0x0101


	//----- nvinfo : EIATTR_COOP_GROUP_MASK_REGIDS
	.align		4
        /*0028*/ 	.byte	0x04, 0x29
        /*002a*/ 	.short	(.L_1961 - .L_1960)


	//   ....[0]....
.L_1960:
        /*002c*/ 	.word	0xffffffff


	//   ....[1]....
        /*0030*/ 	.word	0xffffffff


	//   ....[2]....
        /*0034*/ 	.word	0xffffffff


	//   ....[3]....
        /*0038*/ 	.word	0xffffffff


	//   ....[4]....
        /*003c*/ 	.word	0xffffffff


	//   ....[5]....
        /*0040*/ 	.word	0xffffffff


	//   ....[6]....
        /*0044*/ 	.word	0xffffffff


	//   ....[7]....
        /*0048*/ 	.word	0xffffffff


	//   ....[8]....
        /*004c*/ 	.word	0xffffffff


	//   ....[9]....
        /*0050*/ 	.word	0xffffffff


	//   ....[10]....
        /*0054*/ 	.word	0x05000034


	//   ....[11]....
        /*0058*/ 	.word	0x05000034


	//   ....[12]....
        /*005c*/ 	.word	0x05000034


	//   ....[13]....
        /*0060*/ 	.word	0x05000034


	//   ....[14]....
        /*0064*/ 	.word	0x05000034


	//   ....[15]....
        /*0068*/ 	.word	0x05000034


	//   ....[16]....
        /*006c*/ 	.word	0x05000034


	//   ....[17]....
        /*0070*/ 	.word	0x05000034


	//   ....[18]....
        /*0074*/ 	.word	0x05000034


	//   ....[19]....
        /*0078*/ 	.word	0x05000034


	//----- nvinfo : EIATTR_COOP_GROUP_INSTR_OFFSETS
	.align		4
.L_1961:
        /*007c*/ 	.byte	0x04, 0x28
        /*007e*/ 	.short	(.L_1963 - .L_1962)


	//   ....[0]....
.L_1962:
        /*0080*/ 	.word	0x00000b10


	//   ....[1]....
        /*0084*/ 	.word	0x00000b20


	//   ....[2]....
        /*0088*/ 	.word	0x00000b50


	//   ....[3]....
        /*008c*/ 	.word	0x00000b60


	//   ....[4]....
        /*0090*/ 	.word	0x00000b90


	//   ....[5]....
        /*0094*/ 	.word	0x00000ba0


	//   ....[6]....
        /*0098*/ 	.word	0x00000bd0


	//   ....[7]....
        /*009c*/ 	.word	0x00000be0


	//   ....[8]....
        /*00a0*/ 	.word	0x00000c10


	//   ....[9]....
        /*00a4*/ 	.word	0x00000c20


	//   ....[10]....
        /*00a8*/ 	.word	0x000026f0


	//   ....[11]....
        /*00ac*/ 	.word	0x00002780


	//   ....[12]....
        /*00b0*/ 	.word	0x000027e0


	//   ....[13]....
        /*00b4*/ 	.word	0x00002840


	//   ....[14]....
        /*00b8*/ 	.word	0x000028a0


	//   ....[15]....
        /*00bc*/ 	.word	0x00002900


	//   ....[16]....
        /*00c0*/ 	.word	0x00002960


	//   ....[17]....
        /*00c4*/ 	.word	0x000029c0


	//   ....[18]....
        /*00c8*/ 	.word	0x00002a20


	//   ....[19]....
        /*00cc*/ 	.word	0x00002a80


	//----- nvinfo : EIATTR_VRC_CTA_INIT_COUNT
	.align		4
.L_1963:
        /*00d0*/ 	.byte	0x02, 0x4a
	.zero		1
	.zero		1


	//----- nvinfo : EIATTR_EXIT_INSTR_OFFSETS
	.align		4
        /*00d4*/ 	.byte	0x04, 0x1c
        /*00d6*/ 	.short	(.L_1965 - .L_1964)


	//   ....[0]....
.L_1964:
        /*00d8*/ 	.word	0x00002660


	//   ....[1]....
        /*00dc*/ 	.word	0x00002690


	//----- nvinfo : EIATTR_MAX_THREADS
	.align		4
.L_1965:
        /*00e0*/ 	.byte	0x04, 0x05
        /*00e2*/ 	.short	(.L_1967 - .L_1966)
.L_1966:
        /*00e4*/ 	.word	0x00000080
        /*00e8*/ 	.word	0x00000001
        /*00ec*/ 	.word	0x00000001


	//----- nvinfo : EIATTR_CRS_STACK_SIZE
	.align		4
.L_1967:
        /*00f0*/ 	.byte	0x04, 0x1e
        /*00f2*/ 	.short	(.L_1969 - .L_1968)
.L_1968:
        /*00f4*/ 	.word	0x00000000


	//----- nvinfo : EIATTR_CBANK_PARAM_SIZE
	.align		4
.L_1969:
        /*00f8*/ 	.byte	0x03, 0x19
        /*00fa*/ 	.short	0x0128


	//----- nvinfo : EIATTR_PARAM_CBANK
	.align		4
        /*00fc*/ 	.byte	0x04, 0x0a
        /*00fe*/ 	.short	(.L_1971 - .L_1970)
	.align		4
.L_1970:
        /*0100*/ 	.word	index@(.nv.constant0._ZN10layer_norm13ln_bwd_kernelINS_13Kernel_traitsIf13__nv_bfloat16S2_S2_fjLj256ELj1ELj4ELj1ELj16ENS_18Kernel_traits_baseILj256EfS2_S2_S2_fjLj128EEEEELb0ELb0ELb1ELb0EEEvNS_9BwdParamsE)
        /*0104*/ 	.short	0x0380
        /*0106*/ 	.short	0x0128


	//----- nvinfo : EIATTR_SW_WAR
	.align		4
.L_1971:
        /*0108*/ 	.byte	0x04, 0x36
        /*010a*/ 	.short	(.L_1973 - .L_1972)
.L_1972:
        /*010c*/ 	.word	0x00000008
.L_1973:


//--------------------- .nv.info._ZN10layer_norm13ln_bwd_kernelINS_13Kernel_traitsIf13__nv_bfloat16S2_S2_fjLj256ELj1ELj4ELj1ELj16ENS_18Kernel_traits_baseILj256EfS2_S2_S2_fjLj128EEEEELb0ELb0ELb1ELb1EEEvNS_9BwdParamsE --------------------------
	.section	.nv.info._ZN10layer_norm13ln_bwd_kernelINS_13Kernel_traitsIf13__nv_bfloat16S2_S2_fjLj256ELj1ELj4ELj1ELj16ENS_18Kernel_traits_baseILj256EfS2_S2_S2_fjLj128EEEEELb0ELb0ELb1ELb1EEEvNS_9BwdParamsE,"",@"SHT_CUDA_INFO"
	.sectionflags	@""
	.align	4


	//----- nvinfo : EIATTR_CUDA_API_VERSION
	.align		4
        /*0000*/ 	.byte	0x04, 0x37
        /*0002*/ 	.short	(.L_1975 - .L_1974)
.L_1974:
        /*0004*/ 	.word	0x00000082


	//----- nvinfo : EIATTR_KPARAM_INFO
	.align		4
.L_1975:
        /*0008*/ 	.byte	0x04, 0x17
        /*000a*/ 	.short	(.L_1977 - .L_1976)
.L_1976:
        /*000c*/ 	.word	0x00000000
        /*0010*/ 	.short	0x0000
        /*0012*/ 	.short	0x0000
        /*0014*/ 	.byte	0x00, 0xf0, 0xa1, 0x04


	//----- nvinfo : EIATTR_SPARSE_MMA_MASK
	.align		4
.L_1977:
        /*0018*/ 	.byte	0x03, 0x50
        /*001a*/ 	.short	0x0000


	//----- nvinfo : EIATTR_MAXREG_COUNT
	.align		4
        /*001c*/ 	.byte	0x03, 0x1b
        /*001e*/ 	.short	0x00ff


	//----- nvinfo : EIATTR_NUM_BARRIERS
	.align		4
        /*0020*/ 	.byte	0x02, 0x4c
        /*0022*/ 	.byte	0x01
	.zero		1


	//----- nvinfo : EIATTR_MERCURY_ISA_VERSION
	.align		4
        /*0024*/ 	.byte	0x03, 0x5f
        /*0026*/ 	.short	0x0101


	//----- nvinfo : EIATTR_COOP_GROUP_MASK_REGIDS
	.align		4
        /*0028*/ 	.byte	0x04, 0x29
        /*002a*/ 	.short	(.L_1979 - .L_1978)


	//   ....[0]....
.L_1978:
        /*002c*/ 	.word	0xffffffff


	//   ....[1]....
        /*0030*/ 	.word	0xffffffff


	//   ....[2]....
        /*0034*/ 	.word	0xffffffff


	//   ....[3]....
        /*0038*/ 	.word	0xffffffff


	//   ....[4]....
        /*003c*/ 	.word	0xffffffff


	//   ....[5]....
        /*0040*/ 	.word	0xffffffff


	//   ....[6]....
        /*0044*/ 	.word	0xffffffff


	//   ....[7]....
        /*0048*/ 	.word	0xffffffff


	//   ....[8]....
        /*004c*/ 	.word	0xffffffff


	//   ....[9]....
        /*0050*/ 	.word	0xffffffff


	//   ....[10]....
        /*0054*/ 	.word	0x0500003c


	//   ....[11]....
        /*0058*/ 	.word	0x0500003c


	//   ....[12]....
        /*005c*/ 	.word	0x0500003c


	//   ....[13]....
        /*0060*/ 	.word	0x0500003c


	//   ....[14]....
        /*0064*/ 	.word	0x0500003c


	//   ....[15]....
        /*0068*/ 	.word	0x0500003c


	//   ....[16]....
        /*006c*/ 	.word	0x0500003c


	//   ....[17]....
        /*0070*/ 	.word	0x0500003c


	//   ....[18]....
        /*0074*/ 	.word	0x0500003c


	//   ....[19]....
        /*0078*/ 	.word	0x0500003c


	//----- nvinfo : EIATTR_COOP_GROUP_INSTR_OFFSETS
	.align		4
.L_1979:
        /*007c*/ 	.byte	0x04, 0x28
        /*007e*/ 	.short	(.L_1981 - .L_1980)


	//   ....[0]....
.L_1980:
        /*0080*/ 	.word	0x00000aa0


	//   ....[1]....
        /*0084*/ 	.word	0x00000ab0


	//   ....[2]....
        /*0088*/ 	.word	0x00000ae0


	//   ....[3]....
        /*008c*/ 	.word	0x00000af0


	//   ....[4]....
        /*0090*/ 	.word	0x00000b20


	//   ....[5]....
        /*0094*/ 	.word	0x00000b30


	//   ....[6]....
        /*0098*/ 	.word	0x00000b60


	//   ....[7]....
        /*009c*/ 	.word	0x00000b70


	//   ....[8]....
        /*00a0*/ 	.word	0x00000ba0


	//   ....[9]....
        /*00a4*/ 	.word	0x00000bb0


	//   ....[10]....
        /*00a8*/ 	.word	0x00002530


	//   ....[11]....
        /*00ac*/ 	.word	0x000025c0


	//   ....[12]....
        /*00b0*/ 	.word	0x00002620


	//   ....[13]....
        /*00b4*/ 	.word	0x00002680


	//   ....[14]....
        /*00b8*/ 	.word	0x000026e0


	//   ....[15]....
        /*00bc*/ 	.word	0x00002740


	//   ....[16]....
        /*00c0*/ 	.word	0x000027a0


	//   ....[17]....
        /*00c4*/ 	.word	0x00002800


	//   ....[18]....
        /*00c8*/ 	.word	0x00002860


	//   ....[19]....
        /*00cc*/ 	.word	0x000028c0


	//----- nvinfo : EIATTR_VRC_CTA_INIT_COUNT
	.align		4
.L_1981:
        /*00d0*/ 	.byte	0x02, 0x4a
	.zero		1
	.zero		1


	//----- nvinfo : EIATTR_EXIT_INSTR_OFFSETS
	.align		4
        /*00d4*/ 	.byte	0x04, 0x1c
        /*00d6*/ 	.short	(.L_1983 - .L_1982)


	//   ....[0]....
.L_1982:
        /*00d8*/ 	.word	0x000024d0


	//----- nvinfo : EIATTR_MAX_THREADS
	.align		4
.L_1983:
        /*00dc*/ 	.byte	0x04, 0x05
        /*00de*/ 	.short	(.L_1985 - .L_1984)
.L_1984:
        /*00e0*/ 	.word	0x00000080
        /*00e4*/ 	.word	0x00000001
        /*00e8*/ 	.word	0x00000001


	//----- nvinfo : EIATTR_CRS_STACK_SIZE
	.align		4
.L_1985:
        /*00ec*/ 	.byte	0x04, 0x1e
        /*00ee*/ 	.short	(.L_1987 - .L_1986)
.L_1986:
        /*00f0*/ 	.word	0x00000000


	//----- nvinfo : EIATTR_CBANK_PARAM_SIZE
	.align		4
.L_1987:
        /*00f4*/ 	.byte	0x03, 0x19
        /*00f6*/ 	.short	0x0128


	//----- nvinfo : EIATTR_PARAM_CBANK
	.align		4
        /*00f8*/ 	.byte	0x04, 0x0a
        /*00fa*/ 	.short	(.L_1989 - .L_1988)
	.align		4
.L_1988:
        /*00fc*/ 	.word	index@(.nv.constant0._ZN10layer_norm13ln_bwd_kernelINS_13Kernel_traitsIf13__nv_bfloat16S2_S2_fjLj256ELj1ELj4ELj1ELj16ENS_18Kernel_traits_baseILj256EfS2_S2_S2_fjLj128EEEEELb0ELb0ELb1ELb1EEEvNS_9BwdParamsE)
        /*0100*/ 	.short	0x0380
        /*0102*/ 	.short	0x0128


	//----- nvinfo : EIATTR_SW_WAR
	.align		4
.L_1989:
        /*0104*/ 	.byte	0x04, 0x36
        /*0106*/ 	.short	(.L_1991 - .L_1990)
.L_1990:
        /*0108*/ 	.word	0x00000008
.L_1991:


//--------------------- .nv.info._ZN10layer_norm13ln_bwd_kernelINS_13Kernel_traitsIf13__nv_bfloat16S2_S2_fjLj256ELj1ELj4ELj1ELj16ENS_18Kernel_traits_baseILj256EfS2_S2_S2_fjLj128EEEEELb0ELb1ELb0ELb0EEEvNS_9BwdParamsE --------------------------
	.section	.nv.info._ZN10layer_norm13ln_bwd_kernelINS_13Kernel_traitsIf13__nv_bfloat16S2_S2_fjLj256ELj1ELj4ELj1ELj16ENS_18Kernel_traits_baseILj256EfS2_S2_S2_fjLj128EEEEELb0ELb1ELb0ELb0EEEvNS_9BwdParamsE,"",@"SHT_CUDA_INFO"
	.sectionflags	@""
	.align	4


	//----- nvinfo : EIATTR_CUDA_API_VERSION
	.align		4
        /*0000*/ 	.byte	0x04, 0x37
        /*0002*/ 	.short	(.L_1993 - .L_1992)
.L_1992:
        /*0004*/ 	.word	0x00000082


	//----- nvinfo : EIATTR_KPARAM_INFO
	.align		4
.L_1993:
        /*0008*/ 	.byte	0x04, 0x17
        /*000a*/ 	.short	(.L_1995 - .L_1994)
.L_1994:
        /*000c*/ 	.word	0x00000000
        /*0010*/ 	.short	0x0000
        /*0012*/ 	.short	0x0000
        /*0014*/ 	.byte	0x00, 0xf0, 0xa1, 0x04


	//----- nvinfo : EIATTR_SPARSE_MMA_MASK
	.align		4
.L_1995:
        /*0018*/ 	.byte	0x03, 0x50
        /*001a*/ 	.short	0x0000


	//----- nvinfo : EIATTR_MAXREG_COUNT
	.align		4
        /*001c*/ 	.byte	0x03, 0x1b
        /*001e*/ 	.short	0x00ff


	//----- nvinfo : EIATTR_NUM_BARRIERS
	.align		4
        /*0020*/ 	.byte	0x02, 0x4c
        /*0022*/ 	.byte	0x01
	.zero		1


	//----- nvinfo : EIATTR_MERCURY_ISA_VERSION
	.align		4
        /*0024*/ 	.byte	0x03, 0x5f
        /*0026*/ 	.short	0x0101


	//----- nvinfo : EIATTR_COOP_GROUP_MASK_REGIDS
	.align		4
        /*0028*/ 	.byte	0x04, 0x29
        /*002a*/ 	.short	(.L_1997 - .L_1996)


	//   ....[0]....
.L_1996:
        /*002c*/ 	.word	0xffffffff


	//   ....[1]....
        /*0030*/ 	.word	0xffffffff


	//   ....[2]....
        /*0034*/ 	.word	0xffffffff


	//   ....[3]....
        /*0038*/ 	.word	0xffffffff


	//   ....[4]....
        /*003c*/ 	.word	0xffffffff


	//   ....[5]....
        /*0040*/ 	.word	0xffffffff


	//   ....[6]....
        /*0044*/ 	.word	0xffffffff


	//   ....[7]....
        /*0048*/ 	.word	0xffffffff


	//   ....[8]....
        /*004c*/ 	.word	0xffffffff


	//   ....[9]....
        /*0050*/ 	.word	0xffffffff


	//   ....[10]....
        /*0054*/ 	.word	0x0500004e


	//   ....[11]....
        /*0058*/ 	.word	0x0500004e


	//   ....[12]....
        /*005c*/ 	.word	0x0500004e


	//   ....[13]....
        /*0060*/ 	.word	0x0500004e


	//   ....[14]....
        /*0064*/ 	.word	0x0500004e


	//   ....[15]....
        /*0068*/ 	.word	0x0500004e


	//   ....[16]....
        /*006c*/ 	.word	0x0500004e


	//   ....[17]....
        /*0070*/ 	.word	0x0500004e


	//   ....[18]....
        /*0074*/ 	.word	0x0500004e


	//   ....[19]....
        /*0078*/ 	.word	0x0500004e


	//----- nvinfo : EIATTR_COOP_GROUP_INSTR_OFFSETS
	.align		4
.L_1997:
        /*007c*/ 	.byte	0x04, 0x28
        /*007e*/ 	.short	(.L_1999 - .L_1998)


	//   ....[0]....
.L_1998:
        /*0080*/ 	.word	0x00000a50


	//   ....[1]....
        /*0084*/ 	.word	0x00000a60


	//   ....[2]....
        /*0088*/ 	.word	0x00000a90


	//   ....[3]....
        /*008c*/ 	.word	0x00000aa0


	//   ....[4]....
        /*0090*/ 	.word	0x00000ad0


	//   ....[5]....
        /*0094*/ 	.word	0x00000ae0


	//   ....[6]....
        /*0098*/ 	.word	0x00000b10


	//   ....[7]....
        /*009c*/ 	.word	0x00000b20


	//   ....[8]....
        /*00a0*/ 	.word	0x00000b50


	//   ....[9]....
        /*00a4*/ 	.word	0x00000b60


	//   ....[10]....
        /*00a8*/ 	.word	0x00002740


	//   ....[11]....
        /*00ac*/ 	.word	0x000027d0


	//   ....[12]....
        /*00b0*/ 	.word	0x00002840


	//   ....[13]....
        /*00b4*/ 	.word	0x000028a0


	//   ....[14]....
        /*00b8*/ 	.word	0x00002910


	//   ....[15]....
        /*00bc*/ 	.word	0x00002970


	//   ....[16]....
        /*00c0*/ 	.word	0x000029e0


	//   ....[17]....
        /*00c4*/ 	.word	0x00002a40


	//   ....[18]....
        /*00c8*/ 	.word	0x00002ab0


	//   ....[19]....
        /*00cc*/ 	.word	0x00002b10


	//----- nvinfo : EIATTR_VRC_CTA_INIT_COUNT
	.align		4
.L_1999:
        /*00d0*/ 	.byte	0x02, 0x4a
	.zero		1
	.zero		1


	//----- nvinfo : EIATTR_EXIT_INSTR_OFFSETS
	.align		4
        /*00d4*/ 	.byte	0x04, 0x1c
        /*00d6*/ 	.short	(.L_2001 - .L_2000)


	//   ....[0]....
.L_2000:
        /*00d8*/ 	.word	0x00002650


	//   ....[1]....
        /*00dc*/ 	.word	0x000026d0


	//----- nvinfo : EIATTR_MAX_THREADS
	.align		4
.L_2001:
        /*00e0*/ 	.byte	0x04, 0x05
        /*00e2*/ 	.short	(.L_2003 - .L_2002)
.L_2002:
        /*00e4*/ 	.word	0x00000080
        /*00e8*/ 	.word	0x00000001
        /*00ec*/ 	.word	0x00000001


	//----- nvinfo : EIATTR_CRS_STACK_SIZE
	.align		4
.L_2003:
        /*00f0*/ 	.byte	0x04, 0x1e
        /*00f2*/ 	.short	(.L_2005 - .L_2004)
.L_2004:
        /*00f4*/ 	.word	0x00000000


	//----- nvinfo : EIATTR_CBANK_PARAM_SIZE
	.align		4
.L_2005:
        /*00f8*/ 	.byte	0x03, 0x19
        /*00fa*/ 	.short	0x0128


	//----- nvinfo : EIATTR_PARAM_CBANK
	.align		4
        /*00fc*/ 	.byte	0x04, 0x0a
        /*00fe*/ 	.short	(.L_2007 - .L_2006)
	.align		4
.L_2006:
        /*0100*/ 	.word	index@(.nv.constant0._ZN10layer_norm13ln_bwd_kernelINS_13Kernel_traitsIf13__nv_bfloat16S2_S2_fjLj256ELj1ELj4ELj1ELj16ENS_18Kernel_traits_baseILj256EfS2_S2_S2_fjLj128EEEEELb0ELb1ELb0ELb0EEEvNS_9BwdParamsE)
        /*0104*/ 	.short	0x0380
        /*0106*/ 	.short	0x0128


	//----- nvinfo : EIATTR_SW_WAR
	.align		4
.L_2007:
        /*0108*/ 	.byte	0x04, 0x36
        /*010a*/ 	.short	(.L_2009 - .L_2008)
.L_2008:
        /*010c*/ 	.word	0x00000008
.L_2009:


//--------------------- .nv.info._ZN10layer_norm13ln_bwd_kernelINS_13Kernel_traitsIf13__nv_bfloat16S2_S2_fjLj256ELj1ELj4ELj1ELj16ENS_18Kernel_traits_baseILj256EfS2_S2_S2_fjLj128EEEEELb0ELb1ELb0ELb1EEEvNS_9BwdParamsE --------------------------
	.section	.nv.info._ZN10layer_norm13ln_bwd_kernelINS_13Kernel_traitsIf13__nv_bfloat16S2_S2_fjLj256ELj1ELj4ELj1ELj16ENS_18Kernel_traits_baseILj256EfS2_S2_S2_fjLj128EEEEELb0ELb1ELb0ELb1EEEvNS_9BwdParamsE,"",@"SHT_CUDA_INFO"
	.sectionflags	@""
	.align	4


	//----- nvinfo : EIATTR_CUDA_API_VERSION
	.align		4
        /*0000*/ 	.byte	0x04, 0x37
        /*0002*/ 	.short	(.L_2011 - .L_2010)
.L_2010:
        /*0004*/ 	.word	0x00000082


	//----- nvinfo : EIATTR_KPARAM_INFO
	.align		4
.L_2011:
        /*0008*/ 	.byte	0x04, 0x17
        /*000a*/ 	.short	(.L_2013 - .L_2012)
.L_2012:
        /*000c*/ 	.word	0x00000000
        /*0010*/ 	.short	0x0000
        /*0012*/ 	.short	0x0000
        /*0014*/ 	.byte	0x00, 0xf0, 0xa1, 0x04


	//----- nvinfo : EIATTR_SPARSE_MMA_MASK
	.align		4
.L_2013:
        /*0018*/ 	.byte	0x03, 0x50
        /*001a*/ 	.short	0x0000


	//----- nvinfo : EIATTR_MAXREG_COUNT
	.align		4
        /*001c*/ 	.byte	0x03, 0x1b
        /*001e*/ 	.short	0x00ff


	//----- nvinfo : EIATTR_NUM_BARRIERS
	.align		4
        /*0020*/ 	.byte	0x02, 0x4c
        /*0022*/ 	.byte	0x01
	.zero		1


	//----- nvinfo : EIATTR_MERCURY_ISA_VERSION
	.align		4
        /*0024*/ 	.byte	0x03, 0x5f
        /*0026*/ 	.short	0x0101


	//----- nvinfo : EIATTR_COOP_GROUP_MASK_REGIDS
	.align		4
        /*0028*/ 	.byte	0x04, 0x29
        /*002a*/ 	.short	(.L_2015 - .L_2014)


	//   ....[0]....
.L_2014:
        /*002c*/ 	.word	0xffffffff


	//   ....[1]....
        /*0030*/ 	.word	0xffffffff


	//   ....[2]....
        /*0034*/ 	.word	0xffffffff


	//   ....[3]....
        /*0038*/ 	.word	0xffffffff


	//   ....[4]....
        /*003c*/ 	.word	0xffffffff


	//   ....[5]....
        /*0040*/ 	.word	0xffffffff


	//   ....[6]....
        /*0044*/ 	.word	0xffffffff


	//   ....[7]....
        /*0048*/ 	.word	0xffffffff


	//   ....[8]....
        /*004c*/ 	.word	0xffffffff


	//   ....[9]....
        /*0050*/ 	.word	0xffffffff


	//   ....[10]....
        /*0054*/ 	.word	0x05000048


	//   ....[11]....
        /*0058*/ 	.word	0x05000048


	//   ....[12]....
        /*005c*/ 	.word	0x05000048


	//   ....[13]....
        /*0060*/ 	.word	0x05000048


	//   ....[14]....
        /*0064*/ 	.word	0x05000048


	//   ....[15]....
        /*0068*/ 	.word	0x05000048


	//   ....[16]....
        /*006c*/ 	.word	0x05000048


	//   ....[17]....
        /*0070*/ 	.word	0x05000048


	//   ....[18]....
        /*0074*/ 	.word	0x05000048


	//   ....[19]....
        /*0078*/ 	.word	0x05000048


	//----- nvinfo : EIATTR_COOP_GROUP_INSTR_OFFSETS
	.align		4
.L_2015:
        /*007c*/ 	.byte	0x04, 0x28
        /*007e*/ 	.short	(.L_2017 - .L_2016)


	//   ....[0]....
.L_2016:
        /*0080*/ 	.word	0x00000a70


	//   ....[1]....
        /*0084*/ 	.word	0x00000a80


	//   ....[2]....
        /*0088*/ 	.word	0x00000ab0


	//   ....[3]....
        /*008c*/ 	.word	0x00000ac0


	//   ....[4]....
        /*0090*/ 	.word	0x00000af0


	//   ....[5]....
        /*0094*/ 	.word	0x00000b00


	//   ....[6]....
        /*0098*/ 	.word	0x00000b30


	//   ....[7]....
        /*009c*/ 	.word	0x00000b40


	//   ....[8]....
        /*00a0*/ 	.word	0x00000b70


	//   ....[9]....
        /*00a4*/ 	.word	0x00000b80


	//   ....[10]....
        /*00a8*/ 	.word	0x00002740


	//   ....[11]....
        /*00ac*/ 	.word	0x000027d0


	//   ....[12]....
        /*00b0*/ 	.word	0x00002830


	//   ....[13]....
        /*00b4*/ 	.word	0x00002890


	//   ....[14]....
        /*00b8*/ 	.word	0x000028f0


	//   ....[15]....
        /*00bc*/ 	.word	0x00002950


	//   ....[16]....
        /*00c0*/ 	.word	0x000029d0


	//   ....[17]....
        /*00c4*/ 	.word	0x00002a20


	//   ....[18]....
        /*00c8*/ 	.word	0x00002a80


	//   ....[19]....
        /*00cc*/ 	.word	0x00002ae0


	//----- nvinfo : EIATTR_VRC_CTA_INIT_COUNT
	.align		4
.L_2017:
        /*00d0*/ 	.byte	0x02, 0x4a
	.zero		1
	.zero		1


	//----- nvinfo : EIATTR_EXIT_INSTR_OFFSETS
	.align		4
        /*00d4*/ 	.byte	0x04, 0x1c
        /*00d6*/ 	.short	(.L_2019 - .L_2018)


	//   ....[0]....
.L_2018:
        /*00d8*/ 	.word	0x000026e0


	//----- nvinfo : EIATTR_MAX_THREADS
	.align		4
.L_2019:
        /*00dc*/ 	.byte	0x04, 0x05
        /*00de*/ 	.short	(.L_2021 - .L_2020)
.L_2020:
        /*00e0*/ 	.word	0x00000080
        /*00e4*/ 	.word	0x00000001
        /*00e8*/ 	.word	0x00000001


	//----- nvinfo : EIATTR_CRS_STACK_SIZE
	.align		4
.L_2021:
        /*00ec*/ 	.byte	0x04, 0x1e
        /*00ee*/ 	.short	(.L_2023 - .L_2022)
.L_2022:
        /*00f0*/ 	.word	0x00000000


	//----- nvinfo : EIATTR_CBANK_PARAM_SIZE
	.align		4
.L_2023:
        /*00f4*/ 	.byte	0x03, 0x19
        /*00f6*/ 	.short	0x0128


	//----- nvinfo : EIATTR_PARAM_CBANK
	.align		4
        /*00f8*/ 	.byte	0x04, 0x0a
        /*00fa*/ 	.short	(.L_2025 - .L_2024)
	.align		4
.L_2024:
        /*00fc*/ 	.word	index@(.nv.constant0._ZN10layer_norm13ln_bwd_kernelINS_13Kernel_traitsIf13__nv_bfloat16S2_S2_fjLj256ELj1ELj4ELj1ELj16ENS_18Kernel_traits_baseILj256EfS2_S2_S2_fjLj128EEEEELb0ELb1ELb0ELb1EEEvNS_9BwdParamsE)
        /*0100*/ 	.short	0x0380
        /*0102*/ 	.short	0x0128


	//----- nvinfo : EIATTR_SW_WAR
	.align		4
.L_2025:
        /*0104*/ 	.byte	0x04, 0x36
        /*0106*/ 	.short	(.L_2027 - .L_2026)
.L_2026:
        /*0108*/ 	.word	0x00000008
.L_2027:


//--------------------- .nv.info._ZN10layer_norm13ln_bwd_kernelINS_13Kernel_traitsIf13__nv_bfloat16S2_S2_fjLj256ELj1ELj4ELj1ELj16ENS_18Kernel_traits_baseILj256EfS2_S2_S2_fjLj128EEEEELb0ELb1ELb1ELb0EEEvNS_9BwdParamsE --------------------------
	.section	.nv.info._ZN10layer_norm13ln_bwd_kernelINS_13Kernel_traitsIf13__nv_bfloat16S2_S2_fjLj256ELj1ELj4ELj1ELj16ENS_18Kernel_traits_baseILj256EfS2_S2_S2_fjLj128EEEEELb0ELb1ELb1ELb0EEEvNS_9BwdParamsE,"",@"SHT_CUDA_INFO"
	.sectionflags	@""
	.align	4


	//----- nvinfo : EIATTR_CUDA_API_VERSION
	.align		4
        /*0000*/ 	.byte	0x04, 0x37
        /*0002*/ 	.short	(.L_2029 - .L_2028)
.L_2028:
        /*0004*/ 	.word	0x00000082


	//----- nvinfo : EIATTR_KPARAM_INFO
	.align		4
.L_2029:
        /*0008*/ 	.byte	0x04, 0x17
        /*000a*/ 	.short	(.L_2031 - .L_2030)
.L_2030:
        /*000c*/ 	.word	0x00000000
        /*0010*/ 	.short	0x0000
        /*0012*/ 	.short	0x0000
        /*0014*/ 	.byte	0x00, 0xf0, 0xa1, 0x04


	//----- nvinfo : EIATTR_SPARSE_MMA_MASK
	.align		4
.L_2031:
        /*0018*/ 	.byte	0x03, 0x50
        /*001a*/ 	.short	0x0000


	//----- nvinfo : EIATTR_MAXREG_COUNT
	.align		4
        /*001c*/ 	.byte	0x03, 0x1b
        /*001e*/ 	.short	0x00ff


	//----- nvinfo : EIATTR_NUM_BARRIERS
	.align		4
        /*0020*/ 	.byte	0x02, 0x4c
        /*0022*/ 	.byte	0x01
	.zero		1


	//----- nvinfo : EIATTR_MERCURY_ISA_VERSION
	.align		4
        /*0024*/ 	.byte	0x03, 0x5f
        /*0026*/ 	.short	0x0101


	//----- nvinfo : EIATTR_COOP_GROUP_MASK_REGIDS
	.align		4
        /*0028*/ 	.byte	0x04, 0x29
        /*002a*/ 	.short	(.L_2033 - .L_2032)


	//   ....[0]....
.L_2032:
        /*002c*/ 	.word	0xffffffff


	//   ....[1]....
        /*0030*/ 	.word	0xffffffff


	//   ....[2]....
        /*0034*/ 	.word	0xffffffff


	//   ....[3]....
        /*0038*/ 	.word	0xffffffff


	//   ....[4]....
        /*003c*/ 	.word	0xffffffff


	//   ....[5]....
        /*0040*/ 	.word	0xffffffff


	//   ....[6]....
        /*0044*/ 	.word	0xffffffff


	//   ....[7]....
        /*0048*/ 	.word	0xffffffff


	//   ....[8]....
        /*004c*/ 	.word	0xffffffff


	//   ....[9]....
        /*0050*/ 	.word	0xffffffff


	//   ....[10]....
        /*0054*/ 	.word	0x05000052


	//   ....[11]....
        /*0058*/ 	.word	0x05000052


	//   ....[12]....
        /*005c*/ 	.word	0x05000052


	//   ....[13]....
        /*0060*/ 	.word	0x05000052


	//   ....[14]....
        /*0064*/ 	.word	0x05000052


	//   ....[15]....
        /*0068*/ 	.word	0x05000052


	//   ....[16]....
        /*006c*/ 	.word	0x05000052


	//   ....[17]....
        /*0070*/ 	.word	0x05000052


	//   ....[18]....
        /*0074*/ 	.word	0x05000052


	//   ....[19]....
        /*0078*/ 	.word	0x05000052


	//----- nvinfo : EIATTR_COOP_GROUP_INSTR_OFFSETS
	.align		4
.L_2033:
        /*007c*/ 	.byte	0x04, 0x28
        /*007e*/ 	.short	(.L_2035 - .L_2034)


	//   ....[0]....
.L_2034:
        /*0080*/ 	.word	0x00000b70


	//   ....[1]....
        /*0084*/ 	.word	0x00000b80


	//   ....[2]....
        /*0088*/ 	.word	0x00000bb0


	//   ....[3]....
        /*008c*/ 	.word	0x00000bc0


	//   ....[4]....
        /*0090*/ 	.word	0x00000bf0


	//   ....[5]....
        /*0094*/ 	.word	0x00000c00


	//   ....[6]....
        /*0098*/ 	.word	0x00000c30


	//   ....[7]....
        /*009c*/ 	.word	0x00000c40


	//   ....[8]....
        /*00a0*/ 	.word	0x00000c70


	//   ....[9]....
        /*00a4*/ 	.word	0x00000c80


	//   ....[10]....
        /*00a8*/ 	.word	0x00003060


	//   ....[11]....
        /*00ac*/ 	.word	0x00003100


	//   ....[12]....
        /*00b0*/ 	.word	0x00003160


	//   ....[13]....
        /*00b4*/ 	.word	0x000031c0


	//   ....[14]....
        /*00b8*/ 	.word	0x00003230


	//   ....[15]....
        /*00bc*/ 	.word	0x00003290


	//   ....[16]....
        /*00c0*/ 	.word	0x00003300


	//   ....[17]....
        /*00c4*/ 	.word	0x00003360


	//   ....[18]....
        /*00c8*/ 	.word	0x000033d0


	//   ....[19]....
        /*00cc*/ 	.word	0x00003430


	//----- nvinfo : EIATTR_VRC_CTA_INIT_COUNT
	.align		4
.L_2035:
        /*00d0*/ 	.byte	0x02, 0x4a
	.zero		1
	.zero		1


	//----- nvinfo : EIATTR_EXIT_INSTR_OFFSETS
	.align		4
        /*00d4*/ 	.byte	0x04, 0x1c
        /*00d6*/ 	.short	(.L_2037 - .L_2036)


	//   ....[0]....
.L_2036:
        /*00d8*/ 	.word	0x00002f70


	//   ....[1]....
        /*00dc*/ 	.word	0x00002ff0


	//----- nvinfo : EIATTR_MAX_THREADS
	.align		4
.L_2037:
        /*00e0*/ 	.byte	0x04, 0x05
        /*00e2*/ 	.short	(.L_2039 - .L_2038)
.L_2038:
        /*00e4*/ 	.word	0x00000080
        /*00e8*/ 	.word	0x00000001
        /*00ec*/ 	.word	0x00000001


	//----- nvinfo : EIATTR_CRS_STACK_SIZE
	.align		4
.L_2039:
        /*00f0*/ 	.byte	0x04, 0x1e
        /*00f2*/ 	.short	(.L_2041 - .L_2040)
.L_2040:
        /*00f4*/ 	.word	0x00000000


	//----- nvinfo : EIATTR_CBANK_PARAM_SIZE
	.align		4
.L_2041:
        /*00f8*/ 	.byte	0x03, 0x19
        /*00fa*/ 	.short	0x0128


	//----- nvinfo : EIATTR_PARAM_CBANK
	.align		4
        /*00fc*/ 	.byte	0x04, 0x0a
        /*00fe*/ 	.short	(.L_2043 - .L_2042)
	.align		4
.L_2042:
        /*0100*/ 	.word	index@(.nv.constant0._ZN10layer_norm13ln_bwd_kernelINS_13Kernel_traitsIf13__nv_bfloat16S2_S2_fjLj256ELj1ELj4ELj1ELj16ENS_18Kernel_traits_baseILj256EfS2_S2_S2_fjLj128EEEEELb0ELb1ELb1ELb0EEEvNS_9BwdParamsE)
        /*0104*/ 	.short	0x0380
        /*0106*/ 	.short	0x0128


	//----- nvinfo : EIATTR_SW_WAR
	.align		4
.L_2043:
        /*0108*/ 	.byte	0x04, 0x36
        /*010a*/ 	.short	(.L_2045 - .L_2044)
.L_2044:
        /*010c*/ 	.word	0x00000008
.L_2045:


//--------------------- .nv.info._ZN10layer_norm13ln_bwd_kernelINS_13Kernel_traitsIf13__nv_bfloat16S2_S2_fjLj256ELj1ELj4ELj1ELj16ENS_18Kernel_traits_baseILj256EfS2_S2_S2_fjLj128EEEEELb0ELb1ELb1ELb1EEEvNS_9BwdParamsE --------------------------
	.section	.nv.info._ZN10layer_norm13ln_bwd_kernelINS_13Kernel_traitsIf13__nv_bfloat16S2_S2_fjLj256ELj1ELj4ELj1ELj16ENS_18Kernel_traits_baseILj256EfS2_S2_S2_fjLj128EEEEELb0ELb1ELb1ELb1EEEvNS_9BwdParamsE,"",@"SHT_CUDA_INFO"
	.sectionflags	@""
	.align	4


	//----- nvinfo : EIATTR_CUDA_API_VERSION
	.align		4
        /*0000*/ 	.byte	0x04, 0x37
        /*0002*/ 	.short	(.L_2047 - .L_2046)
.L_2046:
        /*0004*/ 	.word	0x00000082


	//----- nvinfo : EIATTR_KPARAM_INFO
	.align		4
.L_2047:
        /*0008*/ 	.byte	0x04, 0x17
        /*000a*/ 	.short	(.L_2049 - .L_2048)
.L_2048:
        /*000c*/ 	.word	0x00000000
        /*0010*/ 	.short	0x0000
        /*0012*/ 	.short	0x0000
        /*0014*/ 	.byte	0x00, 0xf0, 0xa1, 0x04


	//----- nvinfo : EIATTR_SPARSE_MMA_MASK
	.align		4
.L_2049:
        /*0018*/ 	.byte	0x03, 0x50
        /*001a*/ 	.short	0x0000


	//----- nvinfo : EIATTR_MAXREG_COUNT
	.align		4
        /*001c*/ 	.byte	0x03, 0x1b
        /*001e*/ 	.short	0x00ff


	//----- nvinfo : EIATTR_NUM_BARRIERS
	.align		4
        /*0020*/ 	.byte	0x02, 0x4c
        /*0022*/ 	.byte	0x01
	.zero		1


	//----- nvinfo : EIATTR_MERCURY_ISA_VERSION
	.align		4
        /*0024*/ 	.byte	0x03, 0x5f
        /*0026*/ 	.short	0x0101


	//----- nvinfo : EIATTR_COOP_GROUP_MASK_REGIDS
	.align		4
        /*0028*/ 	.byte	0x04, 0x29
        /*002a*/ 	.short	(.L_2051 - .L_2050)


	//   ....[0]....
.L_2050:
        /*002c*/ 	.word	0xffffffff


	//   ....[1]....
        /*0030*/ 	.word	0xffffffff


	//   ....[2]....
        /*0034*/ 	.word	0xffffffff


	//   ....[3]....
        /*0038*/ 	.word	0xffffffff


	//   ....[4]....
        /*003c*/ 	.word	0xffffffff


	//   ....[5]....
        /*0040*/ 	.word	0xffffffff


	//   ....[6]....
        /*0044*/ 	.word	0xffffffff


	//   ....[7]....
        /*0048*/ 	.word	0xffffffff


	//   ....[8]....
        /*004c*/ 	.word	0xffffffff


	//   ....[9]....
        /*0050*/ 	.word	0xffffffff


	//   ....[10]....
        /*0054*/ 	.word	0x05000055


	//   ....[11]....
        /*0058*/ 	.word	0x05000055


	//   ....[12]....
        /*005c*/ 	.word	0x05000055


	//   ....[13]....
        /*0060*/ 	.word	0x05000055


	//   ....[14]....
        /*0064*/ 	.word	0x05000055


	//   ....[15]....
        /*0068*/ 	.word	0x05000055


	//   ....[16]....
        /*006c*/ 	.word	0x05000055


	//   ....[17]....
        /*0070*/ 	.word	0x05000055


	//   ....[18]....
        /*0074*/ 	.word	0x05000055


	//   ....[19]....
        /*0078*/ 	.word	0x05000055


	//----- nvinfo : EIATTR_COOP_GROUP_INSTR_OFFSETS
	.align		4
.L_2051:
        /*007c*/ 	.byte	0x04, 0x28
        /*007e*/ 	.short	(.L_2053 - .L_2052)


	//   ....[0]....
.L_2052:
        /*0080*/ 	.word	0x00000b10


	//   ....[1]....
        /*0084*/ 	.word	0x00000b20


	//   ....[2]....
        /*0088*/ 	.word	0x00000b50


	//   ....[3]....
        /*008c*/ 	.word	0x00000b60


	//   ....[4]....
        /*0090*/ 	.word	0x00000b90


	//   ....[5]....
        /*0094*/ 	.word	0x00000bb0


	//   ....[6]....
        /*0098*/ 	.word	0x00000bf0


	//   ....[7]....
        /*009c*/ 	.word	0x00000c00


	//   ....[8]....
        /*00a0*/ 	.word	0x00000c40


	//   ....[9]....
        /*00a4*/ 	.word	0x00000c60


	//   ....[10]....
        /*00a8*/ 	.word	0x00002e80


	//   ....[11]....
        /*00ac*/ 	.word	0x00002f20


	//   ....[12]....
        /*00b0*/ 	.word	0x00002f80


	//   ....[13]....
        /*00b4*/ 	.word	0x00002fe0


	//   ....[14]....
        /*00b8*/ 	.word	0x00003050


	//   ....[15]....
        /*00bc*/ 	.word	0x000030c0


	//   ....[16]....
        /*00c0*/ 	.word	0x00003140


	//   ....[17]....
        /*00c4*/ 	.word	0x00003190


	//   ....[18]....
        /*00c8*/ 	.word	0x00003210


	//   ....[19]....
        /*00cc*/ 	.word	0x00003260


	//----- nvinfo : EIATTR_VRC_CTA_INIT_COUNT
	.align		4
.L_2053:
        /*00d0*/ 	.byte	0x02, 0x4a
	.zero		1
	.zero		1


	//----- nvinfo : EIATTR_EXIT_INSTR_OFFSETS
	.align		4
        /*00d4*/ 	.byte	0x04, 0x1c
        /*00d6*/ 	.short	(.L_2055 - .L_2054)


	//   ....[0]....
.L_2054:
        /*00d8*/ 	.word	0x00002e10


	//----- nvinfo : EIATTR_MAX_THREADS
	.align		4
.L_2055:
        /*00dc*/ 	.byte	0x04, 0x05
        /*00de*/ 	.short	(.L_2057 - .L_2056)
.L_2056:
        /*00e0*/ 	.word	0x00000080
        /*00e4*/ 	.word	0x00000001
        /*00e8*/ 	.word	0x00000001


	//----- nvinfo : EIATTR_CRS_STACK_SIZE
	.align		4
.L_2057:
        /*00ec*/ 	.byte	0x04, 0x1e
        /*00ee*/ 	.short	(.L_2059 - .L_2058)
.L_2058:
        /*00f0*/ 	.word	0x00000000


	//----- nvinfo : EIATTR_CBANK_PARAM_SIZE
	.align		4
.L_2059:
        /*00f4*/ 	.byte	0x03, 0x19
        /*00f6*/ 	.short	0x0128


	//----- nvinfo : EIATTR_PARAM_CBANK
	.align		4
        /*00f8*/ 	.byte	0x04, 0x0a
        /*00fa*/ 	.short	(.L_2061 - .L_2060)
	.align		4
.L_2060:
        /*00fc*/ 	.word	index@(.nv.constant0._ZN10layer_norm13ln_bwd_kernelINS_13Kernel_traitsIf13__nv_bfloat16S2_S2_fjLj256ELj1ELj4ELj1ELj16ENS_18Kernel_traits_baseILj256EfS2_S2_S2_fjLj128EEEEELb0ELb1ELb1ELb1EEEvNS_9BwdParamsE)
        /*0100*/ 	.short	0x0380
        /*0102*/ 	.short	0x0128


	//----- nvinfo : EIATTR_SW_WAR
	.align		4
.L_2061:
        /*0104*/ 	.byte	0x04, 0x36
        /*0106*/ 	.short	(.L_2063 - .L_2062)
.L_2062:
        /*0108*/ 	.word	0x00000008
.L_2063:


//--------------------- .nv.info._ZN10layer_norm13ln_bwd_kernelINS_13Kernel_traitsIf13__nv_bfloat16S2_S2_fjLj256ELj1ELj4ELj1ELj16ENS_18Kernel_traits_baseILj256EfS2_S2_S2_fjLj128EEEEELb1ELb0ELb0ELb0EEEvNS_9BwdParamsE --------------------------
	.section	.nv.info._ZN10layer_norm13ln_bwd_kernelINS_13Kernel_traitsIf13__nv_bfloat16S2_S2_fjLj256ELj1ELj4ELj1ELj16ENS_18Kernel_traits_baseILj256EfS2_S2_S2_fjLj128EEEEELb1ELb0ELb0ELb0EEEvNS_9BwdParamsE,"",@"SHT_CUDA_INFO"
	.sectionflags	@""
	.align	4


	//----- nvinfo : EIATTR_CUDA_API_VERSION
	.align		4
        /*0000*/ 	.byte	0x04, 0x37
        /*0002*/ 	.short	(.L_2065 - .L_2064)
.L_2064:
        /*0004*/ 	.word	0x00000082


	//----- nvinfo : EIATTR_KPARAM_INFO
	.align		4
.L_2065:
        /*0008*/ 	.byte	0x04, 0x17
        /*000a*/ 	.short	(.L_2067 - .L_2066)
.L_2066:
        /*000c*/ 	.word	0x00000000
        /*0010*/ 	.short	0x0000
        /*0012*/ 	.short	0x0000
        /*0014*/ 	.byte	0x00, 0xf0, 0xa1, 0x04


	//----- nvinfo : EIATTR_SPARSE_MMA_MASK
	.align		4
.L_2067:
        /*0018*/ 	.byte	0x03, 0x50
        /*001a*/ 	.short	0x0000


	//----- nvinfo : EIATTR_MAXREG_COUNT
	.align		4
        /*001c*/ 	.byte	0x03, 0x1b
        /*001e*/ 	.short	0x00ff


	//----- nvinfo : EIATTR_NUM_BARRIERS
	.align		4
        /*0020*/ 	.byte	0x02, 0x4c
        /*0022*/ 	.byte	0x01
	.zero		1


	//----- nvinfo : EIATTR_MERCURY_ISA_VERSION
	.align		4
        /*0024*/ 	.byte	0x03, 0x5f
        /*0026*/ 	.short	0x0101


	//----- nvinfo : EIATTR_COOP_GROUP_MASK_REGIDS
	.align		4
        /*0028*/ 	.byte	0x04, 0x29
        /*002a*/ 	.short	(.L_2069 - .L_2068)


	//   ....[0]....
.L_2068:
        /*002c*/ 	.word	0xffffffff


	//   ....[1]....
        /*0030*/ 	.word	0xffffffff


	//   ....[2]....
        /*0034*/ 	.word	0xffffffff


	//   ....[3]....
        /*0038*/ 	.word	0xffffffff


	//   ....[4]....
        /*003c*/ 	.word	0xffffffff


	//   ....[5]....
        /*0040*/ 	.word	0xffffffff


	//   ....[6]....
        /*0044*/ 	.word	0xffffffff


	//   ....[7]....
        /*0048*/ 	.word	0xffffffff


	//   ....[8]....
        /*004c*/ 	.word	0xffffffff


	//   ....[9]....
        /*0050*/ 	.word	0xffffffff


	//   ....[10]....
        /*0054*/ 	.word	0x05000028


	//   ....[11]....
        /*0058*/ 	.word	0x05000028


	//   ....[12]....
        /*005c*/ 	.word	0x05000028


	//   ....[13]....
        /*0060*/ 	.word	0x05000028


	//   ....[14]....
        /*0064*/ 	.word	0x05000028


	//   ....[15]....
        /*0068*/ 	.word	0x05000028


	//   ....[16]....
        /*006c*/ 	.word	0x05000028


	//   ....[17]....
        /*0070*/ 	.word	0x05000028


	//   ....[18]....
        /*0074*/ 	.word	0x05000028


	//   ....[19]....
        /*0078*/ 	.word	0x05000028


	//----- nvinfo : EIATTR_COOP_GROUP_INSTR_OFFSETS
	.align		4
.L_2069:
        /*007c*/ 	.byte	0x04, 0x28
        /*007e*/ 	.short	(.L_2071 - .L_2070)


	//   ....[0]....
.L_2070:
        /*0080*/ 	.word	0x00000ab0


	//   ....[1]....
        /*0084*/ 	.word	0x00000ac0


	//   ....[2]....
        /*0088*/ 	.word	0x00000af0


	//   ....[3]....
        /*008c*/ 	.word	0x00000b00


	//   ....[4]....
        /*0090*/ 	.word	0x00000b30


	//   ....[5]....
        /*0094*/ 	.word	0x00000b40


	//   ....[6]....
        /*0098*/ 	.word	0x00000b70


	//   ....[7]....
        /*009c*/ 	.word	0x00000b80


	//   ....[8]....
        /*00a0*/ 	.word	0x00000bb0


	//   ....[9]....
        /*00a4*/ 	.word	0x00000bc0


	//   ....[10]....
        /*00a8*/ 	.word	0x00002450


	//   ....[11]....
        /*00ac*/ 	.word	0x000024f0


	//   ....[12]....
        /*00b0*/ 	.word	0x00002550


	//   ....[13]....
        /*00b4*/ 	.word	0x000025b0


	//   ....[14]....
        /*00b8*/ 	.word	0x00002620


	//   ....[15]....
        /*00bc*/ 	.word	0x00002680


	//   ....[16]....
        /*00c0*/ 	.word	0x000026f0


	//   ....[17]....
        /*00c4*/ 	.word	0x00002750


	//   ....[18]....
        /*00c8*/ 	.word	0x000027c0


	//   ....[19]....
        /*00cc*/ 	.word	0x00002820


	//----- nvinfo : EIATTR_VRC_CTA_INIT_COUNT
	.align		4
.L_2071:
        /*00d0*/ 	.byte	0x02, 0x4a
	.zero		1
	.zero		1


	//----- nvinfo : EIATTR_EXIT_INSTR_OFFSETS
	.align		4
        /*00d4*/ 	.byte	0x04, 0x1c
        /*00d6*/ 	.short	(.L_2073 - .L_2072)


	//   ....[0]....
.L_2072:
        /*00d8*/ 	.word	0x000023b0


	//   ....[1]....
        /*00dc*/ 	.word	0x000023e0


	//----- nvinfo : EIATTR_MAX_THREADS
	.align		4
.L_2073:
        /*00e0*/ 	.byte	0x04, 0x05
        /*00e2*/ 	.short	(.L_2075 - .L_2074)
.L_2074:
        /*00e4*/ 	.word	0x00000080
        /*00e8*/ 	.word	0x00000001
        /*00ec*/ 	.word	0x00000001


	//----- nvinfo : EIATTR_CRS_STACK_SIZE
	.align		4
.L_2075:
        /*00f0*/ 	.byte	0x04, 0x1e
        /*00f2*/ 	.short	(.L_2077 - .L_2076)
.L_2076:
        /*00f4*/ 	.word	0x00000000


	//----- nvinfo : EIATTR_CBANK_PARAM_SIZE
	.align		4
.L_2077:
        /*00f8*/ 	.byte	0x03, 0x19
        /*00fa*/ 	.short	0x0128


	//----- nvinfo : EIATTR_PARAM_CBANK
	.align		4
        /*00fc*/ 	.byte	0x04, 0x0a
        /*00fe*/ 	.short	(.L_2079 - .L_2078)
	.align		4
.L_2078:
        /*0100*/ 	.word	index@(.nv.constant0._ZN10layer_norm13ln_bwd_kernelINS_13Kernel_traitsIf13__nv_bfloat16S2_S2_fjLj256ELj1ELj4ELj1ELj16ENS_18Kernel_traits_baseILj256EfS2_S2_S2_fjLj128EEEEELb1ELb0ELb0ELb0EEEvNS_9BwdParamsE)
        /*0104*/ 	.short	0x0380
        /*0106*/ 	.short	0x0128


	//----- nvinfo : EIATTR_SW_WAR
	.align		4
.L_2079:
        /*0108*/ 	.byte	0x04, 0x36
        /*010a*/ 	.short	(.L_2081 - .L_2080)
.L_2080:
        /*010c*/ 	.word	0x00000008
.L_2081:


//--------------------- .nv.info._ZN10layer_norm13ln_bwd_kernelINS_13Kernel_traitsIf13__nv_bfloat16S2_S2_fjLj256ELj1ELj4ELj1ELj16ENS_18Kernel_traits_baseILj256EfS2_S2_S2_fjLj128EEEEELb1ELb0ELb0ELb1EEEvNS_9BwdParamsE --------------------------
	.section	.nv.info._ZN10layer_norm13ln_bwd_kernelINS_13Kernel_traitsIf13__nv_bfloat16S2_S2_fjLj256ELj1ELj4ELj1ELj16ENS_18Kernel_traits_baseILj256EfS2_S2_S2_fjLj128EEEEELb1ELb0ELb0ELb1EEEvNS_9BwdParamsE,"",@"SHT_CUDA_INFO"
	.sectionflags	@""
	.align	4


	//----- nvinfo : EIATTR_CUDA_API_VERSION
	.align		4
        /*0000*/ 	.byte	0x04, 0x37
        /*0002*/ 	.short	(.L_2083 - .L_2082)
.L_2082:
        /*0004*/ 	.word	0x00000082


	//----- nvinfo : EIATTR_KPARAM_INFO
	.align		4
.L_2083:
        /*0008*/ 	.byte	0x04, 0x17
        /*000a*/ 	.short	(.L_2085 - .L_2084)
.L_2084:
        /*000c*/ 	.word	0x00000000
        /*0010*/ 	.short	0x0000
        /*0012*/ 	.short	0x0000
        /*0014*/ 	.byte	0x00, 0xf0, 0xa1, 0x04


	//----- nvinfo : EIATTR_SPARSE_MMA_MASK
	.align		4
.L_2085:
        /*0018*/ 	.byte	0x03, 0x50
        /*001a*/ 	.short	0x0000


	//----- nvinfo : EIATTR_MAXREG_COUNT
	.align		4
        /*001c*/ 	.byte	0x03, 0x1b
        /*001e*/ 	.short	0x00ff


	//----- nvinfo : EIATTR_NUM_BARRIERS
	.align		4
        /*0020*/ 	.byte	0x02, 0x4c
        /*0022*/ 	.byte	0x01
	.zero		1


	//----- nvinfo : EIATTR_MERCURY_ISA_VERSION
	.align		4
        /*0024*/ 	.byte	0x03, 0x5f
        /*0026*/ 	.short	0x0101


	//----- nvinfo : EIATTR_COOP_GROUP_MASK_REGIDS
	.align		4
        /*0028*/ 	.byte	0x04, 0x29
        /*002a*/ 	.short	(.L_2087 - .L_2086)


	//   ....[0]....
.L_2086:
        /*002c*/ 	.word	0xffffffff


	//   ....[1]....
        /*0030*/ 	.word	0xffffffff


	//   ....[2]....
        /*0034*/ 	.word	0xffffffff


	//   ....[3]....
        /*0038*/ 	.word	0xffffffff


	//   ....[4]....
        /*003c*/ 	.word	0xffffffff


	//   ....[5]....
        /*0040*/ 	.word	0xffffffff


	//   ....[6]....
        /*0044*/ 	.word	0xffffffff


	//   ....[7]....
        /*0048*/ 	.word	0xffffffff


	//   ....[8]....
        /*004c*/ 	.word	0xffffffff


	//   ....[9]....
        /*0050*/ 	.word	0xffffffff


	//   ....[10]....
        /*0054*/ 	.word	0x05000046


	//   ....[11]....
        /*0058*/ 	.word	0x05000046


	//   ....[12]....
        /*005c*/ 	.word	0x05000046


	//   ....[13]....
        /*0060*/ 	.word	0x05000046


	//   ....[14]....
        /*0064*/ 	.word	0x05000046


	//   ....[15]....
        /*0068*/ 	.word	0x05000046


	//   ....[16]....
        /*006c*/ 	.word	0x05000046


	//   ....[17]....
        /*0070*/ 	.word	0x05000046


	//   ....[18]....
        /*0074*/ 	.word	0x05000046


	//   ....[19]....
        /*0078*/ 	.word	0x05000046


	//----- nvinfo : EIATTR_COOP_GROUP_INSTR_OFFSETS
	.align		4
.L_2087:
        /*007c*/ 	.byte	0x04, 0x28
        /*007e*/ 	.short	(.L_2089 - .L_2088)


	//   ....[0]....
.L_2088:
        /*0080*/ 	.word	0x00000aa0


	//   ....[1]....
        /*0084*/ 	.word	0x00000ab0


	//   ....[2]....
        /*0088*/ 	.word	0x00000ae0


	//   ....[3]....
        /*008c*/ 	.word	0x00000af0


	//   ....[4]....
        /*0090*/ 	.word	0x00000b20


	//   ....[5]....
        /*0094*/ 	.word	0x00000b30


	//   ....[6]....
        /*0098*/ 	.word	0x00000b60


	//   ....[7]....
        /*009c*/ 	.word	0x00000b70


	//   ....[8]....
        /*00a0*/ 	.word	0x00000ba0


	//   ....[9]....
        /*00a4*/ 	.word	0x00000bb0


	//   ....[10]....
        /*00a8*/ 	.word	0x000023f0


	//   ....[11]....
        /*00ac*/ 	.word	0x00002480


	//   ....[12]....
        /*00b0*/ 	.word	0x000024f0


	//   ....[13]....
        /*00b4*/ 	.word	0x00002550


	//   ....[14]....
        /*00b8*/ 	.word	0x000025c0


	//   ....[15]....
        /*00bc*/ 	.word	0x00002620


	//   ....[16]....
        /*00c0*/ 	.word	0x00002690


	//   ....[17]....
        /*00c4*/ 	.word	0x000026f0


	//   ....[18]....
        /*00c8*/ 	.word	0x00002760


	//   ....[19]....
        /*00cc*/ 	.word	0x000027b0


	//----- nvinfo : EIATTR_VRC_CTA_INIT_COUNT
	.align		4
.L_2089:
        /*00d0*/ 	.byte	0x02, 0x4a
	.zero		1
	.zero		1


	//----- nvinfo : EIATTR_EXIT_INSTR_OFFSETS
	.align		4
        /*00d4*/ 	.byte	0x04, 0x1c
        /*00d6*/ 	.short	(.L_2091 - .L_2090)


	//   ....[0]....
.L_2090:
        /*00d8*/ 	.word	0x00002380


	//----- nvinfo : EIATTR_MAX_THREADS
	.align		4
.L_2091:
        /*00dc*/ 	.byte	0x04, 0x05
        /*00de*/ 	.short	(.L_2093 - .L_2092)
.L_2092:
        /*00e0*/ 	.word	0x00000080
        /*00e4*/ 	.word	0x00000001
        /*00e8*/ 	.word	0x00000001


	//----- nvinfo : EIATTR_CRS_STACK_SIZE
	.align		4
.L_2093:
        /*00ec*/ 	.byte	0x04, 0x1e
        /*00ee*/ 	.short	(.L_2095 - .L_2094)
.L_2094:
        /*00f0*/ 	.word	0x00000000


	//----- nvinfo : EIATTR_CBANK_PARAM_SIZE
	.align		4
.L_2095:
        /*00f4*/ 	.byte	0x03, 0x19
        /*00f6*/ 	.short	0x0128


	//----- nvinfo : EIATTR_PARAM_CBANK
	.align		4
        /*00f8*/ 	.byte	0x04, 0x0a
        /*00fa*/ 	.short	(.L_2097 - .L_2096)
	.align		4
.L_2096:
        /*00fc*/ 	.word	index@(.nv.constant0._ZN10layer_norm13ln_bwd_kernelINS_13Kernel_traitsIf13__nv_bfloat16S2_S2_fjLj256ELj1ELj4ELj1ELj16ENS_18Kernel_traits_baseILj256EfS2_S2_S2_fjLj128EEEEELb1ELb0ELb0ELb1EEEvNS_9BwdParamsE)
        /*0100*/ 	.short	0x0380
        /*0102*/ 	.short	0x0128


	//----- nvinfo : EIATTR_SW_WAR
	.align		4
.L_2097:
        /*0104*/ 	.byte	0x04, 0x36
        /*0106*/ 	.short	(.L_2099 - .L_2098)
.L_2098:
        /*0108*/ 	.word	0x00000008
.L_2099:


//--------------------- .nv.info._ZN10layer_norm22ln_bwd_finalize_kernelINS_22Kernel_traits_finalizeILj256Ef13__nv_bfloat16S2_S2_fjLb0ELj1024ELj4ENS_18Kernel_traits_baseILj256EfS2_S2_S2_fjLj1024EEEEELb0ELb0EEEvNS_9BwdParamsE --------------------------
	.section	.nv.info._ZN10layer_norm22ln_bwd_finalize_kernelINS_22Kernel_traits_finalizeILj256Ef13__nv_bfloat16S2_S2_fjLb0ELj1024ELj4ENS_18Kernel_traits_baseILj256EfS2_S2_S2_fjLj1024EEEEELb0ELb0EEEvNS_9BwdParamsE,"",@"SHT_CUDA_INFO"
	.sectionflags	@""
	.align	4


	//----- nvinfo : EIATTR_CUDA_API_VERSION
	.align		4
        /*0000*/ 	.byte	0x04, 0x37
        /*0002*/ 	.short	(.L_2101 - .L_2100)
.L_2100:
        /*0004*/ 	.word	0x00000082


	//----- nvinfo : EIATTR_KPARAM_INFO
	.align		4
.L_2101:
        /*0008*/ 	.byte	0x04, 0x17
        /*000a*/ 	.short	(.L_2103 - .L_2102)
.L_2102:
        /*000c*/ 	.word	0x00000000
        /*0010*/ 	.short	0x0000
        /*0012*/ 	.short	0x0000
        /*0014*/ 	.byte	0x00, 0xf0, 0xa1, 0x04


	//----- nvinfo : EIATTR_SPARSE_MMA_MASK
	.align		4
.L_2103:
        /*0018*/ 	.byte	0x03, 0x50
        /*001a*/ 	.short	0x0000


	//----- nvinfo : EIATTR_MAXREG_COUNT
	.align		4
        /*001c*/ 	.byte	0x03, 0x1b
        /*001e*/ 	.short	0x0040


	//----- nvinfo : EIATTR_NUM_BARRIERS
	.align		4
        /*0020*/ 	.byte	0x02, 0x4c
        /*0022*/ 	.byte	0x01
	.zero		1


	//----- nvinfo : EIATTR_MERCURY_ISA_VERSION
	.align		4
        /*0024*/ 	.byte	0x03, 0x5f
        /*0026*/ 	.short	0x0101


	//----- nvinfo : EIATTR_COOP_GROUP_MASK_REGIDS
	.align		4
        /*0028*/ 	.byte	0x04, 0x29
        /*002a*/ 	.short	(.L_2105 - .L_2104)


	//   ....[0]....
.L_2104:
        /*002c*/ 	.word	0xffffffff


	//   ....[1]....
        /*0030*/ 	.word	0xffffffff


	//   ....[2]....
        /*0034*/ 	.word	0xffffffff


	//   ....[3]....
        /*0038*/ 	.word	0xffffffff


	//   ....[4]....
        /*003c*/ 	.word	0xffffffff


	//   ....[5]....
        /*0040*/ 	.word	0xffffffff


	//   ....[6]....
        /*0044*/ 	.word	0xffffffff


	//   ....[7]....
        /*0048*/ 	.word	0xffffffff


	//   ....[8]....
        /*004c*/ 	.word	0xffffffff


	//   ....[9]....
        /*0050*/ 	.word	0xffffffff


	//----- nvinfo : EIATTR_COOP_GROUP_INSTR_OFFSETS
	.align		4
.L_2105:
        /*0054*/ 	.byte	0x04, 0x28
        /*0056*/ 	.short	(.L_2107 - .L_2106)


	//   ....[0]....
.L_2106:
        /*0058*/ 	.word	0x000015e0


	//   ....[1]....
        /*005c*/ 	.word	0x000015f0


	//   ....[2]....
        /*0060*/ 	.word	0x00001620


	//   ....[3]....
        /*0064*/ 	.word	0x00001630


	//   ....[4]....
        /*0068*/ 	.word	0x00001660


	//   ....[5]....
        /*006c*/ 	.word	0x00001670


	//   ....[6]....
        /*0070*/ 	.word	0x000016b0


	//   ....[7]....
        /*0074*/ 	.word	0x000016e0


	//   ....[8]....
        /*0078*/ 	.word	0x00001710


	//   ....[9]....
        /*007c*/ 	.word	0x00001720


	//----- nvinfo : EIATTR_VRC_CTA_INIT_COUNT
	.align		4
.L_2107:
        /*0080*/ 	.byte	0x02, 0x4a
	.zero		1
	.zero		1


	//----- nvinfo : EIATTR_EXIT_INSTR_OFFSETS
	.align		4
        /*0084*/ 	.byte	0x04, 0x1c
        /*0086*/ 	.short	(.L_2109 - .L_2108)


	//   ....[0]....
.L_2108:
        /*0088*/ 	.word	0x00000060


	//   ....[1]....
        /*008c*/ 	.word	0x00001780


	//   ....[2]....
        /*0090*/ 	.word	0x000017b0


	//   ....[3]....
        /*0094*/ 	.word	0x00001850


	//----- nvinfo : EIATTR_MAX_THREADS
	.align		4
.L_2109:
        /*0098*/ 	.byte	0x04, 0x05
        /*009a*/ 	.short	(.L_2111 - .L_2110)
.L_2110:
        /*009c*/ 	.word	0x00000400
        /*00a0*/ 	.word	0x00000001
        /*00a4*/ 	.word	0x00000001


	//----- nvinfo : EIATTR_CRS_STACK_SIZE
	.align		4
.L_2111:
        /*00a8*/ 	.byte	0x04, 0x1e
        /*00aa*/ 	.short	(.L_2113 - .L_2112)
.L_2112:
        /*00ac*/ 	.word	0x00000000


	//----- nvinfo : EIATTR_CBANK_PARAM_SIZE
	.align		4
.L_2113:
        /*00b0*/ 	.byte	0x03, 0x19
        /*00b2*/ 	.short	0x0128


	//----- nvinfo : EIATTR_PARAM_CBANK
	.align		4
        /*00b4*/ 	.byte	0x04, 0x0a
        /*00b6*/ 	.short	(.L_2115 - .L_2114)
	.align		4
.L_2114:
        /*00b8*/ 	.word	index@(.nv.constant0._ZN10layer_norm22ln_bwd_finalize_kernelINS_22Kernel_traits_finalizeILj256Ef13__nv_bfloat16S2_S2_fjLb0ELj1024ELj4ENS_18Kernel_traits_baseILj256EfS2_S2_S2_fjLj1024EEEEELb0ELb0EEEvNS_9BwdParamsE)
        /*00bc*/ 	.short	0x0380
        /*00be*/ 	.short	0x0128


	//----- nvinfo : EIATTR_SW_WAR
	.align		4
.L_2115:
        /*00c0*/ 	.byte	0x04, 0x36
        /*00c2*/ 	.short	(.L_2117 - .L_2116)
.L_2116:
        /*00c4*/ 	.word	0x00000008
.L_2117:


//--------------------- .nv.info._ZN10layer_norm13ln_bwd_kernelINS_13Kernel_traitsIf13__nv_bfloat16S2_S2_fjLj256ELj1ELj4ELj1ELj16ENS_18Kernel_traits_baseILj256EfS2_S2_S2_fjLj128EEEEELb1ELb0ELb1ELb0EEEvNS_9BwdParamsE --------------------------
	.section	.nv.info._ZN10layer_norm13ln_bwd_kernelINS_13Kernel_traitsIf13__nv_bfloat16S2_S2_fjLj256ELj1ELj4ELj1ELj16ENS_18Kernel_traits_baseILj256EfS2_S2_S2_fjLj128EEEEELb1ELb0ELb1ELb0EEEvNS_9BwdParamsE,"",@"SHT_CUDA_INFO"
	.sectionflags	@""
	.align	4


	//----- nvinfo : EIATTR_CUDA_API_VERSION
	.align		4
        /*0000*/ 	.byte	0x04, 0x37
        /*0002*/ 	.short	(.L_2119 - .L_2118)
.L_2118:
        /*0004*/ 	.word	0x00000082


	//----- nvinfo : EIATTR_KPARAM_INFO
	.align		4
.L_2119:
        /*0008*/ 	.byte	0x04, 0x17
        /*000a*/ 	.short	(.L_2121 - .L_2120)
.L_2120:
        /*000c*/ 	.word	0x00000000
        /*0010*/ 	.short	0x0000
        /*0012*/ 	.short	0x0000
        /*0014*/ 	.byte	0x00, 0xf0, 0xa1, 0x04


	//----- nvinfo : EIATTR_SPARSE_MMA_MASK
	.align		4
.L_2121:
        /*0018*/ 	.byte	0x03, 0x50
        /*001a*/ 	.short	0x0000


	//----- nvinfo : EIATTR_MAXREG_COUNT
	.align		4
        /*001c*/ 	.byte	0x03, 0x1b
        /*001e*/ 	.short	0x00ff


	//----- nvinfo : EIATTR_NUM_BARRIERS
	.align		4
        /*0020*/ 	.byte	0x02, 0x4c
        /*0022*/ 	.byte	0x01
	.zero		1


	//----- nvinfo : EIATTR_MERCURY_ISA_VERSION
	.align		4
        /*0024*/ 	.byte	0x03, 0x5f
        /*0026*/ 	.short	0x0101


	//----- nvinfo : EIATTR_COOP_GROUP_MASK_REGIDS
	.align		4
        /*0028*/ 	.byte	0x04, 0x29
        /*002a*/ 	.short	(.L_2123 - .L_2122)


	//   ....[0]....
.L_2122:
        /*002c*/ 	.word	0xffffffff


	//   ....[1]....
        /*0030*/ 	.word	0xffffffff


	//   ....[2]....
        /*0034*/ 	.word	0xffffffff


	//   ....[3]....
        /*0038*/ 	.word	0xffffffff


	//   ....[4]....
        /*003c*/ 	.word	0xffffffff


	//   ....[5]....
        /*0040*/ 	.word	0xffffffff


	//   ....[6]....
        /*0044*/ 	.word	0xffffffff


	//   ....[7]....
        /*0048*/ 	.word	0xffffffff


	//   ....[8]....
        /*004c*/ 	.word	0xffffffff


	//   ....[9]....
        /*0050*/ 	.word	0xffffffff


	//   ....[10]....
        /*0054*/ 	.word	0x05000045


	//   ....[11]....
        /*0058*/ 	.word	0x05000045


	//   ....[12]....
        /*005c*/ 	.word	0x05000045


	//   ....[13]....
        /*0060*/ 	.word	0x05000045


	//   ....[14]....
        /*0064*/ 	.word	0x05000045


	//   ....[15]....
        /*0068*/ 	.word	0x05000045


	//   ....[16]....
        /*006c*/ 	.word	0x05000045


	//   ....[17]....
        /*0070*/ 	.word	0x05000045


	//   ....[18]....
        /*0074*/ 	.word	0x05000045


	//   ....[19]....
        /*0078*/ 	.word	0x05000045


	//----- nvinfo : EIATTR_COOP_GROUP_INSTR_OFFSETS
	.align		4
.L_2123:
        /*007c*/ 	.byte	0x04, 0x28
        /*007e*/ 	.short	(.L_2125 - .L_2124)


	//   ....[0]....
.L_2124:
        /*0080*/ 	.word	0x00000e00


	//   ....[1]....
        /*0084*/ 	.word	0x00000e10


	//   ....[2]....
        /*0088*/ 	.word	0x00000e40


	//   ....[3]....
        /*008c*/ 	.word	0x00000e50


	//   ....[4]....
        /*0090*/ 	.word	0x00000e80


	//   ....[5]....
        /*0094*/ 	.word	0x00000e90


	//   ....[6]....
        /*0098*/ 	.word	0x00000ec0


	//   ....[7]....
        /*009c*/ 	.word	0x00000ed0


	//   ....[8]....
        /*00a0*/ 	.word	0x00000f00


	//   ....[9]....
        /*00a4*/ 	.word	0x00000f10


	//   ....[10]....
        /*00a8*/ 	.word	0x000030e0


	//   ....[11]....
        /*00ac*/ 	.word	0x00003170


	//   ....[12]....
        /*00b0*/ 	.word	0x000031e0


	//   ....[13]....
        /*00b4*/ 	.word	0x00003240


	//   ....[14]....
        /*00b8*/ 	.word	0x000032b0


	//   ....[15]....
        /*00bc*/ 	.word	0x00003310


	//   ....[16]....
        /*00c0*/ 	.word	0x00003380


	//   ....[17]....
        /*00c4*/ 	.word	0x000033e0


	//   ....[18]....
        /*00c8*/ 	.word	0x00003450


	//   ....[19]....
        /*00cc*/ 	.word	0x000034b0


	//----- nvinfo : EIATTR_VRC_CTA_INIT_COUNT
	.align		4
.L_2125:
        /*00d0*/ 	.byte	0x02, 0x4a
	.zero		1
	.zero		1


	//----- nvinfo : EIATTR_EXIT_INSTR_OFFSETS
	.align		4
        /*00d4*/ 	.byte	0x04, 0x1c
        /*00d6*/ 	.short	(.L_2127 - .L_2126)


	//   ....[0]....
.L_2126:
        /*00d8*/ 	.word	0x00003040


	//   ....[1]....
        /*00dc*/ 	.word	0x00003070


	//----- nvinfo : EIATTR_MAX_THREADS
	.align		4
.L_2127:
        /*00e0*/ 	.byte	0x04, 0x05
        /*00e2*/ 	.short	(.L_2129 - .L_2128)
.L_2128:
        /*00e4*/ 	.word	0x00000080
        /*00e8*/ 	.word	0x00000001
        /*00ec*/ 	.word	0x00000001


	//----- nvinfo : EIATTR_CRS_STACK_SIZE
	.align		4
.L_2129:
        /*00f0*/ 	.byte	0x04, 0x1e
        /*00f2*/ 	.short	(.L_2131 - .L_2130)
.L_2130:
        /*00f4*/ 	.word	0x00000000


	//----- nvinfo : EIATTR_CBANK_PARAM_SIZE
	.align		4
.L_2131:
        /*00f8*/ 	.byte	0x03, 0x19
        /*00fa*/ 	.short	0x0128


	//----- nvinfo : EIATTR_PARAM_CBANK
	.align		4
        /*00fc*/ 	.byte	0x04, 0x0a
        /*00fe*/ 	.short	(.L_2133 - .L_2132)
	.align		4
.L_2132:
        /*0100*/ 	.word	index@(.nv.constant0._ZN10layer_norm13ln_bwd_kernelINS_13Kernel_traitsIf13__nv_bfloat16S2_S2_fjLj256ELj1ELj4ELj1ELj16ENS_18Kernel_traits_baseILj256EfS2_S2_S2_fjLj128EEEEELb1ELb0ELb1ELb0EEEvNS_9BwdParamsE)
        /*0104*/ 	.short	0x0380
        /*0106*/ 	.short	0x0128


	//----- nvinfo : EIATTR_SW_WAR
	.align		4
.L_2133:
        /*0108*/ 	.byte	0x04, 0x36
        /*010a*/ 	.short	(.L_2135 - .L_2134)
.L_2134:
        /*010c*/ 	.word	0x00000008
.L_2135:


//--------------------- .nv.info._ZN10layer_norm22ln_bwd_finalize_kernelINS_22Kernel_traits_finalizeILj256Ef13__nv_bfloat16S2_S2_fjLb0ELj1024ELj4ENS_18Kernel_traits_baseILj256EfS2_S2_S2_fjLj1024EEEEELb0ELb1EEEvNS_9BwdParamsE --------------------------
	.section	.nv.info._ZN10layer_norm22ln_bwd_finalize_kernelINS_22Kernel_traits_finalizeILj256Ef13__nv_bfloat16S2_S2_fjLb0ELj1024ELj4ENS_18Kernel_traits_baseILj256EfS2_S2_S2_fjLj1024EEEEELb0ELb1EEEvNS_9BwdParamsE,"",@"SHT_CUDA_INFO"
	.sectionflags	@""
	.align	4


	//----- nvinfo : EIATTR_CUDA_API_VERSION
	.align		4
        /*0000*/ 	.byte	0x04, 0x37
        /*0002*/ 	.short	(.L_2137 - .L_2136)
.L_2136:
        /*0004*/ 	.word	0x00000082


	//----- nvinfo : EIATTR_KPARAM_INFO
	.align		4
.L_2137:
        /*0008*/ 	.byte	0x04, 0x17
        /*000a*/ 	.short	(.L_2139 - .L_2138)
.L_2138:
        /*000c*/ 	.word	0x00000000
        /*0010*/ 	.short	0x0000
        /*0012*/ 	.short	0x0000
        /*0014*/ 	.byte	0x00, 0xf0, 0xa1, 0x04


	//----- nvinfo : EIATTR_SPARSE_MMA_MASK
	.align		4
.L_2139:
        /*0018*/ 	.byte	0x03, 0x50
        /*001a*/ 	.short	0x0000


	//----- nvinfo : EIATTR_MAXREG_COUNT
	.align		4
        /*001c*/ 	.byte	0x03, 0x1b
        /*001e*/ 	.short	0x0040


	//----- nvinfo : EIATTR_NUM_BARRIERS
	.align		4
        /*0020*/ 	.byte	0x02, 0x4c
        /*0022*/ 	.byte	0x01
	.zero		1


	//----- nvinfo : EIATTR_MERCURY_ISA_VERSION
	.align		4
        /*0024*/ 	.byte	0x03, 0x5f
        /*0026*/ 	.short	0x0101


	//----- nvinfo : EIATTR_COOP_GROUP_MASK_REGIDS
	.align		4
        /*0028*/ 	.byte	0x04, 0x29
        /*002a*/ 	.short	(.L_2141 - .L_2140)


	//   ....[0]....
.L_2140:
        /*002c*/ 	.word	0xffffffff


	//   ....[1]....
        /*0030*/ 	.word	0xffffffff


	//   ....[2]....
        /*0034*/ 	.word	0xffffffff


	//   ....[3]....
        /*0038*/ 	.word	0xffffffff


	//   ....[4]....
        /*003c*/ 	.word	0xffffffff


	//   ....[5]....
        /*0040*/ 	.word	0xffffffff


	//   ....[6]....
        /*0044*/ 	.word	0xffffffff


	//   ....[7]....
        /*0048*/ 	.word	0xffffffff


	//   ....[8]....
        /*004c*/ 	.word	0xffffffff


	//   ....[9]....
        /*0050*/ 	.word	0xffffffff


	//----- nvinfo : EIATTR_COOP_GROUP_INSTR_OFFSETS
	.align		4
.L_2141:
        /*0054*/ 	.byte	0x04, 0x28
        /*0056*/ 	.short	(.L_2143 - .L_2142)


	//   ....[0]....
.L_2142:
        /*0058*/ 	.word	0x00001630


	//   ....[1]....
        /*005c*/ 	.word	0x00001640


	//   ....[2]....
        /*0060*/ 	.word	0x00001670


	//   ....[3]....
        /*0064*/ 	.word	0x00001680


	//   ....[4]....
        /*0068*/ 	.word	0x000016b0


	//   ....[5]....
        /*006c*/ 	.word	0x000016c0


	//   ....[6]....
        /*0070*/ 	.word	0x000016f0


	//   ....[7]....
        /*0074*/ 	.word	0x00001710


	//   ....[8]....
        /*0078*/ 	.word	0x00001740


	//   ....[9]....
        /*007c*/ 	.word	0x00001750


	//----- nvinfo : EIATTR_VRC_CTA_INIT_COUNT
	.align		4
.L_2143:
        /*0080*/ 	.byte	0x02, 0x4a
	.zero		1
	.zero		1


	//----- nvinfo : EIATTR_EXIT_INSTR_OFFSETS
	.align		4
        /*0084*/ 	.byte	0x04, 0x1c
        /*0086*/ 	.short	(.L_2145 - .L_2144)


	//   ....[0]....
.L_2144:
        /*0088*/ 	.word	0x00000070


	//   ....[1]....
        /*008c*/ 	.word	0x000017b0


	//   ....[2]....
        /*0090*/ 	.word	0x00001860


	//----- nvinfo : EIATTR_MAX_THREADS
	.align		4
.L_2145:
        /*0094*/ 	.byte	0x04, 0x05
        /*0096*/ 	.short	(.L_2147 - .L_2146)
.L_2146:
        /*0098*/ 	.word	0x00000400
        /*009c*/ 	.word	0x00000001
        /*00a0*/ 	.word	0x00000001


	//----- nvinfo : EIATTR_CRS_STACK_SIZE
	.align		4
.L_2147:
        /*00a4*/ 	.byte	0x04, 0x1e
        /*00a6*/ 	.short	(.L_2149 - .L_2148)
.L_2148:
        /*00a8*/ 	.word	0x00000000


	//----- nvinfo : EIATTR_CBANK_PARAM_SIZE
	.align		4
.L_2149:
        /*00ac*/ 	.byte	0x03, 0x19
        /*00ae*/ 	.short	0x0128


	//----- nvinfo : EIATTR_PARAM_CBANK
	.align		4
        /*00b0*/ 	.byte	0x04, 0x0a
        /*00b2*/ 	.short	(.L_2151 - .L_2150)
	.align		4
.L_2150:
        /*00b4*/ 	.word	index@(.nv.constant0._ZN10layer_norm22ln_bwd_finalize_kernelINS_22Kernel_traits_finalizeILj256Ef13__nv_bfloat16S2_S2_fjLb0ELj1024ELj4ENS_18Kernel_traits_baseILj256EfS2_S2_S2_fjLj1024EEEEELb0ELb1EEEvNS_9BwdParamsE)
        /*00b8*/ 	.short	0x0380
        /*00ba*/ 	.short	0x0128


	//----- nvinfo : EIATTR_SW_WAR
	.align		4
.L_2151:
        /*00bc*/ 	.byte	0x04, 0x36
        /*00be*/ 	.short	(.L_2153 - .L_2152)
.L_2152:
        /*00c0*/ 	.word	0x00000008
.L_2153:


//--------------------- .nv.info._ZN10layer_norm13ln_bwd_kernelINS_13Kernel_traitsIf13__nv_bfloat16S2_S2_fjLj256ELj1ELj4ELj1ELj16ENS_18Kernel_traits_baseILj256EfS2_S2_S2_fjLj128EEEEELb1ELb0ELb1ELb1EEEvNS_9BwdParamsE --------------------------
	.section	.nv.info._ZN10layer_norm13ln_bwd_kernelINS_13Kernel_traitsIf13__nv_bfloat16S2_S2_fjLj256ELj1ELj4ELj1ELj16ENS_18Kernel_traits_baseILj256EfS2_S2_S2_fjLj128EEEEELb1ELb0ELb1ELb1EEEvNS_9BwdParamsE,"",@"SHT_CUDA_INFO"
	.sectionflags	@""
	.align	4


	//----- nvinfo : EIATTR_CUDA_API_VERSION
	.align		4
        /*0000*/ 	.byte	0x04, 0x37
        /*0002*/ 	.short	(.L_2155 - .L_2154)
.L_2154:
        /*0004*/ 	.word	0x00000082


	//----- nvinfo : EIATTR_KPARAM_INFO
	.align		4
.L_2155:
        /*0008*/ 	.byte	0x04, 0x17
        /*000a*/ 	.short	(.L_2157 - .L_2156)
.L_2156:
        /*000c*/ 	.word	0x00000000
        /*0010*/ 	.short	0x0000
        /*0012*/ 	.short	0x0000
        /*0014*/ 	.byte	0x00, 0xf0, 0xa1, 0x04


	//----- nvinfo : EIATTR_SPARSE_MMA_MASK
	.align		4
.L_2157:
        /*0018*/ 	.byte	0x03, 0x50
        /*001a*/ 	.short	0x0000


	//----- nvinfo : EIATTR_MAXREG_COUNT
	.align		4
        /*001c*/ 	.byte	0x03, 0x1b
        /*001e*/ 	.short	0x00ff


	//----- nvinfo : EIATTR_NUM_BARRIERS
	.align		4
        /*0020*/ 	.byte	0x02, 0x4c
        /*0022*/ 	.byte	0x01
	.zero		1


	//----- nvinfo : EIATTR_MERCURY_ISA_VERSION
	.align		4
        /*0024*/ 	.byte	0x03, 0x5f
        /*0026*/ 	.short	0x0101


	//----- nvinfo : EIATTR_COOP_GROUP_MASK_REGIDS
	.align		4
        /*0028*/ 	.byte	0x04, 0x29
        /*002a*/ 	.short	(.L_2159 - .L_2158)


	//   ....[0]....
.L_2158:
        /*002c*/ 	.word	0xffffffff


	//   ....[1]....
        /*0030*/ 	.word	0xffffffff


	//   ....[2]....
        /*0034*/ 	.word	0xffffffff


	//   ....[3]....
        /*0038*/ 	.word	0xffffffff


	//   ....[4]....
        /*003c*/ 	.word	0xffffffff


	//   ....[5]....
        /*0040*/ 	.word	0xffffffff


	//   ....[6]....
        /*0044*/ 	.word	0xffffffff


	//   ....[7]....
        /*0048*/ 	.word	0xffffffff


	//   ....[8]....
        /*004c*/ 	.word	0xffffffff


	//   ....[9]....
        /*0050*/ 	.word	0xffffffff


	//   ....[10]....
        /*0054*/ 	.word	0x05000048


	//   ....[11]....
        /*0058*/ 	.word	0x05000048


	//   ....[12]....
        /*005c*/ 	.word	0x05000048


	//   ....[13]....
        /*0060*/ 	.word	0x05000048


	//   ....[14]....
        /*0064*/ 	.word	0x05000048


	//   ....[15]....
        /*0068*/ 	.word	0x05000048


	//   ....[16]....
        /*006c*/ 	.word	0x05000048


	//   ....[17]....
        /*0070*/ 	.word	0x05000048


	//   ....[18]....
        /*0074*/ 	.word	0x05000048


	//   ....[19]....
        /*0078*/ 	.word	0x05000048


	//----- nvinfo : EIATTR_COOP_GROUP_INSTR_OFFSETS
	.align		4
.L_2159:
        /*007c*/ 	.byte	0x04, 0x28
        /*007e*/ 	.short	(.L_2161 - .L_2160)


	//   ....[0]....
.L_2160:
        /*0080*/ 	.word	0x00000cc0


	//   ....[1]....
        /*0084*/ 	.word	0x00000cd0


	//   ....[2]....
        /*0088*/ 	.word	0x00000d10


	//   ....[3]....
        /*008c*/ 	.word	0x00000d20


	//   ....[4]....
        /*0090*/ 	.word	0x00000d50


	//   ....[5]....
        /*0094*/ 	.word	0x00000d60


	//   ....[6]....
        /*0098*/ 	.word	0x00000d90


	//   ....[7]....
        /*009c*/ 	.word	0x00000db0


	//   ....[8]....
        /*00a0*/ 	.word	0x00000df0


	//   ....[9]....
        /*00a4*/ 	.word	0x00000e00


	//   ....[10]....
        /*00a8*/ 	.word	0x00002e80


	//   ....[11]....
        /*00ac*/ 	.word	0x00002f10


	//   ....[12]....
        /*00b0*/ 	.word	0x00002f70


	//   ....[13]....
        /*00b4*/ 	.word	0x00002fd0


	//   ....[14]....
        /*00b8*/ 	.word	0x00003030


	//   ....[15]....
        /*00bc*/ 	.word	0x00003090


	//   ....[16]....
        /*00c0*/ 	.word	0x00003100


	//   ....[17]....
        /*00c4*/ 	.word	0x00003150


	//   ....[18]....
        /*00c8*/ 	.word	0x000031b0


	//   ....[19]....
        /*00cc*/ 	.word	0x00003210


	//----- nvinfo : EIATTR_VRC_CTA_INIT_COUNT
	.align		4
.L_2161:
        /*00d0*/ 	.byte	0x02, 0x4a
	.zero		1
	.zero		1


	//----- nvinfo : EIATTR_EXIT_INSTR_OFFSETS
	.align		4
        /*00d4*/ 	.byte	0x04, 0x1c
        /*00d6*/ 	.short	(.L_2163 - .L_2162)


	//   ....[0]....
.L_2162:
        /*00d8*/ 	.word	0x00002e20


	//----- nvinfo : EIATTR_MAX_THREADS
	.align		4
.L_2163:
        /*00dc*/ 	.byte	0x04, 0x05
        /*00de*/ 	.short	(.L_2165 - .L_2164)
.L_2164:
        /*00e0*/ 	.word	0x00000080
        /*00e4*/ 	.word	0x00000001
        /*00e8*/ 	.word	0x00000001


	//----- nvinfo : EIATTR_CRS_STACK_SIZE
	.align		4
.L_2165:
        /*00ec*/ 	.byte	0x04, 0x1e
        /*00ee*/ 	.short	(.L_2167 - .L_2166)
.L_2166:
        /*00f0*/ 	.word	0x00000000


	//----- nvinfo : EIATTR_CBANK_PARAM_SIZE
	.align		4
.L_2167:
        /*00f4*/ 	.byte	0x03, 0x19
        /*00f6*/ 	.short	0x0128


	//----- nvinfo : EIATTR_PARAM_CBANK
	.align		4
        /*00f8*/ 	.byte	0x04, 0x0a
        /*00fa*/ 	.short	(.L_2169 - .L_2168)
	.align		4
.L_2168:
        /*00fc*/ 	.word	index@(.nv.constant0._ZN10layer_norm13ln_bwd_kernelINS_13Kernel_traitsIf13__nv_bfloat16S2_S2_fjLj256ELj1ELj4ELj1ELj16ENS_18Kernel_traits_baseILj256EfS2_S2_S2_fjLj128EEEEELb1ELb0ELb1ELb1EEEvNS_9BwdParamsE)
        /*0100*/ 	.short	0x0380
        /*0102*/ 	.short	0x0128


	//----- nvinfo : EIATTR_SW_WAR
	.align		4
.L_2169:
        /*0104*/ 	.byte	0x04, 0x36
        /*0106*/ 	.short	(.L_2171 - .L_2170)
.L_2170:
        /*0108*/ 	.word	0x00000008
.L_2171:


//--------------------- .nv.info._ZN10layer_norm13ln_bwd_kernelINS_13Kernel_traitsIf13__nv_bfloat16S2_S2_fjLj256ELj1ELj4ELj1ELj16ENS_18Kernel_traits_baseILj256EfS2_S2_S2_fjLj128EEEEELb1ELb1ELb0ELb0EEEvNS_9BwdParamsE --------------------------
	.section	.nv.info._ZN10layer_norm13ln_bwd_kernelINS_13Kernel_traitsIf13__nv_bfloat16S2_S2_fjLj256ELj1ELj4ELj1ELj16ENS_18Kernel_traits_baseILj256EfS2_S2_S2_fjLj128EEEEELb1ELb1ELb0ELb0EEEvNS_9BwdParamsE,"",@"SHT_CUDA_INFO"
	.sectionflags	@""
	.align	4


	//----- nvinfo : EIATTR_CUDA_API_VERSION
	.align		4
        /*0000*/ 	.byte	0x04, 0x37
        /*0002*/ 	.short	(.L_2173 - .L_2172)
.L_2172:
        /*0004*/ 	.word	0x00000082


	//----- nvinfo : EIATTR_KPARAM_INFO
	.align		4
.L_2173:
        /*0008*/ 	.byte	0x04, 0x17
        /*000a*/ 	.short	(.L_2175 - .L_2174)
.L_2174:
        /*000c*/ 	.word	0x00000000
        /*0010*/ 	.short	0x0000
        /*0012*/ 	.short	0x0000
        /*0014*/ 	.byte	0x00, 0xf0, 0xa1, 0x04


	//----- nvinfo : EIATTR_SPARSE_MMA_MASK
	.align		4
.L_2175:
        /*0018*/ 	.byte	0x03, 0x50
        /*001a*/ 	.short	0x0000


	//----- nvinfo : EIATTR_MAXREG_COUNT
	.align		4
        /*001c*/ 	.byte	0x03, 0x1b
        /*001e*/ 	.short	0x00ff


	//----- nvinfo : EIATTR_NUM_BARRIERS
	.align		4
        /*0020*/ 	.byte	0x02, 0x4c
        /*0022*/ 	.byte	0x01
	.zero		1


	//----- nvinfo : EIATTR_MERCURY_ISA_VERSION
	.align		4
        /*0024*/ 	.byte	0x03, 0x5f
        /*0026*/ 	.short	0x0101


	//----- nvinfo : EIATTR_COOP_GROUP_MASK_REGIDS
	.align		4
        /*0028*/ 	.byte	0x04, 0x29
        /*002a*/ 	.short	(.L_2177 - .L_2176)


	//   ....[0]....
.L_2176:
        /*002c*/ 	.word	0xffffffff


	//   ....[1]....
        /*0030*/ 	.word	0xffffffff


	//   ....[2]....
        /*0034*/ 	.word	0xffffffff


	//   ....[3]....
        /*0038*/ 	.word	0xffffffff


	//   ....[4]....
        /*003c*/ 	.word	0xffffffff


	//   ....[5]....
        /*0040*/ 	.word	0xffffffff


	//   ....[6]....
        /*0044*/ 	.word	0xffffffff


	//   ....[7]....
        /*0048*/ 	.word	0xffffffff


	//   ....[8]....
        /*004c*/ 	.word	0xffffffff


	//   ....[9]....
        /*0050*/ 	.word	0xffffffff


	//   ....[10]....
        /*0054*/ 	.word	0x05000038


	//   ....[11]....
        /*0058*/ 	.word	0x05000038


	//   ....[12]....
        /*005c*/ 	.word	0x05000038


	//   ....[13]....
        /*0060*/ 	.word	0x05000038


	//   ....[14]....
        /*0064*/ 	.word	0x05000038


	//   ....[15]....
        /*0068*/ 	.word	0x05000038


	//   ....[16]....
        /*006c*/ 	.word	0x05000038


	//   ....[17]....
        /*0070*/ 	.word	0x05000038


	//   ....[18]....
        /*0074*/ 	.word	0x05000038


	//   ....[19]....
        /*0078*/ 	.word	0x05000038


	//----- nvinfo : EIATTR_COOP_GROUP_INSTR_OFFSETS
	.align		4
.L_2177:
        /*007c*/ 	.byte	0x04, 0x28
        /*007e*/ 	.short	(.L_2179 - .L_2178)


	//   ....[0]....
.L_2178:
        /*0080*/ 	.word	0x00000b20


	//   ....[1]....
        /*0084*/ 	.word	0x00000b30


	//   ....[2]....
        /*0088*/ 	.word	0x00000b60


	//   ....[3]....
        /*008c*/ 	.word	0x00000b70


	//   ....[4]....
        /*0090*/ 	.word	0x00000ba0


	//   ....[5]....
        /*0094*/ 	.word	0x00000bb0


	//   ....[6]....
        /*0098*/ 	.word	0x00000be0


	//   ....[7]....
        /*009c*/ 	.word	0x00000bf0


	//   ....[8]....
        /*00a0*/ 	.word	0x00000c20


	//   ....[9]....
        /*00a4*/ 	.word	0x00000c30


	//   ....[10]....
        /*00a8*/ 	.word	0x000031e0


	//   ....[11]....
        /*00ac*/ 	.word	0x00003280


	//   ....[12]....
        /*00b0*/ 	.word	0x000032e0


	//   ....[13]....
        /*00b4*/ 	.word	0x00003340


	//   ....[14]....
        /*00b8*/ 	.word	0x000033b0


	//   ....[15]....
        /*00bc*/ 	.word	0x00003410


	//   ....[16]....
        /*00c0*/ 	.word	0x00003480


	//   ....[17]....
        /*00c4*/ 	.word	0x000034e0


	//   ....[18]....
        /*00c8*/ 	.word	0x00003550


	//   ....[19]....
        /*00cc*/ 	.word	0x000035b0


	//----- nvinfo : EIATTR_VRC_CTA_INIT_COUNT
	.align		4
.L_2179:
        /*00d0*/ 	.byte	0x02, 0x4a
	.zero		1
	.zero		1


	//----- nvinfo : EIATTR_EXIT_INSTR_OFFSETS
	.align		4
        /*00d4*/ 	.byte	0x04, 0x1c
        /*00d6*/ 	.short	(.L_2181 - .L_2180)


	//   ....[0]....
.L_2180:
        /*00d8*/ 	.word	0x00003100


	//   ....[1]....
        /*00dc*/ 	.word	0x00003180


	//----- nvinfo : EIATTR_MAX_THREADS
	.align		4
.L_2181:
        /*00e0*/ 	.byte	0x04, 0x05
        /*00e2*/ 	.short	(.L_2183 - .L_2182)
.L_2182:
        /*00e4*/ 	.word	0x00000080
        /*00e8*/ 	.word	0x00000001
        /*00ec*/ 	.word	0x00000001


	//----- nvinfo : EIATTR_CRS_STACK_SIZE
	.align		4
.L_2183:
        /*00f0*/ 	.byte	0x04, 0x1e
        /*00f2*/ 	.short	(.L_2185 - .L_2184)
.L_2184:
        /*00f4*/ 	.word	0x00000000


	//----- nvinfo : EIATTR_CBANK_PARAM_SIZE
	.align		4
.L_2185:
        /*00f8*/ 	.byte	0x03, 0x19
        /*00fa*/ 	.short	0x0128


	//----- nvinfo : EIATTR_PARAM_CBANK
	.align		4
        /*00fc*/ 	.byte	0x04, 0x0a
        /*00fe*/ 	.short	(.L_2187 - .L_2186)
	.align		4
.L_2186:
        /*0100*/ 	.word	index@(.nv.constant0._ZN10layer_norm13ln_bwd_kernelINS_13Kernel_traitsIf13__nv_bfloat16S2_S2_fjLj256ELj1ELj4ELj1ELj16ENS_18Kernel_traits_baseILj256EfS2_S2_S2_fjLj128EEEEELb1ELb1ELb0ELb0EEEvNS_9BwdParamsE)
        /*0104*/ 	.short	0x0380
        /*0106*/ 	.short	0x0128


	//----- nvinfo : EIATTR_SW_WAR
	.align		4
.L_2187:
        /*0108*/ 	.byte	0x04, 0x36
        /*010a*/ 	.short	(.L_2189 - .L_2188)
.L_2188:
        /*010c*/ 	.word	0x00000008
.L_2189:


//--------------------- .nv.info._ZN10layer_norm13ln_bwd_kernelINS_13Kernel_traitsIf13__nv_bfloat16S2_S2_fjLj256ELj1ELj4ELj1ELj16ENS_18Kernel_traits_baseILj256EfS2_S2_S2_fjLj128EEEEELb1ELb1ELb0ELb1EEEvNS_9BwdParamsE --------------------------
	.section	.nv.info._ZN10layer_norm13ln_bwd_kernelINS_13Kernel_traitsIf13__nv_bfloat16S2_S2_fjLj256ELj1ELj4ELj1ELj16ENS_18Kernel_traits_baseILj256EfS2_S2_S2_fjLj128EEEEELb1ELb1ELb0ELb1EEEvNS_9BwdParamsE,"",@"SHT_CUDA_INFO"
	.sectionflags	@""
	.align	4


	//----- nvinfo : EIATTR_CUDA_API_VERSION
	.align		4
        /*0000*/ 	.byte	0x04, 0x37
        /*0002*/ 	.short	(.L_2191 - .L_2190)
.L_2190:
        /*0004*/ 	.word	0x00000082


	//----- nvinfo : EIATTR_KPARAM_INFO
	.align		4
.L_2191:
        /*0008*/ 	.byte	0x04, 0x17
        /*000a*/ 	.short	(.L_2193 - .L_2192)
.L_2192:
        /*000c*/ 	.word	0x00000000
        /*0010*/ 	.short	0x0000
        /*0012*/ 	.short	0x0000
        /*0014*/ 	.byte	0x00, 0xf0, 0xa1, 0x04


	//----- nvinfo : EIATTR_SPARSE_MMA_MASK
	.align		4
.L_2193:
        /*0018*/ 	.byte	0x03, 0x50
        /*001a*/ 	.short	0x0000


	//----- nvinfo : EIATTR_MAXREG_COUNT
	.align		4
        /*001c*/ 	.byte	0x03, 0x1b
        /*001e*/ 	.short	0x00ff


	//----- nvinfo : EIATTR_NUM_BARRIERS
	.align		4
        /*0020*/ 	.byte	0x02, 0x4c
        /*0022*/ 	.byte	0x01
	.zero		1


	//----- nvinfo : EIATTR_MERCURY_ISA_VERSION
	.align		4
        /*0024*/ 	.byte	0x03, 0x5f
        /*0026*/ 	.short	0x0101


	//----- nvinfo : EIATTR_COOP_GROUP_MASK_REGIDS
	.align		4
        /*0028*/ 	.byte	0x04, 0x29
        /*002a*/ 	.short	(.L_2195 - .L_2194)


	//   ....[0]....
.L_2194:
        /*002c*/ 	.word	0xffffffff


	//   ....[1]....
        /*0030*/ 	.word	0xffffffff


	//   ....[2]....
        /*0034*/ 	.word	0xffffffff


	//   ....[3]....
        /*0038*/ 	.word	0xffffffff


	//   ....[4]....
        /*003c*/ 	.word	0xffffffff


	//   ....[5]....
        /*0040*/ 	.word	0xffffffff


	//   ....[6]....
        /*0044*/ 	.word	0xffffffff


	//   ....[7]....
        /*0048*/ 	.word	0xffffffff


	//   ....[8]....
        /*004c*/ 	.word	0xffffffff


	//   ....[9]....
        /*0050*/ 	.word	0xffffffff


	//   ....[10]....
        /*0054*/ 	.word	0x0500002a


	//   ....[11]....
        /*0058*/ 	.word	0x0500002a


	//   ....[12]....
        /*005c*/ 	.word	0x0500002a


	//   ....[13]....
        /*0060*/ 	.word	0x0500002a


	//   ....[14]....
        /*0064*/ 	.word	0x0500002a


	//   ....[15]....
        /*0068*/ 	.word	0x0500002a


	//   ....[16]....
        /*006c*/ 	.word	0x0500002a


	//   ....[17]....
        /*0070*/ 	.word	0x0500002a


	//   ....[18]....
        /*0074*/ 	.word	0x0500002a


	//   ....[19]....
        /*0078*/ 	.word	0x0500002a


	//----- nvinfo : EIATTR_COOP_GROUP_INSTR_OFFSETS
	.align		4
.L_2195:
        /*007c*/ 	.byte	0x04, 0x28
        /*007e*/ 	.short	(.L_2197 - .L_2196)


	//   ....[0]....
.L_2196:
        /*0080*/ 	.word	0x00000b40


	//   ....[1]....
        /*0084*/ 	.word	0x00000b50


	//   ....[2]....
        /*0088*/ 	.word	0x00000b80


	//   ....[3]....
        /*008c*/ 	.word	0x00000b90


	//   ....[4]....
        /*0090*/ 	.word	0x00000bc0


	//   ....[5]....
        /*0094*/ 	.word	0x00000bd0


	//   ....[6]....
        /*0098*/ 	.word	0x00000c00


	//   ....[7]....
        /*009c*/ 	.word	0x00000c10


	//   ....[8]....
        /*00a0*/ 	.word	0x00000c40


	//   ....[9]....
        /*00a4*/ 	.word	0x00000c50


	//   ....[10]....
        /*00a8*/ 	.word	0x00003020


	//   ....[11]....
        /*00ac*/ 	.word	0x000030c0


	//   ....[12]....
        /*00b0*/ 	.word	0x00003120


	//   ....[13]....
        /*00b4*/ 	.word	0x00003180


	//   ....[14]....
        /*00b8*/ 	.word	0x000031f0


	//   ....[15]....
        /*00bc*/ 	.word	0x00003250


	//   ....[16]....
        /*00c0*/ 	.word	0x000032c0


	//   ....[17]....
        /*00c4*/ 	.word	0x00003320


	//   ....[18]....
        /*00c8*/ 	.word	0x00003390


	//   ....[19]....
        /*00cc*/ 	.word	0x000033e0


	//----- nvinfo : EIATTR_VRC_CTA_INIT_COUNT
	.align		4
.L_2197:
        /*00d0*/ 	.byte	0x02, 0x4a
	.zero		1
	.zero		1


	//----- nvinfo : EIATTR_EXIT_INSTR_OFFSETS
	.align		4
        /*00d4*/ 	.byte	0x04, 0x1c
        /*00d6*/ 	.short	(.L_2199 - .L_2198)


	//   ....[0]....
.L_2198:
        /*00d8*/ 	.word	0x00002fb0


	//----- nvinfo : EIATTR_MAX_THREADS
	.align		4
.L_2199:
        /*00dc*/ 	.byte	0x04, 0x05
        /*00de*/ 	.short	(.L_2201 - .L_2200)
.L_2200:
        /*00e0*/ 	.word	0x00000080
        /*00e4*/ 	.word	0x00000001
        /*00e8*/ 	.word	0x00000001


	//----- nvinfo : EIATTR_CRS_STACK_SIZE
	.align		4
.L_2201:
        /*00ec*/ 	.byte	0x04, 0x1e
        /*00ee*/ 	.short	(.L_2203 - .L_2202)
.L_2202:
        /*00f0*/ 	.word	0x00000000


	//----- nvinfo : EIATTR_CBANK_PARAM_SIZE
	.align		4
.L_2203:
        /*00f4*/ 	.byte	0x03, 0x19
        /*00f6*/ 	.short	0x0128


	//----- nvinfo : EIATTR_PARAM_CBANK
	.align		4
        /*00f8*/ 	.byte	0x04, 0x0a
        /*00fa*/ 	.short	(.L_2205 - .L_2204)
	.align		4
.L_2204:
        /*00fc*/ 	.word	index@(.nv.constant0._ZN10layer_norm13ln_bwd_kernelINS_13Kernel_traitsIf13__nv_bfloat16S2_S2_fjLj256ELj1ELj4ELj1ELj16ENS_18Kernel_traits_baseILj256EfS2_S2_S2_fjLj128EEEEELb1ELb1ELb0ELb1EEEvNS_9BwdParamsE)
        /*0100*/ 	.short	0x0380
        /*0102*/ 	.short	0x0128


	//----- nvinfo : EIATTR_SW_WAR
	.align		4
.L_2205:
        /*0104*/ 	.byte	0x04, 0x36
        /*0106*/ 	.short	(.L_2207 - .L_2206)
.L_2206:
        /*0108*/ 	.word	0x00000008
.L_2207:


//--------------------- .nv.info._ZN10layer_norm22ln_bwd_finalize_kernelINS_22Kernel_traits_finalizeILj256Ef13__nv_bfloat16S2_S2_fjLb1ELj1024ELj4ENS_18Kernel_traits_baseILj256EfS2_S2_S2_fjLj1024EEEEELb1ELb0EEEvNS_9BwdParamsE --------------------------
	.section	.nv.info._ZN10layer_norm22ln_bwd_finalize_kernelINS_22Kernel_traits_finalizeILj256Ef13__nv_bfloat16S2_S2_fjLb1ELj1024ELj4ENS_18Kernel_traits_baseILj256EfS2_S2_S2_fjLj1024EEEEELb1ELb0EEEvNS_9BwdParamsE,"",@"SHT_CUDA_INFO"
	.sectionflags	@""
	.align	4


	//----- nvinfo : EIATTR_CUDA_API_VERSION
	.align		4
        /*0000*/ 	.byte	0x04, 0x37
        /*0002*/ 	.short	(.L_2209 - .L_2208)
.L_2208:
        /*0004*/ 	.word	0x00000082


	//----- nvinfo : EIATTR_KPARAM_INFO
	.align		4
.L_2209:
        /*0008*/ 	.byte	0x04, 0x17
        /*000a*/ 	.short	(.L_2211 - .L_2210)
.L_2210:
        /*000c*/ 	.word	0x00000000
        /*0010*/ 	.short	0x0000
        /*0012*/ 	.short	0x0000
        /*0014*/ 	.byte	0x00, 0xf0, 0xa1, 0x04


	//----- nvinfo : EIATTR_SPARSE_MMA_MASK
	.align		4
.L_2211:
        /*0018*/ 	.byte	0x03, 0x50
        /*001a*/ 	.short	0x0000


	//----- nvinfo : EIATTR_MAXREG_COUNT
	.align		4
        /*001c*/ 	.byte	0x03, 0x1b
        /*001e*/ 	.short	0x0040


	//----- nvinfo : EIATTR_NUM_BARRIERS
	.align		4
        /*0020*/ 	.byte	0x02, 0x4c
        /*0022*/ 	.byte	0x01
	.zero		1


	//----- nvinfo : EIATTR_MERCURY_ISA_VERSION
	.align		4
        /*0024*/ 	.byte	0x03, 0x5f
        /*0026*/ 	.short	0x0101


	//----- nvinfo : EIATTR_COOP_GROUP_MASK_REGIDS
	.align		4
        /*0028*/ 	.byte	0x04, 0x29
        /*002a*/ 	.short	(.L_2213 - .L_2212)


	//   ....[0]....
.L_2212:
        /*002c*/ 	.word	0xffffffff


	//   ....[1]....
        /*0030*/ 	.word	0xffffffff


	//   ....[2]....
        /*0034*/ 	.word	0xffffffff


	//   ....[3]....
        /*0038*/ 	.word	0xffffffff


	//   ....[4]....
        /*003c*/ 	.word	0xffffffff


	//   ....[5]....
        /*0040*/ 	.word	0xffffffff


	//   ....[6]....
        /*0044*/ 	.word	0xffffffff


	//   ....[7]....
        /*0048*/ 	.word	0xffffffff


	//   ....[8]....
        /*004c*/ 	.word	0xffffffff


	//   ....[9]....
        /*0050*/ 	.word	0xffffffff


	//   ....[10]....
        /*0054*/ 	.word	0xffffffff


	//   ....[11]....
        /*0058*/ 	.word	0xffffffff


	//   ....[12]....
        /*005c*/ 	.word	0xffffffff


	//   ....[13]....
        /*0060*/ 	.word	0xffffffff


	//   ....[14]....
        /*0064*/ 	.word	0xffffffff


	//----- nvinfo : EIATTR_COOP_GROUP_INSTR_OFFSETS
	.align		4
.L_2213:
        /*0068*/ 	.byte	0x04, 0x28
        /*006a*/ 	.short	(.L_2215 - .L_2214)


	//   ....[0]....
.L_2214:
        /*006c*/ 	.word	0x00001040


	//   ....[1]....
        /*0070*/ 	.word	0x00001050


	//   ....[2]....
        /*0074*/ 	.word	0x00001060


	//   ....[3]....
        /*0078*/ 	.word	0x00001090


	//   ....[4]....
        /*007c*/ 	.word	0x000010b0


	//   ....[5]....
        /*0080*/ 	.word	0x000010c0


	//   ....[6]....
        /*0084*/ 	.word	0x000010f0


	//   ....[7]....
        /*0088*/ 	.word	0x00001110


	//   ....[8]....
        /*008c*/ 	.word	0x00001120


	//   ....[9]....
        /*0090*/ 	.word	0x00001160


	//   ....[10]....
        /*0094*/ 	.word	0x00001190


	//   ....[11]....
        /*0098*/ 	.word	0x000011a0


	//   ....[12]....
        /*009c*/ 	.word	0x000011e0


	//   ....[13]....
        /*00a0*/ 	.word	0x00001200


	//   ....[14]....
        /*00a4*/ 	.word	0x00001210


	//----- nvinfo : EIATTR_VRC_CTA_INIT_COUNT
	.align		4
.L_2215:
        /*00a8*/ 	.byte	0x02, 0x4a
	.zero		1
	.zero		1


	//----- nvinfo : EIATTR_EXIT_INSTR_OFFSETS
	.align		4
        /*00ac*/ 	.byte	0x04, 0x1c
        /*00ae*/ 	.short	(.L_2217 - .L_2216)


	//   ....[0]....
.L_2216:
        /*00b0*/ 	.word	0x00000060


	//   ....[1]....
        /*00b4*/ 	.word	0x00001290


	//   ....[2]....
        /*00b8*/ 	.word	0x000012c0


	//   ....[3]....
        /*00bc*/ 	.word	0x000013a0


	//----- nvinfo : EIATTR_MAX_THREADS
	.align		4
.L_2217:
        /*00c0*/ 	.byte	0x04, 0x05
        /*00c2*/ 	.short	(.L_2219 - .L_2218)
.L_2218:
        /*00c4*/ 	.word	0x00000400
        /*00c8*/ 	.word	0x00000001
        /*00cc*/ 	.word	0x00000001


	//----- nvinfo : EIATTR_CRS_STACK_SIZE
	.align		4
.L_2219:
        /*00d0*/ 	.byte	0x04, 0x1e
        /*00d2*/ 	.short	(.L_2221 - .L_2220)
.L_2220:
        /*00d4*/ 	.word	0x00000000


	//----- nvinfo : EIATTR_CBANK_PARAM_SIZE
	.align		4
.L_2221:
        /*00d8*/ 	.byte	0x03, 0x19
        /*00da*/ 	.short	0x0128


	//----- nvinfo : EIATTR_PARAM_CBANK
	.align		4
        /*00dc*/ 	.byte	0x04, 0x0a
        /*00de*/ 	.short	(.L_2223 - .L_2222)
	.align		4
.L_2222:
        /*00e0*/ 	.word	index@(.nv.constant0._ZN10layer_norm22ln_bwd_finalize_kernelINS_22Kernel_traits_finalizeILj256Ef13__nv_bfloat16S2_S2_fjLb1ELj1024ELj4ENS_18Kernel_traits_baseILj256EfS2_S2_S2_fjLj1024EEEEELb1ELb0EEEvNS_9BwdParamsE)
        /*00e4*/ 	.short	0x0380
        /*00e6*/ 	.short	0x0128


	//----- nvinfo : EIATTR_SW_WAR
	.align		4
.L_2223:
        /*00e8*/ 	.byte	0x04, 0x36
        /*00ea*/ 	.short	(.L_2225 - .L_2224)
.L_2224:
        /*00ec*/ 	.word	0x00000008
.L_2225:


//--------------------- .nv.info._ZN10layer_norm13ln_bwd_kernelINS_13Kernel_traitsIf13__nv_bfloat16S2_S2_fjLj256ELj1ELj4ELj1ELj16ENS_18Kernel_traits_baseILj256EfS2_S2_S2_fjLj128EEEEELb1ELb1ELb1ELb0EEEvNS_9BwdParamsE --------------------------
	.section	.nv.info._ZN10layer_norm13ln_bwd_kernelINS_13Kernel_traitsIf13__nv_bfloat16S2_S2_fjLj256ELj1ELj4ELj1ELj16ENS_18Kernel_traits_baseILj256EfS2_S2_S2_fjLj128EEEEELb1ELb1ELb1ELb0EEEvNS_9BwdParamsE,"",@"SHT_CUDA_INFO"
	.sectionflags	@""
	.align	4


	//----- nvinfo : EIATTR_CUDA_API_VERSION
	.align		4
        /*0000*/ 	.byte	0x04, 0x37
        /*0002*/ 	.short	(.L_2227 - .L_2226)
.L_2226:
        /*0004*/ 	.word	0x00000082


	//----- nvinfo : EIATTR_KPARAM_INFO
	.align		4
.L_2227:
        /*0008*/ 	.byte	0x04, 0x17
        /*000a*/ 	.short	(.L_2229 - .L_2228)
.L_2228:
        /*000c*/ 	.word	0x00000000
        /*0010*/ 	.short	0x0000
        /*0012*/ 	.short	0x0000
        /*0014*/ 	.byte	0x00, 0xf0, 0xa1, 0x04


	//----- nvinfo : EIATTR_SPARSE_MMA_MASK
	.align		4
.L_2229:
        /*0018*/ 	.byte	0x03, 0x50
        /*001a*/ 	.short	0x0000


	//----- nvinfo : EIATTR_MAXREG_COUNT
	.align		4
        /*001c*/ 	.byte	0x03, 0x1b
        /*001e*/ 	.short	0x00ff


	//----- nvinfo : EIATTR_NUM_BARRIERS
	.align		4
        /*0020*/ 	.byte	0x02, 0x4c
        /*0022*/ 	.byte	0x01
	.zero		1


	//----- nvinfo : EIATTR_MERCURY_ISA_VERSION
	.align		4
        /*0024*/ 	.byte	0x03, 0x5f
        /*0026*/ 	.short	0x0101


	//----- nvinfo : EIATTR_COOP_GROUP_MASK_REGIDS
	.align		4
        /*0028*/ 	.byte	0x04, 0x29
        /*002a*/ 	.short	(.L_2231 - .L_2230)


	//   ....[0]....
.L_2230:
        /*002c*/ 	.word	0xffffffff


	//   ....[1]....
        /*0030*/ 	.word	0xffffffff


	//   ....[2]....
        /*0034*/ 	.word	0xffffffff


	//   ....[3]....
        /*0038*/ 	.word	0xffffffff


	//   ....[4]....
        /*003c*/ 	.word	0xffffffff


	//   ....[5]....
        /*0040*/ 	.word	0xffffffff


	//   ....[6]....
        /*0044*/ 	.word	0xffffffff


	//   ....[7]....
        /*0048*/ 	.word	0xffffffff


	//   ....[8]....
        /*004c*/ 	.word	0xffffffff


	//   ....[9]....
        /*0050*/ 	.word	0xffffffff


	//   ....[10]....
        /*0054*/ 	.word	0x05000060


	//   ....[11]....
        /*0058*/ 	.word	0x05000060


	//   ....[12]....
        /*005c*/ 	.word	0x05000060


	//   ....[13]....
        /*0060*/ 	.word	0x05000060


	//   ....[14]....
        /*0064*/ 	.word	0x05000060


	//   ....[15]....
        /*0068*/ 	.word	0x05000060


	//   ....[16]....
        /*006c*/ 	.word	0x05000060


	//   ....[17]....
        /*0070*/ 	.word	0x05000060


	//   ....[18]....
        /*0074*/ 	.word	0x05000060


	//   ....[19]....
        /*0078*/ 	.word	0x05000060


	//----- nvinfo : EIATTR_COOP_GROUP_INSTR_OFFSETS
	.align		4
.L_2231:
        /*007c*/ 	.byte	0x04, 0x28
        /*007e*/ 	.short	(.L_2233 - .L_2232)


	//   ....[0]....
.L_2232:
        /*0080*/ 	.word	0x00000e50


	//   ....[1]....
        /*0084*/ 	.word	0x00000e60


	//   ....[2]....
        /*0088*/ 	.word	0x00000e90


	//   ....[3]....
        /*008c*/ 	.word	0x00000ea0


	//   ....[4]....
        /*0090*/ 	.word	0x00000ed0


	//   ....[5]....
        /*0094*/ 	.word	0x00000ee0


	//   ....[6]....
        /*0098*/ 	.word	0x00000f10


	//   ....[7]....
        /*009c*/ 	.word	0x00000f20


	//   ....[8]....
        /*00a0*/ 	.word	0x00000f50


	//   ....[9]....
        /*00a4*/ 	.word	0x00000f60


	//   ....[10]....
        /*00a8*/ 	.word	0x00003890


	//   ....[11]....
        /*00ac*/ 	.word	0x00003920


	//   ....[12]....
        /*00b0*/ 	.word	0x00003990


	//   ....[13]....
        /*00b4*/ 	.word	0x000039f0


	//   ....[14]....
        /*00b8*/ 	.word	0x00003a60


	//   ....[15]....
        /*00bc*/ 	.word	0x00003ac0


	//   ....[16]....
        /*00c0*/ 	.word	0x00003b30


	//   ....[17]....
        /*00c4*/ 	.word	0x00003b90


	//   ....[18]....
        /*00c8*/ 	.word	0x00003c00


	//   ....[19]....
        /*00cc*/ 	.word	0x00003c60


	//----- nvinfo : EIATTR_VRC_CTA_INIT_COUNT
	.align		4
.L_2233:
        /*00d0*/ 	.byte	0x02, 0x4a
	.zero		1
	.zero		1


	//----- nvinfo : EIATTR_EXIT_INSTR_OFFSETS
	.align		4
        /*00d4*/ 	.byte	0x04, 0x1c
        /*00d6*/ 	.short	(.L_2235 - .L_2234)


	//   ....[0]....
.L_2234:
        /*00d8*/ 	.word	0x000037a0


	//   ....[1]....
        /*00dc*/ 	.word	0x00003820


	//----- nvinfo : EIATTR_MAX_THREADS
	.align		4
.L_2235:
        /*00e0*/ 	.byte	0x04, 0x05
        /*00e2*/ 	.short	(.L_2237 - .L_2236)
.L_2236:
        /*00e4*/ 	.word	0x00000080
        /*00e8*/ 	.word	0x00000001
        /*00ec*/ 	.word	0x00000001


	//----- nvinfo : EIATTR_CRS_STACK_SIZE
	.align		4
.L_2237:
        /*00f0*/ 	.byte	0x04, 0x1e
        /*00f2*/ 	.short	(.L_2239 - .L_2238)
.L_2238:
        /*00f4*/ 	.word	0x00000000


	//----- nvinfo : EIATTR_CBANK_PARAM_SIZE
	.align		4
.L_2239:
        /*00f8*/ 	.byte	0x03, 0x19
        /*00fa*/ 	.short	0x0128


	//----- nvinfo : EIATTR_PARAM_CBANK
	.align		4
        /*00fc*/ 	.byte	0x04, 0x0a
        /*00fe*/ 	.short	(.L_2241 - .L_2240)
	.align		4
.L_2240:
        /*0100*/ 	.word	index@(.nv.constant0._ZN10layer_norm13ln_bwd_kernelINS_13Kernel_traitsIf13__nv_bfloat16S2_S2_fjLj256ELj1ELj4ELj1ELj16ENS_18Kernel_traits_baseILj256EfS2_S2_S2_fjLj128EEEEELb1ELb1ELb1ELb0EEEvNS_9BwdParamsE)
        /*0104*/ 	.short	0x0380
        /*0106*/ 	.short	0x0128


	//----- nvinfo : EIATTR_SW_WAR
	.align		4
.L_2241:
        /*0108*/ 	.byte	0x04, 0x36
        /*010a*/ 	.short	(.L_2243 - .L_2242)
.L_2242:
        /*010c*/ 	.word	0x00000008
.L_2243:


//--------------------- .nv.info._ZN10layer_norm22ln_bwd_finalize_kernelINS_22Kernel_traits_finalizeILj256Ef13__nv_bfloat16S2_S2_fjLb1ELj1024ELj4ENS_18Kernel_traits_baseILj256EfS2_S2_S2_fjLj1024EEEEELb1ELb1EEEvNS_9BwdParamsE --------------------------
	.section	.nv.info._ZN10layer_norm22ln_bwd_finalize_kernelINS_22Kernel_traits_finalizeILj256Ef13__nv_bfloat16S2_S2_fjLb1ELj1024ELj4ENS_18Kernel_traits_baseILj256EfS2_S2_S2_fjLj1024EEEEELb1ELb1EEEvNS_9BwdParamsE,"",@"SHT_CUDA_INFO"
	.sectionflags	@""
	.align	4


	//----- nvinfo : EIATTR_CUDA_API_VERSION
	.align		4
        /*0000*/ 	.byte	0x04, 0x37
        /*0002*/ 	.short	(.L_2245 - .L_2244)
.L_2244:
        /*0004*/ 	.word	0x00000082


	//----- nvinfo : EIATTR_KPARAM_INFO
	.align		4
.L_2245:
        /*0008*/ 	.byte	0x04, 0x17
        /*000a*/ 	.short	(.L_2247 - .L_2246)
.L_2246:
        /*000c*/ 	.word	0x00000000
        /*0010*/ 	.short	0x0000
        /*0012*/ 	.short	0x0000
        /*0014*/ 	.byte	0x00, 0xf0, 0xa1, 0x04


	//----- nvinfo : EIATTR_SPARSE_MMA_MASK
	.align		4
.L_2247:
        /*0018*/ 	.byte	0x03, 0x50
        /*001a*/ 	.short	0x0000


	//----- nvinfo : EIATTR_MAXREG_COUNT
	.align		4
        /*001c*/ 	.byte	0x03, 0x1b
        /*001e*/ 	.short	0x0040


	//----- nvinfo : EIATTR_NUM_BARRIERS
	.align		4
        /*0020*/ 	.byte	0x02, 0x4c
        /*0022*/ 	.byte	0x01
	.zero		1


	//----- nvinfo : EIATTR_MERCURY_ISA_VERSION
	.align		4
        /*0024*/ 	.byte	0x03, 0x5f
        /*0026*/ 	.short	0x0101


	//----- nvinfo : EIATTR_COOP_GROUP_MASK_REGIDS
	.align		4
        /*0028*/ 	.byte	0x04, 0x29
        /*002a*/ 	.short	(.L_2249 - .L_2248)


	//   ....[0]....
.L_2248:
        /*002c*/ 	.word	0xffffffff


	//   ....[1]....
        /*0030*/ 	.word	0xffffffff


	//   ....[2]....
        /*0034*/ 	.word	0xffffffff


	//   ....[3]....
        /*0038*/ 	.word	0xffffffff


	//   ....[4]....
        /*003c*/ 	.word	0xffffffff


	//   ....[5]....
        /*0040*/ 	.word	0xffffffff


	//   ....[6]....
        /*0044*/ 	.word	0xffffffff


	//   ....[7]....
        /*0048*/ 	.word	0xffffffff


	//   ....[8]....
        /*004c*/ 	.word	0xffffffff


	//   ....[9]....
        /*0050*/ 	.word	0xffffffff


	//   ....[10]....
        /*0054*/ 	.word	0xffffffff


	//   ....[11]....
        /*0058*/ 	.word	0xffffffff


	//   ....[12]....
        /*005c*/ 	.word	0xffffffff


	//   ....[13]....
        /*0060*/ 	.word	0xffffffff


	//   ....[14]....
        /*0064*/ 	.word	0xffffffff


	//----- nvinfo : EIATTR_COOP_GROUP_INSTR_OFFSETS
	.align		4
.L_2249:
        /*0068*/ 	.byte	0x04, 0x28
        /*006a*/ 	.short	(.L_2251 - .L_2250)


	//   ....[0]....
.L_2250:
        /*006c*/ 	.word	0x00001090


	//   ....[1]....
        /*0070*/ 	.word	0x000010a0


	//   ....[2]....
        /*0074*/ 	.word	0x000010b0


	//   ....[3]....
        /*0078*/ 	.word	0x000010e0


	//   ....[4]....
        /*007c*/ 	.word	0x00001100


	//   ....[5]....
        /*0080*/ 	.word	0x00001110


	//   ....[6]....
        /*0084*/ 	.word	0x00001140


	//   ....[7]....
        /*0088*/ 	.word	0x00001160


	//   ....[8]....
        /*008c*/ 	.word	0x00001170


	//   ....[9]....
        /*0090*/ 	.word	0x000011a0


	//   ....[10]....
        /*0094*/ 	.word	0x000011c0


	//   ....[11]....
        /*0098*/ 	.word	0x000011d0


	//   ....[12]....
        /*009c*/ 	.word	0x00001210


	//   ....[13]....
        /*00a0*/ 	.word	0x00001230


	//   ....[14]....
        /*00a4*/ 	.word	0x00001240


	//----- nvinfo : EIATTR_VRC_CTA_INIT_COUNT
	.align		4
.L_2251:
        /*00a8*/ 	.byte	0x02, 0x4a
	.zero		1
	.zero		1


	//----- nvinfo : EIATTR_EXIT_INSTR_OFFSETS
	.align		4
        /*00ac*/ 	.byte	0x04, 0x1c
        /*00ae*/ 	.short	(.L_2253 - .L_2252)


	//   ....[0]....
.L_2252:
        /*00b0*/ 	.word	0x00000060


	//   ....[1]....
        /*00b4*/ 	.word	0x000012c0


	//   ....[2]....
        /*00b8*/ 	.word	0x000013b0


	//----- nvinfo : EIATTR_MAX_THREADS
	.align		4
.L_2253:
        /*00bc*/ 	.byte	0x04, 0x05
        /*00be*/ 	.short	(.L_2255 - .L_2254)
.L_2254:
        /*00c0*/ 	.word	0x00000400
        /*00c4*/ 	.word	0x00000001
        /*00c8*/ 	.word	0x00000001


	//----- nvinfo : EIATTR_CRS_STACK_SIZE
	.align		4
.L_2255:
        /*00cc*/ 	.byte	0x04, 0x1e
        /*00ce*/ 	.short	(.L_2257 - .L_2256)
.L_2256:
        /*00d0*/ 	.word	0x00000000


	//----- nvinfo : EIATTR_CBANK_PARAM_SIZE
	.align		4
.L_2257:
        /*00d4*/ 	.byte	0x03, 0x19
        /*00d6*/ 	.short	0x0128


	//----- nvinfo : EIATTR_PARAM_CBANK
	.align		4
        /*00d8*/ 	.byte	0x04, 0x0a
        /*00da*/ 	.short	(.L_2259 - .L_2258)
	.align		4
.L_2258:
        /*00dc*/ 	.word	index@(.nv.constant0._ZN10layer_norm22ln_bwd_finalize_kernelINS_22Kernel_traits_finalizeILj256Ef13__nv_bfloat16S2_S2_fjLb1ELj1024ELj4ENS_18Kernel_traits_baseILj256EfS2_S2_S2_fjLj1024EEEEELb1ELb1EEEvNS_9BwdParamsE)
        /*00e0*/ 	.short	0x0380
        /*00e2*/ 	.short	0x0128


	//----- nvinfo : EIATTR_SW_WAR
	.align		4
.L_2259:
        /*00e4*/ 	.byte	0x04, 0x36
        /*00e6*/ 	.short	(.L_2261 - .L_2260)
.L_2260:
        /*00e8*/ 	.word	0x00000008
.L_2261:


//--------------------- .nv.info._ZN10layer_norm13ln_bwd_kernelINS_13Kernel_traitsIf13__nv_bfloat16S2_S2_fjLj256ELj1ELj4ELj1ELj16ENS_18Kernel_traits_baseILj256EfS2_S2_S2_fjLj128EEEEELb1ELb1ELb1ELb1EEEvNS_9BwdParamsE --------------------------
	.section	.nv.info._ZN10layer_norm13ln_bwd_kernelINS_13Kernel_traitsIf13__nv_bfloat16S2_S2_fjLj256ELj1ELj4ELj1ELj16ENS_18Kernel_traits_baseILj256EfS2_S2_S2_fjLj128EEEEELb1ELb1ELb1ELb1EEEvNS_9BwdParamsE,"",@"SHT_CUDA_INFO"
	.sectionflags	@""
	.align	4


	//----- nvinfo : EIATTR_CUDA_API_VERSION
	.align		4
        /*0000*/ 	.byte	0x04, 0x37
        /*0002*/ 	.short	(.L_2263 - .L_2262)
.L_2262:
        /*0004*/ 	.word	0x00000082


	//----- nvinfo : EIATTR_KPARAM_INFO
	.align		4
.L_2263:
        /*0008*/ 	.byte	0x04, 0x17
        /*000a*/ 	.short	(.L_2265 - .L_2264)
.L_2264:
        /*000c*/ 	.word	0x00000000
        /*0010*/ 	.short	0x0000
        /*0012*/ 	.short	0x0000
        /*0014*/ 	.byte	0x00, 0xf0, 0xa1, 0x04


	//----- nvinfo : EIATTR_SPARSE_MMA_MASK
	.align		4
.L_2265:
        /*0018*/ 	.byte	0x03, 0x50
        /*001a*/ 	.short	0x0000


	//----- nvinfo : EIATTR_MAXREG_COUNT
	.align		4
        /*001c*/ 	.byte	0x03, 0x1b
        /*001e*/ 	.short	0x00ff


	//----- nvinfo : EIATTR_NUM_BARRIERS
	.align		4
        /*0020*/ 	.byte	0x02, 0x4c
        /*0022*/ 	.byte	0x01
	.zero		1


	//----- nvinfo : EIATTR_MERCURY_ISA_VERSION
	.align		4
        /*0024*/ 	.byte	0x03, 0x5f
        /*0026*/ 	.short	0x0101


	//----- nvinfo : EIATTR_COOP_GROUP_MASK_REGIDS
	.align		4
        /*0028*/ 	.byte	0x04, 0x29
        /*002a*/ 	.short	(.L_2267 - .L_2266)


	//   ....[0]....
.L_2266:
        /*002c*/ 	.word	0xffffffff


	//   ....[1]....
        /*0030*/ 	.word	0xffffffff


	//   ....[2]....
        /*0034*/ 	.word	0xffffffff


	//   ....[3]....
        /*0038*/ 	.word	0xffffffff


	//   ....[4]....
        /*003c*/ 	.word	0xffffffff


	//   ....[5]....
        /*0040*/ 	.word	0xffffffff


	//   ....[6]....
        /*0044*/ 	.word	0xffffffff


	//   ....[7]....
        /*0048*/ 	.word	0xffffffff


	//   ....[8]....
        /*004c*/ 	.word	0xffffffff


	//   ....[9]....
        /*0050*/ 	.word	0xffffffff


	//   ....[10]....
        /*0054*/ 	.word	0x05000064


	//   ....[11]....
        /*0058*/ 	.word	0x05000064


	//   ....[12]....
        /*005c*/ 	.word	0x05000064


	//   ....[13]....
        /*0060*/ 	.word	0x05000064


	//   ....[14]....
        /*0064*/ 	.word	0x05000064


	//   ....[15]....
        /*0068*/ 	.word	0x05000064


	//   ....[16]....
        /*006c*/ 	.word	0x05000064


	//   ....[17]....
        /*0070*/ 	.word	0x05000064


	//   ....[18]....
        /*0074*/ 	.word	0x05000064


	//   ....[19]....
        /*0078*/ 	.word	0x05000064


	//----- nvinfo : EIATTR_COOP_GROUP_INSTR_OFFSETS
	.align		4
.L_2267:
        /*007c*/ 	.byte	0x04, 0x28
        /*007e*/ 	.short	(.L_2269 - .L_2268)


	//   ....[0]....
.L_2268:
        /*0080*/ 	.word	0x00000d50


	//   ....[1]....
        /*0084*/ 	.word	0x00000d60


	//   ....[2]....
        /*0088*/ 	.word	0x00000d90


	//   ....[3]....
        /*008c*/ 	.word	0x00000da0


	//   ....[4]....
        /*0090*/ 	.word	0x00000dd0


	//   ....[5]....
        /*0094*/ 	.word	0x00000de0


	//   ....[6]....
        /*0098*/ 	.word	0x00000e10


	//   ....[7]....
        /*009c*/ 	.word	0x00000e20


	//   ....[8]....
        /*00a0*/ 	.word	0x00000e50


	//   ....[9]....
        /*00a4*/ 	.word	0x00000e60


	//   ....[10]....
        /*00a8*/ 	.word	0x00003600


	//   ....[11]....
        /*00ac*/ 	.word	0x00003690


	//   ....[12]....
        /*00b0*/ 	.word	0x00003700


	//   ....[13]....
        /*00b4*/ 	.word	0x00003760


	//   ....[14]....
        /*00b8*/ 	.word	0x000037d0


	//   ....[15]....
        /*00bc*/ 	.word	0x00003830


	//   ....[16]....
        /*00c0*/ 	.word	0x000038a0


	//   ....[17]....
        /*00c4*/ 	.word	0x00003900


	//   ....[18]....
        /*00c8*/ 	.word	0x00003970


	//   ....[19]....
        /*00cc*/ 	.word	0x000039d0


	//----- nvinfo : EIATTR_VRC_CTA_INIT_COUNT
	.align		4
.L_2269:
        /*00d0*/ 	.byte	0x02, 0x4a
	.zero		1
	.zero		1


	//----- nvinfo : EIATTR_EXIT_INSTR_OFFSETS
	.align		4
        /*00d4*/ 	.byte	0x04, 0x1c
        /*00d6*/ 	.short	(.L_2271 - .L_2270)


	//   ....[0]....
.L_2270:
        /*00d8*/ 	.word	0x00003590


	//----- nvinfo : EIATTR_MAX_THREADS
	.align		4
.L_2271:
        /*00dc*/ 	.byte	0x04, 0x05
        /*00de*/ 	.short	(.L_2273 - .L_2272)
.L_2272:
        /*00e0*/ 	.word	0x00000080
        /*00e4*/ 	.word	0x00000001
        /*00e8*/ 	.word	0x00000001


	//----- nvinfo : EIATTR_CRS_STACK_SIZE
	.align		4
.L_2273:
        /*00ec*/ 	.byte	0x04, 0x1e
        /*00ee*/ 	.short	(.L_2275 - .L_2274)
.L_2274:
        /*00f0*/ 	.word	0x00000000


	//----- nvinfo : EIATTR_CBANK_PARAM_SIZE
	.align		4
.L_2275:
        /*00f4*/ 	.byte	0x03, 0x19
        /*00f6*/ 	.short	0x0128


	//----- nvinfo : EIATTR_PARAM_CBANK
	.align		4
        /*00f8*/ 	.byte	0x04, 0x0a
        /*00fa*/ 	.short	(.L_2277 - .L_2276)
	.align		4
.L_2276:
        /*00fc*/ 	.word	index@(.nv.constant0._ZN10layer_norm13ln_bwd_kernelINS_13Kernel_traitsIf13__nv_bfloat16S2_S2_fjLj256ELj1ELj4ELj1ELj16ENS_18Kernel_traits_baseILj256EfS2_S2_S2_fjLj128EEEEELb1ELb1ELb1ELb1EEEvNS_9BwdParamsE)
        /*0100*/ 	.short	0x0380
        /*0102*/ 	.short	0x0128


	//----- nvinfo : EIATTR_SW_WAR
	.align		4
.L_2277:
        /*0104*/ 	.byte	0x04, 0x36
        /*0106*/ 	.short	(.L_2279 - .L_2278)
.L_2278:
        /*0108*/ 	.word	0x00000008
.L_2279:


//--------------------- .nv.info._ZN10layer_norm13ln_bwd_kernelINS_13Kernel_traitsI13__nv_bfloat16S2_fS2_fjLj256ELj1ELj4ELj1ELj16ENS_18Kernel_traits_baseILj256ES2_S2_fS2_fjLj128EEEEELb0ELb0ELb0ELb0EEEvNS_9BwdParamsE --------------------------
	.section	.nv.info._ZN10layer_norm13ln_bwd_kernelINS_13Kernel_traitsI13__nv_bfloat16S2_fS2_fjLj256ELj1ELj4ELj1ELj16ENS_18Kernel_traits_baseILj256ES2_S2_fS2_fjLj128EEEEELb0ELb0ELb0ELb0EEEvNS_9BwdParamsE,"",@"SHT_CUDA_INFO"
	.sectionflags	@""
	.align	4


	//----- nvinfo : EIATTR_CUDA_API_VERSION
	.align		4
        /*0000*/ 	.byte	0x04, 0x37
        /*0002*/ 	.short	(.L_2281 - .L_2280)
.L_2280:
        /*0004*/ 	.word	0x00000082


	//----- nvinfo : EIATTR_KPARAM_INFO
	.align		4
.L_2281:
        /*0008*/ 	.byte	0x04, 0x17
        /*000a*/ 	.short	(.L_2283 - .L_2282)
.L_2282:
        /*000c*/ 	.word	0x00000000
        /*0010*/ 	.short	0x0000
        /*0012*/ 	.short	0x0000
        /*0014*/ 	.byte	0x00, 0xf0, 0xa1, 0x04


	//----- nvinfo : EIATTR_SPARSE_MMA_MASK
	.align		4
.L_2283:
        /*0018*/ 	.byte	0x03, 0x50
        /*001a*/ 	.short	0x0000


	//----- nvinfo : EIATTR_MAXREG_COUNT
	.align		4
        /*001c*/ 	.byte	0x03, 0x1b
        /*001e*/ 	.short	0x00ff


	//----- nvinfo : EIATTR_NUM_BARRIERS
	.align		4
        /*0020*/ 	.byte	0x02, 0x4c
        /*0022*/ 	.byte	0x01
	.zero		1


	//----- nvinfo : EIATTR_MERCURY_ISA_VERSION
	.align		4
        /*0024*/ 	.byte	0x03, 0x5f
        /*0026*/ 	.short	0x0101


	//----- nvinfo : EIATTR_COOP_GROUP_MASK_REGIDS
	.align		4
        /*0028*/ 	.byte	0x04, 0x29
        /*002a*/ 	.short	(.L_2285 - .L_2284)


	//   ....[0]....
.L_2284:
        /*002c*/ 	.word	0xffffffff


	//   ....[1]....
        /*0030*/ 	.word	0xffffffff


	//   ....[2]....
        /*0034*/ 	.word	0xffffffff


	//   ....[3]....
        /*0038*/ 	.word	0xffffffff


	//   ....[4]....
        /*003c*/ 	.word	0xffffffff


	//   ....[5]....
        /*0040*/ 	.word	0xffffffff


	//   ....[6]....
        /*0044*/ 	.word	0xffffffff


	//   ....[7]....
        /*0048*/ 	.word	0xffffffff


	//   ....[8]....
        /*004c*/ 	.word	0xffffffff


	//   ....[9]....
        /*0050*/ 	.word	0xffffffff


	//   ....[10]....
        /*0054*/ 	.word	0x0500001c


	//   ....[11]....
        /*0058*/ 	.word	0x0500001c


	//   ....[12]....
        /*005c*/ 	.word	0x0500001c


	//   ....[13]....
        /*0060*/ 	.word	0x0500001c


	//   ....[14]....
        /*0064*/ 	.word	0x0500001c


	//   ....[15]....
        /*0068*/ 	.word	0x0500001c


	//   ....[16]....
        /*006c*/ 	.word	0x0500001c


	//   ....[17]....
        /*0070*/ 	.word	0x0500001c


	//   ....[18]....
        /*0074*/ 	.word	0x0500001c


	//   ....[19]....
        /*0078*/ 	.word	0x0500001c


	//----- nvinfo : EIATTR_COOP_GROUP_INSTR_OFFSETS
	.align		4
.L_2285:
        /*007c*/ 	.byte	0x04, 0x28
        /*007e*/ 	.short	(.L_2287 - .L_2286)


	//   ....[0]....
.L_2286:
        /*0080*/ 	.word	0x000009e0


	//   ....[1]....
        /*0084*/ 	.word	0x000009f0


	//   ....[2]....
        /*0088*/ 	.word	0x00000a20


	//   ....[3]....
        /*008c*/ 	.word	0x00000a30


	//   ....[4]....
        /*0090*/ 	.word	0x00000a60


	//   ....[5]....
        /*0094*/ 	.word	0x00000a70


	//   ....[6]....
        /*0098*/ 	.word	0x00000aa0


	//   ....[7]....
        /*009c*/ 	.word	0x00000ab0


	//   ....[8]....
        /*00a0*/ 	.word	0x00000ae0


	//   ....[9]....
        /*00a4*/ 	.word	0x00000af0


	//   ....[10]....
        /*00a8*/ 	.word	0x00001b80


	//   ....[11]....
        /*00ac*/ 	.word	0x00001c10


	//   ....[12]....
        /*00b0*/ 	.word	0x00001c70


	//   ....[13]....
        /*00b4*/ 	.word	0x00001cd0


	//   ....[14]....
        /*00b8*/ 	.word	0x00001d30


	//   ....[15]....
        /*00bc*/ 	.word	0x00001d90


	//   ....[16]....
        /*00c0*/ 	.word	0x00001df0


	//   ....[17]....
        /*00c4*/ 	.word	0x00001e50


	//   ....[18]....
        /*00c8*/ 	.word	0x00001eb0


	//   ....[19]....
        /*00cc*/ 	.word	0x00001f10


	//----- nvinfo : EIATTR_VRC_CTA_INIT_COUNT
	.align		4
.L_2287:
        /*00d0*/ 	.byte	0x02, 0x4a
	.zero		1
	.zero		1


	//----- nvinfo : EIATTR_EXIT_INSTR_OFFSETS
	.align		4
        /*00d4*/ 	.byte	0x04, 0x1c
        /*00d6*/ 	.short	(.L_2289 - .L_2288)


	//   ....[0]....
.L_2288:
        /*00d8*/ 	.word	0x00001af0


	//   ....[1]....
        /*00dc*/ 	.word	0x00001b20


	//----- nvinfo : EIATTR_MAX_THREADS
	.align		4
.L_2289:
        /*00e0*/ 	.byte	0x04, 0x05
        /*00e2*/ 	.short	(.L_2291 - .L_2290)
.L_2290:
        /*00e4*/ 	.word	0x00000080
        /*00e8*/ 	.word	0x00000001
        /*00ec*/ 	.word	0x00000001


	//----- nvinfo : EIATTR_CRS_STACK_SIZE
	.align		4
.L_2291:
        /*00f0*/ 	.byte	0x04, 0x1e
        /*00f2*/ 	.short	(.L_2293 - .L_2292)
.L_2292:
        /*00f4*/ 	.word	0x00000000


	//----- nvinfo : EIATTR_CBANK_PARAM_SIZE
	.align		4
.L_2293:
        /*00f8*/ 	.byte	0x03, 0x19
        /*00fa*/ 	.short	0x0128


	//----- nvinfo : EIATTR_PARAM_CBANK
	.align		4
        /*00fc*/ 	.byte	0x04, 0x0a
        /*00fe*/ 	.short	(.L_2295 - .L_2294)
	.align		4
.L_2294:
        /*0100*/ 	.word	index@(.nv.constant0._ZN10layer_norm13ln_bwd_kernelINS_13Kernel_traitsI13__nv_bfloat16S2_fS2_fjLj256ELj1ELj4ELj1ELj16ENS_18Kernel_traits_baseILj256ES2_S2_fS2_fjLj128EEEEELb0ELb0ELb0ELb0EEEvNS_9BwdParamsE)
        /*0104*/ 	.short	0x0380
        /*0106*/ 	.short	0x0128


	//----- nvinfo : EIATTR_SW_WAR
	.align		4
.L_2295:
        /*0108*/ 	.byte	0x04, 0x36
        /*010a*/ 	.short	(.L_2297 - .L_2296)
.L_2296:
        /*010c*/ 	.word	0x00000008
.L_2297:


//--------------------- .nv.info._ZN10layer_norm13ln_bwd_kernelINS_13Kernel_traitsI13__nv_bfloat16S2_fS2_fjLj256ELj1ELj4ELj1ELj16ENS_18Kernel_traits_baseILj256ES2_S2_fS2_fjLj128EEEEELb0ELb0ELb0ELb1EEEvNS_9BwdParamsE --------------------------
	.section	.nv.info._ZN10layer_norm13ln_bwd_kernelINS_13Kernel_traitsI13__nv_bfloat16S2_fS2_fjLj256ELj1ELj4ELj1ELj16ENS_18Kernel_traits_baseILj256ES2_S2_fS2_fjLj128EEEEELb0ELb0ELb0ELb1EEEvNS_9BwdParamsE,"",@"SHT_CUDA_INFO"
	.sectionflags	@""
	.align	4


	//----- nvinfo : EIATTR_CUDA_API_VERSION
	.align		4
        /*0000*/ 	.byte	0x04, 0x37
        /*0002*/ 	.short	(.L_2299 - .L_2298)
.L_2298:
        /*0004*/ 	.word	0x00000082


	//----- nvinfo : EIATTR_KPARAM_INFO
	.align		4
.L_2299:
        /*0008*/ 	.byte	0x04, 0x17
        /*000a*/ 	.short	(.L_2301 - .L_2300)
.L_2300:
        /*000c*/ 	.word	0x00000000
        /*0010*/ 	.short	0x0000
        /*0012*/ 	.short	0x0000
        /*0014*/ 	.byte	0x00, 0xf0, 0xa1, 0x04


	//----- nvinfo : EIATTR_SPARSE_MMA_MASK
	.align		4
.L_2301:
        /*0018*/ 	.byte	0x03, 0x50
        /*001a*/ 	.short	0x0000


	//----- nvinfo : EIATTR_MAXREG_COUNT
	.align		4
        /*001c*/ 	.byte	0x03, 0x1b
        /*001e*/ 	.short	0x00ff


	//----- nvinfo : EIATTR_NUM_BARRIERS
	.align		4
        /*0020*/ 	.byte	0x02, 0x4c
        /*0022*/ 	.byte	0x01
	.zero		1


	//----- nvinfo : EIATTR_MERCURY_ISA_VERSION
	.align		4
        /*0024*/ 	.byte	0x03, 0x5f
        /*0026*/ 	.short	0x0101


	//----- nvinfo : EIATTR_COOP_GROUP_MASK_REGIDS
	.align		4
        /*0028*/ 	.byte	0x04, 0x29
        /*002a*/ 	.short	(.L_2303 - .L_2302)


	//   ....[0]....
.L_2302:
        /*002c*/ 	.word	0xffffffff


	//   ....[1]....
        /*0030*/ 	.word	0xffffffff


	//   ....[2]....
        /*0034*/ 	.word	0xffffffff


	//   ....[3]....
        /*0038*/ 	.word	0xffffffff


	//   ....[4]....
        /*003c*/ 	.word	0xffffffff


	//   ....[5]....
        /*0040*/ 	.word	0xffffffff


	//   ....[6]....
        /*0044*/ 	.word	0xffffffff


	//   ....[7]....
        /*0048*/ 	.word	0xffffffff


	//   ....[8]....
        /*004c*/ 	.word	0xffffffff


	//   ....[9]....
        /*0050*/ 	.word	0xffffffff


	//   ....[10]....
        /*0054*/ 	.word	0x05000040


	//   ....[11]....
        /*0058*/ 	.word	0x05000040


	//   ....[12]....
        /*005c*/ 	.word	0x05000040


	//   ....[13]....
        /*0060*/ 	.word	0x05000040


	//   ....[14]....
        /*0064*/ 	.word	0x05000040


	//   ....[15]....
        /*0068*/ 	.word	0x05000040


	//   ....[16]....
        /*006c*/ 	.word	0x05000040


	//   ....[17]....
        /*0070*/ 	.word	0x05000040


	//   ....[18]....
        /*0074*/ 	.word	0x05000040


	//   ....[19]....
        /*0078*/ 	.word	0x05000040


	//----- nvinfo : EIATTR_COOP_GROUP_INSTR_OFFSETS
	.align		4
.L_2303:
        /*007c*/ 	.byte	0x04, 0x28
        /*007e*/ 	.short	(.L_2305 - .L_2304)


	//   ....[0]....
.L_2304:
        /*0080*/ 	.word	0x000009c0


	//   ....[1]....
        /*0084*/ 	.word	0x000009d0


	//   ....[2]....
        /*0088*/ 	.word	0x00000a00


	//   ....[3]....
        /*008c*/ 	.word	0x00000a10


	//   ....[4]....
        /*0090*/ 	.word	0x00000a40


	//   ....[5]....
        /*0094*/ 	.word	0x00000a60


	//   ....[6]....
        /*0098*/ 	.word	0x00000a80


	//   ....[7]....
        /*009c*/ 	.word	0x00000a90


	//   ....[8]....
        /*00a0*/ 	.word	0x00000ac0


	//   ....[9]....
        /*00a4*/ 	.word	0x00000ad0


	//   ....[10]....
        /*00a8*/ 	.word	0x00001af0


	//   ....[11]....
        /*00ac*/ 	.word	0x00001b80


	//   ....[12]....
        /*00b0*/ 	.word	0x00001bf0


	//   ....[13]....
        /*00b4*/ 	.word	0x00001c50


	//   ....[14]....
        /*00b8*/ 	.word	0x00001cb0


	//   ....[15]....
        /*00bc*/ 	.word	0x00001d00


	//   ....[16]....
        /*00c0*/ 	.word	0x00001d60


	//   ....[17]....
        /*00c4*/ 	.word	0x00001db0


	//   ....[18]....
        /*00c8*/ 	.word	0x00001e20


	//   ....[19]....
        /*00cc*/ 	.word	0x00001e70


	//----- nvinfo : EIATTR_VRC_CTA_INIT_COUNT
	.align		4
.L_2305:
        /*00d0*/ 	.byte	0x02, 0x4a
	.zero		1
	.zero		1


	//----- nvinfo : EIATTR_EXIT_INSTR_OFFSETS
	.align		4
        /*00d4*/ 	.byte	0x04, 0x1c
        /*00d6*/ 	.short	(.L_2307 - .L_2306)


	//   ....[0]....
.L_2306:
        /*00d8*/ 	.word	0x00001a80


	//----- nvinfo : EIATTR_MAX_THREADS
	.align		4
.L_2307:
        /*00dc*/ 	.byte	0x04, 0x05
        /*00de*/ 	.short	(.L_2309 - .L_2308)
.L_2308:
        /*00e0*/ 	.word	0x00000080
        /*00e4*/ 	.word	0x00000001
        /*00e8*/ 	.word	0x00000001


	//----- nvinfo : EIATTR_CRS_STACK_SIZE
	.align		4
.L_2309:
        /*00ec*/ 	.byte	0x04, 0x1e
        /*00ee*/ 	.short	(.L_2311 - .L_2310)
.L_2310:
        /*00f0*/ 	.word	0x00000000


	//----- nvinfo : EIATTR_CBANK_PARAM_SIZE
	.align		4
.L_2311:
        /*00f4*/ 	.byte	0x03, 0x19
        /*00f6*/ 	.short	0x0128


	//----- nvinfo : EIATTR_PARAM_CBANK
	.align		4
        /*00f8*/ 	.byte	0x04, 0x0a
        /*00fa*/ 	.short	(.L_2313 - .L_2312)
	.align		4
.L_2312:
        /*00fc*/ 	.word	index@(.nv.constant0._ZN10layer_norm13ln_bwd_kernelINS_13Kernel_traitsI13__nv_bfloat16S2_fS2_fjLj256ELj1ELj4ELj1ELj16ENS_18Kernel_traits_baseILj256ES2_S2_fS2_fjLj128EEEEELb0ELb0ELb0ELb1EEEvNS_9BwdParamsE)
        /*0100*/ 	.short	0x0380
        /*0102*/ 	.short	0x0128


	//----- nvinfo : EIATTR_SW_WAR
	.align		4
.L_2313:
        /*0104*/ 	.byte	0x04, 0x36
        /*0106*/ 	.short	(.L_2315 - .L_2314)
.L_2314:
        /*0108*/ 	.word	0x00000008
.L_2315:


//--------------------- .nv.info._ZN10layer_norm13ln_bwd_kernelINS_13Kernel_traitsI13__nv_bfloat16S2_fS2_fjLj256ELj1ELj4ELj1ELj16ENS_18Kernel_traits_baseILj256ES2_S2_fS2_fjLj128EEEEELb0ELb0ELb1ELb0EEEvNS_9BwdParamsE --------------------------
	.section	.nv.info._ZN10layer_norm13ln_bwd_kernelINS_13Kernel_traitsI13__nv_bfloat16S2_fS2_fjLj256ELj1ELj4ELj1ELj16ENS_18Kernel_traits_baseILj256ES2_S2_fS2_fjLj128EEEEELb0ELb0ELb1ELb0EEEvNS_9BwdParamsE,"",@"SHT_CUDA_INFO"
	.sectionflags	@""
	.align	4


	//----- nvinfo : EIATTR_CUDA_API_VERSION
	.align		4
        /*0000*/ 	.byte	0x04, 0x37
        /*0002*/ 	.short	(.L_2317 - .L_2316)
.L_2316:
        /*0004*/ 	.word	0x00000082


	//----- nvinfo : EIATTR_KPARAM_INFO
	.align		4
.L_2317:
        /*0008*/ 	.byte	0x04, 0x17
        /*000a*/ 	.short	(.L_2319 - .L_2318)
.L_2318:
        /*000c*/ 	.word	0x00000000
        /*0010*/ 	.short	0x0000
        /*0012*/ 	.short	0x0000
        /*0014*/ 	.byte	0x00, 0xf0, 0xa1, 0x04


	//----- nvinfo : EIATTR_SPARSE_MMA_MASK
	.align		4
.L_2319:
        /*0018*/ 	.byte	0x03, 0x50
        /*001a*/ 	.short	0x0000


	//----- nvinfo : EIATTR_MAXREG_COUNT
	.align		4
        /*001c*/ 	.byte	0x03, 0x1b
        /*001e*/ 	.short	0x00ff


	//----- nvinfo : EIATTR_NUM_BARRIERS
	.align		4
        /*0020*/ 	.byte	0x02, 0x4c
        /*0022*/ 	.byte	0x01
	.zero		1


	//----- nvinfo : EIATTR_MERCURY_ISA_VERSION
	.align		4
        /*0024*/ 	.byte	0x03, 0x5f
        /*0026*/ 	.short	0x0101


	//----- nvinfo : EIATTR_COOP_GROUP_MASK_REGIDS
	.align		4
        /*0028*/ 	.byte	0x04, 0x29
        /*002a*/ 	.short	(.L_2321 - .L_2320)


	//   ....[0]....
.L_2320:
        /*002c*/ 	.word	0xffffffff


	//   ....[1]....
        /*0030*/ 	.word	0xffffffff


	//   ....[2]....
        /*0034*/ 	.word	0xffffffff


	//   ....[3]....
        /*0038*/ 	.word	0xffffffff


	//   ....[4]....
        /*003c*/ 	.word	0xffffffff


	//   ....[5]....
        /*0040*/ 	.word	0xffffffff


	//   ....[6]....
        /*0044*/ 	.word	0xffffffff


	//   ....[7]....
        /*0048*/ 	.word	0xffffffff


	//   ....[8]....
        /*004c*/ 	.word	0xffffffff


	//   ....[9]....
        /*0050*/ 	.word	0xffffffff


	//   ....[10]....
        /*0054*/ 	.word	0x05000045


	//   ....[11]....
        /*0058*/ 	.word	0x05000045


	//   ....[12]....
        /*005c*/ 	.word	0x05000045


	//   ....[13]....
        /*0060*/ 	.word	0x05000045


	//   ....[14]....
        /*0064*/ 	.word	0x05000045


	//   ....[15]....
        /*0068*/ 	.word	0x05000045


	//   ....[16]....
        /*006c*/ 	.word	0x05000045


	//   ....[17]....
        /*0070*/ 	.word	0x05000045


	//   ....[18]....
        /*0074*/ 	.word	0x05000045


	//   ....[19]....
        /*0078*/ 	.word	0x05000045


	//----- nvinfo : EIATTR_COOP_GROUP_INSTR_OFFSETS
	.align		4
.L_2321:
        /*007c*/ 	.byte	0x04, 0x28
        /*007e*/ 	.short	(.L_2323 - .L_2322)


	//   ....[0]....
.L_2322:
        /*0080*/ 	.word	0x00000b10


	//   ....[1]....
        /*0084*/ 	.word	0x00000b20


	//   ....[2]....
        /*0088*/ 	.word	0x00000b50


	//   ....[3]....
        /*008c*/ 	.word	0x00000b60


	//   ....[4]....
        /*0090*/ 	.word	0x00000b90


	//   ....[5]....
        /*0094*/ 	.word	0x00000ba0


	//   ....[6]....
        /*0098*/ 	.word	0x00000bd0


	//   ....[7]....
        /*009c*/ 	.word	0x00000be0


	//   ....[8]....
        /*00a0*/ 	.word	0x00000c10


	//   ....[9]....
        /*00a4*/ 	.word	0x00000c20


	//   ....[10]....
        /*00a8*/ 	.word	0x000026b0


	//   ....[11]....
        /*00ac*/ 	.word	0x00002740


	//   ....[12]....
        /*00b0*/ 	.word	0x000027b0


	//   ....[13]....
        /*00b4*/ 	.word	0x00002810


	//   ....[14]....
        /*00b8*/ 	.word	0x00002880


	//   ....[15]....
        /*00bc*/ 	.word	0x000028e0


	//   ....[16]....
        /*00c0*/ 	.word	0x00002950


	//   ....[17]....
        /*00c4*/ 	.word	0x000029b0


	//   ....[18]....
        /*00c8*/ 	.word	0x00002a20


	//   ....[19]....
        /*00cc*/ 	.word	0x00002a80


	//----- nvinfo : EIATTR_VRC_CTA_INIT_COUNT
	.align		4
.L_2323:
        /*00d0*/ 	.byte	0x02, 0x4a
	.zero		1
	.zero		1


	//----- nvinfo : EIATTR_EXIT_INSTR_OFFSETS
	.align		4
        /*00d4*/ 	.byte	0x04, 0x1c
        /*00d6*/ 	.short	(.L_2325 - .L_2324)


	//   ....[0]....
.L_2324:
        /*00d8*/ 	.word	0x00002610


	//   ....[1]....
        /*00dc*/ 	.word	0x00002640


	//----- nvinfo : EIATTR_MAX_THREADS
	.align		4
.L_2325:
        /*00e0*/ 	.byte	0x04, 0x05
        /*00e2*/ 	.short	(.L_2327 - .L_2326)
.L_2326:
        /*00e4*/ 	.word	0x00000080
        /*00e8*/ 	.word	0x00000001
        /*00ec*/ 	.word	0x00000001


	//----- nvinfo : EIATTR_CRS_STACK_SIZE
	.align		4
.L_2327:
        /*00f0*/ 	.byte	0x04, 0x1e
        /*00f2*/ 	.short	(.L_2329 - .L_2328)
.L_2328:
        /*00f4*/ 	.word	0x00000000


	//----- nvinfo : EIATTR_CBANK_PARAM_SIZE
	.align		4
.L_2329:
        /*00f8*/ 	.byte	0x03, 0x19
        /*00fa*/ 	.short	0x0128


	//----- nvinfo : EIATTR_PARAM_CBANK
	.align		4
        /*00fc*/ 	.byte	0x04, 0x0a
        /*00fe*/ 	.short	(.L_2331 - .L_2330)
	.align		4
.L_2330:
        /*0100*/ 	.word	index@(.nv.constant0._ZN10layer_norm13ln_bwd_kernelINS_13Kernel_traitsI13__nv_bfloat16S2_fS2_fjLj256ELj1ELj4ELj1ELj16ENS_18Kernel_traits_baseILj256ES2_S2_fS2_fjLj128EEEEELb0ELb0ELb1ELb0EEEvNS_9BwdParamsE)
        /*0104*/ 	.short	0x0380
        /*0106*/ 	.short	0x0128


	//----- nvinfo : EIATTR_SW_WAR
	.align		4
.L_2331:
        /*0108*/ 	.byte	0x04, 0x36
        /*010a*/ 	.short	(.L_2333 - .L_2332)
.L_2332:
        /*010c*/ 	.word	0x00000008
.L_2333:


//--------------------- .nv.info._ZN10layer_norm13ln_bwd_kernelINS_13Kernel_traitsI13__nv_bfloat16S2_fS2_fjLj256ELj1ELj4ELj1ELj16ENS_18Kernel_traits_baseILj256ES2_S2_fS2_fjLj128EEEEELb0ELb0ELb1ELb1EEEvNS_9BwdParamsE --------------------------
	.section	.nv.info._ZN10layer_norm13ln_bwd_kernelINS_13Kernel_traitsI13__nv_bfloat16S2_fS2_fjLj256ELj1ELj4ELj1ELj16ENS_18Kernel_traits_baseILj256ES2_S2_fS2_fjLj128EEEEELb0ELb0ELb1ELb1EEEvNS_9BwdParamsE,"",@"SHT_CUDA_INFO"
	.sectionflags	@""
	.align	4


	//----- nvinfo : EIATTR_CUDA_API_VERSION
	.align		4
        /*0000*/ 	.byte	0x04, 0x37
        /*0002*/ 	.short	(.L_2335 - .L_2334)
.L_2334:
        /*0004*/ 	.word	0x00000082


	//----- nvinfo : EIATTR_KPARAM_INFO
	.align		4
.L_2335:
        /*0008*/ 	.byte	0x04, 0x17
        /*000a*/ 	.short	(.L_2337 - .L_2336)
.L_2336:
        /*000c*/ 	.word	0x00000000
        /*0010*/ 	.short	0x0000
        /*0012*/ 	.short	0x0000
        /*0014*/ 	.byte	0x00, 0xf0, 0xa1, 0x04


	//----- nvinfo : EIATTR_SPARSE_MMA_MASK
	.align		4
.L_2337:
        /*0018*/ 	.byte	0x03, 0x50
        /*001a*/ 	.short	0x0000


	//----- nvinfo : EIATTR_MAXREG_COUNT
	.align		4
        /*001c*/ 	.byte	0x03, 0x1b
        /*001e*/ 	.short	0x00ff


	//----- nvinfo : EIATTR_NUM_BARRIERS
	.align		4
        /*0020*/ 	.byte	0x02, 0x4c
        /*0022*/ 	.byte	0x01
	.zero		1


	//----- nvinfo : EIATTR_MERCURY_ISA_VERSION
	.align		4
        /*0024*/ 	.byte	0x03, 0x5f
        /*0026*/ 	.short	0x0101


	//----- nvinfo : EIATTR_COOP_GROUP_MASK_REGIDS
	.align		4
        /*0028*/ 	.byte	0x04, 0x29
        /*002a*/ 	.short	(.L_2339 - .L_2338)


	//   ....[0]....
.L_2338:
        /*002c*/ 	.word	0xffffffff


	//   ....[1]....
        /*0030*/ 	.word	0xffffffff


	//   ....[2]....
        /*0034*/ 	.word	0xffffffff


	//   ....[3]....
        /*0038*/ 	.word	0xffffffff


	//   ....[4]....
        /*003c*/ 	.word	0xffffffff


	//   ....[5]....
        /*0040*/ 	.word	0xffffffff


	//   ....[6]....
        /*0044*/ 	.word	0xffffffff


	//   ....[7]....
        /*0048*/ 	.word	0xffffffff


	//   ....[8]....
        /*004c*/ 	.word	0xffffffff


	//   ....[9]....
        /*0050*/ 	.word	0xffffffff


	//   ....[10]....
        /*0054*/ 	.word	0x0500003e


	//   ....[11]....
        /*0058*/ 	.word	0x0500003e


	//   ....[12]....
        /*005c*/ 	.word	0x0500003e


	//   ....[13]....
        /*0060*/ 	.word	0x0500003e


	//   ....[14]....
        /*0064*/ 	.word	0x0500003e


	//   ....[15]....
        /*0068*/ 	.word	0x0500003e


	//   ....[16]....
        /*006c*/ 	.word	0x0500003e


	//   ....[17]....
        /*0070*/ 	.word	0x0500003e


	//   ....[18]....
        /*0074*/ 	.word	0x0500003e


	//   ....[19]....
        /*0078*/ 	.word	0x0500003e


	//----- nvinfo : EIATTR_COOP_GROUP_INSTR_OFFSETS
	.align		4
.L_2339:
        /*007c*/ 	.byte	0x04, 0x28
        /*007e*/ 	.short	(.L_2341 - .L_2340)


	//   ....[0]....
.L_2340:
        /*0080*/ 	.word	0x00000ab0


	//   ....[1]....
        /*0084*/ 	.word	0x00000ac0


	//   ....[2]....
        /*0088*/ 	.word	0x00000af0


	//   ....[3]....
        /*008c*/ 	.word	0x00000b00


	//   ....[4]....
        /*0090*/ 	.word	0x00000b30


	//   ....[5]....
        /*0094*/ 	.word	0x00000b40


	//   ....[6]....
        /*0098*/ 	.word	0x00000b70


	//   ....[7]....
        /*009c*/ 	.word	0x00000b80


	//   ....[8]....
        /*00a0*/ 	.word	0x00000bb0


	//   ....[9]....
        /*00a4*/ 	.word	0x00000bc0


	//   ....[10]....
        /*00a8*/ 	.word	0x00002500


	//   ....[11]....
        /*00ac*/ 	.word	0x00002590


	//   ....[12]....
        /*00b0*/ 	.word	0x00002610


	//   ....[13]....
        /*00b4*/ 	.word	0x00002680


	//   ....[14]....
        /*00b8*/ 	.word	0x00002700


	//   ....[15]....
        /*00bc*/ 	.word	0x00002770


	//   ....[16]....
        /*00c0*/ 	.word	0x000027f0


	//   ....[17]....
        /*00c4*/ 	.word	0x00002860


	//   ....[18]....
        /*00c8*/ 	.word	0x000028e0


	//   ....[19]....
        /*00cc*/ 	.word	0x00002940


	//----- nvinfo : EIATTR_VRC_CTA_INIT_COUNT
	.align		4
.L_2341:
        /*00d0*/ 	.byte	0x02, 0x4a
	.zero		1
	.zero		1


	//----- nvinfo : EIATTR_EXIT_INSTR_OFFSETS
	.align		4
        /*00d4*/ 	.byte	0x04, 0x1c
        /*00d6*/ 	.short	(.L_2343 - .L_2342)


	//   ....[0]....
.L_2342:
        /*00d8*/ 	.word	0x00002490


	//----- nvinfo : EIATTR_MAX_THREADS
	.align		4
.L_2343:
        /*00dc*/ 	.byte	0x04, 0x05
        /*00de*/ 	.short	(.L_2345 - .L_2344)
.L_2344:
        /*00e0*/ 	.word	0x00000080
        /*00e4*/ 	.word	0x00000001
        /*00e8*/ 	.word	0x00000001


	//----- nvinfo : EIATTR_CRS_STACK_SIZE
	.align		4
.L_2345:
        /*00ec*/ 	.byte	0x04, 0x1e
        /*00ee*/ 	.short	(.L_2347 - .L_2346)
.L_2346:
        /*00f0*/ 	.word	0x00000000


	//----- nvinfo : EIATTR_CBANK_PARAM_SIZE
	.align		4
.L_2347:
        /*00f4*/ 	.byte	0x03, 0x19
        /*00f6*/ 	.short	0x0128


	//----- nvinfo : EIATTR_PARAM_CBANK
	.align		4
        /*00f8*/ 	.byte	0x04, 0x0a
        /*00fa*/ 	.short	(.L_2349 - .L_2348)
	.align		4
.L_2348:
        /*00fc*/ 	.word	index@(.nv.constant0._ZN10layer_norm13ln_bwd_kernelINS_13Kernel_traitsI13__nv_bfloat16S2_fS2_fjLj256ELj1ELj4ELj1ELj16ENS_18Kernel_traits_baseILj256ES2_S2_fS2_fjLj128EEEEELb0ELb0ELb1ELb1EEEvNS_9BwdParamsE)
        /*0100*/ 	.short	0x0380
        /*0102*/ 	.short	0x0128


	//----- nvinfo : EIATTR_SW_WAR
	.align		4
.L_2349:
        /*0104*/ 	.byte	0x04, 0x36
        /*0106*/ 	.short	(.L_2351 - .L_2350)
.L_2350:
        /*0108*/ 	.word	0x00000008
.L_2351:


//--------------------- .nv.info._ZN10layer_norm13ln_bwd_kernelINS_13Kernel_traitsI13__nv_bfloat16S2_fS2_fjLj256ELj1ELj4ELj1ELj16ENS_18Kernel_traits_baseILj256ES2_S2_fS2_fjLj128EEEEELb0ELb1ELb0ELb0EEEvNS_9BwdParamsE --------------------------
	.section	.nv.info._ZN10layer_norm13ln_bwd_kernelINS_13Kernel_traitsI13__nv_bfloat16S2_fS2_fjLj256ELj1ELj4ELj1ELj16ENS_18Kernel_traits_baseILj256ES2_S2_fS2_fjLj128EEEEELb0ELb1ELb0ELb0EEEvNS_9BwdParamsE,"",@"SHT_CUDA_INFO"
	.sectionflags	@""
	.align	4


	//----- nvinfo : EIATTR_CUDA_API_VERSION
	.align		4
        /*0000*/ 	.byte	0x04, 0x37
        /*0002*/ 	.short	(.L_2353 - .L_2352)
.L_2352:
        /*0004*/ 	.word	0x00000082


	//----- nvinfo : EIATTR_KPARAM_INFO
	.align		4
.L_2353:
        /*0008*/ 	.byte	0x04, 0x17
        /*000a*/ 	.short	(.L_2355 - .L_2354)
.L_2354:
        /*000c*/ 	.word	0x00000000
        /*0010*/ 	.short	0x0000
        /*0012*/ 	.short	0x0000
        /*0014*/ 	.byte	0x00, 0xf0, 0xa1, 0x04


	//----- nvinfo : EIATTR_SPARSE_MMA_MASK
	.align		4
.L_2355:
        /*0018*/ 	.byte	0x03, 0x50
        /*001a*/ 	.short	0x0000


	//----- nvinfo : EIATTR_MAXREG_COUNT
	.align		4
        /*001c*/ 	.byte	0x03, 0x1b
        /*001e*/ 	.short	0x00ff


	//----- nvinfo : EIATTR_NUM_BARRIERS
	.align		4
        /*0020*/ 	.byte	0x02, 0x4c
        /*0022*/ 	.byte	0x01
	.zero		1


	//----- nvinfo : EIATTR_MERCURY_ISA_VERSION
	.align		4
        /*0024*/ 	.byte	0x03, 0x5f
        /*0026*/ 	.short	0x0101


	//----- nvinfo : EIATTR_COOP_GROUP_MASK_REGIDS
	.align		4
        /*0028*/ 	.byte	0x04, 0x29
        /*002a*/ 	.short	(.L_2357 - .L_2356)


	//   ....[0]....
.L_2356:
        /*002c*/ 	.word	0xffffffff


	//   ....[1]....
        /*0030*/ 	.word	0xffffffff


	//   ....[2]....
        /*0034*/ 	.word	0xffffffff


	//   ....[3]....
        /*0038*/ 	.word	0xffffffff


	//   ....[4]....
        /*003c*/ 	.word	0xffffffff


	//   ....[5]....
        /*0040*/ 	.word	0xffffffff


	//   ....[6]....
        /*0044*/ 	.word	0xffffffff


	//   ....[7]....
        /*0048*/ 	.word	0xffffffff


	//   ....[8]....
        /*004c*/ 	.word	0xffffffff


	//   ....[9]....
        /*0050*/ 	.word	0xffffffff


	//   ....[10]....
        /*0054*/ 	.word	0x05000053


	//   ....[11]....
        /*0058*/ 	.word	0x05000053


	//   ....[12]....
        /*005c*/ 	.word	0x05000053


	//   ....[13]....
        /*0060*/ 	.word	0x05000053


	//   ....[14]....
        /*0064*/ 	.word	0x05000053


	//   ....[15]....
        /*0068*/ 	.word	0x05000053


	//   ....[16]....
        /*006c*/ 	.word	0x05000053


	//   ....[17]....
        /*0070*/ 	.word	0x05000053


	//   ....[18]....
        /*0074*/ 	.word	0x05000053


	//   ....[19]....
        /*0078*/ 	.word	0x05000053


	//----- nvinfo : EIATTR_COOP_GROUP_INSTR_OFFSETS
	.align		4
.L_2357:
        /*007c*/ 	.byte	0x04, 0x28
        /*007e*/ 	.short	(.L_2359 - .L_2358)


	//   ....[0]....
.L_2358:
        /*0080*/ 	.word	0x00000a90


	//   ....[1]....
        /*0084*/ 	.word	0x00000aa0


	//   ....[2]....
        /*0088*/ 	.word	0x00000ad0


	//   ....[3]....
        /*008c*/ 	.word	0x00000ae0


	//   ....[4]....
        /*0090*/ 	.word	0x00000b10


	//   ....[5]....
        /*0094*/ 	.word	0x00000b20


	//   ....[6]....
        /*0098*/ 	.word	0x00000b50


	//   ....[7]....
        /*009c*/ 	.word	0x00000b60


	//   ....[8]....
        /*00a0*/ 	.word	0x00000b90


	//   ....[9]....
        /*00a4*/ 	.word	0x00000ba0


	//   ....[10]....
        /*00a8*/ 	.word	0x00002790


	//   ....[11]....
        /*00ac*/ 	.word	0x00002820


	//   ....[12]....
        /*00b0*/ 	.word	0x00002890


	//   ....[13]....
        /*00b4*/ 	.word	0x000028f0


	//   ....[14]....
        /*00b8*/ 	.word	0x00002960


	//   ....[15]....
        /*00bc*/ 	.word	0x000029c0


	//   ....[16]....
        /*00c0*/ 	.word	0x00002a30


	//   ....[17]....
        /*00c4*/ 	.word	0x00002a90


	//   ....[18]....
        /*00c8*/ 	.word	0x00002b00


	//   ....[19]....
        /*00cc*/ 	.word	0x00002b60


	//----- nvinfo : EIATTR_VRC_CTA_INIT_COUNT
	.align		4
.L_2359:
        /*00d0*/ 	.byte	0x02, 0x4a
	.zero		1
	.zero		1


	//----- nvinfo : EIATTR_EXIT_INSTR_OFFSETS
	.align		4
        /*00d4*/ 	.byte	0x04, 0x1c
        /*00d6*/ 	.short	(.L_2361 - .L_2360)


	//   ....[0]....
.L_2360:
        /*00d8*/ 	.word	0x000026a0


	//   ....[1]....
        /*00dc*/ 	.word	0x00002720


	//----- nvinfo : EIATTR_MAX_THREADS
	.align		4
.L_2361:
        /*00e0*/ 	.byte	0x04, 0x05
        /*00e2*/ 	.short	(.L_2363 - .L_2362)
.L_2362:
        /*00e4*/ 	.word	0x00000080
        /*00e8*/ 	.word	0x00000001
        /*00ec*/ 	.word	0x00000001


	//----- nvinfo : EIATTR_CRS_STACK_SIZE
	.align		4
.L_2363:
        /*00f0*/ 	.byte	0x04, 0x1e
        /*00f2*/ 	.short	(.L_2365 - .L_2364)
.L_2364:
        /*00f4*/ 	.word	0x00000000


	//----- nvinfo : EIATTR_CBANK_PARAM_SIZE
	.align		4
.L_2365:
        /*00f8*/ 	.byte	0x03, 0x19
        /*00fa*/ 	.short	0x0128


	//----- nvinfo : EIATTR_PARAM_CBANK
	.align		4
        /*00fc*/ 	.byte	0x04, 0x0a
        /*00fe*/ 	.short	(.L_2367 - .L_2366)
	.align		4
.L_2366:
        /*0100*/ 	.word	index@(.nv.constant0._ZN10layer_norm13ln_bwd_kernelINS_13Kernel_traitsI13__nv_bfloat16S2_fS2_fjLj256ELj1ELj4ELj1ELj16ENS_18Kernel_traits_baseILj256ES2_S2_fS2_fjLj128EEEEELb0ELb1ELb0ELb0EEEvNS_9BwdParamsE)
        /*0104*/ 	.short	0x0380
        /*0106*/ 	.short	0x0128


	//----- nvinfo : EIATTR_SW_WAR
	.align		4
.L_2367:
        /*0108*/ 	.byte	0x04, 0x36
        /*010a*/ 	.short	(.L_2369 - .L_2368)
.L_2368:
        /*010c*/ 	.word	0x00000008
.L_2369:


//--------------------- .nv.info._ZN10layer_norm13ln_bwd_kernelINS_13Kernel_traitsI13__nv_bfloat16S2_fS2_fjLj256ELj1ELj4ELj1ELj16ENS_18Kernel_traits_baseILj256ES2_S2_fS2_fjLj128EEEEELb0ELb1ELb0ELb1EEEvNS_9BwdParamsE --------------------------
	.section	.nv.info._ZN10layer_norm13ln_bwd_kernelINS_13Kernel_traitsI13__nv_bfloat16S2_fS2_fjLj256ELj1ELj4ELj1ELj16ENS_18Kernel_traits_baseILj256ES2_S2_fS2_fjLj128EEEEELb0ELb1ELb0ELb1EEEvNS_9BwdParamsE,"",@"SHT_CUDA_INFO"
	.sectionflags	@""
	.align	4


	//----- nvinfo : EIATTR_CUDA_API_VERSION
	.align		4
        /*0000*/ 	.byte	0x04, 0x37
        /*0002*/ 	.short	(.L_2371 - .L_2370)
.L_2370:
        /*0004*/ 	.word	0x00000082


	//----- nvinfo : EIATTR_KPARAM_INFO
	.align		4
.L_2371:
        /*0008*/ 	.byte	0x04, 0x17
        /*000a*/ 	.short	(.L_2373 - .L_2372)
.L_2372:
        /*000c*/ 	.word	0x00000000
        /*0010*/ 	.short	0x0000
        /*0012*/ 	.short	0x0000
        /*0014*/ 	.byte	0x00, 0xf0, 0xa1, 0x04


	//----- nvinfo : EIATTR_SPARSE_MMA_MASK
	.align		4
.L_2373:
        /*0018*/ 	.byte	0x03, 0x50
        /*001a*/ 	.short	0x0000


	//----- nvinfo : EIATTR_MAXREG_COUNT
	.align		4
        /*001c*/ 	.byte	0x03, 0x1b
        /*001e*/ 	.short	0x00ff


	//----- nvinfo : EIATTR_NUM_BARRIERS
	.align		4
        /*0020*/ 	.byte	0x02, 0x4c
        /*0022*/ 	.byte	0x01
	.zero		1


	//----- nvinfo : EIATTR_MERCURY_ISA_VERSION
	.align		4
        /*0024*/ 	.byte	0x03, 0x5f
        /*0026*/ 	.short	0x0101


	//----- nvinfo : EIATTR_COOP_GROUP_MASK_REGIDS
	.align		4
        /*0028*/ 	.byte	0x04, 0x29
        /*002a*/ 	.short	(.L_2375 - .L_2374)


	//   ....[0]....
.L_2374:
        /*002c*/ 	.word	0xffffffff


	//   ....[1]....
        /*0030*/ 	.word	0xffffffff


	//   ....[2]....
        /*0034*/ 	.word	0xffffffff


	//   ....[3]....
        /*0038*/ 	.word	0xffffffff


	//   ....[4]....
        /*003c*/ 	.word	0xffffffff


	//   ....[5]....
        /*0040*/ 	.word	0xffffffff


	//   ....[6]....
        /*0044*/ 	.word	0xffffffff


	//   ....[7]....
        /*0048*/ 	.word	0xffffffff


	//   ....[8]....
        /*004c*/ 	.word	0xffffffff


	//   ....[9]....
        /*0050*/ 	.word	0xffffffff


	//   ....[10]....
        /*0054*/ 	.word	0x0500005a


	//   ....[11]....
        /*0058*/ 	.word	0x0500005a


	//   ....[12]....
        /*005c*/ 	.word	0x0500005a


	//   ....[13]....
        /*0060*/ 	.word	0x0500005a


	//   ....[14]....
        /*0064*/ 	.word	0x0500005a


	//   ....[15]....
        /*0068*/ 	.word	0x0500005a


	//   ....[16]....
        /*006c*/ 	.word	0x0500005a


	//   ....[17]....
        /*0070*/ 	.word	0x0500005a


	//   ....[18]....
        /*0074*/ 	.word	0x0500005a


	//   ....[19]....
        /*0078*/ 	.word	0x0500005a


	//----- nvinfo : EIATTR_COOP_GROUP_INSTR_OFFSETS
	.align		4
.L_2375:
        /*007c*/ 	.byte	0x04, 0x28
        /*007e*/ 	.short	(.L_2377 - .L_2376)


	//   ....[0]....
.L_2376:
        /*0080*/ 	.word	0x00000ab0


	//   ....[1]....
        /*0084*/ 	.word	0x00000ac0


	//   ....[2]....
        /*0088*/ 	.word	0x00000af0


	//   ....[3]....
        /*008c*/ 	.word	0x00000b00


	//   ....[4]....
        /*0090*/ 	.word	0x00000b30


	//   ....[5]....
        /*0094*/ 	.word	0x00000b40


	//   ....[6]....
        /*0098*/ 	.word	0x00000b70


	//   ....[7]....
        /*009c*/ 	.word	0x00000b80


	//   ....[8]....
        /*00a0*/ 	.word	0x00000bb0


	//   ....[9]....
        /*00a4*/ 	.word	0x00000bc0


	//   ....[10]....
        /*00a8*/ 	.word	0x000027a0


	//   ....[11]....
        /*00ac*/ 	.word	0x00002830


	//   ....[12]....
        /*00b0*/ 	.word	0x000028a0


	//   ....[13]....
        /*00b4*/ 	.word	0x00002900


	//   ....[14]....
        /*00b8*/ 	.word	0x00002970


	//   ....[15]....
        /*00bc*/ 	.word	0x000029d0


	//   ....[16]....
        /*00c0*/ 	.word	0x00002a40


	//   ....[17]....
        /*00c4*/ 	.word	0x00002a90


	//   ....[18]....
        /*00c8*/ 	.word	0x00002b00


	//   ....[19]....
        /*00cc*/ 	.word	0x00002b60


	//----- nvinfo : EIATTR_VRC_CTA_INIT_COUNT
	.align		4
.L_2377:
        /*00d0*/ 	.byte	0x02, 0x4a
	.zero		1
	.zero		1


	//----- nvinfo : EIATTR_EXIT_INSTR_OFFSETS
	.align		4
        /*00d4*/ 	.byte	0x04, 0x1c
        /*00d6*/ 	.short	(.L_2379 - .L_2378)


	//   ....[0]....
.L_2378:
        /*00d8*/ 	.word	0x00002730


	//----- nvinfo : EIATTR_MAX_THREADS
	.align		4
.L_2379:
        /*00dc*/ 	.byte	0x04, 0x05
        /*00de*/ 	.short	(.L_2381 - .L_2380)
.L_2380:
        /*00e0*/ 	.word	0x00000080
        /*00e4*/ 	.word	0x00000001
        /*00e8*/ 	.word	0x00000001


	//----- nvinfo : EIATTR_CRS_STACK_SIZE
	.align		4
.L_2381:
        /*00ec*/ 	.byte	0x04, 0x1e
        /*00ee*/ 	.short	(.L_2383 - .L_2382)
.L_2382:
        /*00f0*/ 	.word	0x00000000


	//----- nvinfo : EIATTR_CBANK_PARAM_SIZE
	.align		4
.L_2383:
        /*00f4*/ 	.byte	0x03, 0x19
        /*00f6*/ 	.short	0x0128


	//----- nvinfo : EIATTR_PARAM_CBANK
	.align		4
        /*00f8*/ 	.byte	0x04, 0x0a
        /*00fa*/ 	.short	(.L_2385 - .L_2384)
	.align		4
.L_2384:
        /*00fc*/ 	.word	index@(.nv.constant0._ZN10layer_norm13ln_bwd_kernelINS_13Kernel_traitsI13__nv_bfloat16S2_fS2_fjLj256ELj1ELj4ELj1ELj16ENS_18Kernel_traits_baseILj256ES2_S2_fS2_fjLj128EEEEELb0ELb1ELb0ELb1EEEvNS_9BwdParamsE)
        /*0100*/ 	.short	0x0380
        /*0102*/ 	.short	0x0128


	//----- nvinfo : EIATTR_SW_WAR
	.align		4
.L_2385:
        /*0104*/ 	.byte	0x04, 0x36
        /*0106*/ 	.short	(.L_2387 - .L_2386)
.L_2386:
        /*0108*/ 	.word	0x00000008
.L_2387:


//--------------------- .nv.info._ZN10layer_norm13ln_bwd_kernelINS_13Kernel_traitsI13__nv_bfloat16S2_fS2_fjLj256ELj1ELj4ELj1ELj16ENS_18Kernel_traits_baseILj256ES2_S2_fS2_fjLj128EEEEELb0ELb1ELb1ELb0EEEvNS_9BwdParamsE --------------------------
	.section	.nv.info._ZN10layer_norm13ln_bwd_kernelINS_13Kernel_traitsI13__nv_bfloat16S2_fS2_fjLj256ELj1ELj4ELj1ELj16ENS_18Kernel_traits_baseILj256ES2_S2_fS2_fjLj128EEEEELb0ELb1ELb1ELb0EEEvNS_9BwdParamsE,"",@"SHT_CUDA_INFO"
	.sectionflags	@""
	.align	4


	//----- nvinfo : EIATTR_CUDA_API_VERSION
	.align		4
        /*0000*/ 	.byte	0x04, 0x37
        /*0002*/ 	.short	(.L_2389 - .L_2388)
.L_2388:
        /*0004*/ 	.word	0x00000082


	//----- nvinfo : EIATTR_KPARAM_INFO
	.align		4
.L_2389:
        /*0008*/ 	.byte	0x04, 0x17
        /*000a*/ 	.short	(.L_2391 - .L_2390)
.L_2390:
        /*000c*/ 	.word	0x00000000
        /*0010*/ 	.short	0x0000
        /*0012*/ 	.short	0x0000
        /*0014*/ 	.byte	0x00, 0xf0, 0xa1, 0x04


	//----- nvinfo : EIATTR_SPARSE_MMA_MASK
	.align		4
.L_2391:
        /*0018*/ 	.byte	0x03, 0x50
        /*001a*/ 	.short	0x0000


	//----- nvinfo : EIATTR_MAXREG_COUNT
	.align		4
        /*001c*/ 	.byte	0x03, 0x1b
        /*001e*/ 	.short	0x00ff


	//----- nvinfo : EIATTR_NUM_BARRIERS
	.align		4
        /*0020*/ 	.byte	0x02, 0x4c
        /*0022*/ 	.byte	0x01
	.zero		1


	//----- nvinfo : EIATTR_MERCURY_ISA_VERSION
	.align		4
        /*0024*/ 	.byte	0x03, 0x5f
        /*0026*/ 	.short	0x0101


	//----- nvinfo : EIATTR_COOP_GROUP_MASK_REGIDS
	.align		4
        /*0028*/ 	.byte	0x04, 0x29
        /*002a*/ 	.short	(.L_2393 - .L_2392)


	//   ....[0]....
.L_2392:
        /*002c*/ 	.word	0xffffffff


	//   ....[1]....
        /*0030*/ 	.word	0xffffffff


	//   ....[2]....
        /*0034*/ 	.word	0xffffffff


	//   ....[3]....
        /*0038*/ 	.word	0xffffffff


	//   ....[4]....
        /*003c*/ 	.word	0xffffffff


	//   ....[5]....
        /*0040*/ 	.word	0xffffffff


	//   ....[6]....
        /*0044*/ 	.word	0xffffffff


	//   ....[7]....
        /*0048*/ 	.word	0xffffffff


	//   ....[8]....
        /*004c*/ 	.word	0xffffffff


	//   ....[9]....
        /*0050*/ 	.word	0xffffffff


	//   ....[10]....
        /*0054*/ 	.word	0x05000046


	//   ....[11]....
        /*0058*/ 	.word	0x05000046


	//   ....[12]....
        /*005c*/ 	.word	0x05000046


	//   ....[13]....
        /*0060*/ 	.word	0x05000046


	//   ....[14]....
        /*0064*/ 	.word	0x05000046


	//   ....[15]....
        /*0068*/ 	.word	0x05000046


	//   ....[16]....
        /*006c*/ 	.word	0x05000046


	//   ....[17]....
        /*0070*/ 	.word	0x05000046


	//   ....[18]....
        /*0074*/ 	.word	0x05000046


	//   ....[19]....
        /*0078*/ 	.word	0x05000046


	//----- nvinfo : EIATTR_COOP_GROUP_INSTR_OFFSETS
	.align		4
.L_2393:
        /*007c*/ 	.byte	0x04, 0x28
        /*007e*/ 	.short	(.L_2395 - .L_2394)


	//   ....[0]....
.L_2394:
        /*0080*/ 	.word	0x00000bc0


	//   ....[1]....
        /*0084*/ 	.word	0x00000bd0


	//   ....[2]....
        /*0088*/ 	.word	0x00000c00


	//   ....[3]....
        /*008c*/ 	.word	0x00000c10


	//   ....[4]....
        /*0090*/ 	.word	0x00000c40


	//   ....[5]....
        /*0094*/ 	.word	0x00000c50


	//   ....[6]....
        /*0098*/ 	.word	0x00000c80


	//   ....[7]....
        /*009c*/ 	.word	0x00000c90


	//   ....[8]....
        /*00a0*/ 	.word	0x00000cc0


	//   ....[9]....
        /*00a4*/ 	.word	0x00000cd0


	//   ....[10]....
        /*00a8*/ 	.word	0x00003290


	//   ....[11]....
        /*00ac*/ 	.word	0x00003320


	//   ....[12]....
        /*00b0*/ 	.word	0x00003380


	//   ....[13]....
        /*00b4*/ 	.word	0x000033e0


	//   ....[14]....
        /*00b8*/ 	.word	0x00003440


	//   ....[15]....
        /*00bc*/ 	.word	0x000034a0


	//   ....[16]....
        /*00c0*/ 	.word	0x00003500


	//   ....[17]....
        /*00c4*/ 	.word	0x00003560


	//   ....[18]....
        /*00c8*/ 	.word	0x000035c0


	//   ....[19]....
        /*00cc*/ 	.word	0x00003620


	//----- nvinfo : EIATTR_VRC_CTA_INIT_COUNT
	.align		4
.L_2395:
        /*00d0*/ 	.byte	0x02, 0x4a
	.zero		1
	.zero		1


	//----- nvinfo : EIATTR_EXIT_INSTR_OFFSETS
	.align		4
        /*00d4*/ 	.byte	0x04, 0x1c
        /*00d6*/ 	.short	(.L_2397 - .L_2396)


	//   ....[0]....
.L_2396:
        /*00d8*/ 	.word	0x000031b0


	//   ....[1]....
        /*00dc*/ 	.word	0x00003230


	//----- nvinfo : EIATTR_MAX_THREADS
	.align		4
.L_2397:
        /*00e0*/ 	.byte	0x04, 0x05
        /*00e2*/ 	.short	(.L_2399 - .L_2398)
.L_2398:
        /*00e4*/ 	.word	0x00000080
        /*00e8*/ 	.word	0x00000001
        /*00ec*/ 	.word	0x00000001


	//----- nvinfo : EIATTR_CRS_STACK_SIZE
	.align		4
.L_2399:
        /*00f0*/ 	.byte	0x04, 0x1e
        /*00f2*/ 	.short	(.L_2401 - .L_2400)
.L_2400:
        /*00f4*/ 	.word	0x00000000


	//----- nvinfo : EIATTR_CBANK_PARAM_SIZE
	.align		4
.L_2401:
        /*00f8*/ 	.byte	0x03, 0x19
        /*00fa*/ 	.short	0x0128


	//----- nvinfo : EIATTR_PARAM_CBANK
	.align		4
        /*00fc*/ 	.byte	0x04, 0x0a
        /*00fe*/ 	.short	(.L_2403 - .L_2402)
	.align		4
.L_2402:
        /*0100*/ 	.word	index@(.nv.constant0._ZN10layer_norm13ln_bwd_kernelINS_13Kernel_traitsI13__nv_bfloat16S2_fS2_fjLj256ELj1ELj4ELj1ELj16ENS_18Kernel_traits_baseILj256ES2_S2_fS2_fjLj128EEEEELb0ELb1ELb1ELb0EEEvNS_9BwdParamsE)
        /*0104*/ 	.short	0x0380
        /*0106*/ 	.short	0x0128


	//----- nvinfo : EIATTR_SW_WAR
	.align		4
.L_2403:
        /*0108*/ 	.byte	0x04, 0x36
        /*010a*/ 	.short	(.L_2405 - .L_2404)
.L_2404:
        /*010c*/ 	.word	0x00000008
.L_2405:


//--------------------- .nv.info._ZN10layer_norm13ln_bwd_kernelINS_13Kernel_traitsI13__nv_bfloat16S2_fS2_fjLj256ELj1ELj4ELj1ELj16ENS_18Kernel_traits_baseILj256ES2_S2_fS2_fjLj128EEEEELb0ELb1ELb1ELb1EEEvNS_9BwdParamsE --------------------------
	.section	.nv.info._ZN10layer_norm13ln_bwd_kernelINS_13Kernel_traitsI13__nv_bfloat16S2_fS2_fjLj256ELj1ELj4ELj1ELj16ENS_18Kernel_traits_baseILj256ES2_S2_fS2_fjLj128EEEEELb0ELb1ELb1ELb1EEEvNS_9BwdParamsE,"",@"SHT_CUDA_INFO"
	.sectionflags	@""
	.align	4


	//----- nvinfo : EIATTR_CUDA_API_VERSION
	.align		4
        /*0000*/ 	.byte	0x04, 0x37
        /*0002*/ 	.short	(.L_2407 - .L_2406)
.L_2406:
        /*0004*/ 	.word	0x00000082


	//----- nvinfo : EIATTR_KPARAM_INFO
	.align		4
.L_2407:
        /*0008*/ 	.byte	0x04, 0x17
        /*000a*/ 	.short	(.L_2409 - .L_2408)
.L_2408:
        /*000c*/ 	.word	0x00000000
        /*0010*/ 	.short	0x0000
        /*0012*/ 	.short	0x0000
        /*0014*/ 	.byte	0x00, 0xf0, 0xa1, 0x04


	//----- nvinfo : EIATTR_SPARSE_MMA_MASK
	.align		4
.L_2409:
        /*0018*/ 	.byte	0x03, 0x50
        /*001a*/ 	.short	0x0000


	//----- nvinfo : EIATTR_MAXREG_COUNT
	.align		4
        /*001c*/ 	.byte	0x03, 0x1b
        /*001e*/ 	.short	0x00ff


	//----- nvinfo : EIATTR_NUM_BARRIERS
	.align		4
        /*0020*/ 	.byte	0x02, 0x4c
        /*0022*/ 	.byte	0x01
	.zero		1


	//----- nvinfo : EIATTR_MERCURY_ISA_VERSION
	.align		4
        /*0024*/ 	.byte	0x03, 0x5f
        /*0026*/ 	.short	0x0101


	//----- nvinfo : EIATTR_COOP_GROUP_MASK_REGIDS
	.align		4
        /*0028*/ 	.byte	0x04, 0x29
        /*002a*/ 	.short	(.L_2411 - .L_2410)


	//   ....[0]....
.L_2410:
        /*002c*/ 	.word	0xffffffff


	//   ....[1]....
        /*0030*/ 	.word	0xffffffff


	//   ....[2]....
        /*0034*/ 	.word	0xffffffff


	//   ....[3]....
        /*0038*/ 	.word	0xffffffff


	//   ....[4]....
        /*003c*/ 	.word	0xffffffff


	//   ....[5]....
        /*0040*/ 	.word	0xffffffff


	//   ....[6]....
        /*0044*/ 	.word	0xffffffff


	//   ....[7]....
        /*0048*/ 	.word	0xffffffff


	//   ....[8]....
        /*004c*/ 	.word	0xffffffff


	//   ....[9]....
        /*0050*/ 	.word	0xffffffff


	//   ....[10]....
        /*0054*/ 	.word	0x05000040


	//   ....[11]....
        /*0058*/ 	.word	0x05000040


	//   ....[12]....
        /*005c*/ 	.word	0x05000040


	//   ....[13]....
        /*0060*/ 	.word	0x05000040


	//   ....[14]....
        /*0064*/ 	.word	0x05000040


	//   ....[15]....
        /*0068*/ 	.word	0x05000040


	//   ....[16]....
        /*006c*/ 	.word	0x05000040


	//   ....[17]....
        /*0070*/ 	.word	0x05000040


	//   ....[18]....
        /*0074*/ 	.word	0x05000040


	//   ....[19]....
        /*0078*/ 	.word	0x05000040


	//----- nvinfo : EIATTR_COOP_GROUP_INSTR_OFFSETS
	.align		4
.L_2411:
        /*007c*/ 	.byte	0x04, 0x28
        /*007e*/ 	.short	(.L_2413 - .L_2412)


	//   ....[0]....
.L_2412:
        /*0080*/ 	.word	0x00000b60


	//   ....[1]....
        /*0084*/ 	.word	0x00000b70


	//   ....[2]....
        /*0088*/ 	.word	0x00000ba0


	//   ....[3]....
        /*008c*/ 	.word	0x00000bb0


	//   ....[4]....
        /*0090*/ 	.word	0x00000be0


	//   ....[5]....
        /*0094*/ 	.word	0x00000bf0


	//   ....[6]....
        /*0098*/ 	.word	0x00000c20


	//   ....[7]....
        /*009c*/ 	.word	0x00000c30


	//   ....[8]....
        /*00a0*/ 	.word	0x00000c60


	//   ....[9]....
        /*00a4*/ 	.word	0x00000c70


	//   ....[10]....
        /*00a8*/ 	.word	0x00003070


	//   ....[11]....
        /*00ac*/ 	.word	0x00003100


	//   ....[12]....
        /*00b0*/ 	.word	0x00003160


	//   ....[13]....
        /*00b4*/ 	.word	0x000031c0


	//   ....[14]....
        /*00b8*/ 	.word	0x00003220


	//   ....[15]....
        /*00bc*/ 	.word	0x00003280


	//   ....[16]....
        /*00c0*/ 	.word	0x000032e0


	//   ....[17]....
        /*00c4*/ 	.word	0x00003340


	//   ....[18]....
        /*00c8*/ 	.word	0x000033a0


	//   ....[19]....
        /*00cc*/ 	.word	0x00003400


	//----- nvinfo : EIATTR_VRC_CTA_INIT_COUNT
	.align		4
.L_2413:
        /*00d0*/ 	.byte	0x02, 0x4a
	.zero		1
	.zero		1


	//----- nvinfo : EIATTR_EXIT_INSTR_OFFSETS
	.align		4
        /*00d4*/ 	.byte	0x04, 0x1c
        /*00d6*/ 	.short	(.L_2415 - .L_2414)


	//   ....[0]....
.L_2414:
        /*00d8*/ 	.word	0x00003010


	//----- nvinfo : EIATTR_MAX_THREADS
	.align		4
.L_2415:
        /*00dc*/ 	.byte	0x04, 0x05
        /*00de*/ 	.short	(.L_2417 - .L_2416)
.L_2416:
        /*00e0*/ 	.word	0x00000080
        /*00e4*/ 	.word	0x00000001
        /*00e8*/ 	.word	0x00000001


	//----- nvinfo : EIATTR_CRS_STACK_SIZE
	.align		4
.L_2417:
        /*00ec*/ 	.byte	0x04, 0x1e
        /*00ee*/ 	.short	(.L_2419 - .L_2418)
.L_2418:
        /*00f0*/ 	.word	0x00000000


	//----- nvinfo : EIATTR_CBANK_PARAM_SIZE
	.align		4
.L_2419:
        /*00f4*/ 	.byte	0x03, 0x19
        /*00f6*/ 	.short	0x0128


	//----- nvinfo : EIATTR_PARAM_CBANK
	.align		4
        /*00f8*/ 	.byte	0x04, 0x0a
        /*00fa*/ 	.short	(.L_2421 - .L_2420)
	.align		4
.L_2420:
        /*00fc*/ 	.word	index@(.nv.constant0._ZN10layer_norm13ln_bwd_kernelINS_13Kernel_traitsI13__nv_bfloat16S2_fS2_fjLj256ELj1ELj4ELj1ELj16ENS_18Kernel_traits_baseILj256ES2_S2_fS2_fjLj128EEEEELb0ELb1ELb1ELb1EEEvNS_9BwdParamsE)
        /*0100*/ 	.short	0x0380
        /*0102*/ 	.short	0x0128


	//----- nvinfo : EIATTR_SW_WAR
	.align		4
.L_2421:
        /*0104*/ 	.byte	0x04, 0x36
        /*0106*/ 	.short	(.L_2423 - .L_2422)
.L_2422:
        /*0108*/ 	.word	0x00000008
.L_2423:


//--------------------- .nv.info._ZN10layer_norm13ln_bwd_kernelINS_13Kernel_traitsI13__nv_bfloat16S2_fS2_fjLj256ELj1ELj4ELj1ELj16ENS_18Kernel_traits_baseILj256ES2_S2_fS2_fjLj128EEEEELb1ELb0ELb0ELb0EEEvNS_9BwdParamsE --------------------------
	.section	.nv.info._ZN10layer_norm13ln_bwd_kernelINS_13Kernel_traitsI13__nv_bfloat16S2_fS2_fjLj256ELj1ELj4ELj1ELj16ENS_18Kernel_traits_baseILj256ES2_S2_fS2_fjLj128EEEEELb1ELb0ELb0ELb0EEEvNS_9BwdParamsE,"",@"SHT_CUDA_INFO"
	.sectionflags	@""
	.align	4


	//----- nvinfo : EIATTR_CUDA_API_VERSION
	.align		4
        /*0000*/ 	.byte	0x04, 0x37
        /*0002*/ 	.short	(.L_2425 - .L_2424)
.L_2424:
        /*0004*/ 	.word	0x00000082


	//----- nvinfo : EIATTR_KPARAM_INFO
	.align		4
.L_2425:
        /*0008*/ 	.byte	0x04, 0x17
        /*000a*/ 	.short	(.L_2427 - .L_2426)
.L_2426:
        /*000c*/ 	.word	0x00000000
        /*0010*/ 	.short	0x0000
        /*0012*/ 	.short	0x0000
        /*0014*/ 	.byte	0x00, 0xf0, 0xa1, 0x04


	//----- nvinfo : EIATTR_SPARSE_MMA_MASK
	.align		4
.L_2427:
        /*0018*/ 	.byte	0x03, 0x50
        /*001a*/ 	.short	0x0000


	//----- nvinfo : EIATTR_MAXREG_COUNT
	.align		4
        /*001c*/ 	.byte	0x03, 0x1b
        /*001e*/ 	.short	0x00ff


	//----- nvinfo : EIATTR_NUM_BARRIERS
	.align		4
        /*0020*/ 	.byte	0x02, 0x4c
        /*0022*/ 	.byte	0x01
	.zero		1


	//----- nvinfo : EIATTR_MERCURY_ISA_VERSION
	.align		4
        /*0024*/ 	.byte	0x03, 0x5f
        /*0026*/ 	.short	0x0101


	//----- nvinfo : EIATTR_COOP_GROUP_MASK_REGIDS
	.align		4
        /*0028*/ 	.byte	0x04, 0x29
        /*002a*/ 	.short	(.L_2429 - .L_2428)


	//   ....[0]....
.L_2428:
        /*002c*/ 	.word	0xffffffff


	//   ....[1]....
        /*0030*/ 	.word	0xffffffff


	//   ....[2]....
        /*0034*/ 	.word	0xffffffff


	//   ....[3]....
        /*0038*/ 	.word	0xffffffff


	//   ....[4]....
        /*003c*/ 	.word	0xffffffff


	//   ....[5]....
        /*0040*/ 	.word	0xffffffff


	//   ....[6]....
        /*0044*/ 	.word	0xffffffff


	//   ....[7]....
        /*0048*/ 	.word	0xffffffff


	//   ....[8]....
        /*004c*/ 	.word	0xffffffff


	//   ....[9]....
        /*0050*/ 	.word	0xffffffff


	//   ....[10]....
        /*0054*/ 	.word	0x05000051


	//   ....[11]....
        /*0058*/ 	.word	0x05000051


	//   ....[12]....
        /*005c*/ 	.word	0x05000051


	//   ....[13]....
        /*0060*/ 	.word	0x05000051


	//   ....[14]....
        /*0064*/ 	.word	0x05000051


	//   ....[15]....
        /*0068*/ 	.word	0x05000051


	//   ....[16]....
        /*006c*/ 	.word	0x05000051


	//   ....[17]....
        /*0070*/ 	.word	0x05000051


	//   ....[18]....
        /*0074*/ 	.word	0x05000051


	//   ....[19]....
        /*0078*/ 	.word	0x05000051


	//----- nvinfo : EIATTR_COOP_GROUP_INSTR_OFFSETS
	.align		4
.L_2429:
        /*007c*/ 	.byte	0x04, 0x28
        /*007e*/ 	.short	(.L_2431 - .L_2430)


	//   ....[0]....
.L_2430:
        /*0080*/ 	.word	0x00000ad0


	//   ....[1]....
        /*0084*/ 	.word	0x00000ae0


	//   ....[2]....
        /*0088*/ 	.word	0x00000b10


	//   ....[3]....
        /*008c*/ 	.word	0x00000b20


	//   ....[4]....
        /*0090*/ 	.word	0x00000b50


	//   ....[5]....
        /*0094*/ 	.word	0x00000b60


	//   ....[6]....
        /*0098*/ 	.word	0x00000b90


	//   ....[7]....
        /*009c*/ 	.word	0x00000ba0


	//   ....[8]....
        /*00a0*/ 	.word	0x00000bd0


	//   ....[9]....
        /*00a4*/ 	.word	0x00000be0


	//   ....[10]....
        /*00a8*/ 	.word	0x00002280


	//   ....[11]....
        /*00ac*/ 	.word	0x00002310


	//   ....[12]....
        /*00b0*/ 	.word	0x00002380


	//   ....[13]....
        /*00b4*/ 	.word	0x000023e0


	//   ....[14]....
        /*00b8*/ 	.word	0x00002450


	//   ....[15]....
        /*00bc*/ 	.word	0x000024b0


	//   ....[16]....
        /*00c0*/ 	.word	0x00002520


	//   ....[17]....
        /*00c4*/ 	.word	0x00002580


	//   ....[18]....
        /*00c8*/ 	.word	0x000025f0


	//   ....[19]....
        /*00cc*/ 	.word	0x00002650


	//----- nvinfo : EIATTR_VRC_CTA_INIT_COUNT
	.align		4
.L_2431:
        /*00d0*/ 	.byte	0x02, 0x4a
	.zero		1
	.zero		1


	//----- nvinfo : EIATTR_EXIT_INSTR_OFFSETS
	.align		4
        /*00d4*/ 	.byte	0x04, 0x1c
        /*00d6*/ 	.short	(.L_2433 - .L_2432)


	//   ....[0]....
.L_2432:
        /*00d8*/ 	.word	0x000021e0


	//   ....[1]....
        /*00dc*/ 	.word	0x00002210


	//----- nvinfo : EIATTR_MAX_THREADS
	.align		4
.L_2433:
        /*00e0*/ 	.byte	0x04, 0x05
        /*00e2*/ 	.short	(.L_2435 - .L_2434)
.L_2434:
        /*00e4*/ 	.word	0x00000080
        /*00e8*/ 	.word	0x00000001
        /*00ec*/ 	.word	0x00000001


	//----- nvinfo : EIATTR_CRS_STACK_SIZE
	.align		4
.L_2435:
        /*00f0*/ 	.byte	0x04, 0x1e
        /*00f2*/ 	.short	(.L_2437 - .L_2436)
.L_2436:
        /*00f4*/ 	.word	0x00000000


	//----- nvinfo : EIATTR_CBANK_PARAM_SIZE
	.align		4
.L_2437:
        /*00f8*/ 	.byte	0x03, 0x19
        /*00fa*/ 	.short	0x0128


	//----- nvinfo : EIATTR_PARAM_CBANK
	.align		4
        /*00fc*/ 	.byte	0x04, 0x0a
        /*00fe*/ 	.short	(.L_2439 - .L_2438)
	.align		4
.L_2438:
        /*0100*/ 	.word	index@(.nv.constant0._ZN10layer_norm13ln_bwd_kernelINS_13Kernel_traitsI13__nv_bfloat16S2_fS2_fjLj256ELj1ELj4ELj1ELj16ENS_18Kernel_traits_baseILj256ES2_S2_fS2_fjLj128EEEEELb1ELb0ELb0ELb0EEEvNS_9BwdParamsE)
        /*0104*/ 	.short	0x0380
        /*0106*/ 	.short	0x0128


	//----- nvinfo : EIATTR_SW_WAR
	.align		4
.L_2439:
        /*0108*/ 	.byte	0x04, 0x36
        /*010a*/ 	.short	(.L_2441 - .L_2440)
.L_2440:
        /*010c*/ 	.word	0x00000008
.L_2441:


//--------------------- .nv.info._ZN10layer_norm13ln_bwd_kernelINS_13Kernel_traitsI13__nv_bfloat16S2_fS2_fjLj256ELj1ELj4ELj1ELj16ENS_18Kernel_traits_baseILj256ES2_S2_fS2_fjLj128EEEEELb1ELb0ELb0ELb1EEEvNS_9BwdParamsE --------------------------
	.section	.nv.info._ZN10layer_norm13ln_bwd_kernelINS_13Kernel_traitsI13__nv_bfloat16S2_fS2_fjLj256ELj1ELj4ELj1ELj16ENS_18Kernel_traits_baseILj256ES2_S2_fS2_fjLj128EEEEELb1ELb0ELb0ELb1EEEvNS_9BwdParamsE,"",@"SHT_CUDA_INFO"
	.sectionflags	@""
	.align	4


	//----- nvinfo : EIATTR_CUDA_API_VERSION
	.align		4
        /*0000*/ 	.byte	0x04, 0x37
        /*0002*/ 	.short	(.L_2443 - .L_2442)
.L_2442:
        /*0004*/ 	.word	0x00000082


	//----- nvinfo : EIATTR_KPARAM_INFO
	.align		4
.L_2443:
        /*0008*/ 	.byte	0x04, 0x17
        /*000a*/ 	.short	(.L_2445 - .L_2444)
.L_2444:
        /*000c*/ 	.word	0x00000000
        /*0010*/ 	.short	0x0000
        /*0012*/ 	.short	0x0000
        /*0014*/ 	.byte	0x00, 0xf0, 0xa1, 0x04


	//----- nvinfo : EIATTR_SPARSE_MMA_MASK
	.align		4
.L_2445:
        /*0018*/ 	.byte	0x03, 0x50
        /*001a*/ 	.short	0x0000


	//----- nvinfo : EIATTR_MAXREG_COUNT
	.align		4
        /*001c*/ 	.byte	0x03, 0x1b
        /*001e*/ 	.short	0x00ff


	//----- nvinfo : EIATTR_NUM_BARRIERS
	.align		4
        /*0020*/ 	.byte	0x02, 0x4c
        /*0022*/ 	.byte	0x01
	.zero		1


	//----- nvinfo : EIATTR_MERCURY_ISA_VERSION
	.align		4
        /*0024*/ 	.byte	0x03, 0x5f
        /*0026*/ 	.short	0x0101


	//----- nvinfo : EIATTR_COOP_GROUP_MASK_REGIDS
	.align		4
        /*0028*/ 	.byte	0x04, 0x29
        /*002a*/ 	.short	(.L_2447 - .L_2446)


	//   ....[0]....
.L_2446:
        /*002c*/ 	.word	0xffffffff


	//   ....[1]....
        /*0030*/ 	.word	0xffffffff


	//   ....[2]....
        /*0034*/ 	.word	0xffffffff


	//   ....[3]....
        /*0038*/ 	.word	0xffffffff


	//   ....[4]....
        /*003c*/ 	.word	0xffffffff


	//   ....[5]....
        /*0040*/ 	.word	0xffffffff


	//   ....[6]....
        /*0044*/ 	.word	0xffffffff


	//   ....[7]....
        /*0048*/ 	.word	0xffffffff


	//   ....[8]....
        /*004c*/ 	.word	0xffffffff


	//   ....[9]....
        /*0050*/ 	.word	0xffffffff


	//   ....[10]....
        /*0054*/ 	.word	0x05000044


	//   ....[11]....
        /*0058*/ 	.word	0x05000044


	//   ....[12]....
        /*005c*/ 	.word	0x05000044


	//   ....[13]....
        /*0060*/ 	.word	0x05000044


	//   ....[14]....
        /*0064*/ 	.word	0x05000044


	//   ....[15]....
        /*0068*/ 	.word	0x05000044


	//   ....[16]....
        /*006c*/ 	.word	0x05000044


	//   ....[17]....
        /*0070*/ 	.word	0x05000044


	//   ....[18]....
        /*0074*/ 	.word	0x05000044


	//   ....[19]....
        /*0078*/ 	.word	0x05000044


	//----- nvinfo : EIATTR_COOP_GROUP_INSTR_OFFSETS
	.align		4
.L_2447:
        /*007c*/ 	.byte	0x04, 0x28
        /*007e*/ 	.short	(.L_2449 - .L_2448)


	//   ....[0]....
.L_2448:
        /*0080*/ 	.word	0x00000a90


	//   ....[1]....
        /*0084*/ 	.word	0x00000aa0


	//   ....[2]....
        /*0088*/ 	.word	0x00000ad0


	//   ....[3]....
        /*008c*/ 	.word	0x00000af0


	//   ....[4]....
        /*0090*/ 	.word	0x00000b10


	//   ....[5]....
        /*0094*/ 	.word	0x00000b30


	//   ....[6]....
        /*0098*/ 	.word	0x00000b50


	//   ....[7]....
        /*009c*/ 	.word	0x00000b70


	//   ....[8]....
        /*00a0*/ 	.word	0x00000b90


	//   ....[9]....
        /*00a4*/ 	.word	0x00000ba0


	//   ....[10]....
        /*00a8*/ 	.word	0x000021f0


	//   ....[11]....
        /*00ac*/ 	.word	0x00002280


	//   ....[12]....
        /*00b0*/ 	.word	0x00002300


	//   ....[13]....
        /*00b4*/ 	.word	0x00002370


	//   ....[14]....
        /*00b8*/ 	.word	0x000023f0


	//   ....[15]....
        /*00bc*/ 	.word	0x00002460


	//   ....[16]....
        /*00c0*/ 	.word	0x000024e0


	//   ....[17]....
        /*00c4*/ 	.word	0x00002550


	//   ....[18]....
        /*00c8*/ 	.word	0x000025d0


	//   ....[19]....
        /*00cc*/ 	.word	0x00002630


	//----- nvinfo : EIATTR_VRC_CTA_INIT_COUNT
	.align		4
.L_2449:
        /*00d0*/ 	.byte	0x02, 0x4a
	.zero		1
	.zero		1


	//----- nvinfo : EIATTR_EXIT_INSTR_OFFSETS
	.align		4
        /*00d4*/ 	.byte	0x04, 0x1c
        /*00d6*/ 	.short	(.L_2451 - .L_2450)


	//   ....[0]....
.L_2450:
        /*00d8*/ 	.word	0x00002190


	//----- nvinfo : EIATTR_MAX_THREADS
	.align		4
.L_2451:
        /*00dc*/ 	.byte	0x04, 0x05
        /*00de*/ 	.short	(.L_2453 - .L_2452)
.L_2452:
        /*00e0*/ 	.word	0x00000080
        /*00e4*/ 	.word	0x00000001
        /*00e8*/ 	.word	0x00000001


	//----- nvinfo : EIATTR_CRS_STACK_SIZE
	.align		4
.L_2453:
        /*00ec*/ 	.byte	0x04, 0x1e
        /*00ee*/ 	.short	(.L_2455 - .L_2454)
.L_2454:
        /*00f0*/ 	.word	0x00000000


	//----- nvinfo : EIATTR_CBANK_PARAM_SIZE
	.align		4
.L_2455:
        /*00f4*/ 	.byte	0x03, 0x19
        /*00f6*/ 	.short	0x0128


	//----- nvinfo : EIATTR_PARAM_CBANK
	.align		4
        /*00f8*/ 	.byte	0x04, 0x0a
        /*00fa*/ 	.short	(.L_2457 - .L_2456)
	.align		4
.L_2456:
        /*00fc*/ 	.word	index@(.nv.constant0._ZN10layer_norm13ln_bwd_kernelINS_13Kernel_traitsI13__nv_bfloat16S2_fS2_fjLj256ELj1ELj4ELj1ELj16ENS_18Kernel_traits_baseILj256ES2_S2_fS2_fjLj128EEEEELb1ELb0ELb0ELb1EEEvNS_9BwdParamsE)
        /*0100*/ 	.short	0x0380
        /*0102*/ 	.short	0x0128


	//----- nvinfo : EIATTR_SW_WAR
	.align		4
.L_2457:
        /*0104*/ 	.byte	0x04, 0x36
        /*0106*/ 	.short	(.L_2459 - .L_2458)
.L_2458:
        /*0108*/ 	.word	0x00000008
.L_2459:


//--------------------- .nv.info._ZN10layer_norm22ln_bwd_finalize_kernelINS_22Kernel_traits_finalizeILj256E13__nv_bfloat16S2_fS2_fjLb0ELj1024ELj4ENS_18Kernel_traits_baseILj256ES2_S2_fS2_fjLj1024EEEEELb0ELb0EEEvNS_9BwdParamsE --------------------------
	.section	.nv.info._ZN10layer_norm22ln_bwd_finalize_kernelINS_22Kernel_traits_finalizeILj256E13__nv_bfloat16S2_fS2_fjLb0ELj1024ELj4ENS_18Kernel_traits_baseILj256ES2_S2_fS2_fjLj1024EEEEELb0ELb0EEEvNS_9BwdParamsE,"",@"SHT_CUDA_INFO"
	.sectionflags	@""
	.align	4


	//----- nvinfo : EIATTR_CUDA_API_VERSION
	.align		4
        /*0000*/ 	.byte	0x04, 0x37
        /*0002*/ 	.short	(.L_2461 - .L_2460)
.L_2460:
        /*0004*/ 	.word	0x00000082


	//----- nvinfo : EIATTR_KPARAM_INFO
	.align		4
.L_2461:
        /*0008*/ 	.byte	0x04, 0x17
        /*000a*/ 	.short	(.L_2463 - .L_2462)
.L_2462:
        /*000c*/ 	.word	0x00000000
        /*0010*/ 	.short	0x0000
        /*0012*/ 	.short	0x0000
        /*0014*/ 	.byte	0x00, 0xf0, 0xa1, 0x04


	//----- nvinfo : EIATTR_SPARSE_MMA_MASK
	.align		4
.L_2463:
        /*0018*/ 	.byte	0x03, 0x50
        /*001a*/ 	.short	0x0000


	//----- nvinfo : EIATTR_MAXREG_COUNT
	.align		4
        /*001c*/ 	.byte	0x03, 0x1b
        /*001e*/ 	.short	0x0040


	//----- nvinfo : EIATTR_NUM_BARRIERS
	.align		4
        /*0020*/ 	.byte	0x02, 0x4c
        /*0022*/ 	.byte	0x01
	.zero		1


	//----- nvinfo : EIATTR_MERCURY_ISA_VERSION
	.align		4
        /*0024*/ 	.byte	0x03, 0x5f
        /*0026*/ 	.short	0x0101


	//----- nvinfo : EIATTR_COOP_GROUP_MASK_REGIDS
	.align		4
        /*0028*/ 	.byte	0x04, 0x29
        /*002a*/ 	.short	(.L_2465 - .L_2464)


	//   ....[0]....
.L_2464:
        /*002c*/ 	.word	0xffffffff


	//   ....[1]....
        /*0030*/ 	.word	0xffffffff


	//   ....[2]....
        /*0034*/ 	.word	0xffffffff


	//   ....[3]....
        /*0038*/ 	.word	0xffffffff


	//   ....[4]....
        /*003c*/ 	.word	0xffffffff


	//   ....[5]....
        /*0040*/ 	.word	0xffffffff


	//   ....[6]....
        /*0044*/ 	.word	0xffffffff


	//   ....[7]....
        /*0048*/ 	.word	0xffffffff


	//   ....[8]....
        /*004c*/ 	.word	0xffffffff


	//   ....[9]....
        /*0050*/ 	.word	0xffffffff


	//----- nvinfo : EIATTR_COOP_GROUP_INSTR_OFFSETS
	.align		4
.L_2465:
        /*0054*/ 	.byte	0x04, 0x28
        /*0056*/ 	.short	(.L_2467 - .L_2466)


	//   ....[0]....
.L_2466:
        /*0058*/ 	.word	0x000015e0


	//   ....[1]....
        /*005c*/ 	.word	0x000015f0


	//   ....[2]....
        /*0060*/ 	.word	0x00001620


	//   ....[3]....
        /*0064*/ 	.word	0x00001630


	//   ....[4]....
        /*0068*/ 	.word	0x00001660


	//   ....[5]....
        /*006c*/ 	.word	0x00001670


	//   ....[6]....
        /*0070*/ 	.word	0x000016b0


	//   ....[7]....
        /*0074*/ 	.word	0x000016e0


	//   ....[8]....
        /*0078*/ 	.word	0x00001710


	//   ....[9]....
        /*007c*/ 	.word	0x00001720


	//----- nvinfo : EIATTR_VRC_CTA_INIT_COUNT
	.align		4
.L_2467:
        /*0080*/ 	.byte	0x02, 0x4a
	.zero		1
	.zero		1


	//----- nvinfo : EIATTR_EXIT_INSTR_OFFSETS
	.align		4
        /*0084*/ 	.byte	0x04, 0x1c
        /*0086*/ 	.short	(.L_2469 - .L_2468)


	//   ....[0]....
.L_2468:
        /*0088*/ 	.word	0x00000060


	//   ....[1]....
        /*008c*/ 	.word	0x00001780


	//   ....[2]....
        /*0090*/ 	.word	0x000017b0


	//   ....[3]....
        /*0094*/ 	.word	0x00001870


	//----- nvinfo : EIATTR_MAX_THREADS
	.align		4
.L_2469:
        /*0098*/ 	.byte	0x04, 0x05
        /*009a*/ 	.short	(.L_2471 - .L_2470)
.L_2470:
        /*009c*/ 	.word	0x00000400
        /*00a0*/ 	.word	0x00000001
        /*00a4*/ 	.word	0x00000001


	//----- nvinfo : EIATTR_CRS_STACK_SIZE
	.align		4
.L_2471:
        /*00a8*/ 	.byte	0x04, 0x1e
        /*00aa*/ 	.short	(.L_2473 - .L_2472)
.L_2472:
        /*00ac*/ 	.word	0x00000000


	//----- nvinfo : EIATTR_CBANK_PARAM_SIZE
	.align		4
.L_2473:
        /*00b0*/ 	.byte	0x03, 0x19
        /*00b2*/ 	.short	0x0128


	//----- nvinfo : EIATTR_PARAM_CBANK
	.align		4
        /*00b4*/ 	.byte	0x04, 0x0a
        /*00b6*/ 	.short	(.L_2475 - .L_2474)
	.align		4
.L_2474:
        /*00b8*/ 	.word	index@(.nv.constant0._ZN10layer_norm22ln_bwd_finalize_kernelINS_22Kernel_traits_finalizeILj256E13__nv_bfloat16S2_fS2_fjLb0ELj1024ELj4ENS_18Kernel_traits_baseILj256ES2_S2_fS2_fjLj1024EEEEELb0ELb0EEEvNS_9BwdParamsE)
        /*00bc*/ 	.short	0x0380
        /*00be*/ 	.short	0x0128


	//----- nvinfo : EIATTR_SW_WAR
	.align		4
.L_2475:
        /*00c0*/ 	.byte	0x04, 0x36
        /*00c2*/ 	.short	(.L_2477 - .L_2476)
.L_2476:
        /*00c4*/ 	.word	0x00000008
.L_2477:


//--------------------- .nv.info._ZN10layer_norm13ln_bwd_kernelINS_13Kernel_traitsI13__nv_bfloat16S2_fS2_fjLj256ELj1ELj4ELj1ELj16ENS_18Kernel_traits_baseILj256ES2_S2_fS2_fjLj128EEEEELb1ELb0ELb1ELb0EEEvNS_9BwdParamsE --------------------------
	.section	.nv.info._ZN10layer_norm13ln_bwd_kernelINS_13Kernel_traitsI13__nv_bfloat16S2_fS2_fjLj256ELj1ELj4ELj1ELj16ENS_18Kernel_traits_baseILj256ES2_S2_fS2_fjLj128EEEEELb1ELb0ELb1ELb0EEEvNS_9BwdParamsE,"",@"SHT_CUDA_INFO"
	.sectionflags	@""
	.align	4


	//----- nvinfo : EIATTR_CUDA_API_VERSION
	.align		4
        /*0000*/ 	.byte	0x04, 0x37
        /*0002*/ 	.short	(.L_2479 - .L_2478)
.L_2478:
        /*0004*/ 	.word	0x00000082


	//----- nvinfo : EIATTR_KPARAM_INFO
	.align		4
.L_2479:
        /*0008*/ 	.byte	0x04, 0x17
        /*000a*/ 	.short	(.L_2481 - .L_2480)
.L_2480:
        /*000c*/ 	.word	0x00000000
        /*0010*/ 	.short	0x0000
        /*0012*/ 	.short	0x0000
        /*0014*/ 	.byte	0x00, 0xf0, 0xa1, 0x04


	//----- nvinfo : EIATTR_SPARSE_MMA_MASK
	.align		4
.L_2481:
        /*0018*/ 	.byte	0x03, 0x50
        /*001a*/ 	.short	0x0000


	//----- nvinfo : EIATTR_MAXREG_COUNT
	.align		4
        /*001c*/ 	.byte	0x03, 0x1b
        /*001e*/ 	.short	0x00ff


	//----- nvinfo : EIATTR_NUM_BARRIERS
	.align		4
        /*0020*/ 	.byte	0x02, 0x4c
        /*0022*/ 	.byte	0x01
	.zero		1


	//----- nvinfo : EIATTR_MERCURY_ISA_VERSION
	.align		4
        /*0024*/ 	.byte	0x03, 0x5f
        /*0026*/ 	.short	0x0101


	//----- nvinfo : EIATTR_COOP_GROUP_MASK_REGIDS
	.align		4
        /*0028*/ 	.byte	0x04, 0x29
        /*002a*/ 	.short	(.L_2483 - .L_2482)


	//   ....[0]....
.L_2482:
        /*002c*/ 	.word	0xffffffff


	//   ....[1]....
        /*0030*/ 	.word	0xffffffff


	//   ....[2]....
        /*0034*/ 	.word	0xffffffff


	//   ....[3]....
        /*0038*/ 	.word	0xffffffff


	//   ....[4]....
        /*003c*/ 	.word	0xffffffff


	//   ....[5]....
        /*0040*/ 	.word	0xffffffff


	//   ....[6]....
        /*0044*/ 	.word	0xffffffff


	//   ....[7]....
        /*0048*/ 	.word	0xffffffff


	//   ....[8]....
        /*004c*/ 	.word	0xffffffff


	//   ....[9]....
        /*0050*/ 	.word	0xffffffff


	//   ....[10]....
        /*0054*/ 	.word	0x05000055


	//   ....[11]....
        /*0058*/ 	.word	0x05000055


	//   ....[12]....
        /*005c*/ 	.word	0x05000055


	//   ....[13]....
        /*0060*/ 	.word	0x05000055


	//   ....[14]....
        /*0064*/ 	.word	0x05000055


	//   ....[15]....
        /*0068*/ 	.word	0x05000055


	//   ....[16]....
        /*006c*/ 	.word	0x05000055


	//   ....[17]....
        /*0070*/ 	.word	0x05000055


	//   ....[18]....
        /*0074*/ 	.word	0x05000055


	//   ....[19]....
        /*0078*/ 	.word	0x05000055


	//----- nvinfo : EIATTR_COOP_GROUP_INSTR_OFFSETS
	.align		4
.L_2483:
        /*007c*/ 	.byte	0x04, 0x28
        /*007e*/ 	.short	(.L_2485 - .L_2484)


	//   ....[0]....
.L_2484:
        /*0080*/ 	.word	0x00000dc0


	//   ....[1]....
        /*0084*/ 	.word	0x00000dd0


	//   ....[2]....
        /*0088*/ 	.word	0x00000e00


	//   ....[3]....
        /*008c*/ 	.word	0x00000e10


	//   ....[4]....
        /*0090*/ 	.word	0x00000e40


	//   ....[5]....
        /*0094*/ 	.word	0x00000e50


	//   ....[6]....
        /*0098*/ 	.word	0x00000e80


	//   ....[7]....
        /*009c*/ 	.word	0x00000e90


	//   ....[8]....
        /*00a0*/ 	.word	0x00000ec0


	//   ....[9]....
        /*00a4*/ 	.word	0x00000ed0


	//   ....[10]....
        /*00a8*/ 	.word	0x00002f70


	//   ....[11]....
        /*00ac*/ 	.word	0x00003000


	//   ....[12]....
        /*00b0*/ 	.word	0x00003070


	//   ....[13]....
        /*00b4*/ 	.word	0x000030d0


	//   ....[14]....
        /*00b8*/ 	.word	0x00003140


	//   ....[15]....
        /*00bc*/ 	.word	0x000031a0


	//   ....[16]....
        /*00c0*/ 	.word	0x00003210


	//   ....[17]....
        /*00c4*/ 	.word	0x00003270


	//   ....[18]....
        /*00c8*/ 	.word	0x000032e0


	//   ....[19]....
        /*00cc*/ 	.word	0x00003340


	//----- nvinfo : EIATTR_VRC_CTA_INIT_COUNT
	.align		4
.L_2485:
        /*00d0*/ 	.byte	0x02, 0x4a
	.zero		1
	.zero		1


	//----- nvinfo : EIATTR_EXIT_INSTR_OFFSETS
	.align		4
        /*00d4*/ 	.byte	0x04, 0x1c
        /*00d6*/ 	.short	(.L_2487 - .L_2486)


	//   ....[0]....
.L_2486:
        /*00d8*/ 	.word	0x00002ed0


	//   ....[1]....
        /*00dc*/ 	.word	0x00002f00


	//----- nvinfo : EIATTR_MAX_THREADS
	.align		4
.L_2487:
        /*00e0*/ 	.byte	0x04, 0x05
        /*00e2*/ 	.short	(.L_2489 - .L_2488)
.L_2488:
        /*00e4*/ 	.word	0x00000080
        /*00e8*/ 	.word	0x00000001
        /*00ec*/ 	.word	0x00000001


	//----- nvinfo : EIATTR_CRS_STACK_SIZE
	.align		4
.L_2489:
        /*00f0*/ 	.byte	0x04, 0x1e
        /*00f2*/ 	.short	(.L_2491 - .L_2490)
.L_2490:
        /*00f4*/ 	.word	0x00000000


	//----- nvinfo : EIATTR_CBANK_PARAM_SIZE
	.align		4
.L_2491:
        /*00f8*/ 	.byte	0x03, 0x19
        /*00fa*/ 	.short	0x0128


	//----- nvinfo : EIATTR_PARAM_CBANK
	.align		4
        /*00fc*/ 	.byte	0x04, 0x0a
        /*00fe*/ 	.short	(.L_2493 - .L_2492)
	.align		4
.L_2492:
        /*0100*/ 	.word	index@(.nv.constant0._ZN10layer_norm13ln_bwd_kernelINS_13Kernel_traitsI13__nv_bfloat16S2_fS2_fjLj256ELj1ELj4ELj1ELj16ENS_18Kernel_traits_baseILj256ES2_S2_fS2_fjLj128EEEEELb1ELb0ELb1ELb0EEEvNS_9BwdParamsE)
        /*0104*/ 	.short	0x0380
        /*0106*/ 	.short	0x0128


	//----- nvinfo : EIATTR_SW_WAR
	.align		4
.L_2493:
        /*0108*/ 	.byte	0x04, 0x36
        /*010a*/ 	.short	(.L_2495 - .L_2494)
.L_2494:
        /*010c*/ 	.word	0x00000008
.L_2495:


//--------------------- .nv.info._ZN10layer_norm22ln_bwd_finalize_kernelINS_22Kernel_traits_finalizeILj256E13__nv_bfloat16S2_fS2_fjLb0ELj1024ELj4ENS_18Kernel_traits_baseILj256ES2_S2_fS2_fjLj1024EEEEELb0ELb1EEEvNS_9BwdParamsE --------------------------
	.section	.nv.info._ZN10layer_norm22ln_bwd_finalize_kernelINS_22Kernel_traits_finalizeILj256E13__nv_bfloat16S2_fS2_fjLb0ELj1024ELj4ENS_18Kernel_traits_baseILj256ES2_S2_fS2_fjLj1024EEEEELb0ELb1EEEvNS_9BwdParamsE,"",@"SHT_CUDA_INFO"
	.sectionflags	@""
	.align	4


	//----- nvinfo : EIATTR_CUDA_API_VERSION
	.align		4
        /*0000*/ 	.byte	0x04, 0x37
        /*0002*/ 	.short	(.L_2497 - .L_2496)
.L_2496:
        /*0004*/ 	.word	0x00000082


	//----- nvinfo : EIATTR_KPARAM_INFO
	.align		4
.L_2497:
        /*0008*/ 	.byte	0x04, 0x17
        /*000a*/ 	.short	(.L_2499 - .L_2498)
.L_2498:
        /*000c*/ 	.word	0x00000000
        /*0010*/ 	.short	0x0000
        /*0012*/ 	.short	0x0000
        /*0014*/ 	.byte	0x00, 0xf0, 0xa1, 0x04


	//----- nvinfo : EIATTR_SPARSE_MMA_MASK
	.align		4
.L_2499:
        /*0018*/ 	.byte	0x03, 0x50
        /*001a*/ 	.short	0x0000


	//----- nvinfo : EIATTR_MAXREG_COUNT
	.align		4
        /*001c*/ 	.byte	0x03, 0x1b
        /*001e*/ 	.short	0x0040


	//----- nvinfo : EIATTR_NUM_BARRIERS
	.align		4
        /*0020*/ 	.byte	0x02, 0x4c
        /*0022*/ 	.byte	0x01
	.zero		1


	//----- nvinfo : EIATTR_MERCURY_ISA_VERSION
	.align		4
        /*0024*/ 	.byte	0x03, 0x5f
        /*0026*/ 	.short	0x0101


	//----- nvinfo : EIATTR_COOP_GROUP_MASK_REGIDS
	.align		4
        /*0028*/ 	.byte	0x04, 0x29
        /*002a*/ 	.short	(.L_2501 - .L_2500)


	//   ....[0]....
.L_2500:
        /*002c*/ 	.word	0xffffffff


	//   ....[1]....
        /*0030*/ 	.word	0xffffffff


	//   ....[2]....
        /*0034*/ 	.word	0xffffffff


	//   ....[3]....
        /*0038*/ 	.word	0xffffffff


	//   ....[4]....
        /*003c*/ 	.word	0xffffffff


	//   ....[5]....
        /*0040*/ 	.word	0xffffffff


	//   ....[6]....
        /*0044*/ 	.word	0xffffffff


	//   ....[7]....
        /*0048*/ 	.word	0xffffffff


	//   ....[8]....
        /*004c*/ 	.word	0xffffffff


	//   ....[9]....
        /*0050*/ 	.word	0xffffffff


	//----- nvinfo : EIATTR_COOP_GROUP_INSTR_OFFSETS
	.align		4
.L_2501:
        /*0054*/ 	.byte	0x04, 0x28
        /*0056*/ 	.short	(.L_2503 - .L_2502)


	//   ....[0]....
.L_2502:
        /*0058*/ 	.word	0x00001630


	//   ....[1]....
        /*005c*/ 	.word	0x00001640


	//   ....[2]....
        /*0060*/ 	.word	0x00001670


	//   ....[3]....
        /*0064*/ 	.word	0x00001680


	//   ....[4]....
        /*0068*/ 	.word	0x000016b0


	//   ....[5]....
        /*006c*/ 	.word	0x000016d0


	//   ....[6]....
        /*0070*/ 	.word	0x00001700


	//   ....[7]....
        /*0074*/ 	.word	0x00001710


	//   ....[8]....
        /*0078*/ 	.word	0x00001740


	//   ....[9]....
        /*007c*/ 	.word	0x00001750


	//----- nvinfo : EIATTR_VRC_CTA_INIT_COUNT
	.align		4
.L_2503:
        /*0080*/ 	.byte	0x02, 0x4a
	.zero		1
	.zero		1


	//----- nvinfo : EIATTR_EXIT_INSTR_OFFSETS
	.align		4
        /*0084*/ 	.byte	0x04, 0x1c
        /*0086*/ 	.short	(.L_2505 - .L_2504)


	//   ....[0]....
.L_2504:
        /*0088*/ 	.word	0x00000070


	//   ....[1]....
        /*008c*/ 	.word	0x000017b0


	//   ....[2]....
        /*0090*/ 	.word	0x00001880


	//----- nvinfo : EIATTR_MAX_THREADS
	.align		4
.L_2505:
        /*0094*/ 	.byte	0x04, 0x05
        /*0096*/ 	.short	(.L_2507 - .L_2506)
.L_2506:
        /*0098*/ 	.word	0x00000400
        /*009c*/ 	.word	0x00000001
        /*00a0*/ 	.word	0x00000001


	//----- nvinfo : EIATTR_CRS_STACK_SIZE
	.align		4
.L_2507:
        /*00a4*/ 	.byte	0x04, 0x1e
        /*00a6*/ 	.short	(.L_2509 - .L_2508)
.L_2508:
        /*00a8*/ 	.word	0x00000000


	//----- nvinfo : EIATTR_CBANK_PARAM_SIZE
	.align		4
.L_2509:
        /*00ac*/ 	.byte	0x03, 0x19
        /*00ae*/ 	.short	0x0128


	//----- nvinfo : EIATTR_PARAM_CBANK
	.align		4
        /*00b0*/ 	.byte	0x04, 0x0a
        /*00b2*/ 	.short	(.L_2511 - .L_2510)
	.align		4
.L_2510:
        /*00b4*/ 	.word	index@(.nv.constant0._ZN10layer_norm22ln_bwd_finalize_kernelINS_22Kernel_traits_finalizeILj256E13__nv_bfloat16S2_fS2_fjLb0ELj1024ELj4ENS_18Kernel_traits_baseILj256ES2_S2_fS2_fjLj1024EEEEELb0ELb1EEEvNS_9BwdParamsE)
        /*00b8*/ 	.short	0x0380
        /*00ba*/ 	.short	0x0128


	//----- nvinfo : EIATTR_SW_WAR
	.align		4
.L_2511:
        /*00bc*/ 	.byte	0x04, 0x36
        /*00be*/ 	.short	(.L_2513 - .L_2512)
.L_2512:
        /*00c0*/ 	.word	0x00000008
.L_2513:


//--------------------- .nv.info._ZN10layer_norm13ln_bwd_kernelINS_13Kernel_traitsI13__nv_bfloat16S2_fS2_fjLj256ELj1ELj4ELj1ELj16ENS_18Kernel_traits_baseILj256ES2_S2_fS2_fjLj128EEEEELb1ELb0ELb1ELb1EEEvNS_9BwdParamsE --------------------------
	.section	.nv.info._ZN10layer_norm13ln_bwd_kernelINS_13Kernel_traitsI13__nv_bfloat16S2_fS2_fjLj256ELj1ELj4ELj1ELj16ENS_18Kernel_traits_baseILj256ES2_S2_fS2_fjLj128EEEEELb1ELb0ELb1ELb1EEEvNS_9BwdParamsE,"",@"SHT_CUDA_INFO"
	.sectionflags	@""
	.align	4


	//----- nvinfo : EIATTR_CUDA_API_VERSION
	.align		4
        /*0000*/ 	.byte	0x04, 0x37
        /*0002*/ 	.short	(.L_2515 - .L_2514)
.L_2514:
        /*0004*/ 	.word	0x00000082


	//----- nvinfo : EIATTR_KPARAM_INFO
	.align		4
.L_2515:
        /*0008*/ 	.byte	0x04, 0x17
        /*000a*/ 	.short	(.L_2517 - .L_2516)
.L_2516:
        /*000c*/ 	.word	0x00000000
        /*0010*/ 	.short	0x0000
        /*0012*/ 	.short	0x0000
        /*0014*/ 	.byte	0x00, 0xf0, 0xa1, 0x04


	//----- nvinfo : EIATTR_SPARSE_MMA_MASK
	.align		4
.L_2517:
        /*0018*/ 	.byte	0x03, 0x50
        /*001a*/ 	.short	0x0000


	//----- nvinfo : EIATTR_MAXREG_COUNT
	.align		4
        /*001c*/ 	.byte	0x03, 0x1b
        /*001e*/ 	.short	0x00ff


	//----- nvinfo : EIATTR_NUM_BARRIERS
	.align		4
        /*0020*/ 	.byte	0x02, 0x4c
        /*0022*/ 	.byte	0x01
	.zero		1


	//----- nvinfo : EIATTR_MERCURY_ISA_VERSION
	.align		4
        /*0024*/ 	.byte	0x03, 0x5f
        /*0026*/ 	.short	0x0101


	//----- nvinfo : EIATTR_COOP_GROUP_MASK_REGIDS
	.align		4
        /*0028*/ 	.byte	0x04, 0x29
        /*002a*/ 	.short	(.L_2519 - .L_2518)


	//   ....[0]....
.L_2518:
        /*002c*/ 	.word	0xffffffff


	//   ....[1]....
        /*0030*/ 	.word	0xffffffff


	//   ....[2]....
        /*0034*/ 	.word	0xffffffff


	//   ....[3]....
        /*0038*/ 	.word	0xffffffff


	//   ....[4]....
        /*003c*/ 	.word	0xffffffff


	//   ....[5]....
        /*0040*/ 	.word	0xffffffff


	//   ....[6]....
        /*0044*/ 	.word	0xffffffff


	//   ....[7]....
        /*0048*/ 	.word	0xffffffff


	//   ....[8]....
        /*004c*/ 	.word	0xffffffff


	//   ....[9]....
        /*0050*/ 	.word	0xffffffff


	//   ....[10]....
        /*0054*/ 	.word	0x05000052


	//   ....[11]....
        /*0058*/ 	.word	0x05000052


	//   ....[12]....
        /*005c*/ 	.word	0x05000052


	//   ....[13]....
        /*0060*/ 	.word	0x05000052


	//   ....[14]....
        /*0064*/ 	.word	0x05000052


	//   ....[15]....
        /*0068*/ 	.word	0x05000052


	//   ....[16]....
        /*006c*/ 	.word	0x05000052


	//   ....[17]....
        /*0070*/ 	.word	0x05000052


	//   ....[18]....
        /*0074*/ 	.word	0x05000052


	//   ....[19]....
        /*0078*/ 	.word	0x05000052


	//----- nvinfo : EIATTR_COOP_GROUP_INSTR_OFFSETS
	.align		4
.L_2519:
        /*007c*/ 	.byte	0x04, 0x28
        /*007e*/ 	.short	(.L_2521 - .L_2520)


	//   ....[0]....
.L_2520:
        /*0080*/ 	.word	0x00000cc0


	//   ....[1]....
        /*0084*/ 	.word	0x00000cd0


	//   ....[2]....
        /*0088*/ 	.word	0x00000d00


	//   ....[3]....
        /*008c*/ 	.word	0x00000d10


	//   ....[4]....
        /*0090*/ 	.word	0x00000d40


	//   ....[5]....
        /*0094*/ 	.word	0x00000d50


	//   ....[6]....
        /*0098*/ 	.word	0x00000d80


	//   ....[7]....
        /*009c*/ 	.word	0x00000d90


	//   ....[8]....
        /*00a0*/ 	.word	0x00000dc0


	//   ....[9]....
        /*00a4*/ 	.word	0x00000dd0


	//   ....[10]....
        /*00a8*/ 	.word	0x00002d60


	//   ....[11]....
        /*00ac*/ 	.word	0x00002df0


	//   ....[12]....
        /*00b0*/ 	.word	0x00002e60


	//   ....[13]....
        /*00b4*/ 	.word	0x00002ec0


	//   ....[14]....
        /*00b8*/ 	.word	0x00002f30


	//   ....[15]....
        /*00bc*/ 	.word	0x00002f90


	//   ....[16]....
        /*00c0*/ 	.word	0x00003000


	//   ....[17]....
        /*00c4*/ 	.word	0x00003060


	//   ....[18]....
        /*00c8*/ 	.word	0x000030d0


	//   ....[19]....
        /*00cc*/ 	.word	0x00003130


	//----- nvinfo : EIATTR_VRC_CTA_INIT_COUNT
	.align		4
.L_2521:
        /*00d0*/ 	.byte	0x02, 0x4a
	.zero		1
	.zero		1


	//----- nvinfo : EIATTR_EXIT_INSTR_OFFSETS
	.align		4
        /*00d4*/ 	.byte	0x04, 0x1c
        /*00d6*/ 	.short	(.L_2523 - .L_2522)


	//   ....[0]....
.L_2522:
        /*00d8*/ 	.word	0x00002cf0


	//----- nvinfo : EIATTR_MAX_THREADS
	.align		4
.L_2523:
        /*00dc*/ 	.byte	0x04, 0x05
        /*00de*/ 	.short	(.L_2525 - .L_2524)
.L_2524:
        /*00e0*/ 	.word	0x00000080
        /*00e4*/ 	.word	0x00000001
        /*00e8*/ 	.word	0x00000001


	//----- nvinfo : EIATTR_CRS_STACK_SIZE
	.align		4
.L_2525:
        /*00ec*/ 	.byte	0x04, 0x1e
        /*00ee*/ 	.short	(.L_2527 - .L_2526)
.L_2526:
        /*00f0*/ 	.word	0x00000000


	//----- nvinfo : EIATTR_CBANK_PARAM_SIZE
	.align		4
.L_2527:
        /*00f4*/ 	.byte	0x03, 0x19
        /*00f6*/ 	.short	0x0128


	//----- nvinfo : EIATTR_PARAM_CBANK
	.align		4
        /*00f8*/ 	.byte	0x04, 0x0a
        /*00fa*/ 	.short	(.L_2529 - .L_2528)
	.align		4
.L_2528:
        /*00fc*/ 	.word	index@(.nv.constant0._ZN10layer_norm13ln_bwd_kernelINS_13Kernel_traitsI13__nv_bfloat16S2_fS2_fjLj256ELj1ELj4ELj1ELj16ENS_18Kernel_traits_baseILj256ES2_S2_fS2_fjLj128EEEEELb1ELb0ELb1ELb1EEEvNS_9BwdParamsE)
        /*0100*/ 	.short	0x0380
        /*0102*/ 	.short	0x0128


	//----- nvinfo : EIATTR_SW_WAR
	.align		4
.L_2529:
        /*0104*/ 	.byte	0x04, 0x36
        /*0106*/ 	.short	(.L_2531 - .L_2530)
.L_2530:
        /*0108*/ 	.word	0x00000008
.L_2531:


//--------------------- .nv.info._ZN10layer_norm13ln_bwd_kernelINS_13Kernel_traitsI13__nv_bfloat16S2_fS2_fjLj256ELj1ELj4ELj1ELj16ENS_18Kernel_traits_baseILj256ES2_S2_fS2_fjLj128EEEEELb1ELb1ELb0ELb0EEEvNS_9BwdParamsE --------------------------
	.section	.nv.info._ZN10layer_norm13ln_bwd_kernelINS_13Kernel_traitsI13__nv_bfloat16S2_fS2_fjLj256ELj1ELj4ELj1ELj16ENS_18Kernel_traits_baseILj256ES2_S2_fS2_fjLj128EEEEELb1ELb1ELb0ELb0EEEvNS_9BwdParamsE,"",@"SHT_CUDA_INFO"
	.sectionflags	@""
	.align	4


	//----- nvinfo : EIATTR_CUDA_API_VERSION
	.align		4
        /*0000*/ 	.byte	0x04, 0x37
        /*0002*/ 	.short	(.L_2533 - .L_2532)
.L_2532:
        /*0004*/ 	.word	0x00000082


	//----- nvinfo : EIATTR_KPARAM_INFO
	.align		4
.L_2533:
        /*0008*/ 	.byte	0x04, 0x17
        /*000a*/ 	.short	(.L_2535 - .L_2534)
.L_2534:
        /*000c*/ 	.word	0x00000000
        /*0010*/ 	.short	0x0000
        /*0012*/ 	.short	0x0000
        /*0014*/ 	.byte	0x00, 0xf0, 0xa1, 0x04


	//----- nvinfo : EIATTR_SPARSE_MMA_MASK
	.align		4
.L_2535:
        /*0018*/ 	.byte	0x03, 0x50
        /*001a*/ 	.short	0x0000


	//----- nvinfo : EIATTR_MAXREG_COUNT
	.align		4
        /*001c*/ 	.byte	0x03, 0x1b
        /*001e*/ 	.short	0x00ff


	//----- nvinfo : EIATTR_NUM_BARRIERS
	.align		4
        /*0020*/ 	.byte	0x02, 0x4c
        /*0022*/ 	.byte	0x01
	.zero		1


	//----- nvinfo : EIATTR_MERCURY_ISA_VERSION
	.align		4
        /*0024*/ 	.byte	0x03, 0x5f
        /*0026*/ 	.short	0x0101


	//----- nvinfo : EIATTR_COOP_GROUP_MASK_REGIDS
	.align		4
        /*0028*/ 	.byte	0x04, 0x29
        /*002a*/ 	.short	(.L_2537 - .L_2536)


	//   ....[0]....
.L_2536:
        /*002c*/ 	.word	0xffffffff


	//   ....[1]....
        /*0030*/ 	.word	0xffffffff


	//   ....[2]....
        /*0034*/ 	.word	0xffffffff


	//   ....[3]....
        /*0038*/ 	.word	0xffffffff


	//   ....[4]....
        /*003c*/ 	.word	0xffffffff


	//   ....[5]....
        /*0040*/ 	.word	0xffffffff


	//   ....[6]....
        /*0044*/ 	.word	0xffffffff


	//   ....[7]....
        /*0048*/ 	.word	0xffffffff


	//   ....[8]....
        /*004c*/ 	.word	0xffffffff


	//   ....[9]....
        /*0050*/ 	.word	0xffffffff


	//   ....[10]....
        /*0054*/ 	.word	0x05000061


	//   ....[11]....
        /*0058*/ 	.word	0x05000061


	//   ....[12]....
        /*005c*/ 	.word	0x05000061


	//   ....[13]....
        /*0060*/ 	.word	0x05000061


	//   ....[14]....
        /*0064*/ 	.word	0x05000061


	//   ....[15]....
        /*0068*/ 	.word	0x05000061


	//   ....[16]....
        /*006c*/ 	.word	0x05000061


	//   ....[17]....
        /*0070*/ 	.word	0x05000061


	//   ....[18]....
        /*0074*/ 	.word	0x05000061


	//   ....[19]....
        /*0078*/ 	.word	0x05000061


	//----- nvinfo : EIATTR_COOP_GROUP_INSTR_OFFSETS
	.align		4
.L_2537:
        /*007c*/ 	.byte	0x04, 0x28
        /*007e*/ 	.short	(.L_2539 - .L_2538)


	//   ....[0]....
.L_2538:
        /*0080*/ 	.word	0x00000b30


	//   ....[1]....
        /*0084*/ 	.word	0x00000b40


	//   ....[2]....
        /*0088*/ 	.word	0x00000b70


	//   ....[3]....
        /*008c*/ 	.word	0x00000b80


	//   ....[4]....
        /*0090*/ 	.word	0x00000bb0


	//   ....[5]....
        /*0094*/ 	.word	0x00000bc0


	//   ....[6]....
        /*0098*/ 	.word	0x00000bf0


	//   ....[7]....
        /*009c*/ 	.word	0x00000c00


	//   ....[8]....
        /*00a0*/ 	.word	0x00000c30


	//   ....[9]....
        /*00a4*/ 	.word	0x00000c40


	//   ....[10]....
        /*00a8*/ 	.word	0x00003190


	//   ....[11]....
        /*00ac*/ 	.word	0x00003220


	//   ....[12]....
        /*00b0*/ 	.word	0x00003290


	//   ....[13]....
        /*00b4*/ 	.word	0x000032f0


	//   ....[14]....
        /*00b8*/ 	.word	0x00003360


	//   ....[15]....
        /*00bc*/ 	.word	0x000033c0


	//   ....[16]....
        /*00c0*/ 	.word	0x00003430


	//   ....[17]....
        /*00c4*/ 	.word	0x00003490


	//   ....[18]....
        /*00c8*/ 	.word	0x00003500


	//   ....[19]....
        /*00cc*/ 	.word	0x00003560


	//----- nvinfo : EIATTR_VRC_CTA_INIT_COUNT
	.align		4
.L_2539:
        /*00d0*/ 	.byte	0x02, 0x4a
	.zero		1
	.zero		1


	//----- nvinfo : EIATTR_EXIT_INSTR_OFFSETS
	.align		4
        /*00d4*/ 	.byte	0x04, 0x1c
        /*00d6*/ 	.short	(.L_2541 - .L_2540)


	//   ....[0]....
.L_2540:
        /*00d8*/ 	.word	0x000030a0


	//   ....[1]....
        /*00dc*/ 	.word	0x00003120


	//----- nvinfo : EIATTR_MAX_THREADS
	.align		4
.L_2541:
        /*00e0*/ 	.byte	0x04, 0x05
        /*00e2*/ 	.short	(.L_2543 - .L_2542)
.L_2542:
        /*00e4*/ 	.word	0x00000080
        /*00e8*/ 	.word	0x00000001
        /*00ec*/ 	.word	0x00000001


	//----- nvinfo : EIATTR_CRS_STACK_SIZE
	.align		4
.L_2543:
        /*00f0*/ 	.byte	0x04, 0x1e
        /*00f2*/ 	.short	(.L_2545 - .L_2544)
.L_2544:
        /*00f4*/ 	.word	0x00000000


	//----- nvinfo : EIATTR_CBANK_PARAM_SIZE
	.align		4
.L_2545:
        /*00f8*/ 	.byte	0x03, 0x19
        /*00fa*/ 	.short	0x0128


	//----- nvinfo : EIATTR_PARAM_CBANK
	.align		4
        /*00fc*/ 	.byte	0x04, 0x0a
        /*00fe*/ 	.short	(.L_2547 - .L_2546)
	.align		4
.L_2546:
        /*0100*/ 	.word	index@(.nv.constant0._ZN10layer_norm13ln_bwd_kernelINS_13Kernel_traitsI13__nv_bfloat16S2_fS2_fjLj256ELj1ELj4ELj1ELj16ENS_18Kernel_traits_baseILj256ES2_S2_fS2_fjLj128EEEEELb1ELb1ELb0ELb0EEEvNS_9BwdParamsE)
        /*0104*/ 	.short	0x0380
        /*0106*/ 	.short	0x0128


	//----- nvinfo : EIATTR_SW_WAR
	.align		4
.L_2547:
        /*0108*/ 	.byte	0x04, 0x36
        /*010a*/ 	.short	(.L_2549 - .L_2548)
.L_2548:
        /*010c*/ 	.word	0x00000008
.L_2549:


//--------------------- .nv.info._ZN10layer_norm13ln_bwd_kernelINS_13Kernel_traitsI13__nv_bfloat16S2_fS2_fjLj256ELj1ELj4ELj1ELj16ENS_18Kernel_traits_baseILj256ES2_S2_fS2_fjLj128EEEEELb1ELb1ELb0ELb1EEEvNS_9BwdParamsE --------------------------
	.section	.nv.info._ZN10layer_norm13ln_bwd_kernelINS_13Kernel_traitsI13__nv_bfloat16S2_fS2_fjLj256ELj1ELj4ELj1ELj16ENS_18Kernel_traits_baseILj256ES2_S2_fS2_fjLj128EEEEELb1ELb1ELb0ELb1EEEvNS_9BwdParamsE,"",@"SHT_CUDA_INFO"
	.sectionflags	@""
	.align	4


	//----- nvinfo : EIATTR_CUDA_API_VERSION
	.align		4
        /*0000*/ 	.byte	0x04, 0x37
        /*0002*/ 	.short	(.L_2551 - .L_2550)
.L_2550:
        /*0004*/ 	.word	0x00000082


	//----- nvinfo : EIATTR_KPARAM_INFO
	.align		4
.L_2551:
        /*0008*/ 	.byte	0x04, 0x17
        /*000a*/ 	.short	(.L_2553 - .L_2552)
.L_2552:
        /*000c*/ 	.word	0x00000000
        /*0010*/ 	.short	0x0000
        /*0012*/ 	.short	0x0000
        /*0014*/ 	.byte	0x00, 0xf0, 0xa1, 0x04


	//----- nvinfo : EIATTR_SPARSE_MMA_MASK
	.align		4
.L_2553:
        /*0018*/ 	.byte	0x03, 0x50
        /*001a*/ 	.short	0x0000


	//----- nvinfo : EIATTR_MAXREG_COUNT
	.align		4
        /*001c*/ 	.byte	0x03, 0x1b
        /*001e*/ 	.short	0x00ff


	//----- nvinfo : EIATTR_NUM_BARRIERS
	.align		4
        /*0020*/ 	.byte	0x02, 0x4c
        /*0022*/ 	.byte	0x01
	.zero		1


	//----- nvinfo : EIATTR_MERCURY_ISA_VERSION
	.align		4
        /*0024*/ 	.byte	0x03, 0x5f
        /*0026*/ 	.short	0x0101


	//----- nvinfo : EIATTR_COOP_GROUP_MASK_REGIDS
	.align		4
        /*0028*/ 	.byte	0x04, 0x29
        /*002a*/ 	.short	(.L_2555 - .L_2554)


	//   ....[0]....
.L_2554:
        /*002c*/ 	.word	0xffffffff


	//   ....[1]....
        /*0030*/ 	.word	0xffffffff


	//   ....[2]....
        /*0034*/ 	.word	0xffffffff


	//   ....[3]....
        /*0038*/ 	.word	0xffffffff


	//   ....[4]....
        /*003c*/ 	.word	0xffffffff


	//   ....[5]....
        /*0040*/ 	.word	0xffffffff


	//   ....[6]....
        /*0044*/ 	.word	0xffffffff


	//   ....[7]....
        /*0048*/ 	.word	0xffffffff


	//   ....[8]....
        /*004c*/ 	.word	0xffffffff


	//   ....[9]....
        /*0050*/ 	.word	0xffffffff


	//   ....[10]....
        /*0054*/ 	.word	0x05000059


	//   ....[11]....
        /*0058*/ 	.word	0x05000059


	//   ....[12]....
        /*005c*/ 	.word	0x05000059


	//   ....[13]....
        /*0060*/ 	.word	0x05000059


	//   ....[14]....
        /*0064*/ 	.word	0x05000059


	//   ....[15]....
        /*0068*/ 	.word	0x05000059


	//   ....[16]....
        /*006c*/ 	.word	0x05000059


	//   ....[17]....
        /*0070*/ 	.word	0x05000059


	//   ....[18]....
        /*0074*/ 	.word	0x05000059


	//   ....[19]....
        /*0078*/ 	.word	0x05000059


	//----- nvinfo : EIATTR_COOP_GROUP_INSTR_OFFSETS
	.align		4
.L_2555:
        /*007c*/ 	.byte	0x04, 0x28
        /*007e*/ 	.short	(.L_2557 - .L_2556)


	//   ....[0]....
.L_2556:
        /*0080*/ 	.word	0x00000b90


	//   ....[1]....
        /*0084*/ 	.word	0x00000ba0


	//   ....[2]....
        /*0088*/ 	.word	0x00000bd0


	//   ....[3]....
        /*008c*/ 	.word	0x00000be0


	//   ....[4]....
        /*0090*/ 	.word	0x00000c10


	//   ....[5]....
        /*0094*/ 	.word	0x00000c20


	//   ....[6]....
        /*0098*/ 	.word	0x00000c50


	//   ....[7]....
        /*009c*/ 	.word	0x00000c70


	//   ....[8]....
        /*00a0*/ 	.word	0x00000c80


	//   ....[9]....
        /*00a4*/ 	.word	0x00000ca0


	//   ....[10]....
        /*00a8*/ 	.word	0x00003460


	//   ....[11]....
        /*00ac*/ 	.word	0x000034f0


	//   ....[12]....
        /*00b0*/ 	.word	0x00003560


	//   ....[13]....
        /*00b4*/ 	.word	0x000035c0


	//   ....[14]....
        /*00b8*/ 	.word	0x00003620


	//   ....[15]....
        /*00bc*/ 	.word	0x00003680


	//   ....[16]....
        /*00c0*/ 	.word	0x000036e0


	//   ....[17]....
        /*00c4*/ 	.word	0x00003730


	//   ....[18]....
        /*00c8*/ 	.word	0x00003790


	//   ....[19]....
        /*00cc*/ 	.word	0x000037e0


	//----- nvinfo : EIATTR_VRC_CTA_INIT_COUNT
	.align		4
.L_2557:
        /*00d0*/ 	.byte	0x02, 0x4a
	.zero		1
	.zero		1


	//----- nvinfo : EIATTR_EXIT_INSTR_OFFSETS
	.align		4
        /*00d4*/ 	.byte	0x04, 0x1c
        /*00d6*/ 	.short	(.L_2559 - .L_2558)


	//   ....[0]....
.L_2558:
        /*00d8*/ 	.word	0x000033f0


	//----- nvinfo : EIATTR_MAX_THREADS
	.align		4
.L_2559:
        /*00dc*/ 	.byte	0x04, 0x05
        /*00de*/ 	.short	(.L_2561 - .L_2560)
.L_2560:
        /*00e0*/ 	.word	0x00000080
        /*00e4*/ 	.word	0x00000001
        /*00e8*/ 	.word	0x00000001


	//----- nvinfo : EIATTR_CRS_STACK_SIZE
	.align		4
.L_2561:
        /*00ec*/ 	.byte	0x04, 0x1e
        /*00ee*/ 	.short	(.L_2563 - .L_2562)
.L_2562:
        /*00f0*/ 	.word	0x00000000


	//----- nvinfo : EIATTR_CBANK_PARAM_SIZE
	.align		4
.L_2563:
        /*00f4*/ 	.byte	0x03, 0x19
        /*00f6*/ 	.short	0x0128


	//----- nvinfo : EIATTR_PARAM_CBANK
	.align		4
        /*00f8*/ 	.byte	0x04, 0x0a
        /*00fa*/ 	.short	(.L_2565 - .L_2564)
	.align		4
.L_2564:
        /*00fc*/ 	.word	index@(.nv.constant0._ZN10layer_norm13ln_bwd_kernelINS_13Kernel_traitsI13__nv_bfloat16S2_fS2_fjLj256ELj1ELj4ELj1ELj16ENS_18Kernel_traits_baseILj256ES2_S2_fS2_fjLj128EEEEELb1ELb1ELb0ELb1EEEvNS_9BwdParamsE)
        /*0100*/ 	.short	0x0380
        /*0102*/ 	.short	0x0128


	//----- nvinfo : EIATTR_SW_WAR
	.align		4
.L_2565:
        /*0104*/ 	.byte	0x04, 0x36
        /*0106*/ 	.short	(.L_2567 - .L_2566)
.L_2566:
        /*0108*/ 	.word	0x00000008
.L_2567:


//--------------------- .nv.info._ZN10layer_norm22ln_bwd_finalize_kernelINS_22Kernel_traits_finalizeILj256E13__nv_bfloat16S2_fS2_fjLb1ELj1024ELj4ENS_18Kernel_traits_baseILj256ES2_S2_fS2_fjLj1024EEEEELb1ELb0EEEvNS_9BwdParamsE --------------------------
	.section	.nv.info._ZN10layer_norm22ln_bwd_finalize_kernelINS_22Kernel_traits_finalizeILj256E13__nv_bfloat16S2_fS2_fjLb1ELj1024ELj4ENS_18Kernel_traits_baseILj256ES2_S2_fS2_fjLj1024EEEEELb1ELb0EEEvNS_9BwdParamsE,"",@"SHT_CUDA_INFO"
	.sectionflags	@""
	.align	4


	//----- nvinfo : EIATTR_CUDA_API_VERSION
	.align		4
        /*0000*/ 	.byte	0x04, 0x37
        /*0002*/ 	.short	(.L_2569 - .L_2568)
.L_2568:
        /*0004*/ 	.word	0x00000082


	//----- nvinfo : EIATTR_KPARAM_INFO
	.align		4
.L_2569:
        /*0008*/ 	.byte	0x04, 0x17
        /*000a*/ 	.short	(.L_2571 - .L_2570)
.L_2570:
        /*000c*/ 	.word	0x00000000
        /*0010*/ 	.short	0x0000
        /*0012*/ 	.short	0x0000
        /*0014*/ 	.byte	0x00, 0xf0, 0xa1, 0x04


	//----- nvinfo : EIATTR_SPARSE_MMA_MASK
	.align		4
.L_2571:
        /*0018*/ 	.byte	0x03, 0x50
        /*001a*/ 	.short	0x0000


	//----- nvinfo : EIATTR_MAXREG_COUNT
	.align		4
        /*001c*/ 	.byte	0x03, 0x1b
        /*001e*/ 	.short	0x0040


	//----- nvinfo : EIATTR_NUM_BARRIERS
	.align		4
        /*0020*/ 	.byte	0x02, 0x4c
        /*0022*/ 	.byte	0x01
	.zero		1


	//----- nvinfo : EIATTR_MERCURY_ISA_VERSION
	.align		4
        /*0024*/ 	.byte	0x03, 0x5f
        /*0026*/ 	.short	0x0101


	//----- nvinfo : EIATTR_COOP_GROUP_MASK_REGIDS
	.align		4
        /*0028*/ 	.byte	0x04, 0x29
        /*002a*/ 	.short	(.L_2573 - .L_2572)


	//   ....[0]....
.L_2572:
        /*002c*/ 	.word	0xffffffff


	//   ....[1]....
        /*0030*/ 	.word	0xffffffff


	//   ....[2]....
        /*0034*/ 	.word	0xffffffff


	//   ....[3]....
        /*0038*/ 	.word	0xffffffff


	//   ....[4]....
        /*003c*/ 	.word	0xffffffff


	//   ....[5]....
        /*0040*/ 	.word	0xffffffff


	//   ....[6]....
        /*0044*/ 	.word	0xffffffff


	//   ....[7]....
        /*0048*/ 	.word	0xffffffff


	//   ....[8]....
        /*004c*/ 	.word	0xffffffff


	//   ....[9]....
        /*0050*/ 	.word	0xffffffff


	//   ....[10]....
        /*0054*/ 	.word	0xffffffff


	//   ....[11]....
        /*0058*/ 	.word	0xffffffff


	//   ....[12]....
        /*005c*/ 	.word	0xffffffff


	//   ....[13]....
        /*0060*/ 	.word	0xffffffff


	//   ....[14]....
        /*0064*/ 	.word	0xffffffff


	//----- nvinfo : EIATTR_COOP_GROUP_INSTR_OFFSETS
	.align		4
.L_2573:
        /*0068*/ 	.byte	0x04, 0x28
        /*006a*/ 	.short	(.L_2575 - .L_2574)


	//   ....[0]....
.L_2574:
        /*006c*/ 	.word	0x00001060


	//   ....[1]....
        /*0070*/ 	.word	0x00001070


	//   ....[2]....
        /*0074*/ 	.word	0x00001080


	//   ....[3]....
        /*0078*/ 	.word	0x000010b0


	//   ....[4]....
        /*007c*/ 	.word	0x000010d0


	//   ....[5]....
        /*0080*/ 	.word	0x000010e0


	//   ....[6]....
        /*0084*/ 	.word	0x00001110


	//   ....[7]....
        /*0088*/ 	.word	0x00001130


	//   ....[8]....
        /*008c*/ 	.word	0x00001140


	//   ....[9]....
        /*0090*/ 	.word	0x00001180


	//   ....[10]....
        /*0094*/ 	.word	0x000011b0


	//   ....[11]....
        /*0098*/ 	.word	0x000011c0


	//   ....[12]....
        /*009c*/ 	.word	0x00001200


	//   ....[13]....
        /*00a0*/ 	.word	0x00001220


	//   ....[14]....
        /*00a4*/ 	.word	0x00001230


	//----- nvinfo : EIATTR_VRC_CTA_INIT_COUNT
	.align		4
.L_2575:
        /*00a8*/ 	.byte	0x02, 0x4a
	.zero		1
	.zero		1


	//----- nvinfo : EIATTR_EXIT_INSTR_OFFSETS
	.align		4
        /*00ac*/ 	.byte	0x04, 0x1c
        /*00ae*/ 	.short	(.L_2577 - .L_2576)


	//   ....[0]....
.L_2576:
        /*00b0*/ 	.word	0x00000060


	//   ....[1]....
        /*00b4*/ 	.word	0x000012b0


	//   ....[2]....
        /*00b8*/ 	.word	0x000012e0


	//   ....[3]....
        /*00bc*/ 	.word	0x000013f0


	//----- nvinfo : EIATTR_MAX_THREADS
	.align		4
.L_2577:
        /*00c0*/ 	.byte	0x04, 0x05
        /*00c2*/ 	.short	(.L_2579 - .L_2578)
.L_2578:
        /*00c4*/ 	.word	0x00000400
        /*00c8*/ 	.word	0x00000001
        /*00cc*/ 	.word	0x00000001


	//----- nvinfo : EIATTR_CRS_STACK_SIZE
	.align		4
.L_2579:
        /*00d0*/ 	.byte	0x04, 0x1e
        /*00d2*/ 	.short	(.L_2581 - .L_2580)
.L_2580:
        /*00d4*/ 	.word	0x00000000


	//----- nvinfo : EIATTR_CBANK_PARAM_SIZE
	.align		4
.L_2581:
        /*00d8*/ 	.byte	0x03, 0x19
        /*00da*/ 	.short	0x0128


	//----- nvinfo : EIATTR_PARAM_CBANK
	.align		4
        /*00dc*/ 	.byte	0x04, 0x0a
        /*00de*/ 	.short	(.L_2583 - .L_2582)
	.align		4
.L_2582:
        /*00e0*/ 	.word	index@(.nv.constant0._ZN10layer_norm22ln_bwd_finalize_kernelINS_22Kernel_traits_finalizeILj256E13__nv_bfloat16S2_fS2_fjLb1ELj1024ELj4ENS_18Kernel_traits_baseILj256ES2_S2_fS2_fjLj1024EEEEELb1ELb0EEEvNS_9BwdParamsE)
        /*00e4*/ 	.short	0x0380
        /*00e6*/ 	.short	0x0128


	//----- nvinfo : EIATTR_SW_WAR
	.align		4
.L_2583:
        /*00e8*/ 	.byte	0x04, 0x36
        /*00ea*/ 	.short	(.L_2585 - .L_2584)
.L_2584:
        /*00ec*/ 	.word	0x00000008
.L_2585:


//--------------------- .nv.info._ZN10layer_norm13ln_bwd_kernelINS_13Kernel_traitsI13__nv_bfloat16S2_fS2_fjLj256ELj1ELj4ELj1ELj16ENS_18Kernel_traits_baseILj256ES2_S2_fS2_fjLj128EEEEELb1ELb1ELb1ELb0EEEvNS_9BwdParamsE --------------------------
	.section	.nv.info._ZN10layer_norm13ln_bwd_kernelINS_13Kernel_traitsI13__nv_bfloat16S2_fS2_fjLj256ELj1ELj4ELj1ELj16ENS_18Kernel_traits_baseILj256ES2_S2_fS2_fjLj128EEEEELb1ELb1ELb1ELb0EEEvNS_9BwdParamsE,"",@"SHT_CUDA_INFO"
	.sectionflags	@""
	.align	4


	//----- nvinfo : EIATTR_CUDA_API_VERSION
	.align		4
        /*0000*/ 	.byte	0x04, 0x37
        /*0002*/ 	.short	(.L_2587 - .L_2586)
.L_2586:
        /*0004*/ 	.word	0x00000082


	//----- nvinfo : EIATTR_KPARAM_INFO
	.align		4
.L_2587:
        /*0008*/ 	.byte	0x04, 0x17
        /*000a*/ 	.short	(.L_2589 - .L_2588)
.L_2588:
        /*000c*/ 	.word	0x00000000
        /*0010*/ 	.short	0x0000
        /*0012*/ 	.short	0x0000
        /*0014*/ 	.byte	0x00, 0xf0, 0xa1, 0x04


	//----- nvinfo : EIATTR_SPARSE_MMA_MASK
	.align		4
.L_2589:
        /*0018*/ 	.byte	0x03, 0x50
        /*001a*/ 	.short	0x0000


	//----- nvinfo : EIATTR_MAXREG_COUNT
	.align		4
        /*001c*/ 	.byte	0x03, 0x1b
        /*001e*/ 	.short	0x00ff


	//----- nvinfo : EIATTR_NUM_BARRIERS
	.align		4
        /*0020*/ 	.byte	0x02, 0x4c
        /*0022*/ 	.byte	0x01
	.zero		1


	//----- nvinfo : EIATTR_MERCURY_ISA_VERSION
	.align		4
        /*0024*/ 	.byte	0x03, 0x5f
        /*0026*/ 	.short	0x0101


	//----- nvinfo : EIATTR_COOP_GROUP_MASK_REGIDS
	.align		4
        /*0028*/ 	.byte	0x04, 0x29
        /*002a*/ 	.short	(.L_2591 - .L_2590)


	//   ....[0]....
.L_2590:
        /*002c*/ 	.word	0xffffffff


	//   ....[1]....
        /*0030*/ 	.word	0xffffffff


	//   ....[2]....
        /*0034*/ 	.word	0xffffffff


	//   ....[3]....
        /*0038*/ 	.word	0xffffffff


	//   ....[4]....
        /*003c*/ 	.word	0xffffffff


	//   ....[5]....
        /*0040*/ 	.word	0xffffffff


	//   ....[6]....
        /*0044*/ 	.word	0xffffffff


	//   ....[7]....
        /*0048*/ 	.word	0xffffffff


	//   ....[8]....
        /*004c*/ 	.word	0xffffffff


	//   ....[9]....
        /*0050*/ 	.word	0xffffffff


	//   ....[10]....
        /*0054*/ 	.word	0x05000068


	//   ....[11]....
        /*0058*/ 	.word	0x05000068


	//   ....[12]....
        /*005c*/ 	.word	0x05000068


	//   ....[13]....
        /*0060*/ 	.word	0x05000068


	//   ....[14]....
        /*0064*/ 	.word	0x05000068


	//   ....[15]....
        /*0068*/ 	.word	0x05000068


	//   ....[16]....
        /*006c*/ 	.word	0x05000068


	//   ....[17]....
        /*0070*/ 	.word	0x05000068


	//   ....[18]....
        /*0074*/ 	.word	0x05000068


	//   ....[19]....
        /*0078*/ 	.word	0x05000068


	//----- nvinfo : EIATTR_COOP_GROUP_INSTR_OFFSETS
	.align		4
.L_2591:
        /*007c*/ 	.byte	0x04, 0x28
        /*007e*/ 	.short	(.L_2593 - .L_2592)


	//   ....[0]....
.L_2592:
        /*0080*/ 	.word	0x00000e80


	//   ....[1]....
        /*0084*/ 	.word	0x00000e90


	//   ....[2]....
        /*0088*/ 	.word	0x00000ec0


	//   ....[3]....
        /*008c*/ 	.word	0x00000ed0


	//   ....[4]....
        /*0090*/ 	.word	0x00000f00


	//   ....[5]....
        /*0094*/ 	.word	0x00000f10


	//   ....[6]....
        /*0098*/ 	.word	0x00000f40


	//   ....[7]....
        /*009c*/ 	.word	0x00000f50


	//   ....[8]....
        /*00a0*/ 	.word	0x00000f80


	//   ....[9]....
        /*00a4*/ 	.word	0x00000f90


	//   ....[10]....
        /*00a8*/ 	.word	0x00003890


	//   ....[11]....
        /*00ac*/ 	.word	0x00003920


	//   ....[12]....
        /*00b0*/ 	.word	0x00003990


	//   ....[13]....
        /*00b4*/ 	.word	0x000039f0


	//   ....[14]....
        /*00b8*/ 	.word	0x00003a60


	//   ....[15]....
        /*00bc*/ 	.word	0x00003ac0


	//   ....[16]....
        /*00c0*/ 	.word	0x00003b30


	//   ....[17]....
        /*00c4*/ 	.word	0x00003b90


	//   ....[18]....
        /*00c8*/ 	.word	0x00003c00


	//   ....[19]....
        /*00cc*/ 	.word	0x00003c60


	//----- nvinfo : EIATTR_VRC_CTA_INIT_COUNT
	.align		4
.L_2593:
        /*00d0*/ 	.byte	0x02, 0x4a
	.zero		1
	.zero		1


	//----- nvinfo : EIATTR_EXIT_INSTR_OFFSETS
	.align		4
        /*00d4*/ 	.byte	0x04, 0x1c
        /*00d6*/ 	.short	(.L_2595 - .L_2594)


	//   ....[0]....
.L_2594:
        /*00d8*/ 	.word	0x000037a0


	//   ....[1]....
        /*00dc*/ 	.word	0x00003820


	//----- nvinfo : EIATTR_MAX_THREADS
	.align		4
.L_2595:
        /*00e0*/ 	.byte	0x04, 0x05
        /*00e2*/ 	.short	(.L_2597 - .L_2596)
.L_2596:
        /*00e4*/ 	.word	0x00000080
        /*00e8*/ 	.word	0x00000001
        /*00ec*/ 	.word	0x00000001


	//----- nvinfo : EIATTR_CRS_STACK_SIZE
	.align		4
.L_2597:
        /*00f0*/ 	.byte	0x04, 0x1e
        /*00f2*/ 	.short	(.L_2599 - .L_2598)
.L_2598:
        /*00f4*/ 	.word	0x00000000


	//----- nvinfo : EIATTR_CBANK_PARAM_SIZE
	.align		4
.L_2599:
        /*00f8*/ 	.byte	0x03, 0x19
        /*00fa*/ 	.short	0x0128


	//----- nvinfo : EIATTR_PARAM_CBANK
	.align		4
        /*00fc*/ 	.byte	0x04, 0x0a
        /*00fe*/ 	.short	(.L_2601 - .L_2600)
	.align		4
.L_2600:
        /*0100*/ 	.word	index@(.nv.constant0._ZN10layer_norm13ln_bwd_kernelINS_13Kernel_traitsI13__nv_bfloat16S2_fS2_fjLj256ELj1ELj4ELj1ELj16ENS_18Kernel_traits_baseILj256ES2_S2_fS2_fjLj128EEEEELb1ELb1ELb1ELb0EEEvNS_9BwdParamsE)
        /*0104*/ 	.short	0x0380
        /*0106*/ 	.short	0x0128


	//----- nvinfo : EIATTR_SW_WAR
	.align		4
.L_2601:
        /*0108*/ 	.byte	0x04, 0x36
        /*010a*/ 	.short	(.L_2603 - .L_2602)
.L_2602:
        /*010c*/ 	.word	0x00000008
.L_2603:


//--------------------- .nv.info._ZN10layer_norm22ln_bwd_finalize_kernelINS_22Kernel_traits_finalizeILj256E13__nv_bfloat16S2_fS2_fjLb1ELj1024ELj4ENS_18Kernel_traits_baseILj256ES2_S2_fS2_fjLj1024EEEEELb1ELb1EEEvNS_9BwdParamsE --------------------------
	.section	.nv.info._ZN10layer_norm22ln_bwd_finalize_kernelINS_22Kernel_traits_finalizeILj256E13__nv_bfloat16S2_fS2_fjLb1ELj1024ELj4ENS_18Kernel_traits_baseILj256ES2_S2_fS2_fjLj1024EEEEELb1ELb1EEEvNS_9BwdParamsE,"",@"SHT_CUDA_INFO"
	.sectionflags	@""
	.align	4


	//----- nvinfo : EIATTR_CUDA_API_VERSION
	.align		4
        /*0000*/ 	.byte	0x04, 0x37
        /*0002*/ 	.short	(.L_2605 - .L_2604)
.L_2604:
        /*0004*/ 	.word	0x00000082


	//----- nvinfo : EIATTR_KPARAM_INFO
	.align		4
.L_2605:
        /*0008*/ 	.byte	0x04, 0x17
        /*000a*/ 	.short	(.L_2607 - .L_2606)
.L_2606:
        /*000c*/ 	.word	0x00000000
        /*0010*/ 	.short	0x0000
        /*0012*/ 	.short	0x0000
        /*0014*/ 	.byte	0x00, 0xf0, 0xa1, 0x04


	//----- nvinfo : EIATTR_SPARSE_MMA_MASK
	.align		4
.L_2607:
        /*0018*/ 	.byte	0x03, 0x50
        /*001a*/ 	.short	0x0000


	//----- nvinfo : EIATTR_MAXREG_COUNT
	.align		4
        /*001c*/ 	.byte	0x03, 0x1b
        /*001e*/ 	.short	0x0040


	//----- nvinfo : EIATTR_NUM_BARRIERS
	.align		4
        /*0020*/ 	.byte	0x02, 0x4c
        /*0022*/ 	.byte	0x01
	.zero		1


	//----- nvinfo : EIATTR_MERCURY_ISA_VERSION
	.align		4
        /*0024*/ 	.byte	0x03, 0x5f
        /*0026*/ 	.short	0x0101


	//----- nvinfo : EIATTR_COOP_GROUP_MASK_REGIDS
	.align		4
        /*0028*/ 	.byte	0x04, 0x29
        /*002a*/ 	.short	(.L_2609 - .L_2608)


	//   ....[0]....
.L_2608:
        /*002c*/ 	.word	0xffffffff


	//   ....[1]....
        /*0030*/ 	.word	0xffffffff


	//   ....[2]....
        /*0034*/ 	.word	0xffffffff


	//   ....[3]....
        /*0038*/ 	.word	0xffffffff


	//   ....[4]....
        /*003c*/ 	.word	0xffffffff


	//   ....[5]....
        /*0040*/ 	.word	0xffffffff


	//   ....[6]....
        /*0044*/ 	.word	0xffffffff


	//   ....[7]....
        /*0048*/ 	.word	0xffffffff


	//   ....[8]....
        /*004c*/ 	.word	0xffffffff


	//   ....[9]....
        /*0050*/ 	.word	0xffffffff


	//   ....[10]....
        /*0054*/ 	.word	0xffffffff


	//   ....[11]....
        /*0058*/ 	.word	0xffffffff


	//   ....[12]....
        /*005c*/ 	.word	0xffffffff


	//   ....[13]....
        /*0060*/ 	.word	0xffffffff


	//   ....[14]....
        /*0064*/ 	.word	0xffffffff


	//----- nvinfo : EIATTR_COOP_GROUP_INSTR_OFFSETS
	.align		4
.L_2609:
        /*0068*/ 	.byte	0x04, 0x28
        /*006a*/ 	.short	(.L_2611 - .L_2610)


	//   ....[0]....
.L_2610:
        /*006c*/ 	.word	0x00001070


	//   ....[1]....
        /*0070*/ 	.word	0x00001080


	//   ....[2]....
        /*0074*/ 	.word	0x00001090


	//   ....[3]....
        /*0078*/ 	.word	0x000010c0


	//   ....[4]....
        /*007c*/ 	.word	0x000010e0


	//   ....[5]....
        /*0080*/ 	.word	0x000010f0


	//   ....[6]....
        /*0084*/ 	.word	0x00001120


	//   ....[7]....
        /*0088*/ 	.word	0x00001140


	//   ....[8]....
        /*008c*/ 	.word	0x00001150


	//   ....[9]....
        /*0090*/ 	.word	0x00001180


	//   ....[10]....
        /*0094*/ 	.word	0x000011a0


	//   ....[11]....
        /*0098*/ 	.word	0x000011b0


	//   ....[12]....
        /*009c*/ 	.word	0x000011f0


	//   ....[13]....
        /*00a0*/ 	.word	0x00001210


	//   ....[14]....
        /*00a4*/ 	.word	0x00001220


	//----- nvinfo : EIATTR_VRC_CTA_INIT_COUNT
	.align		4
.L_2611:
        /*00a8*/ 	.byte	0x02, 0x4a
	.zero		1
	.zero		1


	//----- nvinfo : EIATTR_EXIT_INSTR_OFFSETS
	.align		4
        /*00ac*/ 	.byte	0x04, 0x1c
        /*00ae*/ 	.short	(.L_2613 - .L_2612)


	//   ....[0]....
.L_2612:
        /*00b0*/ 	.word	0x00000060


	//   ....[1]....
        /*00b4*/ 	.word	0x000012a0


	//   ....[2]....
        /*00b8*/ 	.word	0x000013c0


	//----- nvinfo : EIATTR_MAX_THREADS
	.align		4
.L_2613:
        /*00bc*/ 	.byte	0x04, 0x05
        /*00be*/ 	.short	(.L_2615 - .L_2614)
.L_2614:
        /*00c0*/ 	.word	0x00000400
        /*00c4*/ 	.word	0x00000001
        /*00c8*/ 	.word	0x00000001


	//----- nvinfo : EIATTR_CRS_STACK_SIZE
	.align		4
.L_2615:
        /*00cc*/ 	.byte	0x04, 0x1e
        /*00ce*/ 	.short	(.L_2617 - .L_2616)
.L_2616:
        /*00d0*/ 	.word	0x00000000


	//----- nvinfo : EIATTR_CBANK_PARAM_SIZE
	.align		4
.L_2617:
        /*00d4*/ 	.byte	0x03, 0x19
        /*00d6*/ 	.short	0x0128


	//----- nvinfo : EIATTR_PARAM_CBANK
	.align		4
        /*00d8*/ 	.byte	0x04, 0x0a
        /*00da*/ 	.short	(.L_2619 - .L_2618)
	.align		4
.L_2618:
        /*00dc*/ 	.word	index@(.nv.constant0._ZN10layer_norm22ln_bwd_finalize_kernelINS_22Kernel_traits_finalizeILj256E13__nv_bfloat16S2_fS2_fjLb1ELj1024ELj4ENS_18Kernel_traits_baseILj256ES2_S2_fS2_fjLj1024EEEEELb1ELb1EEEvNS_9BwdParamsE)
        /*00e0*/ 	.short	0x0380
        /*00e2*/ 	.short	0x0128


	//----- nvinfo : EIATTR_SW_WAR
	.align		4
.L_2619:
        /*00e4*/ 	.byte	0x04, 0x36
        /*00e6*/ 	.short	(.L_2621 - .L_2620)
.L_2620:
        /*00e8*/ 	.word	0x00000008
.L_2621:


//--------------------- .nv.info._ZN10layer_norm13ln_bwd_kernelINS_13Kernel_traitsI13__nv_bfloat16S2_fS2_fjLj256ELj1ELj4ELj1ELj16ENS_18Kernel_traits_baseILj256ES2_S2_fS2_fjLj128EEEEELb1ELb1ELb1ELb1EEEvNS_9BwdParamsE --------------------------
	.section	.nv.info._ZN10layer_norm13ln_bwd_kernelINS_13Kernel_traitsI13__nv_bfloat16S2_fS2_fjLj256ELj1ELj4ELj1ELj16ENS_18Kernel_traits_baseILj256ES2_S2_fS2_fjLj128EEEEELb1ELb1ELb1ELb1EEEvNS_9BwdParamsE,"",@"SHT_CUDA_INFO"
	.sectionflags	@""
	.align	4


	//----- nvinfo : EIATTR_CUDA_API_VERSION
	.align		4
        /*0000*/ 	.byte	0x04, 0x37
        /*0002*/ 	.short	(.L_2623 - .L_2622)
.L_2622:
        /*0004*/ 	.word	0x00000082


	//----- nvinfo : EIATTR_KPARAM_INFO
	.align		4
.L_2623:
        /*0008*/ 	.byte	0x04, 0x17
        /*000a*/ 	.short	(.L_2625 - .L_2624)
.L_2624:
        /*000c*/ 	.word	0x00000000
        /*0010*/ 	.short	0x0000
        /*0012*/ 	.short	0x0000
        /*0014*/ 	.byte	0x00, 0xf0, 0xa1, 0x04


	//----- nvinfo : EIATTR_SPARSE_MMA_MASK
	.align		4
.L_2625:
        /*0018*/ 	.byte	0x03, 0x50
        /*001a*/ 	.short	0x0000


	//----- nvinfo : EIATTR_MAXREG_COUNT
	.align		4
        /*001c*/ 	.byte	0x03, 0x1b
        /*001e*/ 	.short	0x00ff


	//----- nvinfo : EIATTR_NUM_BARRIERS
	.align		4
        /*0020*/ 	.byte	0x02, 0x4c
        /*0022*/ 	.byte	0x01
	.zero		1


	//----- nvinfo : EIATTR_MERCURY_ISA_VERSION
	.align		4
        /*0024*/ 	.byte	0x03, 0x5f
        /*0026*/ 	.short	0x0101


	//----- nvinfo : EIATTR_COOP_GROUP_MASK_REGIDS
	.align		4
        /*0028*/ 	.byte	0x04, 0x29
        /*002a*/ 	.short	(.L_2627 - .L_2626)


	//   ....[0]....
.L_2626:
        /*002c*/ 	.word	0xffffffff


	//   ....[1]....
        /*0030*/ 	.word	0xffffffff


	//   ....[2]....
        /*0034*/ 	.word	0xffffffff


	//   ....[3]....
        /*0038*/ 	.word	0xffffffff


	//   ....[4]....
        /*003c*/ 	.word	0xffffffff


	//   ....[5]....
        /*0040*/ 	.word	0xffffffff


	//   ....[6]....
        /*0044*/ 	.word	0xffffffff


	//   ....[7]....
        /*0048*/ 	.word	0xffffffff


	//   ....[8]....
        /*004c*/ 	.word	0xffffffff


	//   ....[9]....
        /*0050*/ 	.word	0xffffffff


	//   ....[10]....
        /*0054*/ 	.word	0x05000069


	//   ....[11]....
        /*0058*/ 	.word	0x05000069


	//   ....[12]....
        /*005c*/ 	.word	0x05000069


	//   ....[13]....
        /*0060*/ 	.word	0x05000069


	//   ....[14]....
        /*0064*/ 	.word	0x05000069


	//   ....[15]....
        /*0068*/ 	.word	0x05000069


	//   ....[16]....
        /*006c*/ 	.word	0x05000069


	//   ....[17]....
        /*0070*/ 	.word	0x05000069


	//   ....[18]....
        /*0074*/ 	.word	0x05000069


	//   ....[19]....
        /*0078*/ 	.word	0x05000069


	//----- nvinfo : EIATTR_COOP_GROUP_INSTR_OFFSETS
	.align		4
.L_2627:
        /*007c*/ 	.byte	0x04, 0x28
        /*007e*/ 	.short	(.L_2629 - .L_2628)


	//   ....[0]....
.L_2628:
        /*0080*/ 	.word	0x00000d70


	//   ....[1]....
        /*0084*/ 	.word	0x00000d80


	//   ....[2]....
        /*0088*/ 	.word	0x00000db0


	//   ....[3]....
        /*008c*/ 	.word	0x00000dc0


	//   ....[4]....
        /*0090*/ 	.word	0x00000df0


	//   ....[5]....
        /*0094*/ 	.word	0x00000e00


	//   ....[6]....
        /*0098*/ 	.word	0x00000e30


	//   ....[7]....
        /*009c*/ 	.word	0x00000e40


	//   ....[8]....
        /*00a0*/ 	.word	0x00000e70


	//   ....[9]....
        /*00a4*/ 	.word	0x00000e80


	//   ....[10]....
        /*00a8*/ 	.word	0x00003620


	//   ....[11]....
        /*00ac*/ 	.word	0x000036b0


	//   ....[12]....
        /*00b0*/ 	.word	0x00003720


	//   ....[13]....
        /*00b4*/ 	.word	0x00003780


	//   ....[14]....
        /*00b8*/ 	.word	0x000037f0


	//   ....[15]....
        /*00bc*/ 	.word	0x00003850


	//   ....[16]....
        /*00c0*/ 	.word	0x000038c0


	//   ....[17]....
        /*00c4*/ 	.word	0x00003920


	//   ....[18]....
        /*00c8*/ 	.word	0x00003990


	//   ....[19]....
        /*00cc*/ 	.word	0x000039f0


	//----- nvinfo : EIATTR_VRC_CTA_INIT_COUNT
	.align		4
.L_2629:
        /*00d0*/ 	.byte	0x02, 0x4a
	.zero		1
	.zero		1


	//----- nvinfo : EIATTR_EXIT_INSTR_OFFSETS
	.align		4
        /*00d4*/ 	.byte	0x04, 0x1c
        /*00d6*/ 	.short	(.L_2631 - .L_2630)


	//   ....[0]....
.L_2630:
        /*00d8*/ 	.word	0x000035b0


	//----- nvinfo : EIATTR_MAX_THREADS
	.align		4
.L_2631:
        /*00dc*/ 	.byte	0x04, 0x05
        /*00de*/ 	.short	(.L_2633 - .L_2632)
.L_2632:
        /*00e0*/ 	.word	0x00000080
        /*00e4*/ 	.word	0x00000001
        /*00e8*/ 	.word	0x00000001


	//----- nvinfo : EIATTR_CRS_STACK_SIZE
	.align		4
.L_2633:
        /*00ec*/ 	.byte	0x04, 0x1e
        /*00ee*/ 	.short	(.L_2635 - .L_2634)
.L_2634:
        /*00f0*/ 	.word	0x00000000


	//----- nvinfo : EIATTR_CBANK_PARAM_SIZE
	.align		4
.L_2635:
        /*00f4*/ 	.byte	0x03, 0x19
        /*00f6*/ 	.short	0x0128


	//----- nvinfo : EIATTR_PARAM_CBANK
	.align		4
        /*00f8*/ 	.byte	0x04, 0x0a
        /*00fa*/ 	.short	(.L_2637 - .L_2636)
	.align		4
.L_2636:
        /*00fc*/ 	.word	index@(.nv.constant0._ZN10layer_norm13ln_bwd_kernelINS_13Kernel_traitsI13__nv_bfloat16S2_fS2_fjLj256ELj1ELj4ELj1ELj16ENS_18Kernel_traits_baseILj256ES2_S2_fS2_fjLj128EEEEELb1ELb1ELb1ELb1EEEvNS_9BwdParamsE)
        /*0100*/ 	.short	0x0380
        /*0102*/ 	.short	0x0128


	//----- nvinfo : EIATTR_SW_WAR
	.align		4
.L_2637:
        /*0104*/ 	.byte	0x04, 0x36
        /*0106*/ 	.short	(.L_2639 - .L_2638)
.L_2638:
        /*0108*/ 	.word	0x00000008
.L_2639:


//--------------------- .nv.info._ZN10layer_norm13ln_bwd_kernelINS_13Kernel_traitsIf13__nv_bfloat16fS2_fjLj256ELj1ELj4ELj1ELj16ENS_18Kernel_traits_baseILj256EfS2_fS2_fjLj128EEEEELb0ELb0ELb0ELb0EEEvNS_9BwdParamsE --------------------------
	.section	.nv.info._ZN10layer_norm13ln_bwd_kernelINS_13Kernel_traitsIf13__nv_bfloat16fS2_fjLj256ELj1ELj4ELj1ELj16ENS_18Kernel_traits_baseILj256EfS2_fS2_fjLj128EEEEELb0ELb0ELb0ELb0EEEvNS_9BwdParamsE,"",@"SHT_CUDA_INFO"
	.sectionflags	@""
	.align	4


	//----- nvinfo : EIATTR_CUDA_API_VERSION
	.align		4
        /*0000*/ 	.byte	0x04, 0x37
        /*0002*/ 	.short	(.L_2641 - .L_2640)
.L_2640:
        /*0004*/ 	.word	0x00000082


	//----- nvinfo : EIATTR_KPARAM_INFO
	.align		4
.L_2641:
        /*0008*/ 	.byte	0x04, 0x17
        /*000a*/ 	.short	(.L_2643 - .L_2642)
.L_2642:
        /*000c*/ 	.word	0x00000000
        /*0010*/ 	.short	0x0000
        /*0012*/ 	.short	0x0000
        /*0014*/ 	.byte	0x00, 0xf0, 0xa1, 0x04


	//----- nvinfo : EIATTR_SPARSE_MMA_MASK
	.align		4
.L_2643:
        /*0018*/ 	.byte	0x03, 0x50
        /*001a*/ 	.short	0x0000


	//----- nvinfo : EIATTR_MAXREG_COUNT
	.align		4
        /*001c*/ 	.byte	0x03, 0x1b
        /*001e*/ 	.short	0x00ff


	//----- nvinfo : EIATTR_NUM_BARRIERS
	.align		4
        /*0020*/ 	.byte	0x02, 0x4c
        /*0022*/ 	.byte	0x01
	.zero		1


	//----- nvinfo : EIATTR_MERCURY_ISA_VERSION
	.align		4
        /*0024*/ 	.byte	0x03, 0x5f
        /*0026*/ 	.short	0x0101


	//----- nvinfo : EIATTR_COOP_GROUP_MASK_REGIDS
	.align		4
        /*0028*/ 	.byte	0x04, 0x29
        /*002a*/ 	.short	(.L_2645 - .L_2644)


	//   ....[0]....
.L_2644:
        /*002c*/ 	.word	0xffffffff


	//   ....[1]....
        /*0030*/ 	.word	0xffffffff


	//   ....[2]....
        /*0034*/ 	.word	0xffffffff


	//   ....[3]....
        /*0038*/ 	.word	0xffffffff


	//   ....[4]....
        /*003c*/ 	.word	0xffffffff


	//   ....[5]....
        /*0040*/ 	.word	0xffffffff


	//   ....[6]....
        /*0044*/ 	.word	0xffffffff


	//   ....[7]....
        /*0048*/ 	.word	0xffffffff


	//   ....[8]....
        /*004c*/ 	.word	0xffffffff


	//   ....[9]....
        /*0050*/ 	.word	0xffffffff


	//   ....[10]....
        /*0054*/ 	.word	0x05000030


	//   ....[11]....
        /*0058*/ 	.word	0x05000030


	//   ....[12]....
        /*005c*/ 	.word	0x05000030


	//   ....[13]....
        /*0060*/ 	.word	0x05000030


	//   ....[14]....
        /*0064*/ 	.word	0x05000030


	//   ....[15]....
        /*0068*/ 	.word	0x05000030


	//   ....[16]....
        /*006c*/ 	.word	0x05000030


	//   ....[17]....
        /*0070*/ 	.word	0x05000030


	//   ....[18]....
        /*0074*/ 	.word	0x05000030


	//   ....[19]....
        /*0078*/ 	.word	0x05000030


	//----- nvinfo : EIATTR_COOP_GROUP_INSTR_OFFSETS
	.align		4
.L_2645:
        /*007c*/ 	.byte	0x04, 0x28
        /*007e*/ 	.short	(.L_2647 - .L_2646)


	//   ....[0]....
.L_2646:
        /*0080*/ 	.word	0x00000930


	//   ....[1]....
        /*0084*/ 	.word	0x00000940


	//   ....[2]....
        /*0088*/ 	.word	0x00000970


	//   ....[3]....
        /*008c*/ 	.word	0x00000980


	//   ....[4]....
        /*0090*/ 	.word	0x000009b0


	//   ....[5]....
        /*0094*/ 	.word	0x000009c0


	//   ....[6]....
        /*0098*/ 	.word	0x000009f0


	//   ....[7]....
        /*009c*/ 	.word	0x00000a00


	//   ....[8]....
        /*00a0*/ 	.word	0x00000a30


	//   ....[9]....
        /*00a4*/ 	.word	0x00000a40


	//   ....[10]....
        /*00a8*/ 	.word	0x00001ad0


	//   ....[11]....
        /*00ac*/ 	.word	0x00001b70


	//   ....[12]....
        /*00b0*/ 	.word	0x00001bd0


	//   ....[13]....
        /*00b4*/ 	.word	0x00001c30


	//   ....[14]....
        /*00b8*/ 	.word	0x00001ca0


	//   ....[15]....
        /*00bc*/ 	.word	0x00001d00


	//   ....[16]....
        /*00c0*/ 	.word	0x00001d70


	//   ....[17]....
        /*00c4*/ 	.word	0x00001dd0


	//   ....[18]....
        /*00c8*/ 	.word	0x00001e40


	//   ....[19]....
        /*00cc*/ 	.word	0x00001ea0


	//----- nvinfo : EIATTR_VRC_CTA_INIT_COUNT
	.align		4
.L_2647:
        /*00d0*/ 	.byte	0x02, 0x4a
	.zero		1
	.zero		1


	//----- nvinfo : EIATTR_EXIT_INSTR_OFFSETS
	.align		4
        /*00d4*/ 	.byte	0x04, 0x1c
        /*00d6*/ 	.short	(.L_2649 - .L_2648)


	//   ....[0]....
.L_2648:
        /*00d8*/ 	.word	0x00001a40


	//   ....[1]....
        /*00dc*/ 	.word	0x00001a70


	//----- nvinfo : EIATTR_MAX_THREADS
	.align		4
.L_2649:
        /*00e0*/ 	.byte	0x04, 0x05
        /*00e2*/ 	.short	(.L_2651 - .L_2650)
.L_2650:
        /*00e4*/ 	.word	0x00000080
        /*00e8*/ 	.word	0x00000001
        /*00ec*/ 	.word	0x00000001


	//----- nvinfo : EIATTR_CRS_STACK_SIZE
	.align		4
.L_2651:
        /*00f0*/ 	.byte	0x04, 0x1e
        /*00f2*/ 	.short	(.L_2653 - .L_2652)
.L_2652:
        /*00f4*/ 	.word	0x00000000


	//----- nvinfo : EIATTR_CBANK_PARAM_SIZE
	.align		4
.L_2653:
        /*00f8*/ 	.byte	0x03, 0x19
        /*00fa*/ 	.short	0x0128


	//----- nvinfo : EIATTR_PARAM_CBANK
	.align		4
        /*00fc*/ 	.byte	0x04, 0x0a
        /*00fe*/ 	.short	(.L_2655 - .L_2654)
	.align		4
.L_2654:
        /*0100*/ 	.word	index@(.nv.constant0._ZN10layer_norm13ln_bwd_kernelINS_13Kernel_traitsIf13__nv_bfloat16fS2_fjLj256ELj1ELj4ELj1ELj16ENS_18Kernel_traits_baseILj256EfS2_fS2_fjLj128EEEEELb0ELb0ELb0ELb0EEEvNS_9BwdParamsE)
        /*0104*/ 	.short	0x0380
        /*0106*/ 	.short	0x0128


	//----- nvinfo : EIATTR_SW_WAR
	.align		4
.L_2655:
        /*0108*/ 	.byte	0x04, 0x36
        /*010a*/ 	.short	(.L_2657 - .L_2656)
.L_2656:
        /*010c*/ 	.word	0x00000008
.L_2657:


//--------------------- .nv.info._ZN10layer_norm13ln_bwd_kernelINS_13Kernel_traitsIf13__nv_bfloat16fS2_fjLj256ELj1ELj4ELj1ELj16ENS_18Kernel_traits_baseILj256EfS2_fS2_fjLj128EEEEELb0ELb0ELb0ELb1EEEvNS_9BwdParamsE --------------------------
	.section	.nv.info._ZN10layer_norm13ln_bwd_kernelINS_13Kernel_traitsIf13__nv_bfloat16fS2_fjLj256ELj1ELj4ELj1ELj16ENS_18Kernel_traits_baseILj256EfS2_fS2_fjLj128EEEEELb0ELb0ELb0ELb1EEEvNS_9BwdParamsE,"",@"SHT_CUDA_INFO"
	.sectionflags	@""
	.align	4


	//----- nvinfo : EIATTR_CUDA_API_VERSION
	.align		4
        /*0000*/ 	.byte	0x04, 0x37
        /*0002*/ 	.short	(.L_2659 - .L_2658)
.L_2658:
        /*0004*/ 	.word	0x00000082


	//----- nvinfo : EIATTR_KPARAM_INFO
	.align		4
.L_2659:
        /*0008*/ 	.byte	0x04, 0x17
        /*000a*/ 	.short	(.L_2661 - .L_2660)
.L_2660:
        /*000c*/ 	.word	0x00000000
        /*0010*/ 	.short	0x0000
        /*0012*/ 	.short	0x0000
        /*0014*/ 	.byte	0x00, 0xf0, 0xa1, 0x04


	//----- nvinfo : EIATTR_SPARSE_MMA_MASK
	.align		4
.L_2661:
        /*0018*/ 	.byte	0x03, 0x50
        /*001a*/ 	.short	0x0000


	//----- nvinfo : EIATTR_MAXREG_COUNT
	.align		4
        /*001c*/ 	.byte	0x03, 0x1b
        /*001e*/ 	.short	0x00ff


	//----- nvinfo : EIATTR_NUM_BARRIERS
	.align		4
        /*0020*/ 	.byte	0x02, 0x4c
        /*0022*/ 	.byte	0x01
	.zero		1


	//----- nvinfo : EIATTR_MERCURY_ISA_VERSION
	.align		4
        /*0024*/ 	.byte	0x03, 0x5f
        /*0026*/ 	.short	0x0101


	//----- nvinfo : EIATTR_COOP_GROUP_MASK_REGIDS
	.align		4
        /*0028*/ 	.byte	0x04, 0x29
        /*002a*/ 	.short	(.L_2663 - .L_2662)


	//   ....[0]....
.L_2662:
        /*002c*/ 	.word	0xffffffff


	//   ....[1]....
        /*0030*/ 	.word	0xffffffff


	//   ....[2]....
        /*0034*/ 	.word	0xffffffff


	//   ....[3]....
        /*0038*/ 	.word	0xffffffff


	//   ....[4]....
        /*003c*/ 	.word	0xffffffff


	//   ....[5]....
        /*0040*/ 	.word	0xffffffff


	//   ....[6]....
        /*0044*/ 	.word	0xffffffff


	//   ....[7]....
        /*0048*/ 	.word	0xffffffff


	//   ....[8]....
        /*004c*/ 	.word	0xffffffff


	//   ....[9]....
        /*0050*/ 	.word	0xffffffff


	//   ....[10]....
        /*0054*/ 	.word	0x05000040


	//   ....[11]....
        /*0058*/ 	.word	0x05000040


	//   ....[12]....
        /*005c*/ 	.word	0x05000040


	//   ....[13]....
        /*0060*/ 	.word	0x05000040


	//   ....[14]....
        /*0064*/ 	.word	0x05000040


	//   ....[15]....
        /*0068*/ 	.word	0x05000040


	//   ....[16]....
        /*006c*/ 	.word	0x05000040


	//   ....[17]....
        /*0070*/ 	.word	0x05000040


	//   ....[18]....
        /*0074*/ 	.word	0x05000040


	//   ....[19]....
        /*0078*/ 	.word	0x05000040


	//----- nvinfo : EIATTR_COOP_GROUP_INSTR_OFFSETS
	.align		4
.L_2663:
        /*007c*/ 	.byte	0x04, 0x28
        /*007e*/ 	.short	(.L_2665 - .L_2664)


	//   ....[0]....
.L_2664:
        /*0080*/ 	.word	0x00000910


	//   ....[1]....
        /*0084*/ 	.word	0x00000920


	//   ....[2]....
        /*0088*/ 	.word	0x00000950


	//   ....[3]....
        /*008c*/ 	.word	0x00000960


	//   ....[4]....
        /*0090*/ 	.word	0x00000990


	//   ....[5]....
        /*0094*/ 	.word	0x000009b0


	//   ....[6]....
        /*0098*/ 	.word	0x000009d0


	//   ....[7]....
        /*009c*/ 	.word	0x000009e0


	//   ....[8]....
        /*00a0*/ 	.word	0x00000a10


	//   ....[9]....
        /*00a4*/ 	.word	0x00000a20


	//   ....[10]....
        /*00a8*/ 	.word	0x00001a40


	//   ....[11]....
        /*00ac*/ 	.word	0x00001ad0


	//   ....[12]....
        /*00b0*/ 	.word	0x00001b40


	//   ....[13]....
        /*00b4*/ 	.word	0x00001ba0


	//   ....[14]....
        /*00b8*/ 	.word	0x00001c00


	//   ....[15]....
        /*00bc*/ 	.word	0x00001c50


	//   ....[16]....
        /*00c0*/ 	.word	0x00001cb0


	//   ....[17]....
        /*00c4*/ 	.word	0x00001d00


	//   ....[18]....
        /*00c8*/ 	.word	0x00001d70


	//   ....[19]....
        /*00cc*/ 	.word	0x00001dc0


	//----- nvinfo : EIATTR_VRC_CTA_INIT_COUNT
	.align		4
.L_2665:
        /*00d0*/ 	.byte	0x02, 0x4a
	.zero		1
	.zero		1


	//----- nvinfo : EIATTR_EXIT_INSTR_OFFSETS
	.align		4
        /*00d4*/ 	.byte	0x04, 0x1c
        /*00d6*/ 	.short	(.L_2667 - .L_2666)


	//   ....[0]....
.L_2666:
        /*00d8*/ 	.word	0x000019d0


	//----- nvinfo : EIATTR_MAX_THREADS
	.align		4
.L_2667:
        /*00dc*/ 	.byte	0x04, 0x05
        /*00de*/ 	.short	(.L_2669 - .L_2668)
.L_2668:
        /*00e0*/ 	.word	0x00000080
        /*00e4*/ 	.word	0x00000001
        /*00e8*/ 	.word	0x00000001


	//----- nvinfo : EIATTR_CRS_STACK_SIZE
	.align		4
.L_2669:
        /*00ec*/ 	.byte	0x04, 0x1e
        /*00ee*/ 	.short	(.L_2671 - .L_2670)
.L_2670:
        /*00f0*/ 	.word	0x00000000


	//----- nvinfo : EIATTR_CBANK_PARAM_SIZE
	.align		4
.L_2671:
        /*00f4*/ 	.byte	0x03, 0x19
        /*00f6*/ 	.short	0x0128


	//----- nvinfo : EIATTR_PARAM_CBANK
	.align		4
        /*00f8*/ 	.byte	0x04, 0x0a
        /*00fa*/ 	.short	(.L_2673 - .L_2672)
	.align		4
.L_2672:
        /*00fc*/ 	.word	index@(.nv.constant0._ZN10layer_norm13ln_bwd_kernelINS_13Kernel_traitsIf13__nv_bfloat16fS2_fjLj256ELj1ELj4ELj1ELj16ENS_18Kernel_traits_baseILj256EfS2_fS2_fjLj128EEEEELb0ELb0ELb0ELb1EEEvNS_9BwdParamsE)
        /*0100*/ 	.short	0x0380
        /*0102*/ 	.short	0x0128


	//----- nvinfo : EIATTR_SW_WAR
	.align		4
.L_2673:
        /*0104*/ 	.byte	0x04, 0x36
        /*0106*/ 	.short	(.L_2675 - .L_2674)
.L_2674:
        /*0108*/ 	.word	0x00000008
.L_2675:


//--------------------- .nv.info._ZN10layer_norm13ln_bwd_kernelINS_13Kernel_traitsIf13__nv_bfloat16fS2_fjLj256ELj1ELj4ELj1ELj16ENS_18Kernel_traits_baseILj256EfS2_fS2_fjLj128EEEEELb0ELb0ELb1ELb0EEEvNS_9BwdParamsE --------------------------
	.section	.nv.info._ZN10layer_norm13ln_bwd_kernelINS_13Kernel_traitsIf13__nv_bfloat16fS2_fjLj256ELj1ELj4ELj1ELj16ENS_18Kernel_traits_baseILj256EfS2_fS2_fjLj128EEEEELb0ELb0ELb1ELb0EEEvNS_9BwdParamsE,"",@"SHT_CUDA_INFO"
	.sectionflags	@""
	.align	4


	//----- nvinfo : EIATTR_CUDA_API_VERSION
	.align		4
        /*0000*/ 	.byte	0x04, 0x37
        /*0002*/ 	.short	(.L_2677 - .L_2676)
.L_2676:
        /*0004*/ 	.word	0x00000082


	//----- nvinfo : EIATTR_KPARAM_INFO
	.align		4
.L_2677:
        /*0008*/ 	.byte	0x04, 0x17
        /*000a*/ 	.short	(.L_2679 - .L_2678)
.L_2678:
        /*000c*/ 	.word	0x00000000
        /*0010*/ 	.short	0x0000
        /*0012*/ 	.short	0x0000
        /*0014*/ 	.byte	0x00, 0xf0, 0xa1, 0x04


	//----- nvinfo : EIATTR_SPARSE_MMA_MASK
	.align		4
.L_2679:
        /*0018*/ 	.byte	0x03, 0x50
        /*001a*/ 	.short	0x0000


	//----- nvinfo : EIATTR_MAXREG_COUNT
	.align		4
        /*001c*/ 	.byte	0x03, 0x1b
        /*001e*/ 	.short	0x00ff


	//----- nvinfo : EIATTR_NUM_BARRIERS
	.align		4
        /*0020*/ 	.byte	0x02, 0x4c
        /*0022*/ 	.byte	0x01
	.zero		1


	//----- nvinfo : EIATTR_MERCURY_ISA_VERSION
	.align		4
        /*0024*/ 	.byte	0x03, 0x5f
        /*0026*/ 	.short	0x0101


	//----- nvinfo : EIATTR_COOP_GROUP_MASK_REGIDS
	.align		4
        /*0028*/ 	.byte	0x04, 0x29
        /*002a*/ 	.short	(.L_2681 - .L_2680)


	//   ....[0]....
.L_2680:
        /*002c*/ 	.word	0xffffffff


	//   ....[1]....
        /*0030*/ 	.word	0xffffffff


	//   ....[2]....
        /*0034*/ 	.word	0xffffffff


	//   ....[3]....
        /*0038*/ 	.word	0xffffffff


	//   ....[4]....
        /*003c*/ 	.word	0xffffffff


	//   ....[5]....
        /*0040*/ 	.word	0xffffffff


	//   ....[6]....
        /*0044*/ 	.word	0xffffffff


	//   ....[7]....
        /*0048*/ 	.word	0xffffffff


	//   ....[8]....
        /*004c*/ 	.word	0xffffffff


	//   ....[9]....
        /*0050*/ 	.word	0xffffffff


	//   ....[10]....
        /*0054*/ 	.word	0x05000036


	//   ....[11]....
        /*0058*/ 	.word	0x05000036


	//   ....[12]....
        /*005c*/ 	.word	0x05000036


	//   ....[13]....
        /*0060*/ 	.word	0x05000036


	//   ....[14]....
        /*0064*/ 	.word	0x05000036


	//   ....[15]....
        /*0068*/ 	.word	0x05000036


	//   ....[16]....
        /*006c*/ 	.word	0x05000036


	//   ....[17]....
        /*0070*/ 	.word	0x05000036


	//   ....[18]....
        /*0074*/ 	.word	0x05000036


	//   ....[19]....
        /*0078*/ 	.word	0x05000036


	//----- nvinfo : EIATTR_COOP_GROUP_INSTR_OFFSETS
	.align		4
.L_2681:
        /*007c*/ 	.byte	0x04, 0x28
        /*007e*/ 	.short	(.L_2683 - .L_2682)


	//   ....[0]....
.L_2682:
        /*0080*/ 	.word	0x00000a80


	//   ....[1]....
        /*0084*/ 	.word	0x00000a90


	//   ....[2]....
        /*0088*/ 	.word	0x00000ac0


	//   ....[3]....
        /*008c*/ 	.word	0x00000ad0


	//   ....[4]....
        /*0090*/ 	.word	0x00000b00


	//   ....[5]....
        /*0094*/ 	.word	0x00000b10


	//   ....[6]....
        /*0098*/ 	.word	0x00000b40


	//   ....[7]....
        /*009c*/ 	.word	0x00000b50


	//   ....[8]....
        /*00a0*/ 	.word	0x00000b80


	//   ....[9]....
        /*00a4*/ 	.word	0x00000b90


	//   ....[10]....
        /*00a8*/ 	.word	0x00002620


	//   ....[11]....
        /*00ac*/ 	.word	0x000026b0


	//   ....[12]....
        /*00b0*/ 	.word	0x00002710


	//   ....[13]....
        /*00b4*/ 	.word	0x00002770


	//   ....[14]....
        /*00b8*/ 	.word	0x000027d0


	//   ....[15]....
        /*00bc*/ 	.word	0x00002830


	//   ....[16]....
        /*00c0*/ 	.word	0x00002890


	//   ....[17]....
        /*00c4*/ 	.word	0x000028f0


	//   ....[18]....
        /*00c8*/ 	.word	0x00002950


	//   ....[19]....
        /*00cc*/ 	.word	0x000029b0


	//----- nvinfo : EIATTR_VRC_CTA_INIT_COUNT
	.align		4
.L_2683:
        /*00d0*/ 	.byte	0x02, 0x4a
	.zero		1
	.zero		1


	//----- nvinfo : EIATTR_EXIT_INSTR_OFFSETS
	.align		4
        /*00d4*/ 	.byte	0x04, 0x1c
        /*00d6*/ 	.short	(.L_2685 - .L_2684)


	//   ....[0]....
.L_2684:
        /*00d8*/ 	.word	0x00002590


	//   ....[1]....
        /*00dc*/ 	.word	0x000025c0


	//----- nvinfo : EIATTR_MAX_THREADS
	.align		4
.L_2685:
        /*00e0*/ 	.byte	0x04, 0x05
        /*00e2*/ 	.short	(.L_2687 - .L_2686)
.L_2686:
        /*00e4*/ 	.word	0x00000080
        /*00e8*/ 	.word	0x00000001
        /*00ec*/ 	.word	0x00000001


	//----- nvinfo : EIATTR_CRS_STACK_SIZE
	.align		4
.L_2687:
        /*00f0*/ 	.byte	0x04, 0x1e
        /*00f2*/ 	.short	(.L_2689 - .L_2688)
.L_2688:
        /*00f4*/ 	.word	0x00000000


	//----- nvinfo : EIATTR_CBANK_PARAM_SIZE
	.align		4
.L_2689:
        /*00f8*/ 	.byte	0x03, 0x19
        /*00fa*/ 	.short	0x0128


	//----- nvinfo : EIATTR_PARAM_CBANK
	.align		4
        /*00fc*/ 	.byte	0x04, 0x0a
        /*00fe*/ 	.short	(.L_2691 - .L_2690)
	.align		4
.L_2690:
        /*0100*/ 	.word	index@(.nv.constant0._ZN10layer_norm13ln_bwd_kernelINS_13Kernel_traitsIf13__nv_bfloat16fS2_fjLj256ELj1ELj4ELj1ELj16ENS_18Kernel_traits_baseILj256EfS2_fS2_fjLj128EEEEELb0ELb0ELb1ELb0EEEvNS_9BwdParamsE)
        /*0104*/ 	.short	0x0380
        /*0106*/ 	.short	0x0128


	//----- nvinfo : EIATTR_SW_WAR
	.align		4
.L_2691:
        /*0108*/ 	.byte	0x04, 0x36
        /*010a*/ 	.short	(.L_2693 - .L_2692)
.L_2692:
        /*010c*/ 	.word	0x00000008
.L_2693:


//--------------------- .nv.info._ZN10layer_norm13ln_bwd_kernelINS_13Kernel_traitsIf13__nv_bfloat16fS2_fjLj256ELj1ELj4ELj1ELj16ENS_18Kernel_traits_baseILj256EfS2_fS2_fjLj128EEEEELb0ELb0ELb1ELb1EEEvNS_9BwdParamsE --------------------------
	.section	.nv.info._ZN10layer_norm13ln_bwd_kernelINS_13Kernel_traitsIf13__nv_bfloat16fS2_fjLj256ELj1ELj4ELj1ELj16ENS_18Kernel_traits_baseILj256EfS2_fS2_fjLj128EEEEELb0ELb0ELb1ELb1EEEvNS_9BwdParamsE,"",@"SHT_CUDA_INFO"
	.sectionflags	@""
	.align	4


	//----- nvinfo : EIATTR_CUDA_API_VERSION
	.align		4
        /*0000*/ 	.byte	0x04, 0x37
        /*0002*/ 	.short	(.L_2695 - .L_2694)
.L_2694:
        /*0004*/ 	.word	0x00000082


	//----- nvinfo : EIATTR_KPARAM_INFO
	.align		4
.L_2695:
        /*0008*/ 	.byte	0x04, 0x17
        /*000a*/ 	.short	(.L_2697 - .L_2696)
.L_2696:
        /*000c*/ 	.word	0x00000000
        /*0010*/ 	.short	0x0000
        /*0012*/ 	.short	0x0000
        /*0014*/ 	.byte	0x00, 0xf0, 0xa1, 0x04


	//----- nvinfo : EIATTR_SPARSE_MMA_MASK
	.align		4
.L_2697:
        /*0018*/ 	.byte	0x03, 0x50
        /*001a*/ 	.short	0x0000


	//----- nvinfo : EIATTR_MAXREG_COUNT
	.align		4
        /*001c*/ 	.byte	0x03, 0x1b
        /*001e*/ 	.short	0x00ff


	//----- nvinfo : EIATTR_NUM_BARRIERS
	.align		4
        /*0020*/ 	.byte	0x02, 0x4c
        /*0022*/ 	.byte	0x01
	.zero		1


	//----- nvinfo : EIATTR_MERCURY_ISA_VERSION
	.align		4
        /*0024*/ 	.byte	0x03, 0x5f
        /*0026*/ 	.short	0x0101


	//----- nvinfo : EIATTR_COOP_GROUP_MASK_REGIDS
	.align		4
        /*0028*/ 	.byte	0x04, 0x29
        /*002a*/ 	.short	(.L_2699 - .L_2698)


	//   ....[0]....
.L_2698:
        /*002c*/ 	.word	0xffffffff


	//   ....[1]....
        /*0030*/ 	.word	0xffffffff


	//   ....[2]....
        /*0034*/ 	.word	0xffffffff


	//   ....[3]....
        /*0038*/ 	.word	0xffffffff


	//   ....[4]....
        /*003c*/ 	.word	0xffffffff


	//   ....[5]....
        /*0040*/ 	.word	0xffffffff


	//   ....[6]....
        /*0044*/ 	.word	0xffffffff


	//   ....[7]....
        /*0048*/ 	.word	0xffffffff


	//   ....[8]....
        /*004c*/ 	.word	0xffffffff


	//   ....[9]....
        /*0050*/ 	.word	0xffffffff


	//   ....[10]....
        /*0054*/ 	.word	0x05000038


	//   ....[11]....
        /*0058*/ 	.word	0x05000038


	//   ....[12]....
        /*005c*/ 	.word	0x05000038


	//   ....[13]....
        /*0060*/ 	.word	0x05000038


	//   ....[14]....
        /*0064*/ 	.word	0x05000038


	//   ....[15]....
        /*0068*/ 	.word	0x05000038


	//   ....[16]....
        /*006c*/ 	.word	0x05000038


	//   ....[17]....
        /*0070*/ 	.word	0x05000038


	//   ....[18]....
        /*0074*/ 	.word	0x05000038


	//   ....[19]....
        /*0078*/ 	.word	0x05000038


	//----- nvinfo : EIATTR_COOP_GROUP_INSTR_OFFSETS
	.align		4
.L_2699:
        /*007c*/ 	.byte	0x04, 0x28
        /*007e*/ 	.short	(.L_2701 - .L_2700)


	//   ....[0]....
.L_2700:
        /*0080*/ 	.word	0x00000a00


	//   ....[1]....
        /*0084*/ 	.word	0x00000a10


	//   ....[2]....
        /*0088*/ 	.word	0x00000a40


	//   ....[3]....
        /*008c*/ 	.word	0x00000a50


	//   ....[4]....
        /*0090*/ 	.word	0x00000a80


	//   ....[5]....
        /*0094*/ 	.word	0x00000a90


	//   ....[6]....
        /*0098*/ 	.word	0x00000ac0


	//   ....[7]....
        /*009c*/ 	.word	0x00000ad0


	//   ....[8]....
        /*00a0*/ 	.word	0x00000b00


	//   ....[9]....
        /*00a4*/ 	.word	0x00000b10


	//   ....[10]....
        /*00a8*/ 	.word	0x00002470


	//   ....[11]....
        /*00ac*/ 	.word	0x00002500


	//   ....[12]....
        /*00b0*/ 	.word	0x00002560


	//   ....[13]....
        /*00b4*/ 	.word	0x000025c0


	//   ....[14]....
        /*00b8*/ 	.word	0x00002620


	//   ....[15]....
        /*00bc*/ 	.word	0x00002680


	//   ....[16]....
        /*00c0*/ 	.word	0x000026e0


	//   ....[17]....
        /*00c4*/ 	.word	0x00002740


	//   ....[18]....
        /*00c8*/ 	.word	0x000027a0


	//   ....[19]....
        /*00cc*/ 	.word	0x00002800


	//----- nvinfo : EIATTR_VRC_CTA_INIT_COUNT
	.align		4
.L_2701:
        /*00d0*/ 	.byte	0x02, 0x4a
	.zero		1
	.zero		1


	//----- nvinfo : EIATTR_EXIT_INSTR_OFFSETS
	.align		4
        /*00d4*/ 	.byte	0x04, 0x1c
        /*00d6*/ 	.short	(.L_2703 - .L_2702)


	//   ....[0]....
.L_2702:
        /*00d8*/ 	.word	0x00002400


	//----- nvinfo : EIATTR_MAX_THREADS
	.align		4
.L_2703:
        /*00dc*/ 	.byte	0x04, 0x05
        /*00de*/ 	.short	(.L_2705 - .L_2704)
.L_2704:
        /*00e0*/ 	.word	0x00000080
        /*00e4*/ 	.word	0x00000001
        /*00e8*/ 	.word	0x00000001


	//----- nvinfo : EIATTR_CRS_STACK_SIZE
	.align		4
.L_2705:
        /*00ec*/ 	.byte	0x04, 0x1e
        /*00ee*/ 	.short	(.L_2707 - .L_2706)
.L_2706:
        /*00f0*/ 	.word	0x00000000


	//----- nvinfo : EIATTR_CBANK_PARAM_SIZE
	.align		4
.L_2707:
        /*00f4*/ 	.byte	0x03, 0x19
        /*00f6*/ 	.short	0x0128


	//----- nvinfo : EIATTR_PARAM_CBANK
	.align		4
        /*00f8*/ 	.byte	0x04, 0x0a
        /*00fa*/ 	.short	(.L_2709 - .L_2708)
	.align		4
.L_2708:
        /*00fc*/ 	.word	index@(.nv.constant0._ZN10layer_norm13ln_bwd_kernelINS_13Kernel_traitsIf13__nv_bfloat16fS2_fjLj256ELj1ELj4ELj1ELj16ENS_18Kernel_traits_baseILj256EfS2_fS2_fjLj128EEEEELb0ELb0ELb1ELb1EEEvNS_9BwdParamsE)
        /*0100*/ 	.short	0x0380
        /*0102*/ 	.short	0x0128


	//----- nvinfo : EIATTR_SW_WAR
	.align		4
.L_2709:
        /*0104*/ 	.byte	0x04, 0x36
        /*0106*/ 	.short	(.L_2711 - .L_2710)
.L_2710:
        /*0108*/ 	.word	0x00000008
.L_2711:


//--------------------- .nv.info._ZN10layer_norm13ln_bwd_kernelINS_13Kernel_traitsIf13__nv_bfloat16fS2_fjLj256ELj1ELj4ELj1ELj16ENS_18Kernel_traits_baseILj256EfS2_fS2_fjLj128EEEEELb0ELb1ELb0ELb0EEEvNS_9BwdParamsE --------------------------
	.section	.nv.info._ZN10layer_norm13ln_bwd_kernelINS_13Kernel_traitsIf13__nv_bfloat16fS2_fjLj256ELj1ELj4ELj1ELj16ENS_18Kernel_traits_baseILj256EfS2_fS2_fjLj128EEEEELb0ELb1ELb0ELb0EEEvNS_9BwdParamsE,"",@"SHT_CUDA_INFO"
	.sectionflags	@""
	.align	4


	//----- nvinfo : EIATTR_CUDA_API_VERSION
	.align		4
        /*0000*/ 	.byte	0x04, 0x37
        /*0002*/ 	.short	(.L_2713 - .L_2712)
.L_2712:
        /*0004*/ 	.word	0x00000082


	//----- nvinfo : EIATTR_KPARAM_INFO
	.align		4
.L_2713:
        /*0008*/ 	.byte	0x04, 0x17
        /*000a*/ 	.short	(.L_2715 - .L_2714)
.L_2714:
        /*000c*/ 	.word	0x00000000
        /*0010*/ 	.short	0x0000
        /*0012*/ 	.short	0x0000
        /*0014*/ 	.byte	0x00, 0xf0, 0xa1, 0x04


	//----- nvinfo : EIATTR_SPARSE_MMA_MASK
	.align		4
.L_2715:
        /*0018*/ 	.byte	0x03, 0x50
        /*001a*/ 	.short	0x0000


	//----- nvinfo : EIATTR_MAXREG_COUNT
	.align		4
        /*001c*/ 	.byte	0x03, 0x1b
        /*001e*/ 	.short	0x00ff


	//----- nvinfo : EIATTR_NUM_BARRIERS
	.align		4
        /*0020*/ 	.byte	0x02, 0x4c
        /*0022*/ 	.byte	0x01
	.zero		1


	//----- nvinfo : EIATTR_MERCURY_ISA_VERSION
	.align		4
        /*0024*/ 	.byte	0x03, 0x5f
        /*0026*/ 	.short	0x0101


	//----- nvinfo : EIATTR_COOP_GROUP_MASK_REGIDS
	.align		4
        /*0028*/ 	.byte	0x04, 0x29
        /*002a*/ 	.short	(.L_2717 - .L_2716)


	//   ....[0]....
.L_2716:
        /*002c*/ 	.word	0xffffffff


	//   ....[1]....
        /*0030*/ 	.word	0xffffffff


	//   ....[2]....
        /*0034*/ 	.word	0xffffffff


	//   ....[3]....
        /*0038*/ 	.word	0xffffffff


	//   ....[4]....
        /*003c*/ 	.word	0xffffffff


	//   ....[5]....
        /*0040*/ 	.word	0xffffffff


	//   ....[6]....
        /*0044*/ 	.word	0xffffffff


	//   ....[7]....
        /*0048*/ 	.word	0xffffffff


	//   ....[8]....
        /*004c*/ 	.word	0xffffffff


	//   ....[9]....
        /*0050*/ 	.word	0xffffffff


	//   ....[10]....
        /*0054*/ 	.word	0x05000040


	//   ....[11]....
        /*0058*/ 	.word	0x05000040


	//   ....[12]....
        /*005c*/ 	.word	0x05000040


	//   ....[13]....
        /*0060*/ 	.word	0x05000040


	//   ....[14]....
        /*0064*/ 	.word	0x05000040


	//   ....[15]....
        /*0068*/ 	.word	0x05000040


	//   ....[16]....
        /*006c*/ 	.word	0x05000040


	//   ....[17]....
        /*0070*/ 	.word	0x05000040


	//   ....[18]....
        /*0074*/ 	.word	0x05000040


	//   ....[19]....
        /*0078*/ 	.word	0x05000040


	//----- nvinfo : EIATTR_COOP_GROUP_INSTR_OFFSETS
	.align		4
.L_2717:
        /*007c*/ 	.byte	0x04, 0x28
        /*007e*/ 	.short	(.L_2719 - .L_2718)


	//   ....[0]....
.L_2718:
        /*0080*/ 	.word	0x000009b0


	//   ....[1]....
        /*0084*/ 	.word	0x000009c0


	//   ....[2]....
        /*0088*/ 	.word	0x000009f0


	//   ....[3]....
        /*008c*/ 	.word	0x00000a00


	//   ....[4]....
        /*0090*/ 	.word	0x00000a30


	//   ....[5]....
        /*0094*/ 	.word	0x00000a40


	//   ....[6]....
        /*0098*/ 	.word	0x00000a70


	//   ....[7]....
        /*009c*/ 	.word	0x00000a80


	//   ....[8]....
        /*00a0*/ 	.word	0x00000ab0


	//   ....[9]....
        /*00a4*/ 	.word	0x00000ac0


	//   ....[10]....
        /*00a8*/ 	.word	0x00002480


	//   ....[11]....
        /*00ac*/ 	.word	0x00002520


	//   ....[12]....
        /*00b0*/ 	.word	0x00002580


	//   ....[13]....
        /*00b4*/ 	.word	0x000025e0


	//   ....[14]....
        /*00b8*/ 	.word	0x00002650


	//   ....[15]....
        /*00bc*/ 	.word	0x000026b0


	//   ....[16]....
        /*00c0*/ 	.word	0x00002720


	//   ....[17]....
        /*00c4*/ 	.word	0x00002780


	//   ....[18]....
        /*00c8*/ 	.word	0x000027f0


	//   ....[19]....
        /*00cc*/ 	.word	0x00002850


	//----- nvinfo : EIATTR_VRC_CTA_INIT_COUNT
	.align		4
.L_2719:
        /*00d0*/ 	.byte	0x02, 0x4a
	.zero		1
	.zero		1


	//----- nvinfo : EIATTR_EXIT_INSTR_OFFSETS
	.align		4
        /*00d4*/ 	.byte	0x04, 0x1c
        /*00d6*/ 	.short	(.L_2721 - .L_2720)


	//   ....[0]....
.L_2720:
        /*00d8*/ 	.word	0x000023a0


	//   ....[1]....
        /*00dc*/ 	.word	0x00002420


	//----- nvinfo : EIATTR_MAX_THREADS
	.align		4
.L_2721:
        /*00e0*/ 	.byte	0x04, 0x05
        /*00e2*/ 	.short	(.L_2723 - .L_2722)
.L_2722:
        /*00e4*/ 	.word	0x00000080
        /*00e8*/ 	.word	0x00000001
        /*00ec*/ 	.word	0x00000001


	//----- nvinfo : EIATTR_CRS_STACK_SIZE
	.align		4
.L_2723:
        /*00f0*/ 	.byte	0x04, 0x1e
        /*00f2*/ 	.short	(.L_2725 - .L_2724)
.L_2724:
        /*00f4*/ 	.word	0x00000000


	//----- nvinfo : EIATTR_CBANK_PARAM_SIZE
	.align		4
.L_2725:
        /*00f8*/ 	.byte	0x03, 0x19
        /*00fa*/ 	.short	0x0128


	//----- nvinfo : EIATTR_PARAM_CBANK
	.align		4
        /*00fc*/ 	.byte	0x04, 0x0a
        /*00fe*/ 	.short	(.L_2727 - .L_2726)
	.align		4
.L_2726:
        /*0100*/ 	.word	index@(.nv.constant0._ZN10layer_norm13ln_bwd_kernelINS_13Kernel_traitsIf13__nv_bfloat16fS2_fjLj256ELj1ELj4ELj1ELj16ENS_18Kernel_traits_baseILj256EfS2_fS2_fjLj128EEEEELb0ELb1ELb0ELb0EEEvNS_9BwdParamsE)
        /*0104*/ 	.short	0x0380
        /*0106*/ 	.short	0x0128


	//----- nvinfo : EIATTR_SW_WAR
	.align		4
.L_2727:
        /*0108*/ 	.byte	0x04, 0x36
        /*010a*/ 	.short	(.L_2729 - .L_2728)
.L_2728:
        /*010c*/ 	.word	0x00000008
.L_2729:


//--------------------- .nv.info._ZN10layer_norm13ln_bwd_kernelINS_13Kernel_traitsIf13__nv_bfloat16fS2_fjLj256ELj1ELj4ELj1ELj16ENS_18Kernel_traits_baseILj256EfS2_fS2_fjLj128EEEEELb0ELb1ELb0ELb1EEEvNS_9BwdParamsE --------------------------
	.section	.nv.info._ZN10layer_norm13ln_bwd_kernelINS_13Kernel_traitsIf13__nv_bfloat16fS2_fjLj256ELj1ELj4ELj1ELj16ENS_18Kernel_traits_baseILj256EfS2_fS2_fjLj128EEEEELb0ELb1ELb0ELb1EEEvNS_9BwdParamsE,"",@"SHT_CUDA_INFO"
	.sectionflags	@""
	.align	4


	//----- nvinfo : EIATTR_CUDA_API_VERSION
	.align		4
        /*0000*/ 	.byte	0x04, 0x37
        /*0002*/ 	.short	(.L_2731 - .L_2730)
.L_2730:
        /*0004*/ 	.word	0x00000082


	//----- nvinfo : EIATTR_KPARAM_INFO
	.align		4
.L_2731:
        /*0008*/ 	.byte	0x04, 0x17
        /*000a*/ 	.short	(.L_2733 - .L_2732)
.L_2732:
        /*000c*/ 	.word	0x00000000
        /*0010*/ 	.short	0x0000
        /*0012*/ 	.short	0x0000
        /*0014*/ 	.byte	0x00, 0xf0, 0xa1, 0x04


	//----- nvinfo : EIATTR_SPARSE_MMA_MASK
	.align		4
.L_2733:
        /*0018*/ 	.byte	0x03, 0x50
        /*001a*/ 	.short	0x0000


	//----- nvinfo : EIATTR_MAXREG_COUNT
	.align		4
        /*001c*/ 	.byte	0x03, 0x1b
        /*001e*/ 	.short	0x00ff


	//----- nvinfo : EIATTR_NUM_BARRIERS
	.align		4
        /*0020*/ 	.byte	0x02, 0x4c
        /*0022*/ 	.byte	0x01
	.zero		1


	//----- nvinfo : EIATTR_MERCURY_ISA_VERSION
	.align		4
        /*0024*/ 	.byte	0x03, 0x5f
        /*0026*/ 	.short	0x0101


	//----- nvinfo : EIATTR_COOP_GROUP_MASK_REGIDS
	.align		4
        /*0028*/ 	.byte	0x04, 0x29
        /*002a*/ 	.short	(.L_2735 - .L_2734)


	//   ....[0]....
.L_2734:
        /*002c*/ 	.word	0xffffffff


	//   ....[1]....
        /*0030*/ 	.word	0xffffffff


	//   ....[2]....
        /*0034*/ 	.word	0xffffffff


	//   ....[3]....
        /*0038*/ 	.word	0xffffffff


	//   ....[4]....
        /*003c*/ 	.word	0xffffffff


	//   ....[5]....
        /*0040*/ 	.word	0xffffffff


	//   ....[6]....
        /*0044*/ 	.word	0xffffffff


	//   ....[7]....
        /*0048*/ 	.word	0xffffffff


	//   ....[8]....
        /*004c*/ 	.word	0xffffffff


	//   ....[9]....
        /*0050*/ 	.word	0xffffffff


	//   ....[10]....
        /*0054*/ 	.word	0x0500005a


	//   ....[11]....
        /*0058*/ 	.word	0x0500005a


	//   ....[12]....
        /*005c*/ 	.word	0x0500005a


	//   ....[13]....
        /*0060*/ 	.word	0x0500005a


	//   ....[14]....
        /*0064*/ 	.word	0x0500005a


	//   ....[15]....
        /*0068*/ 	.word	0x0500005a


	//   ....[16]....
        /*006c*/ 	.word	0x0500005a


	//   ....[17]....
        /*0070*/ 	.word	0x0500005a


	//   ....[18]....
        /*0074*/ 	.word	0x0500005a


	//   ....[19]....
        /*0078*/ 	.word	0x0500005a


	//----- nvinfo : EIATTR_COOP_GROUP_INSTR_OFFSETS
	.align		4
.L_2735:
        /*007c*/ 	.byte	0x04, 0x28
        /*007e*/ 	.short	(.L_2737 - .L_2736)


	//   ....[0]....
.L_2736:
        /*0080*/ 	.word	0x000009d0


	//   ....[1]....
        /*0084*/ 	.word	0x000009e0


	//   ....[2]....
        /*0088*/ 	.word	0x00000a10


	//   ....[3]....
        /*008c*/ 	.word	0x00000a20


	//   ....[4]....
        /*0090*/ 	.word	0x00000a50


	//   ....[5]....
        /*0094*/ 	.word	0x00000a60


	//   ....[6]....
        /*0098*/ 	.word	0x00000a90


	//   ....[7]....
        /*009c*/ 	.word	0x00000aa0


	//   ....[8]....
        /*00a0*/ 	.word	0x00000ad0


	//   ....[9]....
        /*00a4*/ 	.word	0x00000ae0


	//   ....[10]....
        /*00a8*/ 	.word	0x000024c0


	//   ....[11]....
        /*00ac*/ 	.word	0x00002550


	//   ....[12]....
        /*00b0*/ 	.word	0x000025c0


	//   ....[13]....
        /*00b4*/ 	.word	0x00002620


	//   ....[14]....
        /*00b8*/ 	.word	0x00002690


	//   ....[15]....
        /*00bc*/ 	.word	0x000026f0


	//   ....[16]....
        /*00c0*/ 	.word	0x00002760


	//   ....[17]....
        /*00c4*/ 	.word	0x000027b0


	//   ....[18]....
        /*00c8*/ 	.word	0x00002820


	//   ....[19]....
        /*00cc*/ 	.word	0x00002880


	//----- nvinfo : EIATTR_VRC_CTA_INIT_COUNT
	.align		4
.L_2737:
        /*00d0*/ 	.byte	0x02, 0x4a
	.zero		1
	.zero		1


	//----- nvinfo : EIATTR_EXIT_INSTR_OFFSETS
	.align		4
        /*00d4*/ 	.byte	0x04, 0x1c
        /*00d6*/ 	.short	(.L_2739 - .L_2738)


	//   ....[0]....
.L_2738:
        /*00d8*/ 	.word	0x00002450


	//----- nvinfo : EIATTR_MAX_THREADS
	.align		4
.L_2739:
        /*00dc*/ 	.byte	0x04, 0x05
        /*00de*/ 	.short	(.L_2741 - .L_2740)
.L_2740:
        /*00e0*/ 	.word	0x00000080
        /*00e4*/ 	.word	0x00000001
        /*00e8*/ 	.word	0x00000001


	//----- nvinfo : EIATTR_CRS_STACK_SIZE
	.align		4
.L_2741:
        /*00ec*/ 	.byte	0x04, 0x1e
        /*00ee*/ 	.short	(.L_2743 - .L_2742)
.L_2742:
        /*00f0*/ 	.word	0x00000000


	//----- nvinfo : EIATTR_CBANK_PARAM_SIZE
	.align		4
.L_2743:
        /*00f4*/ 	.byte	0x03, 0x19
        /*00f6*/ 	.short	0x0128


	//----- nvinfo : EIATTR_PARAM_CBANK
	.align		4
        /*00f8*/ 	.byte	0x04, 0x0a
        /*00fa*/ 	.short	(.L_2745 - .L_2744)
	.align		4
.L_2744:
        /*00fc*/ 	.word	index@(.nv.constant0._ZN10layer_norm13ln_bwd_kernelINS_13Kernel_traitsIf13__nv_bfloat16fS2_fjLj256ELj1ELj4ELj1ELj16ENS_18Kernel_traits_baseILj256EfS2_fS2_fjLj128EEEEELb0ELb1ELb0ELb1EEEvNS_9BwdParamsE)
        /*0100*/ 	.short	0x0380
        /*0102*/ 	.short	0x0128


	//----- nvinfo : EIATTR_SW_WAR
	.align		4
.L_2745:
        /*0104*/ 	.byte	0x04, 0x36
        /*0106*/ 	.short	(.L_2747 - .L_2746)
.L_2746:
        /*0108*/ 	.word	0x00000008
.L_2747:


//--------------------- .nv.info._ZN10layer_norm13ln_bwd_kernelINS_13Kernel_traitsIf13__nv_bfloat16fS2_fjLj256ELj1ELj4ELj1ELj16ENS_18Kernel_traits_baseILj256EfS2_fS2_fjLj128EEEEELb0ELb1ELb1ELb0EEEvNS_9BwdParamsE --------------------------
	.section	.nv.info._ZN10layer_norm13ln_bwd_kernelINS_13Kernel_traitsIf13__nv_bfloat16fS2_fjLj256ELj1ELj4ELj1ELj16ENS_18Kernel_traits_baseILj256EfS2_fS2_fjLj128EEEEELb0ELb1ELb1ELb0EEEvNS_9BwdParamsE,"",@"SHT_CUDA_INFO"
	.sectionflags	@""
	.align	4


	//----- nvinfo : EIATTR_CUDA_API_VERSION
	.align		4
        /*0000*/ 	.byte	0x04, 0x37
        /*0002*/ 	.short	(.L_2749 - .L_2748)
.L_2748:
        /*0004*/ 	.word	0x00000082


	//----- nvinfo : EIATTR_KPARAM_INFO
	.align		4
.L_2749:
        /*0008*/ 	.byte	0x04, 0x17
        /*000a*/ 	.short	(.L_2751 - .L_2750)
.L_2750:
        /*000c*/ 	.word	0x00000000
        /*0010*/ 	.short	0x0000
        /*0012*/ 	.short	0x0000
        /*0014*/ 	.byte	0x00, 0xf0, 0xa1, 0x04


	//----- nvinfo : EIATTR_SPARSE_MMA_MASK
	.align		4
.L_2751:
        /*0018*/ 	.byte	0x03, 0x50
        /*001a*/ 	.short	0x0000


	//----- nvinfo : EIATTR_MAXREG_COUNT
	.align		4
        /*001c*/ 	.byte	0x03, 0x1b
        /*001e*/ 	.short	0x00ff


	//----- nvinfo : EIATTR_NUM_BARRIERS
	.align		4
        /*0020*/ 	.byte	0x02, 0x4c
        /*0022*/ 	.byte	0x01
	.zero		1


	//----- nvinfo : EIATTR_MERCURY_ISA_VERSION
	.align		4
        /*0024*/ 	.byte	0x03, 0x5f
        /*0026*/ 	.short	0x0101


	//----- nvinfo : EIATTR_COOP_GROUP_MASK_REGIDS
	.align		4
        /*0028*/ 	.byte	0x04, 0x29
        /*002a*/ 	.short	(.L_2753 - .L_2752)


	//   ....[0]....
.L_2752:
        /*002c*/ 	.word	0xffffffff


	//   ....[1]....
        /*0030*/ 	.word	0xffffffff


	//   ....[2]....
        /*0034*/ 	.word	0xffffffff


	//   ....[3]....
        /*0038*/ 	.word	0xffffffff


	//   ....[4]....
        /*003c*/ 	.word	0xffffffff


	//   ....[5]....
        /*0040*/ 	.word	0xffffffff


	//   ....[6]....
        /*0044*/ 	.word	0xffffffff


	//   ....[7]....
        /*0048*/ 	.word	0xffffffff


	//   ....[8]....
        /*004c*/ 	.word	0xffffffff


	//   ....[9]....
        /*0050*/ 	.word	0xffffffff


	//   ....[10]....
        /*0054*/ 	.word	0x05000061


	//   ....[11]....
        /*0058*/ 	.word	0x05000061


	//   ....[12]....
        /*005c*/ 	.word	0x05000061


	//   ....[13]....
        /*0060*/ 	.word	0x05000061


	//   ....[14]....
        /*0064*/ 	.word	0x05000061


	//   ....[15]....
        /*0068*/ 	.word	0x05000061


	//   ....[16]....
        /*006c*/ 	.word	0x05000061


	//   ....[17]....
        /*0070*/ 	.word	0x05000061


	//   ....[18]....
        /*0074*/ 	.word	0x05000061


	//   ....[19]....
        /*0078*/ 	.word	0x05000061


	//----- nvinfo : EIATTR_COOP_GROUP_INSTR_OFFSETS
	.align		4
.L_2753:
        /*007c*/ 	.byte	0x04, 0x28
        /*007e*/ 	.short	(.L_2755 - .L_2754)


	//   ....[0]....
.L_2754:
        /*0080*/ 	.word	0x00000ae0


	//   ....[1]....
        /*0084*/ 	.word	0x00000af0


	//   ....[2]....
        /*0088*/ 	.word	0x00000b20


	//   ....[3]....
        /*008c*/ 	.word	0x00000b30


	//   ....[4]....
        /*0090*/ 	.word	0x00000b60


	//   ....[5]....
        /*0094*/ 	.word	0x00000b70


	//   ....[6]....
        /*0098*/ 	.word	0x00000ba0


	//   ....[7]....
        /*009c*/ 	.word	0x00000bb0


	//   ....[8]....
        /*00a0*/ 	.word	0x00000be0


	//   ....[9]....
        /*00a4*/ 	.word	0x00000bf0


	//   ....[10]....
        /*00a8*/ 	.word	0x00002f90


	//   ....[11]....
        /*00ac*/ 	.word	0x00003020


	//   ....[12]....
        /*00b0*/ 	.word	0x00003090


	//   ....[13]....
        /*00b4*/ 	.word	0x000030f0


	//   ....[14]....
        /*00b8*/ 	.word	0x00003160


	//   ....[15]....
        /*00bc*/ 	.word	0x000031c0


	//   ....[16]....
        /*00c0*/ 	.word	0x00003230


	//   ....[17]....
        /*00c4*/ 	.word	0x00003290


	//   ....[18]....
        /*00c8*/ 	.word	0x00003300


	//   ....[19]....
        /*00cc*/ 	.word	0x00003360


	//----- nvinfo : EIATTR_VRC_CTA_INIT_COUNT
	.align		4
.L_2755:
        /*00d0*/ 	.byte	0x02, 0x4a
	.zero		1
	.zero		1


	//----- nvinfo : EIATTR_EXIT_INSTR_OFFSETS
	.align		4
        /*00d4*/ 	.byte	0x04, 0x1c
        /*00d6*/ 	.short	(.L_2757 - .L_2756)


	//   ....[0]....
.L_2756:
        /*00d8*/ 	.word	0x00002ea0


	//   ....[1]....
        /*00dc*/ 	.word	0x00002f20


	//----- nvinfo : EIATTR_MAX_THREADS
	.align		4
.L_2757:
        /*00e0*/ 	.byte	0x04, 0x05
        /*00e2*/ 	.short	(.L_2759 - .L_2758)
.L_2758:
        /*00e4*/ 	.word	0x00000080
        /*00e8*/ 	.word	0x00000001
        /*00ec*/ 	.word	0x00000001


	//----- nvinfo : EIATTR_CRS_STACK_SIZE
	.align		4
.L_2759:
        /*00f0*/ 	.byte	0x04, 0x1e
        /*00f2*/ 	.short	(.L_2761 - .L_2760)
.L_2760:
        /*00f4*/ 	.word	0x00000000


	//----- nvinfo : EIATTR_CBANK_PARAM_SIZE
	.align		4
.L_2761:
        /*00f8*/ 	.byte	0x03, 0x19
        /*00fa*/ 	.short	0x0128


	//----- nvinfo : EIATTR_PARAM_CBANK
	.align		4
        /*00fc*/ 	.byte	0x04, 0x0a
        /*00fe*/ 	.short	(.L_2763 - .L_2762)
	.align		4
.L_2762:
        /*0100*/ 	.word	index@(.nv.constant0._ZN10layer_norm13ln_bwd_kernelINS_13Kernel_traitsIf13__nv_bfloat16fS2_fjLj256ELj1ELj4ELj1ELj16ENS_18Kernel_traits_baseILj256EfS2_fS2_fjLj128EEEEELb0ELb1ELb1ELb0EEEvNS_9BwdParamsE)
        /*0104*/ 	.short	0x0380
        /*0106*/ 	.short	0x0128


	//----- nvinfo : EIATTR_SW_WAR
	.align		4
.L_2763:
        /*0108*/ 	.byte	0x04, 0x36
        /*010a*/ 	.short	(.L_2765 - .L_2764)
.L_2764:
        /*010c*/ 	.word	0x00000008
.L_2765:


//--------------------- .nv.info._ZN10layer_norm13ln_bwd_kernelINS_13Kernel_traitsIf13__nv_bfloat16fS2_fjLj256ELj1ELj4ELj1ELj16ENS_18Kernel_traits_baseILj256EfS2_fS2_fjLj128EEEEELb0ELb1ELb1ELb1EEEvNS_9BwdParamsE --------------------------
	.section	.nv.info._ZN10layer_norm13ln_bwd_kernelINS_13Kernel_traitsIf13__nv_bfloat16fS2_fjLj256ELj1ELj4ELj1ELj16ENS_18Kernel_traits_baseILj256EfS2_fS2_fjLj128EEEEELb0ELb1ELb1ELb1EEEvNS_9BwdParamsE,"",@"SHT_CUDA_INFO"
	.sectionflags	@""
	.align	4


	//----- nvinfo : EIATTR_CUDA_API_VERSION
	.align		4
        /*0000*/ 	.byte	0x04, 0x37
        /*0002*/ 	.short	(.L_2767 - .L_2766)
.L_2766:
        /*0004*/ 	.word	0x00000082


	//----- nvinfo : EIATTR_KPARAM_INFO
	.align		4
.L_2767:
        /*0008*/ 	.byte	0x04, 0x17
        /*000a*/ 	.short	(.L_2769 - .L_2768)
.L_2768:
        /*000c*/ 	.word	0x00000000
        /*0010*/ 	.short	0x0000
        /*0012*/ 	.short	0x0000
        /*0014*/ 	.byte	0x00, 0xf0, 0xa1, 0x04


	//----- nvinfo : EIATTR_SPARSE_MMA_MASK
	.align		4
.L_2769:
        /*0018*/ 	.byte	0x03, 0x50
        /*001a*/ 	.short	0x0000


	//----- nvinfo : EIATTR_MAXREG_COUNT
	.align		4
        /*001c*/ 	.byte	0x03, 0x1b
        /*001e*/ 	.short	0x00ff


	//----- nvinfo : EIATTR_NUM_BARRIERS
	.align		4
        /*0020*/ 	.byte	0x02, 0x4c
        /*0022*/ 	.byte	0x01
	.zero		1


	//----- nvinfo : EIATTR_MERCURY_ISA_VERSION
	.align		4
        /*0024*/ 	.byte	0x03, 0x5f
        /*0026*/ 	.short	0x0101


	//----- nvinfo : EIATTR_COOP_GROUP_MASK_REGIDS
	.align		4
        /*0028*/ 	.byte	0x04, 0x29
        /*002a*/ 	.short	(.L_2771 - .L_2770)


	//   ....[0]....
.L_2770:
        /*002c*/ 	.word	0xffffffff


	//   ....[1]....
        /*0030*/ 	.word	0xffffffff


	//   ....[2]....
        /*0034*/ 	.word	0xffffffff


	//   ....[3]....
        /*0038*/ 	.word	0xffffffff


	//   ....[4]....
        /*003c*/ 	.word	0xffffffff


	//   ....[5]....
        /*0040*/ 	.word	0xffffffff


	//   ....[6]....
        /*0044*/ 	.word	0xffffffff


	//   ....[7]....
        /*0048*/ 	.word	0xffffffff


	//   ....[8]....
        /*004c*/ 	.word	0xffffffff


	//   ....[9]....
        /*0050*/ 	.word	0xffffffff


	//   ....[10]....
        /*0054*/ 	.word	0x05000061


	//   ....[11]....
        /*0058*/ 	.word	0x05000061


	//   ....[12]....
        /*005c*/ 	.word	0x05000061


	//   ....[13]....
        /*0060*/ 	.word	0x05000061


	//   ....[14]....
        /*0064*/ 	.word	0x05000061


	//   ....[15]....
        /*0068*/ 	.word	0x05000061


	//   ....[16]....
        /*006c*/ 	.word	0x05000061


	//   ....[17]....
        /*0070*/ 	.word	0x05000061


	//   ....[18]....
        /*0074*/ 	.word	0x05000061


	//   ....[19]....
        /*0078*/ 	.word	0x05000061


	//----- nvinfo : EIATTR_COOP_GROUP_INSTR_OFFSETS
	.align		4
.L_2771:
        /*007c*/ 	.byte	0x04, 0x28
        /*007e*/ 	.short	(.L_2773 - .L_2772)


	//   ....[0]....
.L_2772:
        /*0080*/ 	.word	0x00000a80


	//   ....[1]....
        /*0084*/ 	.word	0x00000a90


	//   ....[2]....
        /*0088*/ 	.word	0x00000ac0


	//   ....[3]....
        /*008c*/ 	.word	0x00000ad0


	//   ....[4]....
        /*0090*/ 	.word	0x00000b00


	//   ....[5]....
        /*0094*/ 	.word	0x00000b10


	//   ....[6]....
        /*0098*/ 	.word	0x00000b40


	//   ....[7]....
        /*009c*/ 	.word	0x00000b50


	//   ....[8]....
        /*00a0*/ 	.word	0x00000b80


	//   ....[9]....
        /*00a4*/ 	.word	0x00000b90


	//   ....[10]....
        /*00a8*/ 	.word	0x00002d90


	//   ....[11]....
        /*00ac*/ 	.word	0x00002e20


	//   ....[12]....
        /*00b0*/ 	.word	0x00002e90


	//   ....[13]....
        /*00b4*/ 	.word	0x00002ef0


	//   ....[14]....
        /*00b8*/ 	.word	0x00002f60


	//   ....[15]....
        /*00bc*/ 	.word	0x00002fc0


	//   ....[16]....
        /*00c0*/ 	.word	0x00003030


	//   ....[17]....
        /*00c4*/ 	.word	0x00003090


	//   ....[18]....
        /*00c8*/ 	.word	0x00003100


	//   ....[19]....
        /*00cc*/ 	.word	0x00003160


	//----- nvinfo : EIATTR_VRC_CTA_INIT_COUNT
	.align		4
.L_2773:
        /*00d0*/ 	.byte	0x02, 0x4a
	.zero		1
	.zero		1


	//----- nvinfo : EIATTR_EXIT_INSTR_OFFSETS
	.align		4
        /*00d4*/ 	.byte	0x04, 0x1c
        /*00d6*/ 	.short	(.L_2775 - .L_2774)


	//   ....[0]....
.L_2774:
        /*00d8*/ 	.word	0x00002d20


	//----- nvinfo : EIATTR_MAX_THREADS
	.align		4
.L_2775:
        /*00dc*/ 	.byte	0x04, 0x05
        /*00de*/ 	.short	(.L_2777 - .L_2776)
.L_2776:
        /*00e0*/ 	.word	0x00000080
        /*00e4*/ 	.word	0x00000001
        /*00e8*/ 	.word	0x00000001


	//----- nvinfo : EIATTR_CRS_STACK_SIZE
	.align		4
.L_2777:
        /*00ec*/ 	.byte	0x04, 0x1e
        /*00ee*/ 	.short	(.L_2779 - .L_2778)
.L_2778:
        /*00f0*/ 	.word	0x00000000


	//----- nvinfo : EIATTR_CBANK_PARAM_SIZE
	.align		4
.L_2779:
        /*00f4*/ 	.byte	0x03, 0x19
        /*00f6*/ 	.short	0x0128


	//----- nvinfo : EIATTR_PARAM_CBANK
	.align		4
        /*00f8*/ 	.byte	0x04, 0x0a
        /*00fa*/ 	.short	(.L_2781 - .L_2780)
	.align		4
.L_2780:
        /*00fc*/ 	.word	index@(.nv.constant0._ZN10layer_norm13ln_bwd_kernelINS_13Kernel_traitsIf13__nv_bfloat16fS2_fjLj256ELj1ELj4ELj1ELj16ENS_18Kernel_traits_baseILj256EfS2_fS2_fjLj128EEEEELb0ELb1ELb1ELb1EEEvNS_9BwdParamsE)
        /*0100*/ 	.short	0x0380
        /*0102*/ 	.short	0x0128


	//----- nvinfo : EIATTR_SW_WAR
	.align		4
.L_2781:
        /*0104*/ 	.byte	0x04, 0x36
        /*0106*/ 	.short	(.L_2783 - .L_2782)
.L_2782:
        /*0108*/ 	.word	0x00000008
.L_2783:


//--------------------- .nv.info._ZN10layer_norm13ln_bwd_kernelINS_13Kernel_traitsIf13__nv_bfloat16fS2_fjLj256ELj1ELj4ELj1ELj16ENS_18Kernel_traits_baseILj256EfS2_fS2_fjLj128EEEEELb1ELb0ELb0ELb0EEEvNS_9BwdParamsE --------------------------
	.section	.nv.info._ZN10layer_norm13ln_bwd_kernelINS_13Kernel_traitsIf13__nv_bfloat16fS2_fjLj256ELj1ELj4ELj1ELj16ENS_18Kernel_traits_baseILj256EfS2_fS2_fjLj128EEEEELb1ELb0ELb0ELb0EEEvNS_9BwdParamsE,"",@"SHT_CUDA_INFO"
	.sectionflags	@""
	.align	4


	//----- nvinfo : EIATTR_CUDA_API_VERSION
	.align		4
        /*0000*/ 	.byte	0x04, 0x37
        /*0002*/ 	.short	(.L_2785 - .L_2784)
.L_2784:
        /*0004*/ 	.word	0x00000082


	//----- nvinfo : EIATTR_KPARAM_INFO
	.align		4
.L_2785:
        /*0008*/ 	.byte	0x04, 0x17
        /*000a*/ 	.short	(.L_2787 - .L_2786)
.L_2786:
        /*000c*/ 	.word	0x00000000
        /*0010*/ 	.short	0x0000
        /*0012*/ 	.short	0x0000
        /*0014*/ 	.byte	0x00, 0xf0, 0xa1, 0x04


	//----- nvinfo : EIATTR_SPARSE_MMA_MASK
	.align		4
.L_2787:
        /*0018*/ 	.byte	0x03, 0x50
        /*001a*/ 	.short	0x0000


	//----- nvinfo : EIATTR_MAXREG_COUNT
	.align		4
        /*001c*/ 	.byte	0x03, 0x1b
        /*001e*/ 	.short	0x00ff


	//----- nvinfo : EIATTR_NUM_BARRIERS
	.align		4
        /*0020*/ 	.byte	0x02, 0x4c
        /*0022*/ 	.byte	0x01
	.zero		1


	//----- nvinfo : EIATTR_MERCURY_ISA_VERSION
	.align		4
        /*0024*/ 	.byte	0x03, 0x5f
        /*0026*/ 	.short	0x0101


	//----- nvinfo : EIATTR_COOP_GROUP_MASK_REGIDS
	.align		4
        /*0028*/ 	.byte	0x04, 0x29
        /*002a*/ 	.short	(.L_2789 - .L_2788)


	//   ....[0]....
.L_2788:
        /*002c*/ 	.word	0xffffffff


	//   ....[1]....
        /*0030*/ 	.word	0xffffffff


	//   ....[2]....
        /*0034*/ 	.word	0xffffffff


	//   ....[3]....
        /*0038*/ 	.word	0xffffffff


	//   ....[4]....
        /*003c*/ 	.word	0xffffffff


	//   ....[5]....
        /*0040*/ 	.word	0xffffffff


	//   ....[6]....
        /*0044*/ 	.word	0xffffffff


	//   ....[7]....
        /*0048*/ 	.word	0xffffffff


	//   ....[8]....
        /*004c*/ 	.word	0xffffffff


	//   ....[9]....
        /*0050*/ 	.word	0xffffffff


	//   ....[10]....
        /*0054*/ 	.word	0x05000050


	//   ....[11]....
        /*0058*/ 	.word	0x05000050


	//   ....[12]....
        /*005c*/ 	.word	0x05000050


	//   ....[13]....
        /*0060*/ 	.word	0x05000050


	//   ....[14]....
        /*0064*/ 	.word	0x05000050


	//   ....[15]....
        /*0068*/ 	.word	0x05000050


	//   ....[16]....
        /*006c*/ 	.word	0x05000050


	//   ....[17]....
        /*0070*/ 	.word	0x05000050


	//   ....[18]....
        /*0074*/ 	.word	0x05000050


	//   ....[19]....
        /*0078*/ 	.word	0x05000050


	//----- nvinfo : EIATTR_COOP_GROUP_INSTR_OFFSETS
	.align		4
.L_2789:
        /*007c*/ 	.byte	0x04, 0x28
        /*007e*/ 	.short	(.L_2791 - .L_2790)


	//   ....[0]....
.L_2790:
        /*0080*/ 	.word	0x000009f0


	//   ....[1]....
        /*0084*/ 	.word	0x00000a00


	//   ....[2]....
        /*0088*/ 	.word	0x00000a30


	//   ....[3]....
        /*008c*/ 	.word	0x00000a40


	//   ....[4]....
        /*0090*/ 	.word	0x00000a70


	//   ....[5]....
        /*0094*/ 	.word	0x00000a80


	//   ....[6]....
        /*0098*/ 	.word	0x00000ab0


	//   ....[7]....
        /*009c*/ 	.word	0x00000ac0


	//   ....[8]....
        /*00a0*/ 	.word	0x00000af0


	//   ....[9]....
        /*00a4*/ 	.word	0x00000b00


	//   ....[10]....
        /*00a8*/ 	.word	0x000021a0


	//   ....[11]....
        /*00ac*/ 	.word	0x00002230


	//   ....[12]....
        /*00b0*/ 	.word	0x000022a0


	//   ....[13]....
        /*00b4*/ 	.word	0x00002300


	//   ....[14]....
        /*00b8*/ 	.word	0x00002370


	//   ....[15]....
        /*00bc*/ 	.word	0x000023d0


	//   ....[16]....
        /*00c0*/ 	.word	0x00002440


	//   ....[17]....
        /*00c4*/ 	.word	0x000024a0


	//   ....[18]....
        /*00c8*/ 	.word	0x00002510


	//   ....[19]....
        /*00cc*/ 	.word	0x00002570


	//----- nvinfo : EIATTR_VRC_CTA_INIT_COUNT
	.align		4
.L_2791:
        /*00d0*/ 	.byte	0x02, 0x4a
	.zero		1
	.zero		1


	//----- nvinfo : EIATTR_EXIT_INSTR_OFFSETS
	.align		4
        /*00d4*/ 	.byte	0x04, 0x1c
        /*00d6*/ 	.short	(.L_2793 - .L_2792)


	//   ....[0]....
.L_2792:
        /*00d8*/ 	.word	0x00002100


	//   ....[1]....
        /*00dc*/ 	.word	0x00002130


	//----- nvinfo : EIATTR_MAX_THREADS
	.align		4
.L_2793:
        /*00e0*/ 	.byte	0x04, 0x05
        /*00e2*/ 	.short	(.L_2795 - .L_2794)
.L_2794:
        /*00e4*/ 	.word	0x00000080
        /*00e8*/ 	.word	0x00000001
        /*00ec*/ 	.word	0x00000001


	//----- nvinfo : EIATTR_CRS_STACK_SIZE
	.align		4
.L_2795:
        /*00f0*/ 	.byte	0x04, 0x1e
        /*00f2*/ 	.short	(.L_2797 - .L_2796)
.L_2796:
        /*00f4*/ 	.word	0x00000000


	//----- nvinfo : EIATTR_CBANK_PARAM_SIZE
	.align		4
.L_2797:
        /*00f8*/ 	.byte	0x03, 0x19
        /*00fa*/ 	.short	0x0128


	//----- nvinfo : EIATTR_PARAM_CBANK
	.align		4
        /*00fc*/ 	.byte	0x04, 0x0a
        /*00fe*/ 	.short	(.L_2799 - .L_2798)
	.align		4
.L_2798:
        /*0100*/ 	.word	index@(.nv.constant0._ZN10layer_norm13ln_bwd_kernelINS_13Kernel_traitsIf13__nv_bfloat16fS2_fjLj256ELj1ELj4ELj1ELj16ENS_18Kernel_traits_baseILj256EfS2_fS2_fjLj128EEEEELb1ELb0ELb0ELb0EEEvNS_9BwdParamsE)
        /*0104*/ 	.short	0x0380
        /*0106*/ 	.short	0x0128


	//----- nvinfo : EIATTR_SW_WAR
	.align		4
.L_2799:
        /*0108*/ 	.byte	0x04, 0x36
        /*010a*/ 	.short	(.L_2801 - .L_2800)
.L_2800:
        /*010c*/ 	.word	0x00000008
.L_2801:


//--------------------- .nv.info._ZN10layer_norm13ln_bwd_kernelINS_13Kernel_traitsIf13__nv_bfloat16fS2_fjLj256ELj1ELj4ELj1ELj16ENS_18Kernel_traits_baseILj256EfS2_fS2_fjLj128EEEEELb1ELb0ELb0ELb1EEEvNS_9BwdParamsE --------------------------
	.section	.nv.info._ZN10layer_norm13ln_bwd_kernelINS_13Kernel_traitsIf13__nv_bfloat16fS2_fjLj256ELj1ELj4ELj1ELj16ENS_18Kernel_traits_baseILj256EfS2_fS2_fjLj128EEEEELb1ELb0ELb0ELb1EEEvNS_9BwdParamsE,"",@"SHT_CUDA_INFO"
	.sectionflags	@""
	.align	4


	//----- nvinfo : EIATTR_CUDA_API_VERSION
	.align		4
        /*0000*/ 	.byte	0x04, 0x37
        /*0002*/ 	.short	(.L_2803 - .L_2802)
.L_2802:
        /*0004*/ 	.word	0x00000082


	//----- nvinfo : EIATTR_KPARAM_INFO
	.align		4
.L_2803:
        /*0008*/ 	.byte	0x04, 0x17
        /*000a*/ 	.short	(.L_2805 - .L_2804)
.L_2804:
        /*000c*/ 	.word	0x00000000
        /*0010*/ 	.short	0x0000
        /*0012*/ 	.short	0x0000
        /*0014*/ 	.byte	0x00, 0xf0, 0xa1, 0x04


	//----- nvinfo : EIATTR_SPARSE_MMA_MASK
	.align		4
.L_2805:
        /*0018*/ 	.byte	0x03, 0x50
        /*001a*/ 	.short	0x0000


	//----- nvinfo : EIATTR_MAXREG_COUNT
	.align		4
        /*001c*/ 	.byte	0x03, 0x1b
        /*001e*/ 	.short	0x00ff


	//----- nvinfo : EIATTR_NUM_BARRIERS
	.align		4
        /*0020*/ 	.byte	0x02, 0x4c
        /*0022*/ 	.byte	0x01
	.zero		1


	//----- nvinfo : EIATTR_MERCURY_ISA_VERSION
	.align		4
        /*0024*/ 	.byte	0x03, 0x5f
        /*0026*/ 	.short	0x0101


	//----- nvinfo : EIATTR_COOP_GROUP_MASK_REGIDS
	.align		4
        /*0028*/ 	.byte	0x04, 0x29
        /*002a*/ 	.short	(.L_2807 - .L_2806)


	//   ....[0]....
.L_2806:
        /*002c*/ 	.word	0xffffffff


	//   ....[1]....
        /*0030*/ 	.word	0xffffffff


	//   ....[2]....
        /*0034*/ 	.word	0xffffffff


	//   ....[3]....
        /*0038*/ 	.word	0xffffffff


	//   ....[4]....
        /*003c*/ 	.word	0xffffffff


	//   ....[5]....
        /*0040*/ 	.word	0xffffffff


	//   ....[6]....
        /*0044*/ 	.word	0xffffffff


	//   ....[7]....
        /*0048*/ 	.word	0xffffffff


	//   ....[8]....
        /*004c*/ 	.word	0xffffffff


	//   ....[9]....
        /*0050*/ 	.word	0xffffffff


	//   ....[10]....
        /*0054*/ 	.word	0x05000051


	//   ....[11]....
        /*0058*/ 	.word	0x05000051


	//   ....[12]....
        /*005c*/ 	.word	0x05000051


	//   ....[13]....
        /*0060*/ 	.word	0x05000051


	//   ....[14]....
        /*0064*/ 	.word	0x05000051


	//   ....[15]....
        /*0068*/ 	.word	0x05000051


	//   ....[16]....
        /*006c*/ 	.word	0x05000051


	//   ....[17]....
        /*0070*/ 	.word	0x05000051


	//   ....[18]....
        /*0074*/ 	.word	0x05000051


	//   ....[19]....
        /*0078*/ 	.word	0x05000051


	//----- nvinfo : EIATTR_COOP_GROUP_INSTR_OFFSETS
	.align		4
.L_2807:
        /*007c*/ 	.byte	0x04, 0x28
        /*007e*/ 	.short	(.L_2809 - .L_2808)


	//   ....[0]....
.L_2808:
        /*0080*/ 	.word	0x000009f0


	//   ....[1]....
        /*0084*/ 	.word	0x00000a10


	//   ....[2]....
        /*0088*/ 	.word	0x00000a20


	//   ....[3]....
        /*008c*/ 	.word	0x00000a50


	//   ....[4]....
        /*0090*/ 	.word	0x00000a60


	//   ....[5]....
        /*0094*/ 	.word	0x00000a90


	//   ....[6]....
        /*0098*/ 	.word	0x00000ab0


	//   ....[7]....
        /*009c*/ 	.word	0x00000ac0


	//   ....[8]....
        /*00a0*/ 	.word	0x00000af0


	//   ....[9]....
        /*00a4*/ 	.word	0x00000b00


	//   ....[10]....
        /*00a8*/ 	.word	0x00002150


	//   ....[11]....
        /*00ac*/ 	.word	0x000021e0


	//   ....[12]....
        /*00b0*/ 	.word	0x00002250


	//   ....[13]....
        /*00b4*/ 	.word	0x000022b0


	//   ....[14]....
        /*00b8*/ 	.word	0x00002320


	//   ....[15]....
        /*00bc*/ 	.word	0x00002380


	//   ....[16]....
        /*00c0*/ 	.word	0x000023f0


	//   ....[17]....
        /*00c4*/ 	.word	0x00002450


	//   ....[18]....
        /*00c8*/ 	.word	0x000024c0


	//   ....[19]....
        /*00cc*/ 	.word	0x00002520


	//----- nvinfo : EIATTR_VRC_CTA_INIT_COUNT
	.align		4
.L_2809:
        /*00d0*/ 	.byte	0x02, 0x4a
	.zero		1
	.zero		1


	//----- nvinfo : EIATTR_EXIT_INSTR_OFFSETS
	.align		4
        /*00d4*/ 	.byte	0x04, 0x1c
        /*00d6*/ 	.short	(.L_2811 - .L_2810)


	//   ....[0]....
.L_2810:
        /*00d8*/ 	.word	0x000020e0


	//----- nvinfo : EIATTR_MAX_THREADS
	.align		4
.L_2811:
        /*00dc*/ 	.byte	0x04, 0x05
        /*00de*/ 	.short	(.L_2813 - .L_2812)
.L_2812:
        /*00e0*/ 	.word	0x00000080
        /*00e4*/ 	.word	0x00000001
        /*00e8*/ 	.word	0x00000001


	//----- nvinfo : EIATTR_CRS_STACK_SIZE
	.align		4
.L_2813:
        /*00ec*/ 	.byte	0x04, 0x1e
        /*00ee*/ 	.short	(.L_2815 - .L_2814)
.L_2814:
        /*00f0*/ 	.word	0x00000000


	//----- nvinfo : EIATTR_CBANK_PARAM_SIZE
	.align		4
.L_2815:
        /*00f4*/ 	.byte	0x03, 0x19
        /*00f6*/ 	.short	0x0128


	//----- nvinfo : EIATTR_PARAM_CBANK
	.align		4
        /*00f8*/ 	.byte	0x04, 0x0a
        /*00fa*/ 	.short	(.L_2817 - .L_2816)
	.align		4
.L_2816:
        /*00fc*/ 	.word	index@(.nv.constant0._ZN10layer_norm13ln_bwd_kernelINS_13Kernel_traitsIf13__nv_bfloat16fS2_fjLj256ELj1ELj4ELj1ELj16ENS_18Kernel_traits_baseILj256EfS2_fS2_fjLj128EEEEELb1ELb0ELb0ELb1EEEvNS_9BwdParamsE)
        /*0100*/ 	.short	0x0380
        /*0102*/ 	.short	0x0128


	//----- nvinfo : EIATTR_SW_WAR
	.align		4
.L_2817:
        /*0104*/ 	.byte	0x04, 0x36
        /*0106*/ 	.short	(.L_2819 - .L_2818)
.L_2818:
        /*0108*/ 	.word	0x00000008
.L_2819:


//--------------------- .nv.info._ZN10layer_norm22ln_bwd_finalize_kernelINS_22Kernel_traits_finalizeILj256Ef13__nv_bfloat16fS2_fjLb0ELj1024ELj4ENS_18Kernel_traits_baseILj256EfS2_fS2_fjLj1024EEEEELb0ELb0EEEvNS_9BwdParamsE --------------------------
	.section	.nv.info._ZN10layer_norm22ln_bwd_finalize_kernelINS_22Kernel_traits_finalizeILj256Ef13__nv_bfloat16fS2_fjLb0ELj1024ELj4ENS_18Kernel_traits_baseILj256EfS2_fS2_fjLj1024EEEEELb0ELb0EEEvNS_9BwdParamsE,"",@"SHT_CUDA_INFO"
	.sectionflags	@""
	.align	4


	//----- nvinfo : EIATTR_CUDA_API_VERSION
	.align		4
        /*0000*/ 	.byte	0x04, 0x37
        /*0002*/ 	.short	(.L_2821 - .L_2820)
.L_2820:
        /*0004*/ 	.word	0x00000082


	//----- nvinfo : EIATTR_KPARAM_INFO
	.align		4
.L_2821:
        /*0008*/ 	.byte	0x04, 0x17
        /*000a*/ 	.short	(.L_2823 - .L_2822)
.L_2822:
        /*000c*/ 	.word	0x00000000
        /*0010*/ 	.short	0x0000
        /*0012*/ 	.short	0x0000
        /*0014*/ 	.byte	0x00, 0xf0, 0xa1, 0x04


	//----- nvinfo : EIATTR_SPARSE_MMA_MASK
	.align		4
.L_2823:
        /*0018*/ 	.byte	0x03, 0x50
        /*001a*/ 	.short	0x0000


	//----- nvinfo : EIATTR_MAXREG_COUNT
	.align		4
        /*001c*/ 	.byte	0x03, 0x1b
        /*001e*/ 	.short	0x0040


	//----- nvinfo : EIATTR_NUM_BARRIERS
	.align		4
        /*0020*/ 	.byte	0x02, 0x4c
        /*0022*/ 	.byte	0x01
	.zero		1


	//----- nvinfo : EIATTR_MERCURY_ISA_VERSION
	.align		4
        /*0024*/ 	.byte	0x03, 0x5f
        /*0026*/ 	.short	0x0101


	//----- nvinfo : EIATTR_COOP_GROUP_MASK_REGIDS
	.align		4
        /*0028*/ 	.byte	0x04, 0x29
        /*002a*/ 	.short	(.L_2825 - .L_2824)


	//   ....[0]....
.L_2824:
        /*002c*/ 	.word	0xffffffff


	//   ....[1]....
        /*0030*/ 	.word	0xffffffff


	//   ....[2]....
        /*0034*/ 	.word	0xffffffff


	//   ....[3]....
        /*0038*/ 	.word	0xffffffff


	//   ....[4]....
        /*003c*/ 	.word	0xffffffff


	//   ....[5]....
        /*0040*/ 	.word	0xffffffff


	//   ....[6]....
        /*0044*/ 	.word	0xffffffff


	//   ....[7]....
        /*0048*/ 	.word	0xffffffff


	//   ....[8]....
        /*004c*/ 	.word	0xffffffff


	//   ....[9]....
        /*0050*/ 	.word	0xffffffff


	//----- nvinfo : EIATTR_COOP_GROUP_INSTR_OFFSETS
	.align		4
.L_2825:
        /*0054*/ 	.byte	0x04, 0x28
        /*0056*/ 	.short	(.L_2827 - .L_2826)


	//   ....[0]....
.L_2826:
        /*0058*/ 	.word	0x000015e0


	//   ....[1]....
        /*005c*/ 	.word	0x000015f0


	//   ....[2]....
        /*0060*/ 	.word	0x00001620


	//   ....[3]....
        /*0064*/ 	.word	0x00001630


	//   ....[4]....
        /*0068*/ 	.word	0x00001660


	//   ....[5]....
        /*006c*/ 	.word	0x00001670


	//   ....[6]....
        /*0070*/ 	.word	0x000016b0


	//   ....[7]....
        /*0074*/ 	.word	0x000016e0


	//   ....[8]....
        /*0078*/ 	.word	0x00001710


	//   ....[9]....
        /*007c*/ 	.word	0x00001720


	//----- nvinfo : EIATTR_VRC_CTA_INIT_COUNT
	.align		4
.L_2827:
        /*0080*/ 	.byte	0x02, 0x4a
	.zero		1
	.zero		1


	//----- nvinfo : EIATTR_EXIT_INSTR_OFFSETS
	.align		4
        /*0084*/ 	.byte	0x04, 0x1c
        /*0086*/ 	.short	(.L_2829 - .L_2828)


	//   ....[0]....
.L_2828:
        /*0088*/ 	.word	0x00000060


	//   ....[1]....
        /*008c*/ 	.word	0x00001780


	//   ....[2]....
        /*0090*/ 	.word	0x000017b0


	//   ....[3]....
        /*0094*/ 	.word	0x00001850


	//----- nvinfo : EIATTR_MAX_THREADS
	.align		4
.L_2829:
        /*0098*/ 	.byte	0x04, 0x05
        /*009a*/ 	.short	(.L_2831 - .L_2830)
.L_2830:
        /*009c*/ 	.word	0x00000400
        /*00a0*/ 	.word	0x00000001
        /*00a4*/ 	.word	0x00000001


	//----- nvinfo : EIATTR_CRS_STACK_SIZE
	.align		4
.L_2831:
        /*00a8*/ 	.byte	0x04, 0x1e
        /*00aa*/ 	.short	(.L_2833 - .L_2832)
.L_2832:
        /*00ac*/ 	.word	0x00000000


	//----- nvinfo : EIATTR_CBANK_PARAM_SIZE
	.align		4
.L_2833:
        /*00b0*/ 	.byte	0x03, 0x19
        /*00b2*/ 	.short	0x0128


	//----- nvinfo : EIATTR_PARAM_CBANK
	.align		4
        /*00b4*/ 	.byte	0x04, 0x0a
        /*00b6*/ 	.short	(.L_2835 - .L_2834)
	.align		4
.L_2834:
        /*00b8*/ 	.word	index@(.nv.constant0._ZN10layer_norm22ln_bwd_finalize_kernelINS_22Kernel_traits_finalizeILj256Ef13__nv_bfloat16fS2_fjLb0ELj1024ELj4ENS_18Kernel_traits_baseILj256EfS2_fS2_fjLj1024EEEEELb0ELb0EEEvNS_9BwdParamsE)
        /*00bc*/ 	.short	0x0380
        /*00be*/ 	.short	0x0128


	//----- nvinfo : EIATTR_SW_WAR
	.align		4
.L_2835:
        /*00c0*/ 	.byte	0x04, 0x36
        /*00c2*/ 	.short	(.L_2837 - .L_2836)
.L_2836:
        /*00c4*/ 	.word	0x00000008
.L_2837:


//--------------------- .nv.info._ZN10layer_norm13ln_bwd_kernelINS_13Kernel_traitsIf13__nv_bfloat16fS2_fjLj256ELj1ELj4ELj1ELj16ENS_18Kernel_traits_baseILj256EfS2_fS2_fjLj128EEEEELb1ELb0ELb1ELb0EEEvNS_9BwdParamsE --------------------------
	.section	.nv.info._ZN10layer_norm13ln_bwd_kernelINS_13Kernel_traitsIf13__nv_bfloat16fS2_fjLj256ELj1ELj4ELj1ELj16ENS_18Kernel_traits_baseILj256EfS2_fS2_fjLj128EEEEELb1ELb0ELb1ELb0EEEvNS_9BwdParamsE,"",@"SHT_CUDA_INFO"
	.sectionflags	@""
	.align	4


	//----- nvinfo : EIATTR_CUDA_API_VERSION
	.align		4
        /*0000*/ 	.byte	0x04, 0x37
        /*0002*/ 	.short	(.L_2839 - .L_2838)
.L_2838:
        /*0004*/ 	.word	0x00000082


	//----- nvinfo : EIATTR_KPARAM_INFO
	.align		4
.L_2839:
        /*0008*/ 	.byte	0x04, 0x17
        /*000a*/ 	.short	(.L_2841 - .L_2840)
.L_2840:
        /*000c*/ 	.word	0x00000000
        /*0010*/ 	.short	0x0000
        /*0012*/ 	.short	0x0000
        /*0014*/ 	.byte	0x00, 0xf0, 0xa1, 0x04


	//----- nvinfo : EIATTR_SPARSE_MMA_MASK
	.align		4
.L_2841:
        /*0018*/ 	.byte	0x03, 0x50
        /*001a*/ 	.short	0x0000


	//----- nvinfo : EIATTR_MAXREG_COUNT
	.align		4
        /*001c*/ 	.byte	0x03, 0x1b
        /*001e*/ 	.short	0x00ff


	//----- nvinfo : EIATTR_NUM_BARRIERS
	.align		4
        /*0020*/ 	.byte	0x02, 0x4c
        /*0022*/ 	.byte	0x01
	.zero		1


	//----- nvinfo : EIATTR_MERCURY_ISA_VERSION
	.align		4
        /*0024*/ 	.byte	0x03, 0x5f
        /*0026*/ 	.short	0x0101


	//----- nvinfo : EIATTR_COOP_GROUP_MASK_REGIDS
	.align		4
        /*0028*/ 	.byte	0x04, 0x29
        /*002a*/ 	.short	(.L_2843 - .L_2842)


	//   ....[0]....
.L_2842:
        /*002c*/ 	.word	0xffffffff


	//   ....[1]....
        /*0030*/ 	.word	0xffffffff


	//   ....[2]....
        /*0034*/ 	.word	0xffffffff


	//   ....[3]....
        /*0038*/ 	.word	0xffffffff


	//   ....[4]....
        /*003c*/ 	.word	0xffffffff


	//   ....[5]....
        /*0040*/ 	.word	0xffffffff


	//   ....[6]....
        /*0044*/ 	.word	0xffffffff


	//   ....[7]....
        /*0048*/ 	.word	0xffffffff


	//   ....[8]....
        /*004c*/ 	.word	0xffffffff


	//   ....[9]....
        /*0050*/ 	.word	0xffffffff


	//   ....[10]....
        /*0054*/ 	.word	0x0500004b


	//   ....[11]....
        /*0058*/ 	.word	0x0500004b


	//   ....[12]....
        /*005c*/ 	.word	0x0500004b


	//   ....[13]....
        /*0060*/ 	.word	0x0500004b


	//   ....[14]....
        /*0064*/ 	.word	0x0500004b


	//   ....[15]....
        /*0068*/ 	.word	0x0500004b


	//   ....[16]....
        /*006c*/ 	.word	0x0500004b


	//   ....[17]....
        /*0070*/ 	.word	0x0500004b


	//   ....[18]....
        /*0074*/ 	.word	0x0500004b


	//   ....[19]....
        /*0078*/ 	.word	0x0500004b


	//----- nvinfo : EIATTR_COOP_GROUP_INSTR_OFFSETS
	.align		4
.L_2843:
        /*007c*/ 	.byte	0x04, 0x28
        /*007e*/ 	.short	(.L_2845 - .L_2844)


	//   ....[0]....
.L_2844:
        /*0080*/ 	.word	0x00000d40


	//   ....[1]....
        /*0084*/ 	.word	0x00000d50


	//   ....[2]....
        /*0088*/ 	.word	0x00000d80


	//   ....[3]....
        /*008c*/ 	.word	0x00000d90


	//   ....[4]....
        /*0090*/ 	.word	0x00000dc0


	//   ....[5]....
        /*0094*/ 	.word	0x00000dd0


	//   ....[6]....
        /*0098*/ 	.word	0x00000e00


	//   ....[7]....
        /*009c*/ 	.word	0x00000e10


	//   ....[8]....
        /*00a0*/ 	.word	0x00000e40


	//   ....[9]....
        /*00a4*/ 	.word	0x00000e50


	//   ....[10]....
        /*00a8*/ 	.word	0x00002ef0


	//   ....[11]....
        /*00ac*/ 	.word	0x00002f80


	//   ....[12]....
        /*00b0*/ 	.word	0x00002ff0


	//   ....[13]....
        /*00b4*/ 	.word	0x00003050


	//   ....[14]....
        /*00b8*/ 	.word	0x000030c0


	//   ....[15]....
        /*00bc*/ 	.word	0x00003120


	//   ....[16]....
        /*00c0*/ 	.word	0x00003190


	//   ....[17]....
        /*00c4*/ 	.word	0x000031f0


	//   ....[18]....
        /*00c8*/ 	.word	0x00003260


	//   ....[19]....
        /*00cc*/ 	.word	0x000032c0


	//----- nvinfo : EIATTR_VRC_CTA_INIT_COUNT
	.align		4
.L_2845:
        /*00d0*/ 	.byte	0x02, 0x4a
	.zero		1
	.zero		1


	//----- nvinfo : EIATTR_EXIT_INSTR_OFFSETS
	.align		4
        /*00d4*/ 	.byte	0x04, 0x1c
        /*00d6*/ 	.short	(.L_2847 - .L_2846)


	//   ....[0]....
.L_2846:
        /*00d8*/ 	.word	0x00002e50


	//   ....[1]....
        /*00dc*/ 	.word	0x00002e80


	//----- nvinfo : EIATTR_MAX_THREADS
	.align		4
.L_2847:
        /*00e0*/ 	.byte	0x04, 0x05
        /*00e2*/ 	.short	(.L_2849 - .L_2848)
.L_2848:
        /*00e4*/ 	.word	0x00000080
        /*00e8*/ 	.word	0x00000001
        /*00ec*/ 	.word	0x00000001


	//----- nvinfo : EIATTR_CRS_STACK_SIZE
	.align		4
.L_2849:
        /*00f0*/ 	.byte	0x04, 0x1e
        /*00f2*/ 	.short	(.L_2851 - .L_2850)
.L_2850:
        /*00f4*/ 	.word	0x00000000


	//----- nvinfo : EIATTR_CBANK_PARAM_SIZE
	.align		4
.L_2851:
        /*00f8*/ 	.byte	0x03, 0x19
        /*00fa*/ 	.short	0x0128


	//----- nvinfo : EIATTR_PARAM_CBANK
	.align		4
        /*00fc*/ 	.byte	0x04, 0x0a
        /*00fe*/ 	.short	(.L_2853 - .L_2852)
	.align		4
.L_2852:
        /*0100*/ 	.word	index@(.nv.constant0._ZN10layer_norm13ln_bwd_kernelINS_13Kernel_traitsIf13__nv_bfloat16fS2_fjLj256ELj1ELj4ELj1ELj16ENS_18Kernel_traits_baseILj256EfS2_fS2_fjLj128EEEEELb1ELb0ELb1ELb0EEEvNS_9BwdParamsE)
        /*0104*/ 	.short	0x0380
        /*0106*/ 	.short	0x0128


	//----- nvinfo : EIATTR_SW_WAR
	.align		4
.L_2853:
        /*0108*/ 	.byte	0x04, 0x36
        /*010a*/ 	.short	(.L_2855 - .L_2854)
.L_2854:
        /*010c*/ 	.word	0x00000008
.L_2855:


//--------------------- .nv.info._ZN10layer_norm22ln_bwd_finalize_kernelINS_22Kernel_traits_finalizeILj256Ef13__nv_bfloat16fS2_fjLb0ELj1024ELj4ENS_18Kernel_traits_baseILj256EfS2_fS2_fjLj1024EEEEELb0ELb1EEEvNS_9BwdParamsE --------------------------
	.section	.nv.info._ZN10layer_norm22ln_bwd_finalize_kernelINS_22Kernel_traits_finalizeILj256Ef13__nv_bfloat16fS2_fjLb0ELj1024ELj4ENS_18Kernel_traits_baseILj256EfS2_fS2_fjLj1024EEEEELb0ELb1EEEvNS_9BwdParamsE,"",@"SHT_CUDA_INFO"
	.sectionflags	@""
	.align	4


	//----- nvinfo : EIATTR_CUDA_API_VERSION
	.align		4
        /*0000*/ 	.byte	0x04, 0x37
        /*0002*/ 	.short	(.L_2857 - .L_2856)
.L_2856:
        /*0004*/ 	.word	0x00000082


	//----- nvinfo : EIATTR_KPARAM_INFO
	.align		4
.L_2857:
        /*0008*/ 	.byte	0x04, 0x17
        /*000a*/ 	.short	(.L_2859 - .L_2858)
.L_2858:
        /*000c*/ 	.word	0x00000000
        /*0010*/ 	.short	0x0000
        /*0012*/ 	.short	0x0000
        /*0014*/ 	.byte	0x00, 0xf0, 0xa1, 0x04


	//----- nvinfo : EIATTR_SPARSE_MMA_MASK
	.align		4
.L_2859:
        /*0018*/ 	.byte	0x03, 0x50
        /*001a*/ 	.short	0x0000


	//----- nvinfo : EIATTR_MAXREG_COUNT
	.align		4
        /*001c*/ 	.byte	0x03, 0x1b
        /*001e*/ 	.short	0x0040


	//----- nvinfo : EIATTR_NUM_BARRIERS
	.align		4
        /*0020*/ 	.byte	0x02, 0x4c
        /*0022*/ 	.byte	0x01
	.zero		1


	//----- nvinfo : EIATTR_MERCURY_ISA_VERSION
	.align		4
        /*0024*/ 	.byte	0x03, 0x5f
        /*0026*/ 	.short	0x0101


	//----- nvinfo : EIATTR_COOP_GROUP_MASK_REGIDS
	.align		4
        /*0028*/ 	.byte	0x04, 0x29
        /*002a*/ 	.short	(.L_2861 - .L_2860)


	//   ....[0]....
.L_2860:
        /*002c*/ 	.word	0xffffffff


	//   ....[1]....
        /*0030*/ 	.word	0xffffffff


	//   ....[2]....
        /*0034*/ 	.word	0xffffffff


	//   ....[3]....
        /*0038*/ 	.word	0xffffffff


	//   ....[4]....
        /*003c*/ 	.word	0xffffffff


	//   ....[5]....
        /*0040*/ 	.word	0xffffffff


	//   ....[6]....
        /*0044*/ 	.word	0xffffffff


	//   ....[7]....
        /*0048*/ 	.word	0xffffffff


	//   ....[8]....
        /*004c*/ 	.word	0xffffffff


	//   ....[9]....
        /*0050*/ 	.word	0xffffffff


	//----- nvinfo : EIATTR_COOP_GROUP_INSTR_OFFSETS
	.align		4
.L_2861:
        /*0054*/ 	.byte	0x04, 0x28
        /*0056*/ 	.short	(.L_2863 - .L_2862)


	//   ....[0]....
.L_2862:
        /*0058*/ 	.word	0x00001630


	//   ....[1]....
        /*005c*/ 	.word	0x00001640


	//   ....[2]....
        /*0060*/ 	.word	0x00001670


	//   ....[3]....
        /*0064*/ 	.word	0x00001680


	//   ....[4]....
        /*0068*/ 	.word	0x000016b0


	//   ....[5]....
        /*006c*/ 	.word	0x000016c0


	//   ....[6]....
        /*0070*/ 	.word	0x000016f0


	//   ....[7]....
        /*0074*/ 	.word	0x00001710


	//   ....[8]....
        /*0078*/ 	.word	0x00001740


	//   ....[9]....
        /*007c*/ 	.word	0x00001750


	//----- nvinfo : EIATTR_VRC_CTA_INIT_COUNT
	.align		4
.L_2863:
        /*0080*/ 	.byte	0x02, 0x4a
	.zero		1
	.zero		1


	//----- nvinfo : EIATTR_EXIT_INSTR_OFFSETS
	.align		4
        /*0084*/ 	.byte	0x04, 0x1c
        /*0086*/ 	.short	(.L_2865 - .L_2864)


	//   ....[0]....
.L_2864:
        /*0088*/ 	.word	0x00000070


	//   ....[1]....
        /*008c*/ 	.word	0x000017b0


	//   ....[2]....
        /*0090*/ 	.word	0x00001860


	//----- nvinfo : EIATTR_MAX_THREADS
	.align		4
.L_2865:
        /*0094*/ 	.byte	0x04, 0x05
        /*0096*/ 	.short	(.L_2867 - .L_2866)
.L_2866:
        /*0098*/ 	.word	0x00000400
        /*009c*/ 	.word	0x00000001
        /*00a0*/ 	.word	0x00000001


	//----- nvinfo : EIATTR_CRS_STACK_SIZE
	.align		4
.L_2867:
        /*00a4*/ 	.byte	0x04, 0x1e
        /*00a6*/ 	.short	(.L_2869 - .L_2868)
.L_2868:
        /*00a8*/ 	.word	0x00000000


	//----- nvinfo : EIATTR_CBANK_PARAM_SIZE
	.align		4
.L_2869:
        /*00ac*/ 	.byte	0x03, 0x19
        /*00ae*/ 	.short	0x0128


	//----- nvinfo : EIATTR_PARAM_CBANK
	.align		4
        /*00b0*/ 	.byte	0x04, 0x0a
        /*00b2*/ 	.short	(.L_2871 - .L_2870)
	.align		4
.L_2870:
        /*00b4*/ 	.word	index@(.nv.constant0._ZN10layer_norm22ln_bwd_finalize_kernelINS_22Kernel_traits_finalizeILj256Ef13__nv_bfloat16fS2_fjLb0ELj1024ELj4ENS_18Kernel_traits_baseILj256EfS2_fS2_fjLj1024EEEEELb0ELb1EEEvNS_9BwdParamsE)
        /*00b8*/ 	.short	0x0380
        /*00ba*/ 	.short	0x0128


	//----- nvinfo : EIATTR_SW_WAR
	.align		4
.L_2871:
        /*00bc*/ 	.byte	0x04, 0x36
        /*00be*/ 	.short	(.L_2873 - .L_2872)
.L_2872:
        /*00c0*/ 	.word	0x00000008
.L_2873:


//--------------------- .nv.info._ZN10layer_norm13ln_bwd_kernelINS_13Kernel_traitsIf13__nv_bfloat16fS2_fjLj256ELj1ELj4ELj1ELj16ENS_18Kernel_traits_baseILj256EfS2_fS2_fjLj128EEEEELb1ELb0ELb1ELb1EEEvNS_9BwdParamsE --------------------------
	.section	.nv.info._ZN10layer_norm13ln_bwd_kernelINS_13Kernel_traitsIf13__nv_bfloat16fS2_fjLj256ELj1ELj4ELj1ELj16ENS_18Kernel_traits_baseILj256EfS2_fS2_fjLj128EEEEELb1ELb0ELb1ELb1EEEvNS_9BwdParamsE,"",@"SHT_CUDA_INFO"
	.sectionflags	@""
	.align	4


	//----- nvinfo : EIATTR_CUDA_API_VERSION
	.align		4
        /*0000*/ 	.byte	0x04, 0x37
        /*0002*/ 	.short	(.L_2875 - .L_2874)
.L_2874:
        /*0004*/ 	.word	0x00000082


	//----- nvinfo : EIATTR_KPARAM_INFO
	.align		4
.L_2875:
        /*0008*/ 	.byte	0x04, 0x17
        /*000a*/ 	.short	(.L_2877 - .L_2876)
.L_2876:
        /*000c*/ 	.word	0x00000000
        /*0010*/ 	.short	0x0000
        /*0012*/ 	.short	0x0000
        /*0014*/ 	.byte	0x00, 0xf0, 0xa1, 0x04


	//----- nvinfo : EIATTR_SPARSE_MMA_MASK
	.align		4
.L_2877:
        /*0018*/ 	.byte	0x03, 0x50
        /*001a*/ 	.short	0x0000


	//----- nvinfo : EIATTR_MAXREG_COUNT
	.align		4
        /*001c*/ 	.byte	0x03, 0x1b
        /*001e*/ 	.short	0x00ff


	//----- nvinfo : EIATTR_NUM_BARRIERS
	.align		4
        /*0020*/ 	.byte	0x02, 0x4c
        /*0022*/ 	.byte	0x01
	.zero		1


	//----- nvinfo : EIATTR_MERCURY_ISA_VERSION
	.align		4
        /*0024*/ 	.byte	0x03, 0x5f
        /*0026*/ 	.short	0x0101


	//----- nvinfo : EIATTR_COOP_GROUP_MASK_REGIDS
	.align		4
        /*0028*/ 	.byte	0x04, 0x29
        /*002a*/ 	.short	(.L_2879 - .L_2878)


	//   ....[0]....
.L_2878:
        /*002c*/ 	.word	0xffffffff


	//   ....[1]....
        /*0030*/ 	.word	0xffffffff


	//   ....[2]....
        /*0034*/ 	.word	0xffffffff


	//   ....[3]....
        /*0038*/ 	.word	0xffffffff


	//   ....[4]....
        /*003c*/ 	.word	0xffffffff


	//   ....[5]....
        /*0040*/ 	.word	0xffffffff


	//   ....[6]....
        /*0044*/ 	.word	0xffffffff


	//   ....[7]....
        /*0048*/ 	.word	0xffffffff


	//   ....[8]....
        /*004c*/ 	.word	0xffffffff


	//   ....[9]....
        /*0050*/ 	.word	0xffffffff


	//   ....[10]....
        /*0054*/ 	.word	0x05000050


	//   ....[11]....
        /*0058*/ 	.word	0x05000050


	//   ....[12]....
        /*005c*/ 	.word	0x05000050


	//   ....[13]....
        /*0060*/ 	.word	0x05000050


	//   ....[14]....
        /*0064*/ 	.word	0x05000050


	//   ....[15]....
        /*0068*/ 	.word	0x05000050


	//   ....[16]....
        /*006c*/ 	.word	0x05000050


	//   ....[17]....
        /*0070*/ 	.word	0x05000050


	//   ....[18]....
        /*0074*/ 	.word	0x05000050


	//   ....[19]....
        /*0078*/ 	.word	0x05000050


	//----- nvinfo : EIATTR_COOP_GROUP_INSTR_OFFSETS
	.align		4
.L_2879:
        /*007c*/ 	.byte	0x04, 0x28
        /*007e*/ 	.short	(.L_2881 - .L_2880)


	//   ....[0]....
.L_2880:
        /*0080*/ 	.word	0x00000c10


	//   ....[1]....
        /*0084*/ 	.word	0x00000c20


	//   ....[2]....
        /*0088*/ 	.word	0x00000c50


	//   ....[3]....
        /*008c*/ 	.word	0x00000c60


	//   ....[4]....
        /*0090*/ 	.word	0x00000c90


	//   ....[5]....
        /*0094*/ 	.word	0x00000ca0


	//   ....[6]....
        /*0098*/ 	.word	0x00000cd0


	//   ....[7]....
        /*009c*/ 	.word	0x00000ce0


	//   ....[8]....
        /*00a0*/ 	.word	0x00000d10


	//   ....[9]....
        /*00a4*/ 	.word	0x00000d20


	//   ....[10]....
        /*00a8*/ 	.word	0x00002cb0


	//   ....[11]....
        /*00ac*/ 	.word	0x00002d40


	//   ....[12]....
        /*00b0*/ 	.word	0x00002db0


	//   ....[13]....
        /*00b4*/ 	.word	0x00002e10


	//   ....[14]....
        /*00b8*/ 	.word	0x00002e80


	//   ....[15]....
        /*00bc*/ 	.word	0x00002ee0


	//   ....[16]....
        /*00c0*/ 	.word	0x00002f50


	//   ....[17]....
        /*00c4*/ 	.word	0x00002fb0


	//   ....[18]....
        /*00c8*/ 	.word	0x00003020


	//   ....[19]....
        /*00cc*/ 	.word	0x00003080


	//----- nvinfo : EIATTR_VRC_CTA_INIT_COUNT
	.align		4
.L_2881:
        /*00d0*/ 	.byte	0x02, 0x4a
	.zero		1
	.zero		1


	//----- nvinfo : EIATTR_EXIT_INSTR_OFFSETS
	.align		4
        /*00d4*/ 	.byte	0x04, 0x1c
        /*00d6*/ 	.short	(.L_2883 - .L_2882)


	//   ....[0]....
.L_2882:
        /*00d8*/ 	.word	0x00002c40


	//----- nvinfo : EIATTR_MAX_THREADS
	.align		4
.L_2883:
        /*00dc*/ 	.byte	0x04, 0x05
        /*00de*/ 	.short	(.L_2885 - .L_2884)
.L_2884:
        /*00e0*/ 	.word	0x00000080
        /*00e4*/ 	.word	0x00000001
        /*00e8*/ 	.word	0x00000001


	//----- nvinfo : EIATTR_CRS_STACK_SIZE
	.align		4
.L_2885:
        /*00ec*/ 	.byte	0x04, 0x1e
        /*00ee*/ 	.short	(.L_2887 - .L_2886)
.L_2886:
        /*00f0*/ 	.word	0x00000000


	//----- nvinfo : EIATTR_CBANK_PARAM_SIZE
	.align		4
.L_2887:
        /*00f4*/ 	.byte	0x03, 0x19
        /*00f6*/ 	.short	0x0128


	//----- nvinfo : EIATTR_PARAM_CBANK
	.align		4
        /*00f8*/ 	.byte	0x04, 0x0a
        /*00fa*/ 	.short	(.L_2889 - .L_2888)
	.align		4
.L_2888:
        /*00fc*/ 	.word	index@(.nv.constant0._ZN10layer_norm13ln_bwd_kernelINS_13Kernel_traitsIf13__nv_bfloat16fS2_fjLj256ELj1ELj4ELj1ELj16ENS_18Kernel_traits_baseILj256EfS2_fS2_fjLj128EEEEELb1ELb0ELb1ELb1EEEvNS_9BwdParamsE)
        /*0100*/ 	.short	0x0380
        /*0102*/ 	.short	0x0128


	//----- nvinfo : EIATTR_SW_WAR
	.align		4
.L_2889:
        /*0104*/ 	.byte	0x04, 0x36
        /*0106*/ 	.short	(.L_2891 - .L_2890)
.L_2890:
        /*0108*/ 	.word	0x00000008
.L_2891:


//--------------------- .nv.info._ZN10layer_norm13ln_bwd_kernelINS_13Kernel_traitsIf13__nv_bfloat16fS2_fjLj256ELj1ELj4ELj1ELj16ENS_18Kernel_traits_baseILj256EfS2_fS2_fjLj128EEEEELb1ELb1ELb0ELb0EEEvNS_9BwdParamsE --------------------------
	.section	.nv.info._ZN10layer_norm13ln_bwd_kernelINS_13Kernel_traitsIf13__nv_bfloat16fS2_fjLj256ELj1ELj4ELj1ELj16ENS_18Kernel_traits_baseILj256EfS2_fS2_fjLj128EEEEELb1ELb1ELb0ELb0EEEvNS_9BwdParamsE,"",@"SHT_CUDA_INFO"
	.sectionflags	@""
	.align	4


	//----- nvinfo : EIATTR_CUDA_API_VERSION
	.align		4
        /*0000*/ 	.byte	0x04, 0x37
        /*0002*/ 	.short	(.L_2893 - .L_2892)
.L_2892:
        /*0004*/ 	.word	0x00000082


	//----- nvinfo : EIATTR_KPARAM_INFO
	.align		4
.L_2893:
        /*0008*/ 	.byte	0x04, 0x17
        /*000a*/ 	.short	(.L_2895 - .L_2894)
.L_2894:
        /*000c*/ 	.word	0x00000000
        /*0010*/ 	.short	0x0000
        /*0012*/ 	.short	0x0000
        /*0014*/ 	.byte	0x00, 0xf0, 0xa1, 0x04


	//----- nvinfo : EIATTR_SPARSE_MMA_MASK
	.align		4
.L_2895:
        /*0018*/ 	.byte	0x03, 0x50
        /*001a*/ 	.short	0x0000


	//----- nvinfo : EIATTR_MAXREG_COUNT
	.align		4
        /*001c*/ 	.byte	0x03, 0x1b
        /*001e*/ 	.short	0x00ff


	//----- nvinfo : EIATTR_NUM_BARRIERS
	.align		4
        /*0020*/ 	.byte	0x02, 0x4c
        /*0022*/ 	.byte	0x01
	.zero		1


	//----- nvinfo : EIATTR_MERCURY_ISA_VERSION
	.align		4
        /*0024*/ 	.byte	0x03, 0x5f
        /*0026*/ 	.short	0x0101


	//----- nvinfo : EIATTR_COOP_GROUP_MASK_REGIDS
	.align		4
        /*0028*/ 	.byte	0x04, 0x29
        /*002a*/ 	.short	(.L_2897 - .L_2896)


	//   ....[0]....
.L_2896:
        /*002c*/ 	.word	0xffffffff


	//   ....[1]....
        /*0030*/ 	.word	0xffffffff


	//   ....[2]....
        /*0034*/ 	.word	0xffffffff


	//   ....[3]....
        /*0038*/ 	.word	0xffffffff


	//   ....[4]....
        /*003c*/ 	.word	0xffffffff


	//   ....[5]....
        /*0040*/ 	.word	0xffffffff


	//   ....[6]....
        /*0044*/ 	.word	0xffffffff


	//   ....[7]....
        /*0048*/ 	.word	0xffffffff


	//   ....[8]....
        /*004c*/ 	.word	0xffffffff


	//   ....[9]....
        /*0050*/ 	.word	0xffffffff


	//   ....[10]....
        /*0054*/ 	.word	0x05000061


	//   ....[11]....
        /*0058*/ 	.word	0x05000061


	//   ....[12]....
        /*005c*/ 	.word	0x05000061


	//   ....[13]....
        /*0060*/ 	.word	0x05000061


	//   ....[14]....
        /*0064*/ 	.word	0x05000061


	//   ....[15]....
        /*0068*/ 	.word	0x05000061


	//   ....[16]....
        /*006c*/ 	.word	0x05000061


	//   ....[17]....
        /*0070*/ 	.word	0x05000061


	//   ....[18]....
        /*0074*/ 	.word	0x05000061


	//   ....[19]....
        /*0078*/ 	.word	0x05000061


	//----- nvinfo : EIATTR_COOP_GROUP_INSTR_OFFSETS
	.align		4
.L_2897:
        /*007c*/ 	.byte	0x04, 0x28
        /*007e*/ 	.short	(.L_2899 - .L_2898)


	//   ....[0]....
.L_2898:
        /*0080*/ 	.word	0x00000a80


	//   ....[1]....
        /*0084*/ 	.word	0x00000a90


	//   ....[2]....
        /*0088*/ 	.word	0x00000ac0


	//   ....[3]....
        /*008c*/ 	.word	0x00000ad0


	//   ....[4]....
        /*0090*/ 	.word	0x00000b00


	//   ....[5]....
        /*0094*/ 	.word	0x00000b10


	//   ....[6]....
        /*0098*/ 	.word	0x00000b40


	//   ....[7]....
        /*009c*/ 	.word	0x00000b50


	//   ....[8]....
        /*00a0*/ 	.word	0x00000b80


	//   ....[9]....
        /*00a4*/ 	.word	0x00000b90


	//   ....[10]....
        /*00a8*/ 	.word	0x00002f40


	//   ....[11]....
        /*00ac*/ 	.word	0x00002fd0


	//   ....[12]....
        /*00b0*/ 	.word	0x00003040


	//   ....[13]....
        /*00b4*/ 	.word	0x000030a0


	//   ....[14]....
        /*00b8*/ 	.word	0x00003110


	//   ....[15]....
        /*00bc*/ 	.word	0x00003170


	//   ....[16]....
        /*00c0*/ 	.word	0x000031e0


	//   ....[17]....
        /*00c4*/ 	.word	0x00003240


	//   ....[18]....
        /*00c8*/ 	.word	0x000032b0


	//   ....[19]....
        /*00cc*/ 	.word	0x00003310


	//----- nvinfo : EIATTR_VRC_CTA_INIT_COUNT
	.align		4
.L_2899:
        /*00d0*/ 	.byte	0x02, 0x4a
	.zero		1
	.zero		1


	//----- nvinfo : EIATTR_EXIT_INSTR_OFFSETS
	.align		4
        /*00d4*/ 	.byte	0x04, 0x1c
        /*00d6*/ 	.short	(.L_2901 - .L_2900)


	//   ....[0]....
.L_2900:
        /*00d8*/ 	.word	0x00002e50


	//   ....[1]....
        /*00dc*/ 	.word	0x00002ed0


	//----- nvinfo : EIATTR_MAX_THREADS
	.align		4
.L_2901:
        /*00e0*/ 	.byte	0x04, 0x05
        /*00e2*/ 	.short	(.L_2903 - .L_2902)
.L_2902:
        /*00e4*/ 	.word	0x00000080
        /*00e8*/ 	.word	0x00000001
        /*00ec*/ 	.word	0x00000001


	//----- nvinfo : EIATTR_CRS_STACK_SIZE
	.align		4
.L_2903:
        /*00f0*/ 	.byte	0x04, 0x1e
        /*00f2*/ 	.short	(.L_2905 - .L_2904)
.L_2904:
        /*00f4*/ 	.word	0x00000000


	//----- nvinfo : EIATTR_CBANK_PARAM_SIZE
	.align		4
.L_2905:
        /*00f8*/ 	.byte	0x03, 0x19
        /*00fa*/ 	.short	0x0128


	//----- nvinfo : EIATTR_PARAM_CBANK
	.align		4
        /*00fc*/ 	.byte	0x04, 0x0a
        /*00fe*/ 	.short	(.L_2907 - .L_2906)
	.align		4
.L_2906:
        /*0100*/ 	.word	index@(.nv.constant0._ZN10layer_norm13ln_bwd_kernelINS_13Kernel_traitsIf13__nv_bfloat16fS2_fjLj256ELj1ELj4ELj1ELj16ENS_18Kernel_traits_baseILj256EfS2_fS2_fjLj128EEEEELb1ELb1ELb0ELb0EEEvNS_9BwdParamsE)
        /*0104*/ 	.short	0x0380
        /*0106*/ 	.short	0x0128


	//----- nvinfo : EIATTR_SW_WAR
	.align		4
.L_2907:
        /*0108*/ 	.byte	0x04, 0x36
        /*010a*/ 	.short	(.L_2909 - .L_2908)
.L_2908:
        /*010c*/ 	.word	0x00000008
.L_2909:


//--------------------- .nv.info._ZN10layer_norm13ln_bwd_kernelINS_13Kernel_traitsIf13__nv_bfloat16fS2_fjLj256ELj1ELj4ELj1ELj16ENS_18Kernel_traits_baseILj256EfS2_fS2_fjLj128EEEEELb1ELb1ELb0ELb1EEEvNS_9BwdParamsE --------------------------
	.section	.nv.info._ZN10layer_norm13ln_bwd_kernelINS_13Kernel_traitsIf13__nv_bfloat16fS2_fjLj256ELj1ELj4ELj1ELj16ENS_18Kernel_traits_baseILj256EfS2_fS2_fjLj128EEEEELb1ELb1ELb0ELb1EEEvNS_9BwdParamsE,"",@"SHT_CUDA_INFO"
	.sectionflags	@""
	.align	4


	//----- nvinfo : EIATTR_CUDA_API_VERSION
	.align		4
        /*0000*/ 	.byte	0x04, 0x37
        /*0002*/ 	.short	(.L_2911 - .L_2910)
.L_2910:
        /*0004*/ 	.word	0x00000082


	//----- nvinfo : EIATTR_KPARAM_INFO
	.align		4
.L_2911:
        /*0008*/ 	.byte	0x04, 0x17
        /*000a*/ 	.short	(.L_2913 - .L_2912)
.L_2912:
        /*000c*/ 	.word	0x00000000
        /*0010*/ 	.short	0x0000
        /*0012*/ 	.short	0x0000
        /*0014*/ 	.byte	0x00, 0xf0, 0xa1, 0x04


	//----- nvinfo : EIATTR_SPARSE_MMA_MASK
	.align		4
.L_2913:
        /*0018*/ 	.byte	0x03, 0x50
        /*001a*/ 	.short	0x0000


	//----- nvinfo : EIATTR_MAXREG_COUNT
	.align		4
        /*001c*/ 	.byte	0x03, 0x1b
        /*001e*/ 	.short	0x00ff


	//----- nvinfo : EIATTR_NUM_BARRIERS
	.align		4
        /*0020*/ 	.byte	0x02, 0x4c
        /*0022*/ 	.byte	0x01
	.zero		1


	//----- nvinfo : EIATTR_MERCURY_ISA_VERSION
	.align		4
        /*0024*/ 	.byte	0x03, 0x5f
        /*0026*/ 	.short	0x0101


	//----- nvinfo : EIATTR_COOP_GROUP_MASK_REGIDS
	.align		4
        /*0028*/ 	.byte	0x04, 0x29
        /*002a*/ 	.short	(.L_2915 - .L_2914)


	//   ....[0]....
.L_2914:
        /*002c*/ 	.word	0xffffffff


	//   ....[1]....
        /*0030*/ 	.word	0xffffffff


	//   ....[2]....
        /*0034*/ 	.word	0xffffffff


	//   ....[3]....
        /*0038*/ 	.word	0xffffffff


	//   ....[4]....
        /*003c*/ 	.word	0xffffffff


	//   ....[5]....
        /*0040*/ 	.word	0xffffffff


	//   ....[6]....
        /*0044*/ 	.word	0xffffffff


	//   ....[7]....
        /*0048*/ 	.word	0xffffffff


	//   ....[8]....
        /*004c*/ 	.word	0xffffffff


	//   ....[9]....
        /*0050*/ 	.word	0xffffffff


	//   ....[10]....
        /*0054*/ 	.word	0x05000059


	//   ....[11]....
        /*0058*/ 	.word	0x05000059


	//   ....[12]....
        /*005c*/ 	.word	0x05000059


	//   ....[13]....
        /*0060*/ 	.word	0x05000059


	//   ....[14]....
        /*0064*/ 	.word	0x05000059


	//   ....[15]....
        /*0068*/ 	.word	0x05000059


	//   ....[16]....
        /*006c*/ 	.word	0x05000059


	//   ....[17]....
        /*0070*/ 	.word	0x05000059


	//   ....[18]....
        /*0074*/ 	.word	0x05000059


	//   ....[19]....
        /*0078*/ 	.word	0x05000059


	//----- nvinfo : EIATTR_COOP_GROUP_INSTR_OFFSETS
	.align		4
.L_2915:
        /*007c*/ 	.byte	0x04, 0x28
        /*007e*/ 	.short	(.L_2917 - .L_2916)


	//   ....[0]....
.L_2916:
        /*0080*/ 	.word	0x00000ab0


	//   ....[1]....
        /*0084*/ 	.word	0x00000ac0


	//   ....[2]....
        /*0088*/ 	.word	0x00000af0


	//   ....[3]....
        /*008c*/ 	.word	0x00000b00


	//   ....[4]....
        /*0090*/ 	.word	0x00000b30


	//   ....[5]....
        /*0094*/ 	.word	0x00000b40


	//   ....[6]....
        /*0098*/ 	.word	0x00000b70


	//   ....[7]....
        /*009c*/ 	.word	0x00000b90


	//   ....[8]....
        /*00a0*/ 	.word	0x00000ba0


	//   ....[9]....
        /*00a4*/ 	.word	0x00000bc0


	//   ....[10]....
        /*00a8*/ 	.word	0x00002db0


	//   ....[11]....
        /*00ac*/ 	.word	0x00002e40


	//   ....[12]....
        /*00b0*/ 	.word	0x00002eb0


	//   ....[13]....
        /*00b4*/ 	.word	0x00002f10


	//   ....[14]....
        /*00b8*/ 	.word	0x00002f70


	//   ....[15]....
        /*00bc*/ 	.word	0x00002fd0


	//   ....[16]....
        /*00c0*/ 	.word	0x00003030


	//   ....[17]....
        /*00c4*/ 	.word	0x00003080


	//   ....[18]....
        /*00c8*/ 	.word	0x000030e0


	//   ....[19]....
        /*00cc*/ 	.word	0x00003130


	//----- nvinfo : EIATTR_VRC_CTA_INIT_COUNT
	.align		4
.L_2917:
        /*00d0*/ 	.byte	0x02, 0x4a
	.zero		1
	.zero		1


	//----- nvinfo : EIATTR_EXIT_INSTR_OFFSETS
	.align		4
        /*00d4*/ 	.byte	0x04, 0x1c
        /*00d6*/ 	.short	(.L_2919 - .L_2918)


	//   ....[0]....
.L_2918:
        /*00d8*/ 	.word	0x00002d40


	//----- nvinfo : EIATTR_MAX_THREADS
	.align		4
.L_2919:
        /*00dc*/ 	.byte	0x04, 0x05
        /*00de*/ 	.short	(.L_2921 - .L_2920)
.L_2920:
        /*00e0*/ 	.word	0x00000080
        /*00e4*/ 	.word	0x00000001
        /*00e8*/ 	.word	0x00000001


	//----- nvinfo : EIATTR_CRS_STACK_SIZE
	.align		4
.L_2921:
        /*00ec*/ 	.byte	0x04, 0x1e
        /*00ee*/ 	.short	(.L_2923 - .L_2922)
.L_2922:
        /*00f0*/ 	.word	0x00000000


	//----- nvinfo : EIATTR_CBANK_PARAM_SIZE
	.align		4
.L_2923:
        /*00f4*/ 	.byte	0x03, 0x19
        /*00f6*/ 	.short	0x0128


	//----- nvinfo : EIATTR_PARAM_CBANK
	.align		4
        /*00f8*/ 	.byte	0x04, 0x0a
        /*00fa*/ 	.short	(.L_2925 - .L_2924)
	.align		4
.L_2924:
        /*00fc*/ 	.word	index@(.nv.constant0._ZN10layer_norm13ln_bwd_kernelINS_13Kernel_traitsIf13__nv_bfloat16fS2_fjLj256ELj1ELj4ELj1ELj16ENS_18Kernel_traits_baseILj256EfS2_fS2_fjLj128EEEEELb1ELb1ELb0ELb1EEEvNS_9BwdParamsE)
        /*0100*/ 	.short	0x0380
        /*0102*/ 	.short	0x0128


	//----- nvinfo : EIATTR_SW_WAR
	.align		4
.L_2925:
        /*0104*/ 	.byte	0x04, 0x36
        /*0106*/ 	.short	(.L_2927 - .L_2926)
.L_2926:
        /*0108*/ 	.word	0x00000008
.L_2927:


//--------------------- .nv.info._ZN10layer_norm22ln_bwd_finalize_kernelINS_22Kernel_traits_finalizeILj256Ef13__nv_bfloat16fS2_fjLb1ELj1024ELj4ENS_18Kernel_traits_baseILj256EfS2_fS2_fjLj1024EEEEELb1ELb0EEEvNS_9BwdParamsE --------------------------
	.section	.nv.info._ZN10layer_norm22ln_bwd_finalize_kernelINS_22Kernel_traits_finalizeILj256Ef13__nv_bfloat16fS2_fjLb1ELj1024ELj4ENS_18Kernel_traits_baseILj256EfS2_fS2_fjLj1024EEEEELb1ELb0EEEvNS_9BwdParamsE,"",@"SHT_CUDA_INFO"
	.sectionflags	@""
	.align	4


	//----- nvinfo : EIATTR_CUDA_API_VERSION
	.align		4
        /*0000*/ 	.byte	0x04, 0x37
        /*0002*/ 	.short	(.L_2929 - .L_2928)
.L_2928:
        /*0004*/ 	.word	0x00000082


	//----- nvinfo : EIATTR_KPARAM_INFO
	.align		4
.L_2929:
        /*0008*/ 	.byte	0x04, 0x17
        /*000a*/ 	.short	(.L_2931 - .L_2930)
.L_2930:
        /*000c*/ 	.word	0x00000000
        /*0010*/ 	.short	0x0000
        /*0012*/ 	.short	0x0000
        /*0014*/ 	.byte	0x00, 0xf0, 0xa1, 0x04


	//----- nvinfo : EIATTR_SPARSE_MMA_MASK
	.align		4
.L_2931:
        /*0018*/ 	.byte	0x03, 0x50
        /*001a*/ 	.short	0x0000


	//----- nvinfo : EIATTR_MAXREG_COUNT
	.align		4
        /*001c*/ 	.byte	0x03, 0x1b
        /*001e*/ 	.short	0x0040


	//----- nvinfo : EIATTR_NUM_BARRIERS
	.align		4
        /*0020*/ 	.byte	0x02, 0x4c
        /*0022*/ 	.byte	0x01
	.zero		1


	//----- nvinfo : EIATTR_MERCURY_ISA_VERSION
	.align		4
        /*0024*/ 	.byte	0x03, 0x5f
        /*0026*/ 	.short	0x0101


	//----- nvinfo : EIATTR_COOP_GROUP_MASK_REGIDS
	.align		4
        /*0028*/ 	.byte	0x04, 0x29
        /*002a*/ 	.short	(.L_2933 - .L_2932)


	//   ....[0]....
.L_2932:
        /*002c*/ 	.word	0xffffffff


	//   ....[1]....
        /*0030*/ 	.word	0xffffffff


	//   ....[2]....
        /*0034*/ 	.word	0xffffffff


	//   ....[3]....
        /*0038*/ 	.word	0xffffffff


	//   ....[4]....
        /*003c*/ 	.word	0xffffffff


	//   ....[5]....
        /*0040*/ 	.word	0xffffffff


	//   ....[6]....
        /*0044*/ 	.word	0xffffffff


	//   ....[7]....
        /*0048*/ 	.word	0xffffffff


	//   ....[8]....
        /*004c*/ 	.word	0xffffffff


	//   ....[9]....
        /*0050*/ 	.word	0xffffffff


	//   ....[10]....
        /*0054*/ 	.word	0xffffffff


	//   ....[11]....
        /*0058*/ 	.word	0xffffffff


	//   ....[12]....
        /*005c*/ 	.word	0xffffffff


	//   ....[13]....
        /*0060*/ 	.word	0xffffffff


	//   ....[14]....
        /*0064*/ 	.word	0xffffffff


	//----- nvinfo : EIATTR_COOP_GROUP_INSTR_OFFSETS
	.align		4
.L_2933:
        /*0068*/ 	.byte	0x04, 0x28
        /*006a*/ 	.short	(.L_2935 - .L_2934)


	//   ....[0]....
.L_2934:
        /*006c*/ 	.word	0x00001040


	//   ....[1]....
        /*0070*/ 	.word	0x00001050


	//   ....[2]....
        /*0074*/ 	.word	0x00001060


	//   ....[3]....
        /*0078*/ 	.word	0x00001090


	//   ....[4]....
        /*007c*/ 	.word	0x000010b0


	//   ....[5]....
        /*0080*/ 	.word	0x000010c0


	//   ....[6]....
        /*0084*/ 	.word	0x000010f0


	//   ....[7]....
        /*0088*/ 	.word	0x00001110


	//   ....[8]....
        /*008c*/ 	.word	0x00001120


	//   ....[9]....
        /*0090*/ 	.word	0x00001160


	//   ....[10]....
        /*0094*/ 	.word	0x00001190


	//   ....[11]....
        /*0098*/ 	.word	0x000011a0


	//   ....[12]....
        /*009c*/ 	.word	0x000011e0


	//   ....[13]....
        /*00a0*/ 	.word	0x00001200


	//   ....[14]....
        /*00a4*/ 	.word	0x00001210


	//----- nvinfo : EIATTR_VRC_CTA_INIT_COUNT
	.align		4
.L_2935:
        /*00a8*/ 	.byte	0x02, 0x4a
	.zero		1
	.zero		1


	//----- nvinfo : EIATTR_EXIT_INSTR_OFFSETS
	.align		4
        /*00ac*/ 	.byte	0x04, 0x1c
        /*00ae*/ 	.short	(.L_2937 - .L_2936)


	//   ....[0]....
.L_2936:
        /*00b0*/ 	.word	0x00000060


	//   ....[1]....
        /*00b4*/ 	.word	0x00001290


	//   ....[2]....
        /*00b8*/ 	.word	0x000012c0


	//   ....[3]....
        /*00bc*/ 	.word	0x000013a0


	//----- nvinfo : EIATTR_MAX_THREADS
	.align		4
.L_2937:
        /*00c0*/ 	.byte	0x04, 0x05
        /*00c2*/ 	.short	(.L_2939 - .L_2938)
.L_2938:
        /*00c4*/ 	.word	0x00000400
        /*00c8*/ 	.word	0x00000001
        /*00cc*/ 	.word	0x00000001


	//----- nvinfo : EIATTR_CRS_STACK_SIZE
	.align		4
.L_2939:
        /*00d0*/ 	.byte	0x04, 0x1e
        /*00d2*/ 	.short	(.L_2941 - .L_2940)
.L_2940:
        /*00d4*/ 	.word	0x00000000


	//----- nvinfo : EIATTR_CBANK_PARAM_SIZE
	.align		4
.L_2941:
        /*00d8*/ 	.byte	0x03, 0x19
        /*00da*/ 	.short	0x0128


	//----- nvinfo : EIATTR_PARAM_CBANK
	.align		4
        /*00dc*/ 	.byte	0x04, 0x0a
        /*00de*/ 	.short	(.L_2943 - .L_2942)
	.align		4
.L_2942:
        /*00e0*/ 	.word	index@(.nv.constant0._ZN10layer_norm22ln_bwd_finalize_kernelINS_22Kernel_traits_finalizeILj256Ef13__nv_bfloat16fS2_fjLb1ELj1024ELj4ENS_18Kernel_traits_baseILj256EfS2_fS2_fjLj1024EEEEELb1ELb0EEEvNS_9BwdParamsE)
        /*00e4*/ 	.short	0x0380
        /*00e6*/ 	.short	0x0128


	//----- nvinfo : EIATTR_SW_WAR
	.align		4
.L_2943:
        /*00e8*/ 	.byte	0x04, 0x36
        /*00ea*/ 	.short	(.L_2945 - .L_2944)
.L_2944:
        /*00ec*/ 	.word	0x00000008
.L_2945:


//--------------------- .nv.info._ZN10layer_norm13ln_bwd_kernelINS_13Kernel_traitsIf13__nv_bfloat16fS2_fjLj256ELj1ELj4ELj1ELj16ENS_18Kernel_traits_baseILj256EfS2_fS2_fjLj128EEEEELb1ELb1ELb1ELb0EEEvNS_9BwdParamsE --------------------------
	.section	.nv.info._ZN10layer_norm13ln_bwd_kernelINS_13Kernel_traitsIf13__nv_bfloat16fS2_fjLj256ELj1ELj4ELj1ELj16ENS_18Kernel_traits_baseILj256EfS2_fS2_fjLj128EEEEELb1ELb1ELb1ELb0EEEvNS_9BwdParamsE,"",@"SHT_CUDA_INFO"
	.sectionflags	@""
	.align	4


	//----- nvinfo : EIATTR_CUDA_API_VERSION
	.align		4
        /*0000*/ 	.byte	0x04, 0x37
        /*0002*/ 	.short	(.L_2947 - .L_2946)
.L_2946:
        /*0004*/ 	.word	0x00000082


	//----- nvinfo : EIATTR_KPARAM_INFO
	.align		4
.L_2947:
        /*0008*/ 	.byte	0x04, 0x17
        /*000a*/ 	.short	(.L_2949 - .L_2948)
.L_2948:
        /*000c*/ 	.word	0x00000000
        /*0010*/ 	.short	0x0000
        /*0012*/ 	.short	0x0000
        /*0014*/ 	.byte	0x00, 0xf0, 0xa1, 0x04


	//----- nvinfo : EIATTR_SPARSE_MMA_MASK
	.align		4
.L_2949:
        /*0018*/ 	.byte	0x03, 0x50
        /*001a*/ 	.short	0x0000


	//----- nvinfo : EIATTR_MAXREG_COUNT
	.align		4
        /*001c*/ 	.byte	0x03, 0x1b
        /*001e*/ 	.short	0x00ff


	//----- nvinfo : EIATTR_NUM_BARRIERS
	.align		4
        /*0020*/ 	.byte	0x02, 0x4c
        /*0022*/ 	.byte	0x01
	.zero		1


	//----- nvinfo : EIATTR_MERCURY_ISA_VERSION
	.align		4
        /*0024*/ 	.byte	0x03, 0x5f
        /*0026*/ 	.short	0x0101


	//----- nvinfo : EIATTR_COOP_GROUP_MASK_REGIDS
	.align		4
        /*0028*/ 	.byte	0x04, 0x29
        /*002a*/ 	.short	(.L_2951 - .L_2950)


	//   ....[0]....
.L_2950:
        /*002c*/ 	.word	0xffffffff


	//   ....[1]....
        /*0030*/ 	.word	0xffffffff


	//   ....[2]....
        /*0034*/ 	.word	0xffffffff


	//   ....[3]....
        /*0038*/ 	.word	0xffffffff


	//   ....[4]....
        /*003c*/ 	.word	0xffffffff


	//   ....[5]....
        /*0040*/ 	.word	0xffffffff


	//   ....[6]....
        /*0044*/ 	.word	0xffffffff


	//   ....[7]....
        /*0048*/ 	.word	0xffffffff


	//   ....[8]....
        /*004c*/ 	.word	0xffffffff


	//   ....[9]....
        /*0050*/ 	.word	0xffffffff


	//   ....[10]....
        /*0054*/ 	.word	0x05000068


	//   ....[11]....
        /*0058*/ 	.word	0x05000068


	//   ....[12]....
        /*005c*/ 	.word	0x05000068


	//   ....[13]....
        /*0060*/ 	.word	0x05000068


	//   ....[14]....
        /*0064*/ 	.word	0x05000068


	//   ....[15]....
        /*0068*/ 	.word	0x05000068


	//   ....[16]....
        /*006c*/ 	.word	0x05000068


	//   ....[17]....
        /*0070*/ 	.word	0x05000068


	//   ....[18]....
        /*0074*/ 	.word	0x05000068


	//   ....[19]....
        /*0078*/ 	.word	0x05000068


	//----- nvinfo : EIATTR_COOP_GROUP_INSTR_OFFSETS
	.align		4
.L_2951:
        /*007c*/ 	.byte	0x04, 0x28
        /*007e*/ 	.short	(.L_2953 - .L_2952)


	//   ....[0]....
.L_2952:
        /*0080*/ 	.word	0x00000dc0


	//   ....[1]....
        /*0084*/ 	.word	0x00000dd0


	//   ....[2]....
        /*0088*/ 	.word	0x00000e00


	//   ....[3]....
        /*008c*/ 	.word	0x00000e10


	//   ....[4]....
        /*0090*/ 	.word	0x00000e40


	//   ....[5]....
        /*0094*/ 	.word	0x00000e50


	//   ....[6]....
        /*0098*/ 	.word	0x00000e80


	//   ....[7]....
        /*009c*/ 	.word	0x00000e90


	//   ....[8]....
        /*00a0*/ 	.word	0x00000ec0


	//   ....[9]....
        /*00a4*/ 	.word	0x00000ed0


	//   ....[10]....
        /*00a8*/ 	.word	0x000036a0


	//   ....[11]....
        /*00ac*/ 	.word	0x00003730


	//   ....[12]....
        /*00b0*/ 	.word	0x000037a0


	//   ....[13]....
        /*00b4*/ 	.word	0x00003800


	//   ....[14]....
        /*00b8*/ 	.word	0x00003870


	//   ....[15]....
        /*00bc*/ 	.word	0x000038d0


	//   ....[16]....
        /*00c0*/ 	.word	0x00003940


	//   ....[17]....
        /*00c4*/ 	.word	0x000039a0


	//   ....[18]....
        /*00c8*/ 	.word	0x00003a10


	//   ....[19]....
        /*00cc*/ 	.word	0x00003a70


	//----- nvinfo : EIATTR_VRC_CTA_INIT_COUNT
	.align		4
.L_2953:
        /*00d0*/ 	.byte	0x02, 0x4a
	.zero		1
	.zero		1


	//----- nvinfo : EIATTR_EXIT_INSTR_OFFSETS
	.align		4
        /*00d4*/ 	.byte	0x04, 0x1c
        /*00d6*/ 	.short	(.L_2955 - .L_2954)


	//   ....[0]....
.L_2954:
        /*00d8*/ 	.word	0x000035b0


	//   ....[1]....
        /*00dc*/ 	.word	0x00003630


	//----- nvinfo : EIATTR_MAX_THREADS
	.align		4
.L_2955:
        /*00e0*/ 	.byte	0x04, 0x05
        /*00e2*/ 	.short	(.L_2957 - .L_2956)
.L_2956:
        /*00e4*/ 	.word	0x00000080
        /*00e8*/ 	.word	0x00000001
        /*00ec*/ 	.word	0x00000001


	//----- nvinfo : EIATTR_CRS_STACK_SIZE
	.align		4
.L_2957:
        /*00f0*/ 	.byte	0x04, 0x1e
        /*00f2*/ 	.short	(.L_2959 - .L_2958)
.L_2958:
        /*00f4*/ 	.word	0x00000000


	//----- nvinfo : EIATTR_CBANK_PARAM_SIZE
	.align		4
.L_2959:
        /*00f8*/ 	.byte	0x03, 0x19
        /*00fa*/ 	.short	0x0128


	//----- nvinfo : EIATTR_PARAM_CBANK
	.align		4
        /*00fc*/ 	.byte	0x04, 0x0a
        /*00fe*/ 	.short	(.L_2961 - .L_2960)
	.align		4
.L_2960:
        /*0100*/ 	.word	index@(.nv.constant0._ZN10layer_norm13ln_bwd_kernelINS_13Kernel_traitsIf13__nv_bfloat16fS2_fjLj256ELj1ELj4ELj1ELj16ENS_18Kernel_traits_baseILj256EfS2_fS2_fjLj128EEEEELb1ELb1ELb1ELb0EEEvNS_9BwdParamsE)
        /*0104*/ 	.short	0x0380
        /*0106*/ 	.short	0x0128


	//----- nvinfo : EIATTR_SW_WAR
	.align		4
.L_2961:
        /*0108*/ 	.byte	0x04, 0x36
        /*010a*/ 	.short	(.L_2963 - .L_2962)
.L_2962:
        /*010c*/ 	.word	0x00000008
.L_2963:


//--------------------- .nv.info._ZN10layer_norm22ln_bwd_finalize_kernelINS_22Kernel_traits_finalizeILj256Ef13__nv_bfloat16fS2_fjLb1ELj1024ELj4ENS_18Kernel_traits_baseILj256EfS2_fS2_fjLj1024EEEEELb1ELb1EEEvNS_9BwdParamsE --------------------------
	.section	.nv.info._ZN10layer_norm22ln_bwd_finalize_kernelINS_22Kernel_traits_finalizeILj256Ef13__nv_bfloat16fS2_fjLb1ELj1024ELj4ENS_18Kernel_traits_baseILj256EfS2_fS2_fjLj1024EEEEELb1ELb1EEEvNS_9BwdParamsE,"",@"SHT_CUDA_INFO"
	.sectionflags	@""
	.align	4


	//----- nvinfo : EIATTR_CUDA_API_VERSION
	.align		4
        /*0000*/ 	.byte	0x04, 0x37
        /*0002*/ 	.short	(.L_2965 - .L_2964)
.L_2964:
        /*0004*/ 	.word	0x00000082


	//----- nvinfo : EIATTR_KPARAM_INFO
	.align		4
.L_2965:
        /*0008*/ 	.byte	0x04, 0x17
        /*000a*/ 	.short	(.L_2967 - .L_2966)
.L_2966:
        /*000c*/ 	.word	0x00000000
        /*0010*/ 	.short	0x0000
        /*0012*/ 	.short	0x0000
        /*0014*/ 	.byte	0x00, 0xf0, 0xa1, 0x04


	//----- nvinfo : EIATTR_SPARSE_MMA_MASK
	.align		4
.L_2967:
        /*0018*/ 	.byte	0x03, 0x50
        /*001a*/ 	.short	0x0000


	//----- nvinfo : EIATTR_MAXREG_COUNT
	.align		4
        /*001c*/ 	.byte	0x03, 0x1b
        /*001e*/ 	.short	0x0040


	//----- nvinfo : EIATTR_NUM_BARRIERS
	.align		4
        /*0020*/ 	.byte	0x02, 0x4c
        /*0022*/ 	.byte	0x01
	.zero		1


	//----- nvinfo : EIATTR_MERCURY_ISA_VERSION
	.align		4
        /*0024*/ 	.byte	0x03, 0x5f
        /*0026*/ 	.short	0x0101


	//----- nvinfo : EIATTR_COOP_GROUP_MASK_REGIDS
	.align		4
        /*0028*/ 	.byte	0x04, 0x29
        /*002a*/ 	.short	(.L_2969 - .L_2968)


	//   ....[0]....
.L_2968:
        /*002c*/ 	.word	0xffffffff


	//   ....[1]....
        /*0030*/ 	.word	0xffffffff


	//   ....[2]....
        /*0034*/ 	.word	0xffffffff


	//   ....[3]....
        /*0038*/ 	.word	0xffffffff


	//   ....[4]....
        /*003c*/ 	.word	0xffffffff


	//   ....[5]....
        /*0040*/ 	.word	0xffffffff


	//   ....[6]....
        /*0044*/ 	.word	0xffffffff


	//   ....[7]....
        /*0048*/ 	.word	0xffffffff


	//   ....[8]....
        /*004c*/ 	.word	0xffffffff


	//   ....[9]....
        /*0050*/ 	.word	0xffffffff


	//   ....[10]....
        /*0054*/ 	.word	0xffffffff


	//   ....[11]....
        /*0058*/ 	.word	0xffffffff


	//   ....[12]....
        /*005c*/ 	.word	0xffffffff


	//   ....[13]....
        /*0060*/ 	.word	0xffffffff


	//   ....[14]....
        /*0064*/ 	.word	0xffffffff


	//----- nvinfo : EIATTR_COOP_GROUP_INSTR_OFFSETS
	.align		4
.L_2969:
        /*0068*/ 	.byte	0x04, 0x28
        /*006a*/ 	.short	(.L_2971 - .L_2970)


	//   ....[0]....
.L_2970:
        /*006c*/ 	.word	0x00001090


	//   ....[1]....
        /*0070*/ 	.word	0x000010a0


	//   ....[2]....
        /*0074*/ 	.word	0x000010b0


	//   ....[3]....
        /*0078*/ 	.word	0x000010e0


	//   ....[4]....
        /*007c*/ 	.word	0x00001100


	//   ....[5]....
        /*0080*/ 	.word	0x00001110


	//   ....[6]....
        /*0084*/ 	.word	0x00001140


	//   ....[7]....
        /*0088*/ 	.word	0x00001160


	//   ....[8]....
        /*008c*/ 	.word	0x00001170


	//   ....[9]....
        /*0090*/ 	.word	0x000011a0


	//   ....[10]....
        /*0094*/ 	.word	0x000011c0


	//   ....[11]....
        /*0098*/ 	.word	0x000011d0


	//   ....[12]....
        /*009c*/ 	.word	0x00001210


	//   ....[13]....
        /*00a0*/ 	.word	0x00001230


	//   ....[14]....
        /*00a4*/ 	.word	0x00001240


	//----- nvinfo : EIATTR_VRC_CTA_INIT_COUNT
	.align		4
.L_2971:
        /*00a8*/ 	.byte	0x02, 0x4a
	.zero		1
	.zero		1


	//----- nvinfo : EIATTR_EXIT_INSTR_OFFSETS
	.align		4
        /*00ac*/ 	.byte	0x04, 0x1c
        /*00ae*/ 	.short	(.L_2973 - .L_2972)


	//   ....[0]....
.L_2972:
        /*00b0*/ 	.word	0x00000060


	//   ....[1]....
        /*00b4*/ 	.word	0x000012c0


	//   ....[2]....
        /*00b8*/ 	.word	0x000013b0


	//----- nvinfo : EIATTR_MAX_THREADS
	.align		4
.L_2973:
        /*00bc*/ 	.byte	0x04, 0x05
        /*00be*/ 	.short	(.L_2975 - .L_2974)
.L_2974:
        /*00c0*/ 	.word	0x00000400
        /*00c4*/ 	.word	0x00000001
        /*00c8*/ 	.word	0x00000001


	//----- nvinfo : EIATTR_CRS_STACK_SIZE
	.align		4
.L_2975:
        /*00cc*/ 	.byte	0x04, 0x1e
        /*00ce*/ 	.short	(.L_2977 - .L_2976)
.L_2976:
        /*00d0*/ 	.word	0x00000000


	//----- nvinfo : EIATTR_CBANK_PARAM_SIZE
	.align		4
.L_2977:
        /*00d4*/ 	.byte	0x03, 0x19
        /*00d6*/ 	.short	0x0128


	//----- nvinfo : EIATTR_PARAM_CBANK
	.align		4
        /*00d8*/ 	.byte	0x04, 0x0a
        /*00da*/ 	.short	(.L_2979 - .L_2978)
	.align		4
.L_2978:
        /*00dc*/ 	.word	index@(.nv.constant0._ZN10layer_norm22ln_bwd_finalize_kernelINS_22Kernel_traits_finalizeILj256Ef13__nv_bfloat16fS2_fjLb1ELj1024ELj4ENS_18Kernel_traits_baseILj256EfS2_fS2_fjLj1024EEEEELb1ELb1EEEvNS_9BwdParamsE)
        /*00e0*/ 	.short	0x0380
        /*00e2*/ 	.short	0x0128


	//----- nvinfo : EIATTR_SW_WAR
	.align		4
.L_2979:
        /*00e4*/ 	.byte	0x04, 0x36
        /*00e6*/ 	.short	(.L_2981 - .L_2980)
.L_2980:
        /*00e8*/ 	.word	0x00000008
.L_2981:


//--------------------- .nv.info._ZN10layer_norm13ln_bwd_kernelINS_13Kernel_traitsIf13__nv_bfloat16fS2_fjLj256ELj1ELj4ELj1ELj16ENS_18Kernel_traits_baseILj256EfS2_fS2_fjLj128EEEEELb1ELb1ELb1ELb1EEEvNS_9BwdParamsE --------------------------
	.section	.nv.info._ZN10layer_norm13ln_bwd_kernelINS_13Kernel_traitsIf13__nv_bfloat16fS2_fjLj256ELj1ELj4ELj1ELj16ENS_18Kernel_traits_baseILj256EfS2_fS2_fjLj128EEEEELb1ELb1ELb1ELb1EEEvNS_9BwdParamsE,"",@"SHT_CUDA_INFO"
	.sectionflags	@""
	.align	4


	//----- nvinfo : EIATTR_CUDA_API_VERSION
	.align		4
        /*0000*/ 	.byte	0x04, 0x37
        /*0002*/ 	.short	(.L_2983 - .L_2982)
.L_2982:
        /*0004*/ 	.word	0x00000082


	//----- nvinfo : EIATTR_KPARAM_INFO
	.align		4
.L_2983:
        /*0008*/ 	.byte	0x04, 0x17
        /*000a*/ 	.short	(.L_2985 - .L_2984)
.L_2984:
        /*000c*/ 	.word	0x00000000
        /*0010*/ 	.short	0x0000
        /*0012*/ 	.short	0x0000
        /*0014*/ 	.byte	0x00, 0xf0, 0xa1, 0x04


	//----- nvinfo : EIATTR_SPARSE_MMA_MASK
	.align		4
.L_2985:
        /*0018*/ 	.byte	0x03, 0x50
        /*001a*/ 	.short	0x0000


	//----- nvinfo : EIATTR_MAXREG_COUNT
	.align		4
        /*001c*/ 	.byte	0x03, 0x1b
        /*001e*/ 	.short	0x00ff


	//----- nvinfo : EIATTR_NUM_BARRIERS
	.align		4
        /*0020*/ 	.byte	0x02, 0x4c
        /*0022*/ 	.byte	0x01
	.zero		1


	//----- nvinfo : EIATTR_MERCURY_ISA_VERSION
	.align		4
        /*0024*/ 	.byte	0x03, 0x5f
        /*0026*/ 	.short	0x0101


	//----- nvinfo : EIATTR_COOP_GROUP_MASK_REGIDS
	.align		4
        /*0028*/ 	.byte	0x04, 0x29
        /*002a*/ 	.short	(.L_2987 - .L_2986)


	//   ....[0]....
.L_2986:
        /*002c*/ 	.word	0xffffffff


	//   ....[1]....
        /*0030*/ 	.word	0xffffffff


	//   ....[2]....
        /*0034*/ 	.word	0xffffffff


	//   ....[3]....
        /*0038*/ 	.word	0xffffffff


	//   ....[4]....
        /*003c*/ 	.word	0xffffffff


	//   ....[5]....
        /*0040*/ 	.word	0xffffffff


	//   ....[6]....
        /*0044*/ 	.word	0xffffffff


	//   ....[7]....
        /*0048*/ 	.word	0xffffffff


	//   ....[8]....
        /*004c*/ 	.word	0xffffffff


	//   ....[9]....
        /*0050*/ 	.word	0xffffffff


	//   ....[10]....
        /*0054*/ 	.word	0x0500006a


	//   ....[11]....
        /*0058*/ 	.word	0x0500006a


	//   ....[12]....
        /*005c*/ 	.word	0x0500006a


	//   ....[13]....
        /*0060*/ 	.word	0x0500006a


	//   ....[14]....
        /*0064*/ 	.word	0x0500006a


	//   ....[15]....
        /*0068*/ 	.word	0x0500006a


	//   ....[16]....
        /*006c*/ 	.word	0x0500006a


	//   ....[17]....
        /*0070*/ 	.word	0x0500006a


	//   ....[18]....
        /*0074*/ 	.word	0x0500006a


	//   ....[19]....
        /*0078*/ 	.word	0x0500006a


	//----- nvinfo : EIATTR_COOP_GROUP_INSTR_OFFSETS
	.align		4
.L_2987:
        /*007c*/ 	.byte	0x04, 0x28
        /*007e*/ 	.short	(.L_2989 - .L_2988)


	//   ....[0]....
.L_2988:
        /*0080*/ 	.word	0x00000cb0


	//   ....[1]....
        /*0084*/ 	.word	0x00000cc0


	//   ....[2]....
        /*0088*/ 	.word	0x00000cf0


	//   ....[3]....
        /*008c*/ 	.word	0x00000d00


	//   ....[4]....
        /*0090*/ 	.word	0x00000d30


	//   ....[5]....
        /*0094*/ 	.word	0x00000d40


	//   ....[6]....
        /*0098*/ 	.word	0x00000d70


	//   ....[7]....
        /*009c*/ 	.word	0x00000d80


	//   ....[8]....
        /*00a0*/ 	.word	0x00000db0


	//   ....[9]....
        /*00a4*/ 	.word	0x00000dc0


	//   ....[10]....
        /*00a8*/ 	.word	0x00003450


	//   ....[11]....
        /*00ac*/ 	.word	0x000034f0


	//   ....[12]....
        /*00b0*/ 	.word	0x00003550


	//   ....[13]....
        /*00b4*/ 	.word	0x000035b0


	//   ....[14]....
        /*00b8*/ 	.word	0x00003620


	//   ....[15]....
        /*00bc*/ 	.word	0x00003680


	//   ....[16]....
        /*00c0*/ 	.word	0x000036f0


	//   ....[17]....
        /*00c4*/ 	.word	0x00003750


	//   ....[18]....
        /*00c8*/ 	.word	0x000037c0


	//   ....[19]....
        /*00cc*/ 	.word	0x00003820


	//----- nvinfo : EIATTR_VRC_CTA_INIT_COUNT
	.align		4
.L_2989:
        /*00d0*/ 	.byte	0x02, 0x4a
	.zero		1
	.zero		1


	//----- nvinfo : EIATTR_EXIT_INSTR_OFFSETS
	.align		4
        /*00d4*/ 	.byte	0x04, 0x1c
        /*00d6*/ 	.short	(.L_2991 - .L_2990)


	//   ....[0]....
.L_2990:
        /*00d8*/ 	.word	0x000033e0


	//----- nvinfo : EIATTR_MAX_THREADS
	.align		4
.L_2991:
        /*00dc*/ 	.byte	0x04, 0x05
        /*00de*/ 	.short	(.L_2993 - .L_2992)
.L_2992:
        /*00e0*/ 	.word	0x00000080
        /*00e4*/ 	.word	0x00000001
        /*00e8*/ 	.word	0x00000001


	//----- nvinfo : EIATTR_CRS_STACK_SIZE
	.align		4
.L_2993:
        /*00ec*/ 	.byte	0x04, 0x1e
        /*00ee*/ 	.short	(.L_2995 - .L_2994)
.L_2994:
        /*00f0*/ 	.word	0x00000000


	//----- nvinfo : EIATTR_CBANK_PARAM_SIZE
	.align		4
.L_2995:
        /*00f4*/ 	.byte	0x03, 0x19
        /*00f6*/ 	.short	0x0128


	//----- nvinfo : EIATTR_PARAM_CBANK
	.align		4
        /*00f8*/ 	.byte	0x04, 0x0a
        /*00fa*/ 	.short	(.L_2997 - .L_2996)
	.align		4
.L_2996:
        /*00fc*/ 	.word	index@(.nv.constant0._ZN10layer_norm13ln_bwd_kernelINS_13Kernel_traitsIf13__nv_bfloat16fS2_fjLj256ELj1ELj4ELj1ELj16ENS_18Kernel_traits_baseILj256EfS2_fS2_fjLj128EEEEELb1ELb1ELb1ELb1EEEvNS_9BwdParamsE)
        /*0100*/ 	.short	0x0380
        /*0102*/ 	.short	0x0128


	//----- nvinfo : EIATTR_SW_WAR
	.align		4
.L_2997:
        /*0104*/ 	.byte	0x04, 0x36
        /*0106*/ 	.short	(.L_2999 - .L_2998)
.L_2998:
        /*0108*/ 	.word	0x00000008
.L_2999:


//--------------------- .nv.info._ZN10layer_norm13ln_bwd_kernelINS_13Kernel_traitsIf6__halfS2_S2_fjLj256ELj1ELj4ELj1ELj16ENS_18Kernel_traits_baseILj256EfS2_S2_S2_fjLj128EEEEELb0ELb0ELb0ELb0EEEvNS_9BwdParamsE --------------------------
	.section	.nv.info._ZN10layer_norm13ln_bwd_kernelINS_13Kernel_traitsIf6__halfS2_S2_fjLj256ELj1ELj4ELj1ELj16ENS_18Kernel_traits_baseILj256EfS2_S2_S2_fjLj128EEEEELb0ELb0ELb0ELb0EEEvNS_9BwdParamsE,"",@"SHT_CUDA_INFO"
	.sectionflags	@""
	.align	4


	//----- nvinfo : EIATTR_CUDA_API_VERSION
	.align		4
        /*0000*/ 	.byte	0x04, 0x37
        /*0002*/ 	.short	(.L_3001 - .L_3000)
.L_3000:
        /*0004*/ 	.word	0x00000082


	//----- nvinfo : EIATTR_KPARAM_INFO
	.align		4
.L_3001:
        /*0008*/ 	.byte	0x04, 0x17
        /*000a*/ 	.short	(.L_3003 - .L_3002)
.L_3002:
        /*000c*/ 	.word	0x00000000
        /*0010*/ 	.short	0x0000
        /*0012*/ 	.short	0x0000
        /*0014*/ 	.byte	0x00, 0xf0, 0xa1, 0x04


	//----- nvinfo : EIATTR_SPARSE_MMA_MASK
	.align		4
.L_3003:
        /*0018*/ 	.byte	0x03, 0x50
        /*001a*/ 	.short	0x0000


	//----- nvinfo : EIATTR_MAXREG_COUNT
	.align		4
        /*001c*/ 	.byte	0x03, 0x1b
        /*001e*/ 	.short	0x00ff


	//----- nvinfo : EIATTR_NUM_BARRIERS
	.align		4
        /*0020*/ 	.byte	0x02, 0x4c
        /*0022*/ 	.byte	0x01
	.zero		1


	//----- nvinfo : EIATTR_MERCURY_ISA_VERSION
	.align		4
        /*0024*/ 	.byte	0x03, 0x5f
        /*0026*/ 	.short	0x0101


	//----- nvinfo : EIATTR_COOP_GROUP_MASK_REGIDS
	.align		4
        /*0028*/ 	.byte	0x04, 0x29
        /*002a*/ 	.short	(.L_3005 - .L_3004)


	//   ....[0]....
.L_3004:
        /*002c*/ 	.word	0xffffffff


	//   ....[1]....
        /*0030*/ 	.word	0xffffffff


	//   ....[2]....
        /*0034*/ 	.word	0xffffffff


	//   ....[3]....
        /*0038*/ 	.word	0xffffffff


	//   ....[4]....
        /*003c*/ 	.word	0xffffffff


	//   ....[5]....
        /*0040*/ 	.word	0xffffffff


	//   ....[6]....
        /*0044*/ 	.word	0xffffffff


	//   ....[7]....
        /*0048*/ 	.word	0xffffffff


	//   ....[8]....
        /*004c*/ 	.word	0xffffffff


	//   ....[9]....
        /*0050*/ 	.word	0xffffffff


	//   ....[10]....
        /*0054*/ 	.word	0x05000024


	//   ....[11]....
        /*0058*/ 	.word	0x05000024


	//   ....[12]....
        /*005c*/ 	.word	0x05000024


	//   ....[13]....
        /*0060*/ 	.word	0x05000024


	//   ....[14]....
        /*0064*/ 	.word	0x05000024


	//   ....[15]....
        /*0068*/ 	.word	0x05000024


	//   ....[16]....
        /*006c*/ 	.word	0x05000024


	//   ....[17]....
        /*0070*/ 	.word	0x05000024


	//   ....[18]....
        /*0074*/ 	.word	0x05000024


	//   ....[19]....
        /*0078*/ 	.word	0x05000024


	//----- nvinfo : EIATTR_COOP_GROUP_INSTR_OFFSETS
	.align		4
.L_3005:
        /*007c*/ 	.byte	0x04, 0x28
        /*007e*/ 	.short	(.L_3007 - .L_3006)


	//   ....[0]....
.L_3006:
        /*0080*/ 	.word	0x00000950


	//   ....[1]....
        /*0084*/ 	.word	0x00000960


	//   ....[2]....
        /*0088*/ 	.word	0x00000990


	//   ....[3]....
        /*008c*/ 	.word	0x000009a0


	//   ....[4]....
        /*0090*/ 	.word	0x000009d0


	//   ....[5]....
        /*0094*/ 	.word	0x000009e0


	//   ....[6]....
        /*0098*/ 	.word	0x00000a10


	//   ....[7]....
        /*009c*/ 	.word	0x00000a20


	//   ....[8]....
        /*00a0*/ 	.word	0x00000a50


	//   ....[9]....
        /*00a4*/ 	.word	0x00000a60


	//   ....[10]....
        /*00a8*/ 	.word	0x00001c70


	//   ....[11]....
        /*00ac*/ 	.word	0x00001d10


	//   ....[12]....
        /*00b0*/ 	.word	0x00001d70


	//   ....[13]....
        /*00b4*/ 	.word	0x00001dd0


	//   ....[14]....
        /*00b8*/ 	.word	0x00001e40


	//   ....[15]....
        /*00bc*/ 	.word	0x00001ea0


	//   ....[16]....
        /*00c0*/ 	.word	0x00001f10


	//   ....[17]....
        /*00c4*/ 	.word	0x00001f70


	//   ....[18]....
        /*00c8*/ 	.word	0x00001fe0


	//   ....[19]....
        /*00cc*/ 	.word	0x00002040


	//----- nvinfo : EIATTR_VRC_CTA_INIT_COUNT
	.align		4
.L_3007:
        /*00d0*/ 	.byte	0x02, 0x4a
	.zero		1
	.zero		1


	//----- nvinfo : EIATTR_EXIT_INSTR_OFFSETS
	.align		4
        /*00d4*/ 	.byte	0x04, 0x1c
        /*00d6*/ 	.short	(.L_3009 - .L_3008)


	//   ....[0]....
.L_3008:
        /*00d8*/ 	.word	0x00001bd0


	//   ....[1]....
        /*00dc*/ 	.word	0x00001c00


	//----- nvinfo : EIATTR_MAX_THREADS
	.align		4
.L_3009:
        /*00e0*/ 	.byte	0x04, 0x05
        /*00e2*/ 	.short	(.L_3011 - .L_3010)
.L_3010:
        /*00e4*/ 	.word	0x00000080
        /*00e8*/ 	.word	0x00000001
        /*00ec*/ 	.word	0x00000001


	//----- nvinfo : EIATTR_CRS_STACK_SIZE
	.align		4
.L_3011:
        /*00f0*/ 	.byte	0x04, 0x1e
        /*00f2*/ 	.short	(.L_3013 - .L_3012)
.L_3012:
        /*00f4*/ 	.word	0x00000000


	//----- nvinfo : EIATTR_CBANK_PARAM_SIZE
	.align		4
.L_3013:
        /*00f8*/ 	.byte	0x03, 0x19
        /*00fa*/ 	.short	0x0128


	//----- nvinfo : EIATTR_PARAM_CBANK
	.align		4
        /*00fc*/ 	.byte	0x04, 0x0a
        /*00fe*/ 	.short	(.L_3015 - .L_3014)
	.align		4
.L_3014:
        /*0100*/ 	.word	index@(.nv.constant0._ZN10layer_norm13ln_bwd_kernelINS_13Kernel_traitsIf6__halfS2_S2_fjLj256ELj1ELj4ELj1ELj16ENS_18Kernel_traits_baseILj256EfS2_S2_S2_fjLj128EEEEELb0ELb0ELb0ELb0EEEvNS_9BwdParamsE)
        /*0104*/ 	.short	0x0380
        /*0106*/ 	.short	0x0128


	//----- nvinfo : EIATTR_SW_WAR
	.align		4
.L_3015:
        /*0108*/ 	.byte	0x04, 0x36
        /*010a*/ 	.short	(.L_3017 - .L_3016)
.L_3016:
        /*010c*/ 	.word	0x00000008
.L_3017:


//--------------------- .nv.info._ZN10layer_norm13ln_bwd_kernelINS_13Kernel_traitsIf6__halfS2_S2_fjLj256ELj1ELj4ELj1ELj16ENS_18Kernel_traits_baseILj256EfS2_S2_S2_fjLj128EEEEELb0ELb0ELb0ELb1EEEvNS_9BwdParamsE --------------------------
	.section	.nv.info._ZN10layer_norm13ln_bwd_kernelINS_13Kernel_traitsIf6__halfS2_S2_fjLj256ELj1ELj4ELj1ELj16ENS_18Kernel_traits_baseILj256EfS2_S2_S2_fjLj128EEEEELb0ELb0ELb0ELb1EEEvNS_9BwdParamsE,"",@"SHT_CUDA_INFO"
	.sectionflags	@""
	.align	4


	//----- nvinfo : EIATTR_CUDA_API_VERSION
	.align		4
        /*0000*/ 	.byte	0x04, 0x37
        /*0002*/ 	.short	(.L_3019 - .L_3018)
.L_3018:
        /*0004*/ 	.word	0x00000082


	//----- nvinfo : EIATTR_KPARAM_INFO
	.align		4
.L_3019:
        /*0008*/ 	.byte	0x04, 0x17
        /*000a*/ 	.short	(.L_3021 - .L_3020)
.L_3020:
        /*000c*/ 	.word	0x00000000
        /*0010*/ 	.short	0x0000
        /*0012*/ 	.short	0x0000
        /*0014*/ 	.byte	0x00, 0xf0, 0xa1, 0x04


	//----- nvinfo : EIATTR_SPARSE_MMA_MASK
	.align		4
.L_3021:
        /*0018*/ 	.byte	0x03, 0x50
        /*001a*/ 	.short	0x0000


	//----- nvinfo : EIATTR_MAXREG_COUNT
	.align		4
        /*001c*/ 	.byte	0x03, 0x1b
        /*001e*/ 	.short	0x00ff


	//----- nvinfo : EIATTR_NUM_BARRIERS
	.align		4
        /*0020*/ 	.byte	0x02, 0x4c
        /*0022*/ 	.byte	0x01
	.zero		1


	//----- nvinfo : EIATTR_MERCURY_ISA_VERSION
	.align		4
        /*0024*/ 	.byte	0x03, 0x5f
        /*0026*/ 	.short	0x0101


	//----- nvinfo : EIATTR_COOP_GROUP_MASK_REGIDS
	.align		4
        /*0028*/ 	.byte	0x04, 0x29
        /*002a*/ 	.short	(.L_3023 - .L_3022)


	//   ....[0]....
.L_3022:
        /*002c*/ 	.word	0xffffffff


	//   ....[1]....
        /*0030*/ 	.word	0xffffffff


	//   ....[2]....
        /*0034*/ 	.word	0xffffffff


	//   ....[3]....
        /*0038*/ 	.word	0xffffffff


	//   ....[4]....
        /*003c*/ 	.word	0xffffffff


	//   ....[5]....
        /*0040*/ 	.word	0xffffffff


	//   ....[6]....
        /*0044*/ 	.word	0xffffffff


	//   ....[7]....
        /*0048*/ 	.word	0xffffffff


	//   ....[8]....
        /*004c*/ 	.word	0xffffffff


	//   ....[9]....
        /*0050*/ 	.word	0xffffffff


	//   ....[10]....
        /*0054*/ 	.word	0x05000038


	//   ....[11]....
        /*0058*/ 	.word	0x05000038


	//   ....[12]....
        /*005c*/ 	.word	0x05000038


	//   ....[13]....
        /*0060*/ 	.word	0x05000038


	//   ....[14]....
        /*0064*/ 	.word	0x05000038


	//   ....[15]....
        /*0068*/ 	.word	0x05000038


	//   ....[16]....
        /*006c*/ 	.word	0x05000038


	//   ....[17]....
        /*0070*/ 	.word	0x05000038


	//   ....[18]....
        /*0074*/ 	.word	0x05000038


	//   ....[19]....
        /*0078*/ 	.word	0x05000038


	//----- nvinfo : EIATTR_COOP_GROUP_INSTR_OFFSETS
	.align		4
.L_3023:
        /*007c*/ 	.byte	0x04, 0x28
        /*007e*/ 	.short	(.L_3025 - .L_3024)


	//   ....[0]....
.L_3024:
        /*0080*/ 	.word	0x00000930


	//   ....[1]....
        /*0084*/ 	.word	0x00000940


	//   ....[2]....
        /*0088*/ 	.word	0x00000970


	//   ....[3]....
        /*008c*/ 	.word	0x00000980


	//   ....[4]....
        /*0090*/ 	.word	0x000009b0


	//   ....[5]....
        /*0094*/ 	.word	0x000009c0


	//   ....[6]....
        /*0098*/ 	.word	0x000009f0


	//   ....[7]....
        /*009c*/ 	.word	0x00000a00


	//   ....[8]....
        /*00a0*/ 	.word	0x00000a30


	//   ....[9]....
        /*00a4*/ 	.word	0x00000a40


	//   ....[10]....
        /*00a8*/ 	.word	0x00001bc0


	//   ....[11]....
        /*00ac*/ 	.word	0x00001c50


	//   ....[12]....
        /*00b0*/ 	.word	0x00001cc0


	//   ....[13]....
        /*00b4*/ 	.word	0x00001d30


	//   ....[14]....
        /*00b8*/ 	.word	0x00001d90


	//   ....[15]....
        /*00bc*/ 	.word	0x00001e00


	//   ....[16]....
        /*00c0*/ 	.word	0x00001e60


	//   ....[17]....
        /*00c4*/ 	.word	0x00001ec0


	//   ....[18]....
        /*00c8*/ 	.word	0x00001f30


	//   ....[19]....
        /*00cc*/ 	.word	0x00001f90


	//----- nvinfo : EIATTR_VRC_CTA_INIT_COUNT
	.align		4
.L_3025:
        /*00d0*/ 	.byte	0x02, 0x4a
	.zero		1
	.zero		1


	//----- nvinfo : EIATTR_EXIT_INSTR_OFFSETS
	.align		4
        /*00d4*/ 	.byte	0x04, 0x1c
        /*00d6*/ 	.short	(.L_3027 - .L_3026)


	//   ....[0]....
.L_3026:
        /*00d8*/ 	.word	0x00001b60


	//----- nvinfo : EIATTR_MAX_THREADS
	.align		4
.L_3027:
        /*00dc*/ 	.byte	0x04, 0x05
        /*00de*/ 	.short	(.L_3029 - .L_3028)
.L_3028:
        /*00e0*/ 	.word	0x00000080
        /*00e4*/ 	.word	0x00000001
        /*00e8*/ 	.word	0x00000001


	//----- nvinfo : EIATTR_CRS_STACK_SIZE
	.align		4
.L_3029:
        /*00ec*/ 	.byte	0x04, 0x1e
        /*00ee*/ 	.short	(.L_3031 - .L_3030)
.L_3030:
        /*00f0*/ 	.word	0x00000000


	//----- nvinfo : EIATTR_CBANK_PARAM_SIZE
	.align		4
.L_3031:
        /*00f4*/ 	.byte	0x03, 0x19
        /*00f6*/ 	.short	0x0128


	//----- nvinfo : EIATTR_PARAM_CBANK
	.align		4
        /*00f8*/ 	.byte	0x04, 0x0a
        /*00fa*/ 	.short	(.L_3033 - .L_3032)
	.align		4
.L_3032:
        /*00fc*/ 	.word	index@(.nv.constant0._ZN10layer_norm13ln_bwd_kernelINS_13Kernel_traitsIf6__halfS2_S2_fjLj256ELj1ELj4ELj1ELj16ENS_18Kernel_traits_baseILj256EfS2_S2_S2_fjLj128EEEEELb0ELb0ELb0ELb1EEEvNS_9BwdParamsE)
        /*0100*/ 	.short	0x0380
        /*0102*/ 	.short	0x0128


	//----- nvinfo : EIATTR_SW_WAR
	.align		4
.L_3033:
        /*0104*/ 	.byte	0x04, 0x36
        /*0106*/ 	.short	(.L_3035 - .L_3034)
.L_3034:
        /*0108*/ 	.word	0x00000008
.L_3035:


//--------------------- .nv.info._ZN10layer_norm13ln_bwd_kernelINS_13Kernel_traitsIf6__halfS2_S2_fjLj256ELj1ELj4ELj1ELj16ENS_18Kernel_traits_baseILj256EfS2_S2_S2_fjLj128EEEEELb0ELb0ELb1ELb0EEEvNS_9BwdParamsE --------------------------
	.section	.nv.info._ZN10layer_norm13ln_bwd_kernelINS_13Kernel_traitsIf6__halfS2_S2_fjLj256ELj1ELj4ELj1ELj16ENS_18Kernel_traits_baseILj256EfS2_S2_S2_fjLj128EEEEELb0ELb0ELb1ELb0EEEvNS_9BwdParamsE,"",@"SHT_CUDA_INFO"
	.sectionflags	@""
	.align	4


	//----- nvinfo : EIATTR_CUDA_API_VERSION
	.align		4
        /*0000*/ 	.byte	0x04, 0x37
        /*0002*/ 	.short	(.L_3037 - .L_3036)
.L_3036:
        /*0004*/ 	.word	0x00000082


	//----- nvinfo : EIATTR_KPARAM_INFO
	.align		4
.L_3037:
        /*0008*/ 	.byte	0x04, 0x17
        /*000a*/ 	.short	(.L_3039 - .L_3038)
.L_3038:
        /*000c*/ 	.word	0x00000000
        /*0010*/ 	.short	0x0000
        /*0012*/ 	.short	0x0000
        /*0014*/ 	.byte	0x00, 0xf0, 0xa1, 0x04


	//----- nvinfo : EIATTR_SPARSE_MMA_MASK
	.align		4
.L_3039:
        /*0018*/ 	.byte	0x03, 0x50
        /*001a*/ 	.short	0x0000


	//----- nvinfo : EIATTR_MAXREG_COUNT
	.align		4
        /*001c*/ 	.byte	0x03, 0x1b
        /*001e*/ 	.short	0x00ff


	//----- nvinfo : EIATTR_NUM_BARRIERS
	.align		4
        /*0020*/ 	.byte	0x02, 0x4c
        /*0022*/ 	.byte	0x01
	.zero		1


	//----- nvinfo : EIATTR_MERCURY_ISA_VERSION
	.align		4
        /*0024*/ 	.byte	0x03, 0x5f
        /*0026*/ 	.short	0x0101


	//----- nvinfo : EIATTR_COOP_GROUP_MASK_REGIDS
	.align		4
        /*0028*/ 	.byte	0x04, 0x29
        /*002a*/ 	.short	(.L_3041 - .L_3040)


	//   ....[0]....
.L_3040:
        /*002c*/ 	.word	0xffffffff


	//   ....[1]....
        /*0030*/ 	.word	0xffffffff


	//   ....[2]....
        /*0034*/ 	.word	0xffffffff


	//   ....[3]....
        /*0038*/ 	.word	0xffffffff


	//   ....[4]....
        /*003c*/ 	.word	0xffffffff


	//   ....[5]....
        /*0040*/ 	.word	0xffffffff


	//   ....[6]....
        /*0044*/ 	.word	0xffffffff


	//   ....[7]....
        /*0048*/ 	.word	0xffffffff


	//   ....[8]....
        /*004c*/ 	.word	0xffffffff


	//   ....[9]....
        /*0050*/ 	.word	0xffffffff


	//   ....[10]....
        /*0054*/ 	.word	0x05000035


	//   ....[11]....
        /*0058*/ 	.word	0x05000035


	//   ....[12]....
        /*005c*/ 	.word	0x05000035


	//   ....[13]....
        /*0060*/ 	.word	0x05000035


	//   ....[14]....
        /*0064*/ 	.word	0x05000035


	//   ....[15]....
        /*0068*/ 	.word	0x05000035


	//   ....[16]....
        /*006c*/ 	.word	0x05000035


	//   ....[17]....
        /*0070*/ 	.word	0x05000035


	//   ....[18]....
        /*0074*/ 	.word	0x05000035


	//   ....[19]....
        /*0078*/ 	.word	0x05000035


	//----- nvinfo : EIATTR_COOP_GROUP_INSTR_OFFSETS
	.align		4
.L_3041:
        /*007c*/ 	.byte	0x04, 0x28
        /*007e*/ 	.short	(.L_3043 - .L_3042)


	//   ....[0]....
.L_3042:
        /*0080*/ 	.word	0x00000a90


	//   ....[1]....
        /*0084*/ 	.word	0x00000aa0


	//   ....[2]....
        /*0088*/ 	.word	0x00000ad0


	//   ....[3]....
        /*008c*/ 	.word	0x00000ae0


	//   ....[4]....
        /*0090*/ 	.word	0x00000b10


	//   ....[5]....
        /*0094*/ 	.word	0x00000b20


	//   ....[6]....
        /*0098*/ 	.word	0x00000b50


	//   ....[7]....
        /*009c*/ 	.word	0x00000b60


	//   ....[8]....
        /*00a0*/ 	.word	0x00000b90


	//   ....[9]....
        /*00a4*/ 	.word	0x00000ba0


	//   ....[10]....
        /*00a8*/ 	.word	0x000025f0


	//   ....[11]....
        /*00ac*/ 	.word	0x00002680


	//   ....[12]....
        /*00b0*/ 	.word	0x000026e0


	//   ....[13]....
        /*00b4*/ 	.word	0x00002740


	//   ....[14]....
        /*00b8*/ 	.word	0x000027a0


	//   ....[15]....
        /*00bc*/ 	.word	0x00002800


	//   ....[16]....
        /*00c0*/ 	.word	0x00002860


	//   ....[17]....
        /*00c4*/ 	.word	0x000028c0


	//   ....[18]....
        /*00c8*/ 	.word	0x00002920


	//   ....[19]....
        /*00cc*/ 	.word	0x00002980


	//----- nvinfo : EIATTR_VRC_CTA_INIT_COUNT
	.align		4
.L_3043:
        /*00d0*/ 	.byte	0x02, 0x4a
	.zero		1
	.zero		1


	//----- nvinfo : EIATTR_EXIT_INSTR_OFFSETS
	.align		4
        /*00d4*/ 	.byte	0x04, 0x1c
        /*00d6*/ 	.short	(.L_3045 - .L_3044)


	//   ....[0]....
.L_3044:
        /*00d8*/ 	.word	0x00002560


	//   ....[1]....
        /*00dc*/ 	.word	0x00002590


	//----- nvinfo : EIATTR_MAX_THREADS
	.align		4
.L_3045:
        /*00e0*/ 	.byte	0x04, 0x05
        /*00e2*/ 	.short	(.L_3047 - .L_3046)
.L_3046:
        /*00e4*/ 	.word	0x00000080
        /*00e8*/ 	.word	0x00000001
        /*00ec*/ 	.word	0x00000001


	//----- nvinfo : EIATTR_CRS_STACK_SIZE
	.align		4
.L_3047:
        /*00f0*/ 	.byte	0x04, 0x1e
        /*00f2*/ 	.short	(.L_3049 - .L_3048)
.L_3048:
        /*00f4*/ 	.word	0x00000000


	//----- nvinfo : EIATTR_CBANK_PARAM_SIZE
	.align		4
.L_3049:
        /*00f8*/ 	.byte	0x03, 0x19
        /*00fa*/ 	.short	0x0128


	//----- nvinfo : EIATTR_PARAM_CBANK
	.align		4
        /*00fc*/ 	.byte	0x04, 0x0a
        /*00fe*/ 	.short	(.L_3051 - .L_3050)
	.align		4
.L_3050:
        /*0100*/ 	.word	index@(.nv.constant0._ZN10layer_norm13ln_bwd_kernelINS_13Kernel_traitsIf6__halfS2_S2_fjLj256ELj1ELj4ELj1ELj16ENS_18Kernel_traits_baseILj256EfS2_S2_S2_fjLj128EEEEELb0ELb0ELb1ELb0EEEvNS_9BwdParamsE)
        /*0104*/ 	.short	0x0380
        /*0106*/ 	.short	0x0128


	//----- nvinfo : EIATTR_SW_WAR
	.align		4
.L_3051:
        /*0108*/ 	.byte	0x04, 0x36
        /*010a*/ 	.short	(.L_3053 - .L_3052)
.L_3052:
        /*010c*/ 	.word	0x00000008
.L_3053:


//--------------------- .nv.info._ZN10layer_norm13ln_bwd_kernelINS_13Kernel_traitsIf6__halfS2_S2_fjLj256ELj1ELj4ELj1ELj16ENS_18Kernel_traits_baseILj256EfS2_S2_S2_fjLj128EEEEELb0ELb0ELb1ELb1EEEvNS_9BwdParamsE --------------------------
	.section	.nv.info._ZN10layer_norm13ln_bwd_kernelINS_13Kernel_traitsIf6__halfS2_S2_fjLj256ELj1ELj4ELj1ELj16ENS_18Kernel_traits_baseILj256EfS2_S2_S2_fjLj128EEEEELb0ELb0ELb1ELb1EEEvNS_9BwdParamsE,"",@"SHT_CUDA_INFO"
	.sectionflags	@""
	.align	4


	//----- nvinfo : EIATTR_CUDA_API_VERSION
	.align		4
        /*0000*/ 	.byte	0x04, 0x37
        /*0002*/ 	.short	(.L_3055 - .L_3054)
.L_3054:
        /*0004*/ 	.word	0x00000082


	//----- nvinfo : EIATTR_KPARAM_INFO
	.align		4
.L_3055:
        /*0008*/ 	.byte	0x04, 0x17
        /*000a*/ 	.short	(.L_3057 - .L_3056)
.L_3056:
        /*000c*/ 	.word	0x00000000
        /*0010*/ 	.short	0x0000
        /*0012*/ 	.short	0x0000
        /*0014*/ 	.byte	0x00, 0xf0, 0xa1, 0x04


	//----- nvinfo : EIATTR_SPARSE_MMA_MASK
	.align		4
.L_3057:
        /*0018*/ 	.byte	0x03, 0x50
        /*001a*/ 	.short	0x0000


	//----- nvinfo : EIATTR_MAXREG_COUNT
	.align		4
        /*001c*/ 	.byte	0x03, 0x1b
        /*001e*/ 	.short	0x00ff


	//----- nvinfo : EIATTR_NUM_BARRIERS
	.align		4
        /*0020*/ 	.byte	0x02, 0x4c
        /*0022*/ 	.byte	0x01
	.zero		1


	//----- nvinfo : EIATTR_MERCURY_ISA_VERSION
	.align		4
        /*0024*/ 	.byte	0x03, 0x5f
        /*0026*/ 	.short	0x0101


	//----- nvinfo : EIATTR_COOP_GROUP_MASK_REGIDS
	.align		4
        /*0028*/ 	.byte	0x04, 0x29
        /*002a*/ 	.short	(.L_3059 - .L_3058)


	//   ....[0]....
.L_3058:
        /*002c*/ 	.word	0xffffffff


	//   ....[1]....
        /*0030*/ 	.word	0xffffffff


	//   ....[2]....
        /*0034*/ 	.word	0xffffffff


	//   ....[3]....
        /*0038*/ 	.word	0xffffffff


	//   ....[4]....
        /*003c*/ 	.word	0xffffffff


	//   ....[5]....
        /*0040*/ 	.word	0xffffffff


	//   ....[6]....
        /*0044*/ 	.word	0xffffffff


	//   ....[7]....
        /*0048*/ 	.word	0xffffffff


	//   ....[8]....
        /*004c*/ 	.word	0xffffffff


	//   ....[9]....
        /*0050*/ 	.word	0xffffffff


	//   ....[10]....
        /*0054*/ 	.word	0x0500003c


	//   ....[11]....
        /*0058*/ 	.word	0x0500003c


	//   ....[12]....
        /*005c*/ 	.word	0x0500003c


	//   ....[13]....
        /*0060*/ 	.word	0x0500003c


	//   ....[14]....
        /*0064*/ 	.word	0x0500003c


	//   ....[15]....
        /*0068*/ 	.word	0x0500003c


	//   ....[16]....
        /*006c*/ 	.word	0x0500003c


	//   ....[17]....
        /*0070*/ 	.word	0x0500003c


	//   ....[18]....
        /*0074*/ 	.word	0x0500003c


	//   ....[19]....
        /*0078*/ 	.word	0x0500003c


	//----- nvinfo : EIATTR_COOP_GROUP_INSTR_OFFSETS
	.align		4
.L_3059:
        /*007c*/ 	.byte	0x04, 0x28
        /*007e*/ 	.short	(.L_3061 - .L_3060)


	//   ....[0]....
.L_3060:
        /*0080*/ 	.word	0x00000a20


	//   ....[1]....
        /*0084*/ 	.word	0x00000a30


	//   ....[2]....
        /*0088*/ 	.word	0x00000a60


	//   ....[3]....
        /*008c*/ 	.word	0x00000a70


	//   ....[4]....
        /*0090*/ 	.word	0x00000aa0


	//   ....[5]....
        /*0094*/ 	.word	0x00000ab0


	//   ....[6]....
        /*0098*/ 	.word	0x00000ae0


	//   ....[7]....
        /*009c*/ 	.word	0x00000af0


	//   ....[8]....
        /*00a0*/ 	.word	0x00000b20


	//   ....[9]....
        /*00a4*/ 	.word	0x00000b30


	//   ....[10]....
        /*00a8*/ 	.word	0x00002430


	//   ....[11]....
        /*00ac*/ 	.word	0x000024c0


	//   ....[12]....
        /*00b0*/ 	.word	0x00002520


	//   ....[13]....
        /*00b4*/ 	.word	0x00002580


	//   ....[14]....
        /*00b8*/ 	.word	0x000025e0


	//   ....[15]....
        /*00bc*/ 	.word	0x00002640


	//   ....[16]....
        /*00c0*/ 	.word	0x000026a0


	//   ....[17]....
        /*00c4*/ 	.word	0x00002700


	//   ....[18]....
        /*00c8*/ 	.word	0x00002760


	//   ....[19]....
        /*00cc*/ 	.word	0x000027c0


	//----- nvinfo : EIATTR_VRC_CTA_INIT_COUNT
	.align		4
.L_3061:
        /*00d0*/ 	.byte	0x02, 0x4a
	.zero		1
	.zero		1


	//----- nvinfo : EIATTR_EXIT_INSTR_OFFSETS
	.align		4
        /*00d4*/ 	.byte	0x04, 0x1c
        /*00d6*/ 	.short	(.L_3063 - .L_3062)


	//   ....[0]....
.L_3062:
        /*00d8*/ 	.word	0x000023d0


	//----- nvinfo : EIATTR_MAX_THREADS
	.align		4
.L_3063:
        /*00dc*/ 	.byte	0x04, 0x05
        /*00de*/ 	.short	(.L_3065 - .L_3064)
.L_3064:
        /*00e0*/ 	.word	0x00000080
        /*00e4*/ 	.word	0x00000001
        /*00e8*/ 	.word	0x00000001


	//----- nvinfo : EIATTR_CRS_STACK_SIZE
	.align		4
.L_3065:
        /*00ec*/ 	.byte	0x04, 0x1e
        /*00ee*/ 	.short	(.L_3067 - .L_3066)
.L_3066:
        /*00f0*/ 	.word	0x00000000


	//----- nvinfo : EIATTR_CBANK_PARAM_SIZE
	.align		4
.L_3067:
        /*00f4*/ 	.byte	0x03, 0x19
        /*00f6*/ 	.short	0x0128


	//----- nvinfo : EIATTR_PARAM_CBANK
	.align		4
        /*00f8*/ 	.byte	0x04, 0x0a
        /*00fa*/ 	.short	(.L_3069 - .L_3068)
	.align		4
.L_3068:
        /*00fc*/ 	.word	index@(.nv.constant0._ZN10layer_norm13ln_bwd_kernelINS_13Kernel_traitsIf6__halfS2_S2_fjLj256ELj1ELj4ELj1ELj16ENS_18Kernel_traits_baseILj256EfS2_S2_S2_fjLj128EEEEELb0ELb0ELb1ELb1EEEvNS_9BwdParamsE)
        /*0100*/ 	.short	0x0380
        /*0102*/ 	.short	0x0128


	//----- nvinfo : EIATTR_SW_WAR
	.align		4
.L_3069:
        /*0104*/ 	.byte	0x04, 0x36
        /*0106*/ 	.short	(.L_3071 - .L_3070)
.L_3070:
        /*0108*/ 	.word	0x00000008
.L_3071:


//--------------------- .nv.info._ZN10layer_norm13ln_bwd_kernelINS_13Kernel_traitsIf6__halfS2_S2_fjLj256ELj1ELj4ELj1ELj16ENS_18Kernel_traits_baseILj256EfS2_S2_S2_fjLj128EEEEELb0ELb1ELb0ELb0EEEvNS_9BwdParamsE --------------------------
	.section	.nv.info._ZN10layer_norm13ln_bwd_kernelINS_13Kernel_traitsIf6__halfS2_S2_fjLj256ELj1ELj4ELj1ELj16ENS_18Kernel_traits_baseILj256EfS2_S2_S2_fjLj128EEEEELb0ELb1ELb0ELb0EEEvNS_9BwdParamsE,"",@"SHT_CUDA_INFO"
	.sectionflags	@""
	.align	4


	//----- nvinfo : EIATTR_CUDA_API_VERSION
	.align		4
        /*0000*/ 	.byte	0x04, 0x37
        /*0002*/ 	.short	(.L_3073 - .L_3072)
.L_3072:
        /*0004*/ 	.word	0x00000082


	//----- nvinfo : EIATTR_KPARAM_INFO
	.align		4
.L_3073:
        /*0008*/ 	.byte	0x04, 0x17
        /*000a*/ 	.short	(.L_3075 - .L_3074)
.L_3074:
        /*000c*/ 	.word	0x00000000
        /*0010*/ 	.short	0x0000
        /*0012*/ 	.short	0x0000
        /*0014*/ 	.byte	0x00, 0xf0, 0xa1, 0x04


	//----- nvinfo : EIATTR_SPARSE_MMA_MASK
	.align		4
.L_3075:
        /*0018*/ 	.byte	0x03, 0x50
        /*001a*/ 	.short	0x0000


	//----- nvinfo : EIATTR_MAXREG_COUNT
	.align		4
        /*001c*/ 	.byte	0x03, 0x1b
        /*001e*/ 	.short	0x00ff


	//----- nvinfo : EIATTR_NUM_BARRIERS
	.align		4
        /*0020*/ 	.byte	0x02, 0x4c
        /*0022*/ 	.byte	0x01
	.zero		1


	//----- nvinfo : EIATTR_MERCURY_ISA_VERSION
	.align		4
        /*0024*/ 	.byte	0x03, 0x5f
        /*0026*/ 	.short	0x0101


	//----- nvinfo : EIATTR_COOP_GROUP_MASK_REGIDS
	.align		4
        /*0028*/ 	.byte	0x04, 0x29
        /*002a*/ 	.short	(.L_3077 - .L_3076)


	//   ....[0]....
.L_3076:
        /*002c*/ 	.word	0xffffffff


	//   ....[1]....
        /*0030*/ 	.word	0xffffffff


	//   ....[2]....
        /*0034*/ 	.word	0xffffffff


	//   ....[3]....
        /*0038*/ 	.word	0xffffffff


	//   ....[4]....
        /*003c*/ 	.word	0xffffffff


	//   ....[5]....
        /*0040*/ 	.word	0xffffffff


	//   ....[6]....
        /*0044*/ 	.word	0xffffffff


	//   ....[7]....
        /*0048*/ 	.word	0xffffffff


	//   ....[8]....
        /*004c*/ 	.word	0xffffffff


	//   ....[9]....
        /*0050*/ 	.word	0xffffffff


	//   ....[10]....
        /*0054*/ 	.word	0x05000050


	//   ....[11]....
        /*0058*/ 	.word	0x05000050


	//   ....[12]....
        /*005c*/ 	.word	0x05000050


	//   ....[13]....
        /*0060*/ 	.word	0x05000050


	//   ....[14]....
        /*0064*/ 	.word	0x05000050


	//   ....[15]....
        /*0068*/ 	.word	0x05000050


	//   ....[16]....
        /*006c*/ 	.word	0x05000050


	//   ....[17]....
        /*0070*/ 	.word	0x05000050


	//   ....[18]....
        /*0074*/ 	.word	0x05000050


	//   ....[19]....
        /*0078*/ 	.word	0x05000050


	//----- nvinfo : EIATTR_COOP_GROUP_INSTR_OFFSETS
	.align		4
.L_3077:
        /*007c*/ 	.byte	0x04, 0x28
        /*007e*/ 	.short	(.L_3079 - .L_3078)


	//   ....[0]....
.L_3078:
        /*0080*/ 	.word	0x000009d0


	//   ....[1]....
        /*0084*/ 	.word	0x000009e0


	//   ....[2]....
        /*0088*/ 	.word	0x00000a10


	//   ....[3]....
        /*008c*/ 	.word	0x00000a20


	//   ....[4]....
        /*0090*/ 	.word	0x00000a50


	//   ....[5]....
        /*0094*/ 	.word	0x00000a60


	//   ....[6]....
        /*0098*/ 	.word	0x00000a90


	//   ....[7]....
        /*009c*/ 	.word	0x00000aa0


	//   ....[8]....
        /*00a0*/ 	.word	0x00000ad0


	//   ....[9]....
        /*00a4*/ 	.word	0x00000ae0


	//   ....[10]....
        /*00a8*/ 	.word	0x00002540


	//   ....[11]....
        /*00ac*/ 	.word	0x000025d0


	//   ....[12]....
        /*00b0*/ 	.word	0x00002640


	//   ....[13]....
        /*00b4*/ 	.word	0x000026a0


	//   ....[14]....
        /*00b8*/ 	.word	0x00002710


	//   ....[15]....
        /*00bc*/ 	.word	0x00002770


	//   ....[16]....
        /*00c0*/ 	.word	0x000027e0


	//   ....[17]....
        /*00c4*/ 	.word	0x00002840


	//   ....[18]....
        /*00c8*/ 	.word	0x000028b0


	//   ....[19]....
        /*00cc*/ 	.word	0x00002910


	//----- nvinfo : EIATTR_VRC_CTA_INIT_COUNT
	.align		4
.L_3079:
        /*00d0*/ 	.byte	0x02, 0x4a
	.zero		1
	.zero		1


	//----- nvinfo : EIATTR_EXIT_INSTR_OFFSETS
	.align		4
        /*00d4*/ 	.byte	0x04, 0x1c
        /*00d6*/ 	.short	(.L_3081 - .L_3080)


	//   ....[0]....
.L_3080:
        /*00d8*/ 	.word	0x00002450


	//   ....[1]....
        /*00dc*/ 	.word	0x000024d0


	//----- nvinfo : EIATTR_MAX_THREADS
	.align		4
.L_3081:
        /*00e0*/ 	.byte	0x04, 0x05
        /*00e2*/ 	.short	(.L_3083 - .L_3082)
.L_3082:
        /*00e4*/ 	.word	0x00000080
        /*00e8*/ 	.word	0x00000001
        /*00ec*/ 	.word	0x00000001


	//----- nvinfo : EIATTR_CRS_STACK_SIZE
	.align		4
.L_3083:
        /*00f0*/ 	.byte	0x04, 0x1e
        /*00f2*/ 	.short	(.L_3085 - .L_3084)
.L_3084:
        /*00f4*/ 	.word	0x00000000


	//----- nvinfo : EIATTR_CBANK_PARAM_SIZE
	.align		4
.L_3085:
        /*00f8*/ 	.byte	0x03, 0x19
        /*00fa*/ 	.short	0x0128


	//----- nvinfo : EIATTR_PARAM_CBANK
	.align		4
        /*00fc*/ 	.byte	0x04, 0x0a
        /*00fe*/ 	.short	(.L_3087 - .L_3086)
	.align		4
.L_3086:
        /*0100*/ 	.word	index@(.nv.constant0._ZN10layer_norm13ln_bwd_kernelINS_13Kernel_traitsIf6__halfS2_S2_fjLj256ELj1ELj4ELj1ELj16ENS_18Kernel_traits_baseILj256EfS2_S2_S2_fjLj128EEEEELb0ELb1ELb0ELb0EEEvNS_9BwdParamsE)
        /*0104*/ 	.short	0x0380
        /*0106*/ 	.short	0x0128


	//----- nvinfo : EIATTR_SW_WAR
	.align		4
.L_3087:
        /*0108*/ 	.byte	0x04, 0x36
        /*010a*/ 	.short	(.L_3089 - .L_3088)
.L_3088:
        /*010c*/ 	.word	0x00000008
.L_3089:


//--------------------- .nv.info._ZN10layer_norm13ln_bwd_kernelINS_13Kernel_traitsIf6__halfS2_S2_fjLj256ELj1ELj4ELj1ELj16ENS_18Kernel_traits_baseILj256EfS2_S2_S2_fjLj128EEEEELb0ELb1ELb0ELb1EEEvNS_9BwdParamsE --------------------------
	.section	.nv.info._ZN10layer_norm13ln_bwd_kernelINS_13Kernel_traitsIf6__halfS2_S2_fjLj256ELj1ELj4ELj1ELj16ENS_18Kernel_traits_baseILj256EfS2_S2_S2_fjLj128EEEEELb0ELb1ELb0ELb1EEEvNS_9BwdParamsE,"",@"SHT_CUDA_INFO"
	.sectionflags	@""
	.align	4


	//----- nvinfo : EIATTR_CUDA_API_VERSION
	.align		4
        /*0000*/ 	.byte	0x04, 0x37
        /*0002*/ 	.short	(.L_3091 - .L_3090)
.L_3090:
        /*0004*/ 	.word	0x00000082


	//----- nvinfo : EIATTR_KPARAM_INFO
	.align		4
.L_3091:
        /*0008*/ 	.byte	0x04, 0x17
        /*000a*/ 	.short	(.L_3093 - .L_3092)
.L_3092:
        /*000c*/ 	.word	0x00000000
        /*0010*/ 	.short	0x0000
        /*0012*/ 	.short	0x0000
        /*0014*/ 	.byte	0x00, 0xf0, 0xa1, 0x04


	//----- nvinfo : EIATTR_SPARSE_MMA_MASK
	.align		4
.L_3093:
        /*0018*/ 	.byte	0x03, 0x50
        /*001a*/ 	.short	0x0000


	//----- nvinfo : EIATTR_MAXREG_COUNT
	.align		4
        /*001c*/ 	.byte	0x03, 0x1b
        /*001e*/ 	.short	0x00ff


	//----- nvinfo : EIATTR_NUM_BARRIERS
	.align		4
        /*0020*/ 	.byte	0x02, 0x4c
        /*0022*/ 	.byte	0x01
	.zero		1


	//----- nvinfo : EIATTR_MERCURY_ISA_VERSION
	.align		4
        /*0024*/ 	.byte	0x03, 0x5f
        /*0026*/ 	.short	0x0101


	//----- nvinfo : EIATTR_COOP_GROUP_MASK_REGIDS
	.align		4
        /*0028*/ 	.byte	0x04, 0x29
        /*002a*/ 	.short	(.L_3095 - .L_3094)


	//   ....[0]....
.L_3094:
        /*002c*/ 	.word	0xffffffff


	//   ....[1]....
        /*0030*/ 	.word	0xffffffff


	//   ....[2]....
        /*0034*/ 	.word	0xffffffff


	//   ....[3]....
        /*0038*/ 	.word	0xffffffff


	//   ....[4]....
        /*003c*/ 	.word	0xffffffff


	//   ....[5]....
        /*0040*/ 	.word	0xffffffff


	//   ....[6]....
        /*0044*/ 	.word	0xffffffff


	//   ....[7]....
        /*0048*/ 	.word	0xffffffff


	//   ....[8]....
        /*004c*/ 	.word	0xffffffff


	//   ....[9]....
        /*0050*/ 	.word	0xffffffff


	//   ....[10]....
        /*0054*/ 	.word	0x0500004a


	//   ....[11]....
        /*0058*/ 	.word	0x0500004a


	//   ....[12]....
        /*005c*/ 	.word	0x0500004a


	//   ....[13]....
        /*0060*/ 	.word	0x0500004a


	//   ....[14]....
        /*0064*/ 	.word	0x0500004a


	//   ....[15]....
        /*0068*/ 	.word	0x0500004a


	//   ....[16]....
        /*006c*/ 	.word	0x0500004a


	//   ....[17]....
        /*0070*/ 	.word	0x0500004a


	//   ....[18]....
        /*0074*/ 	.word	0x0500004a


	//   ....[19]....
        /*0078*/ 	.word	0x0500004a


	//----- nvinfo : EIATTR_COOP_GROUP_INSTR_OFFSETS
	.align		4
.L_3095:
        /*007c*/ 	.byte	0x04, 0x28
        /*007e*/ 	.short	(.L_3097 - .L_3096)


	//   ....[0]....
.L_3096:
        /*0080*/ 	.word	0x000009f0


	//   ....[1]....
        /*0084*/ 	.word	0x00000a00


	//   ....[2]....
        /*0088*/ 	.word	0x00000a30


	//   ....[3]....
        /*008c*/ 	.word	0x00000a40


	//   ....[4]....
        /*0090*/ 	.word	0x00000a70


	//   ....[5]....
        /*0094*/ 	.word	0x00000a80


	//   ....[6]....
        /*0098*/ 	.word	0x00000ab0


	//   ....[7]....
        /*009c*/ 	.word	0x00000ac0


	//   ....[8]....
        /*00a0*/ 	.word	0x00000af0


	//   ....[9]....
        /*00a4*/ 	.word	0x00000b00


	//   ....[10]....
        /*00a8*/ 	.word	0x00002540


	//   ....[11]....
        /*00ac*/ 	.word	0x000025d0


	//   ....[12]....
        /*00b0*/ 	.word	0x00002630


	//   ....[13]....
        /*00b4*/ 	.word	0x00002690


	//   ....[14]....
        /*00b8*/ 	.word	0x000026f0


	//   ....[15]....
        /*00bc*/ 	.word	0x00002750


	//   ....[16]....
        /*00c0*/ 	.word	0x000027d0


	//   ....[17]....
        /*00c4*/ 	.word	0x00002820


	//   ....[18]....
        /*00c8*/ 	.word	0x00002880


	//   ....[19]....
        /*00cc*/ 	.word	0x000028e0


	//----- nvinfo : EIATTR_VRC_CTA_INIT_COUNT
	.align		4
.L_3097:
        /*00d0*/ 	.byte	0x02, 0x4a
	.zero		1
	.zero		1


	//----- nvinfo : EIATTR_EXIT_INSTR_OFFSETS
	.align		4
        /*00d4*/ 	.byte	0x04, 0x1c
        /*00d6*/ 	.short	(.L_3099 - .L_3098)


	//   ....[0]....
.L_3098:
        /*00d8*/ 	.word	0x000024e0


	//----- nvinfo : EIATTR_MAX_THREADS
	.align		4
.L_3099:
        /*00dc*/ 	.byte	0x04, 0x05
        /*00de*/ 	.short	(.L_3101 - .L_3100)
.L_3100:
        /*00e0*/ 	.word	0x00000080
        /*00e4*/ 	.word	0x00000001
        /*00e8*/ 	.word	0x00000001


	//----- nvinfo : EIATTR_CRS_STACK_SIZE
	.align		4
.L_3101:
        /*00ec*/ 	.byte	0x04, 0x1e
        /*00ee*/ 	.short	(.L_3103 - .L_3102)
.L_3102:
        /*00f0*/ 	.word	0x00000000


	//----- nvinfo : EIATTR_CBANK_PARAM_SIZE
	.align		4
.L_3103:
        /*00f4*/ 	.byte	0x03, 0x19
        /*00f6*/ 	.short	0x0128


	//----- nvinfo : EIATTR_PARAM_CBANK
	.align		4
        /*00f8*/ 	.byte	0x04, 0x0a
        /*00fa*/ 	.short	(.L_3105 - .L_3104)
	.align		4
.L_3104:
        /*00fc*/ 	.word	index@(.nv.constant0._ZN10layer_norm13ln_bwd_kernelINS_13Kernel_traitsIf6__halfS2_S2_fjLj256ELj1ELj4ELj1ELj16ENS_18Kernel_traits_baseILj256EfS2_S2_S2_fjLj128EEEEELb0ELb1ELb0ELb1EEEvNS_9BwdParamsE)
        /*0100*/ 	.short	0x0380
        /*0102*/ 	.short	0x0128


	//----- nvinfo : EIATTR_SW_WAR
	.align		4
.L_3105:
        /*0104*/ 	.byte	0x04, 0x36
        /*0106*/ 	.short	(.L_3107 - .L_3106)
.L_3106:
        /*0108*/ 	.word	0x00000008
.L_3107:


//--------------------- .nv.info._ZN10layer_norm13ln_bwd_kernelINS_13Kernel_traitsIf6__halfS2_S2_fjLj256ELj1ELj4ELj1ELj16ENS_18Kernel_traits_baseILj256EfS2_S2_S2_fjLj128EEEEELb0ELb1ELb1ELb0EEEvNS_9BwdParamsE --------------------------
	.section	.nv.info._ZN10layer_norm13ln_bwd_kernelINS_13Kernel_traitsIf6__halfS2_S2_fjLj256ELj1ELj4ELj1ELj16ENS_18Kernel_traits_baseILj256EfS2_S2_S2_fjLj128EEEEELb0ELb1ELb1ELb0EEEvNS_9BwdParamsE,"",@"SHT_CUDA_INFO"
	.sectionflags	@""
	.align	4


	//----- nvinfo : EIATTR_CUDA_API_VERSION
	.align		4
        /*0000*/ 	.byte	0x04, 0x37
        /*0002*/ 	.short	(.L_3109 - .L_3108)
.L_3108:
        /*0004*/ 	.word	0x00000082


	//----- nvinfo : EIATTR_KPARAM_INFO
	.align		4
.L_3109:
        /*0008*/ 	.byte	0x04, 0x17
        /*000a*/ 	.short	(.L_3111 - .L_3110)
.L_3110:
        /*000c*/ 	.word	0x00000000
        /*0010*/ 	.short	0x0000
        /*0012*/ 	.short	0x0000
        /*0014*/ 	.byte	0x00, 0xf0, 0xa1, 0x04


	//----- nvinfo : EIATTR_SPARSE_MMA_MASK
	.align		4
.L_3111:
        /*0018*/ 	.byte	0x03, 0x50
        /*001a*/ 	.short	0x0000


	//----- nvinfo : EIATTR_MAXREG_COUNT
	.align		4
        /*001c*/ 	.byte	0x03, 0x1b
        /*001e*/ 	.short	0x00ff


	//----- nvinfo : EIATTR_NUM_BARRIERS
	.align		4
        /*0020*/ 	.byte	0x02, 0x4c
        /*0022*/ 	.byte	0x01
	.zero		1


	//----- nvinfo : EIATTR_MERCURY_ISA_VERSION
	.align		4
        /*0024*/ 	.byte	0x03, 0x5f
        /*0026*/ 	.short	0x0101


	//----- nvinfo : EIATTR_COOP_GROUP_MASK_REGIDS
	.align		4
        /*0028*/ 	.byte	0x04, 0x29
        /*002a*/ 	.short	(.L_3113 - .L_3112)


	//   ....[0]....
.L_3112:
        /*002c*/ 	.word	0xffffffff


	//   ....[1]....
        /*0030*/ 	.word	0xffffffff


	//   ....[2]....
        /*0034*/ 	.word	0xffffffff


	//   ....[3]....
        /*0038*/ 	.word	0xffffffff


	//   ....[4]....
        /*003c*/ 	.word	0xffffffff


	//   ....[5]....
        /*0040*/ 	.word	0xffffffff


	//   ....[6]....
        /*0044*/ 	.word	0xffffffff


	//   ....[7]....
        /*0048*/ 	.word	0xffffffff


	//   ....[8]....
        /*004c*/ 	.word	0xffffffff


	//   ....[9]....
        /*0050*/ 	.word	0xffffffff


	//   ....[10]....
        /*0054*/ 	.word	0x05000053


	//   ....[11]....
        /*0058*/ 	.word	0x05000053


	//   ....[12]....
        /*005c*/ 	.word	0x05000053


	//   ....[13]....
        /*0060*/ 	.word	0x05000053


	//   ....[14]....
        /*0064*/ 	.word	0x05000053


	//   ....[15]....
        /*0068*/ 	.word	0x05000053


	//   ....[16]....
        /*006c*/ 	.word	0x05000053


	//   ....[17]....
        /*0070*/ 	.word	0x05000053


	//   ....[18]....
        /*0074*/ 	.word	0x05000053


	//   ....[19]....
        /*0078*/ 	.word	0x05000053


	//----- nvinfo : EIATTR_COOP_GROUP_INSTR_OFFSETS
	.align		4
.L_3113:
        /*007c*/ 	.byte	0x04, 0x28
        /*007e*/ 	.short	(.L_3115 - .L_3114)


	//   ....[0]....
.L_3114:
        /*0080*/ 	.word	0x00000af0


	//   ....[1]....
        /*0084*/ 	.word	0x00000b00


	//   ....[2]....
        /*0088*/ 	.word	0x00000b30


	//   ....[3]....
        /*008c*/ 	.word	0x00000b40


	//   ....[4]....
        /*0090*/ 	.word	0x00000b70


	//   ....[5]....
        /*0094*/ 	.word	0x00000b80


	//   ....[6]....
        /*0098*/ 	.word	0x00000bb0


	//   ....[7]....
        /*009c*/ 	.word	0x00000bc0


	//   ....[8]....
        /*00a0*/ 	.word	0x00000bf0


	//   ....[9]....
        /*00a4*/ 	.word	0x00000c00


	//   ....[10]....
        /*00a8*/ 	.word	0x00002f30


	//   ....[11]....
        /*00ac*/ 	.word	0x00002fc0


	//   ....[12]....
        /*00b0*/ 	.word	0x00003030


	//   ....[13]....
        /*00b4*/ 	.word	0x00003090


	//   ....[14]....
        /*00b8*/ 	.word	0x00003100


	//   ....[15]....
        /*00bc*/ 	.word	0x00003160


	//   ....[16]....
        /*00c0*/ 	.word	0x000031d0


	//   ....[17]....
        /*00c4*/ 	.word	0x00003230


	//   ....[18]....
        /*00c8*/ 	.word	0x000032a0


	//   ....[19]....
        /*00cc*/ 	.word	0x00003300


	//----- nvinfo : EIATTR_VRC_CTA_INIT_COUNT
	.align		4
.L_3115:
        /*00d0*/ 	.byte	0x02, 0x4a
	.zero		1
	.zero		1


	//----- nvinfo : EIATTR_EXIT_INSTR_OFFSETS
	.align		4
        /*00d4*/ 	.byte	0x04, 0x1c
        /*00d6*/ 	.short	(.L_3117 - .L_3116)


	//   ....[0]....
.L_3116:
        /*00d8*/ 	.word	0x00002e40


	//   ....[1]....
        /*00dc*/ 	.word	0x00002ec0


	//----- nvinfo : EIATTR_MAX_THREADS
	.align		4
.L_3117:
        /*00e0*/ 	.byte	0x04, 0x05
        /*00e2*/ 	.short	(.L_3119 - .L_3118)
.L_3118:
        /*00e4*/ 	.word	0x00000080
        /*00e8*/ 	.word	0x00000001
        /*00ec*/ 	.word	0x00000001


	//----- nvinfo : EIATTR_CRS_STACK_SIZE
	.align		4
.L_3119:
        /*00f0*/ 	.byte	0x04, 0x1e
        /*00f2*/ 	.short	(.L_3121 - .L_3120)
.L_3120:
        /*00f4*/ 	.word	0x00000000


	//----- nvinfo : EIATTR_CBANK_PARAM_SIZE
	.align		4
.L_3121:
        /*00f8*/ 	.byte	0x03, 0x19
        /*00fa*/ 	.short	0x0128


	//----- nvinfo : EIATTR_PARAM_CBANK
	.align		4
        /*00fc*/ 	.byte	0x04, 0x0a
        /*00fe*/ 	.short	(.L_3123 - .L_3122)
	.align		4
.L_3122:
        /*0100*/ 	.word	index@(.nv.constant0._ZN10layer_norm13ln_bwd_kernelINS_13Kernel_traitsIf6__halfS2_S2_fjLj256ELj1ELj4ELj1ELj16ENS_18Kernel_traits_baseILj256EfS2_S2_S2_fjLj128EEEEELb0ELb1ELb1ELb0EEEvNS_9BwdParamsE)
        /*0104*/ 	.short	0x0380
        /*0106*/ 	.short	0x0128


	//----- nvinfo : EIATTR_SW_WAR
	.align		4
.L_3123:
        /*0108*/ 	.byte	0x04, 0x36
        /*010a*/ 	.short	(.L_3125 - .L_3124)
.L_3124:
        /*010c*/ 	.word	0x00000008
.L_3125:


//--------------------- .nv.info._ZN10layer_norm13ln_bwd_kernelINS_13Kernel_traitsIf6__halfS2_S2_fjLj256ELj1ELj4ELj1ELj16ENS_18Kernel_traits_baseILj256EfS2_S2_S2_fjLj128EEEEELb0ELb1ELb1ELb1EEEvNS_9BwdParamsE --------------------------
	.section	.nv.info._ZN10layer_norm13ln_bwd_kernelINS_13Kernel_traitsIf6__halfS2_S2_fjLj256ELj1ELj4ELj1ELj16ENS_18Kernel_traits_baseILj256EfS2_S2_S2_fjLj128EEEEELb0ELb1ELb1ELb1EEEvNS_9BwdParamsE,"",@"SHT_CUDA_INFO"
	.sectionflags	@""
	.align	4


	//----- nvinfo : EIATTR_CUDA_API_VERSION
	.align		4
        /*0000*/ 	.byte	0x04, 0x37
        /*0002*/ 	.short	(.L_3127 - .L_3126)
.L_3126:
        /*0004*/ 	.word	0x00000082


	//----- nvinfo : EIATTR_KPARAM_INFO
	.align		4
.L_3127:
        /*0008*/ 	.byte	0x04, 0x17
        /*000a*/ 	.short	(.L_3129 - .L_3128)
.L_3128:
        /*000c*/ 	.word	0x00000000
        /*0010*/ 	.short	0x0000
        /*0012*/ 	.short	0x0000
        /*0014*/ 	.byte	0x00, 0xf0, 0xa1, 0x04


	//----- nvinfo : EIATTR_SPARSE_MMA_MASK
	.align		4
.L_3129:
        /*0018*/ 	.byte	0x03, 0x50
        /*001a*/ 	.short	0x0000


	//----- nvinfo : EIATTR_MAXREG_COUNT
	.align		4
        /*001c*/ 	.byte	0x03, 0x1b
        /*001e*/ 	.short	0x00ff


	//----- nvinfo : EIATTR_NUM_BARRIERS
	.align		4
        /*0020*/ 	.byte	0x02, 0x4c
        /*0022*/ 	.byte	0x01
	.zero		1


	//----- nvinfo : EIATTR_MERCURY_ISA_VERSION
	.align		4
        /*0024*/ 	.byte	0x03, 0x5f
        /*0026*/ 	.short	0x0101


	//----- nvinfo : EIATTR_COOP_GROUP_MASK_REGIDS
	.align		4
        /*0028*/ 	.byte	0x04, 0x29
        /*002a*/ 	.short	(.L_3131 - .L_3130)


	//   ....[0]....
.L_3130:
        /*002c*/ 	.word	0xffffffff


	//   ....[1]....
        /*0030*/ 	.word	0xffffffff


	//   ....[2]....
        /*0034*/ 	.word	0xffffffff


	//   ....[3]....
        /*0038*/ 	.word	0xffffffff


	//   ....[4]....
        /*003c*/ 	.word	0xffffffff


	//   ....[5]....
        /*0040*/ 	.word	0xffffffff


	//   ....[6]....
        /*0044*/ 	.word	0xffffffff


	//   ....[7]....
        /*0048*/ 	.word	0xffffffff


	//   ....[8]....
        /*004c*/ 	.word	0xffffffff


	//   ....[9]....
        /*0050*/ 	.word	0xffffffff


	//   ....[10]....
        /*0054*/ 	.word	0x0500004b


	//   ....[11]....
        /*0058*/ 	.word	0x0500004b


	//   ....[12]....
        /*005c*/ 	.word	0x0500004b


	//   ....[13]....
        /*0060*/ 	.word	0x0500004b


	//   ....[14]....
        /*0064*/ 	.word	0x0500004b


	//   ....[15]....
        /*0068*/ 	.word	0x0500004b


	//   ....[16]....
        /*006c*/ 	.word	0x0500004b


	//   ....[17]....
        /*0070*/ 	.word	0x0500004b


	//   ....[18]....
        /*0074*/ 	.word	0x0500004b


	//   ....[19]....
        /*0078*/ 	.word	0x0500004b


	//----- nvinfo : EIATTR_COOP_GROUP_INSTR_OFFSETS
	.align		4
.L_3131:
        /*007c*/ 	.byte	0x04, 0x28
        /*007e*/ 	.short	(.L_3133 - .L_3132)


	//   ....[0]....
.L_3132:
        /*0080*/ 	.word	0x00000a90


	//   ....[1]....
        /*0084*/ 	.word	0x00000aa0


	//   ....[2]....
        /*0088*/ 	.word	0x00000ad0


	//   ....[3]....
        /*008c*/ 	.word	0x00000ae0


	//   ....[4]....
        /*0090*/ 	.word	0x00000b10


	//   ....[5]....
        /*0094*/ 	.word	0x00000b20


	//   ....[6]....
        /*0098*/ 	.word	0x00000b50


	//   ....[7]....
        /*009c*/ 	.word	0x00000b60


	//   ....[8]....
        /*00a0*/ 	.word	0x00000b90


	//   ....[9]....
        /*00a4*/ 	.word	0x00000ba0


	//   ....[10]....
        /*00a8*/ 	.word	0x00002d30


	//   ....[11]....
        /*00ac*/ 	.word	0x00002dc0


	//   ....[12]....
        /*00b0*/ 	.word	0x00002e30


	//   ....[13]....
        /*00b4*/ 	.word	0x00002e90


	//   ....[14]....
        /*00b8*/ 	.word	0x00002f00


	//   ....[15]....
        /*00bc*/ 	.word	0x00002f60


	//   ....[16]....
        /*00c0*/ 	.word	0x00002fd0


	//   ....[17]....
        /*00c4*/ 	.word	0x00003030


	//   ....[18]....
        /*00c8*/ 	.word	0x000030a0


	//   ....[19]....
        /*00cc*/ 	.word	0x00003100


	//----- nvinfo : EIATTR_VRC_CTA_INIT_COUNT
	.align		4
.L_3133:
        /*00d0*/ 	.byte	0x02, 0x4a
	.zero		1
	.zero		1


	//----- nvinfo : EIATTR_EXIT_INSTR_OFFSETS
	.align		4
        /*00d4*/ 	.byte	0x04, 0x1c
        /*00d6*/ 	.short	(.L_3135 - .L_3134)


	//   ....[0]....
.L_3134:
        /*00d8*/ 	.word	0x00002cc0


	//----- nvinfo : EIATTR_MAX_THREADS
	.align		4
.L_3135:
        /*00dc*/ 	.byte	0x04, 0x05
        /*00de*/ 	.short	(.L_3137 - .L_3136)
.L_3136:
        /*00e0*/ 	.word	0x00000080
        /*00e4*/ 	.word	0x00000001
        /*00e8*/ 	.word	0x00000001


	//----- nvinfo : EIATTR_CRS_STACK_SIZE
	.align		4
.L_3137:
        /*00ec*/ 	.byte	0x04, 0x1e
        /*00ee*/ 	.short	(.L_3139 - .L_3138)
.L_3138:
        /*00f0*/ 	.word	0x00000000


	//----- nvinfo : EIATTR_CBANK_PARAM_SIZE
	.align		4
.L_3139:
        /*00f4*/ 	.byte	0x03, 0x19
        /*00f6*/ 	.short	0x0128


	//----- nvinfo : EIATTR_PARAM_CBANK
	.align		4
        /*00f8*/ 	.byte	0x04, 0x0a
        /*00fa*/ 	.short	(.L_3141 - .L_3140)
	.align		4
.L_3140:
        /*00fc*/ 	.word	index@(.nv.constant0._ZN10layer_norm13ln_bwd_kernelINS_13Kernel_traitsIf6__halfS2_S2_fjLj256ELj1ELj4ELj1ELj16ENS_18Kernel_traits_baseILj256EfS2_S2_S2_fjLj128EEEEELb0ELb1ELb1ELb1EEEvNS_9BwdParamsE)
        /*0100*/ 	.short	0x0380
        /*0102*/ 	.short	0x0128


	//----- nvinfo : EIATTR_SW_WAR
	.align		4
.L_3141:
        /*0104*/ 	.byte	0x04, 0x36
        /*0106*/ 	.short	(.L_3143 - .L_3142)
.L_3142:
        /*0108*/ 	.word	0x00000008
.L_3143:


//--------------------- .nv.info._ZN10layer_norm13ln_bwd_kernelINS_13Kernel_traitsIf6__halfS2_S2_fjLj256ELj1ELj4ELj1ELj16ENS_18Kernel_traits_baseILj256EfS2_S2_S2_fjLj128EEEEELb1ELb0ELb0ELb0EEEvNS_9BwdParamsE --------------------------
	.section	.nv.info._ZN10layer_norm13ln_bwd_kernelINS_13Kernel_traitsIf6__halfS2_S2_fjLj256ELj1ELj4ELj1ELj16ENS_18Kernel_traits_baseILj256EfS2_S2_S2_fjLj128EEEEELb1ELb0ELb0ELb0EEEvNS_9BwdParamsE,"",@"SHT_CUDA_INFO"
	.sectionflags	@""
	.align	4


	//----- nvinfo : EIATTR_CUDA_API_VERSION
	.align		4
        /*0000*/ 	.byte	0x04, 0x37
        /*0002*/ 	.short	(.L_3145 - .L_3144)
.L_3144:
        /*0004*/ 	.word	0x00000082


	//----- nvinfo : EIATTR_KPARAM_INFO
	.align		4
.L_3145:
        /*0008*/ 	.byte	0x04, 0x17
        /*000a*/ 	.short	(.L_3147 - .L_3146)
.L_3146:
        /*000c*/ 	.word	0x00000000
        /*0010*/ 	.short	0x0000
        /*0012*/ 	.short	0x0000
        /*0014*/ 	.byte	0x00, 0xf0, 0xa1, 0x04


	//----- nvinfo : EIATTR_SPARSE_MMA_MASK
	.align		4
.L_3147:
        /*0018*/ 	.byte	0x03, 0x50
        /*001a*/ 	.short	0x0000


	//----- nvinfo : EIATTR_MAXREG_COUNT
	.align		4
        /*001c*/ 	.byte	0x03, 0x1b
        /*001e*/ 	.short	0x00ff


	//----- nvinfo : EIATTR_NUM_BARRIERS
	.align		4
        /*0020*/ 	.byte	0x02, 0x4c
        /*0022*/ 	.byte	0x01
	.zero		1


	//----- nvinfo : EIATTR_MERCURY_ISA_VERSION
	.align		4
        /*0024*/ 	.byte	0x03, 0x5f
        /*0026*/ 	.short	0x0101


	//----- nvinfo : EIATTR_COOP_GROUP_MASK_REGIDS
	.align		4
        /*0028*/ 	.byte	0x04, 0x29
        /*002a*/ 	.short	(.L_3149 - .L_3148)


	//   ....[0]....
.L_3148:
        /*002c*/ 	.word	0xffffffff


	//   ....[1]....
        /*0030*/ 	.word	0xffffffff


	//   ....[2]....
        /*0034*/ 	.word	0xffffffff


	//   ....[3]....
        /*0038*/ 	.word	0xffffffff


	//   ....[4]....
        /*003c*/ 	.word	0xffffffff


	//   ....[5]....
        /*0040*/ 	.word	0xffffffff


	//   ....[6]....
        /*0044*/ 	.word	0xffffffff


	//   ....[7]....
        /*0048*/ 	.word	0xffffffff


	//   ....[8]....
        /*004c*/ 	.word	0xffffffff


	//   ....[9]....
        /*0050*/ 	.word	0xffffffff


	//   ....[10]....
        /*0054*/ 	.word	0x05000028


	//   ....[11]....
        /*0058*/ 	.word	0x05000028


	//   ....[12]....
        /*005c*/ 	.word	0x05000028


	//   ....[13]....
        /*0060*/ 	.word	0x05000028


	//   ....[14]....
        /*0064*/ 	.word	0x05000028


	//   ....[15]....
        /*0068*/ 	.word	0x05000028


	//   ....[16]....
        /*006c*/ 	.word	0x05000028


	//   ....[17]....
        /*0070*/ 	.word	0x05000028


	//   ....[18]....
        /*0074*/ 	.word	0x05000028


	//   ....[19]....
        /*0078*/ 	.word	0x05000028


	//----- nvinfo : EIATTR_COOP_GROUP_INSTR_OFFSETS
	.align		4
.L_3149:
        /*007c*/ 	.byte	0x04, 0x28
        /*007e*/ 	.short	(.L_3151 - .L_3150)


	//   ....[0]....
.L_3150:
        /*0080*/ 	.word	0x000009f0


	//   ....[1]....
        /*0084*/ 	.word	0x00000a00


	//   ....[2]....
        /*0088*/ 	.word	0x00000a30


	//   ....[3]....
        /*008c*/ 	.word	0x00000a40


	//   ....[4]....
        /*0090*/ 	.word	0x00000a70


	//   ....[5]....
        /*0094*/ 	.word	0x00000a80


	//   ....[6]....
        /*0098*/ 	.word	0x00000ab0


	//   ....[7]....
        /*009c*/ 	.word	0x00000ac0


	//   ....[8]....
        /*00a0*/ 	.word	0x00000af0


	//   ....[9]....
        /*00a4*/ 	.word	0x00000b00


	//   ....[10]....
        /*00a8*/ 	.word	0x00002310


	//   ....[11]....
        /*00ac*/ 	.word	0x000023b0


	//   ....[12]....
        /*00b0*/ 	.word	0x00002410


	//   ....[13]....
        /*00b4*/ 	.word	0x00002470


	//   ....[14]....
        /*00b8*/ 	.word	0x000024e0


	//   ....[15]....
        /*00bc*/ 	.word	0x00002540


	//   ....[16]....
        /*00c0*/ 	.word	0x000025b0


	//   ....[17]....
        /*00c4*/ 	.word	0x00002610


	//   ....[18]....
        /*00c8*/ 	.word	0x00002680


	//   ....[19]....
        /*00cc*/ 	.word	0x000026e0


	//----- nvinfo : EIATTR_VRC_CTA_INIT_COUNT
	.align		4
.L_3151:
        /*00d0*/ 	.byte	0x02, 0x4a
	.zero		1
	.zero		1


	//----- nvinfo : EIATTR_EXIT_INSTR_OFFSETS
	.align		4
        /*00d4*/ 	.byte	0x04, 0x1c
        /*00d6*/ 	.short	(.L_3153 - .L_3152)


	//   ....[0]....
.L_3152:
        /*00d8*/ 	.word	0x00002270


	//   ....[1]....
        /*00dc*/ 	.word	0x000022a0


	//----- nvinfo : EIATTR_MAX_THREADS
	.align		4
.L_3153:
        /*00e0*/ 	.byte	0x04, 0x05
        /*00e2*/ 	.short	(.L_3155 - .L_3154)
.L_3154:
        /*00e4*/ 	.word	0x00000080
        /*00e8*/ 	.word	0x00000001
        /*00ec*/ 	.word	0x00000001


	//----- nvinfo : EIATTR_CRS_STACK_SIZE
	.align		4
.L_3155:
        /*00f0*/ 	.byte	0x04, 0x1e
        /*00f2*/ 	.short	(.L_3157 - .L_3156)
.L_3156:
        /*00f4*/ 	.word	0x00000000


	//----- nvinfo : EIATTR_CBANK_PARAM_SIZE
	.align		4
.L_3157:
        /*00f8*/ 	.byte	0x03, 0x19
        /*00fa*/ 	.short	0x0128


	//----- nvinfo : EIATTR_PARAM_CBANK
	.align		4
        /*00fc*/ 	.byte	0x04, 0x0a
        /*00fe*/ 	.short	(.L_3159 - .L_3158)
	.align		4
.L_3158:
        /*0100*/ 	.word	index@(.nv.constant0._ZN10layer_norm13ln_bwd_kernelINS_13Kernel_traitsIf6__halfS2_S2_fjLj256ELj1ELj4ELj1ELj16ENS_18Kernel_traits_baseILj256EfS2_S2_S2_fjLj128EEEEELb1ELb0ELb0ELb0EEEvNS_9BwdParamsE)
        /*0104*/ 	.short	0x0380
        /*0106*/ 	.short	0x0128


	//----- nvinfo : EIATTR_SW_WAR
	.align		4
.L_3159:
        /*0108*/ 	.byte	0x04, 0x36
        /*010a*/ 	.short	(.L_3161 - .L_3160)
.L_3160:
        /*010c*/ 	.word	0x00000008
.L_3161:


//--------------------- .nv.info._ZN10layer_norm13ln_bwd_kernelINS_13Kernel_traitsIf6__halfS2_S2_fjLj256ELj1ELj4ELj1ELj16ENS_18Kernel_traits_baseILj256EfS2_S2_S2_fjLj128EEEEELb1ELb0ELb0ELb1EEEvNS_9BwdParamsE --------------------------
	.section	.nv.info._ZN10layer_norm13ln_bwd_kernelINS_13Kernel_traitsIf6__halfS2_S2_fjLj256ELj1ELj4ELj1ELj16ENS_18Kernel_traits_baseILj256EfS2_S2_S2_fjLj128EEEEELb1ELb0ELb0ELb1EEEvNS_9BwdParamsE,"",@"SHT_CUDA_INFO"
	.sectionflags	@""
	.align	4


	//----- nvinfo : EIATTR_CUDA_API_VERSION
	.align		4
        /*0000*/ 	.byte	0x04, 0x37
        /*0002*/ 	.short	(.L_3163 - .L_3162)
.L_3162:
        /*0004*/ 	.word	0x00000082


	//----- nvinfo : EIATTR_KPARAM_INFO
	.align		4
.L_3163:
        /*0008*/ 	.byte	0x04, 0x17
        /*000a*/ 	.short	(.L_3165 - .L_3164)
.L_3164:
        /*000c*/ 	.word	0x00000000
        /*0010*/ 	.short	0x0000
        /*0012*/ 	.short	0x0000
        /*0014*/ 	.byte	0x00, 0xf0, 0xa1, 0x04


	//----- nvinfo : EIATTR_SPARSE_MMA_MASK
	.align		4
.L_3165:
        /*0018*/ 	.byte	0x03, 0x50
        /*001a*/ 	.short	0x0000


	//----- nvinfo : EIATTR_MAXREG_COUNT
	.align		4
        /*001c*/ 	.byte	0x03, 0x1b
        /*001e*/ 	.short	0x00ff


	//----- nvinfo : EIATTR_NUM_BARRIERS
	.align		4
        /*0020*/ 	.byte	0x02, 0x4c
        /*0022*/ 	.byte	0x01
	.zero		1


	//----- nvinfo : EIATTR_MERCURY_ISA_VERSION
	.align		4
        /*0024*/ 	.byte	0x03, 0x5f
        /*0026*/ 	.short	0x0101


	//----- nvinfo : EIATTR_COOP_GROUP_MASK_REGIDS
	.align		4
        /*0028*/ 	.byte	0x04, 0x29
        /*002a*/ 	.short	(.L_3167 - .L_3166)


	//   ....[0]....
.L_3166:
        /*002c*/ 	.word	0xffffffff


	//   ....[1]....
        /*0030*/ 	.word	0xffffffff


	//   ....[2]....
        /*0034*/ 	.word	0xffffffff


	//   ....[3]....
        /*0038*/ 	.word	0xffffffff


	//   ....[4]....
        /*003c*/ 	.word	0xffffffff


	//   ....[5]....
        /*0040*/ 	.word	0xffffffff


	//   ....[6]....
        /*0044*/ 	.word	0xffffffff


	//   ....[7]....
        /*0048*/ 	.word	0xffffffff


	//   ....[8]....
        /*004c*/ 	.word	0xffffffff


	//   ....[9]....
        /*0050*/ 	.word	0xffffffff


	//   ....[10]....
        /*0054*/ 	.word	0x05000046


	//   ....[11]....
        /*0058*/ 	.word	0x05000046


	//   ....[12]....
        /*005c*/ 	.word	0x05000046


	//   ....[13]....
        /*0060*/ 	.word	0x05000046


	//   ....[14]....
        /*0064*/ 	.word	0x05000046


	//   ....[15]....
        /*0068*/ 	.word	0x05000046


	//   ....[16]....
        /*006c*/ 	.word	0x05000046


	//   ....[17]....
        /*0070*/ 	.word	0x05000046


	//   ....[18]....
        /*0074*/ 	.word	0x05000046


	//   ....[19]....
        /*0078*/ 	.word	0x05000046


	//----- nvinfo : EIATTR_COOP_GROUP_INSTR_OFFSETS
	.align		4
.L_3167:
        /*007c*/ 	.byte	0x04, 0x28
        /*007e*/ 	.short	(.L_3169 - .L_3168)


	//   ....[0]....
.L_3168:
        /*0080*/ 	.word	0x00000a10


	//   ....[1]....
        /*0084*/ 	.word	0x00000a20


	//   ....[2]....
        /*0088*/ 	.word	0x00000a50


	//   ....[3]....
        /*008c*/ 	.word	0x00000a60


	//   ....[4]....
        /*0090*/ 	.word	0x00000a90


	//   ....[5]....
        /*0094*/ 	.word	0x00000aa0


	//   ....[6]....
        /*0098*/ 	.word	0x00000ad0


	//   ....[7]....
        /*009c*/ 	.word	0x00000ae0


	//   ....[8]....
        /*00a0*/ 	.word	0x00000b10


	//   ....[9]....
        /*00a4*/ 	.word	0x00000b20


	//   ....[10]....
        /*00a8*/ 	.word	0x000022f0


	//   ....[11]....
        /*00ac*/ 	.word	0x00002380


	//   ....[12]....
        /*00b0*/ 	.word	0x000023f0


	//   ....[13]....
        /*00b4*/ 	.word	0x00002450


	//   ....[14]....
        /*00b8*/ 	.word	0x000024c0


	//   ....[15]....
        /*00bc*/ 	.word	0x00002520


	//   ....[16]....
        /*00c0*/ 	.word	0x00002590


	//   ....[17]....
        /*00c4*/ 	.word	0x000025f0


	//   ....[18]....
        /*00c8*/ 	.word	0x00002660


	//   ....[19]....
        /*00cc*/ 	.word	0x000026b0


	//----- nvinfo : EIATTR_VRC_CTA_INIT_COUNT
	.align		4
.L_3169:
        /*00d0*/ 	.byte	0x02, 0x4a
	.zero		1
	.zero		1


	//----- nvinfo : EIATTR_EXIT_INSTR_OFFSETS
	.align		4
        /*00d4*/ 	.byte	0x04, 0x1c
        /*00d6*/ 	.short	(.L_3171 - .L_3170)


	//   ....[0]....
.L_3170:
        /*00d8*/ 	.word	0x00002280


	//----- nvinfo : EIATTR_MAX_THREADS
	.align		4
.L_3171:
        /*00dc*/ 	.byte	0x04, 0x05
        /*00de*/ 	.short	(.L_3173 - .L_3172)
.L_3172:
        /*00e0*/ 	.word	0x00000080
        /*00e4*/ 	.word	0x00000001
        /*00e8*/ 	.word	0x00000001


	//----- nvinfo : EIATTR_CRS_STACK_SIZE
	.align		4
.L_3173:
        /*00ec*/ 	.byte	0x04, 0x1e
        /*00ee*/ 	.short	(.L_3175 - .L_3174)
.L_3174:
        /*00f0*/ 	.word	0x00000000


	//----- nvinfo : EIATTR_CBANK_PARAM_SIZE
	.align		4
.L_3175:
        /*00f4*/ 	.byte	0x03, 0x19
        /*00f6*/ 	.short	0x0128


	//----- nvinfo : EIATTR_PARAM_CBANK
	.align		4
        /*00f8*/ 	.byte	0x04, 0x0a
        /*00fa*/ 	.short	(.L_3177 - .L_3176)
	.align		4
.L_3176:
        /*00fc*/ 	.word	index@(.nv.constant0._ZN10layer_norm13ln_bwd_kernelINS_13Kernel_traitsIf6__halfS2_S2_fjLj256ELj1ELj4ELj1ELj16ENS_18Kernel_traits_baseILj256EfS2_S2_S2_fjLj128EEEEELb1ELb0ELb0ELb1EEEvNS_9BwdParamsE)
        /*0100*/ 	.short	0x0380
        /*0102*/ 	.short	0x0128


	//----- nvinfo : EIATTR_SW_WAR
	.align		4
.L_3177:
        /*0104*/ 	.byte	0x04, 0x36
        /*0106*/ 	.short	(.L_3179 - .L_3178)
.L_3178:
        /*0108*/ 	.word	0x00000008
.L_3179:


//--------------------- .nv.info._ZN10layer_norm22ln_bwd_finalize_kernelINS_22Kernel_traits_finalizeILj256Ef6__halfS2_S2_fjLb0ELj1024ELj4ENS_18Kernel_traits_baseILj256EfS2_S2_S2_fjLj1024EEEEELb0ELb0EEEvNS_9BwdParamsE --------------------------
	.section	.nv.info._ZN10layer_norm22ln_bwd_finalize_kernelINS_22Kernel_traits_finalizeILj256Ef6__halfS2_S2_fjLb0ELj1024ELj4ENS_18Kernel_traits_baseILj256EfS2_S2_S2_fjLj1024EEEEELb0ELb0EEEvNS_9BwdParamsE,"",@"SHT_CUDA_INFO"
	.sectionflags	@""
	.align	4


	//----- nvinfo : EIATTR_CUDA_API_VERSION
	.align		4
        /*0000*/ 	.byte	0x04, 0x37
        /*0002*/ 	.short	(.L_3181 - .L_3180)
.L_3180:
        /*0004*/ 	.word	0x00000082


	//----- nvinfo : EIATTR_KPARAM_INFO
	.align		4
.L_3181:
        /*0008*/ 	.byte	0x04, 0x17
        /*000a*/ 	.short	(.L_3183 - .L_3182)
.L_3182:
        /*000c*/ 	.word	0x00000000
        /*0010*/ 	.short	0x0000
        /*0012*/ 	.short	0x0000
        /*0014*/ 	.byte	0x00, 0xf0, 0xa1, 0x04


	//----- nvinfo : EIATTR_SPARSE_MMA_MASK
	.align		4
.L_3183:
        /*0018*/ 	.byte	0x03, 0x50
        /*001a*/ 	.short	0x0000


	//----- nvinfo : EIATTR_MAXREG_COUNT
	.align		4
        /*001c*/ 	.byte	0x03, 0x1b
        /*001e*/ 	.short	0x0040


	//----- nvinfo : EIATTR_NUM_BARRIERS
	.align		4
        /*0020*/ 	.byte	0x02, 0x4c
        /*0022*/ 	.byte	0x01
	.zero		1


	//----- nvinfo : EIATTR_MERCURY_ISA_VERSION
	.align		4
        /*0024*/ 	.byte	0x03, 0x5f
        /*0026*/ 	.short	0x0101


	//----- nvinfo : EIATTR_COOP_GROUP_MASK_REGIDS
	.align		4
        /*0028*/ 	.byte	0x04, 0x29
        /*002a*/ 	.short	(.L_3185 - .L_3184)


	//   ....[0]....
.L_3184:
        /*002c*/ 	.word	0xffffffff


	//   ....[1]....
        /*0030*/ 	.word	0xffffffff


	//   ....[2]....
        /*0034*/ 	.word	0xffffffff


	//   ....[3]....
        /*0038*/ 	.word	0xffffffff


	//   ....[4]....
        /*003c*/ 	.word	0xffffffff


	//   ....[5]....
        /*0040*/ 	.word	0xffffffff


	//   ....[6]....
        /*0044*/ 	.word	0xffffffff


	//   ....[7]....
        /*0048*/ 	.word	0xffffffff


	//   ....[8]....
        /*004c*/ 	.word	0xffffffff


	//   ....[9]....
        /*0050*/ 	.word	0xffffffff


	//----- nvinfo : EIATTR_COOP_GROUP_INSTR_OFFSETS
	.align		4
.L_3185:
        /*0054*/ 	.byte	0x04, 0x28
        /*0056*/ 	.short	(.L_3187 - .L_3186)


	//   ....[0]....
.L_3186:
        /*0058*/ 	.word	0x000015e0


	//   ....[1]....
        /*005c*/ 	.word	0x000015f0


	//   ....[2]....
        /*0060*/ 	.word	0x00001620


	//   ....[3]....
        /*0064*/ 	.word	0x00001630


	//   ....[4]....
        /*0068*/ 	.word	0x00001660


	//   ....[5]....
        /*006c*/ 	.word	0x00001670


	//   ....[6]....
        /*0070*/ 	.word	0x000016b0


	//   ....[7]....
        /*0074*/ 	.word	0x000016e0


	//   ....[8]....
        /*0078*/ 	.word	0x00001710


	//   ....[9]....
        /*007c*/ 	.word	0x00001720


	//----- nvinfo : EIATTR_VRC_CTA_INIT_COUNT
	.align		4
.L_3187:
        /*0080*/ 	.byte	0x02, 0x4a
	.zero		1
	.zero		1


	//----- nvinfo : EIATTR_EXIT_INSTR_OFFSETS
	.align		4
        /*0084*/ 	.byte	0x04, 0x1c
        /*0086*/ 	.short	(.L_3189 - .L_3188)


	//   ....[0]....
.L_3188:
        /*0088*/ 	.word	0x00000060


	//   ....[1]....
        /*008c*/ 	.word	0x00001780


	//   ....[2]....
        /*0090*/ 	.word	0x000017b0


	//   ....[3]....
        /*0094*/ 	.word	0x00001850


	//----- nvinfo : EIATTR_MAX_THREADS
	.align		4
.L_3189:
        /*0098*/ 	.byte	0x04, 0x05
        /*009a*/ 	.short	(.L_3191 - .L_3190)
.L_3190:
        /*009c*/ 	.word	0x00000400
        /*00a0*/ 	.word	0x00000001
        /*00a4*/ 	.word	0x00000001


	//----- nvinfo : EIATTR_CRS_STACK_SIZE
	.align		4
.L_3191:
        /*00a8*/ 	.byte	0x04, 0x1e
        /*00aa*/ 	.short	(.L_3193 - .L_3192)
.L_3192:
        /*00ac*/ 	.word	0x00000000


	//----- nvinfo : EIATTR_CBANK_PARAM_SIZE
	.align		4
.L_3193:
        /*00b0*/ 	.byte	0x03, 0x19
        /*00b2*/ 	.short	0x0128


	//----- nvinfo : EIATTR_PARAM_CBANK
	.align		4
        /*00b4*/ 	.byte	0x04, 0x0a
        /*00b6*/ 	.short	(.L_3195 - .L_3194)
	.align		4
.L_3194:
        /*00b8*/ 	.word	index@(.nv.constant0._ZN10layer_norm22ln_bwd_finalize_kernelINS_22Kernel_traits_finalizeILj256Ef6__halfS2_S2_fjLb0ELj1024ELj4ENS_18Kernel_traits_baseILj256EfS2_S2_S2_fjLj1024EEEEELb0ELb0EEEvNS_9BwdParamsE)
        /*00bc*/ 	.short	0x0380
        /*00be*/ 	.short	0x0128


	//----- nvinfo : EIATTR_SW_WAR
	.align		4
.L_3195:
        /*00c0*/ 	.byte	0x04, 0x36
        /*00c2*/ 	.short	(.L_3197 - .L_3196)
.L_3196:
        /*00c4*/ 	.word	0x00000008
.L_3197:


//--------------------- .nv.info._ZN10layer_norm13ln_bwd_kernelINS_13Kernel_traitsIf6__halfS2_S2_fjLj256ELj1ELj4ELj1ELj16ENS_18Kernel_traits_baseILj256EfS2_S2_S2_fjLj128EEEEELb1ELb0ELb1ELb0EEEvNS_9BwdParamsE --------------------------
	.section	.nv.info._ZN10layer_norm13ln_bwd_kernelINS_13Kernel_traitsIf6__halfS2_S2_fjLj256ELj1ELj4ELj1ELj16ENS_18Kernel_traits_baseILj256EfS2_S2_S2_fjLj128EEEEELb1ELb0ELb1ELb0EEEvNS_9BwdParamsE,"",@"SHT_CUDA_INFO"
	.sectionflags	@""
	.align	4


	//----- nvinfo : EIATTR_CUDA_API_VERSION
	.align		4
        /*0000*/ 	.byte	0x04, 0x37
        /*0002*/ 	.short	(.L_3199 - .L_3198)
.L_3198:
        /*0004*/ 	.word	0x00000082


	//----- nvinfo : EIATTR_KPARAM_INFO
	.align		4
.L_3199:
        /*0008*/ 	.byte	0x04, 0x17
        /*000a*/ 	.short	(.L_3201 - .L_3200)
.L_3200:
        /*000c*/ 	.word	0x00000000
        /*0010*/ 	.short	0x0000
        /*0012*/ 	.short	0x0000
        /*0014*/ 	.byte	0x00, 0xf0, 0xa1, 0x04


	//----- nvinfo : EIATTR_SPARSE_MMA_MASK
	.align		4
.L_3201:
        /*0018*/ 	.byte	0x03, 0x50
        /*001a*/ 	.short	0x0000


	//----- nvinfo : EIATTR_MAXREG_COUNT
	.align		4
        /*001c*/ 	.byte	0x03, 0x1b
        /*001e*/ 	.short	0x00ff


	//----- nvinfo : EIATTR_NUM_BARRIERS
	.align		4
        /*0020*/ 	.byte	0x02, 0x4c
        /*0022*/ 	.byte	0x01
	.zero		1


	//----- nvinfo : EIATTR_MERCURY_ISA_VERSION
	.align		4
        /*0024*/ 	.byte	0x03, 0x5f
        /*0026*/ 	.short	0x0101


	//----- nvinfo : EIATTR_COOP_GROUP_MASK_REGIDS
	.align		4
        /*0028*/ 	.byte	0x04, 0x29
        /*002a*/ 	.short	(.L_3203 - .L_3202)


	//   ....[0]....
.L_3202:
        /*002c*/ 	.word	0xffffffff


	//   ....[1]....
        /*0030*/ 	.word	0xffffffff


	//   ....[2]....
        /*0034*/ 	.word	0xffffffff


	//   ....[3]....
        /*0038*/ 	.word	0xffffffff


	//   ....[4]....
        /*003c*/ 	.word	0xffffffff


	//   ....[5]....
        /*0040*/ 	.word	0xffffffff


	//   ....[6]....
        /*0044*/ 	.word	0xffffffff


	//   ....[7]....
        /*0048*/ 	.word	0xffffffff


	//   ....[8]....
        /*004c*/ 	.word	0xffffffff


	//   ....[9]....
        /*0050*/ 	.word	0xffffffff


	//   ....[10]....
        /*0054*/ 	.word	0x05000034


	//   ....[11]....
        /*0058*/ 	.word	0x05000034


	//   ....[12]....
        /*005c*/ 	.word	0x05000034


	//   ....[13]....
        /*0060*/ 	.word	0x05000034


	//   ....[14]....
        /*0064*/ 	.word	0x05000034


	//   ....[15]....
        /*0068*/ 	.word	0x05000034


	//   ....[16]....
        /*006c*/ 	.word	0x05000034


	//   ....[17]....
        /*0070*/ 	.word	0x05000034


	//   ....[18]....
        /*0074*/ 	.word	0x05000034


	//   ....[19]....
        /*0078*/ 	.word	0x05000034


	//----- nvinfo : EIATTR_COOP_GROUP_INSTR_OFFSETS
	.align		4
.L_3203:
        /*007c*/ 	.byte	0x04, 0x28
        /*007e*/ 	.short	(.L_3205 - .L_3204)


	//   ....[0]....
.L_3204:
        /*0080*/ 	.word	0x00000d80


	//   ....[1]....
        /*0084*/ 	.word	0x00000d90


	//   ....[2]....
        /*0088*/ 	.word	0x00000dc0


	//   ....[3]....
        /*008c*/ 	.word	0x00000dd0


	//   ....[4]....
        /*0090*/ 	.word	0x00000e00


	//   ....[5]....
        /*0094*/ 	.word	0x00000e10


	//   ....[6]....
        /*0098*/ 	.word	0x00000e40


	//   ....[7]....
        /*009c*/ 	.word	0x00000e50


	//   ....[8]....
        /*00a0*/ 	.word	0x00000e80


	//   ....[9]....
        /*00a4*/ 	.word	0x00000e90


	//   ....[10]....
        /*00a8*/ 	.word	0x00002fc0


	//   ....[11]....
        /*00ac*/ 	.word	0x00003050


	//   ....[12]....
        /*00b0*/ 	.word	0x000030b0


	//   ....[13]....
        /*00b4*/ 	.word	0x00003110


	//   ....[14]....
        /*00b8*/ 	.word	0x00003170


	//   ....[15]....
        /*00bc*/ 	.word	0x000031d0


	//   ....[16]....
        /*00c0*/ 	.word	0x00003230


	//   ....[17]....
        /*00c4*/ 	.word	0x00003290


	//   ....[18]....
        /*00c8*/ 	.word	0x000032f0


	//   ....[19]....
        /*00cc*/ 	.word	0x00003350


	//----- nvinfo : EIATTR_VRC_CTA_INIT_COUNT
	.align		4
.L_3205:
        /*00d0*/ 	.byte	0x02, 0x4a
	.zero		1
	.zero		1


	//----- nvinfo : EIATTR_EXIT_INSTR_OFFSETS
	.align		4
        /*00d4*/ 	.byte	0x04, 0x1c
        /*00d6*/ 	.short	(.L_3207 - .L_3206)


	//   ....[0]....
.L_3206:
        /*00d8*/ 	.word	0x00002f30


	//   ....[1]....
        /*00dc*/ 	.word	0x00002f60


	//----- nvinfo : EIATTR_MAX_THREADS
	.align		4
.L_3207:
        /*00e0*/ 	.byte	0x04, 0x05
        /*00e2*/ 	.short	(.L_3209 - .L_3208)
.L_3208:
        /*00e4*/ 	.word	0x00000080
        /*00e8*/ 	.word	0x00000001
        /*00ec*/ 	.word	0x00000001


	//----- nvinfo : EIATTR_CRS_STACK_SIZE
	.align		4
.L_3209:
        /*00f0*/ 	.byte	0x04, 0x1e
        /*00f2*/ 	.short	(.L_3211 - .L_3210)
.L_3210:
        /*00f4*/ 	.word	0x00000000


	//----- nvinfo : EIATTR_CBANK_PARAM_SIZE
	.align		4
.L_3211:
        /*00f8*/ 	.byte	0x03, 0x19
        /*00fa*/ 	.short	0x0128


	//----- nvinfo : EIATTR_PARAM_CBANK
	.align		4
        /*00fc*/ 	.byte	0x04, 0x0a
        /*00fe*/ 	.short	(.L_3213 - .L_3212)
	.align		4
.L_3212:
        /*0100*/ 	.word	index@(.nv.constant0._ZN10layer_norm13ln_bwd_kernelINS_13Kernel_traitsIf6__halfS2_S2_fjLj256ELj1ELj4ELj1ELj16ENS_18Kernel_traits_baseILj256EfS2_S2_S2_fjLj128EEEEELb1ELb0ELb1ELb0EEEvNS_9BwdParamsE)
        /*0104*/ 	.short	0x0380
        /*0106*/ 	.short	0x0128


	//----- nvinfo : EIATTR_SW_WAR
	.align		4
.L_3213:
        /*0108*/ 	.byte	0x04, 0x36
        /*010a*/ 	.short	(.L_3215 - .L_3214)
.L_3214:
        /*010c*/ 	.word	0x00000008
.L_3215:


//--------------------- .nv.info._ZN10layer_norm22ln_bwd_finalize_kernelINS_22Kernel_traits_finalizeILj256Ef6__halfS2_S2_fjLb0ELj1024ELj4ENS_18Kernel_traits_baseILj256EfS2_S2_S2_fjLj1024EEEEELb0ELb1EEEvNS_9BwdParamsE --------------------------
	.section	.nv.info._ZN10layer_norm22ln_bwd_finalize_kernelINS_22Kernel_traits_finalizeILj256Ef6__halfS2_S2_fjLb0ELj1024ELj4ENS_18Kernel_traits_baseILj256EfS2_S2_S2_fjLj1024EEEEELb0ELb1EEEvNS_9BwdParamsE,"",@"SHT_CUDA_INFO"
	.sectionflags	@""
	.align	4


	//----- nvinfo : EIATTR_CUDA_API_VERSION
	.align		4
        /*0000*/ 	.byte	0x04, 0x37
        /*0002*/ 	.short	(.L_3217 - .L_3216)
.L_3216:
        /*0004*/ 	.word	0x00000082


	//----- nvinfo : EIATTR_KPARAM_INFO
	.align		4
.L_3217:
        /*0008*/ 	.byte	0x04, 0x17
        /*000a*/ 	.short	(.L_3219 - .L_3218)
.L_3218:
        /*000c*/ 	.word	0x00000000
        /*0010*/ 	.short	0x0000
        /*0012*/ 	.short	0x0000
        /*0014*/ 	.byte	0x00, 0xf0, 0xa1, 0x04


	//----- nvinfo : EIATTR_SPARSE_MMA_MASK
	.align		4
.L_3219:
        /*0018*/ 	.byte	0x03, 0x50
        /*001a*/ 	.short	0x0000


	//----- nvinfo : EIATTR_MAXREG_COUNT
	.align		4
        /*001c*/ 	.byte	0x03, 0x1b
        /*001e*/ 	.short	0x0040


	//----- nvinfo : EIATTR_NUM_BARRIERS
	.align		4
        /*0020*/ 	.byte	0x02, 0x4c
        /*0022*/ 	.byte	0x01
	.zero		1


	//----- nvinfo : EIATTR_MERCURY_ISA_VERSION
	.align		4
        /*0024*/ 	.byte	0x03, 0x5f
        /*0026*/ 	.short	0x0101


	//----- nvinfo : EIATTR_COOP_GROUP_MASK_REGIDS
	.align		4
        /*0028*/ 	.byte	0x04, 0x29
        /*002a*/ 	.short	(.L_3221 - .L_3220)


	//   ....[0]....
.L_3220:
        /*002c*/ 	.word	0xffffffff


	//   ....[1]....
        /*0030*/ 	.word	0xffffffff


	//   ....[2]....
        /*0034*/ 	.word	0xffffffff


	//   ....[3]....
        /*0038*/ 	.word	0xffffffff


	//   ....[4]....
        /*003c*/ 	.word	0xffffffff


	//   ....[5]....
        /*0040*/ 	.word	0xffffffff


	//   ....[6]....
        /*0044*/ 	.word	0xffffffff


	//   ....[7]....
        /*0048*/ 	.word	0xffffffff


	//   ....[8]....
        /*004c*/ 	.word	0xffffffff


	//   ....[9]....
        /*0050*/ 	.word	0xffffffff


	//----- nvinfo : EIATTR_COOP_GROUP_INSTR_OFFSETS
	.align		4
.L_3221:
        /*0054*/ 	.byte	0x04, 0x28
        /*0056*/ 	.short	(.L_3223 - .L_3222)


	//   ....[0]....
.L_3222:
        /*0058*/ 	.word	0x00001630


	//   ....[1]....
        /*005c*/ 	.word	0x00001640


	//   ....[2]....
        /*0060*/ 	.word	0x00001670


	//   ....[3]....
        /*0064*/ 	.word	0x00001680


	//   ....[4]....
        /*0068*/ 	.word	0x000016b0


	//   ....[5]....
        /*006c*/ 	.word	0x000016c0


	//   ....[6]....
        /*0070*/ 	.word	0x000016f0


	//   ....[7]....
        /*0074*/ 	.word	0x00001710


	//   ....[8]....
        /*0078*/ 	.word	0x00001740


	//   ....[9]....
        /*007c*/ 	.word	0x00001750


	//----- nvinfo : EIATTR_VRC_CTA_INIT_COUNT
	.align		4
.L_3223:
        /*0080*/ 	.byte	0x02, 0x4a
	.zero		1
	.zero		1


	//----- nvinfo : EIATTR_EXIT_INSTR_OFFSETS
	.align		4
        /*0084*/ 	.byte	0x04, 0x1c
        /*0086*/ 	.short	(.L_3225 - .L_3224)


	//   ....[0]....
.L_3224:
        /*0088*/ 	.word	0x00000070


	//   ....[1]....
        /*008c*/ 	.word	0x000017b0


	//   ....[2]....
        /*0090*/ 	.word	0x00001860


	//----- nvinfo : EIATTR_MAX_THREADS
	.align		4
.L_3225:
        /*0094*/ 	.byte	0x04, 0x05
        /*0096*/ 	.short	(.L_3227 - .L_3226)
.L_3226:
        /*0098*/ 	.word	0x00000400
        /*009c*/ 	.word	0x00000001
        /*00a0*/ 	.word	0x00000001


	//----- nvinfo : EIATTR_CRS_STACK_SIZE
	.align		4
.L_3227:
        /*00a4*/ 	.byte	0x04, 0x1e
        /*00a6*/ 	.short	(.L_3229 - .L_3228)
.L_3228:
        /*00a8*/ 	.word	0x00000000


	//----- nvinfo : EIATTR_CBANK_PARAM_SIZE
	.align		4
.L_3229:
        /*00ac*/ 	.byte	0x03, 0x19
        /*00ae*/ 	.short	0x0128


	//----- nvinfo : EIATTR_PARAM_CBANK
	.align		4
        /*00b0*/ 	.byte	0x04, 0x0a
        /*00b2*/ 	.short	(.L_3231 - .L_3230)
	.align		4
.L_3230:
        /*00b4*/ 	.word	index@(.nv.constant0._ZN10layer_norm22ln_bwd_finalize_kernelINS_22Kernel_traits_finalizeILj256Ef6__halfS2_S2_fjLb0ELj1024ELj4ENS_18Kernel_traits_baseILj256EfS2_S2_S2_fjLj1024EEEEELb0ELb1EEEvNS_9BwdParamsE)
        /*00b8*/ 	.short	0x0380
        /*00ba*/ 	.short	0x0128


	//----- nvinfo : EIATTR_SW_WAR
	.align		4
.L_3231:
        /*00bc*/ 	.byte	0x04, 0x36
        /*00be*/ 	.short	(.L_3233 - .L_3232)
.L_3232:
        /*00c0*/ 	.word	0x00000008
.L_3233:


//--------------------- .nv.info._ZN10layer_norm13ln_bwd_kernelINS_13Kernel_traitsIf6__halfS2_S2_fjLj256ELj1ELj4ELj1ELj16ENS_18Kernel_traits_baseILj256EfS2_S2_S2_fjLj128EEEEELb1ELb0ELb1ELb1EEEvNS_9BwdParamsE --------------------------
	.section	.nv.info._ZN10layer_norm13ln_bwd_kernelINS_13Kernel_traitsIf6__halfS2_S2_fjLj256ELj1ELj4ELj1ELj16ENS_18Kernel_traits_baseILj256EfS2_S2_S2_fjLj128EEEEELb1ELb0ELb1ELb1EEEvNS_9BwdParamsE,"",@"SHT_CUDA_INFO"
	.sectionflags	@""
	.align	4


	//----- nvinfo : EIATTR_CUDA_API_VERSION
	.align		4
        /*0000*/ 	.byte	0x04, 0x37
        /*0002*/ 	.short	(.L_3235 - .L_3234)
.L_3234:
        /*0004*/ 	.word	0x00000082


	//----- nvinfo : EIATTR_KPARAM_INFO
	.align		4
.L_3235:
        /*0008*/ 	.byte	0x04, 0x17
        /*000a*/ 	.short	(.L_3237 - .L_3236)
.L_3236:
        /*000c*/ 	.word	0x00000000
        /*0010*/ 	.short	0x0000
        /*0012*/ 	.short	0x0000
        /*0014*/ 	.byte	0x00, 0xf0, 0xa1, 0x04


	//----- nvinfo : EIATTR_SPARSE_MMA_MASK
	.align		4
.L_3237:
        /*0018*/ 	.byte	0x03, 0x50
        /*001a*/ 	.short	0x0000


	//----- nvinfo : EIATTR_MAXREG_COUNT
	.align		4
        /*001c*/ 	.byte	0x03, 0x1b
        /*001e*/ 	.short	0x00ff


	//----- nvinfo : EIATTR_NUM_BARRIERS
	.align		4
        /*0020*/ 	.byte	0x02, 0x4c
        /*0022*/ 	.byte	0x01
	.zero		1


	//----- nvinfo : EIATTR_MERCURY_ISA_VERSION
	.align		4
        /*0024*/ 	.byte	0x03, 0x5f
        /*0026*/ 	.short	0x0101


	//----- nvinfo : EIATTR_COOP_GROUP_MASK_REGIDS
	.align		4
        /*0028*/ 	.byte	0x04, 0x29
        /*002a*/ 	.short	(.L_3239 - .L_3238)


	//   ....[0]....
.L_3238:
        /*002c*/ 	.word	0xffffffff


	//   ....[1]....
        /*0030*/ 	.word	0xffffffff


	//   ....[2]....
        /*0034*/ 	.word	0xffffffff


	//   ....[3]....
        /*0038*/ 	.word	0xffffffff


	//   ....[4]....
        /*003c*/ 	.word	0xffffffff


	//   ....[5]....
        /*0040*/ 	.word	0xffffffff


	//   ....[6]....
        /*0044*/ 	.word	0xffffffff


	//   ....[7]....
        /*0048*/ 	.word	0xffffffff


	//   ....[8]....
        /*004c*/ 	.word	0xffffffff


	//   ....[9]....
        /*0050*/ 	.word	0xffffffff


	//   ....[10]....
        /*0054*/ 	.word	0x05000046


	//   ....[11]....
        /*0058*/ 	.word	0x05000046


	//   ....[12]....
        /*005c*/ 	.word	0x05000046


	//   ....[13]....
        /*0060*/ 	.word	0x05000046


	//   ....[14]....
        /*0064*/ 	.word	0x05000046


	//   ....[15]....
        /*0068*/ 	.word	0x05000046


	//   ....[16]....
        /*006c*/ 	.word	0x05000046


	//   ....[17]....
        /*0070*/ 	.word	0x05000046


	//   ....[18]....
        /*0074*/ 	.word	0x05000046


	//   ....[19]....
        /*0078*/ 	.word	0x05000046


	//----- nvinfo : EIATTR_COOP_GROUP_INSTR_OFFSETS
	.align		4
.L_3239:
        /*007c*/ 	.byte	0x04, 0x28
        /*007e*/ 	.short	(.L_3241 - .L_3240)


	//   ....[0]....
.L_3240:
        /*0080*/ 	.word	0x00000c40


	//   ....[1]....
        /*0084*/ 	.word	0x00000c50


	//   ....[2]....
        /*0088*/ 	.word	0x00000c80


	//   ....[3]....
        /*008c*/ 	.word	0x00000c90


	//   ....[4]....
        /*0090*/ 	.word	0x00000cc0


	//   ....[5]....
        /*0094*/ 	.word	0x00000cd0


	//   ....[6]....
        /*0098*/ 	.word	0x00000d00


	//   ....[7]....
        /*009c*/ 	.word	0x00000d10


	//   ....[8]....
        /*00a0*/ 	.word	0x00000d40


	//   ....[9]....
        /*00a4*/ 	.word	0x00000d50


	//   ....[10]....
        /*00a8*/ 	.word	0x00002d40


	//   ....[11]....
        /*00ac*/ 	.word	0x00002dd0


	//   ....[12]....
        /*00b0*/ 	.word	0x00002e30


	//   ....[13]....
        /*00b4*/ 	.word	0x00002e90


	//   ....[14]....
        /*00b8*/ 	.word	0x00002ef0


	//   ....[15]....
        /*00bc*/ 	.word	0x00002f50


	//   ....[16]....
        /*00c0*/ 	.word	0x00002fc0


	//   ....[17]....
        /*00c4*/ 	.word	0x00003010


	//   ....[18]....
        /*00c8*/ 	.word	0x00003070


	//   ....[19]....
        /*00cc*/ 	.word	0x000030d0


	//----- nvinfo : EIATTR_VRC_CTA_INIT_COUNT
	.align		4
.L_3241:
        /*00d0*/ 	.byte	0x02, 0x4a
	.zero		1
	.zero		1


	//----- nvinfo : EIATTR_EXIT_INSTR_OFFSETS
	.align		4
        /*00d4*/ 	.byte	0x04, 0x1c
        /*00d6*/ 	.short	(.L_3243 - .L_3242)


	//   ....[0]....
.L_3242:
        /*00d8*/ 	.word	0x00002ce0


	//----- nvinfo : EIATTR_MAX_THREADS
	.align		4
.L_3243:
        /*00dc*/ 	.byte	0x04, 0x05
        /*00de*/ 	.short	(.L_3245 - .L_3244)
.L_3244:
        /*00e0*/ 	.word	0x00000080
        /*00e4*/ 	.word	0x00000001
        /*00e8*/ 	.word	0x00000001


	//----- nvinfo : EIATTR_CRS_STACK_SIZE
	.align		4
.L_3245:
        /*00ec*/ 	.byte	0x04, 0x1e
        /*00ee*/ 	.short	(.L_3247 - .L_3246)
.L_3246:
        /*00f0*/ 	.word	0x00000000


	//----- nvinfo : EIATTR_CBANK_PARAM_SIZE
	.align		4
.L_3247:
        /*00f4*/ 	.byte	0x03, 0x19
        /*00f6*/ 	.short	0x0128


	//----- nvinfo : EIATTR_PARAM_CBANK
	.align		4
        /*00f8*/ 	.byte	0x04, 0x0a
        /*00fa*/ 	.short	(.L_3249 - .L_3248)
	.align		4
.L_3248:
        /*00fc*/ 	.word	index@(.nv.constant0._ZN10layer_norm13ln_bwd_kernelINS_13Kernel_traitsIf6__halfS2_S2_fjLj256ELj1ELj4ELj1ELj16ENS_18Kernel_traits_baseILj256EfS2_S2_S2_fjLj128EEEEELb1ELb0ELb1ELb1EEEvNS_9BwdParamsE)
        /*0100*/ 	.short	0x0380
        /*0102*/ 	.short	0x0128


	//----- nvinfo : EIATTR_SW_WAR
	.align		4
.L_3249:
        /*0104*/ 	.byte	0x04, 0x36
        /*0106*/ 	.short	(.L_3251 - .L_3250)
.L_3250:
        /*0108*/ 	.word	0x00000008
.L_3251:


//--------------------- .nv.info._ZN10layer_norm13ln_bwd_kernelINS_13Kernel_traitsIf6__halfS2_S2_fjLj256ELj1ELj4ELj1ELj16ENS_18Kernel_traits_baseILj256EfS2_S2_S2_fjLj128EEEEELb1ELb1ELb0ELb0EEEvNS_9BwdParamsE --------------------------
	.section	.nv.info._ZN10layer_norm13ln_bwd_kernelINS_13Kernel_traitsIf6__halfS2_S2_fjLj256ELj1ELj4ELj1ELj16ENS_18Kernel_traits_baseILj256EfS2_S2_S2_fjLj128EEEEELb1ELb1ELb0ELb0EEEvNS_9BwdParamsE,"",@"SHT_CUDA_INFO"
	.sectionflags	@""
	.align	4


	//----- nvinfo : EIATTR_CUDA_API_VERSION
	.align		4
        /*0000*/ 	.byte	0x04, 0x37
        /*0002*/ 	.short	(.L_3253 - .L_3252)
.L_3252:
        /*0004*/ 	.word	0x00000082


	//----- nvinfo : EIATTR_KPARAM_INFO
	.align		4
.L_3253:
        /*0008*/ 	.byte	0x04, 0x17
        /*000a*/ 	.short	(.L_3255 - .L_3254)
.L_3254:
        /*000c*/ 	.word	0x00000000
        /*0010*/ 	.short	0x0000
        /*0012*/ 	.short	0x0000
        /*0014*/ 	.byte	0x00, 0xf0, 0xa1, 0x04


	//----- nvinfo : EIATTR_SPARSE_MMA_MASK
	.align		4
.L_3255:
        /*0018*/ 	.byte	0x03, 0x50
        /*001a*/ 	.short	0x0000


	//----- nvinfo : EIATTR_MAXREG_COUNT
	.align		4
        /*001c*/ 	.byte	0x03, 0x1b
        /*001e*/ 	.short	0x00ff


	//----- nvinfo : EIATTR_NUM_BARRIERS
	.align		4
        /*0020*/ 	.byte	0x02, 0x4c
        /*0022*/ 	.byte	0x01
	.zero		1


	//----- nvinfo : EIATTR_MERCURY_ISA_VERSION
	.align		4
        /*0024*/ 	.byte	0x03, 0x5f
        /*0026*/ 	.short	0x0101


	//----- nvinfo : EIATTR_COOP_GROUP_MASK_REGIDS
	.align		4
        /*0028*/ 	.byte	0x04, 0x29
        /*002a*/ 	.short	(.L_3257 - .L_3256)


	//   ....[0]....
.L_3256:
        /*002c*/ 	.word	0xffffffff


	//   ....[1]....
        /*0030*/ 	.word	0xffffffff


	//   ....[2]....
        /*0034*/ 	.word	0xffffffff


	//   ....[3]....
        /*0038*/ 	.word	0xffffffff


	//   ....[4]....
        /*003c*/ 	.word	0xffffffff


	//   ....[5]....
        /*0040*/ 	.word	0xffffffff


	//   ....[6]....
        /*0044*/ 	.word	0xffffffff


	//   ....[7]....
        /*0048*/ 	.word	0xffffffff


	//   ....[8]....
        /*004c*/ 	.word	0xffffffff


	//   ....[9]....
        /*0050*/ 	.word	0xffffffff


	//   ....[10]....
        /*0054*/ 	.word	0x05000038


	//   ....[11]....
        /*0058*/ 	.word	0x05000038


	//   ....[12]....
        /*005c*/ 	.word	0x05000038


	//   ....[13]....
        /*0060*/ 	.word	0x05000038


	//   ....[14]....
        /*0064*/ 	.word	0x05000038


	//   ....[15]....
        /*0068*/ 	.word	0x05000038


	//   ....[16]....
        /*006c*/ 	.word	0x05000038


	//   ....[17]....
        /*0070*/ 	.word	0x05000038


	//   ....[18]....
        /*0074*/ 	.word	0x05000038


	//   ....[19]....
        /*0078*/ 	.word	0x05000038


	//----- nvinfo : EIATTR_COOP_GROUP_INSTR_OFFSETS
	.align		4
.L_3257:
        /*007c*/ 	.byte	0x04, 0x28
        /*007e*/ 	.short	(.L_3259 - .L_3258)


	//   ....[0]....
.L_3258:
        /*0080*/ 	.word	0x00000a70


	//   ....[1]....
        /*0084*/ 	.word	0x00000a80


	//   ....[2]....
        /*0088*/ 	.word	0x00000ab0


	//   ....[3]....
        /*008c*/ 	.word	0x00000ac0


	//   ....[4]....
        /*0090*/ 	.word	0x00000af0


	//   ....[5]....
        /*0094*/ 	.word	0x00000b00


	//   ....[6]....
        /*0098*/ 	.word	0x00000b30


	//   ....[7]....
        /*009c*/ 	.word	0x00000b40


	//   ....[8]....
        /*00a0*/ 	.word	0x00000b70


	//   ....[9]....
        /*00a4*/ 	.word	0x00000b80


	//   ....[10]....
        /*00a8*/ 	.word	0x00002f90


	//   ....[11]....
        /*00ac*/ 	.word	0x00003030


	//   ....[12]....
        /*00b0*/ 	.word	0x00003090


	//   ....[13]....
        /*00b4*/ 	.word	0x000030f0


	//   ....[14]....
        /*00b8*/ 	.word	0x00003160


	//   ....[15]....
        /*00bc*/ 	.word	0x000031c0


	//   ....[16]....
        /*00c0*/ 	.word	0x00003230


	//   ....[17]....
        /*00c4*/ 	.word	0x00003290


	//   ....[18]....
        /*00c8*/ 	.word	0x00003300


	//   ....[19]....
        /*00cc*/ 	.word	0x00003360


	//----- nvinfo : EIATTR_VRC_CTA_INIT_COUNT
	.align		4
.L_3259:
        /*00d0*/ 	.byte	0x02, 0x4a
	.zero		1
	.zero		1


	//----- nvinfo : EIATTR_EXIT_INSTR_OFFSETS
	.align		4
        /*00d4*/ 	.byte	0x04, 0x1c
        /*00d6*/ 	.short	(.L_3261 - .L_3260)


	//   ....[0]....
.L_3260:
        /*00d8*/ 	.word	0x00002eb0


	//   ....[1]....
        /*00dc*/ 	.word	0x00002f30


	//----- nvinfo : EIATTR_MAX_THREADS
	.align		4
.L_3261:
        /*00e0*/ 	.byte	0x04, 0x05
        /*00e2*/ 	.short	(.L_3263 - .L_3262)
.L_3262:
        /*00e4*/ 	.word	0x00000080
        /*00e8*/ 	.word	0x00000001
        /*00ec*/ 	.word	0x00000001


	//----- nvinfo : EIATTR_CRS_STACK_SIZE
	.align		4
.L_3263:
        /*00f0*/ 	.byte	0x04, 0x1e
        /*00f2*/ 	.short	(.L_3265 - .L_3264)
.L_3264:
        /*00f4*/ 	.word	0x00000000


	//----- nvinfo : EIATTR_CBANK_PARAM_SIZE
	.align		4
.L_3265:
        /*00f8*/ 	.byte	0x03, 0x19
        /*00fa*/ 	.short	0x0128


	//----- nvinfo : EIATTR_PARAM_CBANK
	.align		4
        /*00fc*/ 	.byte	0x04, 0x0a
        /*00fe*/ 	.short	(.L_3267 - .L_3266)
	.align		4
.L_3266:
        /*0100*/ 	.word	index@(.nv.constant0._ZN10layer_norm13ln_bwd_kernelINS_13Kernel_traitsIf6__halfS2_S2_fjLj256ELj1ELj4ELj1ELj16ENS_18Kernel_traits_baseILj256EfS2_S2_S2_fjLj128EEEEELb1ELb1ELb0ELb0EEEvNS_9BwdParamsE)
        /*0104*/ 	.short	0x0380
        /*0106*/ 	.short	0x0128


	//----- nvinfo : EIATTR_SW_WAR
	.align		4
.L_3267:
        /*0108*/ 	.byte	0x04, 0x36
        /*010a*/ 	.short	(.L_3269 - .L_3268)
.L_3268:
        /*010c*/ 	.word	0x00000008
.L_3269:


//--------------------- .nv.info._ZN10layer_norm13ln_bwd_kernelINS_13Kernel_traitsIf6__halfS2_S2_fjLj256ELj1ELj4ELj1ELj16ENS_18Kernel_traits_baseILj256EfS2_S2_S2_fjLj128EEEEELb1ELb1ELb0ELb1EEEvNS_9BwdParamsE --------------------------
	.section	.nv.info._ZN10layer_norm13ln_bwd_kernelINS_13Kernel_traitsIf6__halfS2_S2_fjLj256ELj1ELj4ELj1ELj16ENS_18Kernel_traits_baseILj256EfS2_S2_S2_fjLj128EEEEELb1ELb1ELb0ELb1EEEvNS_9BwdParamsE,"",@"SHT_CUDA_INFO"
	.sectionflags	@""
	.align	4


	//----- nvinfo : EIATTR_CUDA_API_VERSION
	.align		4
        /*0000*/ 	.byte	0x04, 0x37
        /*0002*/ 	.short	(.L_3271 - .L_3270)
.L_3270:
        /*0004*/ 	.word	0x00000082


	//----- nvinfo : EIATTR_KPARAM_INFO
	.align		4
.L_3271:
        /*0008*/ 	.byte	0x04, 0x17
        /*000a*/ 	.short	(.L_3273 - .L_3272)
.L_3272:
        /*000c*/ 	.word	0x00000000
        /*0010*/ 	.short	0x0000
        /*0012*/ 	.short	0x0000
        /*0014*/ 	.byte	0x00, 0xf0, 0xa1, 0x04


	//----- nvinfo : EIATTR_SPARSE_MMA_MASK
	.align		4
.L_3273:
        /*0018*/ 	.byte	0x03, 0x50
        /*001a*/ 	.short	0x0000


	//----- nvinfo : EIATTR_MAXREG_COUNT
	.align		4
        /*001c*/ 	.byte	0x03, 0x1b
        /*001e*/ 	.short	0x00ff


	//----- nvinfo : EIATTR_NUM_BARRIERS
	.align		4
        /*0020*/ 	.byte	0x02, 0x4c
        /*0022*/ 	.byte	0x01
	.zero		1


	//----- nvinfo : EIATTR_MERCURY_ISA_VERSION
	.align		4
        /*0024*/ 	.byte	0x03, 0x5f
        /*0026*/ 	.short	0x0101


	//----- nvinfo : EIATTR_COOP_GROUP_MASK_REGIDS
	.align		4
        /*0028*/ 	.byte	0x04, 0x29
        /*002a*/ 	.short	(.L_3275 - .L_3274)


	//   ....[0]....
.L_3274:
        /*002c*/ 	.word	0xffffffff


	//   ....[1]....
        /*0030*/ 	.word	0xffffffff


	//   ....[2]....
        /*0034*/ 	.word	0xffffffff


	//   ....[3]....
        /*0038*/ 	.word	0xffffffff


	//   ....[4]....
        /*003c*/ 	.word	0xffffffff


	//   ....[5]....
        /*0040*/ 	.word	0xffffffff


	//   ....[6]....
        /*0044*/ 	.word	0xffffffff


	//   ....[7]....
        /*0048*/ 	.word	0xffffffff


	//   ....[8]....
        /*004c*/ 	.word	0xffffffff


	//   ....[9]....
        /*0050*/ 	.word	0xffffffff


	//   ....[10]....
        /*0054*/ 	.word	0x0500002a


	//   ....[11]....
        /*0058*/ 	.word	0x0500002a


	//   ....[12]....
        /*005c*/ 	.word	0x0500002a


	//   ....[13]....
        /*0060*/ 	.word	0x0500002a


	//   ....[14]....
        /*0064*/ 	.word	0x0500002a


	//   ....[15]....
        /*0068*/ 	.word	0x0500002a


	//   ....[16]....
        /*006c*/ 	.word	0x0500002a


	//   ....[17]....
        /*0070*/ 	.word	0x0500002a


	//   ....[18]....
        /*0074*/ 	.word	0x0500002a


	//   ....[19]....
        /*0078*/ 	.word	0x0500002a


	//----- nvinfo : EIATTR_COOP_GROUP_INSTR_OFFSETS
	.align		4
.L_3275:
        /*007c*/ 	.byte	0x04, 0x28
        /*007e*/ 	.short	(.L_3277 - .L_3276)


	//   ....[0]....
.L_3276:
        /*0080*/ 	.word	0x00000ac0


	//   ....[1]....
        /*0084*/ 	.word	0x00000ad0


	//   ....[2]....
        /*0088*/ 	.word	0x00000b00


	//   ....[3]....
        /*008c*/ 	.word	0x00000b10


	//   ....[4]....
        /*0090*/ 	.word	0x00000b40


	//   ....[5]....
        /*0094*/ 	.word	0x00000b50


	//   ....[6]....
        /*0098*/ 	.word	0x00000b80


	//   ....[7]....
        /*009c*/ 	.word	0x00000b90


	//   ....[8]....
        /*00a0*/ 	.word	0x00000bc0


	//   ....[9]....
        /*00a4*/ 	.word	0x00000bd0


	//   ....[10]....
        /*00a8*/ 	.word	0x00002e20


	//   ....[11]....
        /*00ac*/ 	.word	0x00002ec0


	//   ....[12]....
        /*00b0*/ 	.word	0x00002f20


	//   ....[13]....
        /*00b4*/ 	.word	0x00002f80


	//   ....[14]....
        /*00b8*/ 	.word	0x00002ff0


	//   ....[15]....
        /*00bc*/ 	.word	0x00003050


	//   ....[16]....
        /*00c0*/ 	.word	0x000030c0


	//   ....[17]....
        /*00c4*/ 	.word	0x00003120


	//   ....[18]....
        /*00c8*/ 	.word	0x00003190


	//   ....[19]....
        /*00cc*/ 	.word	0x000031e0


	//----- nvinfo : EIATTR_VRC_CTA_INIT_COUNT
	.align		4
.L_3277:
        /*00d0*/ 	.byte	0x02, 0x4a
	.zero		1
	.zero		1


	//----- nvinfo : EIATTR_EXIT_INSTR_OFFSETS
	.align		4
        /*00d4*/ 	.byte	0x04, 0x1c
        /*00d6*/ 	.short	(.L_3279 - .L_3278)


	//   ....[0]....
.L_3278:
        /*00d8*/ 	.word	0x00002db0


	//----- nvinfo : EIATTR_MAX_THREADS
	.align		4
.L_3279:
        /*00dc*/ 	.byte	0x04, 0x05
        /*00de*/ 	.short	(.L_3281 - .L_3280)
.L_3280:
        /*00e0*/ 	.word	0x00000080
        /*00e4*/ 	.word	0x00000001
        /*00e8*/ 	.word	0x00000001


	//----- nvinfo : EIATTR_CRS_STACK_SIZE
	.align		4
.L_3281:
        /*00ec*/ 	.byte	0x04, 0x1e
        /*00ee*/ 	.short	(.L_3283 - .L_3282)
.L_3282:
        /*00f0*/ 	.word	0x00000000


	//----- nvinfo : EIATTR_CBANK_PARAM_SIZE
	.align		4
.L_3283:
        /*00f4*/ 	.byte	0x03, 0x19
        /*00f6*/ 	.short	0x0128


	//----- nvinfo : EIATTR_PARAM_CBANK
	.align		4
        /*00f8*/ 	.byte	0x04, 0x0a
        /*00fa*/ 	.short	(.L_3285 - .L_3284)
	.align		4
.L_3284:
        /*00fc*/ 	.word	index@(.nv.constant0._ZN10layer_norm13ln_bwd_kernelINS_13Kernel_traitsIf6__halfS2_S2_fjLj256ELj1ELj4ELj1ELj16ENS_18Kernel_traits_baseILj256EfS2_S2_S2_fjLj128EEEEELb1ELb1ELb0ELb1EEEvNS_9BwdParamsE)
        /*0100*/ 	.short	0x0380
        /*0102*/ 	.short	0x0128


	//----- nvinfo : EIATTR_SW_WAR
	.align		4
.L_3285:
        /*0104*/ 	.byte	0x04, 0x36
        /*0106*/ 	.short	(.L_3287 - .L_3286)
.L_3286:
        /*0108*/ 	.word	0x00000008
.L_3287:


//--------------------- .nv.info._ZN10layer_norm22ln_bwd_finalize_kernelINS_22Kernel_traits_finalizeILj256Ef6__halfS2_S2_fjLb1ELj1024ELj4ENS_18Kernel_traits_baseILj256EfS2_S2_S2_fjLj1024EEEEELb1ELb0EEEvNS_9BwdParamsE --------------------------
	.section	.nv.info._ZN10layer_norm22ln_bwd_finalize_kernelINS_22Kernel_traits_finalizeILj256Ef6__halfS2_S2_fjLb1ELj1024ELj4ENS_18Kernel_traits_baseILj256EfS2_S2_S2_fjLj1024EEEEELb1ELb0EEEvNS_9BwdParamsE,"",@"SHT_CUDA_INFO"
	.sectionflags	@""
	.align	4


	//----- nvinfo : EIATTR_CUDA_API_VERSION
	.align		4
        /*0000*/ 	.byte	0x04, 0x37
        /*0002*/ 	.short	(.L_3289 - .L_3288)
.L_3288:
        /*0004*/ 	.word	0x00000082


	//----- nvinfo : EIATTR_KPARAM_INFO
	.align		4
.L_3289:
        /*0008*/ 	.byte	0x04, 0x17
        /*000a*/ 	.short	(.L_3291 - .L_3290)
.L_3290:
        /*000c*/ 	.word	0x00000000
        /*0010*/ 	.short	0x0000
        /*0012*/ 	.short	0x0000
        /*0014*/ 	.byte	0x00, 0xf0, 0xa1, 0x04


	//----- nvinfo : EIATTR_SPARSE_MMA_MASK
	.align		4
.L_3291:
        /*0018*/ 	.byte	0x03, 0x50
        /*001a*/ 	.short	0x0000


	//----- nvinfo : EIATTR_MAXREG_COUNT
	.align		4
        /*001c*/ 	.byte	0x03, 0x1b
        /*001e*/ 	.short	0x0040


	//----- nvinfo : EIATTR_NUM_BARRIERS
	.align		4
        /*0020*/ 	.byte	0x02, 0x4c
        /*0022*/ 	.byte	0x01
	.zero		1


	//----- nvinfo : EIATTR_MERCURY_ISA_VERSION
	.align		4
        /*0024*/ 	.byte	0x03, 0x5f
        /*0026*/ 	.short	0x0101


	//----- nvinfo : EIATTR_COOP_GROUP_MASK_REGIDS
	.align		4
        /*0028*/ 	.byte	0x04, 0x29
        /*002a*/ 	.short	(.L_3293 - .L_3292)


	//   ....[0]....
.L_3292:
        /*002c*/ 	.word	0xffffffff


	//   ....[1]....
        /*0030*/ 	.word	0xffffffff


	//   ....[2]....
        /*0034*/ 	.word	0xffffffff


	//   ....[3]....
        /*0038*/ 	.word	0xffffffff


	//   ....[4]....
        /*003c*/ 	.word	0xffffffff


	//   ....[5]....
        /*0040*/ 	.word	0xffffffff


	//   ....[6]....
        /*0044*/ 	.word	0xffffffff


	//   ....[7]....
        /*0048*/ 	.word	0xffffffff


	//   ....[8]....
        /*004c*/ 	.word	0xffffffff


	//   ....[9]....
        /*0050*/ 	.word	0xffffffff


	//   ....[10]....
        /*0054*/ 	.word	0xffffffff


	//   ....[11]....
        /*0058*/ 	.word	0xffffffff


	//   ....[12]....
        /*005c*/ 	.word	0xffffffff


	//   ....[13]....
        /*0060*/ 	.word	0xffffffff


	//   ....[14]....
        /*0064*/ 	.word	0xffffffff


	//----- nvinfo : EIATTR_COOP_GROUP_INSTR_OFFSETS
	.align		4
.L_3293:
        /*0068*/ 	.byte	0x04, 0x28
        /*006a*/ 	.short	(.L_3295 - .L_3294)


	//   ....[0]....
.L_3294:
        /*006c*/ 	.word	0x00001040


	//   ....[1]....
        /*0070*/ 	.word	0x00001050


	//   ....[2]....
        /*0074*/ 	.word	0x00001060


	//   ....[3]....
        /*0078*/ 	.word	0x00001090


	//   ....[4]....
        /*007c*/ 	.word	0x000010b0


	//   ....[5]....
        /*0080*/ 	.word	0x000010c0


	//   ....[6]....
        /*0084*/ 	.word	0x000010f0


	//   ....[7]....
        /*0088*/ 	.word	0x00001110


	//   ....[8]....
        /*008c*/ 	.word	0x00001120


	//   ....[9]....
        /*0090*/ 	.word	0x00001160


	//   ....[10]....
        /*0094*/ 	.word	0x00001190


	//   ....[11]....
        /*0098*/ 	.word	0x000011a0


	//   ....[12]....
        /*009c*/ 	.word	0x000011e0


	//   ....[13]....
        /*00a0*/ 	.word	0x00001200


	//   ....[14]....
        /*00a4*/ 	.word	0x00001210


	//----- nvinfo : EIATTR_VRC_CTA_INIT_COUNT
	.align		4
.L_3295:
        /*00a8*/ 	.byte	0x02, 0x4a
	.zero		1
	.zero		1


	//----- nvinfo : EIATTR_EXIT_INSTR_OFFSETS
	.align		4
        /*00ac*/ 	.byte	0x04, 0x1c
        /*00ae*/ 	.short	(.L_3297 - .L_3296)


	//   ....[0]....
.L_3296:
        /*00b0*/ 	.word	0x00000060


	//   ....[1]....
        /*00b4*/ 	.word	0x00001290


	//   ....[2]....
        /*00b8*/ 	.word	0x000012c0


	//   ....[3]....
        /*00bc*/ 	.word	0x000013a0


	//----- nvinfo : EIATTR_MAX_THREADS
	.align		4
.L_3297:
        /*00c0*/ 	.byte	0x04, 0x05
        /*00c2*/ 	.short	(.L_3299 - .L_3298)
.L_3298:
        /*00c4*/ 	.word	0x00000400
        /*00c8*/ 	.word	0x00000001
        /*00cc*/ 	.word	0x00000001


	//----- nvinfo : EIATTR_CRS_STACK_SIZE
	.align		4
.L_3299:
        /*00d0*/ 	.byte	0x04, 0x1e
        /*00d2*/ 	.short	(.L_3301 - .L_3300)
.L_3300:
        /*00d4*/ 	.word	0x00000000


	//----- nvinfo : EIATTR_CBANK_PARAM_SIZE
	.align		4
.L_3301:
        /*00d8*/ 	.byte	0x03, 0x19
        /*00da*/ 	.short	0x0128


	//----- nvinfo : EIATTR_PARAM_CBANK
	.align		4
        /*00dc*/ 	.byte	0x04, 0x0a
        /*00de*/ 	.short	(.L_3303 - .L_3302)
	.align		4
.L_3302:
        /*00e0*/ 	.word	index@(.nv.constant0._ZN10layer_norm22ln_bwd_finalize_kernelINS_22Kernel_traits_finalizeILj256Ef6__halfS2_S2_fjLb1ELj1024ELj4ENS_18Kernel_traits_baseILj256EfS2_S2_S2_fjLj1024EEEEELb1ELb0EEEvNS_9BwdParamsE)
        /*00e4*/ 	.short	0x0380
        /*00e6*/ 	.short	0x0128


	//----- nvinfo : EIATTR_SW_WAR
	.align		4
.L_3303:
        /*00e8*/ 	.byte	0x04, 0x36
        /*00ea*/ 	.short	(.L_3305 - .L_3304)
.L_3304:
        /*00ec*/ 	.word	0x00000008
.L_3305:


//--------------------- .nv.info._ZN10layer_norm13ln_bwd_kernelINS_13Kernel_traitsIf6__halfS2_S2_fjLj256ELj1ELj4ELj1ELj16ENS_18Kernel_traits_baseILj256EfS2_S2_S2_fjLj128EEEEELb1ELb1ELb1ELb0EEEvNS_9BwdParamsE --------------------------
	.section	.nv.info._ZN10layer_norm13ln_bwd_kernelINS_13Kernel_traitsIf6__halfS2_S2_fjLj256ELj1ELj4ELj1ELj16ENS_18Kernel_traits_baseILj256EfS2_S2_S2_fjLj128EEEEELb1ELb1ELb1ELb0EEEvNS_9BwdParamsE,"",@"SHT_CUDA_INFO"
	.sectionflags	@""
	.align	4


	//----- nvinfo : EIATTR_CUDA_API_VERSION
	.align		4
        /*0000*/ 	.byte	0x04, 0x37
        /*0002*/ 	.short	(.L_3307 - .L_3306)
.L_3306:
        /*0004*/ 	.word	0x00000082


	//----- nvinfo : EIATTR_KPARAM_INFO
	.align		4
.L_3307:
        /*0008*/ 	.byte	0x04, 0x17
        /*000a*/ 	.short	(.L_3309 - .L_3308)
.L_3308:
        /*000c*/ 	.word	0x00000000
        /*0010*/ 	.short	0x0000
        /*0012*/ 	.short	0x0000
        /*0014*/ 	.byte	0x00, 0xf0, 0xa1, 0x04


	//----- nvinfo : EIATTR_SPARSE_MMA_MASK
	.align		4
.L_3309:
        /*0018*/ 	.byte	0x03, 0x50
        /*001a*/ 	.short	0x0000


	//----- nvinfo : EIATTR_MAXREG_COUNT
	.align		4
        /*001c*/ 	.byte	0x03, 0x1b
        /*001e*/ 	.short	0x00ff


	//----- nvinfo : EIATTR_NUM_BARRIERS
	.align		4
        /*0020*/ 	.byte	0x02, 0x4c
        /*0022*/ 	.byte	0x01
	.zero		1


	//----- nvinfo : EIATTR_MERCURY_ISA_VERSION
	.align		4
        /*0024*/ 	.byte	0x03, 0x5f
        /*0026*/ 	.short	0x0101


	//----- nvinfo : EIATTR_COOP_GROUP_MASK_REGIDS
	.align		4
        /*0028*/ 	.byte	0x04, 0x29
        /*002a*/ 	.short	(.L_3311 - .L_3310)


	//   ....[0]....
.L_3310:
        /*002c*/ 	.word	0xffffffff


	//   ....[1]....
        /*0030*/ 	.word	0xffffffff


	//   ....[2]....
        /*0034*/ 	.word	0xffffffff


	//   ....[3]....
        /*0038*/ 	.word	0xffffffff


	//   ....[4]....
        /*003c*/ 	.word	0xffffffff


	//   ....[5]....
        /*0040*/ 	.word	0xffffffff


	//   ....[6]....
        /*0044*/ 	.word	0xffffffff


	//   ....[7]....
        /*0048*/ 	.word	0xffffffff


	//   ....[8]....
        /*004c*/ 	.word	0xffffffff


	//   ....[9]....
        /*0050*/ 	.word	0xffffffff


	//   ....[10]....
        /*0054*/ 	.word	0x05000062


	//   ....[11]....
        /*0058*/ 	.word	0x05000062


	//   ....[12]....
        /*005c*/ 	.word	0x05000062


	//   ....[13]....
        /*0060*/ 	.word	0x05000062


	//   ....[14]....
        /*0064*/ 	.word	0x05000062


	//   ....[15]....
        /*0068*/ 	.word	0x05000062


	//   ....[16]....
        /*006c*/ 	.word	0x05000062


	//   ....[17]....
        /*0070*/ 	.word	0x05000062


	//   ....[18]....
        /*0074*/ 	.word	0x05000062


	//   ....[19]....
        /*0078*/ 	.word	0x05000062


	//----- nvinfo : EIATTR_COOP_GROUP_INSTR_OFFSETS
	.align		4
.L_3311:
        /*007c*/ 	.byte	0x04, 0x28
        /*007e*/ 	.short	(.L_3313 - .L_3312)


	//   ....[0]....
.L_3312:
        /*0080*/ 	.word	0x00000df0


	//   ....[1]....
        /*0084*/ 	.word	0x00000e00


	//   ....[2]....
        /*0088*/ 	.word	0x00000e30


	//   ....[3]....
        /*008c*/ 	.word	0x00000e40


	//   ....[4]....
        /*0090*/ 	.word	0x00000e70


	//   ....[5]....
        /*0094*/ 	.word	0x00000e80


	//   ....[6]....
        /*0098*/ 	.word	0x00000eb0


	//   ....[7]....
        /*009c*/ 	.word	0x00000ec0


	//   ....[8]....
        /*00a0*/ 	.word	0x00000ef0


	//   ....[9]....
        /*00a4*/ 	.word	0x00000f00


	//   ....[10]....
        /*00a8*/ 	.word	0x00003730


	//   ....[11]....
        /*00ac*/ 	.word	0x000037c0


	//   ....[12]....
        /*00b0*/ 	.word	0x00003830


	//   ....[13]....
        /*00b4*/ 	.word	0x00003890


	//   ....[14]....
        /*00b8*/ 	.word	0x00003900


	//   ....[15]....
        /*00bc*/ 	.word	0x00003960


	//   ....[16]....
        /*00c0*/ 	.word	0x000039d0


	//   ....[17]....
        /*00c4*/ 	.word	0x00003a30


	//   ....[18]....
        /*00c8*/ 	.word	0x00003aa0


	//   ....[19]....
        /*00cc*/ 	.word	0x00003b00


	//----- nvinfo : EIATTR_VRC_CTA_INIT_COUNT
	.align		4
.L_3313:
        /*00d0*/ 	.byte	0x02, 0x4a
	.zero		1
	.zero		1


	//----- nvinfo : EIATTR_EXIT_INSTR_OFFSETS
	.align		4
        /*00d4*/ 	.byte	0x04, 0x1c
        /*00d6*/ 	.short	(.L_3315 - .L_3314)


	//   ....[0]....
.L_3314:
        /*00d8*/ 	.word	0x00003640


	//   ....[1]....
        /*00dc*/ 	.word	0x000036c0


	//----- nvinfo : EIATTR_MAX_THREADS
	.align		4
.L_3315:
        /*00e0*/ 	.byte	0x04, 0x05
        /*00e2*/ 	.short	(.L_3317 - .L_3316)
.L_3316:
        /*00e4*/ 	.word	0x00000080
        /*00e8*/ 	.word	0x00000001
        /*00ec*/ 	.word	0x00000001


	//----- nvinfo : EIATTR_CRS_STACK_SIZE
	.align		4
.L_3317:
        /*00f0*/ 	.byte	0x04, 0x1e
        /*00f2*/ 	.short	(.L_3319 - .L_3318)
.L_3318:
        /*00f4*/ 	.word	0x00000000


	//----- nvinfo : EIATTR_CBANK_PARAM_SIZE
	.align		4
.L_3319:
        /*00f8*/ 	.byte	0x03, 0x19
        /*00fa*/ 	.short	0x0128


	//----- nvinfo : EIATTR_PARAM_CBANK
	.align		4
        /*00fc*/ 	.byte	0x04, 0x0a
        /*00fe*/ 	.short	(.L_3321 - .L_3320)
	.align		4
.L_3320:
        /*0100*/ 	.word	index@(.nv.constant0._ZN10layer_norm13ln_bwd_kernelINS_13Kernel_traitsIf6__halfS2_S2_fjLj256ELj1ELj4ELj1ELj16ENS_18Kernel_traits_baseILj256EfS2_S2_S2_fjLj128EEEEELb1ELb1ELb1ELb0EEEvNS_9BwdParamsE)
        /*0104*/ 	.short	0x0380
        /*0106*/ 	.short	0x0128


	//----- nvinfo : EIATTR_SW_WAR
	.align		4
.L_3321:
        /*0108*/ 	.byte	0x04, 0x36
        /*010a*/ 	.short	(.L_3323 - .L_3322)
.L_3322:
        /*010c*/ 	.word	0x00000008
.L_3323:


//--------------------- .nv.info._ZN10layer_norm22ln_bwd_finalize_kernelINS_22Kernel_traits_finalizeILj256Ef6__halfS2_S2_fjLb1ELj1024ELj4ENS_18Kernel_traits_baseILj256EfS2_S2_S2_fjLj1024EEEEELb1ELb1EEEvNS_9BwdParamsE --------------------------
	.section	.nv.info._ZN10layer_norm22ln_bwd_finalize_kernelINS_22Kernel_traits_finalizeILj256Ef6__halfS2_S2_fjLb1ELj1024ELj4ENS_18Kernel_traits_baseILj256EfS2_S2_S2_fjLj1024EEEEELb1ELb1EEEvNS_9BwdParamsE,"",@"SHT_CUDA_INFO"
	.sectionflags	@""
	.align	4


	//----- nvinfo : EIATTR_CUDA_API_VERSION
	.align		4
        /*0000*/ 	.byte	0x04, 0x37
        /*0002*/ 	.short	(.L_3325 - .L_3324)
.L_3324:
        /*0004*/ 	.word	0x00000082


	//----- nvinfo : EIATTR_KPARAM_INFO
	.align		4
.L_3325:
        /*0008*/ 	.byte	0x04, 0x17
        /*000a*/ 	.short	(.L_3327 - .L_3326)
.L_3326:
        /*000c*/ 	.word	0x00000000
        /*0010*/ 	.short	0x0000
        /*0012*/ 	.short	0x0000
        /*0014*/ 	.byte	0x00, 0xf0, 0xa1, 0x04


	//----- nvinfo : EIATTR_SPARSE_MMA_MASK
	.align		4
.L_3327:
        /*0018*/ 	.byte	0x03, 0x50
        /*001a*/ 	.short	0x0000


	//----- nvinfo : EIATTR_MAXREG_COUNT
	.align		4
        /*001c*/ 	.byte	0x03, 0x1b
        /*001e*/ 	.short	0x0040


	//----- nvinfo : EIATTR_NUM_BARRIERS
	.align		4
        /*0020*/ 	.byte	0x02, 0x4c
        /*0022*/ 	.byte	0x01
	.zero		1


	//----- nvinfo : EIATTR_MERCURY_ISA_VERSION
	.align		4
        /*0024*/ 	.byte	0x03, 0x5f
        /*0026*/ 	.short	0x0101


	//----- nvinfo : EIATTR_COOP_GROUP_MASK_REGIDS
	.align		4
        /*0028*/ 	.byte	0x04, 0x29
        /*002a*/ 	.short	(.L_3329 - .L_3328)


	//   ....[0]....
.L_3328:
        /*002c*/ 	.word	0xffffffff


	//   ....[1]....
        /*0030*/ 	.word	0xffffffff


	//   ....[2]....
        /*0034*/ 	.word	0xffffffff


	//   ....[3]....
        /*0038*/ 	.word	0xffffffff


	//   ....[4]....
        /*003c*/ 	.word	0xffffffff


	//   ....[5]....
        /*0040*/ 	.word	0xffffffff


	//   ....[6]....
        /*0044*/ 	.word	0xffffffff


	//   ....[7]....
        /*0048*/ 	.word	0xffffffff


	//   ....[8]....
        /*004c*/ 	.word	0xffffffff


	//   ....[9]....
        /*0050*/ 	.word	0xffffffff


	//   ....[10]....
        /*0054*/ 	.word	0xffffffff


	//   ....[11]....
        /*0058*/ 	.word	0xffffffff


	//   ....[12]....
        /*005c*/ 	.word	0xffffffff


	//   ....[13]....
        /*0060*/ 	.word	0xffffffff


	//   ....[14]....
        /*0064*/ 	.word	0xffffffff


	//----- nvinfo : EIATTR_COOP_GROUP_INSTR_OFFSETS
	.align		4
.L_3329:
        /*0068*/ 	.byte	0x04, 0x28
        /*006a*/ 	.short	(.L_3331 - .L_3330)


	//   ....[0]....
.L_3330:
        /*006c*/ 	.word	0x00001090


	//   ....[1]....
        /*0070*/ 	.word	0x000010a0


	//   ....[2]....
        /*0074*/ 	.word	0x000010b0


	//   ....[3]....
        /*0078*/ 	.word	0x000010e0


	//   ....[4]....
        /*007c*/ 	.word	0x00001100


	//   ....[5]....
        /*0080*/ 	.word	0x00001110


	//   ....[6]....
        /*0084*/ 	.word	0x00001140


	//   ....[7]....
        /*0088*/ 	.word	0x00001160


	//   ....[8]....
        /*008c*/ 	.word	0x00001170


	//   ....[9]....
        /*0090*/ 	.word	0x000011a0


	//   ....[10]....
        /*0094*/ 	.word	0x000011c0


	//   ....[11]....
        /*0098*/ 	.word	0x000011d0


	//   ....[12]....
        /*009c*/ 	.word	0x00001210


	//   ....[13]....
        /*00a0*/ 	.word	0x00001230


	//   ....[14]....
        /*00a4*/ 	.word	0x00001240


	//----- nvinfo : EIATTR_VRC_CTA_INIT_COUNT
	.align		4
.L_3331:
        /*00a8*/ 	.byte	0x02, 0x4a
	.zero		1
	.zero		1


	//----- nvinfo : EIATTR_EXIT_INSTR_OFFSETS
	.align		4
        /*00ac*/ 	.byte	0x04, 0x1c
        /*00ae*/ 	.short	(.L_3333 - .L_3332)


	//   ....[0]....
.L_3332:
        /*00b0*/ 	.word	0x00000060


	//   ....[1]....
        /*00b4*/ 	.word	0x000012c0


	//   ....[2]....
        /*00b8*/ 	.word	0x000013b0


	//----- nvinfo : EIATTR_MAX_THREADS
	.align		4
.L_3333:
        /*00bc*/ 	.byte	0x04, 0x05
        /*00be*/ 	.short	(.L_3335 - .L_3334)
.L_3334:
        /*00c0*/ 	.word	0x00000400
        /*00c4*/ 	.word	0x00000001
        /*00c8*/ 	.word	0x00000001


	//----- nvinfo : EIATTR_CRS_STACK_SIZE
	.align		4
.L_3335:
        /*00cc*/ 	.byte	0x04, 0x1e
        /*00ce*/ 	.short	(.L_3337 - .L_3336)
.L_3336:
        /*00d0*/ 	.word	0x00000000


	//----- nvinfo : EIATTR_CBANK_PARAM_SIZE
	.align		4
.L_3337:
        /*00d4*/ 	.byte	0x03, 0x19
        /*00d6*/ 	.short	0x0128


	//----- nvinfo : EIATTR_PARAM_CBANK
	.align		4
        /*00d8*/ 	.byte	0x04, 0x0a
        /*00da*/ 	.short	(.L_3339 - .L_3338)
	.align		4
.L_3338:
        /*00dc*/ 	.word	index@(.nv.constant0._ZN10layer_norm22ln_bwd_finalize_kernelINS_22Kernel_traits_finalizeILj256Ef6__halfS2_S2_fjLb1ELj1024ELj4ENS_18Kernel_traits_baseILj256EfS2_S2_S2_fjLj1024EEEEELb1ELb1EEEvNS_9BwdParamsE)
        /*00e0*/ 	.short	0x0380
        /*00e2*/ 	.short	0x0128


	//----- nvinfo : EIATTR_SW_WAR
	.align		4
.L_3339:
        /*00e4*/ 	.byte	0x04, 0x36
        /*00e6*/ 	.short	(.L_3341 - .L_3340)
.L_3340:
        /*00e8*/ 	.word	0x00000008
.L_3341:


//--------------------- .nv.info._ZN10layer_norm13ln_bwd_kernelINS_13Kernel_traitsIf6__halfS2_S2_fjLj256ELj1ELj4ELj1ELj16ENS_18Kernel_traits_baseILj256EfS2_S2_S2_fjLj128EEEEELb1ELb1ELb1ELb1EEEvNS_9BwdParamsE --------------------------
	.section	.nv.info._ZN10layer_norm13ln_bwd_kernelINS_13Kernel_traitsIf6__halfS2_S2_fjLj256ELj1ELj4ELj1ELj16ENS_18Kernel_traits_baseILj256EfS2_S2_S2_fjLj128EEEEELb1ELb1ELb1ELb1EEEvNS_9BwdParamsE,"",@"SHT_CUDA_INFO"
	.sectionflags	@""
	.align	4


	//----- nvinfo : EIATTR_CUDA_API_VERSION
	.align		4
        /*0000*/ 	.byte	0x04, 0x37
        /*0002*/ 	.short	(.L_3343 - .L_3342)
.L_3342:
        /*0004*/ 	.word	0x00000082


	//----- nvinfo : EIATTR_KPARAM_INFO
	.align		4
.L_3343:
        /*0008*/ 	.byte	0x04, 0x17
        /*000a*/ 	.short	(.L_3345 - .L_3344)
.L_3344:
        /*000c*/ 	.word	0x00000000
        /*0010*/ 	.short	0x0000
        /*0012*/ 	.short	0x0000
        /*0014*/ 	.byte	0x00, 0xf0, 0xa1, 0x04


	//----- nvinfo : EIATTR_SPARSE_MMA_MASK
	.align		4
.L_3345:
        /*0018*/ 	.byte	0x03, 0x50
        /*001a*/ 	.short	0x0000


	//----- nvinfo : EIATTR_MAXREG_COUNT
	.align		4
        /*001c*/ 	.byte	0x03, 0x1b
        /*001e*/ 	.short	0x00ff


	//----- nvinfo : EIATTR_NUM_BARRIERS
	.align		4
        /*0020*/ 	.byte	0x02, 0x4c
        /*0022*/ 	.byte	0x01
	.zero		1


	//----- nvinfo : EIATTR_MERCURY_ISA_VERSION
	.align		4
        /*0024*/ 	.byte	0x03, 0x5f
        /*0026*/ 	.short	0x0101


	//----- nvinfo : EIATTR_COOP_GROUP_MASK_REGIDS
	.align		4
        /*0028*/ 	.byte	0x04, 0x29
        /*002a*/ 	.short	(.L_3347 - .L_3346)


	//   ....[0]....
.L_3346:
        /*002c*/ 	.word	0xffffffff


	//   ....[1]....
        /*0030*/ 	.word	0xffffffff


	//   ....[2]....
        /*0034*/ 	.word	0xffffffff


	//   ....[3]....
        /*0038*/ 	.word	0xffffffff


	//   ....[4]....
        /*003c*/ 	.word	0xffffffff


	//   ....[5]....
        /*0040*/ 	.word	0xffffffff


	//   ....[6]....
        /*0044*/ 	.word	0xffffffff


	//   ....[7]....
        /*0048*/ 	.word	0xffffffff


	//   ....[8]....
        /*004c*/ 	.word	0xffffffff


	//   ....[9]....
        /*0050*/ 	.word	0xffffffff


	//   ....[10]....
        /*0054*/ 	.word	0x05000064


	//   ....[11]....
        /*0058*/ 	.word	0x05000064


	//   ....[12]....
        /*005c*/ 	.word	0x05000064


	//   ....[13]....
        /*0060*/ 	.word	0x05000064


	//   ....[14]....
        /*0064*/ 	.word	0x05000064


	//   ....[15]....
        /*0068*/ 	.word	0x05000064


	//   ....[16]....
        /*006c*/ 	.word	0x05000064


	//   ....[17]....
        /*0070*/ 	.word	0x05000064


	//   ....[18]....
        /*0074*/ 	.word	0x05000064


	//   ....[19]....
        /*0078*/ 	.word	0x05000064


	//----- nvinfo : EIATTR_COOP_GROUP_INSTR_OFFSETS
	.align		4
.L_3347:
        /*007c*/ 	.byte	0x04, 0x28
        /*007e*/ 	.short	(.L_3349 - .L_3348)


	//   ....[0]....
.L_3348:
        /*0080*/ 	.word	0x00000cd0


	//   ....[1]....
        /*0084*/ 	.word	0x00000ce0


	//   ....[2]....
        /*0088*/ 	.word	0x00000d10


	//   ....[3]....
        /*008c*/ 	.word	0x00000d20


	//   ....[4]....
        /*0090*/ 	.word	0x00000d50


	//   ....[5]....
        /*0094*/ 	.word	0x00000d60


	//   ....[6]....
        /*0098*/ 	.word	0x00000d90


	//   ....[7]....
        /*009c*/ 	.word	0x00000da0


	//   ....[8]....
        /*00a0*/ 	.word	0x00000dd0


	//   ....[9]....
        /*00a4*/ 	.word	0x00000de0


	//   ....[10]....
        /*00a8*/ 	.word	0x00003480


	//   ....[11]....
        /*00ac*/ 	.word	0x00003510


	//   ....[12]....
        /*00b0*/ 	.word	0x00003580


	//   ....[13]....
        /*00b4*/ 	.word	0x000035e0


	//   ....[14]....
        /*00b8*/ 	.word	0x00003650


	//   ....[15]....
        /*00bc*/ 	.word	0x000036b0


	//   ....[16]....
        /*00c0*/ 	.word	0x00003720


	//   ....[17]....
        /*00c4*/ 	.word	0x00003780


	//   ....[18]....
        /*00c8*/ 	.word	0x000037f0


	//   ....[19]....
        /*00cc*/ 	.word	0x00003850


	//----- nvinfo : EIATTR_VRC_CTA_INIT_COUNT
	.align		4
.L_3349:
        /*00d0*/ 	.byte	0x02, 0x4a
	.zero		1
	.zero		1


	//----- nvinfo : EIATTR_EXIT_INSTR_OFFSETS
	.align		4
        /*00d4*/ 	.byte	0x04, 0x1c
        /*00d6*/ 	.short	(.L_3351 - .L_3350)


	//   ....[0]....
.L_3350:
        /*00d8*/ 	.word	0x00003410


	//----- nvinfo : EIATTR_MAX_THREADS
	.align		4
.L_3351:
        /*00dc*/ 	.byte	0x04, 0x05
        /*00de*/ 	.short	(.L_3353 - .L_3352)
.L_3352:
        /*00e0*/ 	.word	0x00000080
        /*00e4*/ 	.word	0x00000001
        /*00e8*/ 	.word	0x00000001


	//----- nvinfo : EIATTR_CRS_STACK_SIZE
	.align		4
.L_3353:
        /*00ec*/ 	.byte	0x04, 0x1e
        /*00ee*/ 	.short	(.L_3355 - .L_3354)
.L_3354:
        /*00f0*/ 	.word	0x00000000


	//----- nvinfo : EIATTR_CBANK_PARAM_SIZE
	.align		4
.L_3355:
        /*00f4*/ 	.byte	0x03, 0x19
        /*00f6*/ 	.short	0x0128


	//----- nvinfo : EIATTR_PARAM_CBANK
	.align		4
        /*00f8*/ 	.byte	0x04, 0x0a
        /*00fa*/ 	.short	(.L_3357 - .L_3356)
	.align		4
.L_3356:
        /*00fc*/ 	.word	index@(.nv.constant0._ZN10layer_norm13ln_bwd_kernelINS_13Kernel_traitsIf6__halfS2_S2_fjLj256ELj1ELj4ELj1ELj16ENS_18Kernel_traits_baseILj256EfS2_S2_S2_fjLj128EEEEELb1ELb1ELb1ELb1EEEvNS_9BwdParamsE)
        /*0100*/ 	.short	0x0380
        /*0102*/ 	.short	0x0128


	//----- nvinfo : EIATTR_SW_WAR
	.align		4
.L_3357:
        /*0104*/ 	.byte	0x04, 0x36
        /*0106*/ 	.short	(.L_3359 - .L_3358)
.L_3358:
        /*0108*/ 	.word	0x00000008
.L_3359:


//--------------------- .nv.info._ZN10layer_norm13ln_bwd_kernelINS_13Kernel_traitsI6__halfS2_fS2_fjLj256ELj1ELj4ELj1ELj16ENS_18Kernel_traits_baseILj256ES2_S2_fS2_fjLj128EEEEELb0ELb0ELb0ELb0EEEvNS_9BwdParamsE --------------------------
	.section	.nv.info._ZN10layer_norm13ln_bwd_kernelINS_13Kernel_traitsI6__halfS2_fS2_fjLj256ELj1ELj4ELj1ELj16ENS_18Kernel_traits_baseILj256ES2_S2_fS2_fjLj128EEEEELb0ELb0ELb0ELb0EEEvNS_9BwdParamsE,"",@"SHT_CUDA_INFO"
	.sectionflags	@""
	.align	4


	//----- nvinfo : EIATTR_CUDA_API_VERSION
	.align		4
        /*0000*/ 	.byte	0x04, 0x37
        /*0002*/ 	.short	(.L_3361 - .L_3360)
.L_3360:
        /*0004*/ 	.word	0x00000082


	//----- nvinfo : EIATTR_KPARAM_INFO
	.align		4
.L_3361:
        /*0008*/ 	.byte	0x04, 0x17
        /*000a*/ 	.short	(.L_3363 - .L_3362)
.L_3362:
        /*000c*/ 	.word	0x00000000
        /*0010*/ 	.short	0x0000
        /*0012*/ 	.short	0x0000
        /*0014*/ 	.byte	0x00, 0xf0, 0xa1, 0x04


	//----- nvinfo : EIATTR_SPARSE_MMA_MASK
	.align		4
.L_3363:
        /*0018*/ 	.byte	0x03, 0x50
        /*001a*/ 	.short	0x0000


	//----- nvinfo : EIATTR_MAXREG_COUNT
	.align		4
        /*001c*/ 	.byte	0x03, 0x1b
        /*001e*/ 	.short	0x00ff


	//----- nvinfo : EIATTR_NUM_BARRIERS
	.align		4
        /*0020*/ 	.byte	0x02, 0x4c
        /*0022*/ 	.byte	0x01
	.zero		1


	//----- nvinfo : EIATTR_MERCURY_ISA_VERSION
	.align		4
        /*0024*/ 	.byte	0x03, 0x5f
        /*0026*/ 	.short	0x0101


	//----- nvinfo : EIATTR_COOP_GROUP_MASK_REGIDS
	.align		4
        /*0028*/ 	.byte	0x04, 0x29
        /*002a*/ 	.short	(.L_3365 - .L_3364)


	//   ....[0]....
.L_3364:
        /*002c*/ 	.word	0xffffffff


	//   ....[1]....
        /*0030*/ 	.word	0xffffffff


	//   ....[2]....
        /*0034*/ 	.word	0xffffffff


	//   ....[3]....
        /*0038*/ 	.word	0xffffffff


	//   ....[4]....
        /*003c*/ 	.word	0xffffffff


	//   ....[5]....
        /*0040*/ 	.word	0xffffffff


	//   ....[6]....
        /*0044*/ 	.word	0xffffffff


	//   ....[7]....
        /*0048*/ 	.word	0xffffffff


	//   ....[8]....
        /*004c*/ 	.word	0xffffffff


	//   ....[9]....
        /*0050*/ 	.word	0xffffffff


	//   ....[10]....
        /*0054*/ 	.word	0x0500002c


	//   ....[11]....
        /*0058*/ 	.word	0x0500002c


	//   ....[12]....
        /*005c*/ 	.word	0x0500002c


	//   ....[13]....
        /*0060*/ 	.word	0x0500002c


	//   ....[14]....
        /*0064*/ 	.word	0x0500002c


	//   ....[15]....
        /*0068*/ 	.word	0x0500002c


	//   ....[16]....
        /*006c*/ 	.word	0x0500002c


	//   ....[17]....
        /*0070*/ 	.word	0x0500002c


	//   ....[18]....
        /*0074*/ 	.word	0x0500002c


	//   ....[19]....
        /*0078*/ 	.word	0x0500002c


	//----- nvinfo : EIATTR_COOP_GROUP_INSTR_OFFSETS
	.align		4
.L_3365:
        /*007c*/ 	.byte	0x04, 0x28
        /*007e*/ 	.short	(.L_3367 - .L_3366)


	//   ....[0]....
.L_3366:
        /*0080*/ 	.word	0x00000960


	//   ....[1]....
        /*0084*/ 	.word	0x00000970


	//   ....[2]....
        /*0088*/ 	.word	0x000009a0


	//   ....[3]....
        /*008c*/ 	.word	0x000009b0


	//   ....[4]....
        /*0090*/ 	.word	0x000009e0


	//   ....[5]....
        /*0094*/ 	.word	0x000009f0


	//   ....[6]....
        /*0098*/ 	.word	0x00000a20


	//   ....[7]....
        /*009c*/ 	.word	0x00000a30


	//   ....[8]....
        /*00a0*/ 	.word	0x00000a60


	//   ....[9]....
        /*00a4*/ 	.word	0x00000a70


	//   ....[10]....
        /*00a8*/ 	.word	0x00001b00


	//   ....[11]....
        /*00ac*/ 	.word	0x00001b90


	//   ....[12]....
        /*00b0*/ 	.word	0x00001bf0


	//   ....[13]....
        /*00b4*/ 	.word	0x00001c50


	//   ....[14]....
        /*00b8*/ 	.word	0x00001cb0


	//   ....[15]....
        /*00bc*/ 	.word	0x00001d10


	//   ....[16]....
        /*00c0*/ 	.word	0x00001d70


	//   ....[17]....
        /*00c4*/ 	.word	0x00001dd0


	//   ....[18]....
        /*00c8*/ 	.word	0x00001e30


	//   ....[19]....
        /*00cc*/ 	.word	0x00001e90


	//----- nvinfo : EIATTR_VRC_CTA_INIT_COUNT
	.align		4
.L_3367:
        /*00d0*/ 	.byte	0x02, 0x4a
	.zero		1
	.zero		1


	//----- nvinfo : EIATTR_EXIT_INSTR_OFFSETS
	.align		4
        /*00d4*/ 	.byte	0x04, 0x1c
        /*00d6*/ 	.short	(.L_3369 - .L_3368)


	//   ....[0]....
.L_3368:
        /*00d8*/ 	.word	0x00001a70


	//   ....[1]....
        /*00dc*/ 	.word	0x00001aa0


	//----- nvinfo : EIATTR_MAX_THREADS
	.align		4
.L_3369:
        /*00e0*/ 	.byte	0x04, 0x05
        /*00e2*/ 	.short	(.L_3371 - .L_3370)
.L_3370:
        /*00e4*/ 	.word	0x00000080
        /*00e8*/ 	.word	0x00000001
        /*00ec*/ 	.word	0x00000001


	//----- nvinfo : EIATTR_CRS_STACK_SIZE
	.align		4
.L_3371:
        /*00f0*/ 	.byte	0x04, 0x1e
        /*00f2*/ 	.short	(.L_3373 - .L_3372)
.L_3372:
        /*00f4*/ 	.word	0x00000000


	//----- nvinfo : EIATTR_CBANK_PARAM_SIZE
	.align		4
.L_3373:
        /*00f8*/ 	.byte	0x03, 0x19
        /*00fa*/ 	.short	0x0128


	//----- nvinfo : EIATTR_PARAM_CBANK
	.align		4
        /*00fc*/ 	.byte	0x04, 0x0a
        /*00fe*/ 	.short	(.L_3375 - .L_3374)
	.align		4
.L_3374:
        /*0100*/ 	.word	index@(.nv.constant0._ZN10layer_norm13ln_bwd_kernelINS_13Kernel_traitsI6__halfS2_fS2_fjLj256ELj1ELj4ELj1ELj16ENS_18Kernel_traits_baseILj256ES2_S2_fS2_fjLj128EEEEELb0ELb0ELb0ELb0EEEvNS_9BwdParamsE)
        /*0104*/ 	.short	0x0380
        /*0106*/ 	.short	0x0128


	//----- nvinfo : EIATTR_SW_WAR
	.align		4
.L_3375:
        /*0108*/ 	.byte	0x04, 0x36
        /*010a*/ 	.short	(.L_3377 - .L_3376)
.L_3376:
        /*010c*/ 	.word	0x00000008
.L_3377:


//--------------------- .nv.info._ZN10layer_norm13ln_bwd_kernelINS_13Kernel_traitsI6__halfS2_fS2_fjLj256ELj1ELj4ELj1ELj16ENS_18Kernel_traits_baseILj256ES2_S2_fS2_fjLj128EEEEELb0ELb0ELb0ELb1EEEvNS_9BwdParamsE --------------------------
	.section	.nv.info._ZN10layer_norm13ln_bwd_kernelINS_13Kernel_traitsI6__halfS2_fS2_fjLj256ELj1ELj4ELj1ELj16ENS_18Kernel_traits_baseILj256ES2_S2_fS2_fjLj128EEEEELb0ELb0ELb0ELb1EEEvNS_9BwdParamsE,"",@"SHT_CUDA_INFO"
	.sectionflags	@""
	.align	4


	//----- nvinfo : EIATTR_CUDA_API_VERSION
	.align		4
        /*0000*/ 	.byte	0x04, 0x37
        /*0002*/ 	.short	(.L_3379 - .L_3378)
.L_3378:
        /*0004*/ 	.word	0x00000082


	//----- nvinfo : EIATTR_KPARAM_INFO
	.align		4
.L_3379:
        /*0008*/ 	.byte	0x04, 0x17
        /*000a*/ 	.short	(.L_3381 - .L_3380)
.L_3380:
        /*000c*/ 	.word	0x00000000
        /*0010*/ 	.short	0x0000
        /*0012*/ 	.short	0x0000
        /*0014*/ 	.byte	0x00, 0xf0, 0xa1, 0x04


	//----- nvinfo : EIATTR_SPARSE_MMA_MASK
	.align		4
.L_3381:
        /*0018*/ 	.byte	0x03, 0x50
        /*001a*/ 	.short	0x0000


	//----- nvinfo : EIATTR_MAXREG_COUNT
	.align		4
        /*001c*/ 	.byte	0x03, 0x1b
        /*001e*/ 	.short	0x00ff


	//----- nvinfo : EIATTR_NUM_BARRIERS
	.align		4
        /*0020*/ 	.byte	0x02, 0x4c
        /*0022*/ 	.byte	0x01
	.zero		1


	//----- nvinfo : EIATTR_MERCURY_ISA_VERSION
	.align		4
        /*0024*/ 	.byte	0x03, 0x5f
        /*0026*/ 	.short	0x0101


	//----- nvinfo : EIATTR_COOP_GROUP_MASK_REGIDS
	.align		4
        /*0028*/ 	.byte	0x04, 0x29
        /*002a*/ 	.short	(.L_3383 - .L_3382)


	//   ....[0]....
.L_3382:
        /*002c*/ 	.word	0xffffffff


	//   ....[1]....
        /*0030*/ 	.word	0xffffffff


	//   ....[2]....
        /*0034*/ 	.word	0xffffffff


	//   ....[3]....
        /*0038*/ 	.word	0xffffffff


	//   ....[4]....
        /*003c*/ 	.word	0xffffffff


	//   ....[5]....
        /*0040*/ 	.word	0xffffffff


	//   ....[6]....
        /*0044*/ 	.word	0xffffffff


	//   ....[7]....
        /*0048*/ 	.word	0xffffffff


	//   ....[8]....
        /*004c*/ 	.word	0xffffffff


	//   ....[9]....
        /*0050*/ 	.word	0xffffffff


	//   ....[10]....
        /*0054*/ 	.word	0x05000040


	//   ....[11]....
        /*0058*/ 	.word	0x05000040


	//   ....[12]....
        /*005c*/ 	.word	0x05000040


	//   ....[13]....
        /*0060*/ 	.word	0x05000040


	//   ....[14]....
        /*0064*/ 	.word	0x05000040


	//   ....[15]....
        /*0068*/ 	.word	0x05000040


	//   ....[16]....
        /*006c*/ 	.word	0x05000040


	//   ....[17]....
        /*0070*/ 	.word	0x05000040


	//   ....[18]....
        /*0074*/ 	.word	0x05000040


	//   ....[19]....
        /*0078*/ 	.word	0x05000040


	//----- nvinfo : EIATTR_COOP_GROUP_INSTR_OFFSETS
	.align		4
.L_3383:
        /*007c*/ 	.byte	0x04, 0x28
        /*007e*/ 	.short	(.L_3385 - .L_3384)


	//   ....[0]....
.L_3384:
        /*0080*/ 	.word	0x00000940


	//   ....[1]....
        /*0084*/ 	.word	0x00000950


	//   ....[2]....
        /*0088*/ 	.word	0x00000980


	//   ....[3]....
        /*008c*/ 	.word	0x00000990


	//   ....[4]....
        /*0090*/ 	.word	0x000009c0


	//   ....[5]....
        /*0094*/ 	.word	0x000009e0


	//   ....[6]....
        /*0098*/ 	.word	0x00000a00


	//   ....[7]....
        /*009c*/ 	.word	0x00000a10


	//   ....[8]....
        /*00a0*/ 	.word	0x00000a40


	//   ....[9]....
        /*00a4*/ 	.word	0x00000a50


	//   ....[10]....
        /*00a8*/ 	.word	0x00001a70


	//   ....[11]....
        /*00ac*/ 	.word	0x00001b00


	//   ....[12]....
        /*00b0*/ 	.word	0x00001b70


	//   ....[13]....
        /*00b4*/ 	.word	0x00001bd0


	//   ....[14]....
        /*00b8*/ 	.word	0x00001c30


	//   ....[15]....
        /*00bc*/ 	.word	0x00001c80


	//   ....[16]....
        /*00c0*/ 	.word	0x00001ce0


	//   ....[17]....
        /*00c4*/ 	.word	0x00001d30


	//   ....[18]....
        /*00c8*/ 	.word	0x00001da0


	//   ....[19]....
        /*00cc*/ 	.word	0x00001df0


	//----- nvinfo : EIATTR_VRC_CTA_INIT_COUNT
	.align		4
.L_3385:
        /*00d0*/ 	.byte	0x02, 0x4a
	.zero		1
	.zero		1


	//----- nvinfo : EIATTR_EXIT_INSTR_OFFSETS
	.align		4
        /*00d4*/ 	.byte	0x04, 0x1c
        /*00d6*/ 	.short	(.L_3387 - .L_3386)


	//   ....[0]....
.L_3386:
        /*00d8*/ 	.word	0x00001a00


	//----- nvinfo : EIATTR_MAX_THREADS
	.align		4
.L_3387:
        /*00dc*/ 	.byte	0x04, 0x05
        /*00de*/ 	.short	(.L_3389 - .L_3388)
.L_3388:
        /*00e0*/ 	.word	0x00000080
        /*00e4*/ 	.word	0x00000001
        /*00e8*/ 	.word	0x00000001


	//----- nvinfo : EIATTR_CRS_STACK_SIZE
	.align		4
.L_3389:
        /*00ec*/ 	.byte	0x04, 0x1e
        /*00ee*/ 	.short	(.L_3391 - .L_3390)
.L_3390:
        /*00f0*/ 	.word	0x00000000


	//----- nvinfo : EIATTR_CBANK_PARAM_SIZE
	.align		4
.L_3391:
        /*00f4*/ 	.byte	0x03, 0x19
        /*00f6*/ 	.short	0x0128


	//----- nvinfo : EIATTR_PARAM_CBANK
	.align		4
        /*00f8*/ 	.byte	0x04, 0x0a
        /*00fa*/ 	.short	(.L_3393 - .L_3392)
	.align		4
.L_3392:
        /*00fc*/ 	.word	index@(.nv.constant0._ZN10layer_norm13ln_bwd_kernelINS_13Kernel_traitsI6__halfS2_fS2_fjLj256ELj1ELj4ELj1ELj16ENS_18Kernel_traits_baseILj256ES2_S2_fS2_fjLj128EEEEELb0ELb0ELb0ELb1EEEvNS_9BwdParamsE)
        /*0100*/ 	.short	0x0380
        /*0102*/ 	.short	0x0128


	//----- nvinfo : EIATTR_SW_WAR
	.align		4
.L_3393:
        /*0104*/ 	.byte	0x04, 0x36
        /*0106*/ 	.short	(.L_3395 - .L_3394)
.L_3394:
        /*0108*/ 	.word	0x00000008
.L_3395:


//--------------------- .nv.info._ZN10layer_norm13ln_bwd_kernelINS_13Kernel_traitsI6__halfS2_fS2_fjLj256ELj1ELj4ELj1ELj16ENS_18Kernel_traits_baseILj256ES2_S2_fS2_fjLj128EEEEELb0ELb0ELb1ELb0EEEvNS_9BwdParamsE --------------------------
	.section	.nv.info._ZN10layer_norm13ln_bwd_kernelINS_13Kernel_traitsI6__halfS2_fS2_fjLj256ELj1ELj4ELj1ELj16ENS_18Kernel_traits_baseILj256ES2_S2_fS2_fjLj128EEEEELb0ELb0ELb1ELb0EEEvNS_9BwdParamsE,"",@"SHT_CUDA_INFO"
	.sectionflags	@""
	.align	4


	//----- nvinfo : EIATTR_CUDA_API_VERSION
	.align		4
        /*0000*/ 	.byte	0x04, 0x37
        /*0002*/ 	.short	(.L_3397 - .L_3396)
.L_3396:
        /*0004*/ 	.word	0x00000082


	//----- nvinfo : EIATTR_KPARAM_INFO
	.align		4
.L_3397:
        /*0008*/ 	.byte	0x04, 0x17
        /*000a*/ 	.short	(.L_3399 - .L_3398)
.L_3398:
        /*000c*/ 	.word	0x00000000
        /*0010*/ 	.short	0x0000
        /*0012*/ 	.short	0x0000
        /*0014*/ 	.byte	0x00, 0xf0, 0xa1, 0x04


	//----- nvinfo : EIATTR_SPARSE_MMA_MASK
	.align		4
.L_3399:
        /*0018*/ 	.byte	0x03, 0x50
        /*001a*/ 	.short	0x0000


	//----- nvinfo : EIATTR_MAXREG_COUNT
	.align		4
        /*001c*/ 	.byte	0x03, 0x1b
        /*001e*/ 	.short	0x00ff


	//----- nvinfo : EIATTR_NUM_BARRIERS
	.align		4
        /*0020*/ 	.byte	0x02, 0x4c
        /*0022*/ 	.byte	0x01
	.zero		1


	//----- nvinfo : EIATTR_MERCURY_ISA_VERSION
	.align		4
        /*0024*/ 	.byte	0x03, 0x5f
        /*0026*/ 	.short	0x0101


	//----- nvinfo : EIATTR_COOP_GROUP_MASK_REGIDS
	.align		4
        /*0028*/ 	.byte	0x04, 0x29
        /*002a*/ 	.short	(.L_3401 - .L_3400)


	//   ....[0]....
.L_3400:
        /*002c*/ 	.word	0xffffffff


	//   ....[1]....
        /*0030*/ 	.word	0xffffffff


	//   ....[2]....
        /*0034*/ 	.word	0xffffffff


	//   ....[3]....
        /*0038*/ 	.word	0xffffffff


	//   ....[4]....
        /*003c*/ 	.word	0xffffffff


	//   ....[5]....
        /*0040*/ 	.word	0xffffffff


	//   ....[6]....
        /*0044*/ 	.word	0xffffffff


	//   ....[7]....
        /*0048*/ 	.word	0xffffffff


	//   ....[8]....
        /*004c*/ 	.word	0xffffffff


	//   ....[9]....
        /*0050*/ 	.word	0xffffffff


	//   ....[10]....
        /*0054*/ 	.word	0x05000045


	//   ....[11]....
        /*0058*/ 	.word	0x05000045


	//   ....[12]....
        /*005c*/ 	.word	0x05000045


	//   ....[13]....
        /*0060*/ 	.word	0x05000045


	//   ....[14]....
        /*0064*/ 	.word	0x05000045


	//   ....[15]....
        /*0068*/ 	.word	0x05000045


	//   ....[16]....
        /*006c*/ 	.word	0x05000045


	//   ....[17]....
        /*0070*/ 	.word	0x05000045


	//   ....[18]....
        /*0074*/ 	.word	0x05000045


	//   ....[19]....
        /*0078*/ 	.word	0x05000045


	//----- nvinfo : EIATTR_COOP_GROUP_INSTR_OFFSETS
	.align		4
.L_3401:
        /*007c*/ 	.byte	0x04, 0x28
        /*007e*/ 	.short	(.L_3403 - .L_3402)


	//   ....[0]....
.L_3402:
        /*0080*/ 	.word	0x00000a90


	//   ....[1]....
        /*0084*/ 	.word	0x00000aa0


	//   ....[2]....
        /*0088*/ 	.word	0x00000ad0


	//   ....[3]....
        /*008c*/ 	.word	0x00000ae0


	//   ....[4]....
        /*0090*/ 	.word	0x00000b10


	//   ....[5]....
        /*0094*/ 	.word	0x00000b20


	//   ....[6]....
        /*0098*/ 	.word	0x00000b50


	//   ....[7]....
        /*009c*/ 	.word	0x00000b60


	//   ....[8]....
        /*00a0*/ 	.word	0x00000b90


	//   ....[9]....
        /*00a4*/ 	.word	0x00000ba0


	//   ....[10]....
        /*00a8*/ 	.word	0x00002630


	//   ....[11]....
        /*00ac*/ 	.word	0x000026c0


	//   ....[12]....
        /*00b0*/ 	.word	0x00002730


	//   ....[13]....
        /*00b4*/ 	.word	0x00002790


	//   ....[14]....
        /*00b8*/ 	.word	0x00002800


	//   ....[15]....
        /*00bc*/ 	.word	0x00002860


	//   ....[16]....
        /*00c0*/ 	.word	0x000028d0


	//   ....[17]....
        /*00c4*/ 	.word	0x00002930


	//   ....[18]....
        /*00c8*/ 	.word	0x000029a0


	//   ....[19]....
        /*00cc*/ 	.word	0x00002a00


	//----- nvinfo : EIATTR_VRC_CTA_INIT_COUNT
	.align		4
.L_3403:
        /*00d0*/ 	.byte	0x02, 0x4a
	.zero		1
	.zero		1


	//----- nvinfo : EIATTR_EXIT_INSTR_OFFSETS
	.align		4
        /*00d4*/ 	.byte	0x04, 0x1c
        /*00d6*/ 	.short	(.L_3405 - .L_3404)


	//   ....[0]....
.L_3404:
        /*00d8*/ 	.word	0x00002590


	//   ....[1]....
        /*00dc*/ 	.word	0x000025c0


	//----- nvinfo : EIATTR_MAX_THREADS
	.align		4
.L_3405:
        /*00e0*/ 	.byte	0x04, 0x05
        /*00e2*/ 	.short	(.L_3407 - .L_3406)
.L_3406:
        /*00e4*/ 	.word	0x00000080
        /*00e8*/ 	.word	0x00000001
        /*00ec*/ 	.word	0x00000001


	//----- nvinfo : EIATTR_CRS_STACK_SIZE
	.align		4
.L_3407:
        /*00f0*/ 	.byte	0x04, 0x1e
        /*00f2*/ 	.short	(.L_3409 - .L_3408)
.L_3408:
        /*00f4*/ 	.word	0x00000000


	//----- nvinfo : EIATTR_CBANK_PARAM_SIZE
	.align		4
.L_3409:
        /*00f8*/ 	.byte	0x03, 0x19
        /*00fa*/ 	.short	0x0128


	//----- nvinfo : EIATTR_PARAM_CBANK
	.align		4
        /*00fc*/ 	.byte	0x04, 0x0a
        /*00fe*/ 	.short	(.L_3411 - .L_3410)
	.align		4
.L_3410:
        /*0100*/ 	.word	index@(.nv.constant0._ZN10layer_norm13ln_bwd_kernelINS_13Kernel_traitsI6__halfS2_fS2_fjLj256ELj1ELj4ELj1ELj16ENS_18Kernel_traits_baseILj256ES2_S2_fS2_fjLj128EEEEELb0ELb0ELb1ELb0EEEvNS_9BwdParamsE)
        /*0104*/ 	.short	0x0380
        /*0106*/ 	.short	0x0128


	//----- nvinfo : EIATTR_SW_WAR
	.align		4
.L_3411:
        /*0108*/ 	.byte	0x04, 0x36
        /*010a*/ 	.short	(.L_3413 - .L_3412)
.L_3412:
        /*010c*/ 	.word	0x00000008
.L_3413:


//--------------------- .nv.info._ZN10layer_norm13ln_bwd_kernelINS_13Kernel_traitsI6__halfS2_fS2_fjLj256ELj1ELj4ELj1ELj16ENS_18Kernel_traits_baseILj256ES2_S2_fS2_fjLj128EEEEELb0ELb0ELb1ELb1EEEvNS_9BwdParamsE --------------------------
	.section	.nv.info._ZN10layer_norm13ln_bwd_kernelINS_13Kernel_traitsI6__halfS2_fS2_fjLj256ELj1ELj4ELj1ELj16ENS_18Kernel_traits_baseILj256ES2_S2_fS2_fjLj128EEEEELb0ELb0ELb1ELb1EEEvNS_9BwdParamsE,"",@"SHT_CUDA_INFO"
	.sectionflags	@""
	.align	4


	//----- nvinfo : EIATTR_CUDA_API_VERSION
	.align		4
        /*0000*/ 	.byte	0x04, 0x37
        /*0002*/ 	.short	(.L_3415 - .L_3414)
.L_3414:
        /*0004*/ 	.word	0x00000082


	//----- nvinfo : EIATTR_KPARAM_INFO
	.align		4
.L_3415:
        /*0008*/ 	.byte	0x04, 0x17
        /*000a*/ 	.short	(.L_3417 - .L_3416)
.L_3416:
        /*000c*/ 	.word	0x00000000
        /*0010*/ 	.short	0x0000
        /*0012*/ 	.short	0x0000
        /*0014*/ 	.byte	0x00, 0xf0, 0xa1, 0x04


	//----- nvinfo : EIATTR_SPARSE_MMA_MASK
	.align		4
.L_3417:
        /*0018*/ 	.byte	0x03, 0x50
        /*001a*/ 	.short	0x0000


	//----- nvinfo : EIATTR_MAXREG_COUNT
	.align		4
        /*001c*/ 	.byte	0x03, 0x1b
        /*001e*/ 	.short	0x00ff


	//----- nvinfo : EIATTR_NUM_BARRIERS
	.align		4
        /*0020*/ 	.byte	0x02, 0x4c
        /*0022*/ 	.byte	0x01
	.zero		1


	//----- nvinfo : EIATTR_MERCURY_ISA_VERSION
	.align		4
        /*0024*/ 	.byte	0x03, 0x5f
        /*0026*/ 	.short	0x0101


	//----- nvinfo : EIATTR_COOP_GROUP_MASK_REGIDS
	.align		4
        /*0028*/ 	.byte	0x04, 0x29
        /*002a*/ 	.short	(.L_3419 - .L_3418)


	//   ....[0]....
.L_3418:
        /*002c*/ 	.word	0xffffffff


	//   ....[1]....
        /*0030*/ 	.word	0xffffffff


	//   ....[2]....
        /*0034*/ 	.word	0xffffffff


	//   ....[3]....
        /*0038*/ 	.word	0xffffffff


	//   ....[4]....
        /*003c*/ 	.word	0xffffffff


	//   ....[5]....
        /*0040*/ 	.word	0xffffffff


	//   ....[6]....
        /*0044*/ 	.word	0xffffffff


	//   ....[7]....
        /*0048*/ 	.word	0xffffffff


	//   ....[8]....
        /*004c*/ 	.word	0xffffffff


	//   ....[9]....
        /*0050*/ 	.word	0xffffffff


	//   ....[10]....
        /*0054*/ 	.word	0x0500003e


	//   ....[11]....
        /*0058*/ 	.word	0x0500003e


	//   ....[12]....
        /*005c*/ 	.word	0x0500003e


	//   ....[13]....
        /*0060*/ 	.word	0x0500003e


	//   ....[14]....
        /*0064*/ 	.word	0x0500003e


	//   ....[15]....
        /*0068*/ 	.word	0x0500003e


	//   ....[16]....
        /*006c*/ 	.word	0x0500003e


	//   ....[17]....
        /*0070*/ 	.word	0x0500003e


	//   ....[18]....
        /*0074*/ 	.word	0x0500003e


	//   ....[19]....
        /*0078*/ 	.word	0x0500003e


	//----- nvinfo : EIATTR_COOP_GROUP_INSTR_OFFSETS
	.align		4
.L_3419:
        /*007c*/ 	.byte	0x04, 0x28
        /*007e*/ 	.short	(.L_3421 - .L_3420)


	//   ....[0]....
.L_3420:
        /*0080*/ 	.word	0x00000a30


	//   ....[1]....
        /*0084*/ 	.word	0x00000a40


	//   ....[2]....
        /*0088*/ 	.word	0x00000a70


	//   ....[3]....
        /*008c*/ 	.word	0x00000a80


	//   ....[4]....
        /*0090*/ 	.word	0x00000ab0


	//   ....[5]....
        /*0094*/ 	.word	0x00000ac0


	//   ....[6]....
        /*0098*/ 	.word	0x00000af0


	//   ....[7]....
        /*009c*/ 	.word	0x00000b00


	//   ....[8]....
        /*00a0*/ 	.word	0x00000b30


	//   ....[9]....
        /*00a4*/ 	.word	0x00000b40


	//   ....[10]....
        /*00a8*/ 	.word	0x00002480


	//   ....[11]....
        /*00ac*/ 	.word	0x00002510


	//   ....[12]....
        /*00b0*/ 	.word	0x00002590


	//   ....[13]....
        /*00b4*/ 	.word	0x00002600


	//   ....[14]....
        /*00b8*/ 	.word	0x00002680


	//   ....[15]....
        /*00bc*/ 	.word	0x000026f0


	//   ....[16]....
        /*00c0*/ 	.word	0x00002770


	//   ....[17]....
        /*00c4*/ 	.word	0x000027e0


	//   ....[18]....
        /*00c8*/ 	.word	0x00002860


	//   ....[19]....
        /*00cc*/ 	.word	0x000028c0


	//----- nvinfo : EIATTR_VRC_CTA_INIT_COUNT
	.align		4
.L_3421:
        /*00d0*/ 	.byte	0x02, 0x4a
	.zero		1
	.zero		1


	//----- nvinfo : EIATTR_EXIT_INSTR_OFFSETS
	.align		4
        /*00d4*/ 	.byte	0x04, 0x1c
        /*00d6*/ 	.short	(.L_3423 - .L_3422)


	//   ....[0]....
.L_3422:
        /*00d8*/ 	.word	0x00002410


	//----- nvinfo : EIATTR_MAX_THREADS
	.align		4
.L_3423:
        /*00dc*/ 	.byte	0x04, 0x05
        /*00de*/ 	.short	(.L_3425 - .L_3424)
.L_3424:
        /*00e0*/ 	.word	0x00000080
        /*00e4*/ 	.word	0x00000001
        /*00e8*/ 	.word	0x00000001


	//----- nvinfo : EIATTR_CRS_STACK_SIZE
	.align		4
.L_3425:
        /*00ec*/ 	.byte	0x04, 0x1e
        /*00ee*/ 	.short	(.L_3427 - .L_3426)
.L_3426:
        /*00f0*/ 	.word	0x00000000


	//----- nvinfo : EIATTR_CBANK_PARAM_SIZE
	.align		4
.L_3427:
        /*00f4*/ 	.byte	0x03, 0x19
        /*00f6*/ 	.short	0x0128


	//----- nvinfo : EIATTR_PARAM_CBANK
	.align		4
        /*00f8*/ 	.byte	0x04, 0x0a
        /*00fa*/ 	.short	(.L_3429 - .L_3428)
	.align		4
.L_3428:
        /*00fc*/ 	.word	index@(.nv.constant0._ZN10layer_norm13ln_bwd_kernelINS_13Kernel_traitsI6__halfS2_fS2_fjLj256ELj1ELj4ELj1ELj16ENS_18Kernel_traits_baseILj256ES2_S2_fS2_fjLj128EEEEELb0ELb0ELb1ELb1EEEvNS_9BwdParamsE)
        /*0100*/ 	.short	0x0380
        /*0102*/ 	.short	0x0128


	//----- nvinfo : EIATTR_SW_WAR
	.align		4
.L_3429:
        /*0104*/ 	.byte	0x04, 0x36
        /*0106*/ 	.short	(.L_3431 - .L_3430)
.L_3430:
        /*0108*/ 	.word	0x00000008
.L_3431:


//--------------------- .nv.info._ZN10layer_norm13ln_bwd_kernelINS_13Kernel_traitsI6__halfS2_fS2_fjLj256ELj1ELj4ELj1ELj16ENS_18Kernel_traits_baseILj256ES2_S2_fS2_fjLj128EEEEELb0ELb1ELb0ELb0EEEvNS_9BwdParamsE --------------------------
	.section	.nv.info._ZN10layer_norm13ln_bwd_kernelINS_13Kernel_traitsI6__halfS2_fS2_fjLj256ELj1ELj4ELj1ELj16ENS_18Kernel_traits_baseILj256ES2_S2_fS2_fjLj128EEEEELb0ELb1ELb0ELb0EEEvNS_9BwdParamsE,"",@"SHT_CUDA_INFO"
	.sectionflags	@""
	.align	4


	//----- nvinfo : EIATTR_CUDA_API_VERSION
	.align		4
        /*0000*/ 	.byte	0x04, 0x37
        /*0002*/ 	.short	(.L_3433 - .L_3432)
.L_3432:
        /*0004*/ 	.word	0x00000082


	//----- nvinfo : EIATTR_KPARAM_INFO
	.align		4
.L_3433:
        /*0008*/ 	.byte	0x04, 0x17
        /*000a*/ 	.short	(.L_3435 - .L_3434)
.L_3434:
        /*000c*/ 	.word	0x00000000
        /*0010*/ 	.short	0x0000
        /*0012*/ 	.short	0x0000
        /*0014*/ 	.byte	0x00, 0xf0, 0xa1, 0x04


	//----- nvinfo : EIATTR_SPARSE_MMA_MASK
	.align		4
.L_3435:
        /*0018*/ 	.byte	0x03, 0x50
        /*001a*/ 	.short	0x0000


	//----- nvinfo : EIATTR_MAXREG_COUNT
	.align		4
        /*001c*/ 	.byte	0x03, 0x1b
        /*001e*/ 	.short	0x00ff


	//----- nvinfo : EIATTR_NUM_BARRIERS
	.align		4
        /*0020*/ 	.byte	0x02, 0x4c
        /*0022*/ 	.byte	0x01
	.zero		1


	//----- nvinfo : EIATTR_MERCURY_ISA_VERSION
	.align		4
        /*0024*/ 	.byte	0x03, 0x5f
        /*0026*/ 	.short	0x0101


	//----- nvinfo : EIATTR_COOP_GROUP_MASK_REGIDS
	.align		4
        /*0028*/ 	.byte	0x04, 0x29
        /*002a*/ 	.short	(.L_3437 - .L_3436)


	//   ....[0]....
.L_3436:
        /*002c*/ 	.word	0xffffffff


	//   ....[1]....
        /*0030*/ 	.word	0xffffffff


	//   ....[2]....
        /*0034*/ 	.word	0xffffffff


	//   ....[3]....
        /*0038*/ 	.word	0xffffffff


	//   ....[4]....
        /*003c*/ 	.word	0xffffffff


	//   ....[5]....
        /*0040*/ 	.word	0xffffffff


	//   ....[6]....
        /*0044*/ 	.word	0xffffffff


	//   ....[7]....
        /*0048*/ 	.word	0xffffffff


	//   ....[8]....
        /*004c*/ 	.word	0xffffffff


	//   ....[9]....
        /*0050*/ 	.word	0xffffffff


	//   ....[10]....
        /*0054*/ 	.word	0x05000051


	//   ....[11]....
        /*0058*/ 	.word	0x05000051


	//   ....[12]....
        /*005c*/ 	.word	0x05000051


	//   ....[13]....
        /*0060*/ 	.word	0x05000051


	//   ....[14]....
        /*0064*/ 	.word	0x05000051


	//   ....[15]....
        /*0068*/ 	.word	0x05000051


	//   ....[16]....
        /*006c*/ 	.word	0x05000051


	//   ....[17]....
        /*0070*/ 	.word	0x05000051


	//   ....[18]....
        /*0074*/ 	.word	0x05000051


	//   ....[19]....
        /*0078*/ 	.word	0x05000051


	//----- nvinfo : EIATTR_COOP_GROUP_INSTR_OFFSETS
	.align		4
.L_3437:
        /*007c*/ 	.byte	0x04, 0x28
        /*007e*/ 	.short	(.L_3439 - .L_3438)


	//   ....[0]....
.L_3438:
        /*0080*/ 	.word	0x000009d0


	//   ....[1]....
        /*0084*/ 	.word	0x000009e0


	//   ....[2]....
        /*0088*/ 	.word	0x00000a10


	//   ....[3]....
        /*008c*/ 	.word	0x00000a20


	//   ....[4]....
        /*0090*/ 	.word	0x00000a50


	//   ....[5]....
        /*0094*/ 	.word	0x00000a60


	//   ....[6]....
        /*0098*/ 	.word	0x00000a90


	//   ....[7]....
        /*009c*/ 	.word	0x00000aa0


	//   ....[8]....
        /*00a0*/ 	.word	0x00000ad0


	//   ....[9]....
        /*00a4*/ 	.word	0x00000ae0


	//   ....[10]....
        /*00a8*/ 	.word	0x000025d0


	//   ....[11]....
        /*00ac*/ 	.word	0x00002660


	//   ....[12]....
        /*00b0*/ 	.word	0x000026d0


	//   ....[13]....
        /*00b4*/ 	.word	0x00002730


	//   ....[14]....
        /*00b8*/ 	.word	0x000027a0


	//   ....[15]....
        /*00bc*/ 	.word	0x00002800


	//   ....[16]....
        /*00c0*/ 	.word	0x00002870


	//   ....[17]....
        /*00c4*/ 	.word	0x000028d0


	//   ....[18]....
        /*00c8*/ 	.word	0x00002940


	//   ....[19]....
        /*00cc*/ 	.word	0x000029a0


	//----- nvinfo : EIATTR_VRC_CTA_INIT_COUNT
	.align		4
.L_3439:
        /*00d0*/ 	.byte	0x02, 0x4a
	.zero		1
	.zero		1


	//----- nvinfo : EIATTR_EXIT_INSTR_OFFSETS
	.align		4
        /*00d4*/ 	.byte	0x04, 0x1c
        /*00d6*/ 	.short	(.L_3441 - .L_3440)


	//   ....[0]....
.L_3440:
        /*00d8*/ 	.word	0x000024e0


	//   ....[1]....
        /*00dc*/ 	.word	0x00002560


	//----- nvinfo : EIATTR_MAX_THREADS
	.align		4
.L_3441:
        /*00e0*/ 	.byte	0x04, 0x05
        /*00e2*/ 	.short	(.L_3443 - .L_3442)
.L_3442:
        /*00e4*/ 	.word	0x00000080
        /*00e8*/ 	.word	0x00000001
        /*00ec*/ 	.word	0x00000001


	//----- nvinfo : EIATTR_CRS_STACK_SIZE
	.align		4
.L_3443:
        /*00f0*/ 	.byte	0x04, 0x1e
        /*00f2*/ 	.short	(.L_3445 - .L_3444)
.L_3444:
        /*00f4*/ 	.word	0x00000000


	//----- nvinfo : EIATTR_CBANK_PARAM_SIZE
	.align		4
.L_3445:
        /*00f8*/ 	.byte	0x03, 0x19
        /*00fa*/ 	.short	0x0128


	//----- nvinfo : EIATTR_PARAM_CBANK
	.align		4
        /*00fc*/ 	.byte	0x04, 0x0a
        /*00fe*/ 	.short	(.L_3447 - .L_3446)
	.align		4
.L_3446:
        /*0100*/ 	.word	index@(.nv.constant0._ZN10layer_norm13ln_bwd_kernelINS_13Kernel_traitsI6__halfS2_fS2_fjLj256ELj1ELj4ELj1ELj16ENS_18Kernel_traits_baseILj256ES2_S2_fS2_fjLj128EEEEELb0ELb1ELb0ELb0EEEvNS_9BwdParamsE)
        /*0104*/ 	.short	0x0380
        /*0106*/ 	.short	0x0128


	//----- nvinfo : EIATTR_SW_WAR
	.align		4
.L_3447:
        /*0108*/ 	.byte	0x04, 0x36
        /*010a*/ 	.short	(.L_3449 - .L_3448)
.L_3448:
        /*010c*/ 	.word	0x00000008
.L_3449:


//--------------------- .nv.info._ZN10layer_norm13ln_bwd_kernelINS_13Kernel_traitsI6__halfS2_fS2_fjLj256ELj1ELj4ELj1ELj16ENS_18Kernel_traits_baseILj256ES2_S2_fS2_fjLj128EEEEELb0ELb1ELb0ELb1EEEvNS_9BwdParamsE --------------------------
	.section	.nv.info._ZN10layer_norm13ln_bwd_kernelINS_13Kernel_traitsI6__halfS2_fS2_fjLj256ELj1ELj4ELj1ELj16ENS_18Kernel_traits_baseILj256ES2_S2_fS2_fjLj128EEEEELb0ELb1ELb0ELb1EEEvNS_9BwdParamsE,"",@"SHT_CUDA_INFO"
	.sectionflags	@""
	.align	4


	//----- nvinfo : EIATTR_CUDA_API_VERSION
	.align		4
        /*0000*/ 	.byte	0x04, 0x37
        /*0002*/ 	.short	(.L_3451 - .L_3450)
.L_3450:
        /*0004*/ 	.word	0x00000082


	//----- nvinfo : EIATTR_KPARAM_INFO
	.align		4
.L_3451:
        /*0008*/ 	.byte	0x04, 0x17
        /*000a*/ 	.short	(.L_3453 - .L_3452)
.L_3452:
        /*000c*/ 	.word	0x00000000
        /*0010*/ 	.short	0x0000
        /*0012*/ 	.short	0x0000
        /*0014*/ 	.byte	0x00, 0xf0, 0xa1, 0x04


	//----- nvinfo : EIATTR_SPARSE_MMA_MASK
	.align		4
.L_3453:
        /*0018*/ 	.byte	0x03, 0x50
        /*001a*/ 	.short	0x0000


	//----- nvinfo : EIATTR_MAXREG_COUNT
	.align		4
        /*001c*/ 	.byte	0x03, 0x1b
        /*001e*/ 	.short	0x00ff


	//----- nvinfo : EIATTR_NUM_BARRIERS
	.align		4
        /*0020*/ 	.byte	0x02, 0x4c
        /*0022*/ 	.byte	0x01
	.zero		1


	//----- nvinfo : EIATTR_MERCURY_ISA_VERSION
	.align		4
        /*0024*/ 	.byte	0x03, 0x5f
        /*0026*/ 	.short	0x0101


	//----- nvinfo : EIATTR_COOP_GROUP_MASK_REGIDS
	.align		4
        /*0028*/ 	.byte	0x04, 0x29
        /*002a*/ 	.short	(.L_3455 - .L_3454)


	//   ....[0]....
.L_3454:
        /*002c*/ 	.word	0xffffffff


	//   ....[1]....
        /*0030*/ 	.word	0xffffffff


	//   ....[2]....
        /*0034*/ 	.word	0xffffffff


	//   ....[3]....
        /*0038*/ 	.word	0xffffffff


	//   ....[4]....
        /*003c*/ 	.word	0xffffffff


	//   ....[5]....
        /*0040*/ 	.word	0xffffffff


	//   ....[6]....
        /*0044*/ 	.word	0xffffffff


	//   ....[7]....
        /*0048*/ 	.word	0xffffffff


	//   ....[8]....
        /*004c*/ 	.word	0xffffffff


	//   ....[9]....
        /*0050*/ 	.word	0xffffffff


	//   ....[10]....
        /*0054*/ 	.word	0x05000056


	//   ....[11]....
        /*0058*/ 	.word	0x05000056


	//   ....[12]....
        /*005c*/ 	.word	0x05000056


	//   ....[13]....
        /*0060*/ 	.word	0x05000056


	//   ....[14]....
        /*0064*/ 	.word	0x05000056


	//   ....[15]....
        /*0068*/ 	.word	0x05000056


	//   ....[16]....
        /*006c*/ 	.word	0x05000056


	//   ....[17]....
        /*0070*/ 	.word	0x05000056


	//   ....[18]....
        /*0074*/ 	.word	0x05000056


	//   ....[19]....
        /*0078*/ 	.word	0x05000056


	//----- nvinfo : EIATTR_COOP_GROUP_INSTR_OFFSETS
	.align		4
.L_3455:
        /*007c*/ 	.byte	0x04, 0x28
        /*007e*/ 	.short	(.L_3457 - .L_3456)


	//   ....[0]....
.L_3456:
        /*0080*/ 	.word	0x00000a00


	//   ....[1]....
        /*0084*/ 	.word	0x00000a10


	//   ....[2]....
        /*0088*/ 	.word	0x00000a40


	//   ....[3]....
        /*008c*/ 	.word	0x00000a50


	//   ....[4]....
        /*0090*/ 	.word	0x00000a80


	//   ....[5]....
        /*0094*/ 	.word	0x00000a90


	//   ....[6]....
        /*0098*/ 	.word	0x00000ac0


	//   ....[7]....
        /*009c*/ 	.word	0x00000ad0


	//   ....[8]....
        /*00a0*/ 	.word	0x00000b00


	//   ....[9]....
        /*00a4*/ 	.word	0x00000b10


	//   ....[10]....
        /*00a8*/ 	.word	0x000025f0


	//   ....[11]....
        /*00ac*/ 	.word	0x00002680


	//   ....[12]....
        /*00b0*/ 	.word	0x000026f0


	//   ....[13]....
        /*00b4*/ 	.word	0x00002750


	//   ....[14]....
        /*00b8*/ 	.word	0x000027c0


	//   ....[15]....
        /*00bc*/ 	.word	0x00002810


	//   ....[16]....
        /*00c0*/ 	.word	0x00002880


	//   ....[17]....
        /*00c4*/ 	.word	0x000028d0


	//   ....[18]....
        /*00c8*/ 	.word	0x00002940


	//   ....[19]....
        /*00cc*/ 	.word	0x000029a0


	//----- nvinfo : EIATTR_VRC_CTA_INIT_COUNT
	.align		4
.L_3457:
        /*00d0*/ 	.byte	0x02, 0x4a
	.zero		1
	.zero		1


	//----- nvinfo : EIATTR_EXIT_INSTR_OFFSETS
	.align		4
        /*00d4*/ 	.byte	0x04, 0x1c
        /*00d6*/ 	.short	(.L_3459 - .L_3458)


	//   ....[0]....
.L_3458:
        /*00d8*/ 	.word	0x00002580


	//----- nvinfo : EIATTR_MAX_THREADS
	.align		4
.L_3459:
        /*00dc*/ 	.byte	0x04, 0x05
        /*00de*/ 	.short	(.L_3461 - .L_3460)
.L_3460:
        /*00e0*/ 	.word	0x00000080
        /*00e4*/ 	.word	0x00000001
        /*00e8*/ 	.word	0x00000001


	//----- nvinfo : EIATTR_CRS_STACK_SIZE
	.align		4
.L_3461:
        /*00ec*/ 	.byte	0x04, 0x1e
        /*00ee*/ 	.short	(.L_3463 - .L_3462)
.L_3462:
        /*00f0*/ 	.word	0x00000000


	//----- nvinfo : EIATTR_CBANK_PARAM_SIZE
	.align		4
.L_3463:
        /*00f4*/ 	.byte	0x03, 0x19
        /*00f6*/ 	.short	0x0128


	//----- nvinfo : EIATTR_PARAM_CBANK
	.align		4
        /*00f8*/ 	.byte	0x04, 0x0a
        /*00fa*/ 	.short	(.L_3465 - .L_3464)
	.align		4
.L_3464:
        /*00fc*/ 	.word	index@(.nv.constant0._ZN10layer_norm13ln_bwd_kernelINS_13Kernel_traitsI6__halfS2_fS2_fjLj256ELj1ELj4ELj1ELj16ENS_18Kernel_traits_baseILj256ES2_S2_fS2_fjLj128EEEEELb0ELb1ELb0ELb1EEEvNS_9BwdParamsE)
        /*0100*/ 	.short	0x0380
        /*0102*/ 	.short	0x0128


	//----- nvinfo : EIATTR_SW_WAR
	.align		4
.L_3465:
        /*0104*/ 	.byte	0x04, 0x36
        /*0106*/ 	.short	(.L_3467 - .L_3466)
.L_3466:
        /*0108*/ 	.word	0x00000008
.L_3467:


//--------------------- .nv.info._ZN10layer_norm13ln_bwd_kernelINS_13Kernel_traitsI6__halfS2_fS2_fjLj256ELj1ELj4ELj1ELj16ENS_18Kernel_traits_baseILj256ES2_S2_fS2_fjLj128EEEEELb0ELb1ELb1ELb0EEEvNS_9BwdParamsE --------------------------
	.section	.nv.info._ZN10layer_norm13ln_bwd_kernelINS_13Kernel_traitsI6__halfS2_fS2_fjLj256ELj1ELj4ELj1ELj16ENS_18Kernel_traits_baseILj256ES2_S2_fS2_fjLj128EEEEELb0ELb1ELb1ELb0EEEvNS_9BwdParamsE,"",@"SHT_CUDA_INFO"
	.sectionflags	@""
	.align	4


	//----- nvinfo : EIATTR_CUDA_API_VERSION
	.align		4
        /*0000*/ 	.byte	0x04, 0x37
        /*0002*/ 	.short	(.L_3469 - .L_3468)
.L_3468:
        /*0004*/ 	.word	0x00000082


	//----- nvinfo : EIATTR_KPARAM_INFO
	.align		4
.L_3469:
        /*0008*/ 	.byte	0x04, 0x17
        /*000a*/ 	.short	(.L_3471 - .L_3470)
.L_3470:
        /*000c*/ 	.word	0x00000000
        /*0010*/ 	.short	0x0000
        /*0012*/ 	.short	0x0000
        /*0014*/ 	.byte	0x00, 0xf0, 0xa1, 0x04


	//----- nvinfo : EIATTR_SPARSE_MMA_MASK
	.align		4
.L_3471:
        /*0018*/ 	.byte	0x03, 0x50
        /*001a*/ 	.short	0x0000


	//----- nvinfo : EIATTR_MAXREG_COUNT
	.align		4
        /*001c*/ 	.byte	0x03, 0x1b
        /*001e*/ 	.short	0x00ff


	//----- nvinfo : EIATTR_NUM_BARRIERS
	.align		4
        /*0020*/ 	.byte	0x02, 0x4c
        /*0022*/ 	.byte	0x01
	.zero		1


	//----- nvinfo : EIATTR_MERCURY_ISA_VERSION
	.align		4
        /*0024*/ 	.byte	0x03, 0x5f
        /*0026*/ 	.short	0x0101


	//----- nvinfo : EIATTR_COOP_GROUP_MASK_REGIDS
	.align		4
        /*0028*/ 	.byte	0x04, 0x29
        /*002a*/ 	.short	(.L_3473 - .L_3472)


	//   ....[0]....
.L_3472:
        /*002c*/ 	.word	0xffffffff


	//   ....[1]....
        /*0030*/ 	.word	0xffffffff


	//   ....[2]....
        /*0034*/ 	.word	0xffffffff


	//   ....[3]....
        /*0038*/ 	.word	0xffffffff


	//   ....[4]....
        /*003c*/ 	.word	0xffffffff


	//   ....[5]....
        /*0040*/ 	.word	0xffffffff


	//   ....[6]....
        /*0044*/ 	.word	0xffffffff


	//   ....[7]....
        /*0048*/ 	.word	0xffffffff


	//   ....[8]....
        /*004c*/ 	.word	0xffffffff


	//   ....[9]....
        /*0050*/ 	.word	0xffffffff


	//   ....[10]....
        /*0054*/ 	.word	0x05000059


	//   ....[11]....
        /*0058*/ 	.word	0x05000059


	//   ....[12]....
        /*005c*/ 	.word	0x05000059


	//   ....[13]....
        /*0060*/ 	.word	0x05000059


	//   ....[14]....
        /*0064*/ 	.word	0x05000059


	//   ....[15]....
        /*0068*/ 	.word	0x05000059


	//   ....[16]....
        /*006c*/ 	.word	0x05000059


	//   ....[17]....
        /*0070*/ 	.word	0x05000059


	//   ....[18]....
        /*0074*/ 	.word	0x05000059


	//   ....[19]....
        /*0078*/ 	.word	0x05000059


	//----- nvinfo : EIATTR_COOP_GROUP_INSTR_OFFSETS
	.align		4
.L_3473:
        /*007c*/ 	.byte	0x04, 0x28
        /*007e*/ 	.short	(.L_3475 - .L_3474)


	//   ....[0]....
.L_3474:
        /*0080*/ 	.word	0x00000af0


	//   ....[1]....
        /*0084*/ 	.word	0x00000b00


	//   ....[2]....
        /*0088*/ 	.word	0x00000b30


	//   ....[3]....
        /*008c*/ 	.word	0x00000b40


	//   ....[4]....
        /*0090*/ 	.word	0x00000b70


	//   ....[5]....
        /*0094*/ 	.word	0x00000b80


	//   ....[6]....
        /*0098*/ 	.word	0x00000bb0


	//   ....[7]....
        /*009c*/ 	.word	0x00000bc0


	//   ....[8]....
        /*00a0*/ 	.word	0x00000bf0


	//   ....[9]....
        /*00a4*/ 	.word	0x00000c00


	//   ....[10]....
        /*00a8*/ 	.word	0x000030e0


	//   ....[11]....
        /*00ac*/ 	.word	0x00003170


	//   ....[12]....
        /*00b0*/ 	.word	0x000031e0


	//   ....[13]....
        /*00b4*/ 	.word	0x00003240


	//   ....[14]....
        /*00b8*/ 	.word	0x000032b0


	//   ....[15]....
        /*00bc*/ 	.word	0x00003310


	//   ....[16]....
        /*00c0*/ 	.word	0x00003380


	//   ....[17]....
        /*00c4*/ 	.word	0x000033e0


	//   ....[18]....
        /*00c8*/ 	.word	0x00003450


	//   ....[19]....
        /*00cc*/ 	.word	0x000034b0


	//----- nvinfo : EIATTR_VRC_CTA_INIT_COUNT
	.align		4
.L_3475:
        /*00d0*/ 	.byte	0x02, 0x4a
	.zero		1
	.zero		1


	//----- nvinfo : EIATTR_EXIT_INSTR_OFFSETS
	.align		4
        /*00d4*/ 	.byte	0x04, 0x1c
        /*00d6*/ 	.short	(.L_3477 - .L_3476)


	//   ....[0]....
.L_3476:
        /*00d8*/ 	.word	0x00002ff0


	//   ....[1]....
        /*00dc*/ 	.word	0x00003070


	//----- nvinfo : EIATTR_MAX_THREADS
	.align		4
.L_3477:
        /*00e0*/ 	.byte	0x04, 0x05
        /*00e2*/ 	.short	(.L_3479 - .L_3478)
.L_3478:
        /*00e4*/ 	.word	0x00000080
        /*00e8*/ 	.word	0x00000001
        /*00ec*/ 	.word	0x00000001


	//----- nvinfo : EIATTR_CRS_STACK_SIZE
	.align		4
.L_3479:
        /*00f0*/ 	.byte	0x04, 0x1e
        /*00f2*/ 	.short	(.L_3481 - .L_3480)
.L_3480:
        /*00f4*/ 	.word	0x00000000


	//----- nvinfo : EIATTR_CBANK_PARAM_SIZE
	.align		4
.L_3481:
        /*00f8*/ 	.byte	0x03, 0x19
        /*00fa*/ 	.short	0x0128


	//----- nvinfo : EIATTR_PARAM_CBANK
	.align		4
        /*00fc*/ 	.byte	0x04, 0x0a
        /*00fe*/ 	.short	(.L_3483 - .L_3482)
	.align		4
.L_3482:
        /*0100*/ 	.word	index@(.nv.constant0._ZN10layer_norm13ln_bwd_kernelINS_13Kernel_traitsI6__halfS2_fS2_fjLj256ELj1ELj4ELj1ELj16ENS_18Kernel_traits_baseILj256ES2_S2_fS2_fjLj128EEEEELb0ELb1ELb1ELb0EEEvNS_9BwdParamsE)
        /*0104*/ 	.short	0x0380
        /*0106*/ 	.short	0x0128


	//----- nvinfo : EIATTR_SW_WAR
	.align		4
.L_3483:
        /*0108*/ 	.byte	0x04, 0x36
        /*010a*/ 	.short	(.L_3485 - .L_3484)
.L_3484:
        /*010c*/ 	.word	0x00000008
.L_3485:


//--------------------- .nv.info._ZN10layer_norm13ln_bwd_kernelINS_13Kernel_traitsI6__halfS2_fS2_fjLj256ELj1ELj4ELj1ELj16ENS_18Kernel_traits_baseILj256ES2_S2_fS2_fjLj128EEEEELb0ELb1ELb1ELb1EEEvNS_9BwdParamsE --------------------------
	.section	.nv.info._ZN10layer_norm13ln_bwd_kernelINS_13Kernel_traitsI6__halfS2_fS2_fjLj256ELj1ELj4ELj1ELj16ENS_18Kernel_traits_baseILj256ES2_S2_fS2_fjLj128EEEEELb0ELb1ELb1ELb1EEEvNS_9BwdParamsE,"",@"SHT_CUDA_INFO"
	.sectionflags	@""
	.align	4


	//----- nvinfo : EIATTR_CUDA_API_VERSION
	.align		4
        /*0000*/ 	.byte	0x04, 0x37
        /*0002*/ 	.short	(.L_3487 - .L_3486)
.L_3486:
        /*0004*/ 	.word	0x00000082


	//----- nvinfo : EIATTR_KPARAM_INFO
	.align		4
.L_3487:
        /*0008*/ 	.byte	0x04, 0x17
        /*000a*/ 	.short	(.L_3489 - .L_3488)
.L_3488:
        /*000c*/ 	.word	0x00000000
        /*0010*/ 	.short	0x0000
        /*0012*/ 	.short	0x0000
        /*0014*/ 	.byte	0x00, 0xf0, 0xa1, 0x04


	//----- nvinfo : EIATTR_SPARSE_MMA_MASK
	.align		4
.L_3489:
        /*0018*/ 	.byte	0x03, 0x50
        /*001a*/ 	.short	0x0000


	//----- nvinfo : EIATTR_MAXREG_COUNT
	.align		4
        /*001c*/ 	.byte	0x03, 0x1b
        /*001e*/ 	.short	0x00ff


	//----- nvinfo : EIATTR_NUM_BARRIERS
	.align		4
        /*0020*/ 	.byte	0x02, 0x4c
        /*0022*/ 	.byte	0x01
	.zero		1


	//----- nvinfo : EIATTR_MERCURY_ISA_VERSION
	.align		4
        /*0024*/ 	.byte	0x03, 0x5f
        /*0026*/ 	.short	0x0101


	//----- nvinfo : EIATTR_COOP_GROUP_MASK_REGIDS
	.align		4
        /*0028*/ 	.byte	0x04, 0x29
        /*002a*/ 	.short	(.L_3491 - .L_3490)


	//   ....[0]....
.L_3490:
        /*002c*/ 	.word	0xffffffff


	//   ....[1]....
        /*0030*/ 	.word	0xffffffff


	//   ....[2]....
        /*0034*/ 	.word	0xffffffff


	//   ....[3]....
        /*0038*/ 	.word	0xffffffff


	//   ....[4]....
        /*003c*/ 	.word	0xffffffff


	//   ....[5]....
        /*0040*/ 	.word	0xffffffff


	//   ....[6]....
        /*0044*/ 	.word	0xffffffff


	//   ....[7]....
        /*0048*/ 	.word	0xffffffff


	//   ....[8]....
        /*004c*/ 	.word	0xffffffff


	//   ....[9]....
        /*0050*/ 	.word	0xffffffff


	//   ....[10]....
        /*0054*/ 	.word	0x05000048


	//   ....[11]....
        /*0058*/ 	.word	0x05000048


	//   ....[12]....
        /*005c*/ 	.word	0x05000048


	//   ....[13]....
        /*0060*/ 	.word	0x05000048


	//   ....[14]....
        /*0064*/ 	.word	0x05000048


	//   ....[15]....
        /*0068*/ 	.word	0x05000048


	//   ....[16]....
        /*006c*/ 	.word	0x05000048


	//   ....[17]....
        /*0070*/ 	.word	0x05000048


	//   ....[18]....
        /*0074*/ 	.word	0x05000048


	//   ....[19]....
        /*0078*/ 	.word	0x05000048


	//----- nvinfo : EIATTR_COOP_GROUP_INSTR_OFFSETS
	.align		4
.L_3491:
        /*007c*/ 	.byte	0x04, 0x28
        /*007e*/ 	.short	(.L_3493 - .L_3492)


	//   ....[0]....
.L_3492:
        /*0080*/ 	.word	0x00000aa0


	//   ....[1]....
        /*0084*/ 	.word	0x00000ab0


	//   ....[2]....
        /*0088*/ 	.word	0x00000ae0


	//   ....[3]....
        /*008c*/ 	.word	0x00000af0


	//   ....[4]....
        /*0090*/ 	.word	0x00000b20


	//   ....[5]....
        /*0094*/ 	.word	0x00000b30


	//   ....[6]....
        /*0098*/ 	.word	0x00000b60


	//   ....[7]....
        /*009c*/ 	.word	0x00000b70


	//   ....[8]....
        /*00a0*/ 	.word	0x00000ba0


	//   ....[9]....
        /*00a4*/ 	.word	0x00000bb0


	//   ....[10]....
        /*00a8*/ 	.word	0x00002ed0


	//   ....[11]....
        /*00ac*/ 	.word	0x00002f60


	//   ....[12]....
        /*00b0*/ 	.word	0x00002fe0


	//   ....[13]....
        /*00b4*/ 	.word	0x00003050


	//   ....[14]....
        /*00b8*/ 	.word	0x000030d0


	//   ....[15]....
        /*00bc*/ 	.word	0x00003140


	//   ....[16]....
        /*00c0*/ 	.word	0x000031c0


	//   ....[17]....
        /*00c4*/ 	.word	0x00003230


	//   ....[18]....
        /*00c8*/ 	.word	0x000032b0


	//   ....[19]....
        /*00cc*/ 	.word	0x00003310


	//----- nvinfo : EIATTR_VRC_CTA_INIT_COUNT
	.align		4
.L_3493:
        /*00d0*/ 	.byte	0x02, 0x4a
	.zero		1
	.zero		1


	//----- nvinfo : EIATTR_EXIT_INSTR_OFFSETS
	.align		4
        /*00d4*/ 	.byte	0x04, 0x1c
        /*00d6*/ 	.short	(.L_3495 - .L_3494)


	//   ....[0]....
.L_3494:
        /*00d8*/ 	.word	0x00002e60


	//----- nvinfo : EIATTR_MAX_THREADS
	.align		4
.L_3495:
        /*00dc*/ 	.byte	0x04, 0x05
        /*00de*/ 	.short	(.L_3497 - .L_3496)
.L_3496:
        /*00e0*/ 	.word	0x00000080
        /*00e4*/ 	.word	0x00000001
        /*00e8*/ 	.word	0x00000001


	//----- nvinfo : EIATTR_CRS_STACK_SIZE
	.align		4
.L_3497:
        /*00ec*/ 	.byte	0x04, 0x1e
        /*00ee*/ 	.short	(.L_3499 - .L_3498)
.L_3498:
        /*00f0*/ 	.word	0x00000000


	//----- nvinfo : EIATTR_CBANK_PARAM_SIZE
	.align		4
.L_3499:
        /*00f4*/ 	.byte	0x03, 0x19
        /*00f6*/ 	.short	0x0128


	//----- nvinfo : EIATTR_PARAM_CBANK
	.align		4
        /*00f8*/ 	.byte	0x04, 0x0a
        /*00fa*/ 	.short	(.L_3501 - .L_3500)
	.align		4
.L_3500:
        /*00fc*/ 	.word	index@(.nv.constant0._ZN10layer_norm13ln_bwd_kernelINS_13Kernel_traitsI6__halfS2_fS2_fjLj256ELj1ELj4ELj1ELj16ENS_18Kernel_traits_baseILj256ES2_S2_fS2_fjLj128EEEEELb0ELb1ELb1ELb1EEEvNS_9BwdParamsE)
        /*0100*/ 	.short	0x0380
        /*0102*/ 	.short	0x0128


	//----- nvinfo : EIATTR_SW_WAR
	.align		4
.L_3501:
        /*0104*/ 	.byte	0x04, 0x36
        /*0106*/ 	.short	(.L_3503 - .L_3502)
.L_3502:
        /*0108*/ 	.word	0x00000008
.L_3503:


//--------------------- .nv.info._ZN10layer_norm13ln_bwd_kernelINS_13Kernel_traitsI6__halfS2_fS2_fjLj256ELj1ELj4ELj1ELj16ENS_18Kernel_traits_baseILj256ES2_S2_fS2_fjLj128EEEEELb1ELb0ELb0ELb0EEEvNS_9BwdParamsE --------------------------
	.section	.nv.info._ZN10layer_norm13ln_bwd_kernelINS_13Kernel_traitsI6__halfS2_fS2_fjLj256ELj1ELj4ELj1ELj16ENS_18Kernel_traits_baseILj256ES2_S2_fS2_fjLj128EEEEELb1ELb0ELb0ELb0EEEvNS_9BwdParamsE,"",@"SHT_CUDA_INFO"
	.sectionflags	@""
	.align	4


	//----- nvinfo : EIATTR_CUDA_API_VERSION
	.align		4
        /*0000*/ 	.byte	0x04, 0x37
        /*0002*/ 	.short	(.L_3505 - .L_3504)
.L_3504:
        /*0004*/ 	.word	0x00000082


	//----- nvinfo : EIATTR_KPARAM_INFO
	.align		4
.L_3505:
        /*0008*/ 	.byte	0x04, 0x17
        /*000a*/ 	.short	(.L_3507 - .L_3506)
.L_3506:
        /*000c*/ 	.word	0x00000000
        /*0010*/ 	.short	0x0000
        /*0012*/ 	.short	0x0000
        /*0014*/ 	.byte	0x00, 0xf0, 0xa1, 0x04


	//----- nvinfo : EIATTR_SPARSE_MMA_MASK
	.align		4
.L_3507:
        /*0018*/ 	.byte	0x03, 0x50
        /*001a*/ 	.short	0x0000


	//----- nvinfo : EIATTR_MAXREG_COUNT
	.align		4
        /*001c*/ 	.byte	0x03, 0x1b
        /*001e*/ 	.short	0x00ff


	//----- nvinfo : EIATTR_NUM_BARRIERS
	.align		4
        /*0020*/ 	.byte	0x02, 0x4c
        /*0022*/ 	.byte	0x01
	.zero		1


	//----- nvinfo : EIATTR_MERCURY_ISA_VERSION
	.align		4
        /*0024*/ 	.byte	0x03, 0x5f
        /*0026*/ 	.short	0x0101


	//----- nvinfo : EIATTR_COOP_GROUP_MASK_REGIDS
	.align		4
        /*0028*/ 	.byte	0x04, 0x29
        /*002a*/ 	.short	(.L_3509 - .L_3508)


	//   ....[0]....
.L_3508:
        /*002c*/ 	.word	0xffffffff


	//   ....[1]....
        /*0030*/ 	.word	0xffffffff


	//   ....[2]....
        /*0034*/ 	.word	0xffffffff


	//   ....[3]....
        /*0038*/ 	.word	0xffffffff


	//   ....[4]....
        /*003c*/ 	.word	0xffffffff


	//   ....[5]....
        /*0040*/ 	.word	0xffffffff


	//   ....[6]....
        /*0044*/ 	.word	0xffffffff


	//   ....[7]....
        /*0048*/ 	.word	0xffffffff


	//   ....[8]....
        /*004c*/ 	.word	0xffffffff


	//   ....[9]....
        /*0050*/ 	.word	0xffffffff


	//   ....[10]....
        /*0054*/ 	.word	0x0500002c


	//   ....[11]....
        /*0058*/ 	.word	0x0500002c


	//   ....[12]....
        /*005c*/ 	.word	0x0500002c


	//   ....[13]....
        /*0060*/ 	.word	0x0500002c


	//   ....[14]....
        /*0064*/ 	.word	0x0500002c


	//   ....[15]....
        /*0068*/ 	.word	0x0500002c


	//   ....[16]....
        /*006c*/ 	.word	0x0500002c


	//   ....[17]....
        /*0070*/ 	.word	0x0500002c


	//   ....[18]....
        /*0074*/ 	.word	0x0500002c


	//   ....[19]....
        /*0078*/ 	.word	0x0500002c


	//----- nvinfo : EIATTR_COOP_GROUP_INSTR_OFFSETS
	.align		4
.L_3509:
        /*007c*/ 	.byte	0x04, 0x28
        /*007e*/ 	.short	(.L_3511 - .L_3510)


	//   ....[0]....
.L_3510:
        /*0080*/ 	.word	0x00000a00


	//   ....[1]....
        /*0084*/ 	.word	0x00000a10


	//   ....[2]....
        /*0088*/ 	.word	0x00000a40


	//   ....[3]....
        /*008c*/ 	.word	0x00000a50


	//   ....[4]....
        /*0090*/ 	.word	0x00000a80


	//   ....[5]....
        /*0094*/ 	.word	0x00000a90


	//   ....[6]....
        /*0098*/ 	.word	0x00000ac0


	//   ....[7]....
        /*009c*/ 	.word	0x00000ad0


	//   ....[8]....
        /*00a0*/ 	.word	0x00000b00


	//   ....[9]....
        /*00a4*/ 	.word	0x00000b10


	//   ....[10]....
        /*00a8*/ 	.word	0x000021a0


	//   ....[11]....
        /*00ac*/ 	.word	0x00002230


	//   ....[12]....
        /*00b0*/ 	.word	0x00002290


	//   ....[13]....
        /*00b4*/ 	.word	0x000022f0


	//   ....[14]....
        /*00b8*/ 	.word	0x00002350


	//   ....[15]....
        /*00bc*/ 	.word	0x000023b0


	//   ....[16]....
        /*00c0*/ 	.word	0x00002410


	//   ....[17]....
        /*00c4*/ 	.word	0x00002470


	//   ....[18]....
        /*00c8*/ 	.word	0x000024d0


	//   ....[19]....
        /*00cc*/ 	.word	0x00002530


	//----- nvinfo : EIATTR_VRC_CTA_INIT_COUNT
	.align		4
.L_3511:
        /*00d0*/ 	.byte	0x02, 0x4a
	.zero		1
	.zero		1


	//----- nvinfo : EIATTR_EXIT_INSTR_OFFSETS
	.align		4
        /*00d4*/ 	.byte	0x04, 0x1c
        /*00d6*/ 	.short	(.L_3513 - .L_3512)


	//   ....[0]....
.L_3512:
        /*00d8*/ 	.word	0x00002110


	//   ....[1]....
        /*00dc*/ 	.word	0x00002140


	//----- nvinfo : EIATTR_MAX_THREADS
	.align		4
.L_3513:
        /*00e0*/ 	.byte	0x04, 0x05
        /*00e2*/ 	.short	(.L_3515 - .L_3514)
.L_3514:
        /*00e4*/ 	.word	0x00000080
        /*00e8*/ 	.word	0x00000001
        /*00ec*/ 	.word	0x00000001


	//----- nvinfo : EIATTR_CRS_STACK_SIZE
	.align		4
.L_3515:
        /*00f0*/ 	.byte	0x04, 0x1e
        /*00f2*/ 	.short	(.L_3517 - .L_3516)
.L_3516:
        /*00f4*/ 	.word	0x00000000


	//----- nvinfo : EIATTR_CBANK_PARAM_SIZE
	.align		4
.L_3517:
        /*00f8*/ 	.byte	0x03, 0x19
        /*00fa*/ 	.short	0x0128


	//----- nvinfo : EIATTR_PARAM_CBANK
	.align		4
        /*00fc*/ 	.byte	0x04, 0x0a
        /*00fe*/ 	.short	(.L_3519 - .L_3518)
	.align		4
.L_3518:
        /*0100*/ 	.word	index@(.nv.constant0._ZN10layer_norm13ln_bwd_kernelINS_13Kernel_traitsI6__halfS2_fS2_fjLj256ELj1ELj4ELj1ELj16ENS_18Kernel_traits_baseILj256ES2_S2_fS2_fjLj128EEEEELb1ELb0ELb0ELb0EEEvNS_9BwdParamsE)
        /*0104*/ 	.short	0x0380
        /*0106*/ 	.short	0x0128


	//----- nvinfo : EIATTR_SW_WAR
	.align		4
.L_3519:
        /*0108*/ 	.byte	0x04, 0x36
        /*010a*/ 	.short	(.L_3521 - .L_3520)
.L_3520:
        /*010c*/ 	.word	0x00000008
.L_3521:


//--------------------- .nv.info._ZN10layer_norm13ln_bwd_kernelINS_13Kernel_traitsI6__halfS2_fS2_fjLj256ELj1ELj4ELj1ELj16ENS_18Kernel_traits_baseILj256ES2_S2_fS2_fjLj128EEEEELb1ELb0ELb0ELb1EEEvNS_9BwdParamsE --------------------------
	.section	.nv.info._ZN10layer_norm13ln_bwd_kernelINS_13Kernel_traitsI6__halfS2_fS2_fjLj256ELj1ELj4ELj1ELj16ENS_18Kernel_traits_baseILj256ES2_S2_fS2_fjLj128EEEEELb1ELb0ELb0ELb1EEEvNS_9BwdParamsE,"",@"SHT_CUDA_INFO"
	.sectionflags	@""
	.align	4


	//----- nvinfo : EIATTR_CUDA_API_VERSION
	.align		4
        /*0000*/ 	.byte	0x04, 0x37
        /*0002*/ 	.short	(.L_3523 - .L_3522)
.L_3522:
        /*0004*/ 	.word	0x00000082


	//----- nvinfo : EIATTR_KPARAM_INFO
	.align		4
.L_3523:
        /*0008*/ 	.byte	0x04, 0x17
        /*000a*/ 	.short	(.L_3525 - .L_3524)
.L_3524:
        /*000c*/ 	.word	0x00000000
        /*0010*/ 	.short	0x0000
        /*0012*/ 	.short	0x0000
        /*0014*/ 	.byte	0x00, 0xf0, 0xa1, 0x04


	//----- nvinfo : EIATTR_SPARSE_MMA_MASK
	.align		4
.L_3525:
        /*0018*/ 	.byte	0x03, 0x50
        /*001a*/ 	.short	0x0000


	//----- nvinfo : EIATTR_MAXREG_COUNT
	.align		4
        /*001c*/ 	.byte	0x03, 0x1b
        /*001e*/ 	.short	0x00ff


	//----- nvinfo : EIATTR_NUM_BARRIERS
	.align		4
        /*0020*/ 	.byte	0x02, 0x4c
        /*0022*/ 	.byte	0x01
	.zero		1


	//----- nvinfo : EIATTR_MERCURY_ISA_VERSION
	.align		4
        /*0024*/ 	.byte	0x03, 0x5f
        /*0026*/ 	.short	0x0101


	//----- nvinfo : EIATTR_COOP_GROUP_MASK_REGIDS
	.align		4
        /*0028*/ 	.byte	0x04, 0x29
        /*002a*/ 	.short	(.L_3527 - .L_3526)


	//   ....[0]....
.L_3526:
        /*002c*/ 	.word	0xffffffff


	//   ....[1]....
        /*0030*/ 	.word	0xffffffff


	//   ....[2]....
        /*0034*/ 	.word	0xffffffff


	//   ....[3]....
        /*0038*/ 	.word	0xffffffff


	//   ....[4]....
        /*003c*/ 	.word	0xffffffff


	//   ....[5]....
        /*0040*/ 	.word	0xffffffff


	//   ....[6]....
        /*0044*/ 	.word	0xffffffff


	//   ....[7]....
        /*0048*/ 	.word	0xffffffff


	//   ....[8]....
        /*004c*/ 	.word	0xffffffff


	//   ....[9]....
        /*0050*/ 	.word	0xffffffff


	//   ....[10]....
        /*0054*/ 	.word	0x0500003f


	//   ....[11]....
        /*0058*/ 	.word	0x0500003f


	//   ....[12]....
        /*005c*/ 	.word	0x0500003f


	//   ....[13]....
        /*0060*/ 	.word	0x0500003f


	//   ....[14]....
        /*0064*/ 	.word	0x0500003f


	//   ....[15]....
        /*0068*/ 	.word	0x0500003f


	//   ....[16]....
        /*006c*/ 	.word	0x0500003f


	//   ....[17]....
        /*0070*/ 	.word	0x0500003f


	//   ....[18]....
        /*0074*/ 	.word	0x0500003f


	//   ....[19]....
        /*0078*/ 	.word	0x0500003f


	//----- nvinfo : EIATTR_COOP_GROUP_INSTR_OFFSETS
	.align		4
.L_3527:
        /*007c*/ 	.byte	0x04, 0x28
        /*007e*/ 	.short	(.L_3529 - .L_3528)


	//   ....[0]....
.L_3528:
        /*0080*/ 	.word	0x00000a10


	//   ....[1]....
        /*0084*/ 	.word	0x00000a20


	//   ....[2]....
        /*0088*/ 	.word	0x00000a50


	//   ....[3]....
        /*008c*/ 	.word	0x00000a70


	//   ....[4]....
        /*0090*/ 	.word	0x00000a90


	//   ....[5]....
        /*0094*/ 	.word	0x00000ab0


	//   ....[6]....
        /*0098*/ 	.word	0x00000ad0


	//   ....[7]....
        /*009c*/ 	.word	0x00000af0


	//   ....[8]....
        /*00a0*/ 	.word	0x00000b10


	//   ....[9]....
        /*00a4*/ 	.word	0x00000b20


	//   ....[10]....
        /*00a8*/ 	.word	0x00002170


	//   ....[11]....
        /*00ac*/ 	.word	0x00002200


	//   ....[12]....
        /*00b0*/ 	.word	0x00002280


	//   ....[13]....
        /*00b4*/ 	.word	0x000022f0


	//   ....[14]....
        /*00b8*/ 	.word	0x00002370


	//   ....[15]....
        /*00bc*/ 	.word	0x000023e0


	//   ....[16]....
        /*00c0*/ 	.word	0x00002460


	//   ....[17]....
        /*00c4*/ 	.word	0x000024d0


	//   ....[18]....
        /*00c8*/ 	.word	0x00002550


	//   ....[19]....
        /*00cc*/ 	.word	0x000025b0


	//----- nvinfo : EIATTR_VRC_CTA_INIT_COUNT
	.align		4
.L_3529:
        /*00d0*/ 	.byte	0x02, 0x4a
	.zero		1
	.zero		1


	//----- nvinfo : EIATTR_EXIT_INSTR_OFFSETS
	.align		4
        /*00d4*/ 	.byte	0x04, 0x1c
        /*00d6*/ 	.short	(.L_3531 - .L_3530)


	//   ....[0]....
.L_3530:
        /*00d8*/ 	.word	0x00002110


	//----- nvinfo : EIATTR_MAX_THREADS
	.align		4
.L_3531:
        /*00dc*/ 	.byte	0x04, 0x05
        /*00de*/ 	.short	(.L_3533 - .L_3532)
.L_3532:
        /*00e0*/ 	.word	0x00000080
        /*00e4*/ 	.word	0x00000001
        /*00e8*/ 	.word	0x00000001


	//----- nvinfo : EIATTR_CRS_STACK_SIZE
	.align		4
.L_3533:
        /*00ec*/ 	.byte	0x04, 0x1e
        /*00ee*/ 	.short	(.L_3535 - .L_3534)
.L_3534:
        /*00f0*/ 	.word	0x00000000


	//----- nvinfo : EIATTR_CBANK_PARAM_SIZE
	.align		4
.L_3535:
        /*00f4*/ 	.byte	0x03, 0x19
        /*00f6*/ 	.short	0x0128


	//----- nvinfo : EIATTR_PARAM_CBANK
	.align		4
        /*00f8*/ 	.byte	0x04, 0x0a
        /*00fa*/ 	.short	(.L_3537 - .L_3536)
	.align		4
.L_3536:
        /*00fc*/ 	.word	index@(.nv.constant0._ZN10layer_norm13ln_bwd_kernelINS_13Kernel_traitsI6__halfS2_fS2_fjLj256ELj1ELj4ELj1ELj16ENS_18Kernel_traits_baseILj256ES2_S2_fS2_fjLj128EEEEELb1ELb0ELb0ELb1EEEvNS_9BwdParamsE)
        /*0100*/ 	.short	0x0380
        /*0102*/ 	.short	0x0128


	//----- nvinfo : EIATTR_SW_WAR
	.align		4
.L_3537:
        /*0104*/ 	.byte	0x04, 0x36
        /*0106*/ 	.short	(.L_3539 - .L_3538)
.L_3538:
        /*0108*/ 	.word	0x00000008
.L_3539:


//--------------------- .nv.info._ZN10layer_norm22ln_bwd_finalize_kernelINS_22Kernel_traits_finalizeILj256E6__halfS2_fS2_fjLb0ELj1024ELj4ENS_18Kernel_traits_baseILj256ES2_S2_fS2_fjLj1024EEEEELb0ELb0EEEvNS_9BwdParamsE --------------------------
	.section	.nv.info._ZN10layer_norm22ln_bwd_finalize_kernelINS_22Kernel_traits_finalizeILj256E6__halfS2_fS2_fjLb0ELj1024ELj4ENS_18Kernel_traits_baseILj256ES2_S2_fS2_fjLj1024EEEEELb0ELb0EEEvNS_9BwdParamsE,"",@"SHT_CUDA_INFO"
	.sectionflags	@""
	.align	4


	//----- nvinfo : EIATTR_CUDA_API_VERSION
	.align		4
        /*0000*/ 	.byte	0x04, 0x37
        /*0002*/ 	.short	(.L_3541 - .L_3540)
.L_3540:
        /*0004*/ 	.word	0x00000082


	//----- nvinfo : EIATTR_KPARAM_INFO
	.align		4
.L_3541:
        /*0008*/ 	.byte	0x04, 0x17
        /*000a*/ 	.short	(.L_3543 - .L_3542)
.L_3542:
        /*000c*/ 	.word	0x00000000
        /*0010*/ 	.short	0x0000
        /*0012*/ 	.short	0x0000
        /*0014*/ 	.byte	0x00, 0xf0, 0xa1, 0x04


	//----- nvinfo : EIATTR_SPARSE_MMA_MASK
	.align		4
.L_3543:
        /*0018*/ 	.byte	0x03, 0x50
        /*001a*/ 	.short	0x0000


	//----- nvinfo : EIATTR_MAXREG_COUNT
	.align		4
        /*001c*/ 	.byte	0x03, 0x1b
        /*001e*/ 	.short	0x0040


	//----- nvinfo : EIATTR_NUM_BARRIERS
	.align		4
        /*0020*/ 	.byte	0x02, 0x4c
        /*0022*/ 	.byte	0x01
	.zero		1


	//----- nvinfo : EIATTR_MERCURY_ISA_VERSION
	.align		4
        /*0024*/ 	.byte	0x03, 0x5f
        /*0026*/ 	.short	0x0101


	//----- nvinfo : EIATTR_COOP_GROUP_MASK_REGIDS
	.align		4
        /*0028*/ 	.byte	0x04, 0x29
        /*002a*/ 	.short	(.L_3545 - .L_3544)


	//   ....[0]....
.L_3544:
        /*002c*/ 	.word	0xffffffff


	//   ....[1]....
        /*0030*/ 	.word	0xffffffff


	//   ....[2]....
        /*0034*/ 	.word	0xffffffff


	//   ....[3]....
        /*0038*/ 	.word	0xffffffff


	//   ....[4]....
        /*003c*/ 	.word	0xffffffff


	//   ....[5]....
        /*0040*/ 	.word	0xffffffff


	//   ....[6]....
        /*0044*/ 	.word	0xffffffff


	//   ....[7]....
        /*0048*/ 	.word	0xffffffff


	//   ....[8]....
        /*004c*/ 	.word	0xffffffff


	//   ....[9]....
        /*0050*/ 	.word	0xffffffff


	//----- nvinfo : EIATTR_COOP_GROUP_INSTR_OFFSETS
	.align		4
.L_3545:
        /*0054*/ 	.byte	0x04, 0x28
        /*0056*/ 	.short	(.L_3547 - .L_3546)


	//   ....[0]....
.L_3546:
        /*0058*/ 	.word	0x000015e0


	//   ....[1]....
        /*005c*/ 	.word	0x000015f0


	//   ....[2]....
        /*0060*/ 	.word	0x00001620


	//   ....[3]....
        /*0064*/ 	.word	0x00001630


	//   ....[4]....
        /*0068*/ 	.word	0x00001660


	//   ....[5]....
        /*006c*/ 	.word	0x00001670


	//   ....[6]....
        /*0070*/ 	.word	0x000016b0


	//   ....[7]....
        /*0074*/ 	.word	0x000016e0


	//   ....[8]....
        /*0078*/ 	.word	0x00001710


	//   ....[9]....
        /*007c*/ 	.word	0x00001720


	//----- nvinfo : EIATTR_VRC_CTA_INIT_COUNT
	.align		4
.L_3547:
        /*0080*/ 	.byte	0x02, 0x4a
	.zero		1
	.zero		1


	//----- nvinfo : EIATTR_EXIT_INSTR_OFFSETS
	.align		4
        /*0084*/ 	.byte	0x04, 0x1c
        /*0086*/ 	.short	(.L_3549 - .L_3548)


	//   ....[0]....
.L_3548:
        /*0088*/ 	.word	0x00000060


	//   ....[1]....
        /*008c*/ 	.word	0x00001780


	//   ....[2]....
        /*0090*/ 	.word	0x000017b0


	//   ....[3]....
        /*0094*/ 	.word	0x00001870


	//----- nvinfo : EIATTR_MAX_THREADS
	.align		4
.L_3549:
        /*0098*/ 	.byte	0x04, 0x05
        /*009a*/ 	.short	(.L_3551 - .L_3550)
.L_3550:
        /*009c*/ 	.word	0x00000400
        /*00a0*/ 	.word	0x00000001
        /*00a4*/ 	.word	0x00000001


	//----- nvinfo : EIATTR_CRS_STACK_SIZE
	.align		4
.L_3551:
        /*00a8*/ 	.byte	0x04, 0x1e
        /*00aa*/ 	.short	(.L_3553 - .L_3552)
.L_3552:
        /*00ac*/ 	.word	0x00000000


	//----- nvinfo : EIATTR_CBANK_PARAM_SIZE
	.align		4
.L_3553:
        /*00b0*/ 	.byte	0x03, 0x19
        /*00b2*/ 	.short	0x0128


	//----- nvinfo : EIATTR_PARAM_CBANK
	.align		4
        /*00b4*/ 	.byte	0x04, 0x0a
        /*00b6*/ 	.short	(.L_3555 - .L_3554)
	.align		4
.L_3554:
        /*00b8*/ 	.word	index@(.nv.constant0._ZN10layer_norm22ln_bwd_finalize_kernelINS_22Kernel_traits_finalizeILj256E6__halfS2_fS2_fjLb0ELj1024ELj4ENS_18Kernel_traits_baseILj256ES2_S2_fS2_fjLj1024EEEEELb0ELb0EEEvNS_9BwdParamsE)
        /*00bc*/ 	.short	0x0380
        /*00be*/ 	.short	0x0128


	//----- nvinfo : EIATTR_SW_WAR
	.align		4
.L_3555:
        /*00c0*/ 	.byte	0x04, 0x36
        /*00c2*/ 	.short	(.L_3557 - .L_3556)
.L_3556:
        /*00c4*/ 	.word	0x00000008
.L_3557:


//--------------------- .nv.info._ZN10layer_norm13ln_bwd_kernelINS_13Kernel_traitsI6__halfS2_fS2_fjLj256ELj1ELj4ELj1ELj16ENS_18Kernel_traits_baseILj256ES2_S2_fS2_fjLj128EEEEELb1ELb0ELb1ELb0EEEvNS_9BwdParamsE --------------------------
	.section	.nv.info._ZN10layer_norm13ln_bwd_kernelINS_13Kernel_traitsI6__halfS2_fS2_fjLj256ELj1ELj4ELj1ELj16ENS_18Kernel_traits_baseILj256ES2_S2_fS2_fjLj128EEEEELb1ELb0ELb1ELb0EEEvNS_9BwdParamsE,"",@"SHT_CUDA_INFO"
	.sectionflags	@""
	.align	4


	//----- nvinfo : EIATTR_CUDA_API_VERSION
	.align		4
        /*0000*/ 	.byte	0x04, 0x37
        /*0002*/ 	.short	(.L_3559 - .L_3558)
.L_3558:
        /*0004*/ 	.word	0x00000082


	//----- nvinfo : EIATTR_KPARAM_INFO
	.align		4
.L_3559:
        /*0008*/ 	.byte	0x04, 0x17
        /*000a*/ 	.short	(.L_3561 - .L_3560)
.L_3560:
        /*000c*/ 	.word	0x00000000
        /*0010*/ 	.short	0x0000
        /*0012*/ 	.short	0x0000
        /*0014*/ 	.byte	0x00, 0xf0, 0xa1, 0x04


	//----- nvinfo : EIATTR_SPARSE_MMA_MASK
	.align		4
.L_3561:
        /*0018*/ 	.byte	0x03, 0x50
        /*001a*/ 	.short	0x0000


	//----- nvinfo : EIATTR_MAXREG_COUNT
	.align		4
        /*001c*/ 	.byte	0x03, 0x1b
        /*001e*/ 	.short	0x00ff


	//----- nvinfo : EIATTR_NUM_BARRIERS
	.align		4
        /*0020*/ 	.byte	0x02, 0x4c
        /*0022*/ 	.byte	0x01
	.zero		1


	//----- nvinfo : EIATTR_MERCURY_ISA_VERSION
	.align		4
        /*0024*/ 	.byte	0x03, 0x5f
        /*0026*/ 	.short	0x0101


	//----- nvinfo : EIATTR_COOP_GROUP_MASK_REGIDS
	.align		4
        /*0028*/ 	.byte	0x04, 0x29
        /*002a*/ 	.short	(.L_3563 - .L_3562)


	//   ....[0]....
.L_3562:
        /*002c*/ 	.word	0xffffffff


	//   ....[1]....
        /*0030*/ 	.word	0xffffffff


	//   ....[2]....
        /*0034*/ 	.word	0xffffffff


	//   ....[3]....
        /*0038*/ 	.word	0xffffffff


	//   ....[4]....
        /*003c*/ 	.word	0xffffffff


	//   ....[5]....
        /*0040*/ 	.word	0xffffffff


	//   ....[6]....
        /*0044*/ 	.word	0xffffffff


	//   ....[7]....
        /*0048*/ 	.word	0xffffffff


	//   ....[8]....
        /*004c*/ 	.word	0xffffffff


	//   ....[9]....
        /*0050*/ 	.word	0xffffffff


	//   ....[10]....
        /*0054*/ 	.word	0x05000045


	//   ....[11]....
        /*0058*/ 	.word	0x05000045


	//   ....[12]....
        /*005c*/ 	.word	0x05000045


	//   ....[13]....
        /*0060*/ 	.word	0x05000045


	//   ....[14]....
        /*0064*/ 	.word	0x05000045


	//   ....[15]....
        /*0068*/ 	.word	0x05000045


	//   ....[16]....
        /*006c*/ 	.word	0x05000045


	//   ....[17]....
        /*0070*/ 	.word	0x05000045


	//   ....[18]....
        /*0074*/ 	.word	0x05000045


	//   ....[19]....
        /*0078*/ 	.word	0x05000045


	//----- nvinfo : EIATTR_COOP_GROUP_INSTR_OFFSETS
	.align		4
.L_3563:
        /*007c*/ 	.byte	0x04, 0x28
        /*007e*/ 	.short	(.L_3565 - .L_3564)


	//   ....[0]....
.L_3564:
        /*0080*/ 	.word	0x00000d60


	//   ....[1]....
        /*0084*/ 	.word	0x00000d70


	//   ....[2]....
        /*0088*/ 	.word	0x00000da0


	//   ....[3]....
        /*008c*/ 	.word	0x00000db0


	//   ....[4]....
        /*0090*/ 	.word	0x00000de0


	//   ....[5]....
        /*0094*/ 	.word	0x00000df0


	//   ....[6]....
        /*0098*/ 	.word	0x00000e20


	//   ....[7]....
        /*009c*/ 	.word	0x00000e30


	//   ....[8]....
        /*00a0*/ 	.word	0x00000e60


	//   ....[9]....
        /*00a4*/ 	.word	0x00000e70


	//   ....[10]....
        /*00a8*/ 	.word	0x00002f00


	//   ....[11]....
        /*00ac*/ 	.word	0x00002f90


	//   ....[12]....
        /*00b0*/ 	.word	0x00003000


	//   ....[13]....
        /*00b4*/ 	.word	0x00003060


	//   ....[14]....
        /*00b8*/ 	.word	0x000030d0


	//   ....[15]....
        /*00bc*/ 	.word	0x00003130


	//   ....[16]....
        /*00c0*/ 	.word	0x000031a0


	//   ....[17]....
        /*00c4*/ 	.word	0x00003200


	//   ....[18]....
        /*00c8*/ 	.word	0x00003270


	//   ....[19]....
        /*00cc*/ 	.word	0x000032d0


	//----- nvinfo : EIATTR_VRC_CTA_INIT_COUNT
	.align		4
.L_3565:
        /*00d0*/ 	.byte	0x02, 0x4a
	.zero		1
	.zero		1


	//----- nvinfo : EIATTR_EXIT_INSTR_OFFSETS
	.align		4
        /*00d4*/ 	.byte	0x04, 0x1c
        /*00d6*/ 	.short	(.L_3567 - .L_3566)


	//   ....[0]....
.L_3566:
        /*00d8*/ 	.word	0x00002e60


	//   ....[1]....
        /*00dc*/ 	.word	0x00002e90


	//----- nvinfo : EIATTR_MAX_THREADS
	.align		4
.L_3567:
        /*00e0*/ 	.byte	0x04, 0x05
        /*00e2*/ 	.short	(.L_3569 - .L_3568)
.L_3568:
        /*00e4*/ 	.word	0x00000080
        /*00e8*/ 	.word	0x00000001
        /*00ec*/ 	.word	0x00000001


	//----- nvinfo : EIATTR_CRS_STACK_SIZE
	.align		4
.L_3569:
        /*00f0*/ 	.byte	0x04, 0x1e
        /*00f2*/ 	.short	(.L_3571 - .L_3570)
.L_3570:
        /*00f4*/ 	.word	0x00000000


	//----- nvinfo : EIATTR_CBANK_PARAM_SIZE
	.align		4
.L_3571:
        /*00f8*/ 	.byte	0x03, 0x19
        /*00fa*/ 	.short	0x0128


	//----- nvinfo : EIATTR_PARAM_CBANK
	.align		4
        /*00fc*/ 	.byte	0x04, 0x0a
        /*00fe*/ 	.short	(.L_3573 - .L_3572)
	.align		4
.L_3572:
        /*0100*/ 	.word	index@(.nv.constant0._ZN10layer_norm13ln_bwd_kernelINS_13Kernel_traitsI6__halfS2_fS2_fjLj256ELj1ELj4ELj1ELj16ENS_18Kernel_traits_baseILj256ES2_S2_fS2_fjLj128EEEEELb1ELb0ELb1ELb0EEEvNS_9BwdParamsE)
        /*0104*/ 	.short	0x0380
        /*0106*/ 	.short	0x0128


	//----- nvinfo : EIATTR_SW_WAR
	.align		4
.L_3573:
        /*0108*/ 	.byte	0x04, 0x36
        /*010a*/ 	.short	(.L_3575 - .L_3574)
.L_3574:
        /*010c*/ 	.word	0x00000008
.L_3575:


//--------------------- .nv.info._ZN10layer_norm22ln_bwd_finalize_kernelINS_22Kernel_traits_finalizeILj256E6__halfS2_fS2_fjLb0ELj1024ELj4ENS_18Kernel_traits_baseILj256ES2_S2_fS2_fjLj1024EEEEELb0ELb1EEEvNS_9BwdParamsE --------------------------
	.section	.nv.info._ZN10layer_norm22ln_bwd_finalize_kernelINS_22Kernel_traits_finalizeILj256E6__halfS2_fS2_fjLb0ELj1024ELj4ENS_18Kernel_traits_baseILj256ES2_S2_fS2_fjLj1024EEEEELb0ELb1EEEvNS_9BwdParamsE,"",@"SHT_CUDA_INFO"
	.sectionflags	@""
	.align	4


	//----- nvinfo : EIATTR_CUDA_API_VERSION
	.align		4
        /*0000*/ 	.byte	0x04, 0x37
        /*0002*/ 	.short	(.L_3577 - .L_3576)
.L_3576:
        /*0004*/ 	.word	0x00000082


	//----- nvinfo : EIATTR_KPARAM_INFO
	.align		4
.L_3577:
        /*0008*/ 	.byte	0x04, 0x17
        /*000a*/ 	.short	(.L_3579 - .L_3578)
.L_3578:
        /*000c*/ 	.word	0x00000000
        /*0010*/ 	.short	0x0000
        /*0012*/ 	.short	0x0000
        /*0014*/ 	.byte	0x00, 0xf0, 0xa1, 0x04


	//----- nvinfo : EIATTR_SPARSE_MMA_MASK
	.align		4
.L_3579:
        /*0018*/ 	.byte	0x03, 0x50
        /*001a*/ 	.short	0x0000


	//----- nvinfo : EIATTR_MAXREG_COUNT
	.align		4
        /*001c*/ 	.byte	0x03, 0x1b
        /*001e*/ 	.short	0x0040


	//----- nvinfo : EIATTR_NUM_BARRIERS
	.align		4
        /*0020*/ 	.byte	0x02, 0x4c
        /*0022*/ 	.byte	0x01
	.zero		1


	//----- nvinfo : EIATTR_MERCURY_ISA_VERSION
	.align		4
        /*0024*/ 	.byte	0x03, 0x5f
        /*0026*/ 	.short	0x0101


	//----- nvinfo : EIATTR_COOP_GROUP_MASK_REGIDS
	.align		4
        /*0028*/ 	.byte	0x04, 0x29
        /*002a*/ 	.short	(.L_3581 - .L_3580)


	//   ....[0]....
.L_3580:
        /*002c*/ 	.word	0xffffffff


	//   ....[1]....
        /*0030*/ 	.word	0xffffffff


	//   ....[2]....
        /*0034*/ 	.word	0xffffffff


	//   ....[3]....
        /*0038*/ 	.word	0xffffffff


	//   ....[4]....
        /*003c*/ 	.word	0xffffffff


	//   ....[5]....
        /*0040*/ 	.word	0xffffffff


	//   ....[6]....
        /*0044*/ 	.word	0xffffffff


	//   ....[7]....
        /*0048*/ 	.word	0xffffffff


	//   ....[8]....
        /*004c*/ 	.word	0xffffffff


	//   ....[9]....
        /*0050*/ 	.word	0xffffffff


	//----- nvinfo : EIATTR_COOP_GROUP_INSTR_OFFSETS
	.align		4
.L_3581:
        /*0054*/ 	.byte	0x04, 0x28
        /*0056*/ 	.short	(.L_3583 - .L_3582)


	//   ....[0]....
.L_3582:
        /*0058*/ 	.word	0x00001630


	//   ....[1]....
        /*005c*/ 	.word	0x00001640


	//   ....[2]....
        /*0060*/ 	.word	0x00001670


	//   ....[3]....
        /*0064*/ 	.word	0x00001680


	//   ....[4]....
        /*0068*/ 	.word	0x000016b0


	//   ....[5]....
        /*006c*/ 	.word	0x000016d0


	//   ....[6]....
        /*0070*/ 	.word	0x00001700


	//   ....[7]....
        /*0074*/ 	.word	0x00001710


	//   ....[8]....
        /*0078*/ 	.word	0x00001740


	//   ....[9]....
        /*007c*/ 	.word	0x00001750


	//----- nvinfo : EIATTR_VRC_CTA_INIT_COUNT
	.align		4
.L_3583:
        /*0080*/ 	.byte	0x02, 0x4a
	.zero		1
	.zero		1


	//----- nvinfo : EIATTR_EXIT_INSTR_OFFSETS
	.align		4
        /*0084*/ 	.byte	0x04, 0x1c
        /*0086*/ 	.short	(.L_3585 - .L_3584)


	//   ....[0]....
.L_3584:
        /*0088*/ 	.word	0x00000070


	//   ....[1]....
        /*008c*/ 	.word	0x000017b0


	//   ....[2]....
        /*0090*/ 	.word	0x00001880


	//----- nvinfo : EIATTR_MAX_THREADS
	.align		4
.L_3585:
        /*0094*/ 	.byte	0x04, 0x05
        /*0096*/ 	.short	(.L_3587 - .L_3586)
.L_3586:
        /*0098*/ 	.word	0x00000400
        /*009c*/ 	.word	0x00000001
        /*00a0*/ 	.word	0x00000001


	//----- nvinfo : EIATTR_CRS_STACK_SIZE
	.align		4
.L_3587:
        /*00a4*/ 	.byte	0x04, 0x1e
        /*00a6*/ 	.short	(.L_3589 - .L_3588)
.L_3588:
        /*00a8*/ 	.word	0x00000000


	//----- nvinfo : EIATTR_CBANK_PARAM_SIZE
	.align		4
.L_3589:
        /*00ac*/ 	.byte	0x03, 0x19
        /*00ae*/ 	.short	0x0128


	//----- nvinfo : EIATTR_PARAM_CBANK
	.align		4
        /*00b0*/ 	.byte	0x04, 0x0a
        /*00b2*/ 	.short	(.L_3591 - .L_3590)
	.align		4
.L_3590:
        /*00b4*/ 	.word	index@(.nv.constant0._ZN10layer_norm22ln_bwd_finalize_kernelINS_22Kernel_traits_finalizeILj256E6__halfS2_fS2_fjLb0ELj1024ELj4ENS_18Kernel_traits_baseILj256ES2_S2_fS2_fjLj1024EEEEELb0ELb1EEEvNS_9BwdParamsE)
        /*00b8*/ 	.short	0x0380
        /*00ba*/ 	.short	0x0128


	//----- nvinfo : EIATTR_SW_WAR
	.align		4
.L_3591:
        /*00bc*/ 	.byte	0x04, 0x36
        /*00be*/ 	.short	(.L_3593 - .L_3592)
.L_3592:
        /*00c0*/ 	.word	0x00000008
.L_3593:


//--------------------- .nv.info._ZN10layer_norm13ln_bwd_kernelINS_13Kernel_traitsI6__halfS2_fS2_fjLj256ELj1ELj4ELj1ELj16ENS_18Kernel_traits_baseILj256ES2_S2_fS2_fjLj128EEEEELb1ELb0ELb1ELb1EEEvNS_9BwdParamsE --------------------------
	.section	.nv.info._ZN10layer_norm13ln_bwd_kernelINS_13Kernel_traitsI6__halfS2_fS2_fjLj256ELj1ELj4ELj1ELj16ENS_18Kernel_traits_baseILj256ES2_S2_fS2_fjLj128EEEEELb1ELb0ELb1ELb1EEEvNS_9BwdParamsE,"",@"SHT_CUDA_INFO"
	.sectionflags	@""
	.align	4


	//----- nvinfo : EIATTR_CUDA_API_VERSION
	.align		4
        /*0000*/ 	.byte	0x04, 0x37
        /*0002*/ 	.short	(.L_3595 - .L_3594)
.L_3594:
        /*0004*/ 	.word	0x00000082


	//----- nvinfo : EIATTR_KPARAM_INFO
	.align		4
.L_3595:
        /*0008*/ 	.byte	0x04, 0x17
        /*000a*/ 	.short	(.L_3597 - .L_3596)
.L_3596:
        /*000c*/ 	.word	0x00000000
        /*0010*/ 	.short	0x0000
        /*0012*/ 	.short	0x0000
        /*0014*/ 	.byte	0x00, 0xf0, 0xa1, 0x04


	//----- nvinfo : EIATTR_SPARSE_MMA_MASK
	.align		4
.L_3597:
        /*0018*/ 	.byte	0x03, 0x50
        /*001a*/ 	.short	0x0000


	//----- nvinfo : EIATTR_MAXREG_COUNT
	.align		4
        /*001c*/ 	.byte	0x03, 0x1b
        /*001e*/ 	.short	0x00ff


	//----- nvinfo : EIATTR_NUM_BARRIERS
	.align		4
        /*0020*/ 	.byte	0x02, 0x4c
        /*0022*/ 	.byte	0x01
	.zero		1


	//----- nvinfo : EIATTR_MERCURY_ISA_VERSION
	.align		4
        /*0024*/ 	.byte	0x03, 0x5f
        /*0026*/ 	.short	0x0101


	//----- nvinfo : EIATTR_COOP_GROUP_MASK_REGIDS
	.align		4
        /*0028*/ 	.byte	0x04, 0x29
        /*002a*/ 	.short	(.L_3599 - .L_3598)


	//   ....[0]....
.L_3598:
        /*002c*/ 	.word	0xffffffff


	//   ....[1]....
        /*0030*/ 	.word	0xffffffff


	//   ....[2]....
        /*0034*/ 	.word	0xffffffff


	//   ....[3]....
        /*0038*/ 	.word	0xffffffff


	//   ....[4]....
        /*003c*/ 	.word	0xffffffff


	//   ....[5]....
        /*0040*/ 	.word	0xffffffff


	//   ....[6]....
        /*0044*/ 	.word	0xffffffff


	//   ....[7]....
        /*0048*/ 	.word	0xffffffff


	//   ....[8]....
        /*004c*/ 	.word	0xffffffff


	//   ....[9]....
        /*0050*/ 	.word	0xffffffff


	//   ....[10]....
        /*0054*/ 	.word	0x05000052


	//   ....[11]....
        /*0058*/ 	.word	0x05000052


	//   ....[12]....
        /*005c*/ 	.word	0x05000052


	//   ....[13]....
        /*0060*/ 	.word	0x05000052


	//   ....[14]....
        /*0064*/ 	.word	0x05000052


	//   ....[15]....
        /*0068*/ 	.word	0x05000052


	//   ....[16]....
        /*006c*/ 	.word	0x05000052


	//   ....[17]....
        /*0070*/ 	.word	0x05000052


	//   ....[18]....
        /*0074*/ 	.word	0x05000052


	//   ....[19]....
        /*0078*/ 	.word	0x05000052


	//----- nvinfo : EIATTR_COOP_GROUP_INSTR_OFFSETS
	.align		4
.L_3599:
        /*007c*/ 	.byte	0x04, 0x28
        /*007e*/ 	.short	(.L_3601 - .L_3600)


	//   ....[0]....
.L_3600:
        /*0080*/ 	.word	0x00000c50


	//   ....[1]....
        /*0084*/ 	.word	0x00000c60


	//   ....[2]....
        /*0088*/ 	.word	0x00000c90


	//   ....[3]....
        /*008c*/ 	.word	0x00000ca0


	//   ....[4]....
        /*0090*/ 	.word	0x00000cd0


	//   ....[5]....
        /*0094*/ 	.word	0x00000ce0


	//   ....[6]....
        /*0098*/ 	.word	0x00000d10


	//   ....[7]....
        /*009c*/ 	.word	0x00000d20


	//   ....[8]....
        /*00a0*/ 	.word	0x00000d50


	//   ....[9]....
        /*00a4*/ 	.word	0x00000d60


	//   ....[10]....
        /*00a8*/ 	.word	0x00002cf0


	//   ....[11]....
        /*00ac*/ 	.word	0x00002d80


	//   ....[12]....
        /*00b0*/ 	.word	0x00002df0


	//   ....[13]....
        /*00b4*/ 	.word	0x00002e50


	//   ....[14]....
        /*00b8*/ 	.word	0x00002ec0


	//   ....[15]....
        /*00bc*/ 	.word	0x00002f20


	//   ....[16]....
        /*00c0*/ 	.word	0x00002f90


	//   ....[17]....
        /*00c4*/ 	.word	0x00002ff0


	//   ....[18]....
        /*00c8*/ 	.word	0x00003060


	//   ....[19]....
        /*00cc*/ 	.word	0x000030c0


	//----- nvinfo : EIATTR_VRC_CTA_INIT_COUNT
	.align		4
.L_3601:
        /*00d0*/ 	.byte	0x02, 0x4a
	.zero		1
	.zero		1


	//----- nvinfo : EIATTR_EXIT_INSTR_OFFSETS
	.align		4
        /*00d4*/ 	.byte	0x04, 0x1c
        /*00d6*/ 	.short	(.L_3603 - .L_3602)


	//   ....[0]....
.L_3602:
        /*00d8*/ 	.word	0x00002c80


	//----- nvinfo : EIATTR_MAX_THREADS
	.align		4
.L_3603:
        /*00dc*/ 	.byte	0x04, 0x05
        /*00de*/ 	.short	(.L_3605 - .L_3604)
.L_3604:
        /*00e0*/ 	.word	0x00000080
        /*00e4*/ 	.word	0x00000001
        /*00e8*/ 	.word	0x00000001


	//----- nvinfo : EIATTR_CRS_STACK_SIZE
	.align		4
.L_3605:
        /*00ec*/ 	.byte	0x04, 0x1e
        /*00ee*/ 	.short	(.L_3607 - .L_3606)
.L_3606:
        /*00f0*/ 	.word	0x00000000


	//----- nvinfo : EIATTR_CBANK_PARAM_SIZE
	.align		4
.L_3607:
        /*00f4*/ 	.byte	0x03, 0x19
        /*00f6*/ 	.short	0x0128


	//----- nvinfo : EIATTR_PARAM_CBANK
	.align		4
        /*00f8*/ 	.byte	0x04, 0x0a
        /*00fa*/ 	.short	(.L_3609 - .L_3608)
	.align		4
.L_3608:
        /*00fc*/ 	.word	index@(.nv.constant0._ZN10layer_norm13ln_bwd_kernelINS_13Kernel_traitsI6__halfS2_fS2_fjLj256ELj1ELj4ELj1ELj16ENS_18Kernel_traits_baseILj256ES2_S2_fS2_fjLj128EEEEELb1ELb0ELb1ELb1EEEvNS_9BwdParamsE)
        /*0100*/ 	.short	0x0380
        /*0102*/ 	.short	0x0128


	//----- nvinfo : EIATTR_SW_WAR
	.align		4
.L_3609:
        /*0104*/ 	.byte	0x04, 0x36
        /*0106*/ 	.short	(.L_3611 - .L_3610)
.L_3610:
        /*0108*/ 	.word	0x00000008
.L_3611:


//--------------------- .nv.info._ZN10layer_norm13ln_bwd_kernelINS_13Kernel_traitsI6__halfS2_fS2_fjLj256ELj1ELj4ELj1ELj16ENS_18Kernel_traits_baseILj256ES2_S2_fS2_fjLj128EEEEELb1ELb1ELb0ELb0EEEvNS_9BwdParamsE --------------------------
	.section	.nv.info._ZN10layer_norm13ln_bwd_kernelINS_13Kernel_traitsI6__halfS2_fS2_fjLj256ELj1ELj4ELj1ELj16ENS_18Kernel_traits_baseILj256ES2_S2_fS2_fjLj128EEEEELb1ELb1ELb0ELb0EEEvNS_9BwdParamsE,"",@"SHT_CUDA_INFO"
	.sectionflags	@""
	.align	4


	//----- nvinfo : EIATTR_CUDA_API_VERSION
	.align		4
        /*0000*/ 	.byte	0x04, 0x37
        /*0002*/ 	.short	(.L_3613 - .L_3612)
.L_3612:
        /*0004*/ 	.word	0x00000082


	//----- nvinfo : EIATTR_KPARAM_INFO
	.align		4
.L_3613:
        /*0008*/ 	.byte	0x04, 0x17
        /*000a*/ 	.short	(.L_3615 - .L_3614)
.L_3614:
        /*000c*/ 	.word	0x00000000
        /*0010*/ 	.short	0x0000
        /*0012*/ 	.short	0x0000
        /*0014*/ 	.byte	0x00, 0xf0, 0xa1, 0x04


	//----- nvinfo : EIATTR_SPARSE_MMA_MASK
	.align		4
.L_3615:
        /*0018*/ 	.byte	0x03, 0x50
        /*001a*/ 	.short	0x0000


	//----- nvinfo : EIATTR_MAXREG_COUNT
	.align		4
        /*001c*/ 	.byte	0x03, 0x1b
        /*001e*/ 	.short	0x00ff


	//----- nvinfo : EIATTR_NUM_BARRIERS
	.align		4
        /*0020*/ 	.byte	0x02, 0x4c
        /*0022*/ 	.byte	0x01
	.zero		1


	//----- nvinfo : EIATTR_MERCURY_ISA_VERSION
	.align		4
        /*0024*/ 	.byte	0x03, 0x5f
        /*0026*/ 	.short	0x0101


	//----- nvinfo : EIATTR_COOP_GROUP_MASK_REGIDS
	.align		4
        /*0028*/ 	.byte	0x04, 0x29
        /*002a*/ 	.short	(.L_3617 - .L_3616)


	//   ....[0]....
.L_3616:
        /*002c*/ 	.word	0xffffffff


	//   ....[1]....
        /*0030*/ 	.word	0xffffffff


	//   ....[2]....
        /*0034*/ 	.word	0xffffffff


	//   ....[3]....
        /*0038*/ 	.word	0xffffffff


	//   ....[4]....
        /*003c*/ 	.word	0xffffffff


	//   ....[5]....
        /*0040*/ 	.word	0xffffffff


	//   ....[6]....
        /*0044*/ 	.word	0xffffffff


	//   ....[7]....
        /*0048*/ 	.word	0xffffffff


	//   ....[8]....
        /*004c*/ 	.word	0xffffffff


	//   ....[9]....
        /*0050*/ 	.word	0xffffffff


	//   ....[10]....
        /*0054*/ 	.word	0x0500003c


	//   ....[11]....
        /*0058*/ 	.word	0x0500003c


	//   ....[12]....
        /*005c*/ 	.word	0x0500003c


	//   ....[13]....
        /*0060*/ 	.word	0x0500003c


	//   ....[14]....
        /*0064*/ 	.word	0x0500003c


	//   ....[15]....
        /*0068*/ 	.word	0x0500003c


	//   ....[16]....
        /*006c*/ 	.word	0x0500003c


	//   ....[17]....
        /*0070*/ 	.word	0x0500003c


	//   ....[18]....
        /*0074*/ 	.word	0x0500003c


	//   ....[19]....
        /*0078*/ 	.word	0x0500003c


	//----- nvinfo : EIATTR_COOP_GROUP_INSTR_OFFSETS
	.align		4
.L_3617:
        /*007c*/ 	.byte	0x04, 0x28
        /*007e*/ 	.short	(.L_3619 - .L_3618)


	//   ....[0]....
.L_3618:
        /*0080*/ 	.word	0x00000a90


	//   ....[1]....
        /*0084*/ 	.word	0x00000aa0


	//   ....[2]....
        /*0088*/ 	.word	0x00000ad0


	//   ....[3]....
        /*008c*/ 	.word	0x00000ae0


	//   ....[4]....
        /*0090*/ 	.word	0x00000b10


	//   ....[5]....
        /*0094*/ 	.word	0x00000b20


	//   ....[6]....
        /*0098*/ 	.word	0x00000b50


	//   ....[7]....
        /*009c*/ 	.word	0x00000b60


	//   ....[8]....
        /*00a0*/ 	.word	0x00000b90


	//   ....[9]....
        /*00a4*/ 	.word	0x00000ba0


	//   ....[10]....
        /*00a8*/ 	.word	0x00003050


	//   ....[11]....
        /*00ac*/ 	.word	0x000030f0


	//   ....[12]....
        /*00b0*/ 	.word	0x00003150


	//   ....[13]....
        /*00b4*/ 	.word	0x000031b0


	//   ....[14]....
        /*00b8*/ 	.word	0x00003220


	//   ....[15]....
        /*00bc*/ 	.word	0x00003280


	//   ....[16]....
        /*00c0*/ 	.word	0x000032f0


	//   ....[17]....
        /*00c4*/ 	.word	0x00003350


	//   ....[18]....
        /*00c8*/ 	.word	0x000033c0


	//   ....[19]....
        /*00cc*/ 	.word	0x00003420


	//----- nvinfo : EIATTR_VRC_CTA_INIT_COUNT
	.align		4
.L_3619:
        /*00d0*/ 	.byte	0x02, 0x4a
	.zero		1
	.zero		1


	//----- nvinfo : EIATTR_EXIT_INSTR_OFFSETS
	.align		4
        /*00d4*/ 	.byte	0x04, 0x1c
        /*00d6*/ 	.short	(.L_3621 - .L_3620)


	//   ....[0]....
.L_3620:
        /*00d8*/ 	.word	0x00002f70


	//   ....[1]....
        /*00dc*/ 	.word	0x00002ff0


	//----- nvinfo : EIATTR_MAX_THREADS
	.align		4
.L_3621:
        /*00e0*/ 	.byte	0x04, 0x05
        /*00e2*/ 	.short	(.L_3623 - .L_3622)
.L_3622:
        /*00e4*/ 	.word	0x00000080
        /*00e8*/ 	.word	0x00000001
        /*00ec*/ 	.word	0x00000001


	//----- nvinfo : EIATTR_CRS_STACK_SIZE
	.align		4
.L_3623:
        /*00f0*/ 	.byte	0x04, 0x1e
        /*00f2*/ 	.short	(.L_3625 - .L_3624)
.L_3624:
        /*00f4*/ 	.word	0x00000000


	//----- nvinfo : EIATTR_CBANK_PARAM_SIZE
	.align		4
.L_3625:
        /*00f8*/ 	.byte	0x03, 0x19
        /*00fa*/ 	.short	0x0128


	//----- nvinfo : EIATTR_PARAM_CBANK
	.align		4
        /*00fc*/ 	.byte	0x04, 0x0a
        /*00fe*/ 	.short	(.L_3627 - .L_3626)
	.align		4
.L_3626:
        /*0100*/ 	.word	index@(.nv.constant0._ZN10layer_norm13ln_bwd_kernelINS_13Kernel_traitsI6__halfS2_fS2_fjLj256ELj1ELj4ELj1ELj16ENS_18Kernel_traits_baseILj256ES2_S2_fS2_fjLj128EEEEELb1ELb1ELb0ELb0EEEvNS_9BwdParamsE)
        /*0104*/ 	.short	0x0380
        /*0106*/ 	.short	0x0128


	//----- nvinfo : EIATTR_SW_WAR
	.align		4
.L_3627:
        /*0108*/ 	.byte	0x04, 0x36
        /*010a*/ 	.short	(.L_3629 - .L_3628)
.L_3628:
        /*010c*/ 	.word	0x00000008
.L_3629:


//--------------------- .nv.info._ZN10layer_norm13ln_bwd_kernelINS_13Kernel_traitsI6__halfS2_fS2_fjLj256ELj1ELj4ELj1ELj16ENS_18Kernel_traits_baseILj256ES2_S2_fS2_fjLj128EEEEELb1ELb1ELb0ELb1EEEvNS_9BwdParamsE --------------------------
	.section	.nv.info._ZN10layer_norm13ln_bwd_kernelINS_13Kernel_traitsI6__halfS2_fS2_fjLj256ELj1ELj4ELj1ELj16ENS_18Kernel_traits_baseILj256ES2_S2_fS2_fjLj128EEEEELb1ELb1ELb0ELb1EEEvNS_9BwdParamsE,"",@"SHT_CUDA_INFO"
	.sectionflags	@""
	.align	4


	//----- nvinfo : EIATTR_CUDA_API_VERSION
	.align		4
        /*0000*/ 	.byte	0x04, 0x37
        /*0002*/ 	.short	(.L_3631 - .L_3630)
.L_3630:
        /*0004*/ 	.word	0x00000082


	//----- nvinfo : EIATTR_KPARAM_INFO
	.align		4
.L_3631:
        /*0008*/ 	.byte	0x04, 0x17
        /*000a*/ 	.short	(.L_3633 - .L_3632)
.L_3632:
        /*000c*/ 	.word	0x00000000
        /*0010*/ 	.short	0x0000
        /*0012*/ 	.short	0x0000
        /*0014*/ 	.byte	0x00, 0xf0, 0xa1, 0x04


	//----- nvinfo : EIATTR_SPARSE_MMA_MASK
	.align		4
.L_3633:
        /*0018*/ 	.byte	0x03, 0x50
        /*001a*/ 	.short	0x0000


	//----- nvinfo : EIATTR_MAXREG_COUNT
	.align		4
        /*001c*/ 	.byte	0x03, 0x1b
        /*001e*/ 	.short	0x00ff


	//----- nvinfo : EIATTR_NUM_BARRIERS
	.align		4
        /*0020*/ 	.byte	0x02, 0x4c
        /*0022*/ 	.byte	0x01
	.zero		1


	//----- nvinfo : EIATTR_MERCURY_ISA_VERSION
	.align		4
        /*0024*/ 	.byte	0x03, 0x5f
        /*0026*/ 	.short	0x0101


	//----- nvinfo : EIATTR_COOP_GROUP_MASK_REGIDS
	.align		4
        /*0028*/ 	.byte	0x04, 0x29
        /*002a*/ 	.short	(.L_3635 - .L_3634)


	//   ....[0]....
.L_3634:
        /*002c*/ 	.word	0xffffffff


	//   ....[1]....
        /*0030*/ 	.word	0xffffffff


	//   ....[2]....
        /*0034*/ 	.word	0xffffffff


	//   ....[3]....
        /*0038*/ 	.word	0xffffffff


	//   ....[4]....
        /*003c*/ 	.word	0xffffffff


	//   ....[5]....
        /*0040*/ 	.word	0xffffffff


	//   ....[6]....
        /*0044*/ 	.word	0xffffffff


	//   ....[7]....
        /*0048*/ 	.word	0xffffffff


	//   ....[8]....
        /*004c*/ 	.word	0xffffffff


	//   ....[9]....
        /*0050*/ 	.word	0xffffffff


	//   ....[10]....
        /*0054*/ 	.word	0x05000026


	//   ....[11]....
        /*0058*/ 	.word	0x05000026


	//   ....[12]....
        /*005c*/ 	.word	0x05000026


	//   ....[13]....
        /*0060*/ 	.word	0x05000026


	//   ....[14]....
        /*0064*/ 	.word	0x05000026


	//   ....[15]....
        /*0068*/ 	.word	0x05000026


	//   ....[16]....
        /*006c*/ 	.word	0x05000026


	//   ....[17]....
        /*0070*/ 	.word	0x05000026


	//   ....[18]....
        /*0074*/ 	.word	0x05000026


	//   ....[19]....
        /*0078*/ 	.word	0x05000026


	//----- nvinfo : EIATTR_COOP_GROUP_INSTR_OFFSETS
	.align		4
.L_3635:
        /*007c*/ 	.byte	0x04, 0x28
        /*007e*/ 	.short	(.L_3637 - .L_3636)


	//   ....[0]....
.L_3636:
        /*0080*/ 	.word	0x00000ad0


	//   ....[1]....
        /*0084*/ 	.word	0x00000ae0


	//   ....[2]....
        /*0088*/ 	.word	0x00000b10


	//   ....[3]....
        /*008c*/ 	.word	0x00000b20


	//   ....[4]....
        /*0090*/ 	.word	0x00000b50


	//   ....[5]....
        /*0094*/ 	.word	0x00000b60


	//   ....[6]....
        /*0098*/ 	.word	0x00000b90


	//   ....[7]....
        /*009c*/ 	.word	0x00000ba0


	//   ....[8]....
        /*00a0*/ 	.word	0x00000bd0


	//   ....[9]....
        /*00a4*/ 	.word	0x00000be0


	//   ....[10]....
        /*00a8*/ 	.word	0x00003260


	//   ....[11]....
        /*00ac*/ 	.word	0x000032f0


	//   ....[12]....
        /*00b0*/ 	.word	0x00003350


	//   ....[13]....
        /*00b4*/ 	.word	0x000033b0


	//   ....[14]....
        /*00b8*/ 	.word	0x00003410


	//   ....[15]....
        /*00bc*/ 	.word	0x00003470


	//   ....[16]....
        /*00c0*/ 	.word	0x000034d0


	//   ....[17]....
        /*00c4*/ 	.word	0x00003530


	//   ....[18]....
        /*00c8*/ 	.word	0x00003590


	//   ....[19]....
        /*00cc*/ 	.word	0x000035f0


	//----- nvinfo : EIATTR_VRC_CTA_INIT_COUNT
	.align		4
.L_3637:
        /*00d0*/ 	.byte	0x02, 0x4a
	.zero		1
	.zero		1


	//----- nvinfo : EIATTR_EXIT_INSTR_OFFSETS
	.align		4
        /*00d4*/ 	.byte	0x04, 0x1c
        /*00d6*/ 	.short	(.L_3639 - .L_3638)


	//   ....[0]....
.L_3638:
        /*00d8*/ 	.word	0x00003200


	//----- nvinfo : EIATTR_MAX_THREADS
	.align		4
.L_3639:
        /*00dc*/ 	.byte	0x04, 0x05
        /*00de*/ 	.short	(.L_3641 - .L_3640)
.L_3640:
        /*00e0*/ 	.word	0x00000080
        /*00e4*/ 	.word	0x00000001
        /*00e8*/ 	.word	0x00000001


	//----- nvinfo : EIATTR_CRS_STACK_SIZE
	.align		4
.L_3641:
        /*00ec*/ 	.byte	0x04, 0x1e
        /*00ee*/ 	.short	(.L_3643 - .L_3642)
.L_3642:
        /*00f0*/ 	.word	0x00000000


	//----- nvinfo : EIATTR_CBANK_PARAM_SIZE
	.align		4
.L_3643:
        /*00f4*/ 	.byte	0x03, 0x19
        /*00f6*/ 	.short	0x0128


	//----- nvinfo : EIATTR_PARAM_CBANK
	.align		4
        /*00f8*/ 	.byte	0x04, 0x0a
        /*00fa*/ 	.short	(.L_3645 - .L_3644)
	.align		4
.L_3644:
        /*00fc*/ 	.word	index@(.nv.constant0._ZN10layer_norm13ln_bwd_kernelINS_13Kernel_traitsI6__halfS2_fS2_fjLj256ELj1ELj4ELj1ELj16ENS_18Kernel_traits_baseILj256ES2_S2_fS2_fjLj128EEEEELb1ELb1ELb0ELb1EEEvNS_9BwdParamsE)
        /*0100*/ 	.short	0x0380
        /*0102*/ 	.short	0x0128


	//----- nvinfo : EIATTR_SW_WAR
	.align		4
.L_3645:
        /*0104*/ 	.byte	0x04, 0x36
        /*0106*/ 	.short	(.L_3647 - .L_3646)
.L_3646:
        /*0108*/ 	.word	0x00000008
.L_3647:


//--------------------- .nv.info._ZN10layer_norm22ln_bwd_finalize_kernelINS_22Kernel_traits_finalizeILj256E6__halfS2_fS2_fjLb1ELj1024ELj4ENS_18Kernel_traits_baseILj256ES2_S2_fS2_fjLj1024EEEEELb1ELb0EEEvNS_9BwdParamsE --------------------------
	.section	.nv.info._ZN10layer_norm22ln_bwd_finalize_kernelINS_22Kernel_traits_finalizeILj256E6__halfS2_fS2_fjLb1ELj1024ELj4ENS_18Kernel_traits_baseILj256ES2_S2_fS2_fjLj1024EEEEELb1ELb0EEEvNS_9BwdParamsE,"",@"SHT_CUDA_INFO"
	.sectionflags	@""
	.align	4


	//----- nvinfo : EIATTR_CUDA_API_VERSION
	.align		4
        /*0000*/ 	.byte	0x04, 0x37
        /*0002*/ 	.short	(.L_3649 - .L_3648)
.L_3648:
        /*0004*/ 	.word	0x00000082


	//----- nvinfo : EIATTR_KPARAM_INFO
	.align		4
.L_3649:
        /*0008*/ 	.byte	0x04, 0x17
        /*000a*/ 	.short	(.L_3651 - .L_3650)
.L_3650:
        /*000c*/ 	.word	0x00000000
        /*0010*/ 	.short	0x0000
        /*0012*/ 	.short	0x0000
        /*0014*/ 	.byte	0x00, 0xf0, 0xa1, 0x04


	//----- nvinfo : EIATTR_SPARSE_MMA_MASK
	.align		4
.L_3651:
        /*0018*/ 	.byte	0x03, 0x50
        /*001a*/ 	.short	0x0000


	//----- nvinfo : EIATTR_MAXREG_COUNT
	.align		4
        /*001c*/ 	.byte	0x03, 0x1b
        /*001e*/ 	.short	0x0040


	//----- nvinfo : EIATTR_NUM_BARRIERS
	.align		4
        /*0020*/ 	.byte	0x02, 0x4c
        /*0022*/ 	.byte	0x01
	.zero		1


	//----- nvinfo : EIATTR_MERCURY_ISA_VERSION
	.align		4
        /*0024*/ 	.byte	0x03, 0x5f
        /*0026*/ 	.short	0x0101


	//----- nvinfo : EIATTR_COOP_GROUP_MASK_REGIDS
	.align		4
        /*0028*/ 	.byte	0x04, 0x29
        /*002a*/ 	.short	(.L_3653 - .L_3652)


	//   ....[0]....
.L_3652:
        /*002c*/ 	.word	0xffffffff


	//   ....[1]....
        /*0030*/ 	.word	0xffffffff


	//   ....[2]....
        /*0034*/ 	.word	0xffffffff


	//   ....[3]....
        /*0038*/ 	.word	0xffffffff


	//   ....[4]....
        /*003c*/ 	.word	0xffffffff


	//   ....[5]....
        /*0040*/ 	.word	0xffffffff


	//   ....[6]....
        /*0044*/ 	.word	0xffffffff


	//   ....[7]....
        /*0048*/ 	.word	0xffffffff


	//   ....[8]....
        /*004c*/ 	.word	0xffffffff


	//   ....[9]....
        /*0050*/ 	.word	0xffffffff


	//   ....[10]....
        /*0054*/ 	.word	0xffffffff


	//   ....[11]....
        /*0058*/ 	.word	0xffffffff


	//   ....[12]....
        /*005c*/ 	.word	0xffffffff


	//   ....[13]....
        /*0060*/ 	.word	0xffffffff


	//   ....[14]....
        /*0064*/ 	.word	0xffffffff


	//----- nvinfo : EIATTR_COOP_GROUP_INSTR_OFFSETS
	.align		4
.L_3653:
        /*0068*/ 	.byte	0x04, 0x28
        /*006a*/ 	.short	(.L_3655 - .L_3654)


	//   ....[0]....
.L_3654:
        /*006c*/ 	.word	0x00001060


	//   ....[1]....
        /*0070*/ 	.word	0x00001070


	//   ....[2]....
        /*0074*/ 	.word	0x00001080


	//   ....[3]....
        /*0078*/ 	.word	0x000010b0


	//   ....[4]....
        /*007c*/ 	.word	0x000010d0


	//   ....[5]....
        /*0080*/ 	.word	0x000010e0


	//   ....[6]....
        /*0084*/ 	.word	0x00001110


	//   ....[7]....
        /*0088*/ 	.word	0x00001130


	//   ....[8]....
        /*008c*/ 	.word	0x00001140


	//   ....[9]....
        /*0090*/ 	.word	0x00001180


	//   ....[10]....
        /*0094*/ 	.word	0x000011b0


	//   ....[11]....
        /*0098*/ 	.word	0x000011c0


	//   ....[12]....
        /*009c*/ 	.word	0x00001200


	//   ....[13]....
        /*00a0*/ 	.word	0x00001220


	//   ....[14]....
        /*00a4*/ 	.word	0x00001230


	//----- nvinfo : EIATTR_VRC_CTA_INIT_COUNT
	.align		4
.L_3655:
        /*00a8*/ 	.byte	0x02, 0x4a
	.zero		1
	.zero		1


	//----- nvinfo : EIATTR_EXIT_INSTR_OFFSETS
	.align		4
        /*00ac*/ 	.byte	0x04, 0x1c
        /*00ae*/ 	.short	(.L_3657 - .L_3656)


	//   ....[0]....
.L_3656:
        /*00b0*/ 	.word	0x00000060


	//   ....[1]....
        /*00b4*/ 	.word	0x000012b0


	//   ....[2]....
        /*00b8*/ 	.word	0x000012e0


	//   ....[3]....
        /*00bc*/ 	.word	0x000013f0


	//----- nvinfo : EIATTR_MAX_THREADS
	.align		4
.L_3657:
        /*00c0*/ 	.byte	0x04, 0x05
        /*00c2*/ 	.short	(.L_3659 - .L_3658)
.L_3658:
        /*00c4*/ 	.word	0x00000400
        /*00c8*/ 	.word	0x00000001
        /*00cc*/ 	.word	0x00000001


	//----- nvinfo : EIATTR_CRS_STACK_SIZE
	.align		4
.L_3659:
        /*00d0*/ 	.byte	0x04, 0x1e
        /*00d2*/ 	.short	(.L_3661 - .L_3660)
.L_3660:
        /*00d4*/ 	.word	0x00000000


	//----- nvinfo : EIATTR_CBANK_PARAM_SIZE
	.align		4
.L_3661:
        /*00d8*/ 	.byte	0x03, 0x19
        /*00da*/ 	.short	0x0128


	//----- nvinfo : EIATTR_PARAM_CBANK
	.align		4
        /*00dc*/ 	.byte	0x04, 0x0a
        /*00de*/ 	.short	(.L_3663 - .L_3662)
	.align		4
.L_3662:
        /*00e0*/ 	.word	index@(.nv.constant0._ZN10layer_norm22ln_bwd_finalize_kernelINS_22Kernel_traits_finalizeILj256E6__halfS2_fS2_fjLb1ELj1024ELj4ENS_18Kernel_traits_baseILj256ES2_S2_fS2_fjLj1024EEEEELb1ELb0EEEvNS_9BwdParamsE)
        /*00e4*/ 	.short	0x0380
        /*00e6*/ 	.short	0x0128


	//----- nvinfo : EIATTR_SW_WAR
	.align		4
.L_3663:
        /*00e8*/ 	.byte	0x04, 0x36
        /*00ea*/ 	.short	(.L_3665 - .L_3664)
.L_3664:
        /*00ec*/ 	.word	0x00000008
.L_3665:


//--------------------- .nv.info._ZN10layer_norm13ln_bwd_kernelINS_13Kernel_traitsI6__halfS2_fS2_fjLj256ELj1ELj4ELj1ELj16ENS_18Kernel_traits_baseILj256ES2_S2_fS2_fjLj128EEEEELb1ELb1ELb1ELb0EEEvNS_9BwdParamsE --------------------------
	.section	.nv.info._ZN10layer_norm13ln_bwd_kernelINS_13Kernel_traitsI6__halfS2_fS2_fjLj256ELj1ELj4ELj1ELj16ENS_18Kernel_traits_baseILj256ES2_S2_fS2_fjLj128EEEEELb1ELb1ELb1ELb0EEEvNS_9BwdParamsE,"",@"SHT_CUDA_INFO"
	.sectionflags	@""
	.align	4


	//----- nvinfo : EIATTR_CUDA_API_VERSION
	.align		4
        /*0000*/ 	.byte	0x04, 0x37
        /*0002*/ 	.short	(.L_3667 - .L_3666)
.L_3666:
        /*0004*/ 	.word	0x00000082


	//----- nvinfo : EIATTR_KPARAM_INFO
	.align		4
.L_3667:
        /*0008*/ 	.byte	0x04, 0x17
        /*000a*/ 	.short	(.L_3669 - .L_3668)
.L_3668:
        /*000c*/ 	.word	0x00000000
        /*0010*/ 	.short	0x0000
        /*0012*/ 	.short	0x0000
        /*0014*/ 	.byte	0x00, 0xf0, 0xa1, 0x04


	//----- nvinfo : EIATTR_SPARSE_MMA_MASK
	.align		4
.L_3669:
        /*0018*/ 	.byte	0x03, 0x50
        /*001a*/ 	.short	0x0000


	//----- nvinfo : EIATTR_MAXREG_COUNT
	.align		4
        /*001c*/ 	.byte	0x03, 0x1b
        /*001e*/ 	.short	0x00ff


	//----- nvinfo : EIATTR_NUM_BARRIERS
	.align		4
        /*0020*/ 	.byte	0x02, 0x4c
        /*0022*/ 	.byte	0x01
	.zero		1


	//----- nvinfo : EIATTR_MERCURY_ISA_VERSION
	.align		4
        /*0024*/ 	.byte	0x03, 0x5f
        /*0026*/ 	.short	0x0101


	//----- nvinfo : EIATTR_COOP_GROUP_MASK_REGIDS
	.align		4
        /*0028*/ 	.byte	0x04, 0x29
        /*002a*/ 	.short	(.L_3671 - .L_3670)


	//   ....[0]....
.L_3670:
        /*002c*/ 	.word	0xffffffff


	//   ....[1]....
        /*0030*/ 	.word	0xffffffff


	//   ....[2]....
        /*0034*/ 	.word	0xffffffff


	//   ....[3]....
        /*0038*/ 	.word	0xffffffff


	//   ....[4]....
        /*003c*/ 	.word	0xffffffff


	//   ....[5]....
        /*0040*/ 	.word	0xffffffff


	//   ....[6]....
        /*0044*/ 	.word	0xffffffff


	//   ....[7]....
        /*0048*/ 	.word	0xffffffff


	//   ....[8]....
        /*004c*/ 	.word	0xffffffff


	//   ....[9]....
        /*0050*/ 	.word	0xffffffff


	//   ....[10]....
        /*0054*/ 	.word	0x05000060


	//   ....[11]....
        /*0058*/ 	.word	0x05000060


	//   ....[12]....
        /*005c*/ 	.word	0x05000060


	//   ....[13]....
        /*0060*/ 	.word	0x05000060


	//   ....[14]....
        /*0064*/ 	.word	0x05000060


	//   ....[15]....
        /*0068*/ 	.word	0x05000060


	//   ....[16]....
        /*006c*/ 	.word	0x05000060


	//   ....[17]....
        /*0070*/ 	.word	0x05000060


	//   ....[18]....
        /*0074*/ 	.word	0x05000060


	//   ....[19]....
        /*0078*/ 	.word	0x05000060


	//----- nvinfo : EIATTR_COOP_GROUP_INSTR_OFFSETS
	.align		4
.L_3671:
        /*007c*/ 	.byte	0x04, 0x28
        /*007e*/ 	.short	(.L_3673 - .L_3672)


	//   ....[0]....
.L_3672:
        /*0080*/ 	.word	0x00000e20


	//   ....[1]....
        /*0084*/ 	.word	0x00000e30


	//   ....[2]....
        /*0088*/ 	.word	0x00000e60


	//   ....[3]....
        /*008c*/ 	.word	0x00000e70


	//   ....[4]....
        /*0090*/ 	.word	0x00000ea0


	//   ....[5]....
        /*0094*/ 	.word	0x00000eb0


	//   ....[6]....
        /*0098*/ 	.word	0x00000ee0


	//   ....[7]....
        /*009c*/ 	.word	0x00000ef0


	//   ....[8]....
        /*00a0*/ 	.word	0x00000f20


	//   ....[9]....
        /*00a4*/ 	.word	0x00000f30


	//   ....[10]....
        /*00a8*/ 	.word	0x00003730


	//   ....[11]....
        /*00ac*/ 	.word	0x000037c0


	//   ....[12]....
        /*00b0*/ 	.word	0x00003830


	//   ....[13]....
        /*00b4*/ 	.word	0x00003890


	//   ....[14]....
        /*00b8*/ 	.word	0x00003900


	//   ....[15]....
        /*00bc*/ 	.word	0x00003960


	//   ....[16]....
        /*00c0*/ 	.word	0x000039d0


	//   ....[17]....
        /*00c4*/ 	.word	0x00003a30


	//   ....[18]....
        /*00c8*/ 	.word	0x00003aa0


	//   ....[19]....
        /*00cc*/ 	.word	0x00003b00


	//----- nvinfo : EIATTR_VRC_CTA_INIT_COUNT
	.align		4
.L_3673:
        /*00d0*/ 	.byte	0x02, 0x4a
	.zero		1
	.zero		1


	//----- nvinfo : EIATTR_EXIT_INSTR_OFFSETS
	.align		4
        /*00d4*/ 	.byte	0x04, 0x1c
        /*00d6*/ 	.short	(.L_3675 - .L_3674)


	//   ....[0]....
.L_3674:
        /*00d8*/ 	.word	0x00003640


	//   ....[1]....
        /*00dc*/ 	.word	0x000036c0


	//----- nvinfo : EIATTR_MAX_THREADS
	.align		4
.L_3675:
        /*00e0*/ 	.byte	0x04, 0x05
        /*00e2*/ 	.short	(.L_3677 - .L_3676)
.L_3676:
        /*00e4*/ 	.word	0x00000080
        /*00e8*/ 	.word	0x00000001
        /*00ec*/ 	.word	0x00000001


	//----- nvinfo : EIATTR_CRS_STACK_SIZE
	.align		4
.L_3677:
        /*00f0*/ 	.byte	0x04, 0x1e
        /*00f2*/ 	.short	(.L_3679 - .L_3678)
.L_3678:
        /*00f4*/ 	.word	0x00000000


	//----- nvinfo : EIATTR_CBANK_PARAM_SIZE
	.align		4
.L_3679:
        /*00f8*/ 	.byte	0x03, 0x19
        /*00fa*/ 	.short	0x0128


	//----- nvinfo : EIATTR_PARAM_CBANK
	.align		4
        /*00fc*/ 	.byte	0x04, 0x0a
        /*00fe*/ 	.short	(.L_3681 - .L_3680)
	.align		4
.L_3680:
        /*0100*/ 	.word	index@(.nv.constant0._ZN10layer_norm13ln_bwd_kernelINS_13Kernel_traitsI6__halfS2_fS2_fjLj256ELj1ELj4ELj1ELj16ENS_18Kernel_traits_baseILj256ES2_S2_fS2_fjLj128EEEEELb1ELb1ELb1ELb0EEEvNS_9BwdParamsE)
        /*0104*/ 	.short	0x0380
        /*0106*/ 	.short	0x0128


	//----- nvinfo : EIATTR_SW_WAR
	.align		4
.L_3681:
        /*0108*/ 	.byte	0x04, 0x36
        /*010a*/ 	.short	(.L_3683 - .L_3682)
.L_3682:
        /*010c*/ 	.word	0x00000008
.L_3683:


//--------------------- .nv.info._ZN10layer_norm22ln_bwd_finalize_kernelINS_22Kernel_traits_finalizeILj256E6__halfS2_fS2_fjLb1ELj1024ELj4ENS_18Kernel_traits_baseILj256ES2_S2_fS2_fjLj1024EEEEELb1ELb1EEEvNS_9BwdParamsE --------------------------
	.section	.nv.info._ZN10layer_norm22ln_bwd_finalize_kernelINS_22Kernel_traits_finalizeILj256E6__halfS2_fS2_fjLb1ELj1024ELj4ENS_18Kernel_traits_baseILj256ES2_S2_fS2_fjLj1024EEEEELb1ELb1EEEvNS_9BwdParamsE,"",@"SHT_CUDA_INFO"
	.sectionflags	@""
	.align	4


	//----- nvinfo : EIATTR_CUDA_API_VERSION
	.align		4
        /*0000*/ 	.byte	0x04, 0x37
        /*0002*/ 	.short	(.L_3685 - .L_3684)
.L_3684:
        /*0004*/ 	.word	0x00000082


	//----- nvinfo : EIATTR_KPARAM_INFO
	.align		4
.L_3685:
        /*0008*/ 	.byte	0x04, 0x17
        /*000a*/ 	.short	(.L_3687 - .L_3686)
.L_3686:
        /*000c*/ 	.word	0x00000000
        /*0010*/ 	.short	0x0000
        /*0012*/ 	.short	0x0000
        /*0014*/ 	.byte	0x00, 0xf0, 0xa1, 0x04


	//----- nvinfo : EIATTR_SPARSE_MMA_MASK
	.align		4
.L_3687:
        /*0018*/ 	.byte	0x03, 0x50
        /*001a*/ 	.short	0x0000


	//----- nvinfo : EIATTR_MAXREG_COUNT
	.align		4
        /*001c*/ 	.byte	0x03, 0x1b
        /*001e*/ 	.short	0x0040


	//----- nvinfo : EIATTR_NUM_BARRIERS
	.align		4
        /*0020*/ 	.byte	0x02, 0x4c
        /*0022*/ 	.byte	0x01
	.zero		1


	//----- nvinfo : EIATTR_MERCURY_ISA_VERSION
	.align		4
        /*0024*/ 	.byte	0x03, 0x5f
        /*0026*/ 	.short	0x0101


	//----- nvinfo : EIATTR_COOP_GROUP_MASK_REGIDS
	.align		4
        /*0028*/ 	.byte	0x04, 0x29
        /*002a*/ 	.short	(.L_3689 - .L_3688)


	//   ....[0]....
.L_3688:
        /*002c*/ 	.word	0xffffffff


	//   ....[1]....
        /*0030*/ 	.word	0xffffffff


	//   ....[2]....
        /*0034*/ 	.word	0xffffffff


	//   ....[3]....
        /*0038*/ 	.word	0xffffffff


	//   ....[4]....
        /*003c*/ 	.word	0xffffffff


	//   ....[5]....
        /*0040*/ 	.word	0xffffffff


	//   ....[6]....
        /*0044*/ 	.word	0xffffffff


	//   ....[7]....
        /*0048*/ 	.word	0xffffffff


	//   ....[8]....
        /*004c*/ 	.word	0xffffffff


	//   ....[9]....
        /*0050*/ 	.word	0xffffffff


	//   ....[10]....
        /*0054*/ 	.word	0xffffffff


	//   ....[11]....
        /*0058*/ 	.word	0xffffffff


	//   ....[12]....
        /*005c*/ 	.word	0xffffffff


	//   ....[13]....
        /*0060*/ 	.word	0xffffffff


	//   ....[14]....
        /*0064*/ 	.word	0xffffffff


	//----- nvinfo : EIATTR_COOP_GROUP_INSTR_OFFSETS
	.align		4
.L_3689:
        /*0068*/ 	.byte	0x04, 0x28
        /*006a*/ 	.short	(.L_3691 - .L_3690)


	//   ....[0]....
.L_3690:
        /*006c*/ 	.word	0x00001070


	//   ....[1]....
        /*0070*/ 	.word	0x00001080


	//   ....[2]....
        /*0074*/ 	.word	0x00001090


	//   ....[3]....
        /*0078*/ 	.word	0x000010c0


	//   ....[4]....
        /*007c*/ 	.word	0x000010e0


	//   ....[5]....
        /*0080*/ 	.word	0x000010f0


	//   ....[6]....
        /*0084*/ 	.word	0x00001120


	//   ....[7]....
        /*0088*/ 	.word	0x00001140


	//   ....[8]....
        /*008c*/ 	.word	0x00001150


	//   ....[9]....
        /*0090*/ 	.word	0x00001180


	//   ....[10]....
        /*0094*/ 	.word	0x000011a0


	//   ....[11]....
        /*0098*/ 	.word	0x000011b0


	//   ....[12]....
        /*009c*/ 	.word	0x000011f0


	//   ....[13]....
        /*00a0*/ 	.word	0x00001210


	//   ....[14]....
        /*00a4*/ 	.word	0x00001220


	//----- nvinfo : EIATTR_VRC_CTA_INIT_COUNT
	.align		4
.L_3691:
        /*00a8*/ 	.byte	0x02, 0x4a
	.zero		1
	.zero		1


	//----- nvinfo : EIATTR_EXIT_INSTR_OFFSETS
	.align		4
        /*00ac*/ 	.byte	0x04, 0x1c
        /*00ae*/ 	.short	(.L_3693 - .L_3692)


	//   ....[0]....
.L_3692:
        /*00b0*/ 	.word	0x00000060


	//   ....[1]....
        /*00b4*/ 	.word	0x000012a0


	//   ....[2]....
        /*00b8*/ 	.word	0x000013c0


	//----- nvinfo : EIATTR_MAX_THREADS
	.align		4
.L_3693:
        /*00bc*/ 	.byte	0x04, 0x05
        /*00be*/ 	.short	(.L_3695 - .L_3694)
.L_3694:
        /*00c0*/ 	.word	0x00000400
        /*00c4*/ 	.word	0x00000001
        /*00c8*/ 	.word	0x00000001


	//----- nvinfo : EIATTR_CRS_STACK_SIZE
	.align		4
.L_3695:
        /*00cc*/ 	.byte	0x04, 0x1e
        /*00ce*/ 	.short	(.L_3697 - .L_3696)
.L_3696:
        /*00d0*/ 	.word	0x00000000


	//----- nvinfo : EIATTR_CBANK_PARAM_SIZE
	.align		4
.L_3697:
        /*00d4*/ 	.byte	0x03, 0x19
        /*00d6*/ 	.short	0x0128


	//----- nvinfo : EIATTR_PARAM_CBANK
	.align		4
        /*00d8*/ 	.byte	0x04, 0x0a
        /*00da*/ 	.short	(.L_3699 - .L_3698)
	.align		4
.L_3698:
        /*00dc*/ 	.word	index@(.nv.constant0._ZN10layer_norm22ln_bwd_finalize_kernelINS_22Kernel_traits_finalizeILj256E6__halfS2_fS2_fjLb1ELj1024ELj4ENS_18Kernel_traits_baseILj256ES2_S2_fS2_fjLj1024EEEEELb1ELb1EEEvNS_9BwdParamsE)
        /*00e0*/ 	.short	0x0380
        /*00e2*/ 	.short	0x0128


	//----- nvinfo : EIATTR_SW_WAR
	.align		4
.L_3699:
        /*00e4*/ 	.byte	0x04, 0x36
        /*00e6*/ 	.short	(.L_3701 - .L_3700)
.L_3700:
        /*00e8*/ 	.word	0x00000008
.L_3701:


//--------------------- .nv.info._ZN10layer_norm13ln_bwd_kernelINS_13Kernel_traitsI6__halfS2_fS2_fjLj256ELj1ELj4ELj1ELj16ENS_18Kernel_traits_baseILj256ES2_S2_fS2_fjLj128EEEEELb1ELb1ELb1ELb1EEEvNS_9BwdParamsE --------------------------
	.section	.nv.info._ZN10layer_norm13ln_bwd_kernelINS_13Kernel_traitsI6__halfS2_fS2_fjLj256ELj1ELj4ELj1ELj16ENS_18Kernel_traits_baseILj256ES2_S2_fS2_fjLj128EEEEELb1ELb1ELb1ELb1EEEvNS_9BwdParamsE,"",@"SHT_CUDA_INFO"
	.sectionflags	@""
	.align	4


	//----- nvinfo : EIATTR_CUDA_API_VERSION
	.align		4
        /*0000*/ 	.byte	0x04, 0x37
        /*0002*/ 	.short	(.L_3703 - .L_3702)
.L_3702:
        /*0004*/ 	.word	0x00000082


	//----- nvinfo : EIATTR_KPARAM_INFO
	.align		4
.L_3703:
        /*0008*/ 	.byte	0x04, 0x17
        /*000a*/ 	.short	(.L_3705 - .L_3704)
.L_3704:
        /*000c*/ 	.word	0x00000000
        /*0010*/ 	.short	0x0000
        /*0012*/ 	.short	0x0000
        /*0014*/ 	.byte	0x00, 0xf0, 0xa1, 0x04


	//----- nvinfo : EIATTR_SPARSE_MMA_MASK
	.align		4
.L_3705:
        /*0018*/ 	.byte	0x03, 0x50
        /*001a*/ 	.short	0x0000


	//----- nvinfo : EIATTR_MAXREG_COUNT
	.align		4
        /*001c*/ 	.byte	0x03, 0x1b
        /*001e*/ 	.short	0x00ff


	//----- nvinfo : EIATTR_NUM_BARRIERS
	.align		4
        /*0020*/ 	.byte	0x02, 0x4c
        /*0022*/ 	.byte	0x01
	.zero		1


	//----- nvinfo : EIATTR_MERCURY_ISA_VERSION
	.align		4
        /*0024*/ 	.byte	0x03, 0x5f
        /*0026*/ 	.short	0x0101


	//----- nvinfo : EIATTR_COOP_GROUP_MASK_REGIDS
	.align		4
        /*0028*/ 	.byte	0x04, 0x29
        /*002a*/ 	.short	(.L_3707 - .L_3706)


	//   ....[0]....
.L_3706:
        /*002c*/ 	.word	0xffffffff


	//   ....[1]....
        /*0030*/ 	.word	0xffffffff


	//   ....[2]....
        /*0034*/ 	.word	0xffffffff


	//   ....[3]....
        /*0038*/ 	.word	0xffffffff


	//   ....[4]....
        /*003c*/ 	.word	0xffffffff


	//   ....[5]....
        /*0040*/ 	.word	0xffffffff


	//   ....[6]....
        /*0044*/ 	.word	0xffffffff


	//   ....[7]....
        /*0048*/ 	.word	0xffffffff


	//   ....[8]....
        /*004c*/ 	.word	0xffffffff


	//   ....[9]....
        /*0050*/ 	.word	0xffffffff


	//   ....[10]....
        /*0054*/ 	.word	0x05000060


	//   ....[11]....
        /*0058*/ 	.word	0x05000060


	//   ....[12]....
        /*005c*/ 	.word	0x05000060


	//   ....[13]....
        /*0060*/ 	.word	0x05000060


	//   ....[14]....
        /*0064*/ 	.word	0x05000060


	//   ....[15]....
        /*0068*/ 	.word	0x05000060


	//   ....[16]....
        /*006c*/ 	.word	0x05000060


	//   ....[17]....
        /*0070*/ 	.word	0x05000060


	//   ....[18]....
        /*0074*/ 	.word	0x05000060


	//   ....[19]....
        /*0078*/ 	.word	0x05000060


	//----- nvinfo : EIATTR_COOP_GROUP_INSTR_OFFSETS
	.align		4
.L_3707:
        /*007c*/ 	.byte	0x04, 0x28
        /*007e*/ 	.short	(.L_3709 - .L_3708)


	//   ....[0]....
.L_3708:
        /*0080*/ 	.word	0x00000ca0


	//   ....[1]....
        /*0084*/ 	.word	0x00000cb0


	//   ....[2]....
        /*0088*/ 	.word	0x00000ce0


	//   ....[3]....
        /*008c*/ 	.word	0x00000cf0


	//   ....[4]....
        /*0090*/ 	.word	0x00000d20


	//   ....[5]....
        /*0094*/ 	.word	0x00000d30


	//   ....[6]....
        /*0098*/ 	.word	0x00000d60


	//   ....[7]....
        /*009c*/ 	.word	0x00000d70


	//   ....[8]....
        /*00a0*/ 	.word	0x00000da0


	//   ....[9]....
        /*00a4*/ 	.word	0x00000db0


	//   ....[10]....
        /*00a8*/ 	.word	0x000034f0


	//   ....[11]....
        /*00ac*/ 	.word	0x00003580


	//   ....[12]....
        /*00b0*/ 	.word	0x000035f0


	//   ....[13]....
        /*00b4*/ 	.word	0x00003650


	//   ....[14]....
        /*00b8*/ 	.word	0x000036c0


	//   ....[15]....
        /*00bc*/ 	.word	0x00003720


	//   ....[16]....
        /*00c0*/ 	.word	0x00003790


	//   ....[17]....
        /*00c4*/ 	.word	0x000037f0


	//   ....[18]....
        /*00c8*/ 	.word	0x00003860


	//   ....[19]....
        /*00cc*/ 	.word	0x000038c0


	//----- nvinfo : EIATTR_VRC_CTA_INIT_COUNT
	.align		4
.L_3709:
        /*00d0*/ 	.byte	0x02, 0x4a
	.zero		1
	.zero		1


	//----- nvinfo : EIATTR_EXIT_INSTR_OFFSETS
	.align		4
        /*00d4*/ 	.byte	0x04, 0x1c
        /*00d6*/ 	.short	(.L_3711 - .L_3710)


	//   ....[0]....
.L_3710:
        /*00d8*/ 	.word	0x00003480


	//----- nvinfo : EIATTR_MAX_THREADS
	.align		4
.L_3711:
        /*00dc*/ 	.byte	0x04, 0x05
        /*00de*/ 	.short	(.L_3713 - .L_3712)
.L_3712:
        /*00e0*/ 	.word	0x00000080
        /*00e4*/ 	.word	0x00000001
        /*00e8*/ 	.word	0x00000001


	//----- nvinfo : EIATTR_CRS_STACK_SIZE
	.align		4
.L_3713:
        /*00ec*/ 	.byte	0x04, 0x1e
        /*00ee*/ 	.short	(.L_3715 - .L_3714)
.L_3714:
        /*00f0*/ 	.word	0x00000000


	//----- nvinfo : EIATTR_CBANK_PARAM_SIZE
	.align		4
.L_3715:
        /*00f4*/ 	.byte	0x03, 0x19
        /*00f6*/ 	.short	0x0128


	//----- nvinfo : EIATTR_PARAM_CBANK
	.align		4
        /*00f8*/ 	.byte	0x04, 0x0a
        /*00fa*/ 	.short	(.L_3717 - .L_3716)
	.align		4
.L_3716:
        /*00fc*/ 	.word	index@(.nv.constant0._ZN10layer_norm13ln_bwd_kernelINS_13Kernel_traitsI6__halfS2_fS2_fjLj256ELj1ELj4ELj1ELj16ENS_18Kernel_traits_baseILj256ES2_S2_fS2_fjLj128EEEEELb1ELb1ELb1ELb1EEEvNS_9BwdParamsE)
        /*0100*/ 	.short	0x0380
        /*0102*/ 	.short	0x0128


	//----- nvinfo : EIATTR_SW_WAR
	.align		4
.L_3717:
        /*0104*/ 	.byte	0x04, 0x36
        /*0106*/ 	.short	(.L_3719 - .L_3718)
.L_3718:
        /*0108*/ 	.word	0x00000008
.L_3719:


//--------------------- .nv.info._ZN10layer_norm13ln_bwd_kernelINS_13Kernel_traitsIf6__halffS2_fjLj256ELj1ELj4ELj1ELj16ENS_18Kernel_traits_baseILj256EfS2_fS2_fjLj128EEEEELb0ELb0ELb0ELb0EEEvNS_9BwdParamsE --------------------------
	.section	.nv.info._ZN10layer_norm13ln_bwd_kernelINS_13Kernel_traitsIf6__halffS2_fjLj256ELj1ELj4ELj1ELj16ENS_18Kernel_traits_baseILj256EfS2_fS2_fjLj128EEEEELb0ELb0ELb0ELb0EEEvNS_9BwdParamsE,"",@"SHT_CUDA_INFO"
	.sectionflags	@""
	.align	4


	//----- nvinfo : EIATTR_CUDA_API_VERSION
	.align		4
        /*0000*/ 	.byte	0x04, 0x37
        /*0002*/ 	.short	(.L_3721 - .L_3720)
.L_3720:
        /*0004*/ 	.word	0x00000082


	//----- nvinfo : EIATTR_KPARAM_INFO
	.align		4
.L_3721:
        /*0008*/ 	.byte	0x04, 0x17
        /*000a*/ 	.short	(.L_3723 - .L_3722)
.L_3722:
        /*000c*/ 	.word	0x00000000
        /*0010*/ 	.short	0x0000
        /*0012*/ 	.short	0x0000
        /*0014*/ 	.byte	0x00, 0xf0, 0xa1, 0x04


	//----- nvinfo : EIATTR_SPARSE_MMA_MASK
	.align		4
.L_3723:
        /*0018*/ 	.byte	0x03, 0x50
        /*001a*/ 	.short	0x0000


	//----- nvinfo : EIATTR_MAXREG_COUNT
	.align		4
        /*001c*/ 	.byte	0x03, 0x1b
        /*001e*/ 	.short	0x00ff


	//----- nvinfo : EIATTR_NUM_BARRIERS
	.align		4
        /*0020*/ 	.byte	0x02, 0x4c
        /*0022*/ 	.byte	0x01
	.zero		1


	//----- nvinfo : EIATTR_MERCURY_ISA_VERSION
	.align		4
        /*0024*/ 	.byte	0x03, 0x5f
        /*0026*/ 	.short	0x0101


	//----- nvinfo : EIATTR_COOP_GROUP_MASK_REGIDS
	.align		4
        /*0028*/ 	.byte	0x04, 0x29
        /*002a*/ 	.short	(.L_3725 - .L_3724)


	//   ....[0]....
.L_3724:
        /*002c*/ 	.word	0xffffffff


	//   ....[1]....
        /*0030*/ 	.word	0xffffffff


	//   ....[2]....
        /*0034*/ 	.word	0xffffffff


	//   ....[3]....
        /*0038*/ 	.word	0xffffffff


	//   ....[4]....
        /*003c*/ 	.word	0xffffffff


	//   ....[5]....
        /*0040*/ 	.word	0xffffffff


	//   ....[6]....
        /*0044*/ 	.word	0xffffffff


	//   ....[7]....
        /*0048*/ 	.word	0xffffffff


	//   ....[8]....
        /*004c*/ 	.word	0xffffffff


	//   ....[9]....
        /*0050*/ 	.word	0xffffffff


	//   ....[10]....
        /*0054*/ 	.word	0x05000030


	//   ....[11]....
        /*0058*/ 	.word	0x05000030


	//   ....[12]....
        /*005c*/ 	.word	0x05000030


	//   ....[13]....
        /*0060*/ 	.word	0x05000030


	//   ....[14]....
        /*0064*/ 	.word	0x05000030


	//   ....[15]....
        /*0068*/ 	.word	0x05000030


	//   ....[16]....
        /*006c*/ 	.word	0x05000030


	//   ....[17]....
        /*0070*/ 	.word	0x05000030


	//   ....[18]....
        /*0074*/ 	.word	0x05000030


	//   ....[19]....
        /*0078*/ 	.word	0x05000030


	//----- nvinfo : EIATTR_COOP_GROUP_INSTR_OFFSETS
	.align		4
.L_3725:
        /*007c*/ 	.byte	0x04, 0x28
        /*007e*/ 	.short	(.L_3727 - .L_3726)


	//   ....[0]....
.L_3726:
        /*0080*/ 	.word	0x000008f0


	//   ....[1]....
        /*0084*/ 	.word	0x00000900


	//   ....[2]....
        /*0088*/ 	.word	0x00000930


	//   ....[3]....
        /*008c*/ 	.word	0x00000940


	//   ....[4]....
        /*0090*/ 	.word	0x00000970


	//   ....[5]....
        /*0094*/ 	.word	0x00000980


	//   ....[6]....
        /*0098*/ 	.word	0x000009b0


	//   ....[7]....
        /*009c*/ 	.word	0x000009c0


	//   ....[8]....
        /*00a0*/ 	.word	0x000009f0


	//   ....[9]....
        /*00a4*/ 	.word	0x00000a00


	//   ....[10]....
        /*00a8*/ 	.word	0x00001a90


	//   ....[11]....
        /*00ac*/ 	.word	0x00001b30


	//   ....[12]....
        /*00b0*/ 	.word	0x00001b90


	//   ....[13]....
        /*00b4*/ 	.word	0x00001bf0


	//   ....[14]....
        /*00b8*/ 	.word	0x00001c60


	//   ....[15]....
        /*00bc*/ 	.word	0x00001cc0


	//   ....[16]....
        /*00c0*/ 	.word	0x00001d30


	//   ....[17]....
        /*00c4*/ 	.word	0x00001d90


	//   ....[18]....
        /*00c8*/ 	.word	0x00001e00


	//   ....[19]....
        /*00cc*/ 	.word	0x00001e60


	//----- nvinfo : EIATTR_VRC_CTA_INIT_COUNT
	.align		4
.L_3727:
        /*00d0*/ 	.byte	0x02, 0x4a
	.zero		1
	.zero		1


	//----- nvinfo : EIATTR_EXIT_INSTR_OFFSETS
	.align		4
        /*00d4*/ 	.byte	0x04, 0x1c
        /*00d6*/ 	.short	(.L_3729 - .L_3728)


	//   ....[0]....
.L_3728:
        /*00d8*/ 	.word	0x00001a00


	//   ....[1]....
        /*00dc*/ 	.word	0x00001a30


	//----- nvinfo : EIATTR_MAX_THREADS
	.align		4
.L_3729:
        /*00e0*/ 	.byte	0x04, 0x05
        /*00e2*/ 	.short	(.L_3731 - .L_3730)
.L_3730:
        /*00e4*/ 	.word	0x00000080
        /*00e8*/ 	.word	0x00000001
        /*00ec*/ 	.word	0x00000001


	//----- nvinfo : EIATTR_CRS_STACK_SIZE
	.align		4
.L_3731:
        /*00f0*/ 	.byte	0x04, 0x1e
        /*00f2*/ 	.short	(.L_3733 - .L_3732)
.L_3732:
        /*00f4*/ 	.word	0x00000000


	//----- nvinfo : EIATTR_CBANK_PARAM_SIZE
	.align		4
.L_3733:
        /*00f8*/ 	.byte	0x03, 0x19
        /*00fa*/ 	.short	0x0128


	//----- nvinfo : EIATTR_PARAM_CBANK
	.align		4
        /*00fc*/ 	.byte	0x04, 0x0a
        /*00fe*/ 	.short	(.L_3735 - .L_3734)
	.align		4
.L_3734:
        /*0100*/ 	.word	index@(.nv.constant0._ZN10layer_norm13ln_bwd_kernelINS_13Kernel_traitsIf6__halffS2_fjLj256ELj1ELj4ELj1ELj16ENS_18Kernel_traits_baseILj256EfS2_fS2_fjLj128EEEEELb0ELb0ELb0ELb0EEEvNS_9BwdParamsE)
        /*0104*/ 	.short	0x0380
        /*0106*/ 	.short	0x0128


	//----- nvinfo : EIATTR_SW_WAR
	.align		4
.L_3735:
        /*0108*/ 	.byte	0x04, 0x36
        /*010a*/ 	.short	(.L_3737 - .L_3736)
.L_3736:
        /*010c*/ 	.word	0x00000008
.L_3737:


//--------------------- .nv.info._ZN10layer_norm13ln_bwd_kernelINS_13Kernel_traitsIf6__halffS2_fjLj256ELj1ELj4ELj1ELj16ENS_18Kernel_traits_baseILj256EfS2_fS2_fjLj128EEEEELb0ELb0ELb0ELb1EEEvNS_9BwdParamsE --------------------------
	.section	.nv.info._ZN10layer_norm13ln_bwd_kernelINS_13Kernel_traitsIf6__halffS2_fjLj256ELj1ELj4ELj1ELj16ENS_18Kernel_traits_baseILj256EfS2_fS2_fjLj128EEEEELb0ELb0ELb0ELb1EEEvNS_9BwdParamsE,"",@"SHT_CUDA_INFO"
	.sectionflags	@""
	.align	4


	//----- nvinfo : EIATTR_CUDA_API_VERSION
	.align		4
        /*0000*/ 	.byte	0x04, 0x37
        /*0002*/ 	.short	(.L_3739 - .L_3738)
.L_3738:
        /*0004*/ 	.word	0x00000082


	//----- nvinfo : EIATTR_KPARAM_INFO
	.align		4
.L_3739:
        /*0008*/ 	.byte	0x04, 0x17
        /*000a*/ 	.short	(.L_3741 - .L_3740)
.L_3740:
        /*000c*/ 	.word	0x00000000
        /*0010*/ 	.short	0x0000
        /*0012*/ 	.short	0x0000
        /*0014*/ 	.byte	0x00, 0xf0, 0xa1, 0x04


	//----- nvinfo : EIATTR_SPARSE_MMA_MASK
	.align		4
.L_3741:
        /*0018*/ 	.byte	0x03, 0x50
        /*001a*/ 	.short	0x0000


	//----- nvinfo : EIATTR_MAXREG_COUNT
	.align		4
        /*001c*/ 	.byte	0x03, 0x1b
        /*001e*/ 	.short	0x00ff


	//----- nvinfo : EIATTR_NUM_BARRIERS
	.align		4
        /*0020*/ 	.byte	0x02, 0x4c
        /*0022*/ 	.byte	0x01
	.zero		1


	//----- nvinfo : EIATTR_MERCURY_ISA_VERSION
	.align		4
        /*0024*/ 	.byte	0x03, 0x5f
        /*0026*/ 	.short	0x0101


	//----- nvinfo : EIATTR_COOP_GROUP_MASK_REGIDS
	.align		4
        /*0028*/ 	.byte	0x04, 0x29
        /*002a*/ 	.short	(.L_3743 - .L_3742)


	//   ....[0]....
.L_3742:
        /*002c*/ 	.word	0xffffffff


	//   ....[1]....
        /*0030*/ 	.word	0xffffffff


	//   ....[2]....
        /*0034*/ 	.word	0xffffffff


	//   ....[3]....
        /*0038*/ 	.word	0xffffffff


	//   ....[4]....
        /*003c*/ 	.word	0xffffffff


	//   ....[5]....
        /*0040*/ 	.word	0xffffffff


	//   ....[6]....
        /*0044*/ 	.word	0xffffffff


	//   ....[7]....
        /*0048*/ 	.word	0xffffffff


	//   ....[8]....
        /*004c*/ 	.word	0xffffffff


	//   ....[9]....
        /*0050*/ 	.word	0xffffffff


	//   ....[10]....
        /*0054*/ 	.word	0x05000040


	//   ....[11]....
        /*0058*/ 	.word	0x05000040


	//   ....[12]....
        /*005c*/ 	.word	0x05000040


	//   ....[13]....
        /*0060*/ 	.word	0x05000040


	//   ....[14]....
        /*0064*/ 	.word	0x05000040


	//   ....[15]....
        /*0068*/ 	.word	0x05000040


	//   ....[16]....
        /*006c*/ 	.word	0x05000040


	//   ....[17]....
        /*0070*/ 	.word	0x05000040


	//   ....[18]....
        /*0074*/ 	.word	0x05000040


	//   ....[19]....
        /*0078*/ 	.word	0x05000040


	//----- nvinfo : EIATTR_COOP_GROUP_INSTR_OFFSETS
	.align		4
.L_3743:
        /*007c*/ 	.byte	0x04, 0x28
        /*007e*/ 	.short	(.L_3745 - .L_3744)


	//   ....[0]....
.L_3744:
        /*0080*/ 	.word	0x000008d0


	//   ....[1]....
        /*0084*/ 	.word	0x000008e0


	//   ....[2]....
        /*0088*/ 	.word	0x00000910


	//   ....[3]....
        /*008c*/ 	.word	0x00000920


	//   ....[4]....
        /*0090*/ 	.word	0x00000950


	//   ....[5]....
        /*0094*/ 	.word	0x00000970


	//   ....[6]....
        /*0098*/ 	.word	0x00000990


	//   ....[7]....
        /*009c*/ 	.word	0x000009a0


	//   ....[8]....
        /*00a0*/ 	.word	0x000009d0


	//   ....[9]....
        /*00a4*/ 	.word	0x000009e0


	//   ....[10]....
        /*00a8*/ 	.word	0x00001a00


	//   ....[11]....
        /*00ac*/ 	.word	0x00001a90


	//   ....[12]....
        /*00b0*/ 	.word	0x00001b00


	//   ....[13]....
        /*00b4*/ 	.word	0x00001b60


	//   ....[14]....
        /*00b8*/ 	.word	0x00001bc0


	//   ....[15]....
        /*00bc*/ 	.word	0x00001c10


	//   ....[16]....
        /*00c0*/ 	.word	0x00001c70


	//   ....[17]....
        /*00c4*/ 	.word	0x00001cc0


	//   ....[18]....
        /*00c8*/ 	.word	0x00001d30


	//   ....[19]....
        /*00cc*/ 	.word	0x00001d80


	//----- nvinfo : EIATTR_VRC_CTA_INIT_COUNT
	.align		4
.L_3745:
        /*00d0*/ 	.byte	0x02, 0x4a
	.zero		1
	.zero		1


	//----- nvinfo : EIATTR_EXIT_INSTR_OFFSETS
	.align		4
        /*00d4*/ 	.byte	0x04, 0x1c
        /*00d6*/ 	.short	(.L_3747 - .L_3746)


	//   ....[0]....
.L_3746:
        /*00d8*/ 	.word	0x00001990


	//----- nvinfo : EIATTR_MAX_THREADS
	.align		4
.L_3747:
        /*00dc*/ 	.byte	0x04, 0x05
        /*00de*/ 	.short	(.L_3749 - .L_3748)
.L_3748:
        /*00e0*/ 	.word	0x00000080
        /*00e4*/ 	.word	0x00000001
        /*00e8*/ 	.word	0x00000001


	//----- nvinfo : EIATTR_CRS_STACK_SIZE
	.align		4
.L_3749:
        /*00ec*/ 	.byte	0x04, 0x1e
        /*00ee*/ 	.short	(.L_3751 - .L_3750)
.L_3750:
        /*00f0*/ 	.word	0x00000000


	//----- nvinfo : EIATTR_CBANK_PARAM_SIZE
	.align		4
.L_3751:
        /*00f4*/ 	.byte	0x03, 0x19
        /*00f6*/ 	.short	0x0128


	//----- nvinfo : EIATTR_PARAM_CBANK
	.align		4
        /*00f8*/ 	.byte	0x04, 0x0a
        /*00fa*/ 	.short	(.L_3753 - .L_3752)
	.align		4
.L_3752:
        /*00fc*/ 	.word	index@(.nv.constant0._ZN10layer_norm13ln_bwd_kernelINS_13Kernel_traitsIf6__halffS2_fjLj256ELj1ELj4ELj1ELj16ENS_18Kernel_traits_baseILj256EfS2_fS2_fjLj128EEEEELb0ELb0ELb0ELb1EEEvNS_9BwdParamsE)
        /*0100*/ 	.short	0x0380
        /*0102*/ 	.short	0x0128


	//----- nvinfo : EIATTR_SW_WAR
	.align		4
.L_3753:
        /*0104*/ 	.byte	0x04, 0x36
        /*0106*/ 	.short	(.L_3755 - .L_3754)
.L_3754:
        /*0108*/ 	.word	0x00000008
.L_3755:


//--------------------- .nv.info._ZN10layer_norm13ln_bwd_kernelINS_13Kernel_traitsIf6__halffS2_fjLj256ELj1ELj4ELj1ELj16ENS_18Kernel_traits_baseILj256EfS2_fS2_fjLj128EEEEELb0ELb0ELb1ELb0EEEvNS_9BwdParamsE --------------------------
	.section	.nv.info._ZN10layer_norm13ln_bwd_kernelINS_13Kernel_traitsIf6__halffS2_fjLj256ELj1ELj4ELj1ELj16ENS_18Kernel_traits_baseILj256EfS2_fS2_fjLj128EEEEELb0ELb0ELb1ELb0EEEvNS_9BwdParamsE,"",@"SHT_CUDA_INFO"
	.sectionflags	@""
	.align	4


	//----- nvinfo : EIATTR_CUDA_API_VERSION
	.align		4
        /*0000*/ 	.byte	0x04, 0x37
        /*0002*/ 	.short	(.L_3757 - .L_3756)
.L_3756:
        /*0004*/ 	.word	0x00000082


	//----- nvinfo : EIATTR_KPARAM_INFO
	.align		4
.L_3757:
        /*0008*/ 	.byte	0x04, 0x17
        /*000a*/ 	.short	(.L_3759 - .L_3758)
.L_3758:
        /*000c*/ 	.word	0x00000000
        /*0010*/ 	.short	0x0000
        /*0012*/ 	.short	0x0000
        /*0014*/ 	.byte	0x00, 0xf0, 0xa1, 0x04


	//----- nvinfo : EIATTR_SPARSE_MMA_MASK
	.align		4
.L_3759:
        /*0018*/ 	.byte	0x03, 0x50
        /*001a*/ 	.short	0x0000


	//----- nvinfo : EIATTR_MAXREG_COUNT
	.align		4
        /*001c*/ 	.byte	0x03, 0x1b
        /*001e*/ 	.short	0x00ff


	//----- nvinfo : EIATTR_NUM_BARRIERS
	.align		4
        /*0020*/ 	.byte	0x02, 0x4c
        /*0022*/ 	.byte	0x01
	.zero		1


	//----- nvinfo : EIATTR_MERCURY_ISA_VERSION
	.align		4
        /*0024*/ 	.byte	0x03, 0x5f
        /*0026*/ 	.short	0x0101


	//----- nvinfo : EIATTR_COOP_GROUP_MASK_REGIDS
	.align		4
        /*0028*/ 	.byte	0x04, 0x29
        /*002a*/ 	.short	(.L_3761 - .L_3760)


	//   ....[0]....
.L_3760:
        /*002c*/ 	.word	0xffffffff


	//   ....[1]....
        /*0030*/ 	.word	0xffffffff


	//   ....[2]....
        /*0034*/ 	.word	0xffffffff


	//   ....[3]....
        /*0038*/ 	.word	0xffffffff


	//   ....[4]....
        /*003c*/ 	.word	0xffffffff


	//   ....[5]....
        /*0040*/ 	.word	0xffffffff


	//   ....[6]....
        /*0044*/ 	.word	0xffffffff


	//   ....[7]....
        /*0048*/ 	.word	0xffffffff


	//   ....[8]....
        /*004c*/ 	.word	0xffffffff


	//   ....[9]....
        /*0050*/ 	.word	0xffffffff


	//   ....[10]....
        /*0054*/ 	.word	0x05000036


	//   ....[11]....
        /*0058*/ 	.word	0x05000036


	//   ....[12]....
        /*005c*/ 	.word	0x05000036


	//   ....[13]....
        /*0060*/ 	.word	0x05000036


	//   ....[14]....
        /*0064*/ 	.word	0x05000036


	//   ....[15]....
        /*0068*/ 	.word	0x05000036


	//   ....[16]....
        /*006c*/ 	.word	0x05000036


	//   ....[17]....
        /*0070*/ 	.word	0x05000036


	//   ....[18]....
        /*0074*/ 	.word	0x05000036


	//   ....[19]....
        /*0078*/ 	.word	0x05000036


	//----- nvinfo : EIATTR_COOP_GROUP_INSTR_OFFSETS
	.align		4
.L_3761:
        /*007c*/ 	.byte	0x04, 0x28
        /*007e*/ 	.short	(.L_3763 - .L_3762)


	//   ....[0]....
.L_3762:
        /*0080*/ 	.word	0x00000a40


	//   ....[1]....
        /*0084*/ 	.word	0x00000a50


	//   ....[2]....
        /*0088*/ 	.word	0x00000a80


	//   ....[3]....
        /*008c*/ 	.word	0x00000a90


	//   ....[4]....
        /*0090*/ 	.word	0x00000ac0


	//   ....[5]....
        /*0094*/ 	.word	0x00000ad0


	//   ....[6]....
        /*0098*/ 	.word	0x00000b00


	//   ....[7]....
        /*009c*/ 	.word	0x00000b10


	//   ....[8]....
        /*00a0*/ 	.word	0x00000b40


	//   ....[9]....
        /*00a4*/ 	.word	0x00000b50


	//   ....[10]....
        /*00a8*/ 	.word	0x000025e0


	//   ....[11]....
        /*00ac*/ 	.word	0x00002670


	//   ....[12]....
        /*00b0*/ 	.word	0x000026d0


	//   ....[13]....
        /*00b4*/ 	.word	0x00002730


	//   ....[14]....
        /*00b8*/ 	.word	0x00002790


	//   ....[15]....
        /*00bc*/ 	.word	0x000027f0


	//   ....[16]....
        /*00c0*/ 	.word	0x00002850


	//   ....[17]....
        /*00c4*/ 	.word	0x000028b0


	//   ....[18]....
        /*00c8*/ 	.word	0x00002910


	//   ....[19]....
        /*00cc*/ 	.word	0x00002970


	//----- nvinfo : EIATTR_VRC_CTA_INIT_COUNT
	.align		4
.L_3763:
        /*00d0*/ 	.byte	0x02, 0x4a
	.zero		1
	.zero		1


	//----- nvinfo : EIATTR_EXIT_INSTR_OFFSETS
	.align		4
        /*00d4*/ 	.byte	0x04, 0x1c
        /*00d6*/ 	.short	(.L_3765 - .L_3764)


	//   ....[0]....
.L_3764:
        /*00d8*/ 	.word	0x00002550


	//   ....[1]....
        /*00dc*/ 	.word	0x00002580


	//----- nvinfo : EIATTR_MAX_THREADS
	.align		4
.L_3765:
        /*00e0*/ 	.byte	0x04, 0x05
        /*00e2*/ 	.short	(.L_3767 - .L_3766)
.L_3766:
        /*00e4*/ 	.word	0x00000080
        /*00e8*/ 	.word	0x00000001
        /*00ec*/ 	.word	0x00000001


	//----- nvinfo : EIATTR_CRS_STACK_SIZE
	.align		4
.L_3767:
        /*00f0*/ 	.byte	0x04, 0x1e
        /*00f2*/ 	.short	(.L_3769 - .L_3768)
.L_3768:
        /*00f4*/ 	.word	0x00000000


	//----- nvinfo : EIATTR_CBANK_PARAM_SIZE
	.align		4
.L_3769:
        /*00f8*/ 	.byte	0x03, 0x19
        /*00fa*/ 	.short	0x0128


	//----- nvinfo : EIATTR_PARAM_CBANK
	.align		4
        /*00fc*/ 	.byte	0x04, 0x0a
        /*00fe*/ 	.short	(.L_3771 - .L_3770)
	.align		4
.L_3770:
        /*0100*/ 	.word	index@(.nv.constant0._ZN10layer_norm13ln_bwd_kernelINS_13Kernel_traitsIf6__halffS2_fjLj256ELj1ELj4ELj1ELj16ENS_18Kernel_traits_baseILj256EfS2_fS2_fjLj128EEEEELb0ELb0ELb1ELb0EEEvNS_9BwdParamsE)
        /*0104*/ 	.short	0x0380
        /*0106*/ 	.short	0x0128


	//----- nvinfo : EIATTR_SW_WAR
	.align		4
.L_3771:
        /*0108*/ 	.byte	0x04, 0x36
        /*010a*/ 	.short	(.L_3773 - .L_3772)
.L_3772:
        /*010c*/ 	.word	0x00000008
.L_3773:


//--------------------- .nv.info._ZN10layer_norm13ln_bwd_kernelINS_13Kernel_traitsIf6__halffS2_fjLj256ELj1ELj4ELj1ELj16ENS_18Kernel_traits_baseILj256EfS2_fS2_fjLj128EEEEELb0ELb0ELb1ELb1EEEvNS_9BwdParamsE --------------------------
	.section	.nv.info._ZN10layer_norm13ln_bwd_kernelINS_13Kernel_traitsIf6__halffS2_fjLj256ELj1ELj4ELj1ELj16ENS_18Kernel_traits_baseILj256EfS2_fS2_fjLj128EEEEELb0ELb0ELb1ELb1EEEvNS_9BwdParamsE,"",@"SHT_CUDA_INFO"
	.sectionflags	@""
	.align	4


	//----- nvinfo : EIATTR_CUDA_API_VERSION
	.align		4
        /*0000*/ 	.byte	0x04, 0x37
        /*0002*/ 	.short	(.L_3775 - .L_3774)
.L_3774:
        /*0004*/ 	.word	0x00000082


	//----- nvinfo : EIATTR_KPARAM_INFO
	.align		4
.L_3775:
        /*0008*/ 	.byte	0x04, 0x17
        /*000a*/ 	.short	(.L_3777 - .L_3776)
.L_3776:
        /*000c*/ 	.word	0x00000000
        /*0010*/ 	.short	0x0000
        /*0012*/ 	.short	0x0000
        /*0014*/ 	.byte	0x00, 0xf0, 0xa1, 0x04


	//----- nvinfo : EIATTR_SPARSE_MMA_MASK
	.align		4
.L_3777:
        /*0018*/ 	.byte	0x03, 0x50
        /*001a*/ 	.short	0x0000


	//----- nvinfo : EIATTR_MAXREG_COUNT
	.align		4
        /*001c*/ 	.byte	0x03, 0x1b
        /*001e*/ 	.short	0x00ff


	//----- nvinfo : EIATTR_NUM_BARRIERS
	.align		4
        /*0020*/ 	.byte	0x02, 0x4c
        /*0022*/ 	.byte	0x01
	.zero		1


	//----- nvinfo : EIATTR_MERCURY_ISA_VERSION
	.align		4
        /*0024*/ 	.byte	0x03, 0x5f
        /*0026*/ 	.short	0x0101


	//----- nvinfo : EIATTR_COOP_GROUP_MASK_REGIDS
	.align		4
        /*0028*/ 	.byte	0x04, 0x29
        /*002a*/ 	.short	(.L_3779 - .L_3778)


	//   ....[0]....
.L_3778:
        /*002c*/ 	.word	0xffffffff


	//   ....[1]....
        /*0030*/ 	.word	0xffffffff


	//   ....[2]....
        /*0034*/ 	.word	0xffffffff


	//   ....[3]....
        /*0038*/ 	.word	0xffffffff


	//   ....[4]....
        /*003c*/ 	.word	0xffffffff


	//   ....[5]....
        /*0040*/ 	.word	0xffffffff


	//   ....[6]....
        /*0044*/ 	.word	0xffffffff


	//   ....[7]....
        /*0048*/ 	.word	0xffffffff


	//   ....[8]....
        /*004c*/ 	.word	0xffffffff


	//   ....[9]....
        /*0050*/ 	.word	0xffffffff


	//   ....[10]....
        /*0054*/ 	.word	0x05000036


	//   ....[11]....
        /*0058*/ 	.word	0x05000036


	//   ....[12]....
        /*005c*/ 	.word	0x05000036


	//   ....[13]....
        /*0060*/ 	.word	0x05000036


	//   ....[14]....
        /*0064*/ 	.word	0x05000036


	//   ....[15]....
        /*0068*/ 	.word	0x05000036


	//   ....[16]....
        /*006c*/ 	.word	0x05000036


	//   ....[17]....
        /*0070*/ 	.word	0x05000036


	//   ....[18]....
        /*0074*/ 	.word	0x05000036


	//   ....[19]....
        /*0078*/ 	.word	0x05000036


	//----- nvinfo : EIATTR_COOP_GROUP_INSTR_OFFSETS
	.align		4
.L_3779:
        /*007c*/ 	.byte	0x04, 0x28
        /*007e*/ 	.short	(.L_3781 - .L_3780)


	//   ....[0]....
.L_3780:
        /*0080*/ 	.word	0x000009c0


	//   ....[1]....
        /*0084*/ 	.word	0x000009d0


	//   ....[2]....
        /*0088*/ 	.word	0x00000a00


	//   ....[3]....
        /*008c*/ 	.word	0x00000a10


	//   ....[4]....
        /*0090*/ 	.word	0x00000a40


	//   ....[5]....
        /*0094*/ 	.word	0x00000a50


	//   ....[6]....
        /*0098*/ 	.word	0x00000a80


	//   ....[7]....
        /*009c*/ 	.word	0x00000a90


	//   ....[8]....
        /*00a0*/ 	.word	0x00000ac0


	//   ....[9]....
        /*00a4*/ 	.word	0x00000ad0


	//   ....[10]....
        /*00a8*/ 	.word	0x00002420


	//   ....[11]....
        /*00ac*/ 	.word	0x000024b0


	//   ....[12]....
        /*00b0*/ 	.word	0x00002510


	//   ....[13]....
        /*00b4*/ 	.word	0x00002570


	//   ....[14]....
        /*00b8*/ 	.word	0x000025d0


	//   ....[15]....
        /*00bc*/ 	.word	0x00002630


	//   ....[16]....
        /*00c0*/ 	.word	0x00002690


	//   ....[17]....
        /*00c4*/ 	.word	0x000026f0


	//   ....[18]....
        /*00c8*/ 	.word	0x00002750


	//   ....[19]....
        /*00cc*/ 	.word	0x000027b0


	//----- nvinfo : EIATTR_VRC_CTA_INIT_COUNT
	.align		4
.L_3781:
        /*00d0*/ 	.byte	0x02, 0x4a
	.zero		1
	.zero		1


	//----- nvinfo : EIATTR_EXIT_INSTR_OFFSETS
	.align		4
        /*00d4*/ 	.byte	0x04, 0x1c
        /*00d6*/ 	.short	(.L_3783 - .L_3782)


	//   ....[0]....
.L_3782:
        /*00d8*/ 	.word	0x000023b0


	//----- nvinfo : EIATTR_MAX_THREADS
	.align		4
.L_3783:
        /*00dc*/ 	.byte	0x04, 0x05
        /*00de*/ 	.short	(.L_3785 - .L_3784)
.L_3784:
        /*00e0*/ 	.word	0x00000080
        /*00e4*/ 	.word	0x00000001
        /*00e8*/ 	.word	0x00000001


	//----- nvinfo : EIATTR_CRS_STACK_SIZE
	.align		4
.L_3785:
        /*00ec*/ 	.byte	0x04, 0x1e
        /*00ee*/ 	.short	(.L_3787 - .L_3786)
.L_3786:
        /*00f0*/ 	.word	0x00000000


	//----- nvinfo : EIATTR_CBANK_PARAM_SIZE
	.align		4
.L_3787:
        /*00f4*/ 	.byte	0x03, 0x19
        /*00f6*/ 	.short	0x0128


	//----- nvinfo : EIATTR_PARAM_CBANK
	.align		4
        /*00f8*/ 	.byte	0x04, 0x0a
        /*00fa*/ 	.short	(.L_3789 - .L_3788)
	.align		4
.L_3788:
        /*00fc*/ 	.word	index@(.nv.constant0._ZN10layer_norm13ln_bwd_kernelINS_13Kernel_traitsIf6__halffS2_fjLj256ELj1ELj4ELj1ELj16ENS_18Kernel_traits_baseILj256EfS2_fS2_fjLj128EEEEELb0ELb0ELb1ELb1EEEvNS_9BwdParamsE)
        /*0100*/ 	.short	0x0380
        /*0102*/ 	.short	0x0128


	//----- nvinfo : EIATTR_SW_WAR
	.align		4
.L_3789:
        /*0104*/ 	.byte	0x04, 0x36
        /*0106*/ 	.short	(.L_3791 - .L_3790)
.L_3790:
        /*0108*/ 	.word	0x00000008
.L_3791:


//--------------------- .nv.info._ZN10layer_norm13ln_bwd_kernelINS_13Kernel_traitsIf6__halffS2_fjLj256ELj1ELj4ELj1ELj16ENS_18Kernel_traits_baseILj256EfS2_fS2_fjLj128EEEEELb0ELb1ELb0ELb0EEEvNS_9BwdParamsE --------------------------
	.section	.nv.info._ZN10layer_norm13ln_bwd_kernelINS_13Kernel_traitsIf6__halffS2_fjLj256ELj1ELj4ELj1ELj16ENS_18Kernel_traits_baseILj256EfS2_fS2_fjLj128EEEEELb0ELb1ELb0ELb0EEEvNS_9BwdParamsE,"",@"SHT_CUDA_INFO"
	.sectionflags	@""
	.align	4


	//----- nvinfo : EIATTR_CUDA_API_VERSION
	.align		4
        /*0000*/ 	.byte	0x04, 0x37
        /*0002*/ 	.short	(.L_3793 - .L_3792)
.L_3792:
        /*0004*/ 	.word	0x00000082


	//----- nvinfo : EIATTR_KPARAM_INFO
	.align		4
.L_3793:
        /*0008*/ 	.byte	0x04, 0x17
        /*000a*/ 	.short	(.L_3795 - .L_3794)
.L_3794:
        /*000c*/ 	.word	0x00000000
        /*0010*/ 	.short	0x0000
        /*0012*/ 	.short	0x0000
        /*0014*/ 	.byte	0x00, 0xf0, 0xa1, 0x04


	//----- nvinfo : EIATTR_SPARSE_MMA_MASK
	.align		4
.L_3795:
        /*0018*/ 	.byte	0x03, 0x50
        /*001a*/ 	.short	0x0000


	//----- nvinfo : EIATTR_MAXREG_COUNT
	.align		4
        /*001c*/ 	.byte	0x03, 0x1b
        /*001e*/ 	.short	0x00ff


	//----- nvinfo : EIATTR_NUM_BARRIERS
	.align		4
        /*0020*/ 	.byte	0x02, 0x4c
        /*0022*/ 	.byte	0x01
	.zero		1


	//----- nvinfo : EIATTR_MERCURY_ISA_VERSION
	.align		4
        /*0024*/ 	.byte	0x03, 0x5f
        /*0026*/ 	.short	0x0101


	//----- nvinfo : EIATTR_COOP_GROUP_MASK_REGIDS
	.align		4
        /*0028*/ 	.byte	0x04, 0x29
        /*002a*/ 	.short	(.L_3797 - .L_3796)


	//   ....[0]....
.L_3796:
        /*002c*/ 	.word	0xffffffff


	//   ....[1]....
        /*0030*/ 	.word	0xffffffff


	//   ....[2]....
        /*0034*/ 	.word	0xffffffff


	//   ....[3]....
        /*0038*/ 	.word	0xffffffff


	//   ....[4]....
        /*003c*/ 	.word	0xffffffff


	//   ....[5]....
        /*0040*/ 	.word	0xffffffff


	//   ....[6]....
        /*0044*/ 	.word	0xffffffff


	//   ....[7]....
        /*0048*/ 	.word	0xffffffff


	//   ....[8]....
        /*004c*/ 	.word	0xffffffff


	//   ....[9]....
        /*0050*/ 	.word	0xffffffff


	//   ....[10]....
        /*0054*/ 	.word	0x05000040


	//   ....[11]....
        /*0058*/ 	.word	0x05000040


	//   ....[12]....
        /*005c*/ 	.word	0x05000040


	//   ....[13]....
        /*0060*/ 	.word	0x05000040


	//   ....[14]....
        /*0064*/ 	.word	0x05000040


	//   ....[15]....
        /*0068*/ 	.word	0x05000040


	//   ....[16]....
        /*006c*/ 	.word	0x05000040


	//   ....[17]....
        /*0070*/ 	.word	0x05000040


	//   ....[18]....
        /*0074*/ 	.word	0x05000040


	//   ....[19]....
        /*0078*/ 	.word	0x05000040


	//----- nvinfo : EIATTR_COOP_GROUP_INSTR_OFFSETS
	.align		4
.L_3797:
        /*007c*/ 	.byte	0x04, 0x28
        /*007e*/ 	.short	(.L_3799 - .L_3798)


	//   ....[0]....
.L_3798:
        /*0080*/ 	.word	0x00000970


	//   ....[1]....
        /*0084*/ 	.word	0x00000980


	//   ....[2]....
        /*0088*/ 	.word	0x000009b0


	//   ....[3]....
        /*008c*/ 	.word	0x000009c0


	//   ....[4]....
        /*0090*/ 	.word	0x000009f0


	//   ....[5]....
        /*0094*/ 	.word	0x00000a00


	//   ....[6]....
        /*0098*/ 	.word	0x00000a30


	//   ....[7]....
        /*009c*/ 	.word	0x00000a40


	//   ....[8]....
        /*00a0*/ 	.word	0x00000a70


	//   ....[9]....
        /*00a4*/ 	.word	0x00000a80


	//   ....[10]....
        /*00a8*/ 	.word	0x00002340


	//   ....[11]....
        /*00ac*/ 	.word	0x000023e0


	//   ....[12]....
        /*00b0*/ 	.word	0x00002440


	//   ....[13]....
        /*00b4*/ 	.word	0x000024a0


	//   ....[14]....
        /*00b8*/ 	.word	0x00002510


	//   ....[15]....
        /*00bc*/ 	.word	0x00002570


	//   ....[16]....
        /*00c0*/ 	.word	0x000025e0


	//   ....[17]....
        /*00c4*/ 	.word	0x00002640


	//   ....[18]....
        /*00c8*/ 	.word	0x000026b0


	//   ....[19]....
        /*00cc*/ 	.word	0x00002710


	//----- nvinfo : EIATTR_VRC_CTA_INIT_COUNT
	.align		4
.L_3799:
        /*00d0*/ 	.byte	0x02, 0x4a
	.zero		1
	.zero		1


	//----- nvinfo : EIATTR_EXIT_INSTR_OFFSETS
	.align		4
        /*00d4*/ 	.byte	0x04, 0x1c
        /*00d6*/ 	.short	(.L_3801 - .L_3800)


	//   ....[0]....
.L_3800:
        /*00d8*/ 	.word	0x00002260


	//   ....[1]....
        /*00dc*/ 	.word	0x000022e0


	//----- nvinfo : EIATTR_MAX_THREADS
	.align		4
.L_3801:
        /*00e0*/ 	.byte	0x04, 0x05
        /*00e2*/ 	.short	(.L_3803 - .L_3802)
.L_3802:
        /*00e4*/ 	.word	0x00000080
        /*00e8*/ 	.word	0x00000001
        /*00ec*/ 	.word	0x00000001


	//----- nvinfo : EIATTR_CRS_STACK_SIZE
	.align		4
.L_3803:
        /*00f0*/ 	.byte	0x04, 0x1e
        /*00f2*/ 	.short	(.L_3805 - .L_3804)
.L_3804:
        /*00f4*/ 	.word	0x00000000


	//----- nvinfo : EIATTR_CBANK_PARAM_SIZE
	.align		4
.L_3805:
        /*00f8*/ 	.byte	0x03, 0x19
        /*00fa*/ 	.short	0x0128


	//----- nvinfo : EIATTR_PARAM_CBANK
	.align		4
        /*00fc*/ 	.byte	0x04, 0x0a
        /*00fe*/ 	.short	(.L_3807 - .L_3806)
	.align		4
.L_3806:
        /*0100*/ 	.word	index@(.nv.constant0._ZN10layer_norm13ln_bwd_kernelINS_13Kernel_traitsIf6__halffS2_fjLj256ELj1ELj4ELj1ELj16ENS_18Kernel_traits_baseILj256EfS2_fS2_fjLj128EEEEELb0ELb1ELb0ELb0EEEvNS_9BwdParamsE)
        /*0104*/ 	.short	0x0380
        /*0106*/ 	.short	0x0128


	//----- nvinfo : EIATTR_SW_WAR
	.align		4
.L_3807:
        /*0108*/ 	.byte	0x04, 0x36
        /*010a*/ 	.short	(.L_3809 - .L_3808)
.L_3808:
        /*010c*/ 	.word	0x00000008
.L_3809:


//--------------------- .nv.info._ZN10layer_norm13ln_bwd_kernelINS_13Kernel_traitsIf6__halffS2_fjLj256ELj1ELj4ELj1ELj16ENS_18Kernel_traits_baseILj256EfS2_fS2_fjLj128EEEEELb0ELb1ELb0ELb1EEEvNS_9BwdParamsE --------------------------
	.section	.nv.info._ZN10layer_norm13ln_bwd_kernelINS_13Kernel_traitsIf6__halffS2_fjLj256ELj1ELj4ELj1ELj16ENS_18Kernel_traits_baseILj256EfS2_fS2_fjLj128EEEEELb0ELb1ELb0ELb1EEEvNS_9BwdParamsE,"",@"SHT_CUDA_INFO"
	.sectionflags	@""
	.align	4


	//----- nvinfo : EIATTR_CUDA_API_VERSION
	.align		4
        /*0000*/ 	.byte	0x04, 0x37
        /*0002*/ 	.short	(.L_3811 - .L_3810)
.L_3810:
        /*0004*/ 	.word	0x00000082


	//----- nvinfo : EIATTR_KPARAM_INFO
	.align		4
.L_3811:
        /*0008*/ 	.byte	0x04, 0x17
        /*000a*/ 	.short	(.L_3813 - .L_3812)
.L_3812:
        /*000c*/ 	.word	0x00000000
        /*0010*/ 	.short	0x0000
        /*0012*/ 	.short	0x0000
        /*0014*/ 	.byte	0x00, 0xf0, 0xa1, 0x04


	//----- nvinfo : EIATTR_SPARSE_MMA_MASK
	.align		4
.L_3813:
        /*0018*/ 	.byte	0x03, 0x50
        /*001a*/ 	.short	0x0000


	//----- nvinfo : EIATTR_MAXREG_COUNT
	.align		4
        /*001c*/ 	.byte	0x03, 0x1b
        /*001e*/ 	.short	0x00ff


	//----- nvinfo : EIATTR_NUM_BARRIERS
	.align		4
        /*0020*/ 	.byte	0x02, 0x4c
        /*0022*/ 	.byte	0x01
	.zero		1


	//----- nvinfo : EIATTR_MERCURY_ISA_VERSION
	.align		4
        /*0024*/ 	.byte	0x03, 0x5f
        /*0026*/ 	.short	0x0101


	//----- nvinfo : EIATTR_COOP_GROUP_MASK_REGIDS
	.align		4
        /*0028*/ 	.byte	0x04, 0x29
        /*002a*/ 	.short	(.L_3815 - .L_3814)


	//   ....[0]....
.L_3814:
        /*002c*/ 	.word	0xffffffff


	//   ....[1]....
        /*0030*/ 	.word	0xffffffff


	//   ....[2]....
        /*0034*/ 	.word	0xffffffff


	//   ....[3]....
        /*0038*/ 	.word	0xffffffff


	//   ....[4]....
        /*003c*/ 	.word	0xffffffff


	//   ....[5]....
        /*0040*/ 	.word	0xffffffff


	//   ....[6]....
        /*0044*/ 	.word	0xffffffff


	//   ....[7]....
        /*0048*/ 	.word	0xffffffff


	//   ....[8]....
        /*004c*/ 	.word	0xffffffff


	//   ....[9]....
        /*0050*/ 	.word	0xffffffff


	//   ....[10]....
        /*0054*/ 	.word	0x0500005a


	//   ....[11]....
        /*0058*/ 	.word	0x0500005a


	//   ....[12]....
        /*005c*/ 	.word	0x0500005a


	//   ....[13]....
        /*0060*/ 	.word	0x0500005a


	//   ....[14]....
        /*0064*/ 	.word	0x0500005a


	//   ....[15]....
        /*0068*/ 	.word	0x0500005a


	//   ....[16]....
        /*006c*/ 	.word	0x0500005a


	//   ....[17]....
        /*0070*/ 	.word	0x0500005a


	//   ....[18]....
        /*0074*/ 	.word	0x0500005a


	//   ....[19]....
        /*0078*/ 	.word	0x0500005a


	//----- nvinfo : EIATTR_COOP_GROUP_INSTR_OFFSETS
	.align		4
.L_3815:
        /*007c*/ 	.byte	0x04, 0x28
        /*007e*/ 	.short	(.L_3817 - .L_3816)


	//   ....[0]....
.L_3816:
        /*0080*/ 	.word	0x00000990


	//   ....[1]....
        /*0084*/ 	.word	0x000009a0


	//   ....[2]....
        /*0088*/ 	.word	0x000009d0


	//   ....[3]....
        /*008c*/ 	.word	0x000009e0


	//   ....[4]....
        /*0090*/ 	.word	0x00000a10


	//   ....[5]....
        /*0094*/ 	.word	0x00000a20


	//   ....[6]....
        /*0098*/ 	.word	0x00000a50


	//   ....[7]....
        /*009c*/ 	.word	0x00000a60


	//   ....[8]....
        /*00a0*/ 	.word	0x00000a90


	//   ....[9]....
        /*00a4*/ 	.word	0x00000aa0


	//   ....[10]....
        /*00a8*/ 	.word	0x00002380


	//   ....[11]....
        /*00ac*/ 	.word	0x00002410


	//   ....[12]....
        /*00b0*/ 	.word	0x00002480


	//   ....[13]....
        /*00b4*/ 	.word	0x000024e0


	//   ....[14]....
        /*00b8*/ 	.word	0x00002550


	//   ....[15]....
        /*00bc*/ 	.word	0x000025b0


	//   ....[16]....
        /*00c0*/ 	.word	0x00002620


	//   ....[17]....
        /*00c4*/ 	.word	0x00002670


	//   ....[18]....
        /*00c8*/ 	.word	0x000026e0


	//   ....[19]....
        /*00cc*/ 	.word	0x00002740


	//----- nvinfo : EIATTR_VRC_CTA_INIT_COUNT
	.align		4
.L_3817:
        /*00d0*/ 	.byte	0x02, 0x4a
	.zero		1
	.zero		1


	//----- nvinfo : EIATTR_EXIT_INSTR_OFFSETS
	.align		4
        /*00d4*/ 	.byte	0x04, 0x1c
        /*00d6*/ 	.short	(.L_3819 - .L_3818)


	//   ....[0]....
.L_3818:
        /*00d8*/ 	.word	0x00002310


	//----- nvinfo : EIATTR_MAX_THREADS
	.align		4
.L_3819:
        /*00dc*/ 	.byte	0x04, 0x05
        /*00de*/ 	.short	(.L_3821 - .L_3820)
.L_3820:
        /*00e0*/ 	.word	0x00000080
        /*00e4*/ 	.word	0x00000001
        /*00e8*/ 	.word	0x00000001


	//----- nvinfo : EIATTR_CRS_STACK_SIZE
	.align		4
.L_3821:
        /*00ec*/ 	.byte	0x04, 0x1e
        /*00ee*/ 	.short	(.L_3823 - .L_3822)
.L_3822:
        /*00f0*/ 	.word	0x00000000


	//----- nvinfo : EIATTR_CBANK_PARAM_SIZE
	.align		4
.L_3823:
        /*00f4*/ 	.byte	0x03, 0x19
        /*00f6*/ 	.short	0x0128


	//----- nvinfo : EIATTR_PARAM_CBANK
	.align		4
        /*00f8*/ 	.byte	0x04, 0x0a
        /*00fa*/ 	.short	(.L_3825 - .L_3824)
	.align		4
.L_3824:
        /*00fc*/ 	.word	index@(.nv.constant0._ZN10layer_norm13ln_bwd_kernelINS_13Kernel_traitsIf6__halffS2_fjLj256ELj1ELj4ELj1ELj16ENS_18Kernel_traits_baseILj256EfS2_fS2_fjLj128EEEEELb0ELb1ELb0ELb1EEEvNS_9BwdParamsE)
        /*0100*/ 	.short	0x0380
        /*0102*/ 	.short	0x0128


	//----- nvinfo : EIATTR_SW_WAR
	.align		4
.L_3825:
        /*0104*/ 	.byte	0x04, 0x36
        /*0106*/ 	.short	(.L_3827 - .L_3826)
.L_3826:
        /*0108*/ 	.word	0x00000008
.L_3827:


//--------------------- .nv.info._ZN10layer_norm13ln_bwd_kernelINS_13Kernel_traitsIf6__halffS2_fjLj256ELj1ELj4ELj1ELj16ENS_18Kernel_traits_baseILj256EfS2_fS2_fjLj128EEEEELb0ELb1ELb1ELb0EEEvNS_9BwdParamsE --------------------------
	.section	.nv.info._ZN10layer_norm13ln_bwd_kernelINS_13Kernel_traitsIf6__halffS2_fjLj256ELj1ELj4ELj1ELj16ENS_18Kernel_traits_baseILj256EfS2_fS2_fjLj128EEEEELb0ELb1ELb1ELb0EEEvNS_9BwdParamsE,"",@"SHT_CUDA_INFO"
	.sectionflags	@""
	.align	4


	//----- nvinfo : EIATTR_CUDA_API_VERSION
	.align		4
        /*0000*/ 	.byte	0x04, 0x37
        /*0002*/ 	.short	(.L_3829 - .L_3828)
.L_3828:
        /*0004*/ 	.word	0x00000082


	//----- nvinfo : EIATTR_KPARAM_INFO
	.align		4
.L_3829:
        /*0008*/ 	.byte	0x04, 0x17
        /*000a*/ 	.short	(.L_3831 - .L_3830)
.L_3830:
        /*000c*/ 	.word	0x00000000
        /*0010*/ 	.short	0x0000
        /*0012*/ 	.short	0x0000
        /*0014*/ 	.byte	0x00, 0xf0, 0xa1, 0x04


	//----- nvinfo : EIATTR_SPARSE_MMA_MASK
	.align		4
.L_3831:
        /*0018*/ 	.byte	0x03, 0x50
        /*001a*/ 	.short	0x0000


	//----- nvinfo : EIATTR_MAXREG_COUNT
	.align		4
        /*001c*/ 	.byte	0x03, 0x1b
        /*001e*/ 	.short	0x00ff


	//----- nvinfo : EIATTR_NUM_BARRIERS
	.align		4
        /*0020*/ 	.byte	0x02, 0x4c
        /*0022*/ 	.byte	0x01
	.zero		1


	//----- nvinfo : EIATTR_MERCURY_ISA_VERSION
	.align		4
        /*0024*/ 	.byte	0x03, 0x5f
        /*0026*/ 	.short	0x0101


	//----- nvinfo : EIATTR_COOP_GROUP_MASK_REGIDS
	.align		4
        /*0028*/ 	.byte	0x04, 0x29
        /*002a*/ 	.short	(.L_3833 - .L_3832)


	//   ....[0]....
.L_3832:
        /*002c*/ 	.word	0xffffffff


	//   ....[1]....
        /*0030*/ 	.word	0xffffffff


	//   ....[2]....
        /*0034*/ 	.word	0xffffffff


	//   ....[3]....
        /*0038*/ 	.word	0xffffffff


	//   ....[4]....
        /*003c*/ 	.word	0xffffffff


	//   ....[5]....
        /*0040*/ 	.word	0xffffffff


	//   ....[6]....
        /*0044*/ 	.word	0xffffffff


	//   ....[7]....
        /*0048*/ 	.word	0xffffffff


	//   ....[8]....
        /*004c*/ 	.word	0xffffffff


	//   ....[9]....
        /*0050*/ 	.word	0xffffffff


	//   ....[10]....
        /*0054*/ 	.word	0x0500005e


	//   ....[11]....
        /*0058*/ 	.word	0x0500005e


	//   ....[12]....
        /*005c*/ 	.word	0x0500005e


	//   ....[13]....
        /*0060*/ 	.word	0x0500005e


	//   ....[14]....
        /*0064*/ 	.word	0x0500005e


	//   ....[15]....
        /*0068*/ 	.word	0x0500005e


	//   ....[16]....
        /*006c*/ 	.word	0x0500005e


	//   ....[17]....
        /*0070*/ 	.word	0x0500005e


	//   ....[18]....
        /*0074*/ 	.word	0x0500005e


	//   ....[19]....
        /*0078*/ 	.word	0x0500005e


	//----- nvinfo : EIATTR_COOP_GROUP_INSTR_OFFSETS
	.align		4
.L_3833:
        /*007c*/ 	.byte	0x04, 0x28
        /*007e*/ 	.short	(.L_3835 - .L_3834)


	//   ....[0]....
.L_3834:
        /*0080*/ 	.word	0x00000aa0


	//   ....[1]....
        /*0084*/ 	.word	0x00000ab0


	//   ....[2]....
        /*0088*/ 	.word	0x00000ae0


	//   ....[3]....
        /*008c*/ 	.word	0x00000af0


	//   ....[4]....
        /*0090*/ 	.word	0x00000b20


	//   ....[5]....
        /*0094*/ 	.word	0x00000b30


	//   ....[6]....
        /*0098*/ 	.word	0x00000b60


	//   ....[7]....
        /*009c*/ 	.word	0x00000b70


	//   ....[8]....
        /*00a0*/ 	.word	0x00000ba0


	//   ....[9]....
        /*00a4*/ 	.word	0x00000bb0


	//   ....[10]....
        /*00a8*/ 	.word	0x00002e50


	//   ....[11]....
        /*00ac*/ 	.word	0x00002ee0


	//   ....[12]....
        /*00b0*/ 	.word	0x00002f50


	//   ....[13]....
        /*00b4*/ 	.word	0x00002fb0


	//   ....[14]....
        /*00b8*/ 	.word	0x00003020


	//   ....[15]....
        /*00bc*/ 	.word	0x00003080


	//   ....[16]....
        /*00c0*/ 	.word	0x000030f0


	//   ....[17]....
        /*00c4*/ 	.word	0x00003150


	//   ....[18]....
        /*00c8*/ 	.word	0x000031c0


	//   ....[19]....
        /*00cc*/ 	.word	0x00003220


	//----- nvinfo : EIATTR_VRC_CTA_INIT_COUNT
	.align		4
.L_3835:
        /*00d0*/ 	.byte	0x02, 0x4a
	.zero		1
	.zero		1


	//----- nvinfo : EIATTR_EXIT_INSTR_OFFSETS
	.align		4
        /*00d4*/ 	.byte	0x04, 0x1c
        /*00d6*/ 	.short	(.L_3837 - .L_3836)


	//   ....[0]....
.L_3836:
        /*00d8*/ 	.word	0x00002d60


	//   ....[1]....
        /*00dc*/ 	.word	0x00002de0


	//----- nvinfo : EIATTR_MAX_THREADS
	.align		4
.L_3837:
        /*00e0*/ 	.byte	0x04, 0x05
        /*00e2*/ 	.short	(.L_3839 - .L_3838)
.L_3838:
        /*00e4*/ 	.word	0x00000080
        /*00e8*/ 	.word	0x00000001
        /*00ec*/ 	.word	0x00000001


	//----- nvinfo : EIATTR_CRS_STACK_SIZE
	.align		4
.L_3839:
        /*00f0*/ 	.byte	0x04, 0x1e
        /*00f2*/ 	.short	(.L_3841 - .L_3840)
.L_3840:
        /*00f4*/ 	.word	0x00000000


	//----- nvinfo : EIATTR_CBANK_PARAM_SIZE
	.align		4
.L_3841:
        /*00f8*/ 	.byte	0x03, 0x19
        /*00fa*/ 	.short	0x0128


	//----- nvinfo : EIATTR_PARAM_CBANK
	.align		4
        /*00fc*/ 	.byte	0x04, 0x0a
        /*00fe*/ 	.short	(.L_3843 - .L_3842)
	.align		4
.L_3842:
        /*0100*/ 	.word	index@(.nv.constant0._ZN10layer_norm13ln_bwd_kernelINS_13Kernel_traitsIf6__halffS2_fjLj256ELj1ELj4ELj1ELj16ENS_18Kernel_traits_baseILj256EfS2_fS2_fjLj128EEEEELb0ELb1ELb1ELb0EEEvNS_9BwdParamsE)
        /*0104*/ 	.short	0x0380
        /*0106*/ 	.short	0x0128


	//----- nvinfo : EIATTR_SW_WAR
	.align		4
.L_3843:
        /*0108*/ 	.byte	0x04, 0x36
        /*010a*/ 	.short	(.L_3845 - .L_3844)
.L_3844:
        /*010c*/ 	.word	0x00000008
.L_3845:


//--------------------- .nv.info._ZN10layer_norm13ln_bwd_kernelINS_13Kernel_traitsIf6__halffS2_fjLj256ELj1ELj4ELj1ELj16ENS_18Kernel_traits_baseILj256EfS2_fS2_fjLj128EEEEELb0ELb1ELb1ELb1EEEvNS_9BwdParamsE --------------------------
	.section	.nv.info._ZN10layer_norm13ln_bwd_kernelINS_13Kernel_traitsIf6__halffS2_fjLj256ELj1ELj4ELj1ELj16ENS_18Kernel_traits_baseILj256EfS2_fS2_fjLj128EEEEELb0ELb1ELb1ELb1EEEvNS_9BwdParamsE,"",@"SHT_CUDA_INFO"
	.sectionflags	@""
	.align	4


	//----- nvinfo : EIATTR_CUDA_API_VERSION
	.align		4
        /*0000*/ 	.byte	0x04, 0x37
        /*0002*/ 	.short	(.L_3847 - .L_3846)
.L_3846:
        /*0004*/ 	.word	0x00000082


	//----- nvinfo : EIATTR_KPARAM_INFO
	.align		4
.L_3847:
        /*0008*/ 	.byte	0x04, 0x17
        /*000a*/ 	.short	(.L_3849 - .L_3848)
.L_3848:
        /*000c*/ 	.word	0x00000000
        /*0010*/ 	.short	0x0000
        /*0012*/ 	.short	0x0000
        /*0014*/ 	.byte	0x00, 0xf0, 0xa1, 0x04


	//----- nvinfo : EIATTR_SPARSE_MMA_MASK
	.align		4
.L_3849:
        /*0018*/ 	.byte	0x03, 0x50
        /*001a*/ 	.short	0x0000


	//----- nvinfo : EIATTR_MAXREG_COUNT
	.align		4
        /*001c*/ 	.byte	0x03, 0x1b
        /*001e*/ 	.short	0x00ff


	//----- nvinfo : EIATTR_NUM_BARRIERS
	.align		4
        /*0020*/ 	.byte	0x02, 0x4c
        /*0022*/ 	.byte	0x01
	.zero		1


	//----- nvinfo : EIATTR_MERCURY_ISA_VERSION
	.align		4
        /*0024*/ 	.byte	0x03, 0x5f
        /*0026*/ 	.short	0x0101


	//----- nvinfo : EIATTR_COOP_GROUP_MASK_REGIDS
	.align		4
        /*0028*/ 	.byte	0x04, 0x29
        /*002a*/ 	.short	(.L_3851 - .L_3850)


	//   ....[0]....
.L_3850:
        /*002c*/ 	.word	0xffffffff


	//   ....[1]....
        /*0030*/ 	.word	0xffffffff


	//   ....[2]....
        /*0034*/ 	.word	0xffffffff


	//   ....[3]....
        /*0038*/ 	.word	0xffffffff


	//   ....[4]....
        /*003c*/ 	.word	0xffffffff


	//   ....[5]....
        /*0040*/ 	.word	0xffffffff


	//   ....[6]....
        /*0044*/ 	.word	0xffffffff


	//   ....[7]....
        /*0048*/ 	.word	0xffffffff


	//   ....[8]....
        /*004c*/ 	.word	0xffffffff


	//   ....[9]....
        /*0050*/ 	.word	0xffffffff


	//   ....[10]....
        /*0054*/ 	.word	0x05000061


	//   ....[11]....
        /*0058*/ 	.word	0x05000061


	//   ....[12]....
        /*005c*/ 	.word	0x05000061


	//   ....[13]....
        /*0060*/ 	.word	0x05000061


	//   ....[14]....
        /*0064*/ 	.word	0x05000061


	//   ....[15]....
        /*0068*/ 	.word	0x05000061


	//   ....[16]....
        /*006c*/ 	.word	0x05000061


	//   ....[17]....
        /*0070*/ 	.word	0x05000061


	//   ....[18]....
        /*0074*/ 	.word	0x05000061


	//   ....[19]....
        /*0078*/ 	.word	0x05000061


	//----- nvinfo : EIATTR_COOP_GROUP_INSTR_OFFSETS
	.align		4
.L_3851:
        /*007c*/ 	.byte	0x04, 0x28
        /*007e*/ 	.short	(.L_3853 - .L_3852)


	//   ....[0]....
.L_3852:
        /*0080*/ 	.word	0x00000a40


	//   ....[1]....
        /*0084*/ 	.word	0x00000a50


	//   ....[2]....
        /*0088*/ 	.word	0x00000a80


	//   ....[3]....
        /*008c*/ 	.word	0x00000a90


	//   ....[4]....
        /*0090*/ 	.word	0x00000ac0


	//   ....[5]....
        /*0094*/ 	.word	0x00000ad0


	//   ....[6]....
        /*0098*/ 	.word	0x00000b00


	//   ....[7]....
        /*009c*/ 	.word	0x00000b10


	//   ....[8]....
        /*00a0*/ 	.word	0x00000b40


	//   ....[9]....
        /*00a4*/ 	.word	0x00000b50


	//   ....[10]....
        /*00a8*/ 	.word	0x00002c50


	//   ....[11]....
        /*00ac*/ 	.word	0x00002ce0


	//   ....[12]....
        /*00b0*/ 	.word	0x00002d50


	//   ....[13]....
        /*00b4*/ 	.word	0x00002db0


	//   ....[14]....
        /*00b8*/ 	.word	0x00002e20


	//   ....[15]....
        /*00bc*/ 	.word	0x00002e80


	//   ....[16]....
        /*00c0*/ 	.word	0x00002ef0


	//   ....[17]....
        /*00c4*/ 	.word	0x00002f50


	//   ....[18]....
        /*00c8*/ 	.word	0x00002fc0


	//   ....[19]....
        /*00cc*/ 	.word	0x00003020


	//----- nvinfo : EIATTR_VRC_CTA_INIT_COUNT
	.align		4
.L_3853:
        /*00d0*/ 	.byte	0x02, 0x4a
	.zero		1
	.zero		1


	//----- nvinfo : EIATTR_EXIT_INSTR_OFFSETS
	.align		4
        /*00d4*/ 	.byte	0x04, 0x1c
        /*00d6*/ 	.short	(.L_3855 - .L_3854)


	//   ....[0]....
.L_3854:
        /*00d8*/ 	.word	0x00002be0


	//----- nvinfo : EIATTR_MAX_THREADS
	.align		4
.L_3855:
        /*00dc*/ 	.byte	0x04, 0x05
        /*00de*/ 	.short	(.L_3857 - .L_3856)
.L_3856:
        /*00e0*/ 	.word	0x00000080
        /*00e4*/ 	.word	0x00000001
        /*00e8*/ 	.word	0x00000001


	//----- nvinfo : EIATTR_CRS_STACK_SIZE
	.align		4
.L_3857:
        /*00ec*/ 	.byte	0x04, 0x1e
        /*00ee*/ 	.short	(.L_3859 - .L_3858)
.L_3858:
        /*00f0*/ 	.word	0x00000000


	//----- nvinfo : EIATTR_CBANK_PARAM_SIZE
	.align		4
.L_3859:
        /*00f4*/ 	.byte	0x03, 0x19
        /*00f6*/ 	.short	0x0128


	//----- nvinfo : EIATTR_PARAM_CBANK
	.align		4
        /*00f8*/ 	.byte	0x04, 0x0a
        /*00fa*/ 	.short	(.L_3861 - .L_3860)
	.align		4
.L_3860:
        /*00fc*/ 	.word	index@(.nv.constant0._ZN10layer_norm13ln_bwd_kernelINS_13Kernel_traitsIf6__halffS2_fjLj256ELj1ELj4ELj1ELj16ENS_18Kernel_traits_baseILj256EfS2_fS2_fjLj128EEEEELb0ELb1ELb1ELb1EEEvNS_9BwdParamsE)
        /*0100*/ 	.short	0x0380
        /*0102*/ 	.short	0x0128


	//----- nvinfo : EIATTR_SW_WAR
	.align		4
.L_3861:
        /*0104*/ 	.byte	0x04, 0x36
        /*0106*/ 	.short	(.L_3863 - .L_3862)
.L_3862:
        /*0108*/ 	.word	0x00000008
.L_3863:


//--------------------- .nv.info._ZN10layer_norm13ln_bwd_kernelINS_13Kernel_traitsIf6__halffS2_fjLj256ELj1ELj4ELj1ELj16ENS_18Kernel_traits_baseILj256EfS2_fS2_fjLj128EEEEELb1ELb0ELb0ELb0EEEvNS_9BwdParamsE --------------------------
	.section	.nv.info._ZN10layer_norm13ln_bwd_kernelINS_13Kernel_traitsIf6__halffS2_fjLj256ELj1ELj4ELj1ELj16ENS_18Kernel_traits_baseILj256EfS2_fS2_fjLj128EEEEELb1ELb0ELb0ELb0EEEvNS_9BwdParamsE,"",@"SHT_CUDA_INFO"
	.sectionflags	@""
	.align	4


	//----- nvinfo : EIATTR_CUDA_API_VERSION
	.align		4
        /*0000*/ 	.byte	0x04, 0x37
        /*0002*/ 	.short	(.L_3865 - .L_3864)
.L_3864:
        /*0004*/ 	.word	0x00000082


	//----- nvinfo : EIATTR_KPARAM_INFO
	.align		4
.L_3865:
        /*0008*/ 	.byte	0x04, 0x17
        /*000a*/ 	.short	(.L_3867 - .L_3866)
.L_3866:
        /*000c*/ 	.word	0x00000000
        /*0010*/ 	.short	0x0000
        /*0012*/ 	.short	0x0000
        /*0014*/ 	.byte	0x00, 0xf0, 0xa1, 0x04


	//----- nvinfo : EIATTR_SPARSE_MMA_MASK
	.align		4
.L_3867:
        /*0018*/ 	.byte	0x03, 0x50
        /*001a*/ 	.short	0x0000


	//----- nvinfo : EIATTR_MAXREG_COUNT
	.align		4
        /*001c*/ 	.byte	0x03, 0x1b
        /*001e*/ 	.short	0x00ff


	//----- nvinfo : EIATTR_NUM_BARRIERS
	.align		4
        /*0020*/ 	.byte	0x02, 0x4c
        /*0022*/ 	.byte	0x01
	.zero		1


	//----- nvinfo : EIATTR_MERCURY_ISA_VERSION
	.align		4
        /*0024*/ 	.byte	0x03, 0x5f
        /*0026*/ 	.short	0x0101


	//----- nvinfo : EIATTR_COOP_GROUP_MASK_REGIDS
	.align		4
        /*0028*/ 	.byte	0x04, 0x29
        /*002a*/ 	.short	(.L_3869 - .L_3868)


	//   ....[0]....
.L_3868:
        /*002c*/ 	.word	0xffffffff


	//   ....[1]....
        /*0030*/ 	.word	0xffffffff


	//   ....[2]....
        /*0034*/ 	.word	0xffffffff


	//   ....[3]....
        /*0038*/ 	.word	0xffffffff


	//   ....[4]....
        /*003c*/ 	.word	0xffffffff


	//   ....[5]....
        /*0040*/ 	.word	0xffffffff


	//   ....[6]....
        /*0044*/ 	.word	0xffffffff


	//   ....[7]....
        /*0048*/ 	.word	0xffffffff


	//   ....[8]....
        /*004c*/ 	.word	0xffffffff


	//   ....[9]....
        /*0050*/ 	.word	0xffffffff


	//   ....[10]....
        /*0054*/ 	.word	0x05000050


	//   ....[11]....
        /*0058*/ 	.word	0x05000050


	//   ....[12]....
        /*005c*/ 	.word	0x05000050


	//   ....[13]....
        /*0060*/ 	.word	0x05000050


	//   ....[14]....
        /*0064*/ 	.word	0x05000050


	//   ....[15]....
        /*0068*/ 	.word	0x05000050


	//   ....[16]....
        /*006c*/ 	.word	0x05000050


	//   ....[17]....
        /*0070*/ 	.word	0x05000050


	//   ....[18]....
        /*0074*/ 	.word	0x05000050


	//   ....[19]....
        /*0078*/ 	.word	0x05000050


	//----- nvinfo : EIATTR_COOP_GROUP_INSTR_OFFSETS
	.align		4
.L_3869:
        /*007c*/ 	.byte	0x04, 0x28
        /*007e*/ 	.short	(.L_3871 - .L_3870)


	//   ....[0]....
.L_3870:
        /*0080*/ 	.word	0x00000990


	//   ....[1]....
        /*0084*/ 	.word	0x000009a0


	//   ....[2]....
        /*0088*/ 	.word	0x000009d0


	//   ....[3]....
        /*008c*/ 	.word	0x000009e0


	//   ....[4]....
        /*0090*/ 	.word	0x00000a10


	//   ....[5]....
        /*0094*/ 	.word	0x00000a20


	//   ....[6]....
        /*0098*/ 	.word	0x00000a50


	//   ....[7]....
        /*009c*/ 	.word	0x00000a60


	//   ....[8]....
        /*00a0*/ 	.word	0x00000a90


	//   ....[9]....
        /*00a4*/ 	.word	0x00000aa0


	//   ....[10]....
        /*00a8*/ 	.word	0x00002140


	//   ....[11]....
        /*00ac*/ 	.word	0x000021d0


	//   ....[12]....
        /*00b0*/ 	.word	0x00002240


	//   ....[13]....
        /*00b4*/ 	.word	0x000022a0


	//   ....[14]....
        /*00b8*/ 	.word	0x00002310


	//   ....[15]....
        /*00bc*/ 	.word	0x00002370


	//   ....[16]....
        /*00c0*/ 	.word	0x000023e0


	//   ....[17]....
        /*00c4*/ 	.word	0x00002440


	//   ....[18]....
        /*00c8*/ 	.word	0x000024b0


	//   ....[19]....
        /*00cc*/ 	.word	0x00002510


	//----- nvinfo : EIATTR_VRC_CTA_INIT_COUNT
	.align		4
.L_3871:
        /*00d0*/ 	.byte	0x02, 0x4a
	.zero		1
	.zero		1


	//----- nvinfo : EIATTR_EXIT_INSTR_OFFSETS
	.align		4
        /*00d4*/ 	.byte	0x04, 0x1c
        /*00d6*/ 	.short	(.L_3873 - .L_3872)


	//   ....[0]....
.L_3872:
        /*00d8*/ 	.word	0x000020a0


	//   ....[1]....
        /*00dc*/ 	.word	0x000020d0


	//----- nvinfo : EIATTR_MAX_THREADS
	.align		4
.L_3873:
        /*00e0*/ 	.byte	0x04, 0x05
        /*00e2*/ 	.short	(.L_3875 - .L_3874)
.L_3874:
        /*00e4*/ 	.word	0x00000080
        /*00e8*/ 	.word	0x00000001
        /*00ec*/ 	.word	0x00000001


	//----- nvinfo : EIATTR_CRS_STACK_SIZE
	.align		4
.L_3875:
        /*00f0*/ 	.byte	0x04, 0x1e
        /*00f2*/ 	.short	(.L_3877 - .L_3876)
.L_3876:
        /*00f4*/ 	.word	0x00000000


	//----- nvinfo : EIATTR_CBANK_PARAM_SIZE
	.align		4
.L_3877:
        /*00f8*/ 	.byte	0x03, 0x19
        /*00fa*/ 	.short	0x0128


	//----- nvinfo : EIATTR_PARAM_CBANK
	.align		4
        /*00fc*/ 	.byte	0x04, 0x0a
        /*00fe*/ 	.short	(.L_3879 - .L_3878)
	.align		4
.L_3878:
        /*0100*/ 	.word	index@(.nv.constant0._ZN10layer_norm13ln_bwd_kernelINS_13Kernel_traitsIf6__halffS2_fjLj256ELj1ELj4ELj1ELj16ENS_18Kernel_traits_baseILj256EfS2_fS2_fjLj128EEEEELb1ELb0ELb0ELb0EEEvNS_9BwdParamsE)
        /*0104*/ 	.short	0x0380
        /*0106*/ 	.short	0x0128


	//----- nvinfo : EIATTR_SW_WAR
	.align		4
.L_3879:
        /*0108*/ 	.byte	0x04, 0x36
        /*010a*/ 	.short	(.L_3881 - .L_3880)
.L_3880:
        /*010c*/ 	.word	0x00000008
.L_3881:


//--------------------- .nv.info._ZN10layer_norm13ln_bwd_kernelINS_13Kernel_traitsIf6__halffS2_fjLj256ELj1ELj4ELj1ELj16ENS_18Kernel_traits_baseILj256EfS2_fS2_fjLj128EEEEELb1ELb0ELb0ELb1EEEvNS_9BwdParamsE --------------------------
	.section	.nv.info._ZN10layer_norm13ln_bwd_kernelINS_13Kernel_traitsIf6__halffS2_fjLj256ELj1ELj4ELj1ELj16ENS_18Kernel_traits_baseILj256EfS2_fS2_fjLj128EEEEELb1ELb0ELb0ELb1EEEvNS_9BwdParamsE,"",@"SHT_CUDA_INFO"
	.sectionflags	@""
	.align	4


	//----- nvinfo : EIATTR_CUDA_API_VERSION
	.align		4
        /*0000*/ 	.byte	0x04, 0x37
        /*0002*/ 	.short	(.L_3883 - .L_3882)
.L_3882:
        /*0004*/ 	.word	0x00000082


	//----- nvinfo : EIATTR_KPARAM_INFO
	.align		4
.L_3883:
        /*0008*/ 	.byte	0x04, 0x17
        /*000a*/ 	.short	(.L_3885 - .L_3884)
.L_3884:
        /*000c*/ 	.word	0x00000000
        /*0010*/ 	.short	0x0000
        /*0012*/ 	.short	0x0000
        /*0014*/ 	.byte	0x00, 0xf0, 0xa1, 0x04


	//----- nvinfo : EIATTR_SPARSE_MMA_MASK
	.align		4
.L_3885:
        /*0018*/ 	.byte	0x03, 0x50
        /*001a*/ 	.short	0x0000


	//----- nvinfo : EIATTR_MAXREG_COUNT
	.align		4
        /*001c*/ 	.byte	0x03, 0x1b
        /*001e*/ 	.short	0x00ff


	//----- nvinfo : EIATTR_NUM_BARRIERS
	.align		4
        /*0020*/ 	.byte	0x02, 0x4c
        /*0022*/ 	.byte	0x01
	.zero		1


	//----- nvinfo : EIATTR_MERCURY_ISA_VERSION
	.align		4
        /*0024*/ 	.byte	0x03, 0x5f
        /*0026*/ 	.short	0x0101


	//----- nvinfo : EIATTR_COOP_GROUP_MASK_REGIDS
	.align		4
        /*0028*/ 	.byte	0x04, 0x29
        /*002a*/ 	.short	(.L_3887 - .L_3886)


	//   ....[0]....
.L_3886:
        /*002c*/ 	.word	0xffffffff


	//   ....[1]....
        /*0030*/ 	.word	0xffffffff


	//   ....[2]....
        /*0034*/ 	.word	0xffffffff


	//   ....[3]....
        /*0038*/ 	.word	0xffffffff


	//   ....[4]....
        /*003c*/ 	.word	0xffffffff


	//   ....[5]....
        /*0040*/ 	.word	0xffffffff


	//   ....[6]....
        /*0044*/ 	.word	0xffffffff


	//   ....[7]....
        /*0048*/ 	.word	0xffffffff


	//   ....[8]....
        /*004c*/ 	.word	0xffffffff


	//   ....[9]....
        /*0050*/ 	.word	0xffffffff


	//   ....[10]....
        /*0054*/ 	.word	0x05000051


	//   ....[11]....
        /*0058*/ 	.word	0x05000051


	//   ....[12]....
        /*005c*/ 	.word	0x05000051


	//   ....[13]....
        /*0060*/ 	.word	0x05000051


	//   ....[14]....
        /*0064*/ 	.word	0x05000051


	//   ....[15]....
        /*0068*/ 	.word	0x05000051


	//   ....[16]....
        /*006c*/ 	.word	0x05000051


	//   ....[17]....
        /*0070*/ 	.word	0x05000051


	//   ....[18]....
        /*0074*/ 	.word	0x05000051


	//   ....[19]....
        /*0078*/ 	.word	0x05000051


	//----- nvinfo : EIATTR_COOP_GROUP_INSTR_OFFSETS
	.align		4
.L_3887:
        /*007c*/ 	.byte	0x04, 0x28
        /*007e*/ 	.short	(.L_3889 - .L_3888)


	//   ....[0]....
.L_3888:
        /*0080*/ 	.word	0x000009b0


	//   ....[1]....
        /*0084*/ 	.word	0x000009d0


	//   ....[2]....
        /*0088*/ 	.word	0x000009e0


	//   ....[3]....
        /*008c*/ 	.word	0x00000a10


	//   ....[4]....
        /*0090*/ 	.word	0x00000a20


	//   ....[5]....
        /*0094*/ 	.word	0x00000a50


	//   ....[6]....
        /*0098*/ 	.word	0x00000a70


	//   ....[7]....
        /*009c*/ 	.word	0x00000a80


	//   ....[8]....
        /*00a0*/ 	.word	0x00000ab0


	//   ....[9]....
        /*00a4*/ 	.word	0x00000ac0


	//   ....[10]....
        /*00a8*/ 	.word	0x00002120


	//   ....[11]....
        /*00ac*/ 	.word	0x000021b0


	//   ....[12]....
        /*00b0*/ 	.word	0x00002220


	//   ....[13]....
        /*00b4*/ 	.word	0x00002280


	//   ....[14]....
        /*00b8*/ 	.word	0x000022f0


	//   ....[15]....
        /*00bc*/ 	.word	0x00002350


	//   ....[16]....
        /*00c0*/ 	.word	0x000023c0


	//   ....[17]....
        /*00c4*/ 	.word	0x00002420


	//   ....[18]....
        /*00c8*/ 	.word	0x00002490


	//   ....[19]....
        /*00cc*/ 	.word	0x000024f0


	//----- nvinfo : EIATTR_VRC_CTA_INIT_COUNT
	.align		4
.L_3889:
        /*00d0*/ 	.byte	0x02, 0x4a
	.zero		1
	.zero		1


	//----- nvinfo : EIATTR_EXIT_INSTR_OFFSETS
	.align		4
        /*00d4*/ 	.byte	0x04, 0x1c
        /*00d6*/ 	.short	(.L_3891 - .L_3890)


	//   ....[0]....
.L_3890:
        /*00d8*/ 	.word	0x000020b0


	//----- nvinfo : EIATTR_MAX_THREADS
	.align		4
.L_3891:
        /*00dc*/ 	.byte	0x04, 0x05
        /*00de*/ 	.short	(.L_3893 - .L_3892)
.L_3892:
        /*00e0*/ 	.word	0x00000080
        /*00e4*/ 	.word	0x00000001
        /*00e8*/ 	.word	0x00000001


	//----- nvinfo : EIATTR_CRS_STACK_SIZE
	.align		4
.L_3893:
        /*00ec*/ 	.byte	0x04, 0x1e
        /*00ee*/ 	.short	(.L_3895 - .L_3894)
.L_3894:
        /*00f0*/ 	.word	0x00000000


	//----- nvinfo : EIATTR_CBANK_PARAM_SIZE
	.align		4
.L_3895:
        /*00f4*/ 	.byte	0x03, 0x19
        /*00f6*/ 	.short	0x0128


	//----- nvinfo : EIATTR_PARAM_CBANK
	.align		4
        /*00f8*/ 	.byte	0x04, 0x0a
        /*00fa*/ 	.short	(.L_3897 - .L_3896)
	.align		4
.L_3896:
        /*00fc*/ 	.word	index@(.nv.constant0._ZN10layer_norm13ln_bwd_kernelINS_13Kernel_traitsIf6__halffS2_fjLj256ELj1ELj4ELj1ELj16ENS_18Kernel_traits_baseILj256EfS2_fS2_fjLj128EEEEELb1ELb0ELb0ELb1EEEvNS_9BwdParamsE)
        /*0100*/ 	.short	0x0380
        /*0102*/ 	.short	0x0128


	//----- nvinfo : EIATTR_SW_WAR
	.align		4
.L_3897:
        /*0104*/ 	.byte	0x04, 0x36
        /*0106*/ 	.short	(.L_3899 - .L_3898)
.L_3898:
        /*0108*/ 	.word	0x00000008
.L_3899:


//--------------------- .nv.info._ZN10layer_norm22ln_bwd_finalize_kernelINS_22Kernel_traits_finalizeILj256Ef6__halffS2_fjLb0ELj1024ELj4ENS_18Kernel_traits_baseILj256EfS2_fS2_fjLj1024EEEEELb0ELb0EEEvNS_9BwdParamsE --------------------------
	.section	.nv.info._ZN10layer_norm22ln_bwd_finalize_kernelINS_22Kernel_traits_finalizeILj256Ef6__halffS2_fjLb0ELj1024ELj4ENS_18Kernel_traits_baseILj256EfS2_fS2_fjLj1024EEEEELb0ELb0EEEvNS_9BwdParamsE,"",@"SHT_CUDA_INFO"
	.sectionflags	@""
	.align	4


	//----- nvinfo : EIATTR_CUDA_API_VERSION
	.align		4
        /*0000*/ 	.byte	0x04, 0x37
        /*0002*/ 	.short	(.L_3901 - .L_3900)
.L_3900:
        /*0004*/ 	.word	0x00000082


	//----- nvinfo : EIATTR_KPARAM_INFO
	.align		4
.L_3901:
        /*0008*/ 	.byte	0x04, 0x17
        /*000a*/ 	.short	(.L_3903 - .L_3902)
.L_3902:
        /*000c*/ 	.word	0x00000000
        /*0010*/ 	.short	0x0000
        /*0012*/ 	.short	0x0000
        /*0014*/ 	.byte	0x00, 0xf0, 0xa1, 0x04


	//----- nvinfo : EIATTR_SPARSE_MMA_MASK
	.align		4
.L_3903:
        /*0018*/ 	.byte	0x03, 0x50
        /*001a*/ 	.short	0x0000


	//----- nvinfo : EIATTR_MAXREG_COUNT
	.align		4
        /*001c*/ 	.byte	0x03, 0x1b
        /*001e*/ 	.short	0x0040


	//----- nvinfo : EIATTR_NUM_BARRIERS
	.align		4
        /*0020*/ 	.byte	0x02, 0x4c
        /*0022*/ 	.byte	0x01
	.zero		1


	//----- nvinfo : EIATTR_MERCURY_ISA_VERSION
	.align		4
        /*0024*/ 	.byte	0x03, 0x5f
        /*0026*/ 	.short	0x0101


	//----- nvinfo : EIATTR_COOP_GROUP_MASK_REGIDS
	.align		4
        /*0028*/ 	.byte	0x04, 0x29
        /*002a*/ 	.short	(.L_3905 - .L_3904)


	//   ....[0]....
.L_3904:
        /*002c*/ 	.word	0xffffffff


	//   ....[1]....
        /*0030*/ 	.word	0xffffffff


	//   ....[2]....
        /*0034*/ 	.word	0xffffffff


	//   ....[3]....
        /*0038*/ 	.word	0xffffffff


	//   ....[4]....
        /*003c*/ 	.word	0xffffffff


	//   ....[5]....
        /*0040*/ 	.word	0xffffffff


	//   ....[6]....
        /*0044*/ 	.word	0xffffffff


	//   ....[7]....
        /*0048*/ 	.word	0xffffffff


	//   ....[8]....
        /*004c*/ 	.word	0xffffffff


	//   ....[9]....
        /*0050*/ 	.word	0xffffffff


	//----- nvinfo : EIATTR_COOP_GROUP_INSTR_OFFSETS
	.align		4
.L_3905:
        /*0054*/ 	.byte	0x04, 0x28
        /*0056*/ 	.short	(.L_3907 - .L_3906)


	//   ....[0]....
.L_3906:
        /*0058*/ 	.word	0x000015e0


	//   ....[1]....
        /*005c*/ 	.word	0x000015f0


	//   ....[2]....
        /*0060*/ 	.word	0x00001620


	//   ....[3]....
        /*0064*/ 	.word	0x00001630


	//   ....[4]....
        /*0068*/ 	.word	0x00001660


	//   ....[5]....
        /*006c*/ 	.word	0x00001670


	//   ....[6]....
        /*0070*/ 	.word	0x000016b0


	//   ....[7]....
        /*0074*/ 	.word	0x000016e0


	//   ....[8]....
        /*0078*/ 	.word	0x00001710


	//   ....[9]....
        /*007c*/ 	.word	0x00001720


	//----- nvinfo : EIATTR_VRC_CTA_INIT_COUNT
	.align		4
.L_3907:
        /*0080*/ 	.byte	0x02, 0x4a
	.zero		1
	.zero		1


	//----- nvinfo : EIATTR_EXIT_INSTR_OFFSETS
	.align		4
        /*0084*/ 	.byte	0x04, 0x1c
        /*0086*/ 	.short	(.L_3909 - .L_3908)


	//   ....[0]....
.L_3908:
        /*0088*/ 	.word	0x00000060


	//   ....[1]....
        /*008c*/ 	.word	0x00001780


	//   ....[2]....
        /*0090*/ 	.word	0x000017b0


	//   ....[3]....
        /*0094*/ 	.word	0x00001850


	//----- nvinfo : EIATTR_MAX_THREADS
	.align		4
.L_3909:
        /*0098*/ 	.byte	0x04, 0x05
        /*009a*/ 	.short	(.L_3911 - .L_3910)
.L_3910:
        /*009c*/ 	.word	0x00000400
        /*00a0*/ 	.word	0x00000001
        /*00a4*/ 	.word	0x00000001


	//----- nvinfo : EIATTR_CRS_STACK_SIZE
	.align		4
.L_3911:
        /*00a8*/ 	.byte	0x04, 0x1e
        /*00aa*/ 	.short	(.L_3913 - .L_3912)
.L_3912:
        /*00ac*/ 	.word	0x00000000


	//----- nvinfo : EIATTR_CBANK_PARAM_SIZE
	.align		4
.L_3913:
        /*00b0*/ 	.byte	0x03, 0x19
        /*00b2*/ 	.short	0x0128


	//----- nvinfo : EIATTR_PARAM_CBANK
	.align		4
        /*00b4*/ 	.byte	0x04, 0x0a
        /*00b6*/ 	.short	(.L_3915 - .L_3914)
	.align		4
.L_3914:
        /*00b8*/ 	.word	index@(.nv.constant0._ZN10layer_norm22ln_bwd_finalize_kernelINS_22Kernel_traits_finalizeILj256Ef6__halffS2_fjLb0ELj1024ELj4ENS_18Kernel_traits_baseILj256EfS2_fS2_fjLj1024EEEEELb0ELb0EEEvNS_9BwdParamsE)
        /*00bc*/ 	.short	0x0380
        /*00be*/ 	.short	0x0128


	//----- nvinfo : EIATTR_SW_WAR
	.align		4
.L_3915:
        /*00c0*/ 	.byte	0x04, 0x36
        /*00c2*/ 	.short	(.L_3917 - .L_3916)
.L_3916:
        /*00c4*/ 	.word	0x00000008
.L_3917:


//--------------------- .nv.info._ZN10layer_norm13ln_bwd_kernelINS_13Kernel_traitsIf6__halffS2_fjLj256ELj1ELj4ELj1ELj16ENS_18Kernel_traits_baseILj256EfS2_fS2_fjLj128EEEEELb1ELb0ELb1ELb0EEEvNS_9BwdParamsE --------------------------
	.section	.nv.info._ZN10layer_norm13ln_bwd_kernelINS_13Kernel_traitsIf6__halffS2_fjLj256ELj1ELj4ELj1ELj16ENS_18Kernel_traits_baseILj256EfS2_fS2_fjLj128EEEEELb1ELb0ELb1ELb0EEEvNS_9BwdParamsE,"",@"SHT_CUDA_INFO"
	.sectionflags	@""
	.align	4


	//----- nvinfo : EIATTR_CUDA_API_VERSION
	.align		4
        /*0000*/ 	.byte	0x04, 0x37
        /*0002*/ 	.short	(.L_3919 - .L_3918)
.L_3918:
        /*0004*/ 	.word	0x00000082


	//----- nvinfo : EIATTR_KPARAM_INFO
	.align		4
.L_3919:
        /*0008*/ 	.byte	0x04, 0x17
        /*000a*/ 	.short	(.L_3921 - .L_3920)
.L_3920:
        /*000c*/ 	.word	0x00000000
        /*0010*/ 	.short	0x0000
        /*0012*/ 	.short	0x0000
        /*0014*/ 	.byte	0x00, 0xf0, 0xa1, 0x04


	//----- nvinfo : EIATTR_SPARSE_MMA_MASK
	.align		4
.L_3921:
        /*0018*/ 	.byte	0x03, 0x50
        /*001a*/ 	.short	0x0000


	//----- nvinfo : EIATTR_MAXREG_COUNT
	.align		4
        /*001c*/ 	.byte	0x03, 0x1b
        /*001e*/ 	.short	0x00ff


	//----- nvinfo : EIATTR_NUM_BARRIERS
	.align		4
        /*0020*/ 	.byte	0x02, 0x4c
        /*0022*/ 	.byte	0x01
	.zero		1


	//----- nvinfo : EIATTR_MERCURY_ISA_VERSION
	.align		4
        /*0024*/ 	.byte	0x03, 0x5f
        /*0026*/ 	.short	0x0101


	//----- nvinfo : EIATTR_COOP_GROUP_MASK_REGIDS
	.align		4
        /*0028*/ 	.byte	0x04, 0x29
        /*002a*/ 	.short	(.L_3923 - .L_3922)


	//   ....[0]....
.L_3922:
        /*002c*/ 	.word	0xffffffff


	//   ....[1]....
        /*0030*/ 	.word	0xffffffff


	//   ....[2]....
        /*0034*/ 	.word	0xffffffff


	//   ....[3]....
        /*0038*/ 	.word	0xffffffff


	//   ....[4]....
        /*003c*/ 	.word	0xffffffff


	//   ....[5]....
        /*0040*/ 	.word	0xffffffff


	//   ....[6]....
        /*0044*/ 	.word	0xffffffff


	//   ....[7]....
        /*0048*/ 	.word	0xffffffff


	//   ....[8]....
        /*004c*/ 	.word	0xffffffff


	//   ....[9]....
        /*0050*/ 	.word	0xffffffff


	//   ....[10]....
        /*0054*/ 	.word	0x0500004b


	//   ....[11]....
        /*0058*/ 	.word	0x0500004b


	//   ....[12]....
        /*005c*/ 	.word	0x0500004b


	//   ....[13]....
        /*0060*/ 	.word	0x0500004b


	//   ....[14]....
        /*0064*/ 	.word	0x0500004b


	//   ....[15]....
        /*0068*/ 	.word	0x0500004b


	//   ....[16]....
        /*006c*/ 	.word	0x0500004b


	//   ....[17]....
        /*0070*/ 	.word	0x0500004b


	//   ....[18]....
        /*0074*/ 	.word	0x0500004b


	//   ....[19]....
        /*0078*/ 	.word	0x0500004b


	//----- nvinfo : EIATTR_COOP_GROUP_INSTR_OFFSETS
	.align		4
.L_3923:
        /*007c*/ 	.byte	0x04, 0x28
        /*007e*/ 	.short	(.L_3925 - .L_3924)


	//   ....[0]....
.L_3924:
        /*0080*/ 	.word	0x00000d00


	//   ....[1]....
        /*0084*/ 	.word	0x00000d10


	//   ....[2]....
        /*0088*/ 	.word	0x00000d40


	//   ....[3]....
        /*008c*/ 	.word	0x00000d50


	//   ....[4]....
        /*0090*/ 	.word	0x00000d80


	//   ....[5]....
        /*0094*/ 	.word	0x00000d90


	//   ....[6]....
        /*0098*/ 	.word	0x00000dc0


	//   ....[7]....
        /*009c*/ 	.word	0x00000dd0


	//   ....[8]....
        /*00a0*/ 	.word	0x00000e00


	//   ....[9]....
        /*00a4*/ 	.word	0x00000e10


	//   ....[10]....
        /*00a8*/ 	.word	0x00002eb0


	//   ....[11]....
        /*00ac*/ 	.word	0x00002f40


	//   ....[12]....
        /*00b0*/ 	.word	0x00002fb0


	//   ....[13]....
        /*00b4*/ 	.word	0x00003010


	//   ....[14]....
        /*00b8*/ 	.word	0x00003080


	//   ....[15]....
        /*00bc*/ 	.word	0x000030e0


	//   ....[16]....
        /*00c0*/ 	.word	0x00003150


	//   ....[17]....
        /*00c4*/ 	.word	0x000031b0


	//   ....[18]....
        /*00c8*/ 	.word	0x00003220


	//   ....[19]....
        /*00cc*/ 	.word	0x00003280


	//----- nvinfo : EIATTR_VRC_CTA_INIT_COUNT
	.align		4
.L_3925:
        /*00d0*/ 	.byte	0x02, 0x4a
	.zero		1
	.zero		1


	//----- nvinfo : EIATTR_EXIT_INSTR_OFFSETS
	.align		4
        /*00d4*/ 	.byte	0x04, 0x1c
        /*00d6*/ 	.short	(.L_3927 - .L_3926)


	//   ....[0]....
.L_3926:
        /*00d8*/ 	.word	0x00002e10


	//   ....[1]....
        /*00dc*/ 	.word	0x00002e40


	//----- nvinfo : EIATTR_MAX_THREADS
	.align		4
.L_3927:
        /*00e0*/ 	.byte	0x04, 0x05
        /*00e2*/ 	.short	(.L_3929 - .L_3928)
.L_3928:
        /*00e4*/ 	.word	0x00000080
        /*00e8*/ 	.word	0x00000001
        /*00ec*/ 	.word	0x00000001


	//----- nvinfo : EIATTR_CRS_STACK_SIZE
	.align		4
.L_3929:
        /*00f0*/ 	.byte	0x04, 0x1e
        /*00f2*/ 	.short	(.L_3931 - .L_3930)
.L_3930:
        /*00f4*/ 	.word	0x00000000


	//----- nvinfo : EIATTR_CBANK_PARAM_SIZE
	.align		4
.L_3931:
        /*00f8*/ 	.byte	0x03, 0x19
        /*00fa*/ 	.short	0x0128


	//----- nvinfo : EIATTR_PARAM_CBANK
	.align		4
        /*00fc*/ 	.byte	0x04, 0x0a
        /*00fe*/ 	.short	(.L_3933 - .L_3932)
	.align		4
.L_3932:
        /*0100*/ 	.word	index@(.nv.constant0._ZN10layer_norm13ln_bwd_kernelINS_13Kernel_traitsIf6__halffS2_fjLj256ELj1ELj4ELj1ELj16ENS_18Kernel_traits_baseILj256EfS2_fS2_fjLj128EEEEELb1ELb0ELb1ELb0EEEvNS_9BwdParamsE)
        /*0104*/ 	.short	0x0380
        /*0106*/ 	.short	0x0128


	//----- nvinfo : EIATTR_SW_WAR
	.align		4
.L_3933:
        /*0108*/ 	.byte	0x04, 0x36
        /*010a*/ 	.short	(.L_3935 - .L_3934)
.L_3934:
        /*010c*/ 	.word	0x00000008
.L_3935:


//--------------------- .nv.info._ZN10layer_norm22ln_bwd_finalize_kernelINS_22Kernel_traits_finalizeILj256Ef6__halffS2_fjLb0ELj1024ELj4ENS_18Kernel_traits_baseILj256EfS2_fS2_fjLj1024EEEEELb0ELb1EEEvNS_9BwdParamsE --------------------------
	.section	.nv.info._ZN10layer_norm22ln_bwd_finalize_kernelINS_22Kernel_traits_finalizeILj256Ef6__halffS2_fjLb0ELj1024ELj4ENS_18Kernel_traits_baseILj256EfS2_fS2_fjLj1024EEEEELb0ELb1EEEvNS_9BwdParamsE,"",@"SHT_CUDA_INFO"
	.sectionflags	@""
	.align	4


	//----- nvinfo : EIATTR_CUDA_API_VERSION
	.align		4
        /*0000*/ 	.byte	0x04, 0x37
        /*0002*/ 	.short	(.L_3937 - .L_3936)
.L_3936:
        /*0004*/ 	.word	0x00000082


	//----- nvinfo : EIATTR_KPARAM_INFO
	.align		4
.L_3937:
        /*0008*/ 	.byte	0x04, 0x17
        /*000a*/ 	.short	(.L_3939 - .L_3938)
.L_3938:
        /*000c*/ 	.word	0x00000000
        /*0010*/ 	.short	0x0000
        /*0012*/ 	.short	0x0000
        /*0014*/ 	.byte	0x00, 0xf0, 0xa1, 0x04


	//----- nvinfo : EIATTR_SPARSE_MMA_MASK
	.align		4
.L_3939:
        /*0018*/ 	.byte	0x03, 0x50
        /*001a*/ 	.short	0x0000


	//----- nvinfo : EIATTR_MAXREG_COUNT
	.align		4
        /*001c*/ 	.byte	0x03, 0x1b
        /*001e*/ 	.short	0x0040


	//----- nvinfo : EIATTR_NUM_BARRIERS
	.align		4
        /*0020*/ 	.byte	0x02, 0x4c
        /*0022*/ 	.byte	0x01
	.zero		1


	//----- nvinfo : EIATTR_MERCURY_ISA_VERSION
	.align		4
        /*0024*/ 	.byte	0x03, 0x5f
        /*0026*/ 	.short	0x0101


	//----- nvinfo : EIATTR_COOP_GROUP_MASK_REGIDS
	.align		4
        /*0028*/ 	.byte	0x04, 0x29
        /*002a*/ 	.short	(.L_3941 - .L_3940)


	//   ....[0]....
.L_3940:
        /*002c*/ 	.word	0xffffffff


	//   ....[1]....
        /*0030*/ 	.word	0xffffffff


	//   ....[2]....
        /*0034*/ 	.word	0xffffffff


	//   ....[3]....
        /*0038*/ 	.word	0xffffffff


	//   ....[4]....
        /*003c*/ 	.word	0xffffffff


	//   ....[5]....
        /*0040*/ 	.word	0xffffffff


	//   ....[6]....
        /*0044*/ 	.word	0xffffffff


	//   ....[7]....
        /*0048*/ 	.word	0xffffffff


	//   ....[8]....
        /*004c*/ 	.word	0xffffffff


	//   ....[9]....
        /*0050*/ 	.word	0xffffffff


	//----- nvinfo : EIATTR_COOP_GROUP_INSTR_OFFSETS
	.align		4
.L_3941:
        /*0054*/ 	.byte	0x04, 0x28
        /*0056*/ 	.short	(.L_3943 - .L_3942)


	//   ....[0]....
.L_3942:
        /*0058*/ 	.word	0x00001630


	//   ....[1]....
        /*005c*/ 	.word	0x00001640


	//   ....[2]....
        /*0060*/ 	.word	0x00001670


	//   ....[3]....
        /*0064*/ 	.word	0x00001680


	//   ....[4]....
        /*0068*/ 	.word	0x000016b0


	//   ....[5]....
        /*006c*/ 	.word	0x000016c0


	//   ....[6]....
        /*0070*/ 	.word	0x000016f0


	//   ....[7]....
        /*0074*/ 	.word	0x00001710


	//   ....[8]....
        /*0078*/ 	.word	0x00001740


	//   ....[9]....
        /*007c*/ 	.word	0x00001750


	//----- nvinfo : EIATTR_VRC_CTA_INIT_COUNT
	.align		4
.L_3943:
        /*0080*/ 	.byte	0x02, 0x4a
	.zero		1
	.zero		1


	//----- nvinfo : EIATTR_EXIT_INSTR_OFFSETS
	.align		4
        /*0084*/ 	.byte	0x04, 0x1c
        /*0086*/ 	.short	(.L_3945 - .L_3944)


	//   ....[0]....
.L_3944:
        /*0088*/ 	.word	0x00000070


	//   ....[1]....
        /*008c*/ 	.word	0x000017b0


	//   ....[2]....
        /*0090*/ 	.word	0x00001860


	//----- nvinfo : EIATTR_MAX_THREADS
	.align		4
.L_3945:
        /*0094*/ 	.byte	0x04, 0x05
        /*0096*/ 	.short	(.L_3947 - .L_3946)
.L_3946:
        /*0098*/ 	.word	0x00000400
        /*009c*/ 	.word	0x00000001
        /*00a0*/ 	.word	0x00000001


	//----- nvinfo : EIATTR_CRS_STACK_SIZE
	.align		4
.L_3947:
        /*00a4*/ 	.byte	0x04, 0x1e
        /*00a6*/ 	.short	(.L_3949 - .L_3948)
.L_3948:
        /*00a8*/ 	.word	0x00000000


	//----- nvinfo : EIATTR_CBANK_PARAM_SIZE
	.align		4
.L_3949:
        /*00ac*/ 	.byte	0x03, 0x19
        /*00ae*/ 	.short	0x0128


	//----- nvinfo : EIATTR_PARAM_CBANK
	.align		4
        /*00b0*/ 	.byte	0x04, 0x0a
        /*00b2*/ 	.short	(.L_3951 - .L_3950)
	.align		4
.L_3950:
        /*00b4*/ 	.word	index@(.nv.constant0._ZN10layer_norm22ln_bwd_finalize_kernelINS_22Kernel_traits_finalizeILj256Ef6__halffS2_fjLb0ELj1024ELj4ENS_18Kernel_traits_baseILj256EfS2_fS2_fjLj1024EEEEELb0ELb1EEEvNS_9BwdParamsE)
        /*00b8*/ 	.short	0x0380
        /*00ba*/ 	.short	0x0128


	//----- nvinfo : EIATTR_SW_WAR
	.align		4
.L_3951:
        /*00bc*/ 	.byte	0x04, 0x36
        /*00be*/ 	.short	(.L_3953 - .L_3952)
.L_3952:
        /*00c0*/ 	.word	0x00000008
.L_3953:


//--------------------- .nv.info._ZN10layer_norm13ln_bwd_kernelINS_13Kernel_traitsIf6__halffS2_fjLj256ELj1ELj4ELj1ELj16ENS_18Kernel_traits_baseILj256EfS2_fS2_fjLj128EEEEELb1ELb0ELb1ELb1EEEvNS_9BwdParamsE --------------------------
	.section	.nv.info._ZN10layer_norm13ln_bwd_kernelINS_13Kernel_traitsIf6__halffS2_fjLj256ELj1ELj4ELj1ELj16ENS_18Kernel_traits_baseILj256EfS2_fS2_fjLj128EEEEELb1ELb0ELb1ELb1EEEvNS_9BwdParamsE,"",@"SHT_CUDA_INFO"
	.sectionflags	@""
	.align	4


	//----- nvinfo : EIATTR_CUDA_API_VERSION
	.align		4
        /*0000*/ 	.byte	0x04, 0x37
        /*0002*/ 	.short	(.L_3955 - .L_3954)
.L_3954:
        /*0004*/ 	.word	0x00000082


	//----- nvinfo : EIATTR_KPARAM_INFO
	.align		4
.L_3955:
        /*0008*/ 	.byte	0x04, 0x17
        /*000a*/ 	.short	(.L_3957 - .L_3956)
.L_3956:
        /*000c*/ 	.word	0x00000000
        /*0010*/ 	.short	0x0000
        /*0012*/ 	.short	0x0000
        /*0014*/ 	.byte	0x00, 0xf0, 0xa1, 0x04


	//----- nvinfo : EIATTR_SPARSE_MMA_MASK
	.align		4
.L_3957:
        /*0018*/ 	.byte	0x03, 0x50
        /*001a*/ 	.short	0x0000


	//----- nvinfo : EIATTR_MAXREG_COUNT
	.align		4
        /*001c*/ 	.byte	0x03, 0x1b
        /*001e*/ 	.short	0x00ff


	//----- nvinfo : EIATTR_NUM_BARRIERS
	.align		4
        /*0020*/ 	.byte	0x02, 0x4c
        /*0022*/ 	.byte	0x01
	.zero		1


	//----- nvinfo : EIATTR_MERCURY_ISA_VERSION
	.align		4
        /*0024*/ 	.byte	0x03, 0x5f
        /*0026*/ 	.short	0x0101


	//----- nvinfo : EIATTR_COOP_GROUP_MASK_REGIDS
	.align		4
        /*0028*/ 	.byte	0x04, 0x29
        /*002a*/ 	.short	(.L_3959 - .L_3958)


	//   ....[0]....
.L_3958:
        /*002c*/ 	.word	0xffffffff


	//   ....[1]....
        /*0030*/ 	.word	0xffffffff


	//   ....[2]....
        /*0034*/ 	.word	0xffffffff


	//   ....[3]....
        /*0038*/ 	.word	0xffffffff


	//   ....[4]....
        /*003c*/ 	.word	0xffffffff


	//   ....[5]....
        /*0040*/ 	.word	0xffffffff


	//   ....[6]....
        /*0044*/ 	.word	0xffffffff


	//   ....[7]....
        /*0048*/ 	.word	0xffffffff


	//   ....[8]....
        /*004c*/ 	.word	0xffffffff


	//   ....[9]....
        /*0050*/ 	.word	0xffffffff


	//   ....[10]....
        /*0054*/ 	.word	0x05000050


	//   ....[11]....
        /*0058*/ 	.word	0x05000050


	//   ....[12]....
        /*005c*/ 	.word	0x05000050


	//   ....[13]....
        /*0060*/ 	.word	0x05000050


	//   ....[14]....
        /*0064*/ 	.word	0x05000050


	//   ....[15]....
        /*0068*/ 	.word	0x05000050


	//   ....[16]....
        /*006c*/ 	.word	0x05000050


	//   ....[17]....
        /*0070*/ 	.word	0x05000050


	//   ....[18]....
        /*0074*/ 	.word	0x05000050


	//   ....[19]....
        /*0078*/ 	.word	0x05000050


	//----- nvinfo : EIATTR_COOP_GROUP_INSTR_OFFSETS
	.align		4
.L_3959:
        /*007c*/ 	.byte	0x04, 0x28
        /*007e*/ 	.short	(.L_3961 - .L_3960)


	//   ....[0]....
.L_3960:
        /*0080*/ 	.word	0x00000bd0


	//   ....[1]....
        /*0084*/ 	.word	0x00000be0


	//   ....[2]....
        /*0088*/ 	.word	0x00000c10


	//   ....[3]....
        /*008c*/ 	.word	0x00000c20


	//   ....[4]....
        /*0090*/ 	.word	0x00000c50


	//   ....[5]....
        /*0094*/ 	.word	0x00000c60


	//   ....[6]....
        /*0098*/ 	.word	0x00000c90


	//   ....[7]....
        /*009c*/ 	.word	0x00000ca0


	//   ....[8]....
        /*00a0*/ 	.word	0x00000cd0


	//   ....[9]....
        /*00a4*/ 	.word	0x00000ce0


	//   ....[10]....
        /*00a8*/ 	.word	0x00002c70


	//   ....[11]....
        /*00ac*/ 	.word	0x00002d00


	//   ....[12]....
        /*00b0*/ 	.word	0x00002d70


	//   ....[13]....
        /*00b4*/ 	.word	0x00002dd0


	//   ....[14]....
        /*00b8*/ 	.word	0x00002e40


	//   ....[15]....
        /*00bc*/ 	.word	0x00002ea0


	//   ....[16]....
        /*00c0*/ 	.word	0x00002f10


	//   ....[17]....
        /*00c4*/ 	.word	0x00002f70


	//   ....[18]....
        /*00c8*/ 	.word	0x00002fe0


	//   ....[19]....
        /*00cc*/ 	.word	0x00003040


	//----- nvinfo : EIATTR_VRC_CTA_INIT_COUNT
	.align		4
.L_3961:
        /*00d0*/ 	.byte	0x02, 0x4a
	.zero		1
	.zero		1


	//----- nvinfo : EIATTR_EXIT_INSTR_OFFSETS
	.align		4
        /*00d4*/ 	.byte	0x04, 0x1c
        /*00d6*/ 	.short	(.L_3963 - .L_3962)


	//   ....[0]....
.L_3962:
        /*00d8*/ 	.word	0x00002c00


	//----- nvinfo : EIATTR_MAX_THREADS
	.align		4
.L_3963:
        /*00dc*/ 	.byte	0x04, 0x05
        /*00de*/ 	.short	(.L_3965 - .L_3964)
.L_3964:
        /*00e0*/ 	.word	0x00000080
        /*00e4*/ 	.word	0x00000001
        /*00e8*/ 	.word	0x00000001


	//----- nvinfo : EIATTR_CRS_STACK_SIZE
	.align		4
.L_3965:
        /*00ec*/ 	.byte	0x04, 0x1e
        /*00ee*/ 	.short	(.L_3967 - .L_3966)
.L_3966:
        /*00f0*/ 	.word	0x00000000


	//----- nvinfo : EIATTR_CBANK_PARAM_SIZE
	.align		4
.L_3967:
        /*00f4*/ 	.byte	0x03, 0x19
        /*00f6*/ 	.short	0x0128


	//----- nvinfo : EIATTR_PARAM_CBANK
	.align		4
        /*00f8*/ 	.byte	0x04, 0x0a
        /*00fa*/ 	.short	(.L_3969 - .L_3968)
	.align		4
.L_3968:
        /*00fc*/ 	.word	index@(.nv.constant0._ZN10layer_norm13ln_bwd_kernelINS_13Kernel_traitsIf6__halffS2_fjLj256ELj1ELj4ELj1ELj16ENS_18Kernel_traits_baseILj256EfS2_fS2_fjLj128EEEEELb1ELb0ELb1ELb1EEEvNS_9BwdParamsE)
        /*0100*/ 	.short	0x0380
        /*0102*/ 	.short	0x0128


	//----- nvinfo : EIATTR_SW_WAR
	.align		4
.L_3969:
        /*0104*/ 	.byte	0x04, 0x36
        /*0106*/ 	.short	(.L_3971 - .L_3970)
.L_3970:
        /*0108*/ 	.word	0x00000008
.L_3971:


//--------------------- .nv.info._ZN10layer_norm13ln_bwd_kernelINS_13Kernel_traitsIf6__halffS2_fjLj256ELj1ELj4ELj1ELj16ENS_18Kernel_traits_baseILj256EfS2_fS2_fjLj128EEEEELb1ELb1ELb0ELb0EEEvNS_9BwdParamsE --------------------------
	.section	.nv.info._ZN10layer_norm13ln_bwd_kernelINS_13Kernel_traitsIf6__halffS2_fjLj256ELj1ELj4ELj1ELj16ENS_18Kernel_traits_baseILj256EfS2_fS2_fjLj128EEEEELb1ELb1ELb0ELb0EEEvNS_9BwdParamsE,"",@"SHT_CUDA_INFO"
	.sectionflags	@""
	.align	4


	//----- nvinfo : EIATTR_CUDA_API_VERSION
	.align		4
        /*0000*/ 	.byte	0x04, 0x37
        /*0002*/ 	.short	(.L_3973 - .L_3972)
.L_3972:
        /*0004*/ 	.word	0x00000082


	//----- nvinfo : EIATTR_KPARAM_INFO
	.align		4
.L_3973:
        /*0008*/ 	.byte	0x04, 0x17
        /*000a*/ 	.short	(.L_3975 - .L_3974)
.L_3974:
        /*000c*/ 	.word	0x00000000
        /*0010*/ 	.short	0x0000
        /*0012*/ 	.short	0x0000
        /*0014*/ 	.byte	0x00, 0xf0, 0xa1, 0x04


	//----- nvinfo : EIATTR_SPARSE_MMA_MASK
	.align		4
.L_3975:
        /*0018*/ 	.byte	0x03, 0x50
        /*001a*/ 	.short	0x0000


	//----- nvinfo : EIATTR_MAXREG_COUNT
	.align		4
        /*001c*/ 	.byte	0x03, 0x1b
        /*001e*/ 	.short	0x00ff


	//----- nvinfo : EIATTR_NUM_BARRIERS
	.align		4
        /*0020*/ 	.byte	0x02, 0x4c
        /*0022*/ 	.byte	0x01
	.zero		1


	//----- nvinfo : EIATTR_MERCURY_ISA_VERSION
	.align		4
        /*0024*/ 	.byte	0x03, 0x5f
        /*0026*/ 	.short	0x0101


	//----- nvinfo : EIATTR_COOP_GROUP_MASK_REGIDS
	.align		4
        /*0028*/ 	.byte	0x04, 0x29
        /*002a*/ 	.short	(.L_3977 - .L_3976)


	//   ....[0]....
.L_3976:
        /*002c*/ 	.word	0xffffffff


	//   ....[1]....
        /*0030*/ 	.word	0xffffffff


	//   ....[2]....
        /*0034*/ 	.word	0xffffffff


	//   ....[3]....
        /*0038*/ 	.word	0xffffffff


	//   ....[4]....
        /*003c*/ 	.word	0xffffffff


	//   ....[5]....
        /*0040*/ 	.word	0xffffffff


	//   ....[6]....
        /*0044*/ 	.word	0xffffffff


	//   ....[7]....
        /*0048*/ 	.word	0xffffffff


	//   ....[8]....
        /*004c*/ 	.word	0xffffffff


	//   ....[9]....
        /*0050*/ 	.word	0xffffffff


	//   ....[10]....
        /*0054*/ 	.word	0x05000061


	//   ....[11]....
        /*0058*/ 	.word	0x05000061


	//   ....[12]....
        /*005c*/ 	.word	0x05000061


	//   ....[13]....
        /*0060*/ 	.word	0x05000061


	//   ....[14]....
        /*0064*/ 	.word	0x05000061


	//   ....[15]....
        /*0068*/ 	.word	0x05000061


	//   ....[16]....
        /*006c*/ 	.word	0x05000061


	//   ....[17]....
        /*0070*/ 	.word	0x05000061


	//   ....[18]....
        /*0074*/ 	.word	0x05000061


	//   ....[19]....
        /*0078*/ 	.word	0x05000061


	//----- nvinfo : EIATTR_COOP_GROUP_INSTR_OFFSETS
	.align		4
.L_3977:
        /*007c*/ 	.byte	0x04, 0x28
        /*007e*/ 	.short	(.L_3979 - .L_3978)


	//   ....[0]....
.L_3978:
        /*0080*/ 	.word	0x00000a60


	//   ....[1]....
        /*0084*/ 	.word	0x00000a70


	//   ....[2]....
        /*0088*/ 	.word	0x00000aa0


	//   ....[3]....
        /*008c*/ 	.word	0x00000ab0


	//   ....[4]....
        /*0090*/ 	.word	0x00000ae0


	//   ....[5]....
        /*0094*/ 	.word	0x00000af0


	//   ....[6]....
        /*0098*/ 	.word	0x00000b20


	//   ....[7]....
        /*009c*/ 	.word	0x00000b30


	//   ....[8]....
        /*00a0*/ 	.word	0x00000b60


	//   ....[9]....
        /*00a4*/ 	.word	0x00000b70


	//   ....[10]....
        /*00a8*/ 	.word	0x00002e40


	//   ....[11]....
        /*00ac*/ 	.word	0x00002ed0


	//   ....[12]....
        /*00b0*/ 	.word	0x00002f40


	//   ....[13]....
        /*00b4*/ 	.word	0x00002fa0


	//   ....[14]....
        /*00b8*/ 	.word	0x00003010


	//   ....[15]....
        /*00bc*/ 	.word	0x00003070


	//   ....[16]....
        /*00c0*/ 	.word	0x000030e0


	//   ....[17]....
        /*00c4*/ 	.word	0x00003140


	//   ....[18]....
        /*00c8*/ 	.word	0x000031b0


	//   ....[19]....
        /*00cc*/ 	.word	0x00003210


	//----- nvinfo : EIATTR_VRC_CTA_INIT_COUNT
	.align		4
.L_3979:
        /*00d0*/ 	.byte	0x02, 0x4a
	.zero		1
	.zero		1


	//----- nvinfo : EIATTR_EXIT_INSTR_OFFSETS
	.align		4
        /*00d4*/ 	.byte	0x04, 0x1c
        /*00d6*/ 	.short	(.L_3981 - .L_3980)


	//   ....[0]....
.L_3980:
        /*00d8*/ 	.word	0x00002d50


	//   ....[1]....
        /*00dc*/ 	.word	0x00002dd0


	//----- nvinfo : EIATTR_MAX_THREADS
	.align		4
.L_3981:
        /*00e0*/ 	.byte	0x04, 0x05
        /*00e2*/ 	.short	(.L_3983 - .L_3982)
.L_3982:
        /*00e4*/ 	.word	0x00000080
        /*00e8*/ 	.word	0x00000001
        /*00ec*/ 	.word	0x00000001


	//----- nvinfo : EIATTR_CRS_STACK_SIZE
	.align		4
.L_3983:
        /*00f0*/ 	.byte	0x04, 0x1e
        /*00f2*/ 	.short	(.L_3985 - .L_3984)
.L_3984:
        /*00f4*/ 	.word	0x00000000


	//----- nvinfo : EIATTR_CBANK_PARAM_SIZE
	.align		4
.L_3985:
        /*00f8*/ 	.byte	0x03, 0x19
        /*00fa*/ 	.short	0x0128


	//----- nvinfo : EIATTR_PARAM_CBANK
	.align		4
        /*00fc*/ 	.byte	0x04, 0x0a
        /*00fe*/ 	.short	(.L_3987 - .L_3986)
	.align		4
.L_3986:
        /*0100*/ 	.word	index@(.nv.constant0._ZN10layer_norm13ln_bwd_kernelINS_13Kernel_traitsIf6__halffS2_fjLj256ELj1ELj4ELj1ELj16ENS_18Kernel_traits_baseILj256EfS2_fS2_fjLj128EEEEELb1ELb1ELb0ELb0EEEvNS_9BwdParamsE)
        /*0104*/ 	.short	0x0380
        /*0106*/ 	.short	0x0128


	//----- nvinfo : EIATTR_SW_WAR
	.align		4
.L_3987:
        /*0108*/ 	.byte	0x04, 0x36
        /*010a*/ 	.short	(.L_3989 - .L_3988)
.L_3988:
        /*010c*/ 	.word	0x00000008
.L_3989:


//--------------------- .nv.info._ZN10layer_norm13ln_bwd_kernelINS_13Kernel_traitsIf6__halffS2_fjLj256ELj1ELj4ELj1ELj16ENS_18Kernel_traits_baseILj256EfS2_fS2_fjLj128EEEEELb1ELb1ELb0ELb1EEEvNS_9BwdParamsE --------------------------
	.section	.nv.info._ZN10layer_norm13ln_bwd_kernelINS_13Kernel_traitsIf6__halffS2_fjLj256ELj1ELj4ELj1ELj16ENS_18Kernel_traits_baseILj256EfS2_fS2_fjLj128EEEEELb1ELb1ELb0ELb1EEEvNS_9BwdParamsE,"",@"SHT_CUDA_INFO"
	.sectionflags	@""
	.align	4


	//----- nvinfo : EIATTR_CUDA_API_VERSION
	.align		4
        /*0000*/ 	.byte	0x04, 0x37
        /*0002*/ 	.short	(.L_3991 - .L_3990)
.L_3990:
        /*0004*/ 	.word	0x00000082


	//----- nvinfo : EIATTR_KPARAM_INFO
	.align		4
.L_3991:
        /*0008*/ 	.byte	0x04, 0x17
        /*000a*/ 	.short	(.L_3993 - .L_3992)
.L_3992:
        /*000c*/ 	.word	0x00000000
        /*0010*/ 	.short	0x0000
        /*0012*/ 	.short	0x0000
        /*0014*/ 	.byte	0x00, 0xf0, 0xa1, 0x04


	//----- nvinfo : EIATTR_SPARSE_MMA_MASK
	.align		4
.L_3993:
        /*0018*/ 	.byte	0x03, 0x50
        /*001a*/ 	.short	0x0000


	//----- nvinfo : EIATTR_MAXREG_COUNT
	.align		4
        /*001c*/ 	.byte	0x03, 0x1b
        /*001e*/ 	.short	0x00ff


	//----- nvinfo : EIATTR_NUM_BARRIERS
	.align		4
        /*0020*/ 	.byte	0x02, 0x4c
        /*0022*/ 	.byte	0x01
	.zero		1


	//----- nvinfo : EIATTR_MERCURY_ISA_VERSION
	.align		4
        /*0024*/ 	.byte	0x03, 0x5f
        /*0026*/ 	.short	0x0101


	//----- nvinfo : EIATTR_COOP_GROUP_MASK_REGIDS
	.align		4
        /*0028*/ 	.byte	0x04, 0x29
        /*002a*/ 	.short	(.L_3995 - .L_3994)


	//   ....[0]....
.L_3994:
        /*002c*/ 	.word	0xffffffff


	//   ....[1]....
        /*0030*/ 	.word	0xffffffff


	//   ....[2]....
        /*0034*/ 	.word	0xffffffff


	//   ....[3]....
        /*0038*/ 	.word	0xffffffff


	//   ....[4]....
        /*003c*/ 	.word	0xffffffff


	//   ....[5]....
        /*0040*/ 	.word	0xffffffff


	//   ....[6]....
        /*0044*/ 	.word	0xffffffff


	//   ....[7]....
        /*0048*/ 	.word	0xffffffff


	//   ....[8]....
        /*004c*/ 	.word	0xffffffff


	//   ....[9]....
        /*0050*/ 	.word	0xffffffff


	//   ....[10]....
        /*0054*/ 	.word	0x05000059


	//   ....[11]....
        /*0058*/ 	.word	0x05000059


	//   ....[12]....
        /*005c*/ 	.word	0x05000059


	//   ....[13]....
        /*0060*/ 	.word	0x05000059


	//   ....[14]....
        /*0064*/ 	.word	0x05000059


	//   ....[15]....
        /*0068*/ 	.word	0x05000059


	//   ....[16]....
        /*006c*/ 	.word	0x05000059


	//   ....[17]....
        /*0070*/ 	.word	0x05000059


	//   ....[18]....
        /*0074*/ 	.word	0x05000059


	//   ....[19]....
        /*0078*/ 	.word	0x05000059


	//----- nvinfo : EIATTR_COOP_GROUP_INSTR_OFFSETS
	.align		4
.L_3995:
        /*007c*/ 	.byte	0x04, 0x28
        /*007e*/ 	.short	(.L_3997 - .L_3996)


	//   ....[0]....
.L_3996:
        /*0080*/ 	.word	0x00000a80


	//   ....[1]....
        /*0084*/ 	.word	0x00000a90


	//   ....[2]....
        /*0088*/ 	.word	0x00000ac0


	//   ....[3]....
        /*008c*/ 	.word	0x00000ad0


	//   ....[4]....
        /*0090*/ 	.word	0x00000b00


	//   ....[5]....
        /*0094*/ 	.word	0x00000b10


	//   ....[6]....
        /*0098*/ 	.word	0x00000b40


	//   ....[7]....
        /*009c*/ 	.word	0x00000b60


	//   ....[8]....
        /*00a0*/ 	.word	0x00000b70


	//   ....[9]....
        /*00a4*/ 	.word	0x00000b90


	//   ....[10]....
        /*00a8*/ 	.word	0x00002cc0


	//   ....[11]....
        /*00ac*/ 	.word	0x00002d50


	//   ....[12]....
        /*00b0*/ 	.word	0x00002dc0


	//   ....[13]....
        /*00b4*/ 	.word	0x00002e20


	//   ....[14]....
        /*00b8*/ 	.word	0x00002e80


	//   ....[15]....
        /*00bc*/ 	.word	0x00002ee0


	//   ....[16]....
        /*00c0*/ 	.word	0x00002f40


	//   ....[17]....
        /*00c4*/ 	.word	0x00002f90


	//   ....[18]....
        /*00c8*/ 	.word	0x00002ff0


	//   ....[19]....
        /*00cc*/ 	.word	0x00003040


	//----- nvinfo : EIATTR_VRC_CTA_INIT_COUNT
	.align		4
.L_3997:
        /*00d0*/ 	.byte	0x02, 0x4a
	.zero		1
	.zero		1


	//----- nvinfo : EIATTR_EXIT_INSTR_OFFSETS
	.align		4
        /*00d4*/ 	.byte	0x04, 0x1c
        /*00d6*/ 	.short	(.L_3999 - .L_3998)


	//   ....[0]....
.L_3998:
        /*00d8*/ 	.word	0x00002c50


	//----- nvinfo : EIATTR_MAX_THREADS
	.align		4
.L_3999:
        /*00dc*/ 	.byte	0x04, 0x05
        /*00de*/ 	.short	(.L_4001 - .L_4000)
.L_4000:
        /*00e0*/ 	.word	0x00000080
        /*00e4*/ 	.word	0x00000001
        /*00e8*/ 	.word	0x00000001


	//----- nvinfo : EIATTR_CRS_STACK_SIZE
	.align		4
.L_4001:
        /*00ec*/ 	.byte	0x04, 0x1e
        /*00ee*/ 	.short	(.L_4003 - .L_4002)
.L_4002:
        /*00f0*/ 	.word	0x00000000


	//----- nvinfo : EIATTR_CBANK_PARAM_SIZE
	.align		4
.L_4003:
        /*00f4*/ 	.byte	0x03, 0x19
        /*00f6*/ 	.short	0x0128


	//----- nvinfo : EIATTR_PARAM_CBANK
	.align		4
        /*00f8*/ 	.byte	0x04, 0x0a
        /*00fa*/ 	.short	(.L_4005 - .L_4004)
	.align		4
.L_4004:
        /*00fc*/ 	.word	index@(.nv.constant0._ZN10layer_norm13ln_bwd_kernelINS_13Kernel_traitsIf6__halffS2_fjLj256ELj1ELj4ELj1ELj16ENS_18Kernel_traits_baseILj256EfS2_fS2_fjLj128EEEEELb1ELb1ELb0ELb1EEEvNS_9BwdParamsE)
        /*0100*/ 	.short	0x0380
        /*0102*/ 	.short	0x0128


	//----- nvinfo : EIATTR_SW_WAR
	.align		4
.L_4005:
        /*0104*/ 	.byte	0x04, 0x36
        /*0106*/ 	.short	(.L_4007 - .L_4006)
.L_4006:
        /*0108*/ 	.word	0x00000008
.L_4007:


//--------------------- .nv.info._ZN10layer_norm22ln_bwd_finalize_kernelINS_22Kernel_traits_finalizeILj256Ef6__halffS2_fjLb1ELj1024ELj4ENS_18Kernel_traits_baseILj256EfS2_fS2_fjLj1024EEEEELb1ELb0EEEvNS_9BwdParamsE --------------------------
	.section	.nv.info._ZN10layer_norm22ln_bwd_finalize_kernelINS_22Kernel_traits_finalizeILj256Ef6__halffS2_fjLb1ELj1024ELj4ENS_18Kernel_traits_baseILj256EfS2_fS2_fjLj1024EEEEELb1ELb0EEEvNS_9BwdParamsE,"",@"SHT_CUDA_INFO"
	.sectionflags	@""
	.align	4


	//----- nvinfo : EIATTR_CUDA_API_VERSION
	.align		4
        /*0000*/ 	.byte	0x04, 0x37
        /*0002*/ 	.short	(.L_4009 - .L_4008)
.L_4008:
        /*0004*/ 	.word	0x00000082


	//----- nvinfo : EIATTR_KPARAM_INFO
	.align		4
.L_4009:
        /*0008*/ 	.byte	0x04, 0x17
        /*000a*/ 	.short	(.L_4011 - .L_4010)
.L_4010:
        /*000c*/ 	.word	0x00000000
        /*0010*/ 	.short	0x0000
        /*0012*/ 	.short	0x0000
        /*0014*/ 	.byte	0x00, 0xf0, 0xa1, 0x04


	//----- nvinfo : EIATTR_SPARSE_MMA_MASK
	.align		4
.L_4011:
        /*0018*/ 	.byte	0x03, 0x50
        /*001a*/ 	.short	0x0000


	//----- nvinfo : EIATTR_MAXREG_COUNT
	.align		4
        /*001c*/ 	.byte	0x03, 0x1b
        /*001e*/ 	.short	0x0040


	//----- nvinfo : EIATTR_NUM_BARRIERS
	.align		4
        /*0020*/ 	.byte	0x02, 0x4c
        /*0022*/ 	.byte	0x01
	.zero		1


	//----- nvinfo : EIATTR_MERCURY_ISA_VERSION
	.align		4
        /*0024*/ 	.byte	0x03, 0x5f
        /*0026*/ 	.short	0x0101


	//----- nvinfo : EIATTR_COOP_GROUP_MASK_REGIDS
	.align		4
        /*0028*/ 	.byte	0x04, 0x29
        /*002a*/ 	.short	(.L_4013 - .L_4012)


	//   ....[0]....
.L_4012:
        /*002c*/ 	.word	0xffffffff


	//   ....[1]....
        /*0030*/ 	.word	0xffffffff


	//   ....[2]....
        /*0034*/ 	.word	0xffffffff


	//   ....[3]....
        /*0038*/ 	.word	0xffffffff


	//   ....[4]....
        /*003c*/ 	.word	0xffffffff


	//   ....[5]....
        /*0040*/ 	.word	0xffffffff


	//   ....[6]....
        /*0044*/ 	.word	0xffffffff


	//   ....[7]....
        /*0048*/ 	.word	0xffffffff


	//   ....[8]....
        /*004c*/ 	.word	0xffffffff


	//   ....[9]....
        /*0050*/ 	.word	0xffffffff


	//   ....[10]....
        /*0054*/ 	.word	0xffffffff


	//   ....[11]....
        /*0058*/ 	.word	0xffffffff


	//   ....[12]....
        /*005c*/ 	.word	0xffffffff


	//   ....[13]....
        /*0060*/ 	.word	0xffffffff


	//   ....[14]....
        /*0064*/ 	.word	0xffffffff


	//----- nvinfo : EIATTR_COOP_GROUP_INSTR_OFFSETS
	.align		4
.L_4013:
        /*0068*/ 	.byte	0x04, 0x28
        /*006a*/ 	.short	(.L_4015 - .L_4014)


	//   ....[0]....
.L_4014:
        /*006c*/ 	.word	0x00001040


	//   ....[1]....
        /*0070*/ 	.word	0x00001050


	//   ....[2]....
        /*0074*/ 	.word	0x00001060


	//   ....[3]....
        /*0078*/ 	.word	0x00001090


	//   ....[4]....
        /*007c*/ 	.word	0x000010b0


	//   ....[5]....
        /*0080*/ 	.word	0x000010c0


	//   ....[6]....
        /*0084*/ 	.word	0x000010f0


	//   ....[7]....
        /*0088*/ 	.word	0x00001110


	//   ....[8]....
        /*008c*/ 	.word	0x00001120


	//   ....[9]....
        /*0090*/ 	.word	0x00001160


	//   ....[10]....
        /*0094*/ 	.word	0x00001190


	//   ....[11]....
        /*0098*/ 	.word	0x000011a0


	//   ....[12]....
        /*009c*/ 	.word	0x000011e0


	//   ....[13]....
        /*00a0*/ 	.word	0x00001200


	//   ....[14]....
        /*00a4*/ 	.word	0x00001210


	//----- nvinfo : EIATTR_VRC_CTA_INIT_COUNT
	.align		4
.L_4015:
        /*00a8*/ 	.byte	0x02, 0x4a
	.zero		1
	.zero		1


	//----- nvinfo : EIATTR_EXIT_INSTR_OFFSETS
	.align		4
        /*00ac*/ 	.byte	0x04, 0x1c
        /*00ae*/ 	.short	(.L_4017 - .L_4016)


	//   ....[0]....
.L_4016:
        /*00b0*/ 	.word	0x00000060


	//   ....[1]....
        /*00b4*/ 	.word	0x00001290


	//   ....[2]....
        /*00b8*/ 	.word	0x000012c0


	//   ....[3]....
        /*00bc*/ 	.word	0x000013a0


	//----- nvinfo : EIATTR_MAX_THREADS
	.align		4
.L_4017:
        /*00c0*/ 	.byte	0x04, 0x05
        /*00c2*/ 	.short	(.L_4019 - .L_4018)
.L_4018:
        /*00c4*/ 	.word	0x00000400
        /*00c8*/ 	.word	0x00000001
        /*00cc*/ 	.word	0x00000001


	//----- nvinfo : EIATTR_CRS_STACK_SIZE
	.align		4
.L_4019:
        /*00d0*/ 	.byte	0x04, 0x1e
        /*00d2*/ 	.short	(.L_4021 - .L_4020)
.L_4020:
        /*00d4*/ 	.word	0x00000000


	//----- nvinfo : EIATTR_CBANK_PARAM_SIZE
	.align		4
.L_4021:
        /*00d8*/ 	.byte	0x03, 0x19
        /*00da*/ 	.short	0x0128


	//----- nvinfo : EIATTR_PARAM_CBANK
	.align		4
        /*00dc*/ 	.byte	0x04, 0x0a
        /*00de*/ 	.short	(.L_4023 - .L_4022)
	.align		4
.L_4022:
        /*00e0*/ 	.word	index@(.nv.constant0._ZN10layer_norm22ln_bwd_finalize_kernelINS_22Kernel_traits_finalizeILj256Ef6__halffS2_fjLb1ELj1024ELj4ENS_18Kernel_traits_baseILj256EfS2_fS2_fjLj1024EEEEELb1ELb0EEEvNS_9BwdParamsE)
        /*00e4*/ 	.short	0x0380
        /*00e6*/ 	.short	0x0128


	//----- nvinfo : EIATTR_SW_WAR
	.align		4
.L_4023:
        /*00e8*/ 	.byte	0x04, 0x36
        /*00ea*/ 	.short	(.L_4025 - .L_4024)
.L_4024:
        /*00ec*/ 	.word	0x00000008
.L_4025:


//--------------------- .nv.info._ZN10layer_norm13ln_bwd_kernelINS_13Kernel_traitsIf6__halffS2_fjLj256ELj1ELj4ELj1ELj16ENS_18Kernel_traits_baseILj256EfS2_fS2_fjLj128EEEEELb1ELb1ELb1ELb0EEEvNS_9BwdParamsE --------------------------
	.section	.nv.info._ZN10layer_norm13ln_bwd_kernelINS_13Kernel_traitsIf6__halffS2_fjLj256ELj1ELj4ELj1ELj16ENS_18Kernel_traits_baseILj256EfS2_fS2_fjLj128EEEEELb1ELb1ELb1ELb0EEEvNS_9BwdParamsE,"",@"SHT_CUDA_INFO"
	.sectionflags	@""
	.align	4


	//----- nvinfo : EIATTR_CUDA_API_VERSION
	.align		4
        /*0000*/ 	.byte	0x04, 0x37
        /*0002*/ 	.short	(.L_4027 - .L_4026)
.L_4026:
        /*0004*/ 	.word	0x00000082


	//----- nvinfo : EIATTR_KPARAM_INFO
	.align		4
.L_4027:
        /*0008*/ 	.byte	0x04, 0x17
        /*000a*/ 	.short	(.L_4029 - .L_4028)
.L_4028:
        /*000c*/ 	.word	0x00000000
        /*0010*/ 	.short	0x0000
        /*0012*/ 	.short	0x0000
        /*0014*/ 	.byte	0x00, 0xf0, 0xa1, 0x04


	//----- nvinfo : EIATTR_SPARSE_MMA_MASK
	.align		4
.L_4029:
        /*0018*/ 	.byte	0x03, 0x50
        /*001a*/ 	.short	0x0000


	//----- nvinfo : EIATTR_MAXREG_COUNT
	.align		4
        /*001c*/ 	.byte	0x03, 0x1b
        /*001e*/ 	.short	0x00ff


	//----- nvinfo : EIATTR_NUM_BARRIERS
	.align		4
        /*0020*/ 	.byte	0x02, 0x4c
        /*0022*/ 	.byte	0x01
	.zero		1


	//----- nvinfo : EIATTR_MERCURY_ISA_VERSION
	.align		4
        /*0024*/ 	.byte	0x03, 0x5f
        /*0026*/ 	.short	0x0101


	//----- nvinfo : EIATTR_COOP_GROUP_MASK_REGIDS
	.align		4
        /*0028*/ 	.byte	0x04, 0x29
        /*002a*/ 	.short	(.L_4031 - .L_4030)


	//   ....[0]....
.L_4030:
        /*002c*/ 	.word	0xffffffff


	//   ....[1]....
        /*0030*/ 	.word	0xffffffff


	//   ....[2]....
        /*0034*/ 	.word	0xffffffff


	//   ....[3]....
        /*0038*/ 	.word	0xffffffff


	//   ....[4]....
        /*003c*/ 	.word	0xffffffff


	//   ....[5]....
        /*0040*/ 	.word	0xffffffff


	//   ....[6]....
        /*0044*/ 	.word	0xffffffff


	//   ....[7]....
        /*0048*/ 	.word	0xffffffff


	//   ....[8]....
        /*004c*/ 	.word	0xffffffff


	//   ....[9]....
        /*0050*/ 	.word	0xffffffff


	//   ....[10]....
        /*0054*/ 	.word	0x05000068


	//   ....[11]....
        /*0058*/ 	.word	0x05000068


	//   ....[12]....
        /*005c*/ 	.word	0x05000068


	//   ....[13]....
        /*0060*/ 	.word	0x05000068


	//   ....[14]....
        /*0064*/ 	.word	0x05000068


	//   ....[15]....
        /*0068*/ 	.word	0x05000068


	//   ....[16]....
        /*006c*/ 	.word	0x05000068


	//   ....[17]....
        /*0070*/ 	.word	0x05000068


	//   ....[18]....
        /*0074*/ 	.word	0x05000068


	//   ....[19]....
        /*0078*/ 	.word	0x05000068


	//----- nvinfo : EIATTR_COOP_GROUP_INSTR_OFFSETS
	.align		4
.L_4031:
        /*007c*/ 	.byte	0x04, 0x28
        /*007e*/ 	.short	(.L_4033 - .L_4032)


	//   ....[0]....
.L_4032:
        /*0080*/ 	.word	0x00000d90


	//   ....[1]....
        /*0084*/ 	.word	0x00000da0


	//   ....[2]....
        /*0088*/ 	.word	0x00000dd0


	//   ....[3]....
        /*008c*/ 	.word	0x00000de0


	//   ....[4]....
        /*0090*/ 	.word	0x00000e10


	//   ....[5]....
        /*0094*/ 	.word	0x00000e20


	//   ....[6]....
        /*0098*/ 	.word	0x00000e50


	//   ....[7]....
        /*009c*/ 	.word	0x00000e60


	//   ....[8]....
        /*00a0*/ 	.word	0x00000e90


	//   ....[9]....
        /*00a4*/ 	.word	0x00000ea0


	//   ....[10]....
        /*00a8*/ 	.word	0x000035b0


	//   ....[11]....
        /*00ac*/ 	.word	0x00003640


	//   ....[12]....
        /*00b0*/ 	.word	0x000036b0


	//   ....[13]....
        /*00b4*/ 	.word	0x00003710


	//   ....[14]....
        /*00b8*/ 	.word	0x00003780


	//   ....[15]....
        /*00bc*/ 	.word	0x000037e0


	//   ....[16]....
        /*00c0*/ 	.word	0x00003850


	//   ....[17]....
        /*00c4*/ 	.word	0x000038b0


	//   ....[18]....
        /*00c8*/ 	.word	0x00003920


	//   ....[19]....
        /*00cc*/ 	.word	0x00003980


	//----- nvinfo : EIATTR_VRC_CTA_INIT_COUNT
	.align		4
.L_4033:
        /*00d0*/ 	.byte	0x02, 0x4a
	.zero		1
	.zero		1


	//----- nvinfo : EIATTR_EXIT_INSTR_OFFSETS
	.align		4
        /*00d4*/ 	.byte	0x04, 0x1c
        /*00d6*/ 	.short	(.L_4035 - .L_4034)


	//   ....[0]....
.L_4034:
        /*00d8*/ 	.word	0x000034c0


	//   ....[1]....
        /*00dc*/ 	.word	0x00003540


	//----- nvinfo : EIATTR_MAX_THREADS
	.align		4
.L_4035:
        /*00e0*/ 	.byte	0x04, 0x05
        /*00e2*/ 	.short	(.L_4037 - .L_4036)
.L_4036:
        /*00e4*/ 	.word	0x00000080
        /*00e8*/ 	.word	0x00000001
        /*00ec*/ 	.word	0x00000001


	//----- nvinfo : EIATTR_CRS_STACK_SIZE
	.align		4
.L_4037:
        /*00f0*/ 	.byte	0x04, 0x1e
        /*00f2*/ 	.short	(.L_4039 - .L_4038)
.L_4038:
        /*00f4*/ 	.word	0x00000000


	//----- nvinfo : EIATTR_CBANK_PARAM_SIZE
	.align		4
.L_4039:
        /*00f8*/ 	.byte	0x03, 0x19
        /*00fa*/ 	.short	0x0128


	//----- nvinfo : EIATTR_PARAM_CBANK
	.align		4
        /*00fc*/ 	.byte	0x04, 0x0a
        /*00fe*/ 	.short	(.L_4041 - .L_4040)
	.align		4
.L_4040:
        /*0100*/ 	.word	index@(.nv.constant0._ZN10layer_norm13ln_bwd_kernelINS_13Kernel_traitsIf6__halffS2_fjLj256ELj1ELj4ELj1ELj16ENS_18Kernel_traits_baseILj256EfS2_fS2_fjLj128EEEEELb1ELb1ELb1ELb0EEEvNS_9BwdParamsE)
        /*0104*/ 	.short	0x0380
        /*0106*/ 	.short	0x0128


	//----- nvinfo : EIATTR_SW_WAR
	.align		4
.L_4041:
        /*0108*/ 	.byte	0x04, 0x36
        /*010a*/ 	.short	(.L_4043 - .L_4042)
.L_4042:
        /*010c*/ 	.word	0x00000008
.L_4043:


//--------------------- .nv.info._ZN10layer_norm22ln_bwd_finalize_kernelINS_22Kernel_traits_finalizeILj256Ef6__halffS2_fjLb1ELj1024ELj4ENS_18Kernel_traits_baseILj256EfS2_fS2_fjLj1024EEEEELb1ELb1EEEvNS_9BwdParamsE --------------------------
	.section	.nv.info._ZN10layer_norm22ln_bwd_finalize_kernelINS_22Kernel_traits_finalizeILj256Ef6__halffS2_fjLb1ELj1024ELj4ENS_18Kernel_traits_baseILj256EfS2_fS2_fjLj1024EEEEELb1ELb1EEEvNS_9BwdParamsE,"",@"SHT_CUDA_INFO"
	.sectionflags	@""
	.align	4


	//----- nvinfo : EIATTR_CUDA_API_VERSION
	.align		4
        /*0000*/ 	.byte	0x04, 0x37
        /*0002*/ 	.short	(.L_4045 - .L_4044)
.L_4044:
        /*0004*/ 	.word	0x00000082


	//----- nvinfo : EIATTR_KPARAM_INFO
	.align		4
.L_4045:
        /*0008*/ 	.byte	0x04, 0x17
        /*000a*/ 	.short	(.L_4047 - .L_4046)
.L_4046:
        /*000c*/ 	.word	0x00000000
        /*0010*/ 	.short	0x0000
        /*0012*/ 	.short	0x0000
        /*0014*/ 	.byte	0x00, 0xf0, 0xa1, 0x04


	//----- nvinfo : EIATTR_SPARSE_MMA_MASK
	.align		4
.L_4047:
        /*0018*/ 	.byte	0x03, 0x50
        /*001a*/ 	.short	0x0000


	//----- nvinfo : EIATTR_MAXREG_COUNT
	.align		4
        /*001c*/ 	.byte	0x03, 0x1b
        /*001e*/ 	.short	0x0040


	//----- nvinfo : EIATTR_NUM_BARRIERS
	.align		4
        /*0020*/ 	.byte	0x02, 0x4c
        /*0022*/ 	.byte	0x01
	.zero		1


	//----- nvinfo : EIATTR_MERCURY_ISA_VERSION
	.align		4
        /*0024*/ 	.byte	0x03, 0x5f
        /*0026*/ 	.short	0x0101


	//----- nvinfo : EIATTR_COOP_GROUP_MASK_REGIDS
	.align		4
        /*0028*/ 	.byte	0x04, 0x29
        /*002a*/ 	.short	(.L_4049 - .L_4048)


	//   ....[0]....
.L_4048:
        /*002c*/ 	.word	0xffffffff


	//   ....[1]....
        /*0030*/ 	.word	0xffffffff


	//   ....[2]....
        /*0034*/ 	.word	0xffffffff


	//   ....[3]....
        /*0038*/ 	.word	0xffffffff


	//   ....[4]....
        /*003c*/ 	.word	0xffffffff


	//   ....[5]....
        /*0040*/ 	.word	0xffffffff


	//   ....[6]....
        /*0044*/ 	.word	0xffffffff


	//   ....[7]....
        /*0048*/ 	.word	0xffffffff


	//   ....[8]....
        /*004c*/ 	.word	0xffffffff


	//   ....[9]....
        /*0050*/ 	.word	0xffffffff


	//   ....[10]....
        /*0054*/ 	.word	0xffffffff


	//   ....[11]....
        /*0058*/ 	.word	0xffffffff


	//   ....[12]....
        /*005c*/ 	.word	0xffffffff


	//   ....[13]....
        /*0060*/ 	.word	0xffffffff


	//   ....[14]....
        /*0064*/ 	.word	0xffffffff


	//----- nvinfo : EIATTR_COOP_GROUP_INSTR_OFFSETS
	.align		4
.L_4049:
        /*0068*/ 	.byte	0x04, 0x28
        /*006a*/ 	.short	(.L_4051 - .L_4050)


	//   ....[0]....
.L_4050:
        /*006c*/ 	.word	0x00001090


	//   ....[1]....
        /*0070*/ 	.word	0x000010a0


	//   ....[2]....
        /*0074*/ 	.word	0x000010b0


	//   ....[3]....
        /*0078*/ 	.word	0x000010e0


	//   ....[4]....
        /*007c*/ 	.word	0x00001100


	//   ....[5]....
        /*0080*/ 	.word	0x00001110


	//   ....[6]....
        /*0084*/ 	.word	0x00001140


	//   ....[7]....
        /*0088*/ 	.word	0x00001160


	//   ....[8]....
        /*008c*/ 	.word	0x00001170


	//   ....[9]....
        /*0090*/ 	.word	0x000011a0


	//   ....[10]....
        /*0094*/ 	.word	0x000011c0


	//   ....[11]....
        /*0098*/ 	.word	0x000011d0


	//   ....[12]....
        /*009c*/ 	.word	0x00001210


	//   ....[13]....
        /*00a0*/ 	.word	0x00001230


	//   ....[14]....
        /*00a4*/ 	.word	0x00001240


	//----- nvinfo : EIATTR_VRC_CTA_INIT_COUNT
	.align		4
.L_4051:
        /*00a8*/ 	.byte	0x02, 0x4a
	.zero		1
	.zero		1


	//----- nvinfo : EIATTR_EXIT_INSTR_OFFSETS
	.align		4
        /*00ac*/ 	.byte	0x04, 0x1c
        /*00ae*/ 	.short	(.L_4053 - .L_4052)


	//   ....[0]....
.L_4052:
        /*00b0*/ 	.word	0x00000060


	//   ....[1]....
        /*00b4*/ 	.word	0x000012c0


	//   ....[2]....
        /*00b8*/ 	.word	0x000013b0


	//----- nvinfo : EIATTR_MAX_THREADS
	.align		4
.L_4053:
        /*00bc*/ 	.byte	0x04, 0x05
        /*00be*/ 	.short	(.L_4055 - .L_4054)
.L_4054:
        /*00c0*/ 	.word	0x00000400
        /*00c4*/ 	.word	0x00000001
        /*00c8*/ 	.word	0x00000001


	//----- nvinfo : EIATTR_CRS_STACK_SIZE
	.align		4
.L_4055:
        /*00cc*/ 	.byte	0x04, 0x1e
        /*00ce*/ 	.short	(.L_4057 - .L_4056)
.L_4056:
        /*00d0*/ 	.word	0x00000000


	//----- nvinfo : EIATTR_CBANK_PARAM_SIZE
	.align		4
.L_4057:
        /*00d4*/ 	.byte	0x03, 0x19
        /*00d6*/ 	.short	0x0128


	//----- nvinfo : EIATTR_PARAM_CBANK
	.align		4
        /*00d8*/ 	.byte	0x04, 0x0a
        /*00da*/ 	.short	(.L_4059 - .L_4058)
	.align		4
.L_4058:
        /*00dc*/ 	.word	index@(.nv.constant0._ZN10layer_norm22ln_bwd_finalize_kernelINS_22Kernel_traits_finalizeILj256Ef6__halffS2_fjLb1ELj1024ELj4ENS_18Kernel_traits_baseILj256EfS2_fS2_fjLj1024EEEEELb1ELb1EEEvNS_9BwdParamsE)
        /*00e0*/ 	.short	0x0380
        /*00e2*/ 	.short	0x0128


	//----- nvinfo : EIATTR_SW_WAR
	.align		4
.L_4059:
        /*00e4*/ 	.byte	0x04, 0x36
        /*00e6*/ 	.short	(.L_4061 - .L_4060)
.L_4060:
        /*00e8*/ 	.word	0x00000008
.L_4061:


//--------------------- .nv.info._ZN10layer_norm13ln_bwd_kernelINS_13Kernel_traitsIf6__halffS2_fjLj256ELj1ELj4ELj1ELj16ENS_18Kernel_traits_baseILj256EfS2_fS2_fjLj128EEEEELb1ELb1ELb1ELb1EEEvNS_9BwdParamsE --------------------------
	.section	.nv.info._ZN10layer_norm13ln_bwd_kernelINS_13Kernel_traitsIf6__halffS2_fjLj256ELj1ELj4ELj1ELj16ENS_18Kernel_traits_baseILj256EfS2_fS2_fjLj128EEEEELb1ELb1ELb1ELb1EEEvNS_9BwdParamsE,"",@"SHT_CUDA_INFO"
	.sectionflags	@""
	.align	4


	//----- nvinfo : EIATTR_CUDA_API_VERSION
	.align		4
        /*0000*/ 	.byte	0x04, 0x37
        /*0002*/ 	.short	(.L_4063 - .L_4062)
.L_4062:
        /*0004*/ 	.word	0x00000082


	//----- nvinfo : EIATTR_KPARAM_INFO
	.align		4
.L_4063:
        /*0008*/ 	.byte	0x04, 0x17
        /*000a*/ 	.short	(.L_4065 - .L_4064)
.L_4064:
        /*000c*/ 	.word	0x00000000
        /*0010*/ 	.short	0x0000
        /*0012*/ 	.short	0x0000
        /*0014*/ 	.byte	0x00, 0xf0, 0xa1, 0x04


	//----- nvinfo : EIATTR_SPARSE_MMA_MASK
	.align		4
.L_4065:
        /*0018*/ 	.byte	0x03, 0x50
        /*001a*/ 	.short	0x0000


	//----- nvinfo : EIATTR_MAXREG_COUNT
	.align		4
        /*001c*/ 	.byte	0x03, 0x1b
        /*001e*/ 	.short	0x00ff


	//----- nvinfo : EIATTR_NUM_BARRIERS
	.align		4
        /*0020*/ 	.byte	0x02, 0x4c
        /*0022*/ 	.byte	0x01
	.zero		1


	//----- nvinfo : EIATTR_MERCURY_ISA_VERSION
	.align		4
        /*0024*/ 	.byte	0x03, 0x5f
        /*0026*/ 	.short	0x0101


	//----- nvinfo : EIATTR_COOP_GROUP_MASK_REGIDS
	.align		4
        /*0028*/ 	.byte	0x04, 0x29
        /*002a*/ 	.short	(.L_4067 - .L_4066)


	//   ....[0]....
.L_4066:
        /*002c*/ 	.word	0xffffffff


	//   ....[1]....
        /*0030*/ 	.word	0xffffffff


	//   ....[2]....
        /*0034*/ 	.word	0xffffffff


	//   ....[3]....
        /*0038*/ 	.word	0xffffffff


	//   ....[4]....
        /*003c*/ 	.word	0xffffffff


	//   ....[5]....
        /*0040*/ 	.word	0xffffffff


	//   ....[6]....
        /*0044*/ 	.word	0xffffffff


	//   ....[7]....
        /*0048*/ 	.word	0xffffffff


	//   ....[8]....
        /*004c*/ 	.word	0xffffffff


	//   ....[9]....
        /*0050*/ 	.word	0xffffffff


	//   ....[10]....
        /*0054*/ 	.word	0x0500006a


	//   ....[11]....
        /*0058*/ 	.word	0x0500006a


	//   ....[12]....
        /*005c*/ 	.word	0x0500006a


	//   ....[13]....
        /*0060*/ 	.word	0x0500006a


	//   ....[14]....
        /*0064*/ 	.word	0x0500006a


	//   ....[15]....
        /*0068*/ 	.word	0x0500006a


	//   ....[16]....
        /*006c*/ 	.word	0x0500006a


	//   ....[17]....
        /*0070*/ 	.word	0x0500006a


	//   ....[18]....
        /*0074*/ 	.word	0x0500006a


	//   ....[19]....
        /*0078*/ 	.word	0x0500006a


	//----- nvinfo : EIATTR_COOP_GROUP_INSTR_OFFSETS
	.align		4
.L_4067:
        /*007c*/ 	.byte	0x04, 0x28
        /*007e*/ 	.short	(.L_4069 - .L_4068)


	//   ....[0]....
.L_4068:
        /*0080*/ 	.word	0x00000c70


	//   ....[1]....
        /*0084*/ 	.word	0x00000c80


	//   ....[2]....
        /*0088*/ 	.word	0x00000cb0


	//   ....[3]....
        /*008c*/ 	.word	0x00000cc0


	//   ....[4]....
        /*0090*/ 	.word	0x00000cf0


	//   ....[5]....
        /*0094*/ 	.word	0x00000d00


	//   ....[6]....
        /*0098*/ 	.word	0x00000d30


	//   ....[7]....
        /*009c*/ 	.word	0x00000d40


	//   ....[8]....
        /*00a0*/ 	.word	0x00000d70


	//   ....[9]....
        /*00a4*/ 	.word	0x00000d80


	//   ....[10]....
        /*00a8*/ 	.word	0x00003350


	//   ....[11]....
        /*00ac*/ 	.word	0x000033e0


	//   ....[12]....
        /*00b0*/ 	.word	0x00003450


	//   ....[13]....
        /*00b4*/ 	.word	0x000034b0


	//   ....[14]....
        /*00b8*/ 	.word	0x00003520


	//   ....[15]....
        /*00bc*/ 	.word	0x00003580


	//   ....[16]....
        /*00c0*/ 	.word	0x000035f0


	//   ....[17]....
        /*00c4*/ 	.word	0x00003650


	//   ....[18]....
        /*00c8*/ 	.word	0x000036c0


	//   ....[19]....
        /*00cc*/ 	.word	0x00003720


	//----- nvinfo : EIATTR_VRC_CTA_INIT_COUNT
	.align		4
.L_4069:
        /*00d0*/ 	.byte	0x02, 0x4a
	.zero		1
	.zero		1


	//----- nvinfo : EIATTR_EXIT_INSTR_OFFSETS
	.align		4
        /*00d4*/ 	.byte	0x04, 0x1c
        /*00d6*/ 	.short	(.L_4071 - .L_4070)


	//   ....[0]....
.L_4070:
        /*00d8*/ 	.word	0x000032e0


	//----- nvinfo : EIATTR_MAX_THREADS
	.align		4
.L_4071:
        /*00dc*/ 	.byte	0x04, 0x05
        /*00de*/ 	.short	(.L_4073 - .L_4072)
.L_4072:
        /*00e0*/ 	.word	0x00000080
        /*00e4*/ 	.word	0x00000001
        /*00e8*/ 	.word	0x00000001


	//----- nvinfo : EIATTR_CRS_STACK_SIZE
	.align		4
.L_4073:
        /*00ec*/ 	.byte	0x04, 0x1e
        /*00ee*/ 	.short	(.L_4075 - .L_4074)
.L_4074:
        /*00f0*/ 	.word	0x00000000


	//----- nvinfo : EIATTR_CBANK_PARAM_SIZE
	.align		4
.L_4075:
        /*00f4*/ 	.byte	0x03, 0x19
        /*00f6*/ 	.short	0x0128


	//----- nvinfo : EIATTR_PARAM_CBANK
	.align		4
        /*00f8*/ 	.byte	0x04, 0x0a
        /*00fa*/ 	.short	(.L_4077 - .L_4076)
	.align		4
.L_4076:
        /*00fc*/ 	.word	index@(.nv.constant0._ZN10layer_norm13ln_bwd_kernelINS_13Kernel_traitsIf6__halffS2_fjLj256ELj1ELj4ELj1ELj16ENS_18Kernel_traits_baseILj256EfS2_fS2_fjLj128EEEEELb1ELb1ELb1ELb1EEEvNS_9BwdParamsE)
        /*0100*/ 	.short	0x0380
        /*0102*/ 	.short	0x0128


	//----- nvinfo : EIATTR_SW_WAR
	.align		4
.L_4077:
        /*0104*/ 	.byte	0x04, 0x36
        /*0106*/ 	.short	(.L_4079 - .L_4078)
.L_4078:
        /*0108*/ 	.word	0x00000008
.L_4079:


//--------------------- .nv.info._ZN10layer_norm13ln_bwd_kernelINS_13Kernel_traitsI6__halfffffjLj256ELj1ELj4ELj1ELj16ENS_18Kernel_traits_baseILj256ES2_ffffjLj128EEEEELb0ELb0ELb0ELb0EEEvNS_9BwdParamsE --------------------------
	.section	.nv.info._ZN10layer_norm13ln_bwd_kernelINS_13Kernel_traitsI6__halfffffjLj256ELj1ELj4ELj1ELj16ENS_18Kernel_traits_baseILj256ES2_ffffjLj128EEEEELb0ELb0ELb0ELb0EEEvNS_9BwdParamsE,"",@"SHT_CUDA_INFO"
	.sectionflags	@""
	.align	4


	//----- nvinfo : EIATTR_CUDA_API_VERSION
	.align		4
        /*0000*/ 	.byte	0x04, 0x37
        /*0002*/ 	.short	(.L_4081 - .L_4080)
.L_4080:
        /*0004*/ 	.word	0x00000082


	//----- nvinfo : EIATTR_KPARAM_INFO
	.align		4
.L_4081:
        /*0008*/ 	.byte	0x04, 0x17
        /*000a*/ 	.short	(.L_4083 - .L_4082)
.L_4082:
        /*000c*/ 	.word	0x00000000
        /*0010*/ 	.short	0x0000
        /*0012*/ 	.short	0x0000
        /*0014*/ 	.byte	0x00, 0xf0, 0xa1, 0x04


	//----- nvinfo : EIATTR_SPARSE_MMA_MASK
	.align		4
.L_4083:
        /*0018*/ 	.byte	0x03, 0x50
        /*001a*/ 	.short	0x0000


	//----- nvinfo : EIATTR_MAXREG_COUNT
	.align		4
        /*001c*/ 	.byte	0x03, 0x1b
        /*001e*/ 	.short	0x00ff


	//----- nvinfo : EIATTR_NUM_BARRIERS
	.align		4
        /*0020*/ 	.byte	0x02, 0x4c
        /*0022*/ 	.byte	0x01
	.zero		1


	//----- nvinfo : EIATTR_MERCURY_ISA_VERSION
	.align		4
        /*0024*/ 	.byte	0x03, 0x5f
        /*0026*/ 	.short	0x0101


	//----- nvinfo : EIATTR_COOP_GROUP_MASK_REGIDS
	.align		4
        /*0028*/ 	.byte	0x04, 0x29
        /*002a*/ 	.short	(.L_4085 - .L_4084)


	//   ....[0]....
.L_4084:
        /*002c*/ 	.word	0xffffffff


	//   ....[1]....
        /*0030*/ 	.word	0xffffffff


	//   ....[2]....
        /*0034*/ 	.word	0xffffffff


	//   ....[3]....
        /*0038*/ 	.word	0xffffffff


	//   ....[4]....
        /*003c*/ 	.word	0xffffffff


	//   ....[5]....
        /*0040*/ 	.word	0xffffffff


	//   ....[6]....
        /*0044*/ 	.word	0xffffffff


	//   ....[7]....
        /*0048*/ 	.word	0xffffffff


	//   ....[8]....
        /*004c*/ 	.word	0xffffffff


	//   ....[9]....
        /*0050*/ 	.word	0xffffffff


	//   ....[10]....
        /*0054*/ 	.word	0x05000028


	//   ....[11]....
        /*0058*/ 	.word	0x05000028


	//   ....[12]....
        /*005c*/ 	.word	0x05000028


	//   ....[13]....
        /*0060*/ 	.word	0x05000028


	//   ....[14]....
        /*0064*/ 	.word	0x05000028


	//   ....[15]....
        /*0068*/ 	.word	0x05000028


	//   ....[16]....
        /*006c*/ 	.word	0x05000028


	//   ....[17]....
        /*0070*/ 	.word	0x05000028


	//   ....[18]....
        /*0074*/ 	.word	0x05000028


	//   ....[19]....
        /*0078*/ 	.word	0x05000028


	//----- nvinfo : EIATTR_COOP_GROUP_INSTR_OFFSETS
	.align		4
.L_4085:
        /*007c*/ 	.byte	0x04, 0x28
        /*007e*/ 	.short	(.L_4087 - .L_4086)


	//   ....[0]....
.L_4086:
        /*0080*/ 	.word	0x00001080


	//   ....[1]....
        /*0084*/ 	.word	0x00001090


	//   ....[2]....
        /*0088*/ 	.word	0x000010c0


	//   ....[3]....
        /*008c*/ 	.word	0x000010d0


	//   ....[4]....
        /*0090*/ 	.word	0x00001100


	//   ....[5]....
        /*0094*/ 	.word	0x00001110


	//   ....[6]....
        /*0098*/ 	.word	0x00001140


	//   ....[7]....
        /*009c*/ 	.word	0x00001150


	//   ....[8]....
        /*00a0*/ 	.word	0x00001180


	//   ....[9]....
        /*00a4*/ 	.word	0x00001190


	//   ....[10]....
        /*00a8*/ 	.word	0x00002370


	//   ....[11]....
        /*00ac*/ 	.word	0x00002400


	//   ....[12]....
        /*00b0*/ 	.word	0x00002460


	//   ....[13]....
        /*00b4*/ 	.word	0x000024c0


	//   ....[14]....
        /*00b8*/ 	.word	0x00002520


	//   ....[15]....
        /*00bc*/ 	.word	0x00002580


	//   ....[16]....
        /*00c0*/ 	.word	0x000025e0


	//   ....[17]....
        /*00c4*/ 	.word	0x00002640


	//   ....[18]....
        /*00c8*/ 	.word	0x000026a0


	//   ....[19]....
        /*00cc*/ 	.word	0x00002700


	//----- nvinfo : EIATTR_VRC_CTA_INIT_COUNT
	.align		4
.L_4087:
        /*00d0*/ 	.byte	0x02, 0x4a
	.zero		1
	.zero		1


	//----- nvinfo : EIATTR_EXIT_INSTR_OFFSETS
	.align		4
        /*00d4*/ 	.byte	0x04, 0x1c
        /*00d6*/ 	.short	(.L_4089 - .L_4088)


	//   ....[0]....
.L_4088:
        /*00d8*/ 	.word	0x000022e0


	//   ....[1]....
        /*00dc*/ 	.word	0x00002310


	//----- nvinfo : EIATTR_MAX_THREADS
	.align		4
.L_4089:
        /*00e0*/ 	.byte	0x04, 0x05
        /*00e2*/ 	.short	(.L_4091 - .L_4090)
.L_4090:
        /*00e4*/ 	.word	0x00000080
        /*00e8*/ 	.word	0x00000001
        /*00ec*/ 	.word	0x00000001


	//----- nvinfo : EIATTR_CRS_STACK_SIZE
	.align		4
.L_4091:
        /*00f0*/ 	.byte	0x04, 0x1e
        /*00f2*/ 	.short	(.L_4093 - .L_4092)
.L_4092:
        /*00f4*/ 	.word	0x00000000


	//----- nvinfo : EIATTR_CBANK_PARAM_SIZE
	.align		4
.L_4093:
        /*00f8*/ 	.byte	0x03, 0x19
        /*00fa*/ 	.short	0x0128


	//----- nvinfo : EIATTR_PARAM_CBANK
	.align		4
        /*00fc*/ 	.byte	0x04, 0x0a
        /*00fe*/ 	.short	(.L_4095 - .L_4094)
	.align		4
.L_4094:
        /*0100*/ 	.word	index@(.nv.constant0._ZN10layer_norm13ln_bwd_kernelINS_13Kernel_traitsI6__halfffffjLj256ELj1ELj4ELj1ELj16ENS_18Kernel_traits_baseILj256ES2_ffffjLj128EEEEELb0ELb0ELb0ELb0EEEvNS_9BwdParamsE)
        /*0104*/ 	.short	0x0380
        /*0106*/ 	.short	0x0128


	//----- nvinfo : EIATTR_SW_WAR
	.align		4
.L_4095:
        /*0108*/ 	.byte	0x04, 0x36
        /*010a*/ 	.short	(.L_4097 - .L_4096)
.L_4096:
        /*010c*/ 	.word	0x00000008
.L_4097:


//--------------------- .nv.info._ZN10layer_norm13ln_bwd_kernelINS_13Kernel_traitsI6__halfffffjLj256ELj1ELj4ELj1ELj16ENS_18Kernel_traits_baseILj256ES2_ffffjLj128EEEEELb0ELb0ELb0ELb1EEEvNS_9BwdParamsE --------------------------
	.section	.nv.info._ZN10layer_norm13ln_bwd_kernelINS_13Kernel_traitsI6__halfffffjLj256ELj1ELj4ELj1ELj16ENS_18Kernel_traits_baseILj256ES2_ffffjLj128EEEEELb0ELb0ELb0ELb1EEEvNS_9BwdParamsE,"",@"SHT_CUDA_INFO"
	.sectionflags	@""
	.align	4


	//----- nvinfo : EIATTR_CUDA_API_VERSION
	.align		4
        /*0000*/ 	.byte	0x04, 0x37
        /*0002*/ 	.short	(.L_4099 - .L_4098)
.L_4098:
        /*0004*/ 	.word	0x00000082


	//----- nvinfo : EIATTR_KPARAM_INFO
	.align		4
.L_4099:
        /*0008*/ 	.byte	0x04, 0x17
        /*000a*/ 	.short	(.L_4101 - .L_4100)
.L_4100:
        /*000c*/ 	.word	0x00000000
        /*0010*/ 	.short	0x0000
        /*0012*/ 	.short	0x0000
        /*0014*/ 	.byte	0x00, 0xf0, 0xa1, 0x04


	//----- nvinfo : EIATTR_SPARSE_MMA_MASK
	.align		4
.L_4101:
        /*0018*/ 	.byte	0x03, 0x50
        /*001a*/ 	.short	0x0000


	//----- nvinfo : EIATTR_MAXREG_COUNT
	.align		4
        /*001c*/ 	.byte	0x03, 0x1b
        /*001e*/ 	.short	0x00ff


	//----- nvinfo : EIATTR_NUM_BARRIERS
	.align		4
        /*0020*/ 	.byte	0x02, 0x4c
        /*0022*/ 	.byte	0x01
	.zero		1


	//----- nvinfo : EIATTR_MERCURY_ISA_VERSION
	.align		4
        /*0024*/ 	.byte	0x03, 0x5f
        /*0026*/ 	.short	0x0101


	//----- nvinfo : EIATTR_COOP_GROUP_MASK_REGIDS
	.align		4
        /*0028*/ 	.byte	0x04, 0x29
        /*002a*/ 	.short	(.L_4103 - .L_4102)


	//   ....[0]....
.L_4102:
        /*002c*/ 	.word	0xffffffff


	//   ....[1]....
        /*0030*/ 	.word	0xffffffff


	//   ....[2]....
        /*0034*/ 	.word	0xffffffff


	//   ....[3]....
        /*0038*/ 	.word	0xffffffff


	//   ....[4]....
        /*003c*/ 	.word	0xffffffff


	//   ....[5]....
        /*0040*/ 	.word	0xffffffff


	//   ....[6]....
        /*0044*/ 	.word	0xffffffff


	//   ....[7]....
        /*0048*/ 	.word	0xffffffff


	//   ....[8]....
        /*004c*/ 	.word	0xffffffff


	//   ....[9]....
        /*0050*/ 	.word	0xffffffff


	//   ....[10]....
        /*0054*/ 	.word	0x0500001c


	//   ....[11]....
        /*0058*/ 	.word	0x0500001c


	//   ....[12]....
        /*005c*/ 	.word	0x0500001c


	//   ....[13]....
        /*0060*/ 	.word	0x0500001c


	//   ....[14]....
        /*0064*/ 	.word	0x0500001c


	//   ....[15]....
        /*0068*/ 	.word	0x0500001c


	//   ....[16]....
        /*006c*/ 	.word	0x0500001c


	//   ....[17]....
        /*0070*/ 	.word	0x0500001c


	//   ....[18]....
        /*0074*/ 	.word	0x0500001c


	//   ....[19]....
        /*0078*/ 	.word	0x0500001c


	//----- nvinfo : EIATTR_COOP_GROUP_INSTR_OFFSETS
	.align		4
.L_4103:
        /*007c*/ 	.byte	0x04, 0x28
        /*007e*/ 	.short	(.L_4105 - .L_4104)


	//   ....[0]....
.L_4104:
        /*0080*/ 	.word	0x00000e30


	//   ....[1]....
        /*0084*/ 	.word	0x00000e40


	//   ....[2]....
        /*0088*/ 	.word	0x00000e70


	//   ....[3]....
        /*008c*/ 	.word	0x00000e80


	//   ....[4]....
        /*0090*/ 	.word	0x00000eb0


	//   ....[5]....
        /*0094*/ 	.word	0x00000ec0


	//   ....[6]....
        /*0098*/ 	.word	0x00000ef0


	//   ....[7]....
        /*009c*/ 	.word	0x00000f00


	//   ....[8]....
        /*00a0*/ 	.word	0x00000f30


	//   ....[9]....
        /*00a4*/ 	.word	0x00000f40


	//   ....[10]....
        /*00a8*/ 	.word	0x00001ff0


	//   ....[11]....
        /*00ac*/ 	.word	0x00002080


	//   ....[12]....
        /*00b0*/ 	.word	0x000020f0


	//   ....[13]....
        /*00b4*/ 	.word	0x00002140


	//   ....[14]....
        /*00b8*/ 	.word	0x000021b0


	//   ....[15]....
        /*00bc*/ 	.word	0x00002200


	//   ....[16]....
        /*00c0*/ 	.word	0x00002270


	//   ....[17]....
        /*00c4*/ 	.word	0x000022c0


	//   ....[18]....
        /*00c8*/ 	.word	0x00002330


	//   ....[19]....
        /*00cc*/ 	.word	0x00002380


	//----- nvinfo : EIATTR_VRC_CTA_INIT_COUNT
	.align		4
.L_4105:
        /*00d0*/ 	.byte	0x02, 0x4a
	.zero		1
	.zero		1


	//----- nvinfo : EIATTR_EXIT_INSTR_OFFSETS
	.align		4
        /*00d4*/ 	.byte	0x04, 0x1c
        /*00d6*/ 	.short	(.L_4107 - .L_4106)


	//   ....[0]....
.L_4106:
        /*00d8*/ 	.word	0x00001f80


	//----- nvinfo : EIATTR_MAX_THREADS
	.align		4
.L_4107:
        /*00dc*/ 	.byte	0x04, 0x05
        /*00de*/ 	.short	(.L_4109 - .L_4108)
.L_4108:
        /*00e0*/ 	.word	0x00000080
        /*00e4*/ 	.word	0x00000001
        /*00e8*/ 	.word	0x00000001


	//----- nvinfo : EIATTR_CRS_STACK_SIZE
	.align		4
.L_4109:
        /*00ec*/ 	.byte	0x04, 0x1e
        /*00ee*/ 	.short	(.L_4111 - .L_4110)
.L_4110:
        /*00f0*/ 	.word	0x00000000


	//----- nvinfo : EIATTR_CBANK_PARAM_SIZE
	.align		4
.L_4111:
        /*00f4*/ 	.byte	0x03, 0x19
        /*00f6*/ 	.short	0x0128


	//----- nvinfo : EIATTR_PARAM_CBANK
	.align		4
        /*00f8*/ 	.byte	0x04, 0x0a
        /*00fa*/ 	.short	(.L_4113 - .L_4112)
	.align		4
.L_4112:
        /*00fc*/ 	.word	index@(.nv.constant0._ZN10layer_norm13ln_bwd_kernelINS_13Kernel_traitsI6__halfffffjLj256ELj1ELj4ELj1ELj16ENS_18Kernel_traits_baseILj256ES2_ffffjLj128EEEEELb0ELb0ELb0ELb1EEEvNS_9BwdParamsE)
        /*0100*/ 	.short	0x0380
        /*0102*/ 	.short	0x0128


	//----- nvinfo : EIATTR_SW_WAR
	.align		4
.L_4113:
        /*0104*/ 	.byte	0x04, 0x36
        /*0106*/ 	.short	(.L_4115 - .L_4114)
.L_4114:
        /*0108*/ 	.word	0x00000008
.L_4115:


//--------------------- .nv.info._ZN10layer_norm13ln_bwd_kernelINS_13Kernel_traitsI6__halfffffjLj256ELj1ELj4ELj1ELj16ENS_18Kernel_traits_baseILj256ES2_ffffjLj128EEEEELb0ELb0ELb1ELb0EEEvNS_9BwdParamsE --------------------------
	.section	.nv.info._ZN10layer_norm13ln_bwd_kernelINS_13Kernel_traitsI6__halfffffjLj256ELj1ELj4ELj1ELj16ENS_18Kernel_traits_baseILj256ES2_ffffjLj128EEEEELb0ELb0ELb1ELb0EEEvNS_9BwdParamsE,"",@"SHT_CUDA_INFO"
	.sectionflags	@""
	.align	4


	//----- nvinfo : EIATTR_CUDA_API_VERSION
	.align		4
        /*0000*/ 	.byte	0x04, 0x37
        /*0002*/ 	.short	(.L_4117 - .L_4116)
.L_4116:
        /*0004*/ 	.word	0x00000082


	//----- nvinfo : EIATTR_KPARAM_INFO
	.align		4
.L_4117:
        /*0008*/ 	.byte	0x04, 0x17
        /*000a*/ 	.short	(.L_4119 - .L_4118)
.L_4118:
        /*000c*/ 	.word	0x00000000
        /*0010*/ 	.short	0x0000
        /*0012*/ 	.short	0x0000
        /*0014*/ 	.byte	0x00, 0xf0, 0xa1, 0x04


	//----- nvinfo : EIATTR_SPARSE_MMA_MASK
	.align		4
.L_4119:
        /*0018*/ 	.byte	0x03, 0x50
        /*001a*/ 	.short	0x0000


	//----- nvinfo : EIATTR_MAXREG_COUNT
	.align		4
        /*001c*/ 	.byte	0x03, 0x1b
        /*001e*/ 	.short	0x00ff


	//----- nvinfo : EIATTR_NUM_BARRIERS
	.align		4
        /*0020*/ 	.byte	0x02, 0x4c
        /*0022*/ 	.byte	0x01
	.zero		1


	//----- nvinfo : EIATTR_MERCURY_ISA_VERSION
	.align		4
        /*0024*/ 	.byte	0x03, 0x5f
        /*0026*/ 	.short	0x0101


	//----- nvinfo : EIATTR_COOP_GROUP_MASK_REGIDS
	.align		4
        /*0028*/ 	.byte	0x04, 0x29
        /*002a*/ 	.short	(.L_4121 - .L_4120)


	//   ....[0]....
.L_4120:
        /*002c*/ 	.word	0xffffffff


	//   ....[1]....
        /*0030*/ 	.word	0xffffffff


	//   ....[2]....
        /*0034*/ 	.word	0xffffffff


	//   ....[3]....
        /*0038*/ 	.word	0xffffffff


	//   ....[4]....
        /*003c*/ 	.word	0xffffffff


	//   ....[5]....
        /*0040*/ 	.word	0xffffffff


	//   ....[6]....
        /*0044*/ 	.word	0xffffffff


	//   ....[7]....
        /*0048*/ 	.word	0xffffffff


	//   ....[8]....
        /*004c*/ 	.word	0xffffffff


	//   ....[9]....
        /*0050*/ 	.word	0xffffffff


	//   ....[10]....
        /*0054*/ 	.word	0x05000000


	//   ....[11]....
        /*0058*/ 	.word	0x05000000


	//   ....[12]....
        /*005c*/ 	.word	0x05000000


	//   ....[13]....
        /*0060*/ 	.word	0x05000000


	//   ....[14]....
        /*0064*/ 	.word	0x05000000


	//   ....[15]....
        /*0068*/ 	.word	0x05000000


	//   ....[16]....
        /*006c*/ 	.word	0x05000000


	//   ....[17]....
        /*0070*/ 	.word	0x05000000


	//   ....[18]....
        /*0074*/ 	.word	0x05000000


	//   ....[19]....
        /*0078*/ 	.word	0x05000000


	//----- nvinfo : EIATTR_COOP_GROUP_INSTR_OFFSETS
	.align		4
.L_4121:
        /*007c*/ 	.byte	0x04, 0x28
        /*007e*/ 	.short	(.L_4123 - .L_4122)


	//   ....[0]....
.L_4122:
        /*0080*/ 	.word	0x00000d10


	//   ....[1]....
        /*0084*/ 	.word	0x00000d20


	//   ....[2]....
        /*0088*/ 	.word	0x00000d50


	//   ....[3]....
        /*008c*/ 	.word	0x00000d60


	//   ....[4]....
        /*0090*/ 	.word	0x00000d90


	//   ....[5]....
        /*0094*/ 	.word	0x00000da0


	//   ....[6]....
        /*0098*/ 	.word	0x00000dd0


	//   ....[7]....
        /*009c*/ 	.word	0x00000de0


	//   ....[8]....
        /*00a0*/ 	.word	0x00000e10


	//   ....[9]....
        /*00a4*/ 	.word	0x00000e20


	//   ....[10]....
        /*00a8*/ 	.word	0x00002540


	//   ....[11]....
        /*00ac*/ 	.word	0x000025d0


	//   ....[12]....
        /*00b0*/ 	.word	0x00002630


	//   ....[13]....
        /*00b4*/ 	.word	0x00002690


	//   ....[14]....
        /*00b8*/ 	.word	0x000026f0


	//   ....[15]....
        /*00bc*/ 	.word	0x00002750


	//   ....[16]....
        /*00c0*/ 	.word	0x000027b0


	//   ....[17]....
        /*00c4*/ 	.word	0x00002810


	//   ....[18]....
        /*00c8*/ 	.word	0x00002870


	//   ....[19]....
        /*00cc*/ 	.word	0x000028d0


	//----- nvinfo : EIATTR_VRC_CTA_INIT_COUNT
	.align		4
.L_4123:
        /*00d0*/ 	.byte	0x02, 0x4a
	.zero		1
	.zero		1


	//----- nvinfo : EIATTR_EXIT_INSTR_OFFSETS
	.align		4
        /*00d4*/ 	.byte	0x04, 0x1c
        /*00d6*/ 	.short	(.L_4125 - .L_4124)


	//   ....[0]....
.L_4124:
        /*00d8*/ 	.word	0x000024b0


	//   ....[1]....
        /*00dc*/ 	.word	0x000024e0


	//----- nvinfo : EIATTR_MAX_THREADS
	.align		4
.L_4125:
        /*00e0*/ 	.byte	0x04, 0x05
        /*00e2*/ 	.short	(.L_4127 - .L_4126)
.L_4126:
        /*00e4*/ 	.word	0x00000080
        /*00e8*/ 	.word	0x00000001
        /*00ec*/ 	.word	0x00000001


	//----- nvinfo : EIATTR_CRS_STACK_SIZE
	.align		4
.L_4127:
        /*00f0*/ 	.byte	0x04, 0x1e
        /*00f2*/ 	.short	(.L_4129 - .L_4128)
.L_4128:
        /*00f4*/ 	.word	0x00000000


	//----- nvinfo : EIATTR_CBANK_PARAM_SIZE
	.align		4
.L_4129:
        /*00f8*/ 	.byte	0x03, 0x19
        /*00fa*/ 	.short	0x0128


	//----- nvinfo : EIATTR_PARAM_CBANK
	.align		4
        /*00fc*/ 	.byte	0x04, 0x0a
        /*00fe*/ 	.short	(.L_4131 - .L_4130)
	.align		4
.L_4130:
        /*0100*/ 	.word	index@(.nv.constant0._ZN10layer_norm13ln_bwd_kernelINS_13Kernel_traitsI6__halfffffjLj256ELj1ELj4ELj1ELj16ENS_18Kernel_traits_baseILj256ES2_ffffjLj128EEEEELb0ELb0ELb1ELb0EEEvNS_9BwdParamsE)
        /*0104*/ 	.short	0x0380
        /*0106*/ 	.short	0x0128


	//----- nvinfo : EIATTR_SW_WAR
	.align		4
.L_4131:
        /*0108*/ 	.byte	0x04, 0x36
        /*010a*/ 	.short	(.L_4133 - .L_4132)
.L_4132:
        /*010c*/ 	.word	0x00000008
.L_4133:


//--------------------- .nv.info._ZN10layer_norm13ln_bwd_kernelINS_13Kernel_traitsI6__halfffffjLj256ELj1ELj4ELj1ELj16ENS_18Kernel_traits_baseILj256ES2_ffffjLj128EEEEELb0ELb0ELb1ELb1EEEvNS_9BwdParamsE --------------------------
	.section	.nv.info._ZN10layer_norm13ln_bwd_kernelINS_13Kernel_traitsI6__halfffffjLj256ELj1ELj4ELj1ELj16ENS_18Kernel_traits_baseILj256ES2_ffffjLj128EEEEELb0ELb0ELb1ELb1EEEvNS_9BwdParamsE,"",@"SHT_CUDA_INFO"
	.sectionflags	@""
	.align	4


	//----- nvinfo : EIATTR_CUDA_API_VERSION
	.align		4
        /*0000*/ 	.byte	0x04, 0x37
        /*0002*/ 	.short	(.L_4135 - .L_4134)
.L_4134:
        /*0004*/ 	.word	0x00000082


	//----- nvinfo : EIATTR_KPARAM_INFO
	.align		4
.L_4135:
        /*0008*/ 	.byte	0x04, 0x17
        /*000a*/ 	.short	(.L_4137 - .L_4136)
.L_4136:
        /*000c*/ 	.word	0x00000000
        /*0010*/ 	.short	0x0000
        /*0012*/ 	.short	0x0000
        /*0014*/ 	.byte	0x00, 0xf0, 0xa1, 0x04


	//----- nvinfo : EIATTR_SPARSE_MMA_MASK
	.align		4
.L_4137:
        /*0018*/ 	.byte	0x03, 0x50
        /*001a*/ 	.short	0x0000


	//----- nvinfo : EIATTR_MAXREG_COUNT
	.align		4
        /*001c*/ 	.byte	0x03, 0x1b
        /*001e*/ 	.short	0x00ff


	//----- nvinfo : EIATTR_NUM_BARRIERS
	.align		4
        /*0020*/ 	.byte	0x02, 0x4c
        /*0022*/ 	.byte	0x01
	.zero		1


	//----- nvinfo : EIATTR_MERCURY_ISA_VERSION
	.align		4
        /*0024*/ 	.byte	0x03, 0x5f
        /*0026*/ 	.short	0x0101


	//----- nvinfo : EIATTR_COOP_GROUP_MASK_REGIDS
	.align		4
        /*0028*/ 	.byte	0x04, 0x29
        /*002a*/ 	.short	(.L_4139 - .L_4138)


	//   ....[0]....
.L_4138:
        /*002c*/ 	.word	0xffffffff


	//   ....[1]....
        /*0030*/ 	.word	0xffffffff


	//   ....[2]....
        /*0034*/ 	.word	0xffffffff


	//   ....[3]....
        /*0038*/ 	.word	0xffffffff


	//   ....[4]....
        /*003c*/ 	.word	0xffffffff


	//   ....[5]....
        /*0040*/ 	.word	0xffffffff


	//   ....[6]....
        /*0044*/ 	.word	0xffffffff


	//   ....[7]....
        /*0048*/ 	.word	0xffffffff


	//   ....[8]....
        /*004c*/ 	.word	0xffffffff


	//   ....[9]....
        /*0050*/ 	.word	0xffffffff


	//   ....[10]....
        /*0054*/ 	.word	0x0500003e


	//   ....[11]....
        /*0058*/ 	.word	0x0500003e


	//   ....[12]....
        /*005c*/ 	.word	0x0500003e


	//   ....[13]....
        /*0060*/ 	.word	0x0500003e


	//   ....[14]....
        /*0064*/ 	.word	0x0500003e


	//   ....[15]....
        /*0068*/ 	.word	0x0500003e


	//   ....[16]....
        /*006c*/ 	.word	0x0500003e


	//   ....[17]....
        /*0070*/ 	.word	0x0500003e


	//   ....[18]....
        /*0074*/ 	.word	0x0500003e


	//   ....[19]....
        /*0078*/ 	.word	0x0500003e


	//----- nvinfo : EIATTR_COOP_GROUP_INSTR_OFFSETS
	.align		4
.L_4139:
        /*007c*/ 	.byte	0x04, 0x28
        /*007e*/ 	.short	(.L_4141 - .L_4140)


	//   ....[0]....
.L_4140:
        /*0080*/ 	.word	0x00000ac0


	//   ....[1]....
        /*0084*/ 	.word	0x00000ad0


	//   ....[2]....
        /*0088*/ 	.word	0x00000b00


	//   ....[3]....
        /*008c*/ 	.word	0x00000b10


	//   ....[4]....
        /*0090*/ 	.word	0x00000b40


	//   ....[5]....
        /*0094*/ 	.word	0x00000b50


	//   ....[6]....
        /*0098*/ 	.word	0x00000b80


	//   ....[7]....
        /*009c*/ 	.word	0x00000b90


	//   ....[8]....
        /*00a0*/ 	.word	0x00000bc0


	//   ....[9]....
        /*00a4*/ 	.word	0x00000bd0


	//   ....[10]....
        /*00a8*/ 	.word	0x000020d0


	//   ....[11]....
        /*00ac*/ 	.word	0x00002160


	//   ....[12]....
        /*00b0*/ 	.word	0x000021c0


	//   ....[13]....
        /*00b4*/ 	.word	0x00002220


	//   ....[14]....
        /*00b8*/ 	.word	0x00002280


	//   ....[15]....
        /*00bc*/ 	.word	0x000022e0


	//   ....[16]....
        /*00c0*/ 	.word	0x00002340


	//   ....[17]....
        /*00c4*/ 	.word	0x000023a0


	//   ....[18]....
        /*00c8*/ 	.word	0x00002400


	//   ....[19]....
        /*00cc*/ 	.word	0x00002460


	//----- nvinfo : EIATTR_VRC_CTA_INIT_COUNT
	.align		4
.L_4141:
        /*00d0*/ 	.byte	0x02, 0x4a
	.zero		1
	.zero		1


	//----- nvinfo : EIATTR_EXIT_INSTR_OFFSETS
	.align		4
        /*00d4*/ 	.byte	0x04, 0x1c
        /*00d6*/ 	.short	(.L_4143 - .L_4142)


	//   ....[0]....
.L_4142:
        /*00d8*/ 	.word	0x00002070


	//----- nvinfo : EIATTR_MAX_THREADS
	.align		4
.L_4143:
        /*00dc*/ 	.byte	0x04, 0x05
        /*00de*/ 	.short	(.L_4145 - .L_4144)
.L_4144:
        /*00e0*/ 	.word	0x00000080
        /*00e4*/ 	.word	0x00000001
        /*00e8*/ 	.word	0x00000001


	//----- nvinfo : EIATTR_CRS_STACK_SIZE
	.align		4
.L_4145:
        /*00ec*/ 	.byte	0x04, 0x1e
        /*00ee*/ 	.short	(.L_4147 - .L_4146)
.L_4146:
        /*00f0*/ 	.word	0x00000000


	//----- nvinfo : EIATTR_CBANK_PARAM_SIZE
	.align		4
.L_4147:
        /*00f4*/ 	.byte	0x03, 0x19
        /*00f6*/ 	.short	0x0128


	//----- nvinfo : EIATTR_PARAM_CBANK
	.align		4
        /*00f8*/ 	.byte	0x04, 0x0a
        /*00fa*/ 	.short	(.L_4149 - .L_4148)
	.align		4
.L_4148:
        /*00fc*/ 	.word	index@(.nv.constant0._ZN10layer_norm13ln_bwd_kernelINS_13Kernel_traitsI6__halfffffjLj256ELj1ELj4ELj1ELj16ENS_18Kernel_traits_baseILj256ES2_ffffjLj128EEEEELb0ELb0ELb1ELb1EEEvNS_9BwdParamsE)
        /*0100*/ 	.short	0x0380
        /*0102*/ 	.short	0x0128


	//----- nvinfo : EIATTR_SW_WAR
	.align		4
.L_4149:
        /*0104*/ 	.byte	0x04, 0x36
        /*0106*/ 	.short	(.L_4151 - .L_4150)
.L_4150:
        /*0108*/ 	.word	0x00000008
.L_4151:


//--------------------- .nv.info._ZN10layer_norm13ln_bwd_kernelINS_13Kernel_traitsI6__halfffffjLj256ELj1ELj4ELj1ELj16ENS_18Kernel_traits_baseILj256ES2_ffffjLj128EEEEELb0ELb1ELb0ELb0EEEvNS_9BwdParamsE --------------------------
	.section	.nv.info._ZN10layer_norm13ln_bwd_kernelINS_13Kernel_traitsI6__halfffffjLj256ELj1ELj4ELj1ELj16ENS_18Kernel_traits_baseILj256ES2_ffffjLj128EEEEELb0ELb1ELb0ELb0EEEvNS_9BwdParamsE,"",@"SHT_CUDA_INFO"
	.sectionflags	@""
	.align	4


	//----- nvinfo : EIATTR_CUDA_API_VERSION
	.align		4
        /*0000*/ 	.byte	0x04, 0x37
        /*0002*/ 	.short	(.L_4153 - .L_4152)
.L_4152:
        /*0004*/ 	.word	0x00000082


	//----- nvinfo : EIATTR_KPARAM_INFO
	.align		4
.L_4153:
        /*0008*/ 	.byte	0x04, 0x17
        /*000a*/ 	.short	(.L_4155 - .L_4154)
.L_4154:
        /*000c*/ 	.word	0x00000000
        /*0010*/ 	.short	0x0000
        /*0012*/ 	.short	0x0000
        /*0014*/ 	.byte	0x00, 0xf0, 0xa1, 0x04


	//----- nvinfo : EIATTR_SPARSE_MMA_MASK
	.align		4
.L_4155:
        /*0018*/ 	.byte	0x03, 0x50
        /*001a*/ 	.short	0x0000


	//----- nvinfo : EIATTR_MAXREG_COUNT
	.align		4
        /*001c*/ 	.byte	0x03, 0x1b
        /*001e*/ 	.short	0x00ff


	//----- nvinfo : EIATTR_NUM_BARRIERS
	.align		4
        /*0020*/ 	.byte	0x02, 0x4c
        /*0022*/ 	.byte	0x01
	.zero		1


	//----- nvinfo : EIATTR_ANNOTATIONS
	.align		4
        /*0024*/ 	.byte	0x04, 0x55
        /*0026*/ 	.short	(.L_4157 - .L_4156)


	//   ....[0]....
.L_4156:
        /*0028*/ 	.word	0x00000001
        /*002c*/ 	.byte	0x80, 0x03, 0x00, 0x00, 0x01, 0x00, 0x00, 0x00, 0xc0, 0x03, 0x00, 0x00, 0x01, 0x00, 0x00, 0x00
        /*003c*/ 	.byte	0x90, 0x07, 0x00, 0x00, 0x01, 0x00, 0x00, 0x00, 0xa0, 0x07, 0x00, 0x00, 0x01, 0x00, 0x00, 0x00
        /*004c*/ 	.byte	0x00, 0x0d, 0x00, 0x00, 0x01, 0x00, 0x00, 0x00, 0x40, 0x0d, 0x00, 0x00


	//----- nvinfo : EIATTR_MERCURY_ISA_VERSION
	.align		4
.L_4157:
        /*0058*/ 	.byte	0x03, 0x5f
        /*005a*/ 	.short	0x0101


	//----- nvinfo : EIATTR_COOP_GROUP_MASK_REGIDS
	.align		4
        /*005c*/ 	.byte	0x04, 0x29
        /*005e*/ 	.short	(.L_4159 - .L_4158)


	//   ....[0]....
.L_4158:
        /*0060*/ 	.word	0xffffffff


	//   ....[1]....
        /*0064*/ 	.word	0xffffffff


	//   ....[2]....
        /*0068*/ 	.word	0xffffffff


	//   ....[3]....
        /*006c*/ 	.word	0xffffffff


	//   ....[4]....
        /*0070*/ 	.word	0xffffffff


	//   ....[5]....
        /*0074*/ 	.word	0xffffffff


	//   ....[6]....
        /*0078*/ 	.word	0xffffffff


	//   ....[7]....
        /*007c*/ 	.word	0xffffffff


	//   ....[8]....
        /*0080*/ 	.word	0xffffffff


	//   ....[9]....
        /*0084*/ 	.word	0xffffffff


	//   ....[10]....
        /*0088*/ 	.word	0x0500000a


	//   ....[11]....
        /*008c*/ 	.word	0x0500000a


	//   ....[12]....
        /*0090*/ 	.word	0x0500000a


	//   ....[13]....
        /*0094*/ 	.word	0x0500000a


	//   ....[14]....
        /*0098*/ 	.word	0x0500000a


	//   ....[15]....
        /*009c*/ 	.word	0x0500000a


	//   ....[16]....
        /*00a0*/ 	.word	0x0500000a


	//   ....[17]....
        /*00a4*/ 	.word	0x0500000a


	//   ....[18]....
        /*00a8*/ 	.word	0x0500000a


	//   ....[19]....
        /*00ac*/ 	.word	0x0500000a


	//----- nvinfo : EIATTR_COOP_GROUP_INSTR_OFFSETS
	.align		4
.L_4159:
        /*00b0*/ 	.byte	0x04, 0x28
        /*00b2*/ 	.short	(.L_4161 - .L_4160)


	//   ....[0]....
.L_4160:
        /*00b4*/ 	.word	0x000012d0


	//   ....[1]....
        /*00b8*/ 	.word	0x000012e0


	//   ....[2]....
        /*00bc*/ 	.word	0x00001310


	//   ....[3]....
        /*00c0*/ 	.word	0x00001320


	//   ....[4]....
        /*00c4*/ 	.word	0x00001350


	//   ....[5]....
        /*00c8*/ 	.word	0x00001360


	//   ....[6]....
        /*00cc*/ 	.word	0x00001390


	//   ....[7]....
        /*00d0*/ 	.word	0x000013a0


	//   ....[8]....
        /*00d4*/ 	.word	0x000013d0


	//   ....[9]....
        /*00d8*/ 	.word	0x000013e0


	//   ....[10]....
        /*00dc*/ 	.word	0x00002f80


	//   ....[11]....
        /*00e0*/ 	.word	0x00003020


	//   ....[12]....
        /*00e4*/ 	.word	0x00003080


	//   ....[13]....
        /*00e8*/ 	.word	0x000030f0


	//   ....[14]....
        /*00ec*/ 	.word	0x00003150


	//   ....[15]....
        /*00f0*/ 	.word	0x000031c0


	//   ....[16]....
        /*00f4*/ 	.word	0x00003220


	//   ....[17]....
        /*00f8*/ 	.word	0x00003290


	//   ....[18]....
        /*00fc*/ 	.word	0x000032f0


	//   ....[19]....
        /*0100*/ 	.word	0x00003340


	//----- nvinfo : EIATTR_VRC_CTA_INIT_COUNT
	.align		4
.L_4161:
        /*0104*/ 	.byte	0x02, 0x4a
	.zero		1
	.zero		1


	//----- nvinfo : EIATTR_EXIT_INSTR_OFFSETS
	.align		4
        /*0108*/ 	.byte	0x04, 0x1c
        /*010a*/ 	.short	(.L_4163 - .L_4162)


	//   ....[0]....
.L_4162:
        /*010c*/ 	.word	0x00002e90


	//   ....[1]....
        /*0110*/ 	.word	0x00002f10


	//----- nvinfo : EIATTR_MAX_THREADS
	.align		4
.L_4163:
        /*0114*/ 	.byte	0x04, 0x05
        /*0116*/ 	.short	(.L_4165 - .L_4164)
.L_4164:
        /*0118*/ 	.word	0x00000080
        /*011c*/ 	.word	0x00000001
        /*0120*/ 	.word	0x00000001


	//----- nvinfo : EIATTR_CRS_STACK_SIZE
	.align		4
.L_4165:
        /*0124*/ 	.byte	0x04, 0x1e
        /*0126*/ 	.short	(.L_4167 - .L_4166)
.L_4166:
        /*0128*/ 	.word	0x00000000


	//----- nvinfo : EIATTR_CBANK_PARAM_SIZE
	.align		4
.L_4167:
        /*012c*/ 	.byte	0x03, 0x19
        /*012e*/ 	.short	0x0128


	//----- nvinfo : EIATTR_PARAM_CBANK
	.align		4
        /*0130*/ 	.byte	0x04, 0x0a
        /*0132*/ 	.short	(.L_4169 - .L_4168)
	.align		4
.L_4168:
        /*0134*/ 	.word	index@(.nv.constant0._ZN10layer_norm13ln_bwd_kernelINS_13Kernel_traitsI6__halfffffjLj256ELj1ELj4ELj1ELj16ENS_18Kernel_traits_baseILj256ES2_ffffjLj128EEEEELb0ELb1ELb0ELb0EEEvNS_9BwdParamsE)
        /*0138*/ 	.short	0x0380
        /*013a*/ 	.short	0x0128


	//----- nvinfo : EIATTR_SW_WAR
	.align		4
.L_4169:
        /*013c*/ 	.byte	0x04, 0x36
        /*013e*/ 	.short	(.L_4171 - .L_4170)
.L_4170:
        /*0140*/ 	.word	0x00000008
.L_4171:


//--------------------- .nv.info._ZN10layer_norm13ln_bwd_kernelINS_13Kernel_traitsI6__halfffffjLj256ELj1ELj4ELj1ELj16ENS_18Kernel_traits_baseILj256ES2_ffffjLj128EEEEELb0ELb1ELb0ELb1EEEvNS_9BwdParamsE --------------------------
	.section	.nv.info._ZN10layer_norm13ln_bwd_kernelINS_13Kernel_traitsI6__halfffffjLj256ELj1ELj4ELj1ELj16ENS_18Kernel_traits_baseILj256ES2_ffffjLj128EEEEELb0ELb1ELb0ELb1EEEvNS_9BwdParamsE,"",@"SHT_CUDA_INFO"
	.sectionflags	@""
	.align	4


	//----- nvinfo : EIATTR_CUDA_API_VERSION
	.align		4
        /*0000*/ 	.byte	0x04, 0x37
        /*0002*/ 	.short	(.L_4173 - .L_4172)
.L_4172:
        /*0004*/ 	.word	0x00000082


	//----- nvinfo : EIATTR_KPARAM_INFO
	.align		4
.L_4173:
        /*0008*/ 	.byte	0x04, 0x17
        /*000a*/ 	.short	(.L_4175 - .L_4174)
.L_4174:
        /*000c*/ 	.word	0x00000000
        /*0010*/ 	.short	0x0000
        /*0012*/ 	.short	0x0000
        /*0014*/ 	.byte	0x00, 0xf0, 0xa1, 0x04


	//----- nvinfo : EIATTR_SPARSE_MMA_MASK
	.align		4
.L_4175:
        /*0018*/ 	.byte	0x03, 0x50
        /*001a*/ 	.short	0x0000


	//----- nvinfo : EIATTR_MAXREG_COUNT
	.align		4
        /*001c*/ 	.byte	0x03, 0x1b
        /*001e*/ 	.short	0x00ff


	//----- nvinfo : EIATTR_NUM_BARRIERS
	.align		4
        /*0020*/ 	.byte	0x02, 0x4c
        /*0022*/ 	.byte	0x01
	.zero		1


	//----- nvinfo : EIATTR_MERCURY_ISA_VERSION
	.align		4
        /*0024*/ 	.byte	0x03, 0x5f
        /*0026*/ 	.short	0x0101


	//----- nvinfo : EIATTR_COOP_GROUP_MASK_REGIDS
	.align		4
        /*0028*/ 	.byte	0x04, 0x29
        /*002a*/ 	.short	(.L_4177 - .L_4176)


	//   ....[0]....
.L_4176:
        /*002c*/ 	.word	0xffffffff


	//   ....[1]....
        /*0030*/ 	.word	0xffffffff


	//   ....[2]....
        /*0034*/ 	.word	0xffffffff


	//   ....[3]....
        /*0038*/ 	.word	0xffffffff


	//   ....[4]....
        /*003c*/ 	.word	0xffffffff


	//   ....[5]....
        /*0040*/ 	.word	0xffffffff


	//   ....[6]....
        /*0044*/ 	.word	0xffffffff


	//   ....[7]....
        /*0048*/ 	.word	0xffffffff


	//   ....[8]....
        /*004c*/ 	.word	0xffffffff


	//   ....[9]....
        /*0050*/ 	.word	0xffffffff


	//   ....[10]....
        /*0054*/ 	.word	0x0500004d


	//   ....[11]....
        /*0058*/ 	.word	0x0500004d


	//   ....[12]....
        /*005c*/ 	.word	0x0500004d


	//   ....[13]....
        /*0060*/ 	.word	0x0500004d


	//   ....[14]....
        /*0064*/ 	.word	0x0500004d


	//   ....[15]....
        /*0068*/ 	.word	0x0500004d


	//   ....[16]....
        /*006c*/ 	.word	0x0500004d


	//   ....[17]....
        /*0070*/ 	.word	0x0500004d


	//   ....[18]....
        /*0074*/ 	.word	0x0500004d


	//   ....[19]....
        /*0078*/ 	.word	0x0500004d


	//----- nvinfo : EIATTR_COOP_GROUP_INSTR_OFFSETS
	.align		4
.L_4177:
        /*007c*/ 	.byte	0x04, 0x28
        /*007e*/ 	.short	(.L_4179 - .L_4178)


	//   ....[0]....
.L_4178:
        /*0080*/ 	.word	0x00000f50


	//   ....[1]....
        /*0084*/ 	.word	0x00000f60


	//   ....[2]....
        /*0088*/ 	.word	0x00000f90


	//   ....[3]....
        /*008c*/ 	.word	0x00000fa0


	//   ....[4]....
        /*0090*/ 	.word	0x00000fd0


	//   ....[5]....
        /*0094*/ 	.word	0x00000fe0


	//   ....[6]....
        /*0098*/ 	.word	0x00001010


	//   ....[7]....
        /*009c*/ 	.word	0x00001020


	//   ....[8]....
        /*00a0*/ 	.word	0x00001050


	//   ....[9]....
        /*00a4*/ 	.word	0x00001060


	//   ....[10]....
        /*00a8*/ 	.word	0x000029f0


	//   ....[11]....
        /*00ac*/ 	.word	0x00002a80


	//   ....[12]....
        /*00b0*/ 	.word	0x00002af0


	//   ....[13]....
        /*00b4*/ 	.word	0x00002b50


	//   ....[14]....
        /*00b8*/ 	.word	0x00002bc0


	//   ....[15]....
        /*00bc*/ 	.word	0x00002c20


	//   ....[16]....
        /*00c0*/ 	.word	0x00002c90


	//   ....[17]....
        /*00c4*/ 	.word	0x00002cf0


	//   ....[18]....
        /*00c8*/ 	.word	0x00002d60


	//   ....[19]....
        /*00cc*/ 	.word	0x00002dc0


	//----- nvinfo : EIATTR_VRC_CTA_INIT_COUNT
	.align		4
.L_4179:
        /*00d0*/ 	.byte	0x02, 0x4a
	.zero		1
	.zero		1


	//----- nvinfo : EIATTR_EXIT_INSTR_OFFSETS
	.align		4
        /*00d4*/ 	.byte	0x04, 0x1c
        /*00d6*/ 	.short	(.L_4181 - .L_4180)


	//   ....[0]....
.L_4180:
        /*00d8*/ 	.word	0x00002980


	//----- nvinfo : EIATTR_MAX_THREADS
	.align		4
.L_4181:
        /*00dc*/ 	.byte	0x04, 0x05
        /*00de*/ 	.short	(.L_4183 - .L_4182)
.L_4182:
        /*00e0*/ 	.word	0x00000080
        /*00e4*/ 	.word	0x00000001
        /*00e8*/ 	.word	0x00000001


	//----- nvinfo : EIATTR_CRS_STACK_SIZE
	.align		4
.L_4183:
        /*00ec*/ 	.byte	0x04, 0x1e
        /*00ee*/ 	.short	(.L_4185 - .L_4184)
.L_4184:
        /*00f0*/ 	.word	0x00000000


	//----- nvinfo : EIATTR_CBANK_PARAM_SIZE
	.align		4
.L_4185:
        /*00f4*/ 	.byte	0x03, 0x19
        /*00f6*/ 	.short	0x0128


	//----- nvinfo : EIATTR_PARAM_CBANK
	.align		4
        /*00f8*/ 	.byte	0x04, 0x0a
        /*00fa*/ 	.short	(.L_4187 - .L_4186)
	.align		4
.L_4186:
        /*00fc*/ 	.word	index@(.nv.constant0._ZN10layer_norm13ln_bwd_kernelINS_13Kernel_traitsI6__halfffffjLj256ELj1ELj4ELj1ELj16ENS_18Kernel_traits_baseILj256ES2_ffffjLj128EEEEELb0ELb1ELb0ELb1EEEvNS_9BwdParamsE)
        /*0100*/ 	.short	0x0380
        /*0102*/ 	.short	0x0128


	//----- nvinfo : EIATTR_SW_WAR
	.align		4
.L_4187:
        /*0104*/ 	.byte	0x04, 0x36
        /*0106*/ 	.short	(.L_4189 - .L_4188)
.L_4188:
        /*0108*/ 	.word	0x00000008
.L_4189:


//--------------------- .nv.info._ZN10layer_norm13ln_bwd_kernelINS_13Kernel_traitsI6__halfffffjLj256ELj1ELj4ELj1ELj16ENS_18Kernel_traits_baseILj256ES2_ffffjLj128EEEEELb0ELb1ELb1ELb0EEEvNS_9BwdParamsE --------------------------
	.section	.nv.info._ZN10layer_norm13ln_bwd_kernelINS_13Kernel_traitsI6__halfffffjLj256ELj1ELj4ELj1ELj16ENS_18Kernel_traits_baseILj256ES2_ffffjLj128EEEEELb0ELb1ELb1ELb0EEEvNS_9BwdParamsE,"",@"SHT_CUDA_INFO"
	.sectionflags	@""
	.align	4


	//----- nvinfo : EIATTR_CUDA_API_VERSION
	.align		4
        /*0000*/ 	.byte	0x04, 0x37
        /*0002*/ 	.short	(.L_4191 - .L_4190)
.L_4190:
        /*0004*/ 	.word	0x00000082


	//----- nvinfo : EIATTR_KPARAM_INFO
	.align		4
.L_4191:
        /*0008*/ 	.byte	0x04, 0x17
        /*000a*/ 	.short	(.L_4193 - .L_4192)
.L_4192:
        /*000c*/ 	.word	0x00000000
        /*0010*/ 	.short	0x0000
        /*0012*/ 	.short	0x0000
        /*0014*/ 	.byte	0x00, 0xf0, 0xa1, 0x04


	//----- nvinfo : EIATTR_SPARSE_MMA_MASK
	.align		4
.L_4193:
        /*0018*/ 	.byte	0x03, 0x50
        /*001a*/ 	.short	0x0000


	//----- nvinfo : EIATTR_MAXREG_COUNT
	.align		4
        /*001c*/ 	.byte	0x03, 0x1b
        /*001e*/ 	.short	0x00ff


	//----- nvinfo : EIATTR_NUM_BARRIERS
	.align		4
        /*0020*/ 	.byte	0x02, 0x4c
        /*0022*/ 	.byte	0x01
	.zero		1


	//----- nvinfo : EIATTR_MERCURY_ISA_VERSION
	.align		4
        /*0024*/ 	.byte	0x03, 0x5f
        /*0026*/ 	.short	0x0101


	//----- nvinfo : EIATTR_COOP_GROUP_MASK_REGIDS
	.align		4
        /*0028*/ 	.byte	0x04, 0x29
        /*002a*/ 	.short	(.L_4195 - .L_4194)


	//   ....[0]....
.L_4194:
        /*002c*/ 	.word	0xffffffff


	//   ....[1]....
        /*0030*/ 	.word	0xffffffff


	//   ....[2]....
        /*0034*/ 	.word	0xffffffff


	//   ....[3]....
        /*0038*/ 	.word	0xffffffff


	//   ....[4]....
        /*003c*/ 	.word	0xffffffff


	//   ....[5]....
        /*0040*/ 	.word	0xffffffff


	//   ....[6]....
        /*0044*/ 	.word	0xffffffff


	//   ....[7]....
        /*0048*/ 	.word	0xffffffff


	//   ....[8]....
        /*004c*/ 	.word	0xffffffff


	//   ....[9]....
        /*0050*/ 	.word	0xffffffff


	//   ....[10]....
        /*0054*/ 	.word	0x05000030


	//   ....[11]....
        /*0058*/ 	.word	0x05000030


	//   ....[12]....
        /*005c*/ 	.word	0x05000030


	//   ....[13]....
        /*0060*/ 	.word	0x05000030


	//   ....[14]....
        /*0064*/ 	.word	0x05000030


	//   ....[15]....
        /*0068*/ 	.word	0x05000030


	//   ....[16]....
        /*006c*/ 	.word	0x05000030


	//   ....[17]....
        /*0070*/ 	.word	0x05000030


	//   ....[18]....
        /*0074*/ 	.word	0x05000030


	//   ....[19]....
        /*0078*/ 	.word	0x05000030


	//----- nvinfo : EIATTR_COOP_GROUP_INSTR_OFFSETS
	.align		4
.L_4195:
        /*007c*/ 	.byte	0x04, 0x28
        /*007e*/ 	.short	(.L_4197 - .L_4196)


	//   ....[0]....
.L_4196:
        /*0080*/ 	.word	0x00000f20


	//   ....[1]....
        /*0084*/ 	.word	0x00000f30


	//   ....[2]....
        /*0088*/ 	.word	0x00000f60


	//   ....[3]....
        /*008c*/ 	.word	0x00000f70


	//   ....[4]....
        /*0090*/ 	.word	0x00000fa0


	//   ....[5]....
        /*0094*/ 	.word	0x00000fb0


	//   ....[6]....
        /*0098*/ 	.word	0x00000fe0


	//   ....[7]....
        /*009c*/ 	.word	0x00000ff0


	//   ....[8]....
        /*00a0*/ 	.word	0x00001020


	//   ....[9]....
        /*00a4*/ 	.word	0x00001030


	//   ....[10]....
        /*00a8*/ 	.word	0x00003280


	//   ....[11]....
        /*00ac*/ 	.word	0x00003310


	//   ....[12]....
        /*00b0*/ 	.word	0x00003370


	//   ....[13]....
        /*00b4*/ 	.word	0x000033d0


	//   ....[14]....
        /*00b8*/ 	.word	0x00003430


	//   ....[15]....
        /*00bc*/ 	.word	0x00003490


	//   ....[16]....
        /*00c0*/ 	.word	0x000034f0


	//   ....[17]....
        /*00c4*/ 	.word	0x00003550


	//   ....[18]....
        /*00c8*/ 	.word	0x000035b0


	//   ....[19]....
        /*00cc*/ 	.word	0x00003610


	//----- nvinfo : EIATTR_VRC_CTA_INIT_COUNT
	.align		4
.L_4197:
        /*00d0*/ 	.byte	0x02, 0x4a
	.zero		1
	.zero		1


	//----- nvinfo : EIATTR_EXIT_INSTR_OFFSETS
	.align		4
        /*00d4*/ 	.byte	0x04, 0x1c
        /*00d6*/ 	.short	(.L_4199 - .L_4198)


	//   ....[0]....
.L_4198:
        /*00d8*/ 	.word	0x000031a0


	//   ....[1]....
        /*00dc*/ 	.word	0x00003220


	//----- nvinfo : EIATTR_MAX_THREADS
	.align		4
.L_4199:
        /*00e0*/ 	.byte	0x04, 0x05
        /*00e2*/ 	.short	(.L_4201 - .L_4200)
.L_4200:
        /*00e4*/ 	.word	0x00000080
        /*00e8*/ 	.word	0x00000001
        /*00ec*/ 	.word	0x00000001


	//----- nvinfo : EIATTR_CRS_STACK_SIZE
	.align		4
.L_4201:
        /*00f0*/ 	.byte	0x04, 0x1e
        /*00f2*/ 	.short	(.L_4203 - .L_4202)
.L_4202:
        /*00f4*/ 	.word	0x00000000


	//----- nvinfo : EIATTR_CBANK_PARAM_SIZE
	.align		4
.L_4203:
        /*00f8*/ 	.byte	0x03, 0x19
        /*00fa*/ 	.short	0x0128


	//----- nvinfo : EIATTR_PARAM_CBANK
	.align		4
        /*00fc*/ 	.byte	0x04, 0x0a
        /*00fe*/ 	.short	(.L_4205 - .L_4204)
	.align		4
.L_4204:
        /*0100*/ 	.word	index@(.nv.constant0._ZN10layer_norm13ln_bwd_kernelINS_13Kernel_traitsI6__halfffffjLj256ELj1ELj4ELj1ELj16ENS_18Kernel_traits_baseILj256ES2_ffffjLj128EEEEELb0ELb1ELb1ELb0EEEvNS_9BwdParamsE)
        /*0104*/ 	.short	0x0380
        /*0106*/ 	.short	0x0128


	//----- nvinfo : EIATTR_SW_WAR
	.align		4
.L_4205:
        /*0108*/ 	.byte	0x04, 0x36
        /*010a*/ 	.short	(.L_4207 - .L_4206)
.L_4206:
        /*010c*/ 	.word	0x00000008
.L_4207:


//--------------------- .nv.info._ZN10layer_norm13ln_bwd_kernelINS_13Kernel_traitsI6__halfffffjLj256ELj1ELj4ELj1ELj16ENS_18Kernel_traits_baseILj256ES2_ffffjLj128EEEEELb0ELb1ELb1ELb1EEEvNS_9BwdParamsE --------------------------
	.section	.nv.info._ZN10layer_norm13ln_bwd_kernelINS_13Kernel_traitsI6__halfffffjLj256ELj1ELj4ELj1ELj16ENS_18Kernel_traits_baseILj256ES2_ffffjLj128EEEEELb0ELb1ELb1ELb1EEEvNS_9BwdParamsE,"",@"SHT_CUDA_INFO"
	.sectionflags	@""
	.align	4


	//----- nvinfo : EIATTR_CUDA_API_VERSION
	.align		4
        /*0000*/ 	.byte	0x04, 0x37
        /*0002*/ 	.short	(.L_4209 - .L_4208)
.L_4208:
        /*0004*/ 	.word	0x00000082


	//----- nvinfo : EIATTR_KPARAM_INFO
	.align		4
.L_4209:
        /*0008*/ 	.byte	0x04, 0x17
        /*000a*/ 	.short	(.L_4211 - .L_4210)
.L_4210:
        /*000c*/ 	.word	0x00000000
        /*0010*/ 	.short	0x0000
        /*0012*/ 	.short	0x0000
        /*0014*/ 	.byte	0x00, 0xf0, 0xa1, 0x04


	//----- nvinfo : EIATTR_SPARSE_MMA_MASK
	.align		4
.L_4211:
        /*0018*/ 	.byte	0x03, 0x50
        /*001a*/ 	.short	0x0000


	//----- nvinfo : EIATTR_MAXREG_COUNT
	.align		4
        /*001c*/ 	.byte	0x03, 0x1b
        /*001e*/ 	.short	0x00ff


	//----- nvinfo : EIATTR_NUM_BARRIERS
	.align		4
        /*0020*/ 	.byte	0x02, 0x4c
        /*0022*/ 	.byte	0x01
	.zero		1


	//----- nvinfo : EIATTR_MERCURY_ISA_VERSION
	.align		4
        /*0024*/ 	.byte	0x03, 0x5f
        /*0026*/ 	.short	0x0101


	//----- nvinfo : EIATTR_COOP_GROUP_MASK_REGIDS
	.align		4
        /*0028*/ 	.byte	0x04, 0x29
        /*002a*/ 	.short	(.L_4213 - .L_4212)


	//   ....[0]....
.L_4212:
        /*002c*/ 	.word	0xffffffff


	//   ....[1]....
        /*0030*/ 	.word	0xffffffff


	//   ....[2]....
        /*0034*/ 	.word	0xffffffff


	//   ....[3]....
        /*0038*/ 	.word	0xffffffff


	//   ....[4]....
        /*003c*/ 	.word	0xffffffff


	//   ....[5]....
        /*0040*/ 	.word	0xffffffff


	//   ....[6]....
        /*0044*/ 	.word	0xffffffff


	//   ....[7]....
        /*0048*/ 	.word	0xffffffff


	//   ....[8]....
        /*004c*/ 	.word	0xffffffff


	//   ....[9]....
        /*0050*/ 	.word	0xffffffff


	//   ....[10]....
        /*0054*/ 	.word	0x0500003c


	//   ....[11]....
        /*0058*/ 	.word	0x0500003c


	//   ....[12]....
        /*005c*/ 	.word	0x0500003c


	//   ....[13]....
        /*0060*/ 	.word	0x0500003c


	//   ....[14]....
        /*0064*/ 	.word	0x0500003c


	//   ....[15]....
        /*0068*/ 	.word	0x0500003c


	//   ....[16]....
        /*006c*/ 	.word	0x0500003c


	//   ....[17]....
        /*0070*/ 	.word	0x0500003c


	//   ....[18]....
        /*0074*/ 	.word	0x0500003c


	//   ....[19]....
        /*0078*/ 	.word	0x0500003c


	//----- nvinfo : EIATTR_COOP_GROUP_INSTR_OFFSETS
	.align		4
.L_4213:
        /*007c*/ 	.byte	0x04, 0x28
        /*007e*/ 	.short	(.L_4215 - .L_4214)


	//   ....[0]....
.L_4214:
        /*0080*/ 	.word	0x00000bf0


	//   ....[1]....
        /*0084*/ 	.word	0x00000c00


	//   ....[2]....
        /*0088*/ 	.word	0x00000c30


	//   ....[3]....
        /*008c*/ 	.word	0x00000c40


	//   ....[4]....
        /*0090*/ 	.word	0x00000c70


	//   ....[5]....
        /*0094*/ 	.word	0x00000c80


	//   ....[6]....
        /*0098*/ 	.word	0x00000cb0


	//   ....[7]....
        /*009c*/ 	.word	0x00000cc0


	//   ....[8]....
        /*00a0*/ 	.word	0x00000cf0


	//   ....[9]....
        /*00a4*/ 	.word	0x00000d00


	//   ....[10]....
        /*00a8*/ 	.word	0x00002b40


	//   ....[11]....
        /*00ac*/ 	.word	0x00002bd0


	//   ....[12]....
        /*00b0*/ 	.word	0x00002c30


	//   ....[13]....
        /*00b4*/ 	.word	0x00002c90


	//   ....[14]....
        /*00b8*/ 	.word	0x00002cf0


	//   ....[15]....
        /*00bc*/ 	.word	0x00002d50


	//   ....[16]....
        /*00c0*/ 	.word	0x00002db0


	//   ....[17]....
        /*00c4*/ 	.word	0x00002e10


	//   ....[18]....
        /*00c8*/ 	.word	0x00002e70


	//   ....[19]....
        /*00cc*/ 	.word	0x00002ed0


	//----- nvinfo : EIATTR_VRC_CTA_INIT_COUNT
	.align		4
.L_4215:
        /*00d0*/ 	.byte	0x02, 0x4a
	.zero		1
	.zero		1


	//----- nvinfo : EIATTR_EXIT_INSTR_OFFSETS
	.align		4
        /*00d4*/ 	.byte	0x04, 0x1c
        /*00d6*/ 	.short	(.L_4217 - .L_4216)


	//   ....[0]....
.L_4216:
        /*00d8*/ 	.word	0x00002ad0


	//----- nvinfo : EIATTR_MAX_THREADS
	.align		4
.L_4217:
        /*00dc*/ 	.byte	0x04, 0x05
        /*00de*/ 	.short	(.L_4219 - .L_4218)
.L_4218:
        /*00e0*/ 	.word	0x00000080
        /*00e4*/ 	.word	0x00000001
        /*00e8*/ 	.word	0x00000001


	//----- nvinfo : EIATTR_CRS_STACK_SIZE
	.align		4
.L_4219:
        /*00ec*/ 	.byte	0x04, 0x1e
        /*00ee*/ 	.short	(.L_4221 - .L_4220)
.L_4220:
        /*00f0*/ 	.word	0x00000000


	//----- nvinfo : EIATTR_CBANK_PARAM_SIZE
	.align		4
.L_4221:
        /*00f4*/ 	.byte	0x03, 0x19
        /*00f6*/ 	.short	0x0128


	//----- nvinfo : EIATTR_PARAM_CBANK
	.align		4
        /*00f8*/ 	.byte	0x04, 0x0a
        /*00fa*/ 	.short	(.L_4223 - .L_4222)
	.align		4
.L_4222:
        /*00fc*/ 	.word	index@(.nv.constant0._ZN10layer_norm13ln_bwd_kernelINS_13Kernel_traitsI6__halfffffjLj256ELj1ELj4ELj1ELj16ENS_18Kernel_traits_baseILj256ES2_ffffjLj128EEEEELb0ELb1ELb1ELb1EEEvNS_9BwdParamsE)
        /*0100*/ 	.short	0x0380
        /*0102*/ 	.short	0x0128


	//----- nvinfo : EIATTR_SW_WAR
	.align		4
.L_4223:
        /*0104*/ 	.byte	0x04, 0x36
        /*0106*/ 	.short	(.L_4225 - .L_4224)
.L_4224:
        /*0108*/ 	.word	0x00000008
.L_4225:


//--------------------- .nv.info._ZN10layer_norm13ln_bwd_kernelINS_13Kernel_traitsI6__halfffffjLj256ELj1ELj4ELj1ELj16ENS_18Kernel_traits_baseILj256ES2_ffffjLj128EEEEELb1ELb0ELb0ELb0EEEvNS_9BwdParamsE --------------------------
	.section	.nv.info._ZN10layer_norm13ln_bwd_kernelINS_13Kernel_traitsI6__halfffffjLj256ELj1ELj4ELj1ELj16ENS_18Kernel_traits_baseILj256ES2_ffffjLj128EEEEELb1ELb0ELb0ELb0EEEvNS_9BwdParamsE,"",@"SHT_CUDA_INFO"
	.sectionflags	@""
	.align	4


	//----- nvinfo : EIATTR_CUDA_API_VERSION
	.align		4
        /*0000*/ 	.byte	0x04, 0x37
        /*0002*/ 	.short	(.L_4227 - .L_4226)
.L_4226:
        /*0004*/ 	.word	0x00000082


	//----- nvinfo : EIATTR_KPARAM_INFO
	.align		4
.L_4227:
        /*0008*/ 	.byte	0x04, 0x17
        /*000a*/ 	.short	(.L_4229 - .L_4228)
.L_4228:
        /*000c*/ 	.word	0x00000000
        /*0010*/ 	.short	0x0000
        /*0012*/ 	.short	0x0000
        /*0014*/ 	.byte	0x00, 0xf0, 0xa1, 0x04


	//----- nvinfo : EIATTR_SPARSE_MMA_MASK
	.align		4
.L_4229:
        /*0018*/ 	.byte	0x03, 0x50
        /*001a*/ 	.short	0x0000


	//----- nvinfo : EIATTR_MAXREG_COUNT
	.align		4
        /*001c*/ 	.byte	0x03, 0x1b
        /*001e*/ 	.short	0x00ff


	//----- nvinfo : EIATTR_NUM_BARRIERS
	.align		4
        /*0020*/ 	.byte	0x02, 0x4c
        /*0022*/ 	.byte	0x01
	.zero		1


	//----- nvinfo : EIATTR_MERCURY_ISA_VERSION
	.align		4
        /*0024*/ 	.byte	0x03, 0x5f
        /*0026*/ 	.short	0x0101


	//----- nvinfo : EIATTR_COOP_GROUP_MASK_REGIDS
	.align		4
        /*0028*/ 	.byte	0x04, 0x29
        /*002a*/ 	.short	(.L_4231 - .L_4230)


	//   ....[0]....
.L_4230:
        /*002c*/ 	.word	0xffffffff


	//   ....[1]....
        /*0030*/ 	.word	0xffffffff


	//   ....[2]....
        /*0034*/ 	.word	0xffffffff


	//   ....[3]....
        /*0038*/ 	.word	0xffffffff


	//   ....[4]....
        /*003c*/ 	.word	0xffffffff


	//   ....[5]....
        /*0040*/ 	.word	0xffffffff


	//   ....[6]....
        /*0044*/ 	.word	0xffffffff


	//   ....[7]....
        /*0048*/ 	.word	0xffffffff


	//   ....[8]....
        /*004c*/ 	.word	0xffffffff


	//   ....[9]....
        /*0050*/ 	.word	0xffffffff


	//   ....[10]....
        /*0054*/ 	.word	0x05000024


	//   ....[11]....
        /*0058*/ 	.word	0x05000024


	//   ....[12]....
        /*005c*/ 	.word	0x05000024


	//   ....[13]....
        /*0060*/ 	.word	0x05000024


	//   ....[14]....
        /*0064*/ 	.word	0x05000024


	//   ....[15]....
        /*0068*/ 	.word	0x05000024


	//   ....[16]....
        /*006c*/ 	.word	0x05000024


	//   ....[17]....
        /*0070*/ 	.word	0x05000024


	//   ....[18]....
        /*0074*/ 	.word	0x05000024


	//   ....[19]....
        /*0078*/ 	.word	0x05000024


	//----- nvinfo : EIATTR_COOP_GROUP_INSTR_OFFSETS
	.align		4
.L_4231:
        /*007c*/ 	.byte	0x04, 0x28
        /*007e*/ 	.short	(.L_4233 - .L_4232)


	//   ....[0]....
.L_4232:
        /*0080*/ 	.word	0x00000ba0


	//   ....[1]....
        /*0084*/ 	.word	0x00000bb0


	//   ....[2]....
        /*0088*/ 	.word	0x00000be0


	//   ....[3]....
        /*008c*/ 	.word	0x00000bf0


	//   ....[4]....
        /*0090*/ 	.word	0x00000c20


	//   ....[5]....
        /*0094*/ 	.word	0x00000c30


	//   ....[6]....
        /*0098*/ 	.word	0x00000c60


	//   ....[7]....
        /*009c*/ 	.word	0x00000c70


	//   ....[8]....
        /*00a0*/ 	.word	0x00000ca0


	//   ....[9]....
        /*00a4*/ 	.word	0x00000cb0


	//   ....[10]....
        /*00a8*/ 	.word	0x00002520


	//   ....[11]....
        /*00ac*/ 	.word	0x000025b0


	//   ....[12]....
        /*00b0*/ 	.word	0x00002610


	//   ....[13]....
        /*00b4*/ 	.word	0x00002670


	//   ....[14]....
        /*00b8*/ 	.word	0x000026d0


	//   ....[15]....
        /*00bc*/ 	.word	0x00002730


	//   ....[16]....
        /*00c0*/ 	.word	0x00002790


	//   ....[17]....
        /*00c4*/ 	.word	0x000027f0


	//   ....[18]....
        /*00c8*/ 	.word	0x00002850


	//   ....[19]....
        /*00cc*/ 	.word	0x000028b0


	//----- nvinfo : EIATTR_VRC_CTA_INIT_COUNT
	.align		4
.L_4233:
        /*00d0*/ 	.byte	0x02, 0x4a
	.zero		1
	.zero		1


	//----- nvinfo : EIATTR_EXIT_INSTR_OFFSETS
	.align		4
        /*00d4*/ 	.byte	0x04, 0x1c
        /*00d6*/ 	.short	(.L_4235 - .L_4234)


	//   ....[0]....
.L_4234:
        /*00d8*/ 	.word	0x00002490


	//   ....[1]....
        /*00dc*/ 	.word	0x000024c0


	//----- nvinfo : EIATTR_MAX_THREADS
	.align		4
.L_4235:
        /*00e0*/ 	.byte	0x04, 0x05
        /*00e2*/ 	.short	(.L_4237 - .L_4236)
.L_4236:
        /*00e4*/ 	.word	0x00000080
        /*00e8*/ 	.word	0x00000001
        /*00ec*/ 	.word	0x00000001


	//----- nvinfo : EIATTR_CRS_STACK_SIZE
	.align		4
.L_4237:
        /*00f0*/ 	.byte	0x04, 0x1e
        /*00f2*/ 	.short	(.L_4239 - .L_4238)
.L_4238:
        /*00f4*/ 	.word	0x00000000


	//----- nvinfo : EIATTR_CBANK_PARAM_SIZE
	.align		4
.L_4239:
        /*00f8*/ 	.byte	0x03, 0x19
        /*00fa*/ 	.short	0x0128


	//----- nvinfo : EIATTR_PARAM_CBANK
	.align		4
        /*00fc*/ 	.byte	0x04, 0x0a
        /*00fe*/ 	.short	(.L_4241 - .L_4240)
	.align		4
.L_4240:
        /*0100*/ 	.word	index@(.nv.constant0._ZN10layer_norm13ln_bwd_kernelINS_13Kernel_traitsI6__halfffffjLj256ELj1ELj4ELj1ELj16ENS_18Kernel_traits_baseILj256ES2_ffffjLj128EEEEELb1ELb0ELb0ELb0EEEvNS_9BwdParamsE)
        /*0104*/ 	.short	0x0380
        /*0106*/ 	.short	0x0128


	//----- nvinfo : EIATTR_SW_WAR
	.align		4
.L_4241:
        /*0108*/ 	.byte	0x04, 0x36
        /*010a*/ 	.short	(.L_4243 - .L_4242)
.L_4242:
        /*010c*/ 	.word	0x00000008
.L_4243:


//--------------------- .nv.info._ZN10layer_norm13ln_bwd_kernelINS_13Kernel_traitsI6__halfffffjLj256ELj1ELj4ELj1ELj16ENS_18Kernel_traits_baseILj256ES2_ffffjLj128EEEEELb1ELb0ELb0ELb1EEEvNS_9BwdParamsE --------------------------
	.section	.nv.info._ZN10layer_norm13ln_bwd_kernelINS_13Kernel_traitsI6__halfffffjLj256ELj1ELj4ELj1ELj16ENS_18Kernel_traits_baseILj256ES2_ffffjLj128EEEEELb1ELb0ELb0ELb1EEEvNS_9BwdParamsE,"",@"SHT_CUDA_INFO"
	.sectionflags	@""
	.align	4


	//----- nvinfo : EIATTR_CUDA_API_VERSION
	.align		4
        /*0000*/ 	.byte	0x04, 0x37
        /*0002*/ 	.short	(.L_4245 - .L_4244)
.L_4244:
        /*0004*/ 	.word	0x00000082


	//----- nvinfo : EIATTR_KPARAM_INFO
	.align		4
.L_4245:
        /*0008*/ 	.byte	0x04, 0x17
        /*000a*/ 	.short	(.L_4247 - .L_4246)
.L_4246:
        /*000c*/ 	.word	0x00000000
        /*0010*/ 	.short	0x0000
        /*0012*/ 	.short	0x0000
        /*0014*/ 	.byte	0x00, 0xf0, 0xa1, 0x04


	//----- nvinfo : EIATTR_SPARSE_MMA_MASK
	.align		4
.L_4247:
        /*0018*/ 	.byte	0x03, 0x50
        /*001a*/ 	.short	0x0000


	//----- nvinfo : EIATTR_MAXREG_COUNT
	.align		4
        /*001c*/ 	.byte	0x03, 0x1b
        /*001e*/ 	.short	0x00ff


	//----- nvinfo : EIATTR_NUM_BARRIERS
	.align		4
        /*0020*/ 	.byte	0x02, 0x4c
        /*0022*/ 	.byte	0x01
	.zero		1


	//----- nvinfo : EIATTR_MERCURY_ISA_VERSION
	.align		4
        /*0024*/ 	.byte	0x03, 0x5f
        /*0026*/ 	.short	0x0101


	//----- nvinfo : EIATTR_COOP_GROUP_MASK_REGIDS
	.align		4
        /*0028*/ 	.byte	0x04, 0x29
        /*002a*/ 	.short	(.L_4249 - .L_4248)


	//   ....[0]....
.L_4248:
        /*002c*/ 	.word	0xffffffff


	//   ....[1]....
        /*0030*/ 	.word	0xffffffff


	//   ....[2]....
        /*0034*/ 	.word	0xffffffff


	//   ....[3]....
        /*0038*/ 	.word	0xffffffff


	//   ....[4]....
        /*003c*/ 	.word	0xffffffff


	//   ....[5]....
        /*0040*/ 	.word	0xffffffff


	//   ....[6]....
        /*0044*/ 	.word	0xffffffff


	//   ....[7]....
        /*0048*/ 	.word	0xffffffff


	//   ....[8]....
        /*004c*/ 	.word	0xffffffff


	//   ....[9]....
        /*0050*/ 	.word	0xffffffff


	//   ....[10]....
        /*0054*/ 	.word	0x0500003d


	//   ....[11]....
        /*0058*/ 	.word	0x0500003d


	//   ....[12]....
        /*005c*/ 	.word	0x0500003d


	//   ....[13]....
        /*0060*/ 	.word	0x0500003d


	//   ....[14]....
        /*0064*/ 	.word	0x0500003d


	//   ....[15]....
        /*0068*/ 	.word	0x0500003d


	//   ....[16]....
        /*006c*/ 	.word	0x0500003d


	//   ....[17]....
        /*0070*/ 	.word	0x0500003d


	//   ....[18]....
        /*0074*/ 	.word	0x0500003d


	//   ....[19]....
        /*0078*/ 	.word	0x0500003d


	//----- nvinfo : EIATTR_COOP_GROUP_INSTR_OFFSETS
	.align		4
.L_4249:
        /*007c*/ 	.byte	0x04, 0x28
        /*007e*/ 	.short	(.L_4251 - .L_4250)


	//   ....[0]....
.L_4250:
        /*0080*/ 	.word	0x00000f10


	//   ....[1]....
        /*0084*/ 	.word	0x00000f20


	//   ....[2]....
        /*0088*/ 	.word	0x00000f50


	//   ....[3]....
        /*008c*/ 	.word	0x00000f60


	//   ....[4]....
        /*0090*/ 	.word	0x00000f90


	//   ....[5]....
        /*0094*/ 	.word	0x00000fa0


	//   ....[6]....
        /*0098*/ 	.word	0x00000fd0


	//   ....[7]....
        /*009c*/ 	.word	0x00000fe0


	//   ....[8]....
        /*00a0*/ 	.word	0x00001010


	//   ....[9]....
        /*00a4*/ 	.word	0x00001020


	//   ....[10]....
        /*00a8*/ 	.word	0x00002690


	//   ....[11]....
        /*00ac*/ 	.word	0x00002730


	//   ....[12]....
        /*00b0*/ 	.word	0x00002790


	//   ....[13]....
        /*00b4*/ 	.word	0x000027f0


	//   ....[14]....
        /*00b8*/ 	.word	0x00002860


	//   ....[15]....
        /*00bc*/ 	.word	0x000028c0


	//   ....[16]....
        /*00c0*/ 	.word	0x00002930


	//   ....[17]....
        /*00c4*/ 	.word	0x00002990


	//   ....[18]....
        /*00c8*/ 	.word	0x00002a00


	//   ....[19]....
        /*00cc*/ 	.word	0x00002a50


	//----- nvinfo : EIATTR_VRC_CTA_INIT_COUNT
	.align		4
.L_4251:
        /*00d0*/ 	.byte	0x02, 0x4a
	.zero		1
	.zero		1


	//----- nvinfo : EIATTR_EXIT_INSTR_OFFSETS
	.align		4
        /*00d4*/ 	.byte	0x04, 0x1c
        /*00d6*/ 	.short	(.L_4253 - .L_4252)


	//   ....[0]....
.L_4252:
        /*00d8*/ 	.word	0x00002630


	//----- nvinfo : EIATTR_MAX_THREADS
	.align		4
.L_4253:
        /*00dc*/ 	.byte	0x04, 0x05
        /*00de*/ 	.short	(.L_4255 - .L_4254)
.L_4254:
        /*00e0*/ 	.word	0x00000080
        /*00e4*/ 	.word	0x00000001
        /*00e8*/ 	.word	0x00000001


	//----- nvinfo : EIATTR_CRS_STACK_SIZE
	.align		4
.L_4255:
        /*00ec*/ 	.byte	0x04, 0x1e
        /*00ee*/ 	.short	(.L_4257 - .L_4256)
.L_4256:
        /*00f0*/ 	.word	0x00000000


	//----- nvinfo : EIATTR_CBANK_PARAM_SIZE
	.align		4
.L_4257:
        /*00f4*/ 	.byte	0x03, 0x19
        /*00f6*/ 	.short	0x0128


	//----- nvinfo : EIATTR_PARAM_CBANK
	.align		4
        /*00f8*/ 	.byte	0x04, 0x0a
        /*00fa*/ 	.short	(.L_4259 - .L_4258)
	.align		4
.L_4258:
        /*00fc*/ 	.word	index@(.nv.constant0._ZN10layer_norm13ln_bwd_kernelINS_13Kernel_traitsI6__halfffffjLj256ELj1ELj4ELj1ELj16ENS_18Kernel_traits_baseILj256ES2_ffffjLj128EEEEELb1ELb0ELb0ELb1EEEvNS_9BwdParamsE)
        /*0100*/ 	.short	0x0380
        /*0102*/ 	.short	0x0128


	//----- nvinfo : EIATTR_SW_WAR
	.align		4
.L_4259:
        /*0104*/ 	.byte	0x04, 0x36
        /*0106*/ 	.short	(.L_4261 - .L_4260)
.L_4260:
        /*0108*/ 	.word	0x00000008
.L_4261:


//--------------------- .nv.info._ZN10layer_norm22ln_bwd_finalize_kernelINS_22Kernel_traits_finalizeILj256E6__halfffffjLb0ELj1024ELj4ENS_18Kernel_traits_baseILj256ES2_ffffjLj1024EEEEELb0ELb0EEEvNS_9BwdParamsE --------------------------
	.section	.nv.info._ZN10layer_norm22ln_bwd_finalize_kernelINS_22Kernel_traits_finalizeILj256E6__halfffffjLb0ELj1024ELj4ENS_18Kernel_traits_baseILj256ES2_ffffjLj1024EEEEELb0ELb0EEEvNS_9BwdParamsE,"",@"SHT_CUDA_INFO"
	.sectionflags	@""
	.align	4


	//----- nvinfo : EIATTR_CUDA_API_VERSION
	.align		4
        /*0000*/ 	.byte	0x04, 0x37
        /*0002*/ 	.short	(.L_4263 - .L_4262)
.L_4262:
        /*0004*/ 	.word	0x00000082


	//----- nvinfo : EIATTR_KPARAM_INFO
	.align		4
.L_4263:
        /*0008*/ 	.byte	0x04, 0x17
        /*000a*/ 	.short	(.L_4265 - .L_4264)
.L_4264:
        /*000c*/ 	.word	0x00000000
        /*0010*/ 	.short	0x0000
        /*0012*/ 	.short	0x0000
        /*0014*/ 	.byte	0x00, 0xf0, 0xa1, 0x04


	//----- nvinfo : EIATTR_SPARSE_MMA_MASK
	.align		4
.L_4265:
        /*0018*/ 	.byte	0x03, 0x50
        /*001a*/ 	.short	0x0000


	//----- nvinfo : EIATTR_MAXREG_COUNT
	.align		4
        /*001c*/ 	.byte	0x03, 0x1b
        /*001e*/ 	.short	0x0040


	//----- nvinfo : EIATTR_NUM_BARRIERS
	.align		4
        /*0020*/ 	.byte	0x02, 0x4c
        /*0022*/ 	.byte	0x01
	.zero		1


	//----- nvinfo : EIATTR_MERCURY_ISA_VERSION
	.align		4
        /*0024*/ 	.byte	0x03, 0x5f
        /*0026*/ 	.short	0x0101


	//----- nvinfo : EIATTR_COOP_GROUP_MASK_REGIDS
	.align		4
        /*0028*/ 	.byte	0x04, 0x29
        /*002a*/ 	.short	(.L_4267 - .L_4266)


	//   ....[0]....
.L_4266:
        /*002c*/ 	.word	0xffffffff


	//   ....[1]....
        /*0030*/ 	.word	0xffffffff


	//   ....[2]....
        /*0034*/ 	.word	0xffffffff


	//   ....[3]....
        /*0038*/ 	.word	0xffffffff


	//   ....[4]....
        /*003c*/ 	.word	0xffffffff


	//   ....[5]....
        /*0040*/ 	.word	0xffffffff


	//   ....[6]....
        /*0044*/ 	.word	0xffffffff


	//   ....[7]....
        /*0048*/ 	.word	0xffffffff


	//   ....[8]....
        /*004c*/ 	.word	0xffffffff


	//   ....[9]....
        /*0050*/ 	.word	0xffffffff


	//----- nvinfo : EIATTR_COOP_GROUP_INSTR_OFFSETS
	.align		4
.L_4267:
        /*0054*/ 	.byte	0x04, 0x28
        /*0056*/ 	.short	(.L_4269 - .L_4268)


	//   ....[0]....
.L_4268:
        /*0058*/ 	.word	0x000015e0


	//   ....[1]....
        /*005c*/ 	.word	0x000015f0


	//   ....[2]....
        /*0060*/ 	.word	0x00001620


	//   ....[3]....
        /*0064*/ 	.word	0x00001630


	//   ....[4]....
        /*0068*/ 	.word	0x00001660


	//   ....[5]....
        /*006c*/ 	.word	0x00001670


	//   ....[6]....
        /*0070*/ 	.word	0x000016b0


	//   ....[7]....
        /*0074*/ 	.word	0x000016e0


	//   ....[8]....
        /*0078*/ 	.word	0x00001710


	//   ....[9]....
        /*007c*/ 	.word	0x00001720


	//----- nvinfo : EIATTR_VRC_CTA_INIT_COUNT
	.align		4
.L_4269:
        /*0080*/ 	.byte	0x02, 0x4a
	.zero		1
	.zero		1


	//----- nvinfo : EIATTR_EXIT_INSTR_OFFSETS
	.align		4
        /*0084*/ 	.byte	0x04, 0x1c
        /*0086*/ 	.short	(.L_4271 - .L_4270)


	//   ....[0]....
.L_4270:
        /*0088*/ 	.word	0x00000060


	//   ....[1]....
        /*008c*/ 	.word	0x00001780


	//   ....[2]....
        /*0090*/ 	.word	0x000017b0


	//   ....[3]....
        /*0094*/ 	.word	0x00001870


	//----- nvinfo : EIATTR_MAX_THREADS
	.align		4
.L_4271:
        /*0098*/ 	.byte	0x04, 0x05
        /*009a*/ 	.short	(.L_4273 - .L_4272)
.L_4272:
        /*009c*/ 	.word	0x00000400
        /*00a0*/ 	.word	0x00000001
        /*00a4*/ 	.word	0x00000001


	//----- nvinfo : EIATTR_CRS_STACK_SIZE
	.align		4
.L_4273:
        /*00a8*/ 	.byte	0x04, 0x1e
        /*00aa*/ 	.short	(.L_4275 - .L_4274)
.L_4274:
        /*00ac*/ 	.word	0x00000000


	//----- nvinfo : EIATTR_CBANK_PARAM_SIZE
	.align		4
.L_4275:
        /*00b0*/ 	.byte	0x03, 0x19
        /*00b2*/ 	.short	0x0128


	//----- nvinfo : EIATTR_PARAM_CBANK
	.align		4
        /*00b4*/ 	.byte	0x04, 0x0a
        /*00b6*/ 	.short	(.L_4277 - .L_4276)
	.align		4
.L_4276:
        /*00b8*/ 	.word	index@(.nv.constant0._ZN10layer_norm22ln_bwd_finalize_kernelINS_22Kernel_traits_finalizeILj256E6__halfffffjLb0ELj1024ELj4ENS_18Kernel_traits_baseILj256ES2_ffffjLj1024EEEEELb0ELb0EEEvNS_9BwdParamsE)
        /*00bc*/ 	.short	0x0380
        /*00be*/ 	.short	0x0128


	//----- nvinfo : EIATTR_SW_WAR
	.align		4
.L_4277:
        /*00c0*/ 	.byte	0x04, 0x36
        /*00c2*/ 	.short	(.L_4279 - .L_4278)
.L_4278:
        /*00c4*/ 	.word	0x00000008
.L_4279:


//--------------------- .nv.info._ZN10layer_norm13ln_bwd_kernelINS_13Kernel_traitsI6__halfffffjLj256ELj1ELj4ELj1ELj16ENS_18Kernel_traits_baseILj256ES2_ffffjLj128EEEEELb1ELb0ELb1ELb0EEEvNS_9BwdParamsE --------------------------
	.section	.nv.info._ZN10layer_norm13ln_bwd_kernelINS_13Kernel_traitsI6__halfffffjLj256ELj1ELj4ELj1ELj16ENS_18Kernel_traits_baseILj256ES2_ffffjLj128EEEEELb1ELb0ELb1ELb0EEEvNS_9BwdParamsE,"",@"SHT_CUDA_INFO"
	.sectionflags	@""
	.align	4


	//----- nvinfo : EIATTR_CUDA_API_VERSION
	.align		4
        /*0000*/ 	.byte	0x04, 0x37
        /*0002*/ 	.short	(.L_4281 - .L_4280)
.L_4280:
        /*0004*/ 	.word	0x00000082


	//----- nvinfo : EIATTR_KPARAM_INFO
	.align		4
.L_4281:
        /*0008*/ 	.byte	0x04, 0x17
        /*000a*/ 	.short	(.L_4283 - .L_4282)
.L_4282:
        /*000c*/ 	.word	0x00000000
        /*0010*/ 	.short	0x0000
        /*0012*/ 	.short	0x0000
        /*0014*/ 	.byte	0x00, 0xf0, 0xa1, 0x04


	//----- nvinfo : EIATTR_SPARSE_MMA_MASK
	.align		4
.L_4283:
        /*0018*/ 	.byte	0x03, 0x50
        /*001a*/ 	.short	0x0000


	//----- nvinfo : EIATTR_MAXREG_COUNT
	.align		4
        /*001c*/ 	.byte	0x03, 0x1b
        /*001e*/ 	.short	0x00ff


	//----- nvinfo : EIATTR_NUM_BARRIERS
	.align		4
        /*0020*/ 	.byte	0x02, 0x4c
        /*0022*/ 	.byte	0x01
	.zero		1


	//----- nvinfo : EIATTR_MERCURY_ISA_VERSION
	.align		4
        /*0024*/ 	.byte	0x03, 0x5f
        /*0026*/ 	.short	0x0101


	//----- nvinfo : EIATTR_COOP_GROUP_MASK_REGIDS
	.align		4
        /*0028*/ 	.byte	0x04, 0x29
        /*002a*/ 	.short	(.L_4285 - .L_4284)


	//   ....[0]....
.L_4284:
        /*002c*/ 	.word	0xffffffff


	//   ....[1]....
        /*0030*/ 	.word	0xffffffff


	//   ....[2]....
        /*0034*/ 	.word	0xffffffff


	//   ....[3]....
        /*0038*/ 	.word	0xffffffff


	//   ....[4]....
        /*003c*/ 	.word	0xffffffff


	//   ....[5]....
        /*0040*/ 	.word	0xffffffff


	//   ....[6]....
        /*0044*/ 	.word	0xffffffff


	//   ....[7]....
        /*0048*/ 	.word	0xffffffff


	//   ....[8]....
        /*004c*/ 	.word	0xffffffff


	//   ....[9]....
        /*0050*/ 	.word	0xffffffff


	//   ....[10]....
        /*0054*/ 	.word	0x0500002c


	//   ....[11]....
        /*0058*/ 	.word	0x0500002c


	//   ....[12]....
        /*005c*/ 	.word	0x0500002c


	//   ....[13]....
        /*0060*/ 	.word	0x0500002c


	//   ....[14]....
        /*0064*/ 	.word	0x0500002c


	//   ....[15]....
        /*0068*/ 	.word	0x0500002c


	//   ....[16]....
        /*006c*/ 	.word	0x0500002c


	//   ....[17]....
        /*0070*/ 	.word	0x0500002c


	//   ....[18]....
        /*0074*/ 	.word	0x0500002c


	//   ....[19]....
        /*0078*/ 	.word	0x0500002c


	//----- nvinfo : EIATTR_COOP_GROUP_INSTR_OFFSETS
	.align		4
.L_4285:
        /*007c*/ 	.byte	0x04, 0x28
        /*007e*/ 	.short	(.L_4287 - .L_4286)


	//   ....[0]....
.L_4286:
        /*0080*/ 	.word	0x00000f80


	//   ....[1]....
        /*0084*/ 	.word	0x00000f90


	//   ....[2]....
        /*0088*/ 	.word	0x00000fc0


	//   ....[3]....
        /*008c*/ 	.word	0x00000fd0


	//   ....[4]....
        /*0090*/ 	.word	0x00001000


	//   ....[5]....
        /*0094*/ 	.word	0x00001010


	//   ....[6]....
        /*0098*/ 	.word	0x00001040


	//   ....[7]....
        /*009c*/ 	.word	0x00001050


	//   ....[8]....
        /*00a0*/ 	.word	0x00001080


	//   ....[9]....
        /*00a4*/ 	.word	0x00001090


	//   ....[10]....
        /*00a8*/ 	.word	0x00002e20


	//   ....[11]....
        /*00ac*/ 	.word	0x00002eb0


	//   ....[12]....
        /*00b0*/ 	.word	0x00002f10


	//   ....[13]....
        /*00b4*/ 	.word	0x00002f70


	//   ....[14]....
        /*00b8*/ 	.word	0x00002fd0


	//   ....[15]....
        /*00bc*/ 	.word	0x00003030


	//   ....[16]....
        /*00c0*/ 	.word	0x00003090


	//   ....[17]....
        /*00c4*/ 	.word	0x000030f0


	//   ....[18]....
        /*00c8*/ 	.word	0x00003150


	//   ....[19]....
        /*00cc*/ 	.word	0x000031b0


	//----- nvinfo : EIATTR_VRC_CTA_INIT_COUNT
	.align		4
.L_4287:
        /*00d0*/ 	.byte	0x02, 0x4a
	.zero		1
	.zero		1


	//----- nvinfo : EIATTR_EXIT_INSTR_OFFSETS
	.align		4
        /*00d4*/ 	.byte	0x04, 0x1c
        /*00d6*/ 	.short	(.L_4289 - .L_4288)


	//   ....[0]....
.L_4288:
        /*00d8*/ 	.word	0x00002d90


	//   ....[1]....
        /*00dc*/ 	.word	0x00002dc0


	//----- nvinfo : EIATTR_MAX_THREADS
	.align		4
.L_4289:
        /*00e0*/ 	.byte	0x04, 0x05
        /*00e2*/ 	.short	(.L_4291 - .L_4290)
.L_4290:
        /*00e4*/ 	.word	0x00000080
        /*00e8*/ 	.word	0x00000001
        /*00ec*/ 	.word	0x00000001


	//----- nvinfo : EIATTR_CRS_STACK_SIZE
	.align		4
.L_4291:
        /*00f0*/ 	.byte	0x04, 0x1e
        /*00f2*/ 	.short	(.L_4293 - .L_4292)
.L_4292:
        /*00f4*/ 	.word	0x00000000


	//----- nvinfo : EIATTR_CBANK_PARAM_SIZE
	.align		4
.L_4293:
        /*00f8*/ 	.byte	0x03, 0x19
        /*00fa*/ 	.short	0x0128


	//----- nvinfo : EIATTR_PARAM_CBANK
	.align		4
        /*00fc*/ 	.byte	0x04, 0x0a
        /*00fe*/ 	.short	(.L_4295 - .L_4294)
	.align		4
.L_4294:
        /*0100*/ 	.word	index@(.nv.constant0._ZN10layer_norm13ln_bwd_kernelINS_13Kernel_traitsI6__halfffffjLj256ELj1ELj4ELj1ELj16ENS_18Kernel_traits_baseILj256ES2_ffffjLj128EEEEELb1ELb0ELb1ELb0EEEvNS_9BwdParamsE)
        /*0104*/ 	.short	0x0380
        /*0106*/ 	.short	0x0128


	//----- nvinfo : EIATTR_SW_WAR
	.align		4
.L_4295:
        /*0108*/ 	.byte	0x04, 0x36
        /*010a*/ 	.short	(.L_4297 - .L_4296)
.L_4296:
        /*010c*/ 	.word	0x00000008
.L_4297:


//--------------------- .nv.info._ZN10layer_norm22ln_bwd_finalize_kernelINS_22Kernel_traits_finalizeILj256E6__halfffffjLb0ELj1024ELj4ENS_18Kernel_traits_baseILj256ES2_ffffjLj1024EEEEELb0ELb1EEEvNS_9BwdParamsE --------------------------
	.section	.nv.info._ZN10layer_norm22ln_bwd_finalize_kernelINS_22Kernel_traits_finalizeILj256E6__halfffffjLb0ELj1024ELj4ENS_18Kernel_traits_baseILj256ES2_ffffjLj1024EEEEELb0ELb1EEEvNS_9BwdParamsE,"",@"SHT_CUDA_INFO"
	.sectionflags	@""
	.align	4


	//----- nvinfo : EIATTR_CUDA_API_VERSION
	.align		4
        /*0000*/ 	.byte	0x04, 0x37
        /*0002*/ 	.short	(.L_4299 - .L_4298)
.L_4298:
        /*0004*/ 	.word	0x00000082


	//----- nvinfo : EIATTR_KPARAM_INFO
	.align		4
.L_4299:
        /*0008*/ 	.byte	0x04, 0x17
        /*000a*/ 	.short	(.L_4301 - .L_4300)
.L_4300:
        /*000c*/ 	.word	0x00000000
        /*0010*/ 	.short	0x0000
        /*0012*/ 	.short	0x0000
        /*0014*/ 	.byte	0x00, 0xf0, 0xa1, 0x04


	//----- nvinfo : EIATTR_SPARSE_MMA_MASK
	.align		4
.L_4301:
        /*0018*/ 	.byte	0x03, 0x50
        /*001a*/ 	.short	0x0000


	//----- nvinfo : EIATTR_MAXREG_COUNT
	.align		4
        /*001c*/ 	.byte	0x03, 0x1b
        /*001e*/ 	.short	0x0040


	//----- nvinfo : EIATTR_NUM_BARRIERS
	.align		4
        /*0020*/ 	.byte	0x02, 0x4c
        /*0022*/ 	.byte	0x01
	.zero		1


	//----- nvinfo : EIATTR_MERCURY_ISA_VERSION
	.align		4
        /*0024*/ 	.byte	0x03, 0x5f
        /*0026*/ 	.short	0x0101


	//----- nvinfo : EIATTR_COOP_GROUP_MASK_REGIDS
	.align		4
        /*0028*/ 	.byte	0x04, 0x29
        /*002a*/ 	.short	(.L_4303 - .L_4302)


	//   ....[0]....
.L_4302:
        /*002c*/ 	.word	0xffffffff


	//   ....[1]....
        /*0030*/ 	.word	0xffffffff


	//   ....[2]....
        /*0034*/ 	.word	0xffffffff


	//   ....[3]....
        /*0038*/ 	.word	0xffffffff


	//   ....[4]....
        /*003c*/ 	.word	0xffffffff


	//   ....[5]....
        /*0040*/ 	.word	0xffffffff


	//   ....[6]....
        /*0044*/ 	.word	0xffffffff


	//   ....[7]....
        /*0048*/ 	.word	0xffffffff


	//   ....[8]....
        /*004c*/ 	.word	0xffffffff


	//   ....[9]....
        /*0050*/ 	.word	0xffffffff


	//----- nvinfo : EIATTR_COOP_GROUP_INSTR_OFFSETS
	.align		4
.L_4303:
        /*0054*/ 	.byte	0x04, 0x28
        /*0056*/ 	.short	(.L_4305 - .L_4304)


	//   ....[0]....
.L_4304:
        /*0058*/ 	.word	0x00001630


	//   ....[1]....
        /*005c*/ 	.word	0x00001640


	//   ....[2]....
        /*0060*/ 	.word	0x00001670


	//   ....[3]....
        /*0064*/ 	.word	0x00001680


	//   ....[4]....
        /*0068*/ 	.word	0x000016b0


	//   ....[5]....
        /*006c*/ 	.word	0x000016d0


	//   ....[6]....
        /*0070*/ 	.word	0x00001700


	//   ....[7]....
        /*0074*/ 	.word	0x00001710


	//   ....[8]....
        /*0078*/ 	.word	0x00001740


	//   ....[9]....
        /*007c*/ 	.word	0x00001750


	//----- nvinfo : EIATTR_VRC_CTA_INIT_COUNT
	.align		4
.L_4305:
        /*0080*/ 	.byte	0x02, 0x4a
	.zero		1
	.zero		1


	//----- nvinfo : EIATTR_EXIT_INSTR_OFFSETS
	.align		4
        /*0084*/ 	.byte	0x04, 0x1c
        /*0086*/ 	.short	(.L_4307 - .L_4306)


	//   ....[0]....
.L_4306:
        /*0088*/ 	.word	0x00000070


	//   ....[1]....
        /*008c*/ 	.word	0x000017b0


	//   ....[2]....
        /*0090*/ 	.word	0x00001880


	//----- nvinfo : EIATTR_MAX_THREADS
	.align		4
.L_4307:
        /*0094*/ 	.byte	0x04, 0x05
        /*0096*/ 	.short	(.L_4309 - .L_4308)
.L_4308:
        /*0098*/ 	.word	0x00000400
        /*009c*/ 	.word	0x00000001
        /*00a0*/ 	.word	0x00000001


	//----- nvinfo : EIATTR_CRS_STACK_SIZE
	.align		4
.L_4309:
        /*00a4*/ 	.byte	0x04, 0x1e
        /*00a6*/ 	.short	(.L_4311 - .L_4310)
.L_4310:
        /*00a8*/ 	.word	0x00000000


	//----- nvinfo : EIATTR_CBANK_PARAM_SIZE
	.align		4
.L_4311:
        /*00ac*/ 	.byte	0x03, 0x19
        /*00ae*/ 	.short	0x0128


	//----- nvinfo : EIATTR_PARAM_CBANK
	.align		4
        /*00b0*/ 	.byte	0x04, 0x0a
        /*00b2*/ 	.short	(.L_4313 - .L_4312)
	.align		4
.L_4312:
        /*00b4*/ 	.word	index@(.nv.constant0._ZN10layer_norm22ln_bwd_finalize_kernelINS_22Kernel_traits_finalizeILj256E6__halfffffjLb0ELj1024ELj4ENS_18Kernel_traits_baseILj256ES2_ffffjLj1024EEEEELb0ELb1EEEvNS_9BwdParamsE)
        /*00b8*/ 	.short	0x0380
        /*00ba*/ 	.short	0x0128


	//----- nvinfo : EIATTR_SW_WAR
	.align		4
.L_4313:
        /*00bc*/ 	.byte	0x04, 0x36
        /*00be*/ 	.short	(.L_4315 - .L_4314)
.L_4314:
        /*00c0*/ 	.word	0x00000008
.L_4315:


//--------------------- .nv.info._ZN10layer_norm13ln_bwd_kernelINS_13Kernel_traitsI6__halfffffjLj256ELj1ELj4ELj1ELj16ENS_18Kernel_traits_baseILj256ES2_ffffjLj128EEEEELb1ELb0ELb1ELb1EEEvNS_9BwdParamsE --------------------------
	.section	.nv.info._ZN10layer_norm13ln_bwd_kernelINS_13Kernel_traitsI6__halfffffjLj256ELj1ELj4ELj1ELj16ENS_18Kernel_traits_baseILj256ES2_ffffjLj128EEEEELb1ELb0ELb1ELb1EEEvNS_9BwdParamsE,"",@"SHT_CUDA_INFO"
	.sectionflags	@""
	.align	4


	//----- nvinfo : EIATTR_CUDA_API_VERSION
	.align		4
        /*0000*/ 	.byte	0x04, 0x37
        /*0002*/ 	.short	(.L_4317 - .L_4316)
.L_4316:
        /*0004*/ 	.word	0x00000082


	//----- nvinfo : EIATTR_KPARAM_INFO
	.align		4
.L_4317:
        /*0008*/ 	.byte	0x04, 0x17
        /*000a*/ 	.short	(.L_4319 - .L_4318)
.L_4318:
        /*000c*/ 	.word	0x00000000
        /*0010*/ 	.short	0x0000
        /*0012*/ 	.short	0x0000
        /*0014*/ 	.byte	0x00, 0xf0, 0xa1, 0x04


	//----- nvinfo : EIATTR_SPARSE_MMA_MASK
	.align		4
.L_4319:
        /*0018*/ 	.byte	0x03, 0x50
        /*001a*/ 	.short	0x0000


	//----- nvinfo : EIATTR_MAXREG_COUNT
	.align		4
        /*001c*/ 	.byte	0x03, 0x1b
        /*001e*/ 	.short	0x00ff


	//----- nvinfo : EIATTR_NUM_BARRIERS
	.align		4
        /*0020*/ 	.byte	0x02, 0x4c
        /*0022*/ 	.byte	0x01
	.zero		1


	//----- nvinfo : EIATTR_MERCURY_ISA_VERSION
	.align		4
        /*0024*/ 	.byte	0x03, 0x5f
        /*0026*/ 	.short	0x0101


	//----- nvinfo : EIATTR_COOP_GROUP_MASK_REGIDS
	.align		4
        /*0028*/ 	.byte	0x04, 0x29
        /*002a*/ 	.short	(.L_4321 - .L_4320)


	//   ....[0]....
.L_4320:
        /*002c*/ 	.word	0xffffffff


	//   ....[1]....
        /*0030*/ 	.word	0xffffffff


	//   ....[2]....
        /*0034*/ 	.word	0xffffffff


	//   ....[3]....
        /*0038*/ 	.word	0xffffffff


	//   ....[4]....
        /*003c*/ 	.word	0xffffffff


	//   ....[5]....
        /*0040*/ 	.word	0xffffffff


	//   ....[6]....
        /*0044*/ 	.word	0xffffffff


	//   ....[7]....
        /*0048*/ 	.word	0xffffffff


	//   ....[8]....
        /*004c*/ 	.word	0xffffffff


	//   ....[9]....
        /*0050*/ 	.word	0xffffffff


	//   ....[10]....
        /*0054*/ 	.word	0x0500002e


	//   ....[11]....
        /*0058*/ 	.word	0x0500002e


	//   ....[12]....
        /*005c*/ 	.word	0x0500002e


	//   ....[13]....
        /*0060*/ 	.word	0x0500002e


	//   ....[14]....
        /*0064*/ 	.word	0x0500002e


	//   ....[15]....
        /*0068*/ 	.word	0x0500002e


	//   ....[16]....
        /*006c*/ 	.word	0x0500002e


	//   ....[17]....
        /*0070*/ 	.word	0x0500002e


	//   ....[18]....
        /*0074*/ 	.word	0x0500002e


	//   ....[19]....
        /*0078*/ 	.word	0x0500002e


	//----- nvinfo : EIATTR_COOP_GROUP_INSTR_OFFSETS
	.align		4
.L_4321:
        /*007c*/ 	.byte	0x04, 0x28
        /*007e*/ 	.short	(.L_4323 - .L_4322)


	//   ....[0]....
.L_4322:
        /*0080*/ 	.word	0x00000c50


	//   ....[1]....
        /*0084*/ 	.word	0x00000c60


	//   ....[2]....
        /*0088*/ 	.word	0x00000c90


	//   ....[3]....
        /*008c*/ 	.word	0x00000ca0


	//   ....[4]....
        /*0090*/ 	.word	0x00000cd0


	//   ....[5]....
        /*0094*/ 	.word	0x00000ce0


	//   ....[6]....
        /*0098*/ 	.word	0x00000d10


	//   ....[7]....
        /*009c*/ 	.word	0x00000d20


	//   ....[8]....
        /*00a0*/ 	.word	0x00000d50


	//   ....[9]....
        /*00a4*/ 	.word	0x00000d60


	//   ....[10]....
        /*00a8*/ 	.word	0x00002960


	//   ....[11]....
        /*00ac*/ 	.word	0x000029f0


	//   ....[12]....
        /*00b0*/ 	.word	0x00002a50


	//   ....[13]....
        /*00b4*/ 	.word	0x00002ab0


	//   ....[14]....
        /*00b8*/ 	.word	0x00002b10


	//   ....[15]....
        /*00bc*/ 	.word	0x00002b70


	//   ....[16]....
        /*00c0*/ 	.word	0x00002bd0


	//   ....[17]....
        /*00c4*/ 	.word	0x00002c30


	//   ....[18]....
        /*00c8*/ 	.word	0x00002c90


	//   ....[19]....
        /*00cc*/ 	.word	0x00002cf0


	//----- nvinfo : EIATTR_VRC_CTA_INIT_COUNT
	.align		4
.L_4323:
        /*00d0*/ 	.byte	0x02, 0x4a
	.zero		1
	.zero		1


	//----- nvinfo : EIATTR_EXIT_INSTR_OFFSETS
	.align		4
        /*00d4*/ 	.byte	0x04, 0x1c
        /*00d6*/ 	.short	(.L_4325 - .L_4324)


	//   ....[0]....
.L_4324:
        /*00d8*/ 	.word	0x000028f0


	//----- nvinfo : EIATTR_MAX_THREADS
	.align		4
.L_4325:
        /*00dc*/ 	.byte	0x04, 0x05
        /*00de*/ 	.short	(.L_4327 - .L_4326)
.L_4326:
        /*00e0*/ 	.word	0x00000080
        /*00e4*/ 	.word	0x00000001
        /*00e8*/ 	.word	0x00000001


	//----- nvinfo : EIATTR_CRS_STACK_SIZE
	.align		4
.L_4327:
        /*00ec*/ 	.byte	0x04, 0x1e
        /*00ee*/ 	.short	(.L_4329 - .L_4328)
.L_4328:
        /*00f0*/ 	.word	0x00000000


	//----- nvinfo : EIATTR_CBANK_PARAM_SIZE
	.align		4
.L_4329:
        /*00f4*/ 	.byte	0x03, 0x19
        /*00f6*/ 	.short	0x0128


	//----- nvinfo : EIATTR_PARAM_CBANK
	.align		4
        /*00f8*/ 	.byte	0x04, 0x0a
        /*00fa*/ 	.short	(.L_4331 - .L_4330)
	.align		4
.L_4330:
        /*00fc*/ 	.word	index@(.nv.constant0._ZN10layer_norm13ln_bwd_kernelINS_13Kernel_traitsI6__halfffffjLj256ELj1ELj4ELj1ELj16ENS_18Kernel_traits_baseILj256ES2_ffffjLj128EEEEELb1ELb0ELb1ELb1EEEvNS_9BwdParamsE)
        /*0100*/ 	.short	0x0380
        /*0102*/ 	.short	0x0128


	//----- nvinfo : EIATTR_SW_WAR
	.align		4
.L_4331:
        /*0104*/ 	.byte	0x04, 0x36
        /*0106*/ 	.short	(.L_4333 - .L_4332)
.L_4332:
        /*0108*/ 	.word	0x00000008
.L_4333:


//--------------------- .nv.info._ZN10layer_norm13ln_bwd_kernelINS_13Kernel_traitsI6__halfffffjLj256ELj1ELj4ELj1ELj16ENS_18Kernel_traits_baseILj256ES2_ffffjLj128EEEEELb1ELb1ELb0ELb0EEEvNS_9BwdParamsE --------------------------
	.section	.nv.info._ZN10layer_norm13ln_bwd_kernelINS_13Kernel_traitsI6__halfffffjLj256ELj1ELj4ELj1ELj16ENS_18Kernel_traits_baseILj256ES2_ffffjLj128EEEEELb1ELb1ELb0ELb0EEEvNS_9BwdParamsE,"",@"SHT_CUDA_INFO"
	.sectionflags	@""
	.align	4


	//----- nvinfo : EIATTR_CUDA_API_VERSION
	.align		4
        /*0000*/ 	.byte	0x04, 0x37
        /*0002*/ 	.short	(.L_4335 - .L_4334)
.L_4334:
        /*0004*/ 	.word	0x00000082


	//----- nvinfo : EIATTR_KPARAM_INFO
	.align		4
.L_4335:
        /*0008*/ 	.byte	0x04, 0x17
        /*000a*/ 	.short	(.L_4337 - .L_4336)
.L_4336:
        /*000c*/ 	.word	0x00000000
        /*0010*/ 	.short	0x0000
        /*0012*/ 	.short	0x0000
        /*0014*/ 	.byte	0x00, 0xf0, 0xa1, 0x04


	//----- nvinfo : EIATTR_SPARSE_MMA_MASK
	.align		4
.L_4337:
        /*0018*/ 	.byte	0x03, 0x50
        /*001a*/ 	.short	0x0000


	//----- nvinfo : EIATTR_MAXREG_COUNT
	.align		4
        /*001c*/ 	.byte	0x03, 0x1b
        /*001e*/ 	.short	0x00ff


	//----- nvinfo : EIATTR_NUM_BARRIERS
	.align		4
        /*0020*/ 	.byte	0x02, 0x4c
        /*0022*/ 	.byte	0x01
	.zero		1


	//----- nvinfo : EIATTR_MERCURY_ISA_VERSION
	.align		4
        /*0024*/ 	.byte	0x03, 0x5f
        /*0026*/ 	.short	0x0101


	//----- nvinfo : EIATTR_COOP_GROUP_MASK_REGIDS
	.align		4
        /*0028*/ 	.byte	0x04, 0x29
        /*002a*/ 	.short	(.L_4339 - .L_4338)


	//   ....[0]....
.L_4338:
        /*002c*/ 	.word	0xffffffff


	//   ....[1]....
        /*0030*/ 	.word	0xffffffff


	//   ....[2]....
        /*0034*/ 	.word	0xffffffff


	//   ....[3]....
        /*0038*/ 	.word	0xffffffff


	//   ....[4]....
        /*003c*/ 	.word	0xffffffff


	//   ....[5]....
        /*0040*/ 	.word	0xffffffff


	//   ....[6]....
        /*0044*/ 	.word	0xffffffff


	//   ....[7]....
        /*0048*/ 	.word	0xffffffff


	//   ....[8]....
        /*004c*/ 	.word	0xffffffff


	//   ....[9]....
        /*0050*/ 	.word	0xffffffff


	//   ....[10]....
        /*0054*/ 	.word	0x05000034


	//   ....[11]....
        /*0058*/ 	.word	0x05000034


	//   ....[12]....
        /*005c*/ 	.word	0x05000034


	//   ....[13]....
        /*0060*/ 	.word	0x05000034


	//   ....[14]....
        /*0064*/ 	.word	0x05000034


	//   ....[15]....
        /*0068*/ 	.word	0x05000034


	//   ....[16]....
        /*006c*/ 	.word	0x05000034


	//   ....[17]....
        /*0070*/ 	.word	0x05000034


	//   ....[18]....
        /*0074*/ 	.word	0x05000034


	//   ....[19]....
        /*0078*/ 	.word	0x05000034


	//----- nvinfo : EIATTR_COOP_GROUP_INSTR_OFFSETS
	.align		4
.L_4339:
        /*007c*/ 	.byte	0x04, 0x28
        /*007e*/ 	.short	(.L_4341 - .L_4340)


	//   ....[0]....
.L_4340:
        /*0080*/ 	.word	0x00000d90


	//   ....[1]....
        /*0084*/ 	.word	0x00000da0


	//   ....[2]....
        /*0088*/ 	.word	0x00000dd0


	//   ....[3]....
        /*008c*/ 	.word	0x00000de0


	//   ....[4]....
        /*0090*/ 	.word	0x00000e10


	//   ....[5]....
        /*0094*/ 	.word	0x00000e20


	//   ....[6]....
        /*0098*/ 	.word	0x00000e50


	//   ....[7]....
        /*009c*/ 	.word	0x00000e60


	//   ....[8]....
        /*00a0*/ 	.word	0x00000e90


	//   ....[9]....
        /*00a4*/ 	.word	0x00000ea0


	//   ....[10]....
        /*00a8*/ 	.word	0x00003400


	//   ....[11]....
        /*00ac*/ 	.word	0x00003490


	//   ....[12]....
        /*00b0*/ 	.word	0x00003500


	//   ....[13]....
        /*00b4*/ 	.word	0x00003560


	//   ....[14]....
        /*00b8*/ 	.word	0x000035d0


	//   ....[15]....
        /*00bc*/ 	.word	0x00003630


	//   ....[16]....
        /*00c0*/ 	.word	0x000036a0


	//   ....[17]....
        /*00c4*/ 	.word	0x00003700


	//   ....[18]....
        /*00c8*/ 	.word	0x00003770


	//   ....[19]....
        /*00cc*/ 	.word	0x000037d0


	//----- nvinfo : EIATTR_VRC_CTA_INIT_COUNT
	.align		4
.L_4341:
        /*00d0*/ 	.byte	0x02, 0x4a
	.zero		1
	.zero		1


	//----- nvinfo : EIATTR_EXIT_INSTR_OFFSETS
	.align		4
        /*00d4*/ 	.byte	0x04, 0x1c
        /*00d6*/ 	.short	(.L_4343 - .L_4342)


	//   ....[0]....
.L_4342:
        /*00d8*/ 	.word	0x00003310


	//   ....[1]....
        /*00dc*/ 	.word	0x00003390


	//----- nvinfo : EIATTR_MAX_THREADS
	.align		4
.L_4343:
        /*00e0*/ 	.byte	0x04, 0x05
        /*00e2*/ 	.short	(.L_4345 - .L_4344)
.L_4344:
        /*00e4*/ 	.word	0x00000080
        /*00e8*/ 	.word	0x00000001
        /*00ec*/ 	.word	0x00000001


	//----- nvinfo : EIATTR_CRS_STACK_SIZE
	.align		4
.L_4345:
        /*00f0*/ 	.byte	0x04, 0x1e
        /*00f2*/ 	.short	(.L_4347 - .L_4346)
.L_4346:
        /*00f4*/ 	.word	0x00000000


	//----- nvinfo : EIATTR_CBANK_PARAM_SIZE
	.align		4
.L_4347:
        /*00f8*/ 	.byte	0x03, 0x19
        /*00fa*/ 	.short	0x0128


	//----- nvinfo : EIATTR_PARAM_CBANK
	.align		4
        /*00fc*/ 	.byte	0x04, 0x0a
        /*00fe*/ 	.short	(.L_4349 - .L_4348)
	.align		4
.L_4348:
        /*0100*/ 	.word	index@(.nv.constant0._ZN10layer_norm13ln_bwd_kernelINS_13Kernel_traitsI6__halfffffjLj256ELj1ELj4ELj1ELj16ENS_18Kernel_traits_baseILj256ES2_ffffjLj128EEEEELb1ELb1ELb0ELb0EEEvNS_9BwdParamsE)
        /*0104*/ 	.short	0x0380
        /*0106*/ 	.short	0x0128


	//----- nvinfo : EIATTR_SW_WAR
	.align		4
.L_4349:
        /*0108*/ 	.byte	0x04, 0x36
        /*010a*/ 	.short	(.L_4351 - .L_4350)
.L_4350:
        /*010c*/ 	.word	0x00000008
.L_4351:


//--------------------- .nv.info._ZN10layer_norm13ln_bwd_kernelINS_13Kernel_traitsI6__halfffffjLj256ELj1ELj4ELj1ELj16ENS_18Kernel_traits_baseILj256ES2_ffffjLj128EEEEELb1ELb1ELb0ELb1EEEvNS_9BwdParamsE --------------------------
	.section	.nv.info._ZN10layer_norm13ln_bwd_kernelINS_13Kernel_traitsI6__halfffffjLj256ELj1ELj4ELj1ELj16ENS_18Kernel_traits_baseILj256ES2_ffffjLj128EEEEELb1ELb1ELb0ELb1EEEvNS_9BwdParamsE,"",@"SHT_CUDA_INFO"
	.sectionflags	@""
	.align	4


	//----- nvinfo : EIATTR_CUDA_API_VERSION
	.align		4
        /*0000*/ 	.byte	0x04, 0x37
        /*0002*/ 	.short	(.L_4353 - .L_4352)
.L_4352:
        /*0004*/ 	.word	0x00000082


	//----- nvinfo : EIATTR_KPARAM_INFO
	.align		4
.L_4353:
        /*0008*/ 	.byte	0x04, 0x17
        /*000a*/ 	.short	(.L_4355 - .L_4354)
.L_4354:
        /*000c*/ 	.word	0x00000000
        /*0010*/ 	.short	0x0000
        /*0012*/ 	.short	0x0000
        /*0014*/ 	.byte	0x00, 0xf0, 0xa1, 0x04


	//----- nvinfo : EIATTR_SPARSE_MMA_MASK
	.align		4
.L_4355:
        /*0018*/ 	.byte	0x03, 0x50
        /*001a*/ 	.short	0x0000


	//----- nvinfo : EIATTR_MAXREG_COUNT
	.align		4
        /*001c*/ 	.byte	0x03, 0x1b
        /*001e*/ 	.short	0x00ff


	//----- nvinfo : EIATTR_NUM_BARRIERS
	.align		4
        /*0020*/ 	.byte	0x02, 0x4c
        /*0022*/ 	.byte	0x01
	.zero		1


	//----- nvinfo : EIATTR_MERCURY_ISA_VERSION
	.align		4
        /*0024*/ 	.byte	0x03, 0x5f
        /*0026*/ 	.short	0x0101


	//----- nvinfo : EIATTR_COOP_GROUP_MASK_REGIDS
	.align		4
        /*0028*/ 	.byte	0x04, 0x29
        /*002a*/ 	.short	(.L_4357 - .L_4356)


	//   ....[0]....
.L_4356:
        /*002c*/ 	.word	0xffffffff


	//   ....[1]....
        /*0030*/ 	.word	0xffffffff


	//   ....[2]....
        /*0034*/ 	.word	0xffffffff


	//   ....[3]....
        /*0038*/ 	.word	0xffffffff


	//   ....[4]....
        /*003c*/ 	.word	0xffffffff


	//   ....[5]....
        /*0040*/ 	.word	0xffffffff


	//   ....[6]....
        /*0044*/ 	.word	0xffffffff


	//   ....[7]....
        /*0048*/ 	.word	0xffffffff


	//   ....[8]....
        /*004c*/ 	.word	0xffffffff


	//   ....[9]....
        /*0050*/ 	.word	0xffffffff


	//   ....[10]....
        /*0054*/ 	.word	0x05000048


	//   ....[11]....
        /*0058*/ 	.word	0x05000048


	//   ....[12]....
        /*005c*/ 	.word	0x05000048


	//   ....[13]....
        /*0060*/ 	.word	0x05000048


	//   ....[14]....
        /*0064*/ 	.word	0x05000048


	//   ....[15]....
        /*0068*/ 	.word	0x05000048


	//   ....[16]....
        /*006c*/ 	.word	0x05000048


	//   ....[17]....
        /*0070*/ 	.word	0x05000048


	//   ....[18]....
        /*0074*/ 	.word	0x05000048


	//   ....[19]....
        /*0078*/ 	.word	0x05000048


	//----- nvinfo : EIATTR_COOP_GROUP_INSTR_OFFSETS
	.align		4
.L_4357:
        /*007c*/ 	.byte	0x04, 0x28
        /*007e*/ 	.short	(.L_4359 - .L_4358)


	//   ....[0]....
.L_4358:
        /*0080*/ 	.word	0x00000ff0


	//   ....[1]....
        /*0084*/ 	.word	0x00001000


	//   ....[2]....
        /*0088*/ 	.word	0x00001030


	//   ....[3]....
        /*008c*/ 	.word	0x00001040


	//   ....[4]....
        /*0090*/ 	.word	0x00001070


	//   ....[5]....
        /*0094*/ 	.word	0x00001080


	//   ....[6]....
        /*0098*/ 	.word	0x000010b0


	//   ....[7]....
        /*009c*/ 	.word	0x000010c0


	//   ....[8]....
        /*00a0*/ 	.word	0x000010f0


	//   ....[9]....
        /*00a4*/ 	.word	0x00001100


	//   ....[10]....
        /*00a8*/ 	.word	0x000032d0


	//   ....[11]....
        /*00ac*/ 	.word	0x00003370


	//   ....[12]....
        /*00b0*/ 	.word	0x000033d0


	//   ....[13]....
        /*00b4*/ 	.word	0x00003430


	//   ....[14]....
        /*00b8*/ 	.word	0x000034a0


	//   ....[15]....
        /*00bc*/ 	.word	0x00003500


	//   ....[16]....
        /*00c0*/ 	.word	0x00003570


	//   ....[17]....
        /*00c4*/ 	.word	0x000035d0


	//   ....[18]....
        /*00c8*/ 	.word	0x00003640


	//   ....[19]....
        /*00cc*/ 	.word	0x000036a0


	//----- nvinfo : EIATTR_VRC_CTA_INIT_COUNT
	.align		4
.L_4359:
        /*00d0*/ 	.byte	0x02, 0x4a
	.zero		1
	.zero		1


	//----- nvinfo : EIATTR_EXIT_INSTR_OFFSETS
	.align		4
        /*00d4*/ 	.byte	0x04, 0x1c
        /*00d6*/ 	.short	(.L_4361 - .L_4360)


	//   ....[0]....
.L_4360:
        /*00d8*/ 	.word	0x00003270


	//----- nvinfo : EIATTR_MAX_THREADS
	.align		4
.L_4361:
        /*00dc*/ 	.byte	0x04, 0x05
        /*00de*/ 	.short	(.L_4363 - .L_4362)
.L_4362:
        /*00e0*/ 	.word	0x00000080
        /*00e4*/ 	.word	0x00000001
        /*00e8*/ 	.word	0x00000001


	//----- nvinfo : EIATTR_CRS_STACK_SIZE
	.align		4
.L_4363:
        /*00ec*/ 	.byte	0x04, 0x1e
        /*00ee*/ 	.short	(.L_4365 - .L_4364)
.L_4364:
        /*00f0*/ 	.word	0x00000000


	//----- nvinfo : EIATTR_CBANK_PARAM_SIZE
	.align		4
.L_4365:
        /*00f4*/ 	.byte	0x03, 0x19
        /*00f6*/ 	.short	0x0128


	//----- nvinfo : EIATTR_PARAM_CBANK
	.align		4
        /*00f8*/ 	.byte	0x04, 0x0a
        /*00fa*/ 	.short	(.L_4367 - .L_4366)
	.align		4
.L_4366:
        /*00fc*/ 	.word	index@(.nv.constant0._ZN10layer_norm13ln_bwd_kernelINS_13Kernel_traitsI6__halfffffjLj256ELj1ELj4ELj1ELj16ENS_18Kernel_traits_baseILj256ES2_ffffjLj128EEEEELb1ELb1ELb0ELb1EEEvNS_9BwdParamsE)
        /*0100*/ 	.short	0x0380
        /*0102*/ 	.short	0x0128


	//----- nvinfo : EIATTR_SW_WAR
	.align		4
.L_4367:
        /*0104*/ 	.byte	0x04, 0x36
        /*0106*/ 	.short	(.L_4369 - .L_4368)
.L_4368:
        /*0108*/ 	.word	0x00000008
.L_4369:


//--------------------- .nv.info._ZN10layer_norm22ln_bwd_finalize_kernelINS_22Kernel_traits_finalizeILj256E6__halfffffjLb1ELj1024ELj4ENS_18Kernel_traits_baseILj256ES2_ffffjLj1024EEEEELb1ELb0EEEvNS_9BwdParamsE --------------------------
	.section	.nv.info._ZN10layer_norm22ln_bwd_finalize_kernelINS_22Kernel_traits_finalizeILj256E6__halfffffjLb1ELj1024ELj4ENS_18Kernel_traits_baseILj256ES2_ffffjLj1024EEEEELb1ELb0EEEvNS_9BwdParamsE,"",@"SHT_CUDA_INFO"
	.sectionflags	@""
	.align	4


	//----- nvinfo : EIATTR_CUDA_API_VERSION
	.align		4
        /*0000*/ 	.byte	0x04, 0x37
        /*0002*/ 	.short	(.L_4371 - .L_4370)
.L_4370:
        /*0004*/ 	.word	0x00000082


	//----- nvinfo : EIATTR_KPARAM_INFO
	.align		4
.L_4371:
        /*0008*/ 	.byte	0x04, 0x17
        /*000a*/ 	.short	(.L_4373 - .L_4372)
.L_4372:
        /*000c*/ 	.word	0x00000000
        /*0010*/ 	.short	0x0000
        /*0012*/ 	.short	0x0000
        /*0014*/ 	.byte	0x00, 0xf0, 0xa1, 0x04


	//----- nvinfo : EIATTR_SPARSE_MMA_MASK
	.align		4
.L_4373:
        /*0018*/ 	.byte	0x03, 0x50
        /*001a*/ 	.short	0x0000


	//----- nvinfo : EIATTR_MAXREG_COUNT
	.align		4
        /*001c*/ 	.byte	0x03, 0x1b
        /*001e*/ 	.short	0x0040


	//----- nvinfo : EIATTR_NUM_BARRIERS
	.align		4
        /*0020*/ 	.byte	0x02, 0x4c
        /*0022*/ 	.byte	0x01
	.zero		1


	//----- nvinfo : EIATTR_MERCURY_ISA_VERSION
	.align		4
        /*0024*/ 	.byte	0x03, 0x5f
        /*0026*/ 	.short	0x0101


	//----- nvinfo : EIATTR_COOP_GROUP_MASK_REGIDS
	.align		4
        /*0028*/ 	.byte	0x04, 0x29
        /*002a*/ 	.short	(.L_4375 - .L_4374)


	//   ....[0]....
.L_4374:
        /*002c*/ 	.word	0xffffffff


	//   ....[1]....
        /*0030*/ 	.word	0xffffffff


	//   ....[2]....
        /*0034*/ 	.word	0xffffffff


	//   ....[3]....
        /*0038*/ 	.word	0xffffffff


	//   ....[4]....
        /*003c*/ 	.word	0xffffffff


	//   ....[5]....
        /*0040*/ 	.word	0xffffffff


	//   ....[6]....
        /*0044*/ 	.word	0xffffffff


	//   ....[7]....
        /*0048*/ 	.word	0xffffffff


	//   ....[8]....
        /*004c*/ 	.word	0xffffffff


	//   ....[9]....
        /*0050*/ 	.word	0xffffffff


	//   ....[10]....
        /*0054*/ 	.word	0xffffffff


	//   ....[11]....
        /*0058*/ 	.word	0xffffffff


	//   ....[12]....
        /*005c*/ 	.word	0xffffffff


	//   ....[13]....
        /*0060*/ 	.word	0xffffffff


	//   ....[14]....
        /*0064*/ 	.word	0xffffffff


	//----- nvinfo : EIATTR_COOP_GROUP_INSTR_OFFSETS
	.align		4
.L_4375:
        /*0068*/ 	.byte	0x04, 0x28
        /*006a*/ 	.short	(.L_4377 - .L_4376)


	//   ....[0]....
.L_4376:
        /*006c*/ 	.word	0x00001060


	//   ....[1]....
        /*0070*/ 	.word	0x00001070


	//   ....[2]....
        /*0074*/ 	.word	0x00001080


	//   ....[3]....
        /*0078*/ 	.word	0x000010b0


	//   ....[4]....
        /*007c*/ 	.word	0x000010d0


	//   ....[5]....
        /*0080*/ 	.word	0x000010e0


	//   ....[6]....
        /*0084*/ 	.word	0x00001110


	//   ....[7]....
        /*0088*/ 	.word	0x00001130


	//   ....[8]....
        /*008c*/ 	.word	0x00001140


	//   ....[9]....
        /*0090*/ 	.word	0x00001180


	//   ....[10]....
        /*0094*/ 	.word	0x000011b0


	//   ....[11]....
        /*0098*/ 	.word	0x000011c0


	//   ....[12]....
        /*009c*/ 	.word	0x00001200


	//   ....[13]....
        /*00a0*/ 	.word	0x00001220


	//   ....[14]....
        /*00a4*/ 	.word	0x00001230


	//----- nvinfo : EIATTR_VRC_CTA_INIT_COUNT
	.align		4
.L_4377:
        /*00a8*/ 	.byte	0x02, 0x4a
	.zero		1
	.zero		1


	//----- nvinfo : EIATTR_EXIT_INSTR_OFFSETS
	.align		4
        /*00ac*/ 	.byte	0x04, 0x1c
        /*00ae*/ 	.short	(.L_4379 - .L_4378)


	//   ....[0]....
.L_4378:
        /*00b0*/ 	.word	0x00000060


	//   ....[1]....
        /*00b4*/ 	.word	0x000012b0


	//   ....[2]....
        /*00b8*/ 	.word	0x000012e0


	//   ....[3]....
        /*00bc*/ 	.word	0x000013f0


	//----- nvinfo : EIATTR_MAX_THREADS
	.align		4
.L_4379:
        /*00c0*/ 	.byte	0x04, 0x05
        /*00c2*/ 	.short	(.L_4381 - .L_4380)
.L_4380:
        /*00c4*/ 	.word	0x00000400
        /*00c8*/ 	.word	0x00000001
        /*00cc*/ 	.word	0x00000001


	//----- nvinfo : EIATTR_CRS_STACK_SIZE
	.align		4
.L_4381:
        /*00d0*/ 	.byte	0x04, 0x1e
        /*00d2*/ 	.short	(.L_4383 - .L_4382)
.L_4382:
        /*00d4*/ 	.word	0x00000000


	//----- nvinfo : EIATTR_CBANK_PARAM_SIZE
	.align		4
.L_4383:
        /*00d8*/ 	.byte	0x03, 0x19
        /*00da*/ 	.short	0x0128


	//----- nvinfo : EIATTR_PARAM_CBANK
	.align		4
        /*00dc*/ 	.byte	0x04, 0x0a
        /*00de*/ 	.short	(.L_4385 - .L_4384)
	.align		4
.L_4384:
        /*00e0*/ 	.word	index@(.nv.constant0._ZN10layer_norm22ln_bwd_finalize_kernelINS_22Kernel_traits_finalizeILj256E6__halfffffjLb1ELj1024ELj4ENS_18Kernel_traits_baseILj256ES2_ffffjLj1024EEEEELb1ELb0EEEvNS_9BwdParamsE)
        /*00e4*/ 	.short	0x0380
        /*00e6*/ 	.short	0x0128


	//----- nvinfo : EIATTR_SW_WAR
	.align		4
.L_4385:
        /*00e8*/ 	.byte	0x04, 0x36
        /*00ea*/ 	.short	(.L_4387 - .L_4386)
.L_4386:
        /*00ec*/ 	.word	0x00000008
.L_4387:


//--------------------- .nv.info._ZN10layer_norm13ln_bwd_kernelINS_13Kernel_traitsI6__halfffffjLj256ELj1ELj4ELj1ELj16ENS_18Kernel_traits_baseILj256ES2_ffffjLj128EEEEELb1ELb1ELb1ELb0EEEvNS_9BwdParamsE --------------------------
	.section	.nv.info._ZN10layer_norm13ln_bwd_kernelINS_13Kernel_traitsI6__halfffffjLj256ELj1ELj4ELj1ELj16ENS_18Kernel_traits_baseILj256ES2_ffffjLj128EEEEELb1ELb1ELb1ELb0EEEvNS_9BwdParamsE,"",@"SHT_CUDA_INFO"
	.sectionflags	@""
	.align	4


	//----- nvinfo : EIATTR_CUDA_API_VERSION
	.align		4
        /*0000*/ 	.byte	0x04, 0x37
        /*0002*/ 	.short	(.L_4389 - .L_4388)
.L_4388:
        /*0004*/ 	.word	0x00000082


	//----- nvinfo : EIATTR_KPARAM_INFO
	.align		4
.L_4389:
        /*0008*/ 	.byte	0x04, 0x17
        /*000a*/ 	.short	(.L_4391 - .L_4390)
.L_4390:
        /*000c*/ 	.word	0x00000000
        /*0010*/ 	.short	0x0000
        /*0012*/ 	.short	0x0000
        /*0014*/ 	.byte	0x00, 0xf0, 0xa1, 0x04


	//----- nvinfo : EIATTR_SPARSE_MMA_MASK
	.align		4
.L_4391:
        /*0018*/ 	.byte	0x03, 0x50
        /*001a*/ 	.short	0x0000


	//----- nvinfo : EIATTR_MAXREG_COUNT
	.align		4
        /*001c*/ 	.byte	0x03, 0x1b
        /*001e*/ 	.short	0x00ff


	//----- nvinfo : EIATTR_NUM_BARRIERS
	.align		4
        /*0020*/ 	.byte	0x02, 0x4c
        /*0022*/ 	.byte	0x01
	.zero		1


	//----- nvinfo : EIATTR_MERCURY_ISA_VERSION
	.align		4
        /*0024*/ 	.byte	0x03, 0x5f
        /*0026*/ 	.short	0x0101


	//----- nvinfo : EIATTR_COOP_GROUP_MASK_REGIDS
	.align		4
        /*0028*/ 	.byte	0x04, 0x29
        /*002a*/ 	.short	(.L_4393 - .L_4392)


	//   ....[0]....
.L_4392:
        /*002c*/ 	.word	0xffffffff


	//   ....[1]....
        /*0030*/ 	.word	0xffffffff


	//   ....[2]....
        /*0034*/ 	.word	0xffffffff


	//   ....[3]....
        /*0038*/ 	.word	0xffffffff


	//   ....[4]....
        /*003c*/ 	.word	0xffffffff


	//   ....[5]....
        /*0040*/ 	.word	0xffffffff


	//   ....[6]....
        /*0044*/ 	.word	0xffffffff


	//   ....[7]....
        /*0048*/ 	.word	0xffffffff


	//   ....[8]....
        /*004c*/ 	.word	0xffffffff


	//   ....[9]....
        /*0050*/ 	.word	0xffffffff


	//   ....[10]....
        /*0054*/ 	.word	0x05000038


	//   ....[11]....
        /*0058*/ 	.word	0x05000038


	//   ....[12]....
        /*005c*/ 	.word	0x05000038


	//   ....[13]....
        /*0060*/ 	.word	0x05000038


	//   ....[14]....
        /*0064*/ 	.word	0x05000038


	//   ....[15]....
        /*0068*/ 	.word	0x05000038


	//   ....[16]....
        /*006c*/ 	.word	0x05000038


	//   ....[17]....
        /*0070*/ 	.word	0x05000038


	//   ....[18]....
        /*0074*/ 	.word	0x05000038


	//   ....[19]....
        /*0078*/ 	.word	0x05000038


	//----- nvinfo : EIATTR_COOP_GROUP_INSTR_OFFSETS
	.align		4
.L_4393:
        /*007c*/ 	.byte	0x04, 0x28
        /*007e*/ 	.short	(.L_4395 - .L_4394)


	//   ....[0]....
.L_4394:
        /*0080*/ 	.word	0x000010d0


	//   ....[1]....
        /*0084*/ 	.word	0x000010e0


	//   ....[2]....
        /*0088*/ 	.word	0x00001110


	//   ....[3]....
        /*008c*/ 	.word	0x00001120


	//   ....[4]....
        /*0090*/ 	.word	0x00001150


	//   ....[5]....
        /*0094*/ 	.word	0x00001160


	//   ....[6]....
        /*0098*/ 	.word	0x00001190


	//   ....[7]....
        /*009c*/ 	.word	0x000011a0


	//   ....[8]....
        /*00a0*/ 	.word	0x000011d0


	//   ....[9]....
        /*00a4*/ 	.word	0x000011e0


	//   ....[10]....
        /*00a8*/ 	.word	0x00004020


	//   ....[11]....
        /*00ac*/ 	.word	0x000040b0


	//   ....[12]....
        /*00b0*/ 	.word	0x00004110


	//   ....[13]....
        /*00b4*/ 	.word	0x00004170


	//   ....[14]....
        /*00b8*/ 	.word	0x000041d0


	//   ....[15]....
        /*00bc*/ 	.word	0x00004230


	//   ....[16]....
        /*00c0*/ 	.word	0x00004290


	//   ....[17]....
        /*00c4*/ 	.word	0x000042f0


	//   ....[18]....
        /*00c8*/ 	.word	0x00004350


	//   ....[19]....
        /*00cc*/ 	.word	0x000043b0


	//----- nvinfo : EIATTR_VRC_CTA_INIT_COUNT
	.align		4
.L_4395:
        /*00d0*/ 	.byte	0x02, 0x4a
	.zero		1
	.zero		1


	//----- nvinfo : EIATTR_EXIT_INSTR_OFFSETS
	.align		4
        /*00d4*/ 	.byte	0x04, 0x1c
        /*00d6*/ 	.short	(.L_4397 - .L_4396)


	//   ....[0]....
.L_4396:
        /*00d8*/ 	.word	0x00003f30


	//   ....[1]....
        /*00dc*/ 	.word	0x00003fb0


	//----- nvinfo : EIATTR_MAX_THREADS
	.align		4
.L_4397:
        /*00e0*/ 	.byte	0x04, 0x05
        /*00e2*/ 	.short	(.L_4399 - .L_4398)
.L_4398:
        /*00e4*/ 	.word	0x00000080
        /*00e8*/ 	.word	0x00000001
        /*00ec*/ 	.word	0x00000001


	//----- nvinfo : EIATTR_CRS_STACK_SIZE
	.align		4
.L_4399:
        /*00f0*/ 	.byte	0x04, 0x1e
        /*00f2*/ 	.short	(.L_4401 - .L_4400)
.L_4400:
        /*00f4*/ 	.word	0x00000000


	//----- nvinfo : EIATTR_CBANK_PARAM_SIZE
	.align		4
.L_4401:
        /*00f8*/ 	.byte	0x03, 0x19
        /*00fa*/ 	.short	0x0128


	//----- nvinfo : EIATTR_PARAM_CBANK
	.align		4
        /*00fc*/ 	.byte	0x04, 0x0a
        /*00fe*/ 	.short	(.L_4403 - .L_4402)
	.align		4
.L_4402:
        /*0100*/ 	.word	index@(.nv.constant0._ZN10layer_norm13ln_bwd_kernelINS_13Kernel_traitsI6__halfffffjLj256ELj1ELj4ELj1ELj16ENS_18Kernel_traits_baseILj256ES2_ffffjLj128EEEEELb1ELb1ELb1ELb0EEEvNS_9BwdParamsE)
        /*0104*/ 	.short	0x0380
        /*0106*/ 	.short	0x0128


	//----- nvinfo : EIATTR_SW_WAR
	.align		4
.L_4403:
        /*0108*/ 	.byte	0x04, 0x36
        /*010a*/ 	.short	(.L_4405 - .L_4404)
.L_4404:
        /*010c*/ 	.word	0x00000008
.L_4405:


//--------------------- .nv.info._ZN10layer_norm22ln_bwd_finalize_kernelINS_22Kernel_traits_finalizeILj256E6__halfffffjLb1ELj1024ELj4ENS_18Kernel_traits_baseILj256ES2_ffffjLj1024EEEEELb1ELb1EEEvNS_9BwdParamsE --------------------------
	.section	.nv.info._ZN10layer_norm22ln_bwd_finalize_kernelINS_22Kernel_traits_finalizeILj256E6__halfffffjLb1ELj1024ELj4ENS_18Kernel_traits_baseILj256ES2_ffffjLj1024EEEEELb1ELb1EEEvNS_9BwdParamsE,"",@"SHT_CUDA_INFO"
	.sectionflags	@""
	.align	4


	//----- nvinfo : EIATTR_CUDA_API_VERSION
	.align		4
        /*0000*/ 	.byte	0x04, 0x37
        /*0002*/ 	.short	(.L_4407 - .L_4406)
.L_4406:
        /*0004*/ 	.word	0x00000082


	//----- nvinfo : EIATTR_KPARAM_INFO
	.align		4
.L_4407:
        /*0008*/ 	.byte	0x04, 0x17
        /*000a*/ 	.short	(.L_4409 - .L_4408)
.L_4408:
        /*000c*/ 	.word	0x00000000
        /*0010*/ 	.short	0x0000
        /*0012*/ 	.short	0x0000
        /*0014*/ 	.byte	0x00, 0xf0, 0xa1, 0x04


	//----- nvinfo : EIATTR_SPARSE_MMA_MASK
	.align		4
.L_4409:
        /*0018*/ 	.byte	0x03, 0x50
        /*001a*/ 	.short	0x0000


	//----- nvinfo : EIATTR_MAXREG_COUNT
	.align		4
        /*001c*/ 	.byte	0x03, 0x1b
        /*001e*/ 	.short	0x0040


	//----- nvinfo : EIATTR_NUM_BARRIERS
	.align		4
        /*0020*/ 	.byte	0x02, 0x4c
        /*0022*/ 	.byte	0x01
	.zero		1


	//----- nvinfo : EIATTR_MERCURY_ISA_VERSION
	.align		4
        /*0024*/ 	.byte	0x03, 0x5f
        /*0026*/ 	.short	0x0101


	//----- nvinfo : EIATTR_COOP_GROUP_MASK_REGIDS
	.align		4
        /*0028*/ 	.byte	0x04, 0x29
        /*002a*/ 	.short	(.L_4411 - .L_4410)


	//   ....[0]....
.L_4410:
        /*002c*/ 	.word	0xffffffff


	//   ....[1]....
        /*0030*/ 	.word	0xffffffff


	//   ....[2]....
        /*0034*/ 	.word	0xffffffff


	//   ....[3]....
        /*0038*/ 	.word	0xffffffff


	//   ....[4]....
        /*003c*/ 	.word	0xffffffff


	//   ....[5]....
        /*0040*/ 	.word	0xffffffff


	//   ....[6]....
        /*0044*/ 	.word	0xffffffff


	//   ....[7]....
        /*0048*/ 	.word	0xffffffff


	//   ....[8]....
        /*004c*/ 	.word	0xffffffff


	//   ....[9]....
        /*0050*/ 	.word	0xffffffff


	//   ....[10]....
        /*0054*/ 	.word	0xffffffff


	//   ....[11]....
        /*0058*/ 	.word	0xffffffff


	//   ....[12]....
        /*005c*/ 	.word	0xffffffff


	//   ....[13]....
        /*0060*/ 	.word	0xffffffff


	//   ....[14]....
        /*0064*/ 	.word	0xffffffff


	//----- nvinfo : EIATTR_COOP_GROUP_INSTR_OFFSETS
	.align		4
.L_4411:
        /*0068*/ 	.byte	0x04, 0x28
        /*006a*/ 	.short	(.L_4413 - .L_4412)


	//   ....[0]....
.L_4412:
        /*006c*/ 	.word	0x00001070


	//   ....[1]....
        /*0070*/ 	.word	0x00001080


	//   ....[2]....
        /*0074*/ 	.word	0x00001090


	//   ....[3]....
        /*0078*/ 	.word	0x000010c0


	//   ....[4]....
        /*007c*/ 	.word	0x000010e0


	//   ....[5]....
        /*0080*/ 	.word	0x000010f0


	//   ....[6]....
        /*0084*/ 	.word	0x00001120


	//   ....[7]....
        /*0088*/ 	.word	0x00001140


	//   ....[8]....
        /*008c*/ 	.word	0x00001150


	//   ....[9]....
        /*0090*/ 	.word	0x00001180


	//   ....[10]....
        /*0094*/ 	.word	0x000011a0


	//   ....[11]....
        /*0098*/ 	.word	0x000011b0


	//   ....[12]....
        /*009c*/ 	.word	0x000011f0


	//   ....[13]....
        /*00a0*/ 	.word	0x00001210


	//   ....[14]....
        /*00a4*/ 	.word	0x00001220


	//----- nvinfo : EIATTR_VRC_CTA_INIT_COUNT
	.align		4
.L_4413:
        /*00a8*/ 	.byte	0x02, 0x4a
	.zero		1
	.zero		1


	//----- nvinfo : EIATTR_EXIT_INSTR_OFFSETS
	.align		4
        /*00ac*/ 	.byte	0x04, 0x1c
        /*00ae*/ 	.short	(.L_4415 - .L_4414)


	//   ....[0]....
.L_4414:
        /*00b0*/ 	.word	0x00000060


	//   ....[1]....
        /*00b4*/ 	.word	0x000012a0


	//   ....[2]....
        /*00b8*/ 	.word	0x000013c0


	//----- nvinfo : EIATTR_MAX_THREADS
	.align		4
.L_4415:
        /*00bc*/ 	.byte	0x04, 0x05
        /*00be*/ 	.short	(.L_4417 - .L_4416)
.L_4416:
        /*00c0*/ 	.word	0x00000400
        /*00c4*/ 	.word	0x00000001
        /*00c8*/ 	.word	0x00000001


	//----- nvinfo : EIATTR_CRS_STACK_SIZE
	.align		4
.L_4417:
        /*00cc*/ 	.byte	0x04, 0x1e
        /*00ce*/ 	.short	(.L_4419 - .L_4418)
.L_4418:
        /*00d0*/ 	.word	0x00000000


	//----- nvinfo : EIATTR_CBANK_PARAM_SIZE
	.align		4
.L_4419:
        /*00d4*/ 	.byte	0x03, 0x19
        /*00d6*/ 	.short	0x0128


	//----- nvinfo : EIATTR_PARAM_CBANK
	.align		4
        /*00d8*/ 	.byte	0x04, 0x0a
        /*00da*/ 	.short	(.L_4421 - .L_4420)
	.align		4
.L_4420:
        /*00dc*/ 	.word	index@(.nv.constant0._ZN10layer_norm22ln_bwd_finalize_kernelINS_22Kernel_traits_finalizeILj256E6__halfffffjLb1ELj1024ELj4ENS_18Kernel_traits_baseILj256ES2_ffffjLj1024EEEEELb1ELb1EEEvNS_9BwdParamsE)
        /*00e0*/ 	.short	0x0380
        /*00e2*/ 	.short	0x0128


	//----- nvinfo : EIATTR_SW_WAR
	.align		4
.L_4421:
        /*00e4*/ 	.byte	0x04, 0x36
        /*00e6*/ 	.short	(.L_4423 - .L_4422)
.L_4422:
        /*00e8*/ 	.word	0x00000008
.L_4423:


//--------------------- .nv.info._ZN10layer_norm13ln_bwd_kernelINS_13Kernel_traitsI6__halfffffjLj256ELj1ELj4ELj1ELj16ENS_18Kernel_traits_baseILj256ES2_ffffjLj128EEEEELb1ELb1ELb1ELb1EEEvNS_9BwdParamsE --------------------------
	.section	.nv.info._ZN10layer_norm13ln_bwd_kernelINS_13Kernel_traitsI6__halfffffjLj256ELj1ELj4ELj1ELj16ENS_18Kernel_traits_baseILj256ES2_ffffjLj128EEEEELb1ELb1ELb1ELb1EEEvNS_9BwdParamsE,"",@"SHT_CUDA_INFO"
	.sectionflags	@""
	.align	4


	//----- nvinfo : EIATTR_CUDA_API_VERSION
	.align		4
        /*0000*/ 	.byte	0x04, 0x37
        /*0002*/ 	.short	(.L_4425 - .L_4424)
.L_4424:
        /*0004*/ 	.word	0x00000082


	//----- nvinfo : EIATTR_KPARAM_INFO
	.align		4
.L_4425:
        /*0008*/ 	.byte	0x04, 0x17
        /*000a*/ 	.short	(.L_4427 - .L_4426)
.L_4426:
        /*000c*/ 	.word	0x00000000
        /*0010*/ 	.short	0x0000
        /*0012*/ 	.short	0x0000
        /*0014*/ 	.byte	0x00, 0xf0, 0xa1, 0x04


	//----- nvinfo : EIATTR_SPARSE_MMA_MASK
	.align		4
.L_4427:
        /*0018*/ 	.byte	0x03, 0x50
        /*001a*/ 	.short	0x0000


	//----- nvinfo : EIATTR_MAXREG_COUNT
	.align		4
        /*001c*/ 	.byte	0x03, 0x1b
        /*001e*/ 	.short	0x00ff


	//----- nvinfo : EIATTR_NUM_BARRIERS
	.align		4
        /*0020*/ 	.byte	0x02, 0x4c
        /*0022*/ 	.byte	0x01
	.zero		1


	//----- nvinfo : EIATTR_MERCURY_ISA_VERSION
	.align		4
        /*0024*/ 	.byte	0x03, 0x5f
        /*0026*/ 	.short	0x0101


	//----- nvinfo : EIATTR_COOP_GROUP_MASK_REGIDS
	.align		4
        /*0028*/ 	.byte	0x04, 0x29
        /*002a*/ 	.short	(.L_4429 - .L_4428)


	//   ....[0]....
.L_4428:
        /*002c*/ 	.word	0xffffffff


	//   ....[1]....
        /*0030*/ 	.word	0xffffffff


	//   ....[2]....
        /*0034*/ 	.word	0xffffffff


	//   ....[3]....
        /*0038*/ 	.word	0xffffffff


	//   ....[4]....
        /*003c*/ 	.word	0xffffffff


	//   ....[5]....
        /*0040*/ 	.word	0xffffffff


	//   ....[6]....
        /*0044*/ 	.word	0xffffffff


	//   ....[7]....
        /*0048*/ 	.word	0xffffffff


	//   ....[8]....
        /*004c*/ 	.word	0xffffffff


	//   ....[9]....
        /*0050*/ 	.word	0xffffffff


	//   ....[10]....
        /*0054*/ 	.word	0x0500003e


	//   ....[11]....
        /*0058*/ 	.word	0x0500003e


	//   ....[12]....
        /*005c*/ 	.word	0x0500003e


	//   ....[13]....
        /*0060*/ 	.word	0x0500003e


	//   ....[14]....
        /*0064*/ 	.word	0x0500003e


	//   ....[15]....
        /*0068*/ 	.word	0x0500003e


	//   ....[16]....
        /*006c*/ 	.word	0x0500003e


	//   ....[17]....
        /*0070*/ 	.word	0x0500003e


	//   ....[18]....
        /*0074*/ 	.word	0x0500003e


	//   ....[19]....
        /*0078*/ 	.word	0x0500003e


	//----- nvinfo : EIATTR_COOP_GROUP_INSTR_OFFSETS
	.align		4
.L_4429:
        /*007c*/ 	.byte	0x04, 0x28
        /*007e*/ 	.short	(.L_4431 - .L_4430)


	//   ....[0]....
.L_4430:
        /*0080*/ 	.word	0x00000d90


	//   ....[1]....
        /*0084*/ 	.word	0x00000da0


	//   ....[2]....
        /*0088*/ 	.word	0x00000dd0


	//   ....[3]....
        /*008c*/ 	.word	0x00000de0


	//   ....[4]....
        /*0090*/ 	.word	0x00000e10


	//   ....[5]....
        /*0094*/ 	.word	0x00000e20


	//   ....[6]....
        /*0098*/ 	.word	0x00000e50


	//   ....[7]....
        /*009c*/ 	.word	0x00000e60


	//   ....[8]....
        /*00a0*/ 	.word	0x00000e90


	//   ....[9]....
        /*00a4*/ 	.word	0x00000ea0


	//   ....[10]....
        /*00a8*/ 	.word	0x00003b10


	//   ....[11]....
        /*00ac*/ 	.word	0x00003ba0


	//   ....[12]....
        /*00b0*/ 	.word	0x00003c00


	//   ....[13]....
        /*00b4*/ 	.word	0x00003c60


	//   ....[14]....
        /*00b8*/ 	.word	0x00003cc0


	//   ....[15]....
        /*00bc*/ 	.word	0x00003d20


	//   ....[16]....
        /*00c0*/ 	.word	0x00003d80


	//   ....[17]....
        /*00c4*/ 	.word	0x00003de0


	//   ....[18]....
        /*00c8*/ 	.word	0x00003e40


	//   ....[19]....
        /*00cc*/ 	.word	0x00003ea0


	//----- nvinfo : EIATTR_VRC_CTA_INIT_COUNT
	.align		4
.L_4431:
        /*00d0*/ 	.byte	0x02, 0x4a
	.zero		1
	.zero		1


	//----- nvinfo : EIATTR_EXIT_INSTR_OFFSETS
	.align		4
        /*00d4*/ 	.byte	0x04, 0x1c
        /*00d6*/ 	.short	(.L_4433 - .L_4432)


	//   ....[0]....
.L_4432:
        /*00d8*/ 	.word	0x00003ab0


	//----- nvinfo : EIATTR_MAX_THREADS
	.align		4
.L_4433:
        /*00dc*/ 	.byte	0x04, 0x05
        /*00de*/ 	.short	(.L_4435 - .L_4434)
.L_4434:
        /*00e0*/ 	.word	0x00000080
        /*00e4*/ 	.word	0x00000001
        /*00e8*/ 	.word	0x00000001


	//----- nvinfo : EIATTR_CRS_STACK_SIZE
	.align		4
.L_4435:
        /*00ec*/ 	.byte	0x04, 0x1e
        /*00ee*/ 	.short	(.L_4437 - .L_4436)
.L_4436:
        /*00f0*/ 	.word	0x00000000


	//----- nvinfo : EIATTR_CBANK_PARAM_SIZE
	.align		4
.L_4437:
        /*00f4*/ 	.byte	0x03, 0x19
        /*00f6*/ 	.short	0x0128


	//----- nvinfo : EIATTR_PARAM_CBANK
	.align		4
        /*00f8*/ 	.byte	0x04, 0x0a
        /*00fa*/ 	.short	(.L_4439 - .L_4438)
	.align		4
.L_4438:
        /*00fc*/ 	.word	index@(.nv.constant0._ZN10layer_norm13ln_bwd_kernelINS_13Kernel_traitsI6__halfffffjLj256ELj1ELj4ELj1ELj16ENS_18Kernel_traits_baseILj256ES2_ffffjLj128EEEEELb1ELb1ELb1ELb1EEEvNS_9BwdParamsE)
        /*0100*/ 	.short	0x0380
        /*0102*/ 	.short	0x0128


	//----- nvinfo : EIATTR_SW_WAR
	.align		4
.L_4439:
        /*0104*/ 	.byte	0x04, 0x36
        /*0106*/ 	.short	(.L_4441 - .L_4440)
.L_4440:
        /*0108*/ 	.word	0x00000008
.L_4441:


//--------------------- .nv.info._ZN10layer_norm13ln_bwd_kernelINS_13Kernel_traitsIfffffjLj256ELj1ELj4ELj1ELj16ENS_18Kernel_traits_baseILj256EfffffjLj128EEEEELb0ELb0ELb0ELb0EEEvNS_9BwdParamsE --------------------------
	.section	.nv.info._ZN10layer_norm13ln_bwd_kernelINS_13Kernel_traitsIfffffjLj256ELj1ELj4ELj1ELj16ENS_18Kernel_traits_baseILj256EfffffjLj128EEEEELb0ELb0ELb0ELb0EEEvNS_9BwdParamsE,"",@"SHT_CUDA_INFO"
	.sectionflags	@""
	.align	4


	//----- nvinfo : EIATTR_CUDA_API_VERSION
	.align		4
        /*0000*/ 	.byte	0x04, 0x37
        /*0002*/ 	.short	(.L_4443 - .L_4442)
.L_4442:
        /*0004*/ 	.word	0x00000082


	//----- nvinfo : EIATTR_KPARAM_INFO
	.align		4
.L_4443:
        /*0008*/ 	.byte	0x04, 0x17
        /*000a*/ 	.short	(.L_4445 - .L_4444)
.L_4444:
        /*000c*/ 	.word	0x00000000
        /*0010*/ 	.short	0x0000
        /*0012*/ 	.short	0x0000
        /*0014*/ 	.byte	0x00, 0xf0, 0xa1, 0x04


	//----- nvinfo : EIATTR_SPARSE_MMA_MASK
	.align		4
.L_4445:
        /*0018*/ 	.byte	0x03, 0x50
        /*001a*/ 	.short	0x0000


	//----- nvinfo : EIATTR_MAXREG_COUNT
	.align		4
        /*001c*/ 	.byte	0x03, 0x1b
        /*001e*/ 	.short	0x00ff


	//----- nvinfo : EIATTR_NUM_BARRIERS
	.align		4
        /*0020*/ 	.byte	0x02, 0x4c
        /*0022*/ 	.byte	0x01
	.zero		1


	//----- nvinfo : EIATTR_MERCURY_ISA_VERSION
	.align		4
        /*0024*/ 	.byte	0x03, 0x5f
        /*0026*/ 	.short	0x0101


	//----- nvinfo : EIATTR_COOP_GROUP_MASK_REGIDS
	.align		4
        /*0028*/ 	.byte	0x04, 0x29
        /*002a*/ 	.short	(.L_4447 - .L_4446)


	//   ....[0]....
.L_4446:
        /*002c*/ 	.word	0xffffffff


	//   ....[1]....
        /*0030*/ 	.word	0xffffffff


	//   ....[2]....
        /*0034*/ 	.word	0xffffffff


	//   ....[3]....
        /*0038*/ 	.word	0xffffffff


	//   ....[4]....
        /*003c*/ 	.word	0xffffffff


	//   ....[5]....
        /*0040*/ 	.word	0xffffffff


	//   ....[6]....
        /*0044*/ 	.word	0xffffffff


	//   ....[7]....
        /*0048*/ 	.word	0xffffffff


	//   ....[8]....
        /*004c*/ 	.word	0xffffffff


	//   ....[9]....
        /*0050*/ 	.word	0xffffffff


	//   ....[10]....
        /*0054*/ 	.word	0x05000003


	//   ....[11]....
        /*0058*/ 	.word	0x05000003


	//   ....[12]....
        /*005c*/ 	.word	0x05000003


	//   ....[13]....
        /*0060*/ 	.word	0x05000003


	//   ....[14]....
        /*0064*/ 	.word	0x05000003


	//   ....[15]....
        /*0068*/ 	.word	0x05000003


	//   ....[16]....
        /*006c*/ 	.word	0x05000003


	//   ....[17]....
        /*0070*/ 	.word	0x05000003


	//   ....[18]....
        /*0074*/ 	.word	0x05000003


	//   ....[19]....
        /*0078*/ 	.word	0x05000003


	//----- nvinfo : EIATTR_COOP_GROUP_INSTR_OFFSETS
	.align		4
.L_4447:
        /*007c*/ 	.byte	0x04, 0x28
        /*007e*/ 	.short	(.L_4449 - .L_4448)


	//   ....[0]....
.L_4448:
        /*0080*/ 	.word	0x00000ef0


	//   ....[1]....
        /*0084*/ 	.word	0x00000f00


	//   ....[2]....
        /*0088*/ 	.word	0x00000f30


	//   ....[3]....
        /*008c*/ 	.word	0x00000f40


	//   ....[4]....
        /*0090*/ 	.word	0x00000f70


	//   ....[5]....
        /*0094*/ 	.word	0x00000f80


	//   ....[6]....
        /*0098*/ 	.word	0x00000fb0


	//   ....[7]....
        /*009c*/ 	.word	0x00000fc0


	//   ....[8]....
        /*00a0*/ 	.word	0x00000ff0


	//   ....[9]....
        /*00a4*/ 	.word	0x00001000


	//   ....[10]....
        /*00a8*/ 	.word	0x000021e0


	//   ....[11]....
        /*00ac*/ 	.word	0x00002270


	//   ....[12]....
        /*00b0*/ 	.word	0x000022d0


	//   ....[13]....
        /*00b4*/ 	.word	0x00002330


	//   ....[14]....
        /*00b8*/ 	.word	0x00002390


	//   ....[15]....
        /*00bc*/ 	.word	0x000023f0


	//   ....[16]....
        /*00c0*/ 	.word	0x00002450


	//   ....[17]....
        /*00c4*/ 	.word	0x000024b0


	//   ....[18]....
        /*00c8*/ 	.word	0x00002510


	//   ....[19]....
        /*00cc*/ 	.word	0x00002570


	//----- nvinfo : EIATTR_VRC_CTA_INIT_COUNT
	.align		4
.L_4449:
        /*00d0*/ 	.byte	0x02, 0x4a
	.zero		1
	.zero		1


	//----- nvinfo : EIATTR_EXIT_INSTR_OFFSETS
	.align		4
        /*00d4*/ 	.byte	0x04, 0x1c
        /*00d6*/ 	.short	(.L_4451 - .L_4450)


	//   ....[0]....
.L_4450:
        /*00d8*/ 	.word	0x00002150


	//   ....[1]....
        /*00dc*/ 	.word	0x00002180


	//----- nvinfo : EIATTR_MAX_THREADS
	.align		4
.L_4451:
        /*00e0*/ 	.byte	0x04, 0x05
        /*00e2*/ 	.short	(.L_4453 - .L_4452)
.L_4452:
        /*00e4*/ 	.word	0x00000080
        /*00e8*/ 	.word	0x00000001
        /*00ec*/ 	.word	0x00000001


	//----- nvinfo : EIATTR_CRS_STACK_SIZE
	.align		4
.L_4453:
        /*00f0*/ 	.byte	0x04, 0x1e
        /*00f2*/ 	.short	(.L_4455 - .L_4454)
.L_4454:
        /*00f4*/ 	.word	0x00000000


	//----- nvinfo : EIATTR_CBANK_PARAM_SIZE
	.align		4
.L_4455:
        /*00f8*/ 	.byte	0x03, 0x19
        /*00fa*/ 	.short	0x0128


	//----- nvinfo : EIATTR_PARAM_CBANK
	.align		4
        /*00fc*/ 	.byte	0x04, 0x0a
        /*00fe*/ 	.short	(.L_4457 - .L_4456)
	.align		4
.L_4456:
        /*0100*/ 	.word	index@(.nv.constant0._ZN10layer_norm13ln_bwd_kernelINS_13Kernel_traitsIfffffjLj256ELj1ELj4ELj1ELj16ENS_18Kernel_traits_baseILj256EfffffjLj128EEEEELb0ELb0ELb0ELb0EEEvNS_9BwdParamsE)
        /*0104*/ 	.short	0x0380
        /*0106*/ 	.short	0x0128


	//----- nvinfo : EIATTR_SW_WAR
	.align		4
.L_4457:
        /*0108*/ 	.byte	0x04, 0x36
        /*010a*/ 	.short	(.L_4459 - .L_4458)
.L_4458:
        /*010c*/ 	.word	0x00000008
.L_4459:


//--------------------- .nv.info._ZN10layer_norm13ln_bwd_kernelINS_13Kernel_traitsIfffffjLj256ELj1ELj4ELj1ELj16ENS_18Kernel_traits_baseILj256EfffffjLj128EEEEELb0ELb0ELb0ELb1EEEvNS_9BwdParamsE --------------------------
	.section	.nv.info._ZN10layer_norm13ln_bwd_kernelINS_13Kernel_traitsIfffffjLj256ELj1ELj4ELj1ELj16ENS_18Kernel_traits_baseILj256EfffffjLj128EEEEELb0ELb0ELb0ELb1EEEvNS_9BwdParamsE,"",@"SHT_CUDA_INFO"
	.sectionflags	@""
	.align	4


	//----- nvinfo : EIATTR_CUDA_API_VERSION
	.align		4
        /*0000*/ 	.byte	0x04, 0x37
        /*0002*/ 	.short	(.L_4461 - .L_4460)
.L_4460:
        /*0004*/ 	.word	0x00000082


	//----- nvinfo : EIATTR_KPARAM_INFO
	.align		4
.L_4461:
        /*0008*/ 	.byte	0x04, 0x17
        /*000a*/ 	.short	(.L_4463 - .L_4462)
.L_4462:
        /*000c*/ 	.word	0x00000000
        /*0010*/ 	.short	0x0000
        /*0012*/ 	.short	0x0000
        /*0014*/ 	.byte	0x00, 0xf0, 0xa1, 0x04


	//----- nvinfo : EIATTR_SPARSE_MMA_MASK
	.align		4
.L_4463:
        /*0018*/ 	.byte	0x03, 0x50
        /*001a*/ 	.short	0x0000


	//----- nvinfo : EIATTR_MAXREG_COUNT
	.align		4
        /*001c*/ 	.byte	0x03, 0x1b
        /*001e*/ 	.short	0x00ff


	//----- nvinfo : EIATTR_NUM_BARRIERS
	.align		4
        /*0020*/ 	.byte	0x02, 0x4c
        /*0022*/ 	.byte	0x01
	.zero		1


	//----- nvinfo : EIATTR_MERCURY_ISA_VERSION
	.align		4
        /*0024*/ 	.byte	0x03, 0x5f
        /*0026*/ 	.short	0x0101


	//----- nvinfo : EIATTR_COOP_GROUP_MASK_REGIDS
	.align		4
        /*0028*/ 	.byte	0x04, 0x29
        /*002a*/ 	.short	(.L_4465 - .L_4464)


	//   ....[0]....
.L_4464:
        /*002c*/ 	.word	0xffffffff


	//   ....[1]....
        /*0030*/ 	.word	0xffffffff


	//   ....[2]....
        /*0034*/ 	.word	0xffffffff


	//   ....[3]....
        /*0038*/ 	.word	0xffffffff


	//   ....[4]....
        /*003c*/ 	.word	0xffffffff


	//   ....[5]....
        /*0040*/ 	.word	0xffffffff


	//   ....[6]....
        /*0044*/ 	.word	0xffffffff


	//   ....[7]....
        /*0048*/ 	.word	0xffffffff


	//   ....[8]....
        /*004c*/ 	.word	0xffffffff


	//   ....[9]....
        /*0050*/ 	.word	0xffffffff


	//   ....[10]....
        /*0054*/ 	.word	0x0500003a


	//   ....[11]....
        /*0058*/ 	.word	0x0500003a


	//   ....[12]....
        /*005c*/ 	.word	0x0500003a


	//   ....[13]....
        /*0060*/ 	.word	0x0500003a


	//   ....[14]....
        /*0064*/ 	.word	0x0500003a


	//   ....[15]....
        /*0068*/ 	.word	0x0500003a


	//   ....[16]....
        /*006c*/ 	.word	0x0500003a


	//   ....[17]....
        /*0070*/ 	.word	0x0500003a


	//   ....[18]....
        /*0074*/ 	.word	0x0500003a


	//   ....[19]....
        /*0078*/ 	.word	0x0500003a


	//----- nvinfo : EIATTR_COOP_GROUP_INSTR_OFFSETS
	.align		4
.L_4465:
        /*007c*/ 	.byte	0x04, 0x28
        /*007e*/ 	.short	(.L_4467 - .L_4466)


	//   ....[0]....
.L_4466:
        /*0080*/ 	.word	0x00000cc0


	//   ....[1]....
        /*0084*/ 	.word	0x00000cd0


	//   ....[2]....
        /*0088*/ 	.word	0x00000d00


	//   ....[3]....
        /*008c*/ 	.word	0x00000d10


	//   ....[4]....
        /*0090*/ 	.word	0x00000d40


	//   ....[5]....
        /*0094*/ 	.word	0x00000d50


	//   ....[6]....
        /*0098*/ 	.word	0x00000d80


	//   ....[7]....
        /*009c*/ 	.word	0x00000d90


	//   ....[8]....
        /*00a0*/ 	.word	0x00000dc0


	//   ....[9]....
        /*00a4*/ 	.word	0x00000dd0


	//   ....[10]....
        /*00a8*/ 	.word	0x00001e70


	//   ....[11]....
        /*00ac*/ 	.word	0x00001f00


	//   ....[12]....
        /*00b0*/ 	.word	0x00001f70


	//   ....[13]....
        /*00b4*/ 	.word	0x00001fd0


	//   ....[14]....
        /*00b8*/ 	.word	0x00002040


	//   ....[15]....
        /*00bc*/ 	.word	0x000020a0


	//   ....[16]....
        /*00c0*/ 	.word	0x00002110


	//   ....[17]....
        /*00c4*/ 	.word	0x00002170


	//   ....[18]....
        /*00c8*/ 	.word	0x000021e0


	//   ....[19]....
        /*00cc*/ 	.word	0x00002240


	//----- nvinfo : EIATTR_VRC_CTA_INIT_COUNT
	.align		4
.L_4467:
        /*00d0*/ 	.byte	0x02, 0x4a
	.zero		1
	.zero		1


	//----- nvinfo : EIATTR_EXIT_INSTR_OFFSETS
	.align		4
        /*00d4*/ 	.byte	0x04, 0x1c
        /*00d6*/ 	.short	(.L_4469 - .L_4468)


	//   ....[0]....
.L_4468:
        /*00d8*/ 	.word	0x00001e00


	//----- nvinfo : EIATTR_MAX_THREADS
	.align		4
.L_4469:
        /*00dc*/ 	.byte	0x04, 0x05
        /*00de*/ 	.short	(.L_4471 - .L_4470)
.L_4470:
        /*00e0*/ 	.word	0x00000080
        /*00e4*/ 	.word	0x00000001
        /*00e8*/ 	.word	0x00000001


	//----- nvinfo : EIATTR_CRS_STACK_SIZE
	.align		4
.L_4471:
        /*00ec*/ 	.byte	0x04, 0x1e
        /*00ee*/ 	.short	(.L_4473 - .L_4472)
.L_4472:
        /*00f0*/ 	.word	0x00000000


	//----- nvinfo : EIATTR_CBANK_PARAM_SIZE
	.align		4
.L_4473:
        /*00f4*/ 	.byte	0x03, 0x19
        /*00f6*/ 	.short	0x0128


	//----- nvinfo : EIATTR_PARAM_CBANK
	.align		4
        /*00f8*/ 	.byte	0x04, 0x0a
        /*00fa*/ 	.short	(.L_4475 - .L_4474)
	.align		4
.L_4474:
        /*00fc*/ 	.word	index@(.nv.constant0._ZN10layer_norm13ln_bwd_kernelINS_13Kernel_traitsIfffffjLj256ELj1ELj4ELj1ELj16ENS_18Kernel_traits_baseILj256EfffffjLj128EEEEELb0ELb0ELb0ELb1EEEvNS_9BwdParamsE)
        /*0100*/ 	.short	0x0380
        /*0102*/ 	.short	0x0128


	//----- nvinfo : EIATTR_SW_WAR
	.align		4
.L_4475:
        /*0104*/ 	.byte	0x04, 0x36
        /*0106*/ 	.short	(.L_4477 - .L_4476)
.L_4476:
        /*0108*/ 	.word	0x00000008
.L_4477:


//--------------------- .nv.info._ZN10layer_norm13ln_bwd_kernelINS_13Kernel_traitsIfffffjLj256ELj1ELj4ELj1ELj16ENS_18Kernel_traits_baseILj256EfffffjLj128EEEEELb0ELb0ELb1ELb0EEEvNS_9BwdParamsE --------------------------
	.section	.nv.info._ZN10layer_norm13ln_bwd_kernelINS_13Kernel_traitsIfffffjLj256ELj1ELj4ELj1ELj16ENS_18Kernel_traits_baseILj256EfffffjLj128EEEEELb0ELb0ELb1ELb0EEEvNS_9BwdParamsE,"",@"SHT_CUDA_INFO"
	.sectionflags	@""
	.align	4


	//----- nvinfo : EIATTR_CUDA_API_VERSION
	.align		4
        /*0000*/ 	.byte	0x04, 0x37
        /*0002*/ 	.short	(.L_4479 - .L_4478)
.L_4478:
        /*0004*/ 	.word	0x00000082


	//----- nvinfo : EIATTR_KPARAM_INFO
	.align		4
.L_4479:
        /*0008*/ 	.byte	0x04, 0x17
        /*000a*/ 	.short	(.L_4481 - .L_4480)
.L_4480:
        /*000c*/ 	.word	0x00000000
        /*0010*/ 	.short	0x0000
        /*0012*/ 	.short	0x0000
        /*0014*/ 	.byte	0x00, 0xf0, 0xa1, 0x04


	//----- nvinfo : EIATTR_SPARSE_MMA_MASK
	.align		4
.L_4481:
        /*0018*/ 	.byte	0x03, 0x50
        /*001a*/ 	.short	0x0000


	//----- nvinfo : EIATTR_MAXREG_COUNT
	.align		4
        /*001c*/ 	.byte	0x03, 0x1b
        /*001e*/ 	.short	0x00ff


	//----- nvinfo : EIATTR_NUM_BARRIERS
	.align		4
        /*0020*/ 	.byte	0x02, 0x4c
        /*0022*/ 	.byte	0x01
	.zero		1


	//----- nvinfo : EIATTR_ANNOTATIONS
	.align		4
        /*0024*/ 	.byte	0x04, 0x55
        /*0026*/ 	.short	(.L_4483 - .L_4482)


	//   ....[0]....
.L_4482:
        /*0028*/ 	.word	0x00000001
        /*002c*/ 	.byte	0x40, 0x00, 0x00, 0x00, 0x01, 0x00, 0x00, 0x00, 0x60, 0x00, 0x00, 0x00, 0x01, 0x00, 0x00, 0x00
        /*003c*/ 	.byte	0xb0, 0x02, 0x00, 0x00, 0x01, 0x00, 0x00, 0x00, 0xc0, 0x02, 0x00, 0x00, 0x01, 0x00, 0x00, 0x00
        /*004c*/ 	.byte	0xe0, 0x05, 0x00, 0x00, 0x01, 0x00, 0x00, 0x00, 0xf0, 0x05, 0x00, 0x00, 0x01, 0x00, 0x00, 0x00
        /*005c*/ 	.byte	0x10, 0x06, 0x00, 0x00, 0x01, 0x00, 0x00, 0x00, 0x20, 0x06, 0x00, 0x00


	//----- nvinfo : EIATTR_MERCURY_ISA_VERSION
	.align		4
.L_4483:
        /*0068*/ 	.byte	0x03, 0x5f
        /*006a*/ 	.short	0x0101


	//----- nvinfo : EIATTR_COOP_GROUP_MASK_REGIDS
	.align		4
        /*006c*/ 	.byte	0x04, 0x29
        /*006e*/ 	.short	(.L_4485 - .L_4484)


	//   ....[0]....
.L_4484:
        /*0070*/ 	.word	0xffffffff


	//   ....[1]....
        /*0074*/ 	.word	0xffffffff


	//   ....[2]....
        /*0078*/ 	.word	0xffffffff


	//   ....[3]....
        /*007c*/ 	.word	0xffffffff


	//   ....[4]....
        /*0080*/ 	.word	0xffffffff


	//   ....[5]....
        /*0084*/ 	.word	0xffffffff


	//   ....[6]....
        /*0088*/ 	.word	0xffffffff


	//   ....[7]....
        /*008c*/ 	.word	0xffffffff


	//   ....[8]....
        /*0090*/ 	.word	0xffffffff


	//   ....[9]....
        /*0094*/ 	.word	0xffffffff


	//   ....[10]....
        /*0098*/ 	.word	0x0500002c


	//   ....[11]....
        /*009c*/ 	.word	0x0500002c


	//   ....[12]....
        /*00a0*/ 	.word	0x0500002c


	//   ....[13]....
        /*00a4*/ 	.word	0x0500002c


	//   ....[14]....
        /*00a8*/ 	.word	0x0500002c


	//   ....[15]....
        /*00ac*/ 	.word	0x0500002c


	//   ....[16]....
        /*00b0*/ 	.word	0x0500002c


	//   ....[17]....
        /*00b4*/ 	.word	0x0500002c


	//   ....[18]....
        /*00b8*/ 	.word	0x0500002c


	//   ....[19]....
        /*00bc*/ 	.word	0x0500002c


	//----- nvinfo : EIATTR_COOP_GROUP_INSTR_OFFSETS
	.align		4
.L_4485:
        /*00c0*/ 	.byte	0x04, 0x28
        /*00c2*/ 	.short	(.L_4487 - .L_4486)


	//   ....[0]....
.L_4486:
        /*00c4*/ 	.word	0x00000ca0


	//   ....[1]....
        /*00c8*/ 	.word	0x00000cb0


	//   ....[2]....
        /*00cc*/ 	.word	0x00000ce0


	//   ....[3]....
        /*00d0*/ 	.word	0x00000cf0


	//   ....[4]....
        /*00d4*/ 	.word	0x00000d20


	//   ....[5]....
        /*00d8*/ 	.word	0x00000d30


	//   ....[6]....
        /*00dc*/ 	.word	0x00000d60


	//   ....[7]....
        /*00e0*/ 	.word	0x00000d70


	//   ....[8]....
        /*00e4*/ 	.word	0x00000da0


	//   ....[9]....
        /*00e8*/ 	.word	0x00000db0


	//   ....[10]....
        /*00ec*/ 	.word	0x000024f0


	//   ....[11]....
        /*00f0*/ 	.word	0x00002590


	//   ....[12]....
        /*00f4*/ 	.word	0x000025f0


	//   ....[13]....
        /*00f8*/ 	.word	0x00002650


	//   ....[14]....
        /*00fc*/ 	.word	0x000026c0


	//   ....[15]....
        /*0100*/ 	.word	0x00002720


	//   ....[16]....
        /*0104*/ 	.word	0x00002790


	//   ....[17]....
        /*0108*/ 	.word	0x000027f0


	//   ....[18]....
        /*010c*/ 	.word	0x00002860


	//   ....[19]....
        /*0110*/ 	.word	0x000028c0


	//----- nvinfo : EIATTR_VRC_CTA_INIT_COUNT
	.align		4
.L_4487:
        /*0114*/ 	.byte	0x02, 0x4a
	.zero		1
	.zero		1


	//----- nvinfo : EIATTR_EXIT_INSTR_OFFSETS
	.align		4
        /*0118*/ 	.byte	0x04, 0x1c
        /*011a*/ 	.short	(.L_4489 - .L_4488)


	//   ....[0]....
.L_4488:
        /*011c*/ 	.word	0x00002460


	//   ....[1]....
        /*0120*/ 	.word	0x00002490


	//----- nvinfo : EIATTR_MAX_THREADS
	.align		4
.L_4489:
        /*0124*/ 	.byte	0x04, 0x05
        /*0126*/ 	.short	(.L_4491 - .L_4490)
.L_4490:
        /*0128*/ 	.word	0x00000080
        /*012c*/ 	.word	0x00000001
        /*0130*/ 	.word	0x00000001


	//----- nvinfo : EIATTR_CRS_STACK_SIZE
	.align		4
.L_4491:
        /*0134*/ 	.byte	0x04, 0x1e
        /*0136*/ 	.short	(.L_4493 - .L_4492)
.L_4492:
        /*0138*/ 	.word	0x00000000


	//----- nvinfo : EIATTR_CBANK_PARAM_SIZE
	.align		4
.L_4493:
        /*013c*/ 	.byte	0x03, 0x19
        /*013e*/ 	.short	0x0128


	//----- nvinfo : EIATTR_PARAM_CBANK
	.align		4
        /*0140*/ 	.byte	0x04, 0x0a
        /*0142*/ 	.short	(.L_4495 - .L_4494)
	.align		4
.L_4494:
        /*0144*/ 	.word	index@(.nv.constant0._ZN10layer_norm13ln_bwd_kernelINS_13Kernel_traitsIfffffjLj256ELj1ELj4ELj1ELj16ENS_18Kernel_traits_baseILj256EfffffjLj128EEEEELb0ELb0ELb1ELb0EEEvNS_9BwdParamsE)
        /*0148*/ 	.short	0x0380
        /*014a*/ 	.short	0x0128


	//----- nvinfo : EIATTR_SW_WAR
	.align		4
.L_4495:
        /*014c*/ 	.byte	0x04, 0x36
        /*014e*/ 	.short	(.L_4497 - .L_4496)
.L_4496:
        /*0150*/ 	.word	0x00000008
.L_4497:


//--------------------- .nv.info._ZN10layer_norm13ln_bwd_kernelINS_13Kernel_traitsIfffffjLj256ELj1ELj4ELj1ELj16ENS_18Kernel_traits_baseILj256EfffffjLj128EEEEELb0ELb0ELb1ELb1EEEvNS_9BwdParamsE --------------------------
	.section	.nv.info._ZN10layer_norm13ln_bwd_kernelINS_13Kernel_traitsIfffffjLj256ELj1ELj4ELj1ELj16ENS_18Kernel_traits_baseILj256EfffffjLj128EEEEELb0ELb0ELb1ELb1EEEvNS_9BwdParamsE,"",@"SHT_CUDA_INFO"
	.sectionflags	@""
	.align	4


	//----- nvinfo : EIATTR_CUDA_API_VERSION
	.align		4
        /*0000*/ 	.byte	0x04, 0x37
        /*0002*/ 	.short	(.L_4499 - .L_4498)
.L_4498:
        /*0004*/ 	.word	0x00000082


	//----- nvinfo : EIATTR_KPARAM_INFO
	.align		4
.L_4499:
        /*0008*/ 	.byte	0x04, 0x17
        /*000a*/ 	.short	(.L_4501 - .L_4500)
.L_4500:
        /*000c*/ 	.word	0x00000000
        /*0010*/ 	.short	0x0000
        /*0012*/ 	.short	0x0000
        /*0014*/ 	.byte	0x00, 0xf0, 0xa1, 0x04


	//----- nvinfo : EIATTR_SPARSE_MMA_MASK
	.align		4
.L_4501:
        /*0018*/ 	.byte	0x03, 0x50
        /*001a*/ 	.short	0x0000


	//----- nvinfo : EIATTR_MAXREG_COUNT
	.align		4
        /*001c*/ 	.byte	0x03, 0x1b
        /*001e*/ 	.short	0x00ff


	//----- nvinfo : EIATTR_NUM_BARRIERS
	.align		4
        /*0020*/ 	.byte	0x02, 0x4c
        /*0022*/ 	.byte	0x01
	.zero		1


	//----- nvinfo : EIATTR_MERCURY_ISA_VERSION
	.align		4
        /*0024*/ 	.byte	0x03, 0x5f
        /*0026*/ 	.short	0x0101


	//----- nvinfo : EIATTR_COOP_GROUP_MASK_REGIDS
	.align		4
        /*0028*/ 	.byte	0x04, 0x29
        /*002a*/ 	.short	(.L_4503 - .L_4502)


	//   ....[0]....
.L_4502:
        /*002c*/ 	.word	0xffffffff


	//   ....[1]....
        /*0030*/ 	.word	0xffffffff


	//   ....[2]....
        /*0034*/ 	.word	0xffffffff


	//   ....[3]....
        /*0038*/ 	.word	0xffffffff


	//   ....[4]....
        /*003c*/ 	.word	0xffffffff


	//   ....[5]....
        /*0040*/ 	.word	0xffffffff


	//   ....[6]....
        /*0044*/ 	.word	0xffffffff


	//   ....[7]....
        /*0048*/ 	.word	0xffffffff


	//   ....[8]....
        /*004c*/ 	.word	0xffffffff


	//   ....[9]....
        /*0050*/ 	.word	0xffffffff


	//   ....[10]....
        /*0054*/ 	.word	0x0500003a


	//   ....[11]....
        /*0058*/ 	.word	0x0500003a


	//   ....[12]....
        /*005c*/ 	.word	0x0500003a


	//   ....[13]....
        /*0060*/ 	.word	0x0500003a


	//   ....[14]....
        /*0064*/ 	.word	0x0500003a


	//   ....[15]....
        /*0068*/ 	.word	0x0500003a


	//   ....[16]....
        /*006c*/ 	.word	0x0500003a


	//   ....[17]....
        /*0070*/ 	.word	0x0500003a


	//   ....[18]....
        /*0074*/ 	.word	0x0500003a


	//   ....[19]....
        /*0078*/ 	.word	0x0500003a


	//----- nvinfo : EIATTR_COOP_GROUP_INSTR_OFFSETS
	.align		4
.L_4503:
        /*007c*/ 	.byte	0x04, 0x28
        /*007e*/ 	.short	(.L_4505 - .L_4504)


	//   ....[0]....
.L_4504:
        /*0080*/ 	.word	0x00000a00


	//   ....[1]....
        /*0084*/ 	.word	0x00000a10


	//   ....[2]....
        /*0088*/ 	.word	0x00000a40


	//   ....[3]....
        /*008c*/ 	.word	0x00000a50


	//   ....[4]....
        /*0090*/ 	.word	0x00000a80


	//   ....[5]....
        /*0094*/ 	.word	0x00000a90


	//   ....[6]....
        /*0098*/ 	.word	0x00000ac0


	//   ....[7]....
        /*009c*/ 	.word	0x00000ad0


	//   ....[8]....
        /*00a0*/ 	.word	0x00000b00


	//   ....[9]....
        /*00a4*/ 	.word	0x00000b10


	//   ....[10]....
        /*00a8*/ 	.word	0x00001fc0


	//   ....[11]....
        /*00ac*/ 	.word	0x00002060


	//   ....[12]....
        /*00b0*/ 	.word	0x000020c0


	//   ....[13]....
        /*00b4*/ 	.word	0x00002120


	//   ....[14]....
        /*00b8*/ 	.word	0x00002190


	//   ....[15]....
        /*00bc*/ 	.word	0x000021f0


	//   ....[16]....
        /*00c0*/ 	.word	0x00002260


	//   ....[17]....
        /*00c4*/ 	.word	0x000022c0


	//   ....[18]....
        /*00c8*/ 	.word	0x00002330


	//   ....[19]....
        /*00cc*/ 	.word	0x00002390


	//----- nvinfo : EIATTR_VRC_CTA_INIT_COUNT
	.align		4
.L_4505:
        /*00d0*/ 	.byte	0x02, 0x4a
	.zero		1
	.zero		1


	//----- nvinfo : EIATTR_EXIT_INSTR_OFFSETS
	.align		4
        /*00d4*/ 	.byte	0x04, 0x1c
        /*00d6*/ 	.short	(.L_4507 - .L_4506)


	//   ....[0]....
.L_4506:
        /*00d8*/ 	.word	0x00001f50


	//----- nvinfo : EIATTR_MAX_THREADS
	.align		4
.L_4507:
        /*00dc*/ 	.byte	0x04, 0x05
        /*00de*/ 	.short	(.L_4509 - .L_4508)
.L_4508:
        /*00e0*/ 	.word	0x00000080
        /*00e4*/ 	.word	0x00000001
        /*00e8*/ 	.word	0x00000001


	//----- nvinfo : EIATTR_CRS_STACK_SIZE
	.align		4
.L_4509:
        /*00ec*/ 	.byte	0x04, 0x1e
        /*00ee*/ 	.short	(.L_4511 - .L_4510)
.L_4510:
        /*00f0*/ 	.word	0x00000000


	//----- nvinfo : EIATTR_CBANK_PARAM_SIZE
	.align		4
.L_4511:
        /*00f4*/ 	.byte	0x03, 0x19
        /*00f6*/ 	.short	0x0128


	//----- nvinfo : EIATTR_PARAM_CBANK
	.align		4
        /*00f8*/ 	.byte	0x04, 0x0a
        /*00fa*/ 	.short	(.L_4513 - .L_4512)
	.align		4
.L_4512:
        /*00fc*/ 	.word	index@(.nv.constant0._ZN10layer_norm13ln_bwd_kernelINS_13Kernel_traitsIfffffjLj256ELj1ELj4ELj1ELj16ENS_18Kernel_traits_baseILj256EfffffjLj128EEEEELb0ELb0ELb1ELb1EEEvNS_9BwdParamsE)
        /*0100*/ 	.short	0x0380
        /*0102*/ 	.short	0x0128


	//----- nvinfo : EIATTR_SW_WAR
	.align		4
.L_4513:
        /*0104*/ 	.byte	0x04, 0x36
        /*0106*/ 	.short	(.L_4515 - .L_4514)
.L_4514:
        /*0108*/ 	.word	0x00000008
.L_4515:


//--------------------- .nv.info._ZN10layer_norm13ln_bwd_kernelINS_13Kernel_traitsIfffffjLj256ELj1ELj4ELj1ELj16ENS_18Kernel_traits_baseILj256EfffffjLj128EEEEELb0ELb1ELb0ELb0EEEvNS_9BwdParamsE --------------------------
	.section	.nv.info._ZN10layer_norm13ln_bwd_kernelINS_13Kernel_traitsIfffffjLj256ELj1ELj4ELj1ELj16ENS_18Kernel_traits_baseILj256EfffffjLj128EEEEELb0ELb1ELb0ELb0EEEvNS_9BwdParamsE,"",@"SHT_CUDA_INFO"
	.sectionflags	@""
	.align	4


	//----- nvinfo : EIATTR_CUDA_API_VERSION
	.align		4
        /*0000*/ 	.byte	0x04, 0x37
        /*0002*/ 	.short	(.L_4517 - .L_4516)
.L_4516:
        /*0004*/ 	.word	0x00000082


	//----- nvinfo : EIATTR_KPARAM_INFO
	.align		4
.L_4517:
        /*0008*/ 	.byte	0x04, 0x17
        /*000a*/ 	.short	(.L_4519 - .L_4518)
.L_4518:
        /*000c*/ 	.word	0x00000000
        /*0010*/ 	.short	0x0000
        /*0012*/ 	.short	0x0000
        /*0014*/ 	.byte	0x00, 0xf0, 0xa1, 0x04


	//----- nvinfo : EIATTR_SPARSE_MMA_MASK
	.align		4
.L_4519:
        /*0018*/ 	.byte	0x03, 0x50
        /*001a*/ 	.short	0x0000


	//----- nvinfo : EIATTR_MAXREG_COUNT
	.align		4
        /*001c*/ 	.byte	0x03, 0x1b
        /*001e*/ 	.short	0x00ff


	//----- nvinfo : EIATTR_NUM_BARRIERS
	.align		4
        /*0020*/ 	.byte	0x02, 0x4c
        /*0022*/ 	.byte	0x01
	.zero		1


	//----- nvinfo : EIATTR_MERCURY_ISA_VERSION
	.align		4
        /*0024*/ 	.byte	0x03, 0x5f
        /*0026*/ 	.short	0x0101


	//----- nvinfo : EIATTR_COOP_GROUP_MASK_REGIDS
	.align		4
        /*0028*/ 	.byte	0x04, 0x29
        /*002a*/ 	.short	(.L_4521 - .L_4520)


	//   ....[0]....
.L_4520:
        /*002c*/ 	.word	0xffffffff


	//   ....[1]....
        /*0030*/ 	.word	0xffffffff


	//   ....[2]....
        /*0034*/ 	.word	0xffffffff


	//   ....[3]....
        /*0038*/ 	.word	0xffffffff


	//   ....[4]....
        /*003c*/ 	.word	0xffffffff


	//   ....[5]....
        /*0040*/ 	.word	0xffffffff


	//   ....[6]....
        /*0044*/ 	.word	0xffffffff


	//   ....[7]....
        /*0048*/ 	.word	0xffffffff


	//   ....[8]....
        /*004c*/ 	.word	0xffffffff


	//   ....[9]....
        /*0050*/ 	.word	0xffffffff


	//   ....[10]....
        /*0054*/ 	.word	0x05000053


	//   ....[11]....
        /*0058*/ 	.word	0x05000053


	//   ....[12]....
        /*005c*/ 	.word	0x05000053


	//   ....[13]....
        /*0060*/ 	.word	0x05000053


	//   ....[14]....
        /*0064*/ 	.word	0x05000053


	//   ....[15]....
        /*0068*/ 	.word	0x05000053


	//   ....[16]....
        /*006c*/ 	.word	0x05000053


	//   ....[17]....
        /*0070*/ 	.word	0x05000053


	//   ....[18]....
        /*0074*/ 	.word	0x05000053


	//   ....[19]....
        /*0078*/ 	.word	0x05000053


	//----- nvinfo : EIATTR_COOP_GROUP_INSTR_OFFSETS
	.align		4
.L_4521:
        /*007c*/ 	.byte	0x04, 0x28
        /*007e*/ 	.short	(.L_4523 - .L_4522)


	//   ....[0]....
.L_4522:
        /*0080*/ 	.word	0x00000fe0


	//   ....[1]....
        /*0084*/ 	.word	0x00000ff0


	//   ....[2]....
        /*0088*/ 	.word	0x00001020


	//   ....[3]....
        /*008c*/ 	.word	0x00001030


	//   ....[4]....
        /*0090*/ 	.word	0x00001060


	//   ....[5]....
        /*0094*/ 	.word	0x00001070


	//   ....[6]....
        /*0098*/ 	.word	0x000010a0


	//   ....[7]....
        /*009c*/ 	.word	0x000010b0


	//   ....[8]....
        /*00a0*/ 	.word	0x000010e0


	//   ....[9]....
        /*00a4*/ 	.word	0x000010f0


	//   ....[10]....
        /*00a8*/ 	.word	0x00002900


	//   ....[11]....
        /*00ac*/ 	.word	0x00002990


	//   ....[12]....
        /*00b0*/ 	.word	0x00002a00


	//   ....[13]....
        /*00b4*/ 	.word	0x00002a60


	//   ....[14]....
        /*00b8*/ 	.word	0x00002ad0


	//   ....[15]....
        /*00bc*/ 	.word	0x00002b30


	//   ....[16]....
        /*00c0*/ 	.word	0x00002ba0


	//   ....[17]....
        /*00c4*/ 	.word	0x00002c00


	//   ....[18]....
        /*00c8*/ 	.word	0x00002c70


	//   ....[19]....
        /*00cc*/ 	.word	0x00002cd0


	//----- nvinfo : EIATTR_VRC_CTA_INIT_COUNT
	.align		4
.L_4523:
        /*00d0*/ 	.byte	0x02, 0x4a
	.zero		1
	.zero		1


	//----- nvinfo : EIATTR_EXIT_INSTR_OFFSETS
	.align		4
        /*00d4*/ 	.byte	0x04, 0x1c
        /*00d6*/ 	.short	(.L_4525 - .L_4524)


	//   ....[0]....
.L_4524:
        /*00d8*/ 	.word	0x00002810


	//   ....[1]....
        /*00dc*/ 	.word	0x00002890


	//----- nvinfo : EIATTR_MAX_THREADS
	.align		4
.L_4525:
        /*00e0*/ 	.byte	0x04, 0x05
        /*00e2*/ 	.short	(.L_4527 - .L_4526)
.L_4526:
        /*00e4*/ 	.word	0x00000080
        /*00e8*/ 	.word	0x00000001
        /*00ec*/ 	.word	0x00000001


	//----- nvinfo : EIATTR_CRS_STACK_SIZE
	.align		4
.L_4527:
        /*00f0*/ 	.byte	0x04, 0x1e
        /*00f2*/ 	.short	(.L_4529 - .L_4528)
.L_4528:
        /*00f4*/ 	.word	0x00000000


	//----- nvinfo : EIATTR_CBANK_PARAM_SIZE
	.align		4
.L_4529:
        /*00f8*/ 	.byte	0x03, 0x19
        /*00fa*/ 	.short	0x0128


	//----- nvinfo : EIATTR_PARAM_CBANK
	.align		4
        /*00fc*/ 	.byte	0x04, 0x0a
        /*00fe*/ 	.short	(.L_4531 - .L_4530)
	.align		4
.L_4530:
        /*0100*/ 	.word	index@(.nv.constant0._ZN10layer_norm13ln_bwd_kernelINS_13Kernel_traitsIfffffjLj256ELj1ELj4ELj1ELj16ENS_18Kernel_traits_baseILj256EfffffjLj128EEEEELb0ELb1ELb0ELb0EEEvNS_9BwdParamsE)
        /*0104*/ 	.short	0x0380
        /*0106*/ 	.short	0x0128


	//----- nvinfo : EIATTR_SW_WAR
	.align		4
.L_4531:
        /*0108*/ 	.byte	0x04, 0x36
        /*010a*/ 	.short	(.L_4533 - .L_4532)
.L_4532:
        /*010c*/ 	.word	0x00000008
.L_4533:


//--------------------- .nv.info._ZN10layer_norm13ln_bwd_kernelINS_13Kernel_traitsIfffffjLj256ELj1ELj4ELj1ELj16ENS_18Kernel_traits_baseILj256EfffffjLj128EEEEELb0ELb1ELb0ELb1EEEvNS_9BwdParamsE --------------------------
	.section	.nv.info._ZN10layer_norm13ln_bwd_kernelINS_13Kernel_traitsIfffffjLj256ELj1ELj4ELj1ELj16ENS_18Kernel_traits_baseILj256EfffffjLj128EEEEELb0ELb1ELb0ELb1EEEvNS_9BwdParamsE,"",@"SHT_CUDA_INFO"
	.sectionflags	@""
	.align	4


	//----- nvinfo : EIATTR_CUDA_API_VERSION
	.align		4
        /*0000*/ 	.byte	0x04, 0x37
        /*0002*/ 	.short	(.L_4535 - .L_4534)
.L_4534:
        /*0004*/ 	.word	0x00000082


	//----- nvinfo : EIATTR_KPARAM_INFO
	.align		4
.L_4535:
        /*0008*/ 	.byte	0x04, 0x17
        /*000a*/ 	.short	(.L_4537 - .L_4536)
.L_4536:
        /*000c*/ 	.word	0x00000000
        /*0010*/ 	.short	0x0000
        /*0012*/ 	.short	0x0000
        /*0014*/ 	.byte	0x00, 0xf0, 0xa1, 0x04


	//----- nvinfo : EIATTR_SPARSE_MMA_MASK
	.align		4
.L_4537:
        /*0018*/ 	.byte	0x03, 0x50
        /*001a*/ 	.short	0x0000


	//----- nvinfo : EIATTR_MAXREG_COUNT
	.align		4
        /*001c*/ 	.byte	0x03, 0x1b
        /*001e*/ 	.short	0x00ff


	//----- nvinfo : EIATTR_NUM_BARRIERS
	.align		4
        /*0020*/ 	.byte	0x02, 0x4c
        /*0022*/ 	.byte	0x01
	.zero		1


	//----- nvinfo : EIATTR_MERCURY_ISA_VERSION
	.align		4
        /*0024*/ 	.byte	0x03, 0x5f
        /*0026*/ 	.short	0x0101


	//----- nvinfo : EIATTR_COOP_GROUP_MASK_REGIDS
	.align		4
        /*0028*/ 	.byte	0x04, 0x29
        /*002a*/ 	.short	(.L_4539 - .L_4538)


	//   ....[0]....
.L_4538:
        /*002c*/ 	.word	0xffffffff


	//   ....[1]....
        /*0030*/ 	.word	0xffffffff


	//   ....[2]....
        /*0034*/ 	.word	0xffffffff


	//   ....[3]....
        /*0038*/ 	.word	0xffffffff


	//   ....[4]....
        /*003c*/ 	.word	0xffffffff


	//   ....[5]....
        /*0040*/ 	.word	0xffffffff


	//   ....[6]....
        /*0044*/ 	.word	0xffffffff


	//   ....[7]....
        /*0048*/ 	.word	0xffffffff


	//   ....[8]....
        /*004c*/ 	.word	0xffffffff


	//   ....[9]....
        /*0050*/ 	.word	0xffffffff


	//   ....[10]....
        /*0054*/ 	.word	0x05000055


	//   ....[11]....
        /*0058*/ 	.word	0x05000055


	//   ....[12]....
        /*005c*/ 	.word	0x05000055


	//   ....[13]....
        /*0060*/ 	.word	0x05000055


	//   ....[14]....
        /*0064*/ 	.word	0x05000055


	//   ....[15]....
        /*0068*/ 	.word	0x05000055


	//   ....[16]....
        /*006c*/ 	.word	0x05000055


	//   ....[17]....
        /*0070*/ 	.word	0x05000055


	//   ....[18]....
        /*0074*/ 	.word	0x05000055


	//   ....[19]....
        /*0078*/ 	.word	0x05000055


	//----- nvinfo : EIATTR_COOP_GROUP_INSTR_OFFSETS
	.align		4
.L_4539:
        /*007c*/ 	.byte	0x04, 0x28
        /*007e*/ 	.short	(.L_4541 - .L_4540)


	//   ....[0]....
.L_4540:
        /*0080*/ 	.word	0x00000da0


	//   ....[1]....
        /*0084*/ 	.word	0x00000db0


	//   ....[2]....
        /*0088*/ 	.word	0x00000de0


	//   ....[3]....
        /*008c*/ 	.word	0x00000df0


	//   ....[4]....
        /*0090*/ 	.word	0x00000e20


	//   ....[5]....
        /*0094*/ 	.word	0x00000e30


	//   ....[6]....
        /*0098*/ 	.word	0x00000e60


	//   ....[7]....
        /*009c*/ 	.word	0x00000e70


	//   ....[8]....
        /*00a0*/ 	.word	0x00000ea0


	//   ....[9]....
        /*00a4*/ 	.word	0x00000eb0


	//   ....[10]....
        /*00a8*/ 	.word	0x00002670


	//   ....[11]....
        /*00ac*/ 	.word	0x00002710


	//   ....[12]....
        /*00b0*/ 	.word	0x00002770


	//   ....[13]....
        /*00b4*/ 	.word	0x000027d0


	//   ....[14]....
        /*00b8*/ 	.word	0x00002840


	//   ....[15]....
        /*00bc*/ 	.word	0x000028a0


	//   ....[16]....
        /*00c0*/ 	.word	0x00002910


	//   ....[17]....
        /*00c4*/ 	.word	0x00002970


	//   ....[18]....
        /*00c8*/ 	.word	0x000029e0


	//   ....[19]....
        /*00cc*/ 	.word	0x00002a40


	//----- nvinfo : EIATTR_VRC_CTA_INIT_COUNT
	.align		4
.L_4541:
        /*00d0*/ 	.byte	0x02, 0x4a
	.zero		1
	.zero		1


	//----- nvinfo : EIATTR_EXIT_INSTR_OFFSETS
	.align		4
        /*00d4*/ 	.byte	0x04, 0x1c
        /*00d6*/ 	.short	(.L_4543 - .L_4542)


	//   ....[0]....
.L_4542:
        /*00d8*/ 	.word	0x00002610


	//----- nvinfo : EIATTR_MAX_THREADS
	.align		4
.L_4543:
        /*00dc*/ 	.byte	0x04, 0x05
        /*00de*/ 	.short	(.L_4545 - .L_4544)
.L_4544:
        /*00e0*/ 	.word	0x00000080
        /*00e4*/ 	.word	0x00000001
        /*00e8*/ 	.word	0x00000001


	//----- nvinfo : EIATTR_CRS_STACK_SIZE
	.align		4
.L_4545:
        /*00ec*/ 	.byte	0x04, 0x1e
        /*00ee*/ 	.short	(.L_4547 - .L_4546)
.L_4546:
        /*00f0*/ 	.word	0x00000000


	//----- nvinfo : EIATTR_CBANK_PARAM_SIZE
	.align		4
.L_4547:
        /*00f4*/ 	.byte	0x03, 0x19
        /*00f6*/ 	.short	0x0128


	//----- nvinfo : EIATTR_PARAM_CBANK
	.align		4
        /*00f8*/ 	.byte	0x04, 0x0a
        /*00fa*/ 	.short	(.L_4549 - .L_4548)
	.align		4
.L_4548:
        /*00fc*/ 	.word	index@(.nv.constant0._ZN10layer_norm13ln_bwd_kernelINS_13Kernel_traitsIfffffjLj256ELj1ELj4ELj1ELj16ENS_18Kernel_traits_baseILj256EfffffjLj128EEEEELb0ELb1ELb0ELb1EEEvNS_9BwdParamsE)
        /*0100*/ 	.short	0x0380
        /*0102*/ 	.short	0x0128


	//----- nvinfo : EIATTR_SW_WAR
	.align		4
.L_4549:
        /*0104*/ 	.byte	0x04, 0x36
        /*0106*/ 	.short	(.L_4551 - .L_4550)
.L_4550:
        /*0108*/ 	.word	0x00000008
.L_4551:


//--------------------- .nv.info._ZN10layer_norm13ln_bwd_kernelINS_13Kernel_traitsIfffffjLj256ELj1ELj4ELj1ELj16ENS_18Kernel_traits_baseILj256EfffffjLj128EEEEELb0ELb1ELb1ELb0EEEvNS_9BwdParamsE --------------------------
	.section	.nv.info._ZN10layer_norm13ln_bwd_kernelINS_13Kernel_traitsIfffffjLj256ELj1ELj4ELj1ELj16ENS_18Kernel_traits_baseILj256EfffffjLj128EEEEELb0ELb1ELb1ELb0EEEvNS_9BwdParamsE,"",@"SHT_CUDA_INFO"
	.sectionflags	@""
	.align	4


	//----- nvinfo : EIATTR_CUDA_API_VERSION
	.align		4
        /*0000*/ 	.byte	0x04, 0x37
        /*0002*/ 	.short	(.L_4553 - .L_4552)
.L_4552:
        /*0004*/ 	.word	0x00000082


	//----- nvinfo : EIATTR_KPARAM_INFO
	.align		4
.L_4553:
        /*0008*/ 	.byte	0x04, 0x17
        /*000a*/ 	.short	(.L_4555 - .L_4554)
.L_4554:
        /*000c*/ 	.word	0x00000000
        /*0010*/ 	.short	0x0000
        /*0012*/ 	.short	0x0000
        /*0014*/ 	.byte	0x00, 0xf0, 0xa1, 0x04


	//----- nvinfo : EIATTR_SPARSE_MMA_MASK
	.align		4
.L_4555:
        /*0018*/ 	.byte	0x03, 0x50
        /*001a*/ 	.short	0x0000


	//----- nvinfo : EIATTR_MAXREG_COUNT
	.align		4
        /*001c*/ 	.byte	0x03, 0x1b
        /*001e*/ 	.short	0x00ff


	//----- nvinfo : EIATTR_NUM_BARRIERS
	.align		4
        /*0020*/ 	.byte	0x02, 0x4c
        /*0022*/ 	.byte	0x01
	.zero		1


	//----- nvinfo : EIATTR_MERCURY_ISA_VERSION
	.align		4
        /*0024*/ 	.byte	0x03, 0x5f
        /*0026*/ 	.short	0x0101


	//----- nvinfo : EIATTR_COOP_GROUP_MASK_REGIDS
	.align		4
        /*0028*/ 	.byte	0x04, 0x29
        /*002a*/ 	.short	(.L_4557 - .L_4556)


	//   ....[0]....
.L_4556:
        /*002c*/ 	.word	0xffffffff


	//   ....[1]....
        /*0030*/ 	.word	0xffffffff


	//   ....[2]....
        /*0034*/ 	.word	0xffffffff


	//   ....[3]....
        /*0038*/ 	.word	0xffffffff


	//   ....[4]....
        /*003c*/ 	.word	0xffffffff


	//   ....[5]....
        /*0040*/ 	.word	0xffffffff


	//   ....[6]....
        /*0044*/ 	.word	0xffffffff


	//   ....[7]....
        /*0048*/ 	.word	0xffffffff


	//   ....[8]....
        /*004c*/ 	.word	0xffffffff


	//   ....[9]....
        /*0050*/ 	.word	0xffffffff


	//   ....[10]....
        /*0054*/ 	.word	0x05000044


	//   ....[11]....
        /*0058*/ 	.word	0x05000044


	//   ....[12]....
        /*005c*/ 	.word	0x05000044


	//   ....[13]....
        /*0060*/ 	.word	0x05000044


	//   ....[14]....
        /*0064*/ 	.word	0x05000044


	//   ....[15]....
        /*0068*/ 	.word	0x05000044


	//   ....[16]....
        /*006c*/ 	.word	0x05000044


	//   ....[17]....
        /*0070*/ 	.word	0x05000044


	//   ....[18]....
        /*0074*/ 	.word	0x05000044


	//   ....[19]....
        /*0078*/ 	.word	0x05000044


	//----- nvinfo : EIATTR_COOP_GROUP_INSTR_OFFSETS
	.align		4
.L_4557:
        /*007c*/ 	.byte	0x04, 0x28
        /*007e*/ 	.short	(.L_4559 - .L_4558)


	//   ....[0]....
.L_4558:
        /*0080*/ 	.word	0x00000d20


	//   ....[1]....
        /*0084*/ 	.word	0x00000d30


	//   ....[2]....
        /*0088*/ 	.word	0x00000d60


	//   ....[3]....
        /*008c*/ 	.word	0x00000d70


	//   ....[4]....
        /*0090*/ 	.word	0x00000da0


	//   ....[5]....
        /*0094*/ 	.word	0x00000db0


	//   ....[6]....
        /*0098*/ 	.word	0x00000de0


	//   ....[7]....
        /*009c*/ 	.word	0x00000df0


	//   ....[8]....
        /*00a0*/ 	.word	0x00000e20


	//   ....[9]....
        /*00a4*/ 	.word	0x00000e30


	//   ....[10]....
        /*00a8*/ 	.word	0x00002e60


	//   ....[11]....
        /*00ac*/ 	.word	0x00002ef0


	//   ....[12]....
        /*00b0*/ 	.word	0x00002f50


	//   ....[13]....
        /*00b4*/ 	.word	0x00002fb0


	//   ....[14]....
        /*00b8*/ 	.word	0x00003010


	//   ....[15]....
        /*00bc*/ 	.word	0x00003070


	//   ....[16]....
        /*00c0*/ 	.word	0x000030d0


	//   ....[17]....
        /*00c4*/ 	.word	0x00003130


	//   ....[18]....
        /*00c8*/ 	.word	0x00003190


	//   ....[19]....
        /*00cc*/ 	.word	0x000031f0


	//----- nvinfo : EIATTR_VRC_CTA_INIT_COUNT
	.align		4
.L_4559:
        /*00d0*/ 	.byte	0x02, 0x4a
	.zero		1
	.zero		1


	//----- nvinfo : EIATTR_EXIT_INSTR_OFFSETS
	.align		4
        /*00d4*/ 	.byte	0x04, 0x1c
        /*00d6*/ 	.short	(.L_4561 - .L_4560)


	//   ....[0]....
.L_4560:
        /*00d8*/ 	.word	0x00002d80


	//   ....[1]....
        /*00dc*/ 	.word	0x00002e00


	//----- nvinfo : EIATTR_MAX_THREADS
	.align		4
.L_4561:
        /*00e0*/ 	.byte	0x04, 0x05
        /*00e2*/ 	.short	(.L_4563 - .L_4562)
.L_4562:
        /*00e4*/ 	.word	0x00000080
        /*00e8*/ 	.word	0x00000001
        /*00ec*/ 	.word	0x00000001


	//----- nvinfo : EIATTR_CRS_STACK_SIZE
	.align		4
.L_4563:
        /*00f0*/ 	.byte	0x04, 0x1e
        /*00f2*/ 	.short	(.L_4565 - .L_4564)
.L_4564:
        /*00f4*/ 	.word	0x00000000


	//----- nvinfo : EIATTR_CBANK_PARAM_SIZE
	.align		4
.L_4565:
        /*00f8*/ 	.byte	0x03, 0x19
        /*00fa*/ 	.short	0x0128


	//----- nvinfo : EIATTR_PARAM_CBANK
	.align		4
        /*00fc*/ 	.byte	0x04, 0x0a
        /*00fe*/ 	.short	(.L_4567 - .L_4566)
	.align		4
.L_4566:
        /*0100*/ 	.word	index@(.nv.constant0._ZN10layer_norm13ln_bwd_kernelINS_13Kernel_traitsIfffffjLj256ELj1ELj4ELj1ELj16ENS_18Kernel_traits_baseILj256EfffffjLj128EEEEELb0ELb1ELb1ELb0EEEvNS_9BwdParamsE)
        /*0104*/ 	.short	0x0380
        /*0106*/ 	.short	0x0128


	//----- nvinfo : EIATTR_SW_WAR
	.align		4
.L_4567:
        /*0108*/ 	.byte	0x04, 0x36
        /*010a*/ 	.short	(.L_4569 - .L_4568)
.L_4568:
        /*010c*/ 	.word	0x00000008
.L_4569:


//--------------------- .nv.info._ZN10layer_norm13ln_bwd_kernelINS_13Kernel_traitsIfffffjLj256ELj1ELj4ELj1ELj16ENS_18Kernel_traits_baseILj256EfffffjLj128EEEEELb0ELb1ELb1ELb1EEEvNS_9BwdParamsE --------------------------
	.section	.nv.info._ZN10layer_norm13ln_bwd_kernelINS_13Kernel_traitsIfffffjLj256ELj1ELj4ELj1ELj16ENS_18Kernel_traits_baseILj256EfffffjLj128EEEEELb0ELb1ELb1ELb1EEEvNS_9BwdParamsE,"",@"SHT_CUDA_INFO"
	.sectionflags	@""
	.align	4


	//----- nvinfo : EIATTR_CUDA_API_VERSION
	.align		4
        /*0000*/ 	.byte	0x04, 0x37
        /*0002*/ 	.short	(.L_4571 - .L_4570)
.L_4570:
        /*0004*/ 	.word	0x00000082


	//----- nvinfo : EIATTR_KPARAM_INFO
	.align		4
.L_4571:
        /*0008*/ 	.byte	0x04, 0x17
        /*000a*/ 	.short	(.L_4573 - .L_4572)
.L_4572:
        /*000c*/ 	.word	0x00000000
        /*0010*/ 	.short	0x0000
        /*0012*/ 	.short	0x0000
        /*0014*/ 	.byte	0x00, 0xf0, 0xa1, 0x04


	//----- nvinfo : EIATTR_SPARSE_MMA_MASK
	.align		4
.L_4573:
        /*0018*/ 	.byte	0x03, 0x50
        /*001a*/ 	.short	0x0000


	//----- nvinfo : EIATTR_MAXREG_COUNT
	.align		4
        /*001c*/ 	.byte	0x03, 0x1b
        /*001e*/ 	.short	0x00ff


	//----- nvinfo : EIATTR_NUM_BARRIERS
	.align		4
        /*0020*/ 	.byte	0x02, 0x4c
        /*0022*/ 	.byte	0x01
	.zero		1


	//----- nvinfo : EIATTR_MERCURY_ISA_VERSION
	.align		4
        /*0024*/ 	.byte	0x03, 0x5f
        /*0026*/ 	.short	0x0101


	//----- nvinfo : EIATTR_COOP_GROUP_MASK_REGIDS
	.align		4
        /*0028*/ 	.byte	0x04, 0x29
        /*002a*/ 	.short	(.L_4575 - .L_4574)


	//   ....[0]....
.L_4574:
        /*002c*/ 	.word	0xffffffff


	//   ....[1]....
        /*0030*/ 	.word	0xffffffff


	//   ....[2]....
        /*0034*/ 	.word	0xffffffff


	//   ....[3]....
        /*0038*/ 	.word	0xffffffff


	//   ....[4]....
        /*003c*/ 	.word	0xffffffff


	//   ....[5]....
        /*0040*/ 	.word	0xffffffff


	//   ....[6]....
        /*0044*/ 	.word	0xffffffff


	//   ....[7]....
        /*0048*/ 	.word	0xffffffff


	//   ....[8]....
        /*004c*/ 	.word	0xffffffff


	//   ....[9]....
        /*0050*/ 	.word	0xffffffff


	//   ....[10]....
        /*0054*/ 	.word	0x0500004a


	//   ....[11]....
        /*0058*/ 	.word	0x0500004a


	//   ....[12]....
        /*005c*/ 	.word	0x0500004a


	//   ....[13]....
        /*0060*/ 	.word	0x0500004a


	//   ....[14]....
        /*0064*/ 	.word	0x0500004a


	//   ....[15]....
        /*0068*/ 	.word	0x0500004a


	//   ....[16]....
        /*006c*/ 	.word	0x0500004a


	//   ....[17]....
        /*0070*/ 	.word	0x0500004a


	//   ....[18]....
        /*0074*/ 	.word	0x0500004a


	//   ....[19]....
        /*0078*/ 	.word	0x0500004a


	//----- nvinfo : EIATTR_COOP_GROUP_INSTR_OFFSETS
	.align		4
.L_4575:
        /*007c*/ 	.byte	0x04, 0x28
        /*007e*/ 	.short	(.L_4577 - .L_4576)


	//   ....[0]....
.L_4576:
        /*0080*/ 	.word	0x00000ab0


	//   ....[1]....
        /*0084*/ 	.word	0x00000ac0


	//   ....[2]....
        /*0088*/ 	.word	0x00000af0


	//   ....[3]....
        /*008c*/ 	.word	0x00000b00


	//   ....[4]....
        /*0090*/ 	.word	0x00000b30


	//   ....[5]....
        /*0094*/ 	.word	0x00000b40


	//   ....[6]....
        /*0098*/ 	.word	0x00000b70


	//   ....[7]....
        /*009c*/ 	.word	0x00000b80


	//   ....[8]....
        /*00a0*/ 	.word	0x00000bb0


	//   ....[9]....
        /*00a4*/ 	.word	0x00000bc0


	//   ....[10]....
        /*00a8*/ 	.word	0x000027f0


	//   ....[11]....
        /*00ac*/ 	.word	0x00002880


	//   ....[12]....
        /*00b0*/ 	.word	0x000028e0


	//   ....[13]....
        /*00b4*/ 	.word	0x00002940


	//   ....[14]....
        /*00b8*/ 	.word	0x000029a0


	//   ....[15]....
        /*00bc*/ 	.word	0x00002a00


	//   ....[16]....
        /*00c0*/ 	.word	0x00002a60


	//   ....[17]....
        /*00c4*/ 	.word	0x00002ac0


	//   ....[18]....
        /*00c8*/ 	.word	0x00002b20


	//   ....[19]....
        /*00cc*/ 	.word	0x00002b80


	//----- nvinfo : EIATTR_VRC_CTA_INIT_COUNT
	.align		4
.L_4577:
        /*00d0*/ 	.byte	0x02, 0x4a
	.zero		1
	.zero		1


	//----- nvinfo : EIATTR_EXIT_INSTR_OFFSETS
	.align		4
        /*00d4*/ 	.byte	0x04, 0x1c
        /*00d6*/ 	.short	(.L_4579 - .L_4578)


	//   ....[0]....
.L_4578:
        /*00d8*/ 	.word	0x00002790


	//----- nvinfo : EIATTR_MAX_THREADS
	.align		4
.L_4579:
        /*00dc*/ 	.byte	0x04, 0x05
        /*00de*/ 	.short	(.L_4581 - .L_4580)
.L_4580:
        /*00e0*/ 	.word	0x00000080
        /*00e4*/ 	.word	0x00000001
        /*00e8*/ 	.word	0x00000001


	//----- nvinfo : EIATTR_CRS_STACK_SIZE
	.align		4
.L_4581:
        /*00ec*/ 	.byte	0x04, 0x1e
        /*00ee*/ 	.short	(.L_4583 - .L_4582)
.L_4582:
        /*00f0*/ 	.word	0x00000000


	//----- nvinfo : EIATTR_CBANK_PARAM_SIZE
	.align		4
.L_4583:
        /*00f4*/ 	.byte	0x03, 0x19
        /*00f6*/ 	.short	0x0128


	//----- nvinfo : EIATTR_PARAM_CBANK
	.align		4
        /*00f8*/ 	.byte	0x04, 0x0a
        /*00fa*/ 	.short	(.L_4585 - .L_4584)
	.align		4
.L_4584:
        /*00fc*/ 	.word	index@(.nv.constant0._ZN10layer_norm13ln_bwd_kernelINS_13Kernel_traitsIfffffjLj256ELj1ELj4ELj1ELj16ENS_18Kernel_traits_baseILj256EfffffjLj128EEEEELb0ELb1ELb1ELb1EEEvNS_9BwdParamsE)
        /*0100*/ 	.short	0x0380
        /*0102*/ 	.short	0x0128


	//----- nvinfo : EIATTR_SW_WAR
	.align		4
.L_4585:
        /*0104*/ 	.byte	0x04, 0x36
        /*0106*/ 	.short	(.L_4587 - .L_4586)
.L_4586:
        /*0108*/ 	.word	0x00000008
.L_4587:


//--------------------- .nv.info._ZN10layer_norm13ln_bwd_kernelINS_13Kernel_traitsIfffffjLj256ELj1ELj4ELj1ELj16ENS_18Kernel_traits_baseILj256EfffffjLj128EEEEELb1ELb0ELb0ELb0EEEvNS_9BwdParamsE --------------------------
	.section	.nv.info._ZN10layer_norm13ln_bwd_kernelINS_13Kernel_traitsIfffffjLj256ELj1ELj4ELj1ELj16ENS_18Kernel_traits_baseILj256EfffffjLj128EEEEELb1ELb0ELb0ELb0EEEvNS_9BwdParamsE,"",@"SHT_CUDA_INFO"
	.sectionflags	@""
	.align	4


	//----- nvinfo : EIATTR_CUDA_API_VERSION
	.align		4
        /*0000*/ 	.byte	0x04, 0x37
        /*0002*/ 	.short	(.L_4589 - .L_4588)
.L_4588:
        /*0004*/ 	.word	0x00000082


	//----- nvinfo : EIATTR_KPARAM_INFO
	.align		4
.L_4589:
        /*0008*/ 	.byte	0x04, 0x17
        /*000a*/ 	.short	(.L_4591 - .L_4590)
.L_4590:
        /*000c*/ 	.word	0x00000000
        /*0010*/ 	.short	0x0000
        /*0012*/ 	.short	0x0000
        /*0014*/ 	.byte	0x00, 0xf0, 0xa1, 0x04


	//----- nvinfo : EIATTR_SPARSE_MMA_MASK
	.align		4
.L_4591:
        /*0018*/ 	.byte	0x03, 0x50
        /*001a*/ 	.short	0x0000


	//----- nvinfo : EIATTR_MAXREG_COUNT
	.align		4
        /*001c*/ 	.byte	0x03, 0x1b
        /*001e*/ 	.short	0x00ff


	//----- nvinfo : EIATTR_NUM_BARRIERS
	.align		4
        /*0020*/ 	.byte	0x02, 0x4c
        /*0022*/ 	.byte	0x01
	.zero		1


	//----- nvinfo : EIATTR_MERCURY_ISA_VERSION
	.align		4
        /*0024*/ 	.byte	0x03, 0x5f
        /*0026*/ 	.short	0x0101


	//----- nvinfo : EIATTR_COOP_GROUP_MASK_REGIDS
	.align		4
        /*0028*/ 	.byte	0x04, 0x29
        /*002a*/ 	.short	(.L_4593 - .L_4592)


	//   ....[0]....
.L_4592:
        /*002c*/ 	.word	0xffffffff


	//   ....[1]....
        /*0030*/ 	.word	0xffffffff


	//   ....[2]....
        /*0034*/ 	.word	0xffffffff


	//   ....[3]....
        /*0038*/ 	.word	0xffffffff


	//   ....[4]....
        /*003c*/ 	.word	0xffffffff


	//   ....[5]....
        /*0040*/ 	.word	0xffffffff


	//   ....[6]....
        /*0044*/ 	.word	0xffffffff


	//   ....[7]....
        /*0048*/ 	.word	0xffffffff


	//   ....[8]....
        /*004c*/ 	.word	0xffffffff


	//   ....[9]....
        /*0050*/ 	.word	0xffffffff


	//   ....[10]....
        /*0054*/ 	.word	0x05000028


	//   ....[11]....
        /*0058*/ 	.word	0x05000028


	//   ....[12]....
        /*005c*/ 	.word	0x05000028


	//   ....[13]....
        /*0060*/ 	.word	0x05000028


	//   ....[14]....
        /*0064*/ 	.word	0x05000028


	//   ....[15]....
        /*0068*/ 	.word	0x05000028


	//   ....[16]....
        /*006c*/ 	.word	0x05000028


	//   ....[17]....
        /*0070*/ 	.word	0x05000028


	//   ....[18]....
        /*0074*/ 	.word	0x05000028


	//   ....[19]....
        /*0078*/ 	.word	0x05000028


	//----- nvinfo : EIATTR_COOP_GROUP_INSTR_OFFSETS
	.align		4
.L_4593:
        /*007c*/ 	.byte	0x04, 0x28
        /*007e*/ 	.short	(.L_4595 - .L_4594)


	//   ....[0]....
.L_4594:
        /*0080*/ 	.word	0x00000aa0


	//   ....[1]....
        /*0084*/ 	.word	0x00000ab0


	//   ....[2]....
        /*0088*/ 	.word	0x00000ae0


	//   ....[3]....
        /*008c*/ 	.word	0x00000af0


	//   ....[4]....
        /*0090*/ 	.word	0x00000b20


	//   ....[5]....
        /*0094*/ 	.word	0x00000b30


	//   ....[6]....
        /*0098*/ 	.word	0x00000b60


	//   ....[7]....
        /*009c*/ 	.word	0x00000b70


	//   ....[8]....
        /*00a0*/ 	.word	0x00000ba0


	//   ....[9]....
        /*00a4*/ 	.word	0x00000bb0


	//   ....[10]....
        /*00a8*/ 	.word	0x00002430


	//   ....[11]....
        /*00ac*/ 	.word	0x000024c0


	//   ....[12]....
        /*00b0*/ 	.word	0x00002520


	//   ....[13]....
        /*00b4*/ 	.word	0x00002580


	//   ....[14]....
        /*00b8*/ 	.word	0x000025e0


	//   ....[15]....
        /*00bc*/ 	.word	0x00002640


	//   ....[16]....
        /*00c0*/ 	.word	0x000026a0


	//   ....[17]....
        /*00c4*/ 	.word	0x00002700


	//   ....[18]....
        /*00c8*/ 	.word	0x00002760


	//   ....[19]....
        /*00cc*/ 	.word	0x000027c0


	//----- nvinfo : EIATTR_VRC_CTA_INIT_COUNT
	.align		4
.L_4595:
        /*00d0*/ 	.byte	0x02, 0x4a
	.zero		1
	.zero		1


	//----- nvinfo : EIATTR_EXIT_INSTR_OFFSETS
	.align		4
        /*00d4*/ 	.byte	0x04, 0x1c
        /*00d6*/ 	.short	(.L_4597 - .L_4596)


	//   ....[0]....
.L_4596:
        /*00d8*/ 	.word	0x00002390


	//   ....[1]....
        /*00dc*/ 	.word	0x000023c0


	//----- nvinfo : EIATTR_MAX_THREADS
	.align		4
.L_4597:
        /*00e0*/ 	.byte	0x04, 0x05
        /*00e2*/ 	.short	(.L_4599 - .L_4598)
.L_4598:
        /*00e4*/ 	.word	0x00000080
        /*00e8*/ 	.word	0x00000001
        /*00ec*/ 	.word	0x00000001


	//----- nvinfo : EIATTR_CRS_STACK_SIZE
	.align		4
.L_4599:
        /*00f0*/ 	.byte	0x04, 0x1e
        /*00f2*/ 	.short	(.L_4601 - .L_4600)
.L_4600:
        /*00f4*/ 	.word	0x00000000


	//----- nvinfo : EIATTR_CBANK_PARAM_SIZE
	.align		4
.L_4601:
        /*00f8*/ 	.byte	0x03, 0x19
        /*00fa*/ 	.short	0x0128


	//----- nvinfo : EIATTR_PARAM_CBANK
	.align		4
        /*00fc*/ 	.byte	0x04, 0x0a
        /*00fe*/ 	.short	(.L_4603 - .L_4602)
	.align		4
.L_4602:
        /*0100*/ 	.word	index@(.nv.constant0._ZN10layer_norm13ln_bwd_kernelINS_13Kernel_traitsIfffffjLj256ELj1ELj4ELj1ELj16ENS_18Kernel_traits_baseILj256EfffffjLj128EEEEELb1ELb0ELb0ELb0EEEvNS_9BwdParamsE)
        /*0104*/ 	.short	0x0380
        /*0106*/ 	.short	0x0128


	//----- nvinfo : EIATTR_SW_WAR
	.align		4
.L_4603:
        /*0108*/ 	.byte	0x04, 0x36
        /*010a*/ 	.short	(.L_4605 - .L_4604)
.L_4604:
        /*010c*/ 	.word	0x00000008
.L_4605:


//--------------------- .nv.info._ZN10layer_norm13ln_bwd_kernelINS_13Kernel_traitsIfffffjLj256ELj1ELj4ELj1ELj16ENS_18Kernel_traits_baseILj256EfffffjLj128EEEEELb1ELb0ELb0ELb1EEEvNS_9BwdParamsE --------------------------
	.section	.nv.info._ZN10layer_norm13ln_bwd_kernelINS_13Kernel_traitsIfffffjLj256ELj1ELj4ELj1ELj16ENS_18Kernel_traits_baseILj256EfffffjLj128EEEEELb1ELb0ELb0ELb1EEEvNS_9BwdParamsE,"",@"SHT_CUDA_INFO"
	.sectionflags	@""
	.align	4


	//----- nvinfo : EIATTR_CUDA_API_VERSION
	.align		4
        /*0000*/ 	.byte	0x04, 0x37
        /*0002*/ 	.short	(.L_4607 - .L_4606)
.L_4606:
        /*0004*/ 	.word	0x00000082


	//----- nvinfo : EIATTR_KPARAM_INFO
	.align		4
.L_4607:
        /*0008*/ 	.byte	0x04, 0x17
        /*000a*/ 	.short	(.L_4609 - .L_4608)
.L_4608:
        /*000c*/ 	.word	0x00000000
        /*0010*/ 	.short	0x0000
        /*0012*/ 	.short	0x0000
        /*0014*/ 	.byte	0x00, 0xf0, 0xa1, 0x04


	//----- nvinfo : EIATTR_SPARSE_MMA_MASK
	.align		4
.L_4609:
        /*0018*/ 	.byte	0x03, 0x50
        /*001a*/ 	.short	0x0000


	//----- nvinfo : EIATTR_MAXREG_COUNT
	.align		4
        /*001c*/ 	.byte	0x03, 0x1b
        /*001e*/ 	.short	0x00ff


	//----- nvinfo : EIATTR_NUM_BARRIERS
	.align		4
        /*0020*/ 	.byte	0x02, 0x4c
        /*0022*/ 	.byte	0x01
	.zero		1


	//----- nvinfo : EIATTR_MERCURY_ISA_VERSION
	.align		4
        /*0024*/ 	.byte	0x03, 0x5f
        /*0026*/ 	.short	0x0101


	//----- nvinfo : EIATTR_COOP_GROUP_MASK_REGIDS
	.align		4
        /*0028*/ 	.byte	0x04, 0x29
        /*002a*/ 	.short	(.L_4611 - .L_4610)


	//   ....[0]....
.L_4610:
        /*002c*/ 	.word	0xffffffff


	//   ....[1]....
        /*0030*/ 	.word	0xffffffff


	//   ....[2]....
        /*0034*/ 	.word	0xffffffff


	//   ....[3]....
        /*0038*/ 	.word	0xffffffff


	//   ....[4]....
        /*003c*/ 	.word	0xffffffff


	//   ....[5]....
        /*0040*/ 	.word	0xffffffff


	//   ....[6]....
        /*0044*/ 	.word	0xffffffff


	//   ....[7]....
        /*0048*/ 	.word	0xffffffff


	//   ....[8]....
        /*004c*/ 	.word	0xffffffff


	//   ....[9]....
        /*0050*/ 	.word	0xffffffff


	//   ....[10]....
        /*0054*/ 	.word	0x0500001a


	//   ....[11]....
        /*0058*/ 	.word	0x0500001a


	//   ....[12]....
        /*005c*/ 	.word	0x0500001a


	//   ....[13]....
        /*0060*/ 	.word	0x0500001a


	//   ....[14]....
        /*0064*/ 	.word	0x0500001a


	//   ....[15]....
        /*0068*/ 	.word	0x0500001a


	//   ....[16]....
        /*006c*/ 	.word	0x0500001a


	//   ....[17]....
        /*0070*/ 	.word	0x0500001a


	//   ....[18]....
        /*0074*/ 	.word	0x0500001a


	//   ....[19]....
        /*0078*/ 	.word	0x0500001a


	//----- nvinfo : EIATTR_COOP_GROUP_INSTR_OFFSETS
	.align		4
.L_4611:
        /*007c*/ 	.byte	0x04, 0x28
        /*007e*/ 	.short	(.L_4613 - .L_4612)


	//   ....[0]....
.L_4612:
        /*0080*/ 	.word	0x00000da0


	//   ....[1]....
        /*0084*/ 	.word	0x00000dd0


	//   ....[2]....
        /*0088*/ 	.word	0x00000e00


	//   ....[3]....
        /*008c*/ 	.word	0x00000e10


	//   ....[4]....
        /*0090*/ 	.word	0x00000e40


	//   ....[5]....
        /*0094*/ 	.word	0x00000e50


	//   ....[6]....
        /*0098*/ 	.word	0x00000e80


	//   ....[7]....
        /*009c*/ 	.word	0x00000e90


	//   ....[8]....
        /*00a0*/ 	.word	0x00000ec0


	//   ....[9]....
        /*00a4*/ 	.word	0x00000ed0


	//   ....[10]....
        /*00a8*/ 	.word	0x00002570


	//   ....[11]....
        /*00ac*/ 	.word	0x00002600


	//   ....[12]....
        /*00b0*/ 	.word	0x00002670


	//   ....[13]....
        /*00b4*/ 	.word	0x000026d0


	//   ....[14]....
        /*00b8*/ 	.word	0x00002740


	//   ....[15]....
        /*00bc*/ 	.word	0x000027a0


	//   ....[16]....
        /*00c0*/ 	.word	0x00002810


	//   ....[17]....
        /*00c4*/ 	.word	0x00002870


	//   ....[18]....
        /*00c8*/ 	.word	0x000028e0


	//   ....[19]....
        /*00cc*/ 	.word	0x00002940


	//----- nvinfo : EIATTR_VRC_CTA_INIT_COUNT
	.align		4
.L_4613:
        /*00d0*/ 	.byte	0x02, 0x4a
	.zero		1
	.zero		1


	//----- nvinfo : EIATTR_EXIT_INSTR_OFFSETS
	.align		4
        /*00d4*/ 	.byte	0x04, 0x1c
        /*00d6*/ 	.short	(.L_4615 - .L_4614)


	//   ....[0]....
.L_4614:
        /*00d8*/ 	.word	0x00002500


	//----- nvinfo : EIATTR_MAX_THREADS
	.align		4
.L_4615:
        /*00dc*/ 	.byte	0x04, 0x05
        /*00de*/ 	.short	(.L_4617 - .L_4616)
.L_4616:
        /*00e0*/ 	.word	0x00000080
        /*00e4*/ 	.word	0x00000001
        /*00e8*/ 	.word	0x00000001


	//----- nvinfo : EIATTR_CRS_STACK_SIZE
	.align		4
.L_4617:
        /*00ec*/ 	.byte	0x04, 0x1e
        /*00ee*/ 	.short	(.L_4619 - .L_4618)
.L_4618:
        /*00f0*/ 	.word	0x00000000


	//----- nvinfo : EIATTR_CBANK_PARAM_SIZE
	.align		4
.L_4619:
        /*00f4*/ 	.byte	0x03, 0x19
        /*00f6*/ 	.short	0x0128


	//----- nvinfo : EIATTR_PARAM_CBANK
	.align		4
        /*00f8*/ 	.byte	0x04, 0x0a
        /*00fa*/ 	.short	(.L_4621 - .L_4620)
	.align		4
.L_4620:
        /*00fc*/ 	.word	index@(.nv.constant0._ZN10layer_norm13ln_bwd_kernelINS_13Kernel_traitsIfffffjLj256ELj1ELj4ELj1ELj16ENS_18Kernel_traits_baseILj256EfffffjLj128EEEEELb1ELb0ELb0ELb1EEEvNS_9BwdParamsE)
        /*0100*/ 	.short	0x0380
        /*0102*/ 	.short	0x0128


	//----- nvinfo : EIATTR_SW_WAR
	.align		4
.L_4621:
        /*0104*/ 	.byte	0x04, 0x36
        /*0106*/ 	.short	(.L_4623 - .L_4622)
.L_4622:
        /*0108*/ 	.word	0x00000008
.L_4623:


//--------------------- .nv.info._ZN10layer_norm22ln_bwd_finalize_kernelINS_22Kernel_traits_finalizeILj256EfffffjLb0ELj1024ELj4ENS_18Kernel_traits_baseILj256EfffffjLj1024EEEEELb0ELb0EEEvNS_9BwdParamsE --------------------------
	.section	.nv.info._ZN10layer_norm22ln_bwd_finalize_kernelINS_22Kernel_traits_finalizeILj256EfffffjLb0ELj1024ELj4ENS_18Kernel_traits_baseILj256EfffffjLj1024EEEEELb0ELb0EEEvNS_9BwdParamsE,"",@"SHT_CUDA_INFO"
	.sectionflags	@""
	.align	4


	//----- nvinfo : EIATTR_CUDA_API_VERSION
	.align		4
        /*0000*/ 	.byte	0x04, 0x37
        /*0002*/ 	.short	(.L_4625 - .L_4624)
.L_4624:
        /*0004*/ 	.word	0x00000082


	//----- nvinfo : EIATTR_KPARAM_INFO
	.align		4
.L_4625:
        /*0008*/ 	.byte	0x04, 0x17
        /*000a*/ 	.short	(.L_4627 - .L_4626)
.L_4626:
        /*000c*/ 	.word	0x00000000
        /*0010*/ 	.short	0x0000
        /*0012*/ 	.short	0x0000
        /*0014*/ 	.byte	0x00, 0xf0, 0xa1, 0x04


	//----- nvinfo : EIATTR_SPARSE_MMA_MASK
	.align		4
.L_4627:
        /*0018*/ 	.byte	0x03, 0x50
        /*001a*/ 	.short	0x0000


	//----- nvinfo : EIATTR_MAXREG_COUNT
	.align		4
        /*001c*/ 	.byte	0x03, 0x1b
        /*001e*/ 	.short	0x0040


	//----- nvinfo : EIATTR_NUM_BARRIERS
	.align		4
        /*0020*/ 	.byte	0x02, 0x4c
        /*0022*/ 	.byte	0x01
	.zero		1


	//----- nvinfo : EIATTR_MERCURY_ISA_VERSION
	.align		4
        /*0024*/ 	.byte	0x03, 0x5f
        /*0026*/ 	.short	0x0101


	//----- nvinfo : EIATTR_COOP_GROUP_MASK_REGIDS
	.align		4
        /*0028*/ 	.byte	0x04, 0x29
        /*002a*/ 	.short	(.L_4629 - .L_4628)


	//   ....[0]....
.L_4628:
        /*002c*/ 	.word	0xffffffff


	//   ....[1]....
        /*0030*/ 	.word	0xffffffff


	//   ....[2]....
        /*0034*/ 	.word	0xffffffff


	//   ....[3]....
        /*0038*/ 	.word	0xffffffff


	//   ....[4]....
        /*003c*/ 	.word	0xffffffff


	//   ....[5]....
        /*0040*/ 	.word	0xffffffff


	//   ....[6]....
        /*0044*/ 	.word	0xffffffff


	//   ....[7]....
        /*0048*/ 	.word	0xffffffff


	//   ....[8]....
        /*004c*/ 	.word	0xffffffff


	//   ....[9]....
        /*0050*/ 	.word	0xffffffff


	//----- nvinfo : EIATTR_COOP_GROUP_INSTR_OFFSETS
	.align		4
.L_4629:
        /*0054*/ 	.byte	0x04, 0x28
        /*0056*/ 	.short	(.L_4631 - .L_4630)


	//   ....[0]....
.L_4630:
        /*0058*/ 	.word	0x000015e0


	//   ....[1]....
        /*005c*/ 	.word	0x000015f0


	//   ....[2]....
        /*0060*/ 	.word	0x00001620


	//   ....[3]....
        /*0064*/ 	.word	0x00001630


	//   ....[4]....
        /*0068*/ 	.word	0x00001660


	//   ....[5]....
        /*006c*/ 	.word	0x00001670


	//   ....[6]....
        /*0070*/ 	.word	0x000016b0


	//   ....[7]....
        /*0074*/ 	.word	0x000016e0


	//   ....[8]....
        /*0078*/ 	.word	0x00001710


	//   ....[9]....
        /*007c*/ 	.word	0x00001720


	//----- nvinfo : EIATTR_VRC_CTA_INIT_COUNT
	.align		4
.L_4631:
        /*0080*/ 	.byte	0x02, 0x4a
	.zero		1
	.zero		1


	//----- nvinfo : EIATTR_EXIT_INSTR_OFFSETS
	.align		4
        /*0084*/ 	.byte	0x04, 0x1c
        /*0086*/ 	.short	(.L_4633 - .L_4632)


	//   ....[0]....
.L_4632:
        /*0088*/ 	.word	0x00000060


	//   ....[1]....
        /*008c*/ 	.word	0x00001780


	//   ....[2]....
        /*0090*/ 	.word	0x000017b0


	//   ....[3]....
        /*0094*/ 	.word	0x00001850


	//----- nvinfo : EIATTR_MAX_THREADS
	.align		4
.L_4633:
        /*0098*/ 	.byte	0x04, 0x05
        /*009a*/ 	.short	(.L_4635 - .L_4634)
.L_4634:
        /*009c*/ 	.word	0x00000400
        /*00a0*/ 	.word	0x00000001
        /*00a4*/ 	.word	0x00000001


	//----- nvinfo : EIATTR_CRS_STACK_SIZE
	.align		4
.L_4635:
        /*00a8*/ 	.byte	0x04, 0x1e
        /*00aa*/ 	.short	(.L_4637 - .L_4636)
.L_4636:
        /*00ac*/ 	.word	0x00000000


	//----- nvinfo : EIATTR_CBANK_PARAM_SIZE
	.align		4
.L_4637:
        /*00b0*/ 	.byte	0x03, 0x19
        /*00b2*/ 	.short	0x0128


	//----- nvinfo : EIATTR_PARAM_CBANK
	.align		4
        /*00b4*/ 	.byte	0x04, 0x0a
        /*00b6*/ 	.short	(.L_4639 - .L_4638)
	.align		4
.L_4638:
        /*00b8*/ 	.word	index@(.nv.constant0._ZN10layer_norm22ln_bwd_finalize_kernelINS_22Kernel_traits_finalizeILj256EfffffjLb0ELj1024ELj4ENS_18Kernel_traits_baseILj256EfffffjLj1024EEEEELb0ELb0EEEvNS_9BwdParamsE)
        /*00bc*/ 	.short	0x0380
        /*00be*/ 	.short	0x0128


	//----- nvinfo : EIATTR_SW_WAR
	.align		4
.L_4639:
        /*00c0*/ 	.byte	0x04, 0x36
        /*00c2*/ 	.short	(.L_4641 - .L_4640)
.L_4640:
        /*00c4*/ 	.word	0x00000008
.L_4641:


//--------------------- .nv.info._ZN10layer_norm13ln_bwd_kernelINS_13Kernel_traitsIfffffjLj256ELj1ELj4ELj1ELj16ENS_18Kernel_traits_baseILj256EfffffjLj128EEEEELb1ELb0ELb1ELb0EEEvNS_9BwdParamsE --------------------------
	.section	.nv.info._ZN10layer_norm13ln_bwd_kernelINS_13Kernel_traitsIfffffjLj256ELj1ELj4ELj1ELj16ENS_18Kernel_traits_baseILj256EfffffjLj128EEEEELb1ELb0ELb1ELb0EEEvNS_9BwdParamsE,"",@"SHT_CUDA_INFO"
	.sectionflags	@""
	.align	4


	//----- nvinfo : EIATTR_CUDA_API_VERSION
	.align		4
        /*0000*/ 	.byte	0x04, 0x37
        /*0002*/ 	.short	(.L_4643 - .L_4642)
.L_4642:
        /*0004*/ 	.word	0x00000082


	//----- nvinfo : EIATTR_KPARAM_INFO
	.align		4
.L_4643:
        /*0008*/ 	.byte	0x04, 0x17
        /*000a*/ 	.short	(.L_4645 - .L_4644)
.L_4644:
        /*000c*/ 	.word	0x00000000
        /*0010*/ 	.short	0x0000
        /*0012*/ 	.short	0x0000
        /*0014*/ 	.byte	0x00, 0xf0, 0xa1, 0x04


	//----- nvinfo : EIATTR_SPARSE_MMA_MASK
	.align		4
.L_4645:
        /*0018*/ 	.byte	0x03, 0x50
        /*001a*/ 	.short	0x0000


	//----- nvinfo : EIATTR_MAXREG_COUNT
	.align		4
        /*001c*/ 	.byte	0x03, 0x1b
        /*001e*/ 	.short	0x00ff


	//----- nvinfo : EIATTR_NUM_BARRIERS
	.align		4
        /*0020*/ 	.byte	0x02, 0x4c
        /*0022*/ 	.byte	0x01
	.zero		1


	//----- nvinfo : EIATTR_MERCURY_ISA_VERSION
	.align		4
        /*0024*/ 	.byte	0x03, 0x5f
        /*0026*/ 	.short	0x0101


	//----- nvinfo : EIATTR_COOP_GROUP_MASK_REGIDS
	.align		4
        /*0028*/ 	.byte	0x04, 0x29
        /*002a*/ 	.short	(.L_4647 - .L_4646)


	//   ....[0]....
.L_4646:
        /*002c*/ 	.word	0xffffffff


	//   ....[1]....
        /*0030*/ 	.word	0xffffffff


	//   ....[2]....
        /*0034*/ 	.word	0xffffffff


	//   ....[3]....
        /*0038*/ 	.word	0xffffffff


	//   ....[4]....
        /*003c*/ 	.word	0xffffffff


	//   ....[5]....
        /*0040*/ 	.word	0xffffffff


	//   ....[6]....
        /*0044*/ 	.word	0xffffffff


	//   ....[7]....
        /*0048*/ 	.word	0xffffffff


	//   ....[8]....
        /*004c*/ 	.word	0xffffffff


	//   ....[9]....
        /*0050*/ 	.word	0xffffffff


	//   ....[10]....
        /*0054*/ 	.word	0x05000030


	//   ....[11]....
        /*0058*/ 	.word	0x05000030


	//   ....[12]....
        /*005c*/ 	.word	0x05000030


	//   ....[13]....
        /*0060*/ 	.word	0x05000030


	//   ....[14]....
        /*0064*/ 	.word	0x05000030


	//   ....[15]....
        /*0068*/ 	.word	0x05000030


	//   ....[16]....
        /*006c*/ 	.word	0x05000030


	//   ....[17]....
        /*0070*/ 	.word	0x05000030


	//   ....[18]....
        /*0074*/ 	.word	0x05000030


	//   ....[19]....
        /*0078*/ 	.word	0x05000030


	//----- nvinfo : EIATTR_COOP_GROUP_INSTR_OFFSETS
	.align		4
.L_4647:
        /*007c*/ 	.byte	0x04, 0x28
        /*007e*/ 	.short	(.L_4649 - .L_4648)


	//   ....[0]....
.L_4648:
        /*0080*/ 	.word	0x00000e90


	//   ....[1]....
        /*0084*/ 	.word	0x00000ea0


	//   ....[2]....
        /*0088*/ 	.word	0x00000ed0


	//   ....[3]....
        /*008c*/ 	.word	0x00000ee0


	//   ....[4]....
        /*0090*/ 	.word	0x00000f10


	//   ....[5]....
        /*0094*/ 	.word	0x00000f20


	//   ....[6]....
        /*0098*/ 	.word	0x00000f50


	//   ....[7]....
        /*009c*/ 	.word	0x00000f60


	//   ....[8]....
        /*00a0*/ 	.word	0x00000f90


	//   ....[9]....
        /*00a4*/ 	.word	0x00000fa0


	//   ....[10]....
        /*00a8*/ 	.word	0x00002d30


	//   ....[11]....
        /*00ac*/ 	.word	0x00002dc0


	//   ....[12]....
        /*00b0*/ 	.word	0x00002e20


	//   ....[13]....
        /*00b4*/ 	.word	0x00002e80


	//   ....[14]....
        /*00b8*/ 	.word	0x00002ee0


	//   ....[15]....
        /*00bc*/ 	.word	0x00002f40


	//   ....[16]....
        /*00c0*/ 	.word	0x00002fa0


	//   ....[17]....
        /*00c4*/ 	.word	0x00003000


	//   ....[18]....
        /*00c8*/ 	.word	0x00003060


	//   ....[19]....
        /*00cc*/ 	.word	0x000030c0


	//----- nvinfo : EIATTR_VRC_CTA_INIT_COUNT
	.align		4
.L_4649:
        /*00d0*/ 	.byte	0x02, 0x4a
	.zero		1
	.zero		1


	//----- nvinfo : EIATTR_EXIT_INSTR_OFFSETS
	.align		4
        /*00d4*/ 	.byte	0x04, 0x1c
        /*00d6*/ 	.short	(.L_4651 - .L_4650)


	//   ....[0]....
.L_4650:
        /*00d8*/ 	.word	0x00002c90


	//   ....[1]....
        /*00dc*/ 	.word	0x00002cc0


	//----- nvinfo : EIATTR_MAX_THREADS
	.align		4
.L_4651:
        /*00e0*/ 	.byte	0x04, 0x05
        /*00e2*/ 	.short	(.L_4653 - .L_4652)
.L_4652:
        /*00e4*/ 	.word	0x00000080
        /*00e8*/ 	.word	0x00000001
        /*00ec*/ 	.word	0x00000001


	//----- nvinfo : EIATTR_CRS_STACK_SIZE
	.align		4
.L_4653:
        /*00f0*/ 	.byte	0x04, 0x1e
        /*00f2*/ 	.short	(.L_4655 - .L_4654)
.L_4654:
        /*00f4*/ 	.word	0x00000000


	//----- nvinfo : EIATTR_CBANK_PARAM_SIZE
	.align		4
.L_4655:
        /*00f8*/ 	.byte	0x03, 0x19
        /*00fa*/ 	.short	0x0128


	//----- nvinfo : EIATTR_PARAM_CBANK
	.align		4
        /*00fc*/ 	.byte	0x04, 0x0a
        /*00fe*/ 	.short	(.L_4657 - .L_4656)
	.align		4
.L_4656:
        /*0100*/ 	.word	index@(.nv.constant0._ZN10layer_norm13ln_bwd_kernelINS_13Kernel_traitsIfffffjLj256ELj1ELj4ELj1ELj16ENS_18Kernel_traits_baseILj256EfffffjLj128EEEEELb1ELb0ELb1ELb0EEEvNS_9BwdParamsE)
        /*0104*/ 	.short	0x0380
        /*0106*/ 	.short	0x0128


	//----- nvinfo : EIATTR_SW_WAR
	.align		4
.L_4657:
        /*0108*/ 	.byte	0x04, 0x36
        /*010a*/ 	.short	(.L_4659 - .L_4658)
.L_4658:
        /*010c*/ 	.word	0x00000008
.L_4659:


//--------------------- .nv.info._ZN10layer_norm22ln_bwd_finalize_kernelINS_22Kernel_traits_finalizeILj256EfffffjLb0ELj1024ELj4ENS_18Kernel_traits_baseILj256EfffffjLj1024EEEEELb0ELb1EEEvNS_9BwdParamsE --------------------------
	.section	.nv.info._ZN10layer_norm22ln_bwd_finalize_kernelINS_22Kernel_traits_finalizeILj256EfffffjLb0ELj1024ELj4ENS_18Kernel_traits_baseILj256EfffffjLj1024EEEEELb0ELb1EEEvNS_9BwdParamsE,"",@"SHT_CUDA_INFO"
	.sectionflags	@""
	.align	4


	//----- nvinfo : EIATTR_CUDA_API_VERSION
	.align		4
        /*0000*/ 	.byte	0x04, 0x37
        /*0002*/ 	.short	(.L_4661 - .L_4660)
.L_4660:
        /*0004*/ 	.word	0x00000082


	//----- nvinfo : EIATTR_KPARAM_INFO
	.align		4
.L_4661:
        /*0008*/ 	.byte	0x04, 0x17
        /*000a*/ 	.short	(.L_4663 - .L_4662)
.L_4662:
        /*000c*/ 	.word	0x00000000
        /*0010*/ 	.short	0x0000
        /*0012*/ 	.short	0x0000
        /*0014*/ 	.byte	0x00, 0xf0, 0xa1, 0x04


	//----- nvinfo : EIATTR_SPARSE_MMA_MASK
	.align		4
.L_4663:
        /*0018*/ 	.byte	0x03, 0x50
        /*001a*/ 	.short	0x0000


	//----- nvinfo : EIATTR_MAXREG_COUNT
	.align		4
        /*001c*/ 	.byte	0x03, 0x1b
        /*001e*/ 	.short	0x0040


	//----- nvinfo : EIATTR_NUM_BARRIERS
	.align		4
        /*0020*/ 	.byte	0x02, 0x4c
        /*0022*/ 	.byte	0x01
	.zero		1


	//----- nvinfo : EIATTR_MERCURY_ISA_VERSION
	.align		4
        /*0024*/ 	.byte	0x03, 0x5f
        /*0026*/ 	.short	0x0101


	//----- nvinfo : EIATTR_COOP_GROUP_MASK_REGIDS
	.align		4
        /*0028*/ 	.byte	0x04, 0x29
        /*002a*/ 	.short	(.L_4665 - .L_4664)


	//   ....[0]....
.L_4664:
        /*002c*/ 	.word	0xffffffff


	//   ....[1]....
        /*0030*/ 	.word	0xffffffff


	//   ....[2]....
        /*0034*/ 	.word	0xffffffff


	//   ....[3]....
        /*0038*/ 	.word	0xffffffff


	//   ....[4]....
        /*003c*/ 	.word	0xffffffff


	//   ....[5]....
        /*0040*/ 	.word	0xffffffff


	//   ....[6]....
        /*0044*/ 	.word	0xffffffff


	//   ....[7]....
        /*0048*/ 	.word	0xffffffff


	//   ....[8]....
        /*004c*/ 	.word	0xffffffff


	//   ....[9]....
        /*0050*/ 	.word	0xffffffff


	//----- nvinfo : EIATTR_COOP_GROUP_INSTR_OFFSETS
	.align		4
.L_4665:
        /*0054*/ 	.byte	0x04, 0x28
        /*0056*/ 	.short	(.L_4667 - .L_4666)


	//   ....[0]....
.L_4666:
        /*0058*/ 	.word	0x00001630


	//   ....[1]....
        /*005c*/ 	.word	0x00001640


	//   ....[2]....
        /*0060*/ 	.word	0x00001670


	//   ....[3]....
        /*0064*/ 	.word	0x00001680


	//   ....[4]....
        /*0068*/ 	.word	0x000016b0


	//   ....[5]....
        /*006c*/ 	.word	0x000016c0


	//   ....[6]....
        /*0070*/ 	.word	0x000016f0


	//   ....[7]....
        /*0074*/ 	.word	0x00001710


	//   ....[8]....
        /*0078*/ 	.word	0x00001740


	//   ....[9]....
        /*007c*/ 	.word	0x00001750


	//----- nvinfo : EIATTR_VRC_CTA_INIT_COUNT
	.align		4
.L_4667:
        /*0080*/ 	.byte	0x02, 0x4a
	.zero		1
	.zero		1


	//----- nvinfo : EIATTR_EXIT_INSTR_OFFSETS
	.align		4
        /*0084*/ 	.byte	0x04, 0x1c
        /*0086*/ 	.short	(.L_4669 - .L_4668)


	//   ....[0]....
.L_4668:
        /*0088*/ 	.word	0x00000070


	//   ....[1]....
        /*008c*/ 	.word	0x000017b0


	//   ....[2]....
        /*0090*/ 	.word	0x00001860


	//----- nvinfo : EIATTR_MAX_THREADS
	.align		4
.L_4669:
        /*0094*/ 	.byte	0x04, 0x05
        /*0096*/ 	.short	(.L_4671 - .L_4670)
.L_4670:
        /*0098*/ 	.word	0x00000400
        /*009c*/ 	.word	0x00000001
        /*00a0*/ 	.word	0x00000001


	//----- nvinfo : EIATTR_CRS_STACK_SIZE
	.align		4
.L_4671:
        /*00a4*/ 	.byte	0x04, 0x1e
        /*00a6*/ 	.short	(.L_4673 - .L_4672)
.L_4672:
        /*00a8*/ 	.word	0x00000000


	//----- nvinfo : EIATTR_CBANK_PARAM_SIZE
	.align		4
.L_4673:
        /*00ac*/ 	.byte	0x03, 0x19
        /*00ae*/ 	.short	0x0128


	//----- nvinfo : EIATTR_PARAM_CBANK
	.align		4
        /*00b0*/ 	.byte	0x04, 0x0a
        /*00b2*/ 	.short	(.L_4675 - .L_4674)
	.align		4
.L_4674:
        /*00b4*/ 	.word	index@(.nv.constant0._ZN10layer_norm22ln_bwd_finalize_kernelINS_22Kernel_traits_finalizeILj256EfffffjLb0ELj1024ELj4ENS_18Kernel_traits_baseILj256EfffffjLj1024EEEEELb0ELb1EEEvNS_9BwdParamsE)
        /*00b8*/ 	.short	0x0380
        /*00ba*/ 	.short	0x0128


	//----- nvinfo : EIATTR_SW_WAR
	.align		4
.L_4675:
        /*00bc*/ 	.byte	0x04, 0x36
        /*00be*/ 	.short	(.L_4677 - .L_4676)
.L_4676:
        /*00c0*/ 	.word	0x00000008
.L_4677:


//--------------------- .nv.info._ZN10layer_norm13ln_bwd_kernelINS_13Kernel_traitsIfffffjLj256ELj1ELj4ELj1ELj16ENS_18Kernel_traits_baseILj256EfffffjLj128EEEEELb1ELb0ELb1ELb1EEEvNS_9BwdParamsE --------------------------
	.section	.nv.info._ZN10layer_norm13ln_bwd_kernelINS_13Kernel_traitsIfffffjLj256ELj1ELj4ELj1ELj16ENS_18Kernel_traits_baseILj256EfffffjLj128EEEEELb1ELb0ELb1ELb1EEEvNS_9BwdParamsE,"",@"SHT_CUDA_INFO"
	.sectionflags	@""
	.align	4


	//----- nvinfo : EIATTR_CUDA_API_VERSION
	.align		4
        /*0000*/ 	.byte	0x04, 0x37
        /*0002*/ 	.short	(.L_4679 - .L_4678)
.L_4678:
        /*0004*/ 	.word	0x00000082


	//----- nvinfo : EIATTR_KPARAM_INFO
	.align		4
.L_4679:
        /*0008*/ 	.byte	0x04, 0x17
        /*000a*/ 	.short	(.L_4681 - .L_4680)
.L_4680:
        /*000c*/ 	.word	0x00000000
        /*0010*/ 	.short	0x0000
        /*0012*/ 	.short	0x0000
        /*0014*/ 	.byte	0x00, 0xf0, 0xa1, 0x04


	//----- nvinfo : EIATTR_SPARSE_MMA_MASK
	.align		4
.L_4681:
        /*0018*/ 	.byte	0x03, 0x50
        /*001a*/ 	.short	0x0000


	//----- nvinfo : EIATTR_MAXREG_COUNT
	.align		4
        /*001c*/ 	.byte	0x03, 0x1b
        /*001e*/ 	.short	0x00ff


	//----- nvinfo : EIATTR_NUM_BARRIERS
	.align		4
        /*0020*/ 	.byte	0x02, 0x4c
        /*0022*/ 	.byte	0x01
	.zero		1


	//----- nvinfo : EIATTR_MERCURY_ISA_VERSION
	.align		4
        /*0024*/ 	.byte	0x03, 0x5f
        /*0026*/ 	.short	0x0101


	//----- nvinfo : EIATTR_COOP_GROUP_MASK_REGIDS
	.align		4
        /*0028*/ 	.byte	0x04, 0x29
        /*002a*/ 	.short	(.L_4683 - .L_4682)


	//   ....[0]....
.L_4682:
        /*002c*/ 	.word	0xffffffff


	//   ....[1]....
        /*0030*/ 	.word	0xffffffff


	//   ....[2]....
        /*0034*/ 	.word	0xffffffff


	//   ....[3]....
        /*0038*/ 	.word	0xffffffff


	//   ....[4]....
        /*003c*/ 	.word	0xffffffff


	//   ....[5]....
        /*0040*/ 	.word	0xffffffff


	//   ....[6]....
        /*0044*/ 	.word	0xffffffff


	//   ....[7]....
        /*0048*/ 	.word	0xffffffff


	//   ....[8]....
        /*004c*/ 	.word	0xffffffff


	//   ....[9]....
        /*0050*/ 	.word	0xffffffff


	//   ....[10]....
        /*0054*/ 	.word	0x05000038


	//   ....[11]....
        /*0058*/ 	.word	0x05000038


	//   ....[12]....
        /*005c*/ 	.word	0x05000038


	//   ....[13]....
        /*0060*/ 	.word	0x05000038


	//   ....[14]....
        /*0064*/ 	.word	0x05000038


	//   ....[15]....
        /*0068*/ 	.word	0x05000038


	//   ....[16]....
        /*006c*/ 	.word	0x05000038


	//   ....[17]....
        /*0070*/ 	.word	0x05000038


	//   ....[18]....
        /*0074*/ 	.word	0x05000038


	//   ....[19]....
        /*0078*/ 	.word	0x05000038


	//----- nvinfo : EIATTR_COOP_GROUP_INSTR_OFFSETS
	.align		4
.L_4683:
        /*007c*/ 	.byte	0x04, 0x28
        /*007e*/ 	.short	(.L_4685 - .L_4684)


	//   ....[0]....
.L_4684:
        /*0080*/ 	.word	0x00000b70


	//   ....[1]....
        /*0084*/ 	.word	0x00000b80


	//   ....[2]....
        /*0088*/ 	.word	0x00000bb0


	//   ....[3]....
        /*008c*/ 	.word	0x00000bc0


	//   ....[4]....
        /*0090*/ 	.word	0x00000bf0


	//   ....[5]....
        /*0094*/ 	.word	0x00000c00


	//   ....[6]....
        /*0098*/ 	.word	0x00000c30


	//   ....[7]....
        /*009c*/ 	.word	0x00000c40


	//   ....[8]....
        /*00a0*/ 	.word	0x00000c70


	//   ....[9]....
        /*00a4*/ 	.word	0x00000c80


	//   ....[10]....
        /*00a8*/ 	.word	0x00002870


	//   ....[11]....
        /*00ac*/ 	.word	0x00002900


	//   ....[12]....
        /*00b0*/ 	.word	0x00002960


	//   ....[13]....
        /*00b4*/ 	.word	0x000029c0


	//   ....[14]....
        /*00b8*/ 	.word	0x00002a20


	//   ....[15]....
        /*00bc*/ 	.word	0x00002a80


	//   ....[16]....
        /*00c0*/ 	.word	0x00002ae0


	//   ....[17]....
        /*00c4*/ 	.word	0x00002b40


	//   ....[18]....
        /*00c8*/ 	.word	0x00002ba0


	//   ....[19]....
        /*00cc*/ 	.word	0x00002c00


	//----- nvinfo : EIATTR_VRC_CTA_INIT_COUNT
	.align		4
.L_4685:
        /*00d0*/ 	.byte	0x02, 0x4a
	.zero		1
	.zero		1


	//----- nvinfo : EIATTR_EXIT_INSTR_OFFSETS
	.align		4
        /*00d4*/ 	.byte	0x04, 0x1c
        /*00d6*/ 	.short	(.L_4687 - .L_4686)


	//   ....[0]....
.L_4686:
        /*00d8*/ 	.word	0x00002810


	//----- nvinfo : EIATTR_MAX_THREADS
	.align		4
.L_4687:
        /*00dc*/ 	.byte	0x04, 0x05
        /*00de*/ 	.short	(.L_4689 - .L_4688)
.L_4688:
        /*00e0*/ 	.word	0x00000080
        /*00e4*/ 	.word	0x00000001
        /*00e8*/ 	.word	0x00000001


	//----- nvinfo : EIATTR_CRS_STACK_SIZE
	.align		4
.L_4689:
        /*00ec*/ 	.byte	0x04, 0x1e
        /*00ee*/ 	.short	(.L_4691 - .L_4690)
.L_4690:
        /*00f0*/ 	.word	0x00000000


	//----- nvinfo : EIATTR_CBANK_PARAM_SIZE
	.align		4
.L_4691:
        /*00f4*/ 	.byte	0x03, 0x19
        /*00f6*/ 	.short	0x0128


	//----- nvinfo : EIATTR_PARAM_CBANK
	.align		4
        /*00f8*/ 	.byte	0x04, 0x0a
        /*00fa*/ 	.short	(.L_4693 - .L_4692)
	.align		4
.L_4692:
        /*00fc*/ 	.word	index@(.nv.constant0._ZN10layer_norm13ln_bwd_kernelINS_13Kernel_traitsIfffffjLj256ELj1ELj4ELj1ELj16ENS_18Kernel_traits_baseILj256EfffffjLj128EEEEELb1ELb0ELb1ELb1EEEvNS_9BwdParamsE)
        /*0100*/ 	.short	0x0380
        /*0102*/ 	.short	0x0128


	//----- nvinfo : EIATTR_SW_WAR
	.align		4
.L_4693:
        /*0104*/ 	.byte	0x04, 0x36
        /*0106*/ 	.short	(.L_4695 - .L_4694)
.L_4694:
        /*0108*/ 	.word	0x00000008
.L_4695:


//--------------------- .nv.info._ZN10layer_norm13ln_bwd_kernelINS_13Kernel_traitsIfffffjLj256ELj1ELj4ELj1ELj16ENS_18Kernel_traits_baseILj256EfffffjLj128EEEEELb1ELb1ELb0ELb0EEEvNS_9BwdParamsE --------------------------
	.section	.nv.info._ZN10layer_norm13ln_bwd_kernelINS_13Kernel_traitsIfffffjLj256ELj1ELj4ELj1ELj16ENS_18Kernel_traits_baseILj256EfffffjLj128EEEEELb1ELb1ELb0ELb0EEEvNS_9BwdParamsE,"",@"SHT_CUDA_INFO"
	.sectionflags	@""
	.align	4


	//----- nvinfo : EIATTR_CUDA_API_VERSION
	.align		4
        /*0000*/ 	.byte	0x04, 0x37
        /*0002*/ 	.short	(.L_4697 - .L_4696)
.L_4696:
        /*0004*/ 	.word	0x00000082


	//----- nvinfo : EIATTR_KPARAM_INFO
	.align		4
.L_4697:
        /*0008*/ 	.byte	0x04, 0x17
        /*000a*/ 	.short	(.L_4699 - .L_4698)
.L_4698:
        /*000c*/ 	.word	0x00000000
        /*0010*/ 	.short	0x0000
        /*0012*/ 	.short	0x0000
        /*0014*/ 	.byte	0x00, 0xf0, 0xa1, 0x04


	//----- nvinfo : EIATTR_SPARSE_MMA_MASK
	.align		4
.L_4699:
        /*0018*/ 	.byte	0x03, 0x50
        /*001a*/ 	.short	0x0000


	//----- nvinfo : EIATTR_MAXREG_COUNT
	.align		4
        /*001c*/ 	.byte	0x03, 0x1b
        /*001e*/ 	.short	0x00ff


	//----- nvinfo : EIATTR_NUM_BARRIERS
	.align		4
        /*0020*/ 	.byte	0x02, 0x4c
        /*0022*/ 	.byte	0x01
	.zero		1


	//----- nvinfo : EIATTR_MERCURY_ISA_VERSION
	.align		4
        /*0024*/ 	.byte	0x03, 0x5f
        /*0026*/ 	.short	0x0101


	//----- nvinfo : EIATTR_COOP_GROUP_MASK_REGIDS
	.align		4
        /*0028*/ 	.byte	0x04, 0x29
        /*002a*/ 	.short	(.L_4701 - .L_4700)


	//   ....[0]....
.L_4700:
        /*002c*/ 	.word	0xffffffff


	//   ....[1]....
        /*0030*/ 	.word	0xffffffff


	//   ....[2]....
        /*0034*/ 	.word	0xffffffff


	//   ....[3]....
        /*0038*/ 	.word	0xffffffff


	//   ....[4]....
        /*003c*/ 	.word	0xffffffff


	//   ....[5]....
        /*0040*/ 	.word	0xffffffff


	//   ....[6]....
        /*0044*/ 	.word	0xffffffff


	//   ....[7]....
        /*0048*/ 	.word	0xffffffff


	//   ....[8]....
        /*004c*/ 	.word	0xffffffff


	//   ....[9]....
        /*0050*/ 	.word	0xffffffff


	//   ....[10]....
        /*0054*/ 	.word	0x05000056


	//   ....[11]....
        /*0058*/ 	.word	0x05000056


	//   ....[12]....
        /*005c*/ 	.word	0x05000056


	//   ....[13]....
        /*0060*/ 	.word	0x05000056


	//   ....[14]....
        /*0064*/ 	.word	0x05000056


	//   ....[15]....
        /*0068*/ 	.word	0x05000056


	//   ....[16]....
        /*006c*/ 	.word	0x05000056


	//   ....[17]....
        /*0070*/ 	.word	0x05000056


	//   ....[18]....
        /*0074*/ 	.word	0x05000056


	//   ....[19]....
        /*0078*/ 	.word	0x05000056


	//----- nvinfo : EIATTR_COOP_GROUP_INSTR_OFFSETS
	.align		4
.L_4701:
        /*007c*/ 	.byte	0x04, 0x28
        /*007e*/ 	.short	(.L_4703 - .L_4702)


	//   ....[0]....
.L_4702:
        /*0080*/ 	.word	0x00000b90


	//   ....[1]....
        /*0084*/ 	.word	0x00000ba0


	//   ....[2]....
        /*0088*/ 	.word	0x00000bd0


	//   ....[3]....
        /*008c*/ 	.word	0x00000be0


	//   ....[4]....
        /*0090*/ 	.word	0x00000c10


	//   ....[5]....
        /*0094*/ 	.word	0x00000c20


	//   ....[6]....
        /*0098*/ 	.word	0x00000c50


	//   ....[7]....
        /*009c*/ 	.word	0x00000c60


	//   ....[8]....
        /*00a0*/ 	.word	0x00000c90


	//   ....[9]....
        /*00a4*/ 	.word	0x00000ca0


	//   ....[10]....
        /*00a8*/ 	.word	0x00003050


	//   ....[11]....
        /*00ac*/ 	.word	0x000030f0


	//   ....[12]....
        /*00b0*/ 	.word	0x00003150


	//   ....[13]....
        /*00b4*/ 	.word	0x000031b0


	//   ....[14]....
        /*00b8*/ 	.word	0x00003220


	//   ....[15]....
        /*00bc*/ 	.word	0x00003280


	//   ....[16]....
        /*00c0*/ 	.word	0x000032f0


	//   ....[17]....
        /*00c4*/ 	.word	0x00003350


	//   ....[18]....
        /*00c8*/ 	.word	0x000033c0


	//   ....[19]....
        /*00cc*/ 	.word	0x00003420


	//----- nvinfo : EIATTR_VRC_CTA_INIT_COUNT
	.align		4
.L_4703:
        /*00d0*/ 	.byte	0x02, 0x4a
	.zero		1
	.zero		1


	//----- nvinfo : EIATTR_EXIT_INSTR_OFFSETS
	.align		4
        /*00d4*/ 	.byte	0x04, 0x1c
        /*00d6*/ 	.short	(.L_4705 - .L_4704)


	//   ....[0]....
.L_4704:
        /*00d8*/ 	.word	0x00002f70


	//   ....[1]....
        /*00dc*/ 	.word	0x00002ff0


	//----- nvinfo : EIATTR_MAX_THREADS
	.align		4
.L_4705:
        /*00e0*/ 	.byte	0x04, 0x05
        /*00e2*/ 	.short	(.L_4707 - .L_4706)
.L_4706:
        /*00e4*/ 	.word	0x00000080
        /*00e8*/ 	.word	0x00000001
        /*00ec*/ 	.word	0x00000001


	//----- nvinfo : EIATTR_CRS_STACK_SIZE
	.align		4
.L_4707:
        /*00f0*/ 	.byte	0x04, 0x1e
        /*00f2*/ 	.short	(.L_4709 - .L_4708)
.L_4708:
        /*00f4*/ 	.word	0x00000000


	//----- nvinfo : EIATTR_CBANK_PARAM_SIZE
	.align		4
.L_4709:
        /*00f8*/ 	.byte	0x03, 0x19
        /*00fa*/ 	.short	0x0128


	//----- nvinfo : EIATTR_PARAM_CBANK
	.align		4
        /*00fc*/ 	.byte	0x04, 0x0a
        /*00fe*/ 	.short	(.L_4711 - .L_4710)
	.align		4
.L_4710:
        /*0100*/ 	.word	index@(.nv.constant0._ZN10layer_norm13ln_bwd_kernelINS_13Kernel_traitsIfffffjLj256ELj1ELj4ELj1ELj16ENS_18Kernel_traits_baseILj256EfffffjLj128EEEEELb1ELb1ELb0ELb0EEEvNS_9BwdParamsE)
        /*0104*/ 	.short	0x0380
        /*0106*/ 	.short	0x0128


	//----- nvinfo : EIATTR_SW_WAR
	.align		4
.L_4711:
        /*0108*/ 	.byte	0x04, 0x36
        /*010a*/ 	.short	(.L_4713 - .L_4712)
.L_4712:
        /*010c*/ 	.word	0x00000008
.L_4713:


//--------------------- .nv.info._ZN10layer_norm13ln_bwd_kernelINS_13Kernel_traitsIfffffjLj256ELj1ELj4ELj1ELj16ENS_18Kernel_traits_baseILj256EfffffjLj128EEEEELb1ELb1ELb0ELb1EEEvNS_9BwdParamsE --------------------------
	.section	.nv.info._ZN10layer_norm13ln_bwd_kernelINS_13Kernel_traitsIfffffjLj256ELj1ELj4ELj1ELj16ENS_18Kernel_traits_baseILj256EfffffjLj128EEEEELb1ELb1ELb0ELb1EEEvNS_9BwdParamsE,"",@"SHT_CUDA_INFO"
	.sectionflags	@""
	.align	4


	//----- nvinfo : EIATTR_CUDA_API_VERSION
	.align		4
        /*0000*/ 	.byte	0x04, 0x37
        /*0002*/ 	.short	(.L_4715 - .L_4714)
.L_4714:
        /*0004*/ 	.word	0x00000082


	//----- nvinfo : EIATTR_KPARAM_INFO
	.align		4
.L_4715:
        /*0008*/ 	.byte	0x04, 0x17
        /*000a*/ 	.short	(.L_4717 - .L_4716)
.L_4716:
        /*000c*/ 	.word	0x00000000
        /*0010*/ 	.short	0x0000
        /*0012*/ 	.short	0x0000
        /*0014*/ 	.byte	0x00, 0xf0, 0xa1, 0x04


	//----- nvinfo : EIATTR_SPARSE_MMA_MASK
	.align		4
.L_4717:
        /*0018*/ 	.byte	0x03, 0x50
        /*001a*/ 	.short	0x0000


	//----- nvinfo : EIATTR_MAXREG_COUNT
	.align		4
        /*001c*/ 	.byte	0x03, 0x1b
        /*001e*/ 	.short	0x00ff


	//----- nvinfo : EIATTR_NUM_BARRIERS
	.align		4
        /*0020*/ 	.byte	0x02, 0x4c
        /*0022*/ 	.byte	0x01
	.zero		1


	//----- nvinfo : EIATTR_MERCURY_ISA_VERSION
	.align		4
        /*0024*/ 	.byte	0x03, 0x5f
        /*0026*/ 	.short	0x0101


	//----- nvinfo : EIATTR_COOP_GROUP_MASK_REGIDS
	.align		4
        /*0028*/ 	.byte	0x04, 0x29
        /*002a*/ 	.short	(.L_4719 - .L_4718)


	//   ....[0]....
.L_4718:
        /*002c*/ 	.word	0xffffffff


	//   ....[1]....
        /*0030*/ 	.word	0xffffffff


	//   ....[2]....
        /*0034*/ 	.word	0xffffffff


	//   ....[3]....
        /*0038*/ 	.word	0xffffffff


	//   ....[4]....
        /*003c*/ 	.word	0xffffffff


	//   ....[5]....
        /*0040*/ 	.word	0xffffffff


	//   ....[6]....
        /*0044*/ 	.word	0xffffffff


	//   ....[7]....
        /*0048*/ 	.word	0xffffffff


	//   ....[8]....
        /*004c*/ 	.word	0xffffffff


	//   ....[9]....
        /*0050*/ 	.word	0xffffffff


	//   ....[10]....
        /*0054*/ 	.word	0x05000018


	//   ....[11]....
        /*0058*/ 	.word	0x05000018


	//   ....[12]....
        /*005c*/ 	.word	0x05000018


	//   ....[13]....
        /*0060*/ 	.word	0x05000018


	//   ....[14]....
        /*0064*/ 	.word	0x05000018


	//   ....[15]....
        /*0068*/ 	.word	0x05000018


	//   ....[16]....
        /*006c*/ 	.word	0x05000018


	//   ....[17]....
        /*0070*/ 	.word	0x05000018


	//   ....[18]....
        /*0074*/ 	.word	0x05000018


	//   ....[19]....
        /*0078*/ 	.word	0x05000018


	//----- nvinfo : EIATTR_COOP_GROUP_INSTR_OFFSETS
	.align		4
.L_4719:
        /*007c*/ 	.byte	0x04, 0x28
        /*007e*/ 	.short	(.L_4721 - .L_4720)


	//   ....[0]....
.L_4720:
        /*0080*/ 	.word	0x00000e40


	//   ....[1]....
        /*0084*/ 	.word	0x00000e50


	//   ....[2]....
        /*0088*/ 	.word	0x00000e80


	//   ....[3]....
        /*008c*/ 	.word	0x00000e90


	//   ....[4]....
        /*0090*/ 	.word	0x00000ec0


	//   ....[5]....
        /*0094*/ 	.word	0x00000ed0


	//   ....[6]....
        /*0098*/ 	.word	0x00000f00


	//   ....[7]....
        /*009c*/ 	.word	0x00000f10


	//   ....[8]....
        /*00a0*/ 	.word	0x00000f40


	//   ....[9]....
        /*00a4*/ 	.word	0x00000f50


	//   ....[10]....
        /*00a8*/ 	.word	0x00002f20


	//   ....[11]....
        /*00ac*/ 	.word	0x00002fb0


	//   ....[12]....
        /*00b0*/ 	.word	0x00003020


	//   ....[13]....
        /*00b4*/ 	.word	0x00003080


	//   ....[14]....
        /*00b8*/ 	.word	0x000030f0


	//   ....[15]....
        /*00bc*/ 	.word	0x00003150


	//   ....[16]....
        /*00c0*/ 	.word	0x000031c0


	//   ....[17]....
        /*00c4*/ 	.word	0x00003220


	//   ....[18]....
        /*00c8*/ 	.word	0x00003290


	//   ....[19]....
        /*00cc*/ 	.word	0x000032f0


	//----- nvinfo : EIATTR_VRC_CTA_INIT_COUNT
	.align		4
.L_4721:
        /*00d0*/ 	.byte	0x02, 0x4a
	.zero		1
	.zero		1


	//----- nvinfo : EIATTR_EXIT_INSTR_OFFSETS
	.align		4
        /*00d4*/ 	.byte	0x04, 0x1c
        /*00d6*/ 	.short	(.L_4723 - .L_4722)


	//   ....[0]....
.L_4722:
        /*00d8*/ 	.word	0x00002eb0


	//----- nvinfo : EIATTR_MAX_THREADS
	.align		4
.L_4723:
        /*00dc*/ 	.byte	0x04, 0x05
        /*00de*/ 	.short	(.L_4725 - .L_4724)
.L_4724:
        /*00e0*/ 	.word	0x00000080
        /*00e4*/ 	.word	0x00000001
        /*00e8*/ 	.word	0x00000001


	//----- nvinfo : EIATTR_CRS_STACK_SIZE
	.align		4
.L_4725:
        /*00ec*/ 	.byte	0x04, 0x1e
        /*00ee*/ 	.short	(.L_4727 - .L_4726)
.L_4726:
        /*00f0*/ 	.word	0x00000000


	//----- nvinfo : EIATTR_CBANK_PARAM_SIZE
	.align		4
.L_4727:
        /*00f4*/ 	.byte	0x03, 0x19
        /*00f6*/ 	.short	0x0128


	//----- nvinfo : EIATTR_PARAM_CBANK
	.align		4
        /*00f8*/ 	.byte	0x04, 0x0a
        /*00fa*/ 	.short	(.L_4729 - .L_4728)
	.align		4
.L_4728:
        /*00fc*/ 	.word	index@(.nv.constant0._ZN10layer_norm13ln_bwd_kernelINS_13Kernel_traitsIfffffjLj256ELj1ELj4ELj1ELj16ENS_18Kernel_traits_baseILj256EfffffjLj128EEEEELb1ELb1ELb0ELb1EEEvNS_9BwdParamsE)
        /*0100*/ 	.short	0x0380
        /*0102*/ 	.short	0x0128


	//----- nvinfo : EIATTR_SW_WAR
	.align		4
.L_4729:
        /*0104*/ 	.byte	0x04, 0x36
        /*0106*/ 	.short	(.L_4731 - .L_4730)
.L_4730:
        /*0108*/ 	.word	0x00000008
.L_4731:


//--------------------- .nv.info._ZN10layer_norm22ln_bwd_finalize_kernelINS_22Kernel_traits_finalizeILj256EfffffjLb1ELj1024ELj4ENS_18Kernel_traits_baseILj256EfffffjLj1024EEEEELb1ELb0EEEvNS_9BwdParamsE --------------------------
	.section	.nv.info._ZN10layer_norm22ln_bwd_finalize_kernelINS_22Kernel_traits_finalizeILj256EfffffjLb1ELj1024ELj4ENS_18Kernel_traits_baseILj256EfffffjLj1024EEEEELb1ELb0EEEvNS_9BwdParamsE,"",@"SHT_CUDA_INFO"
	.sectionflags	@""
	.align	4


	//----- nvinfo : EIATTR_CUDA_API_VERSION
	.align		4
        /*0000*/ 	.byte	0x04, 0x37
        /*0002*/ 	.short	(.L_4733 - .L_4732)
.L_4732:
        /*0004*/ 	.word	0x00000082


	//----- nvinfo : EIATTR_KPARAM_INFO
	.align		4
.L_4733:
        /*0008*/ 	.byte	0x04, 0x17
        /*000a*/ 	.short	(.L_4735 - .L_4734)
.L_4734:
        /*000c*/ 	.word	0x00000000
        /*0010*/ 	.short	0x0000
        /*0012*/ 	.short	0x0000
        /*0014*/ 	.byte	0x00, 0xf0, 0xa1, 0x04


	//----- nvinfo : EIATTR_SPARSE_MMA_MASK
	.align		4
.L_4735:
        /*0018*/ 	.byte	0x03, 0x50
        /*001a*/ 	.short	0x0000


	//----- nvinfo : EIATTR_MAXREG_COUNT
	.align		4
        /*001c*/ 	.byte	0x03, 0x1b
        /*001e*/ 	.short	0x0040


	//----- nvinfo : EIATTR_NUM_BARRIERS
	.align		4
        /*0020*/ 	.byte	0x02, 0x4c
        /*0022*/ 	.byte	0x01
	.zero		1


	//----- nvinfo : EIATTR_MERCURY_ISA_VERSION
	.align		4
        /*0024*/ 	.byte	0x03, 0x5f
        /*0026*/ 	.short	0x0101


	//----- nvinfo : EIATTR_COOP_GROUP_MASK_REGIDS
	.align		4
        /*0028*/ 	.byte	0x04, 0x29
        /*002a*/ 	.short	(.L_4737 - .L_4736)


	//   ....[0]....
.L_4736:
        /*002c*/ 	.word	0xffffffff


	//   ....[1]....
        /*0030*/ 	.word	0xffffffff


	//   ....[2]....
        /*0034*/ 	.word	0xffffffff


	//   ....[3]....
        /*0038*/ 	.word	0xffffffff


	//   ....[4]....
        /*003c*/ 	.word	0xffffffff


	//   ....[5]....
        /*0040*/ 	.word	0xffffffff


	//   ....[6]....
        /*0044*/ 	.word	0xffffffff


	//   ....[7]....
        /*0048*/ 	.word	0xffffffff


	//   ....[8]....
        /*004c*/ 	.word	0xffffffff


	//   ....[9]....
        /*0050*/ 	.word	0xffffffff


	//   ....[10]....
        /*0054*/ 	.word	0xffffffff


	//   ....[11]....
        /*0058*/ 	.word	0xffffffff


	//   ....[12]....
        /*005c*/ 	.word	0xffffffff


	//   ....[13]....
        /*0060*/ 	.word	0xffffffff


	//   ....[14]....
        /*0064*/ 	.word	0xffffffff


	//----- nvinfo : EIATTR_COOP_GROUP_INSTR_OFFSETS
	.align		4
.L_4737:
        /*0068*/ 	.byte	0x04, 0x28
        /*006a*/ 	.short	(.L_4739 - .L_4738)


	//   ....[0]....
.L_4738:
        /*006c*/ 	.word	0x00001040


	//   ....[1]....
        /*0070*/ 	.word	0x00001050


	//   ....[2]....
        /*0074*/ 	.word	0x00001060


	//   ....[3]....
        /*0078*/ 	.word	0x00001090


	//   ....[4]....
        /*007c*/ 	.word	0x000010b0


	//   ....[5]....
        /*0080*/ 	.word	0x000010c0


	//   ....[6]....
        /*0084*/ 	.word	0x000010f0


	//   ....[7]....
        /*0088*/ 	.word	0x00001110


	//   ....[8]....
        /*008c*/ 	.word	0x00001120


	//   ....[9]....
        /*0090*/ 	.word	0x00001160


	//   ....[10]....
        /*0094*/ 	.word	0x00001190


	//   ....[11]....
        /*0098*/ 	.word	0x000011a0


	//   ....[12]....
        /*009c*/ 	.word	0x000011e0


	//   ....[13]....
        /*00a0*/ 	.word	0x00001200


	//   ....[14]....
        /*00a4*/ 	.word	0x00001210


	//----- nvinfo : EIATTR_VRC_CTA_INIT_COUNT
	.align		4
.L_4739:
        /*00a8*/ 	.byte	0x02, 0x4a
	.zero		1
	.zero		1


	//----- nvinfo : EIATTR_EXIT_INSTR_OFFSETS
	.align		4
        /*00ac*/ 	.byte	0x04, 0x1c
        /*00ae*/ 	.short	(.L_4741 - .L_4740)


	//   ....[0]....
.L_4740:
        /*00b0*/ 	.word	0x00000060


	//   ....[1]....
        /*00b4*/ 	.word	0x00001290


	//   ....[2]....
        /*00b8*/ 	.word	0x000012c0


	//   ....[3]....
        /*00bc*/ 	.word	0x000013a0


	//----- nvinfo : EIATTR_MAX_THREADS
	.align		4
.L_4741:
        /*00c0*/ 	.byte	0x04, 0x05
        /*00c2*/ 	.short	(.L_4743 - .L_4742)
.L_4742:
        /*00c4*/ 	.word	0x00000400
        /*00c8*/ 	.word	0x00000001
        /*00cc*/ 	.word	0x00000001


	//----- nvinfo : EIATTR_CRS_STACK_SIZE
	.align		4
.L_4743:
        /*00d0*/ 	.byte	0x04, 0x1e
        /*00d2*/ 	.short	(.L_4745 - .L_4744)
.L_4744:
        /*00d4*/ 	.word	0x00000000


	//----- nvinfo : EIATTR_CBANK_PARAM_SIZE
	.align		4
.L_4745:
        /*00d8*/ 	.byte	0x03, 0x19
        /*00da*/ 	.short	0x0128


	//----- nvinfo : EIATTR_PARAM_CBANK
	.align		4
        /*00dc*/ 	.byte	0x04, 0x0a
        /*00de*/ 	.short	(.L_4747 - .L_4746)
	.align		4
.L_4746:
        /*00e0*/ 	.word	index@(.nv.constant0._ZN10layer_norm22ln_bwd_finalize_kernelINS_22Kernel_traits_finalizeILj256EfffffjLb1ELj1024ELj4ENS_18Kernel_traits_baseILj256EfffffjLj1024EEEEELb1ELb0EEEvNS_9BwdParamsE)
        /*00e4*/ 	.short	0x0380
        /*00e6*/ 	.short	0x0128


	//----- nvinfo : EIATTR_SW_WAR
	.align		4
.L_4747:
        /*00e8*/ 	.byte	0x04, 0x36
        /*00ea*/ 	.short	(.L_4749 - .L_4748)
.L_4748:
        /*00ec*/ 	.word	0x00000008
.L_4749:


//--------------------- .nv.info._ZN10layer_norm13ln_bwd_kernelINS_13Kernel_traitsIfffffjLj256ELj1ELj4ELj1ELj16ENS_18Kernel_traits_baseILj256EfffffjLj128EEEEELb1ELb1ELb1ELb0EEEvNS_9BwdParamsE --------------------------
	.section	.nv.info._ZN10layer_norm13ln_bwd_kernelINS_13Kernel_traitsIfffffjLj256ELj1ELj4ELj1ELj16ENS_18Kernel_traits_baseILj256EfffffjLj128EEEEELb1ELb1ELb1ELb0EEEvNS_9BwdParamsE,"",@"SHT_CUDA_INFO"
	.sectionflags	@""
	.align	4


	//----- nvinfo : EIATTR_CUDA_API_VERSION
	.align		4
        /*0000*/ 	.byte	0x04, 0x37
        /*0002*/ 	.short	(.L_4751 - .L_4750)
.L_4750:
        /*0004*/ 	.word	0x00000082


	//----- nvinfo : EIATTR_KPARAM_INFO
	.align		4
.L_4751:
        /*0008*/ 	.byte	0x04, 0x17
        /*000a*/ 	.short	(.L_4753 - .L_4752)
.L_4752:
        /*000c*/ 	.word	0x00000000
        /*0010*/ 	.short	0x0000
        /*0012*/ 	.short	0x0000
        /*0014*/ 	.byte	0x00, 0xf0, 0xa1, 0x04


	//----- nvinfo : EIATTR_SPARSE_MMA_MASK
	.align		4
.L_4753:
        /*0018*/ 	.byte	0x03, 0x50
        /*001a*/ 	.short	0x0000


	//----- nvinfo : EIATTR_MAXREG_COUNT
	.align		4
        /*001c*/ 	.byte	0x03, 0x1b
        /*001e*/ 	.short	0x00ff


	//----- nvinfo : EIATTR_NUM_BARRIERS
	.align		4
        /*0020*/ 	.byte	0x02, 0x4c
        /*0022*/ 	.byte	0x01
	.zero		1


	//----- nvinfo : EIATTR_MERCURY_ISA_VERSION
	.align		4
        /*0024*/ 	.byte	0x03, 0x5f
        /*0026*/ 	.short	0x0101


	//----- nvinfo : EIATTR_COOP_GROUP_MASK_REGIDS
	.align		4
        /*0028*/ 	.byte	0x04, 0x29
        /*002a*/ 	.short	(.L_4755 - .L_4754)


	//   ....[0]....
.L_4754:
        /*002c*/ 	.word	0xffffffff


	//   ....[1]....
        /*0030*/ 	.word	0xffffffff


	//   ....[2]....
        /*0034*/ 	.word	0xffffffff


	//   ....[3]....
        /*0038*/ 	.word	0xffffffff


	//   ....[4]....
        /*003c*/ 	.word	0xffffffff


	//   ....[5]....
        /*0040*/ 	.word	0xffffffff


	//   ....[6]....
        /*0044*/ 	.word	0xffffffff


	//   ....[7]....
        /*0048*/ 	.word	0xffffffff


	//   ....[8]....
        /*004c*/ 	.word	0xffffffff


	//   ....[9]....
        /*0050*/ 	.word	0xffffffff


	//   ....[10]....
        /*0054*/ 	.word	0x05000062


	//   ....[11]....
        /*0058*/ 	.word	0x05000062


	//   ....[12]....
        /*005c*/ 	.word	0x05000062


	//   ....[13]....
        /*0060*/ 	.word	0x05000062


	//   ....[14]....
        /*0064*/ 	.word	0x05000062


	//   ....[15]....
        /*0068*/ 	.word	0x05000062


	//   ....[16]....
        /*006c*/ 	.word	0x05000062


	//   ....[17]....
        /*0070*/ 	.word	0x05000062


	//   ....[18]....
        /*0074*/ 	.word	0x05000062


	//   ....[19]....
        /*0078*/ 	.word	0x05000062


	//----- nvinfo : EIATTR_COOP_GROUP_INSTR_OFFSETS
	.align		4
.L_4755:
        /*007c*/ 	.byte	0x04, 0x28
        /*007e*/ 	.short	(.L_4757 - .L_4756)


	//   ....[0]....
.L_4756:
        /*0080*/ 	.word	0x00000f80


	//   ....[1]....
        /*0084*/ 	.word	0x00000f90


	//   ....[2]....
        /*0088*/ 	.word	0x00000fc0


	//   ....[3]....
        /*008c*/ 	.word	0x00000fd0


	//   ....[4]....
        /*0090*/ 	.word	0x00001000


	//   ....[5]....
        /*0094*/ 	.word	0x00001010


	//   ....[6]....
        /*0098*/ 	.word	0x00001040


	//   ....[7]....
        /*009c*/ 	.word	0x00001050


	//   ....[8]....
        /*00a0*/ 	.word	0x00001080


	//   ....[9]....
        /*00a4*/ 	.word	0x00001090


	//   ....[10]....
        /*00a8*/ 	.word	0x00003b70


	//   ....[11]....
        /*00ac*/ 	.word	0x00003c10


	//   ....[12]....
        /*00b0*/ 	.word	0x00003c70


	//   ....[13]....
        /*00b4*/ 	.word	0x00003cd0


	//   ....[14]....
        /*00b8*/ 	.word	0x00003d40


	//   ....[15]....
        /*00bc*/ 	.word	0x00003da0


	//   ....[16]....
        /*00c0*/ 	.word	0x00003e10


	//   ....[17]....
        /*00c4*/ 	.word	0x00003e70


	//   ....[18]....
        /*00c8*/ 	.word	0x00003ee0


	//   ....[19]....
        /*00cc*/ 	.word	0x00003f40


	//----- nvinfo : EIATTR_VRC_CTA_INIT_COUNT
	.align		4
.L_4757:
        /*00d0*/ 	.byte	0x02, 0x4a
	.zero		1
	.zero		1


	//----- nvinfo : EIATTR_EXIT_INSTR_OFFSETS
	.align		4
        /*00d4*/ 	.byte	0x04, 0x1c
        /*00d6*/ 	.short	(.L_4759 - .L_4758)


	//   ....[0]....
.L_4758:
        /*00d8*/ 	.word	0x00003a90


	//   ....[1]....
        /*00dc*/ 	.word	0x00003b10


	//----- nvinfo : EIATTR_MAX_THREADS
	.align		4
.L_4759:
        /*00e0*/ 	.byte	0x04, 0x05
        /*00e2*/ 	.short	(.L_4761 - .L_4760)
.L_4760:
        /*00e4*/ 	.word	0x00000080
        /*00e8*/ 	.word	0x00000001
        /*00ec*/ 	.word	0x00000001


	//----- nvinfo : EIATTR_CRS_STACK_SIZE
	.align		4
.L_4761:
        /*00f0*/ 	.byte	0x04, 0x1e
        /*00f2*/ 	.short	(.L_4763 - .L_4762)
.L_4762:
        /*00f4*/ 	.word	0x00000000


	//----- nvinfo : EIATTR_CBANK_PARAM_SIZE
	.align		4
.L_4763:
        /*00f8*/ 	.byte	0x03, 0x19
        /*00fa*/ 	.short	0x0128


	//----- nvinfo : EIATTR_PARAM_CBANK
	.align		4
        /*00fc*/ 	.byte	0x04, 0x0a
        /*00fe*/ 	.short	(.L_4765 - .L_4764)
	.align		4
.L_4764:
        /*0100*/ 	.word	index@(.nv.constant0._ZN10layer_norm13ln_bwd_kernelINS_13Kernel_traitsIfffffjLj256ELj1ELj4ELj1ELj16ENS_18Kernel_traits_baseILj256EfffffjLj128EEEEELb1ELb1ELb1ELb0EEEvNS_9BwdParamsE)
        /*0104*/ 	.short	0x0380
        /*0106*/ 	.short	0x0128


	//----- nvinfo : EIATTR_SW_WAR
	.align		4
.L_4765:
        /*0108*/ 	.byte	0x04, 0x36
        /*010a*/ 	.short	(.L_4767 - .L_4766)
.L_4766:
        /*010c*/ 	.word	0x00000008
.L_4767:


//--------------------- .nv.info._ZN10layer_norm22ln_bwd_finalize_kernelINS_22Kernel_traits_finalizeILj256EfffffjLb1ELj1024ELj4ENS_18Kernel_traits_baseILj256EfffffjLj1024EEEEELb1ELb1EEEvNS_9BwdParamsE --------------------------
	.section	.nv.info._ZN10layer_norm22ln_bwd_finalize_kernelINS_22Kernel_traits_finalizeILj256EfffffjLb1ELj1024ELj4ENS_18Kernel_traits_baseILj256EfffffjLj1024EEEEELb1ELb1EEEvNS_9BwdParamsE,"",@"SHT_CUDA_INFO"
	.sectionflags	@""
	.align	4


	//----- nvinfo : EIATTR_CUDA_API_VERSION
	.align		4
        /*0000*/ 	.byte	0x04, 0x37
        /*0002*/ 	.short	(.L_4769 - .L_4768)
.L_4768:
        /*0004*/ 	.word	0x00000082


	//----- nvinfo : EIATTR_KPARAM_INFO
	.align		4
.L_4769:
        /*0008*/ 	.byte	0x04, 0x17
        /*000a*/ 	.short	(.L_4771 - .L_4770)
.L_4770:
        /*000c*/ 	.word	0x00000000
        /*0010*/ 	.short	0x0000
        /*0012*/ 	.short	0x0000
        /*0014*/ 	.byte	0x00, 0xf0, 0xa1, 0x04


	//----- nvinfo : EIATTR_SPARSE_MMA_MASK
	.align		4
.L_4771:
        /*0018*/ 	.byte	0x03, 0x50
        /*001a*/ 	.short	0x0000


	//----- nvinfo : EIATTR_MAXREG_COUNT
	.align		4
        /*001c*/ 	.byte	0x03, 0x1b
        /*001e*/ 	.short	0x0040


	//----- nvinfo : EIATTR_NUM_BARRIERS
	.align		4
        /*0020*/ 	.byte	0x02, 0x4c
        /*0022*/ 	.byte	0x01
	.zero		1


	//----- nvinfo : EIATTR_MERCURY_ISA_VERSION
	.align		4
        /*0024*/ 	.byte	0x03, 0x5f
        /*0026*/ 	.short	0x0101


	//----- nvinfo : EIATTR_COOP_GROUP_MASK_REGIDS
	.align		4
        /*0028*/ 	.byte	0x04, 0x29
        /*002a*/ 	.short	(.L_4773 - .L_4772)


	//   ....[0]....
.L_4772:
        /*002c*/ 	.word	0xffffffff


	//   ....[1]....
        /*0030*/ 	.word	0xffffffff


	//   ....[2]....
        /*0034*/ 	.word	0xffffffff


	//   ....[3]....
        /*0038*/ 	.word	0xffffffff


	//   ....[4]....
        /*003c*/ 	.word	0xffffffff


	//   ....[5]....
        /*0040*/ 	.word	0xffffffff


	//   ....[6]....
        /*0044*/ 	.word	0xffffffff


	//   ....[7]....
        /*0048*/ 	.word	0xffffffff


	//   ....[8]....
        /*004c*/ 	.word	0xffffffff


	//   ....[9]....
        /*0050*/ 	.word	0xffffffff


	//   ....[10]....
        /*0054*/ 	.word	0xffffffff


	//   ....[11]....
        /*0058*/ 	.word	0xffffffff


	//   ....[12]....
        /*005c*/ 	.word	0xffffffff


	//   ....[13]....
        /*0060*/ 	.word	0xffffffff


	//   ....[14]....
        /*0064*/ 	.word	0xffffffff


	//----- nvinfo : EIATTR_COOP_GROUP_INSTR_OFFSETS
	.align		4
.L_4773:
        /*0068*/ 	.byte	0x04, 0x28
        /*006a*/ 	.short	(.L_4775 - .L_4774)


	//   ....[0]....
.L_4774:
        /*006c*/ 	.word	0x00001090


	//   ....[1]....
        /*0070*/ 	.word	0x000010a0


	//   ....[2]....
        /*0074*/ 	.word	0x000010b0


	//   ....[3]....
        /*0078*/ 	.word	0x000010e0


	//   ....[4]....
        /*007c*/ 	.word	0x00001100


	//   ....[5]....
        /*0080*/ 	.word	0x00001110


	//   ....[6]....
        /*0084*/ 	.word	0x00001140


	//   ....[7]....
        /*0088*/ 	.word	0x00001160


	//   ....[8]....
        /*008c*/ 	.word	0x00001170


	//   ....[9]....
        /*0090*/ 	.word	0x000011a0


	//   ....[10]....
        /*0094*/ 	.word	0x000011c0


	//   ....[11]....
        /*0098*/ 	.word	0x000011d0


	//   ....[12]....
        /*009c*/ 	.word	0x00001210


	//   ....[13]....
        /*00a0*/ 	.word	0x00001230


	//   ....[14]....
        /*00a4*/ 	.word	0x00001240


	//----- nvinfo : EIATTR_VRC_CTA_INIT_COUNT
	.align		4
.L_4775:
        /*00a8*/ 	.byte	0x02, 0x4a
	.zero		1
	.zero		1


	//----- nvinfo : EIATTR_EXIT_INSTR_OFFSETS
	.align		4
        /*00ac*/ 	.byte	0x04, 0x1c
        /*00ae*/ 	.short	(.L_4777 - .L_4776)


	//   ....[0]....
.L_4776:
        /*00b0*/ 	.word	0x00000060


	//   ....[1]....
        /*00b4*/ 	.word	0x000012c0


	//   ....[2]....
        /*00b8*/ 	.word	0x000013b0


	//----- nvinfo : EIATTR_MAX_THREADS
	.align		4
.L_4777:
        /*00bc*/ 	.byte	0x04, 0x05
        /*00be*/ 	.short	(.L_4779 - .L_4778)
.L_4778:
        /*00c0*/ 	.word	0x00000400
        /*00c4*/ 	.word	0x00000001
        /*00c8*/ 	.word	0x00000001


	//----- nvinfo : EIATTR_CRS_STACK_SIZE
	.align		4
.L_4779:
        /*00cc*/ 	.byte	0x04, 0x1e
        /*00ce*/ 	.short	(.L_4781 - .L_4780)
.L_4780:
        /*00d0*/ 	.word	0x00000000


	//----- nvinfo : EIATTR_CBANK_PARAM_SIZE
	.align		4
.L_4781:
        /*00d4*/ 	.byte	0x03, 0x19
        /*00d6*/ 	.short	0x0128


	//----- nvinfo : EIATTR_PARAM_CBANK
	.align		4
        /*00d8*/ 	.byte	0x04, 0x0a
        /*00da*/ 	.short	(.L_4783 - .L_4782)
	.align		4
.L_4782:
        /*00dc*/ 	.word	index@(.nv.constant0._ZN10layer_norm22ln_bwd_finalize_kernelINS_22Kernel_traits_finalizeILj256EfffffjLb1ELj1024ELj4ENS_18Kernel_traits_baseILj256EfffffjLj1024EEEEELb1ELb1EEEvNS_9BwdParamsE)
        /*00e0*/ 	.short	0x0380
        /*00e2*/ 	.short	0x0128


	//----- nvinfo : EIATTR_SW_WAR
	.align		4
.L_4783:
        /*00e4*/ 	.byte	0x04, 0x36
        /*00e6*/ 	.short	(.L_4785 - .L_4784)
.L_4784:
        /*00e8*/ 	.word	0x00000008
.L_4785:


//--------------------- .nv.info._ZN10layer_norm13ln_bwd_kernelINS_13Kernel_traitsIfffffjLj256ELj1ELj4ELj1ELj16ENS_18Kernel_traits_baseILj256EfffffjLj128EEEEELb1ELb1ELb1ELb1EEEvNS_9BwdParamsE --------------------------
	.section	.nv.info._ZN10layer_norm13ln_bwd_kernelINS_13Kernel_traitsIfffffjLj256ELj1ELj4ELj1ELj16ENS_18Kernel_traits_baseILj256EfffffjLj128EEEEELb1ELb1ELb1ELb1EEEvNS_9BwdParamsE,"",@"SHT_CUDA_INFO"
	.sectionflags	@""
	.align	4


	//----- nvinfo : EIATTR_CUDA_API_VERSION
	.align		4
        /*0000*/ 	.byte	0x04, 0x37
        /*0002*/ 	.short	(.L_4787 - .L_4786)
.L_4786:
        /*0004*/ 	.word	0x00000082


	//----- nvinfo : EIATTR_KPARAM_INFO
	.align		4
.L_4787:
        /*0008*/ 	.byte	0x04, 0x17
        /*000a*/ 	.short	(.L_4789 - .L_4788)
.L_4788:
        /*000c*/ 	.word	0x00000000
        /*0010*/ 	.short	0x0000
        /*0012*/ 	.short	0x0000
        /*0014*/ 	.byte	0x00, 0xf0, 0xa1, 0x04


	//----- nvinfo : EIATTR_SPARSE_MMA_MASK
	.align		4
.L_4789:
        /*0018*/ 	.byte	0x03, 0x50
        /*001a*/ 	.short	0x0000


	//----- nvinfo : EIATTR_MAXREG_COUNT
	.align		4
        /*001c*/ 	.byte	0x03, 0x1b
        /*001e*/ 	.short	0x00ff


	//----- nvinfo : EIATTR_NUM_BARRIERS
	.align		4
        /*0020*/ 	.byte	0x02, 0x4c
        /*0022*/ 	.byte	0x01
	.zero		1


	//----- nvinfo : EIATTR_MERCURY_ISA_VERSION
	.align		4
        /*0024*/ 	.byte	0x03, 0x5f
        /*0026*/ 	.short	0x0101


	//----- nvinfo : EIATTR_COOP_GROUP_MASK_REGIDS
	.align		4
        /*0028*/ 	.byte	0x04, 0x29
        /*002a*/ 	.short	(.L_4791 - .L_4790)


	//   ....[0]....
.L_4790:
        /*002c*/ 	.word	0xffffffff


	//   ....[1]....
        /*0030*/ 	.word	0xffffffff


	//   ....[2]....
        /*0034*/ 	.word	0xffffffff


	//   ....[3]....
        /*0038*/ 	.word	0xffffffff


	//   ....[4]....
        /*003c*/ 	.word	0xffffffff


	//   ....[5]....
        /*0040*/ 	.word	0xffffffff


	//   ....[6]....
        /*0044*/ 	.word	0xffffffff


	//   ....[7]....
        /*0048*/ 	.word	0xffffffff


	//   ....[8]....
        /*004c*/ 	.word	0xffffffff


	//   ....[9]....
        /*0050*/ 	.word	0xffffffff


	//   ....[10]....
        /*0054*/ 	.word	0x05000048


	//   ....[11]....
        /*0058*/ 	.word	0x05000048


	//   ....[12]....
        /*005c*/ 	.word	0x05000048


	//   ....[13]....
        /*0060*/ 	.word	0x05000048


	//   ....[14]....
        /*0064*/ 	.word	0x05000048


	//   ....[15]....
        /*0068*/ 	.word	0x05000048


	//   ....[16]....
        /*006c*/ 	.word	0x05000048


	//   ....[17]....
        /*0070*/ 	.word	0x05000048


	//   ....[18]....
        /*0074*/ 	.word	0x05000048


	//   ....[19]....
        /*0078*/ 	.word	0x05000048


	//----- nvinfo : EIATTR_COOP_GROUP_INSTR_OFFSETS
	.align		4
.L_4791:
        /*007c*/ 	.byte	0x04, 0x28
        /*007e*/ 	.short	(.L_4793 - .L_4792)


	//   ....[0]....
.L_4792:
        /*0080*/ 	.word	0x00000c50


	//   ....[1]....
        /*0084*/ 	.word	0x00000c60


	//   ....[2]....
        /*0088*/ 	.word	0x00000c90


	//   ....[3]....
        /*008c*/ 	.word	0x00000ca0


	//   ....[4]....
        /*0090*/ 	.word	0x00000cd0


	//   ....[5]....
        /*0094*/ 	.word	0x00000ce0


	//   ....[6]....
        /*0098*/ 	.word	0x00000d10


	//   ....[7]....
        /*009c*/ 	.word	0x00000d20


	//   ....[8]....
        /*00a0*/ 	.word	0x00000d50


	//   ....[9]....
        /*00a4*/ 	.word	0x00000d60


	//   ....[10]....
        /*00a8*/ 	.word	0x000037c0


	//   ....[11]....
        /*00ac*/ 	.word	0x00003850


	//   ....[12]....
        /*00b0*/ 	.word	0x000038b0


	//   ....[13]....
        /*00b4*/ 	.word	0x00003910


	//   ....[14]....
        /*00b8*/ 	.word	0x00003970


	//   ....[15]....
        /*00bc*/ 	.word	0x000039d0


	//   ....[16]....
        /*00c0*/ 	.word	0x00003a30


	//   ....[17]....
        /*00c4*/ 	.word	0x00003a90


	//   ....[18]....
        /*00c8*/ 	.word	0x00003af0


	//   ....[19]....
        /*00cc*/ 	.word	0x00003b50


	//----- nvinfo : EIATTR_VRC_CTA_INIT_COUNT
	.align		4
.L_4793:
        /*00d0*/ 	.byte	0x02, 0x4a
	.zero		1
	.zero		1


	//----- nvinfo : EIATTR_EXIT_INSTR_OFFSETS
	.align		4
        /*00d4*/ 	.byte	0x04, 0x1c
        /*00d6*/ 	.short	(.L_4795 - .L_4794)


	//   ....[0]....
.L_4794:
        /*00d8*/ 	.word	0x00003760


	//----- nvinfo : EIATTR_MAX_THREADS
	.align		4
.L_4795:
        /*00dc*/ 	.byte	0x04, 0x05
        /*00de*/ 	.short	(.L_4797 - .L_4796)
.L_4796:
        /*00e0*/ 	.word	0x00000080
        /*00e4*/ 	.word	0x00000001
        /*00e8*/ 	.word	0x00000001


	//----- nvinfo : EIATTR_CRS_STACK_SIZE
	.align		4
.L_4797:
        /*00ec*/ 	.byte	0x04, 0x1e
        /*00ee*/ 	.short	(.L_4799 - .L_4798)
.L_4798:
        /*00f0*/ 	.word	0x00000000


	//----- nvinfo : EIATTR_CBANK_PARAM_SIZE
	.align		4
.L_4799:
        /*00f4*/ 	.byte	0x03, 0x19
        /*00f6*/ 	.short	0x0128


	//----- nvinfo : EIATTR_PARAM_CBANK
	.align		4
        /*00f8*/ 	.byte	0x04, 0x0a
        /*00fa*/ 	.short	(.L_4801 - .L_4800)
	.align		4
.L_4800:
        /*00fc*/ 	.word	index@(.nv.constant0._ZN10layer_norm13ln_bwd_kernelINS_13Kernel_traitsIfffffjLj256ELj1ELj4ELj1ELj16ENS_18Kernel_traits_baseILj256EfffffjLj128EEEEELb1ELb1ELb1ELb1EEEvNS_9BwdParamsE)
        /*0100*/ 	.short	0x0380
        /*0102*/ 	.short	0x0128


	//----- nvinfo : EIATTR_SW_WAR
	.align		4
.L_4801:
        /*0104*/ 	.byte	0x04, 0x36
        /*0106*/ 	.short	(.L_4803 - .L_4802)
.L_4802:
        /*0108*/ 	.word	0x00000008
.L_4803:


//--------------------- .nv.callgraph             --------------------------
	.section	.nv.callgraph,"",@"SHT_CUDA_CALLGRAPH"
	.align	4
	.sectionentsize	8
	.align		4
        /*0000*/ 	.word	0x00000000
	.align		4
        /*0004*/ 	.word	0xffffffff
	.align		4
        /*0008*/ 	.word	0x00000000
	.align		4
        /*000c*/ 	.word	0xfffffffe
	.align		4
        /*0010*/ 	.word	0x00000000
	.align		4
        /*0014*/ 	.word	0xfffffffd
	.align		4
        /*0018*/ 	.word	0x00000000
	.align		4
        /*001c*/ 	.word	0xfffffffc


//--------------------- .text._ZN10layer_norm13ln_bwd_kernelINS_13Kernel_traitsI13__nv_bfloat16S2_S2_S2_fjLj256ELj1ELj4ELj1ELj16ENS_18Kernel_traits_baseILj256ES2_S2_S2_S2_fjLj128EEEEELb0ELb0ELb0ELb0EEEvNS_9BwdParamsE --------------------------
	.section	.text._ZN10layer_norm13ln_bwd_kernelINS_13Kernel_traitsI13__nv_bfloat16S2_S2_S2_fjLj256ELj1ELj4ELj1ELj16ENS_18Kernel_traits_baseILj256ES2_S2_S2_S2_fjLj128EEEEELb0ELb0ELb0ELb0EEEvNS_9BwdParamsE,"ax",@progbits
	.align	128
        .global         _ZN10layer_norm13ln_bwd_kernelINS_13Kernel_traitsI13__nv_bfloat16S2_S2_S2_fjLj256ELj1ELj4ELj1ELj16ENS_18Kernel_traits_baseILj256ES2_S2_S2_S2_fjLj128EEEEELb0ELb0ELb0ELb0EEEvNS_9BwdParamsE
        .type           _ZN10layer_norm13ln_bwd_kernelINS_13Kernel_traitsI13__nv_bfloat16S2_S2_S2_fjLj256ELj1ELj4ELj1ELj16ENS_18Kernel_traits_baseILj256ES2_S2_S2_S2_fjLj128EEEEELb0ELb0ELb0ELb0EEEvNS_9BwdParamsE,@function
        .size           _ZN10layer_norm13ln_bwd_kernelINS_13Kernel_traitsI13__nv_bfloat16S2_S2_S2_fjLj256ELj1ELj4ELj1ELj16ENS_18Kernel_traits_baseILj256ES2_S2_S2_S2_fjLj128EEEEELb0ELb0ELb0ELb0EEEvNS_9BwdParamsE,(.L_x_6336 - _ZN10layer_norm13ln_bwd_kernelINS_13Kernel_traitsI13__nv_bfloat16S2_S2_S2_fjLj256ELj1ELj4ELj1ELj16ENS_18Kernel_traits_baseILj256ES2_S2_S2_S2_fjLj128EEEEELb0ELb0ELb0ELb0EEEvNS_9BwdParamsE)
        .other          _ZN10layer_norm13ln_bwd_kernelINS_13Kernel_traitsI13__nv_bfloat16S2_S2_S2_fjLj256ELj1ELj4ELj1ELj16ENS_18Kernel_traits_baseILj256ES2_S2_S2_S2_fjLj128EEEEELb0ELb0ELb0ELb0EEEvNS_9BwdParamsE,@"STO_CUDA_ENTRY STV_DEFAULT"
_ZN10layer_norm13ln_bwd_kernelINS_13Kernel_traitsI13__nv_bfloat16S2_S2_S2_fjLj256ELj1ELj4ELj1ELj16ENS_18Kernel_traits_baseILj256ES2_S2_S2_S2_fjLj128EEEEELb0ELb0ELb0ELb0EEEvNS_9BwdParamsE:
.text._ZN10layer_norm13ln_bwd_kernelINS_13Kernel_traitsI13__nv_bfloat16S2_S2_S2_fjLj256ELj1ELj4ELj1ELj16ENS_18Kernel_traits_baseILj256ES2_S2_S2_S2_fjLj128EEEEELb0ELb0ELb0ELb0EEEvNS_9BwdParamsE:
[----:B------:R-:W-:Y:S01]  /*0000*/  LDC R1, c[0x0][0x37c] ;  /* 0x0000df00ff017b82 */ /* 0x000fe20000000800 */
[----:B------:R-:W0:Y:S01]  /*0010*/  S2R R0, SR_TID.X ;  /* 0x0000000000007919 */ /* 0x000e220000002100 */
[----:B------:R-:W1:Y:S06]  /*0020*/  LDCU UR4, c[0x0][0x388] ;  /* 0x00007100ff0477ac */ /* 0x000e6c0008000800 */
[----:B------:R-:W2:Y:S01]  /*0030*/  S2UR UR7, SR_CTAID.X ;  /* 0x00000000000779c3 */ /* 0x000ea20000002500 */
[----:B------:R-:W3:Y:S01]  /*0040*/  LDCU.64 UR8, c[0x0][0x358] ;  /* 0x00006b00ff0877ac */ /* 0x000ee20008000a00 */
[----:B------:R-:W4:Y:S01]  /*0050*/  LDCU UR10, c[0x0][0x384] ;  /* 0x00007080ff0a77ac */ /* 0x000f220008000800 */
[----:B------:R-:W0:Y:S01]  /*0060*/  LDCU UR15, c[0x0][0x388] ;  /* 0x00007100ff0f77ac */ /* 0x000e220008000800 */
[----:B------:R-:W0:Y:S01]  /*0070*/  LDCU UR14, c[0x0][0x400] ;  /* 0x00008000ff0e77ac */ /* 0x000e220008000800 */
[----:B-1----:R-:W-:Y:S01]  /*0080*/  MOV R2, UR4 ;  /* 0x0000000400027c02 */ /* 0x002fe20008000f00 */
[----:B------:R-:W-:Y:S01]  /*0090*/  BSSY B0, `(.L_x_0) ;  /* 0x0000183000007945 */ /* 0x000fe20003800000 */
[----:B------:R-:W1:Y:S02]  /*00a0*/  LDCU.64 UR12, c[0x0][0x438] ;  /* 0x00008700ff0c77ac */ /* 0x000e640008000a00 */
[----:B------:R-:W-:Y:S01]  /*00b0*/  SHF.R.S32.HI R3, RZ, 0x1f, R2 ;  /* 0x0000001fff037819 */ /* 0x000fe20000011402 */
[----:B------:R-:W1:Y:S03]  /*00c0*/  LDCU.64 UR4, c[0x0][0x478] ;  /* 0x00008f00ff0477ac */ /* 0x000e660008000a00 */
[----:B------:R-:W-:-:S04]  /*00d0*/  LEA.HI R4, R3, R2, RZ, 0x3 ;  /* 0x0000000203047211 */ /* 0x000fc800078f18ff */
[----:B------:R-:W-:Y:S02]  /*00e0*/  SHF.R.S32.HI R4, RZ, 0x3, R4 ;  /* 0x00000003ff047819 */ /* 0x000fe40000011404 */
[----:B0-----:R-:W-:-:S04]  /*00f0*/  LOP3.LUT R3, R0, 0x1f, RZ, 0xc0, !PT ;  /* 0x0000001f00037812 */ /* 0x001fc800078ec0ff */
[----:B------:R-:W-:-:S04]  /*0100*/  IADD3 R4, PT, PT, R3, -R4, RZ ;  /* 0x8000000403047210 */ /* 0x000fc80007ffe0ff */
[----:B------:R-:W-:-:S13]  /*0110*/  ISETP.GE.U32.AND P0, PT, R4, 0x20, PT ;  /* 0x000000200400780c */ /* 0x000fda0003f06070 */
[----:B------:R-:W0:Y:S01]  /*0120*/  @P0 LDC.64 R6, c[0x0][0x3d0] ;  /* 0x0000f400ff060b82 */ /* 0x000e220000000a00 */
[----:B--2---:R-:W-:Y:S01]  /*0130*/  USHF.L.U32 UR6, UR7, 0x2, URZ ;  /* 0x0000000207067899 */ /* 0x004fe200080006ff */
[----:B0-----:R-:W-:-:S05]  /*0140*/  @P0 IMAD.WIDE.U32 R6, R3, 0x10, R6 ;  /* 0x0000001003060825 */ /* 0x001fca00078e0006 */
[----:B---3--:R0:W5:Y:S01]  /*0150*/  @P0 LDG.E.128 R28, desc[UR8][R6.64] ;  /* 0x00000008061c0981 */ /* 0x008162000c1e1d00 */
[----:B------:R-:W-:Y:S02]  /*0160*/  CS2R R24, SRZ ;  /* 0x0000000000187805 */ /* 0x000fe4000001ff00 */
[----:B------:R-:W-:Y:S02]  /*0170*/  CS2R R26, SRZ ;  /* 0x00000000001a7805 */ /* 0x000fe4000001ff00 */
[----:B------:R-:W-:Y:S02]  /*0180*/  CS2R R20, SRZ ;  /* 0x0000000000147805 */ /* 0x000fe4000001ff00 */
[----:B------:R-:W-:Y:S02]  /*0190*/  CS2R R22, SRZ ;  /* 0x0000000000167805 */ /* 0x000fe4000001ff00 */
[----:B------:R-:W-:Y:S02]  /*01a0*/  CS2R R18, SRZ ;  /* 0x0000000000127805 */ /* 0x000fe4000001ff00 */
[----:B------:R-:W-:-:S02]  /*01b0*/  CS2R R16, SRZ ;  /* 0x0000000000107805 */ /* 0x000fc4000001ff00 */
[----:B------:R-:W-:Y:S02]  /*01c0*/  CS2R R14, SRZ ;  /* 0x00000000000e7805 */ /* 0x000fe4000001ff00 */
[----:B------:R-:W-:Y:S02]  /*01d0*/  CS2R R12, SRZ ;  /* 0x00000000000c7805 */ /* 0x000fe4000001ff00 */
[----:B0-----:R-:W-:-:S04]  /*01e0*/  SHF.R.U32.HI R7, RZ, 0x5, R0 ;  /* 0x00000005ff077819 */ /* 0x001fc80000011600 */
[----:B------:R-:W-:-:S04]  /*01f0*/  LOP3.LUT R7, R7, UR6, RZ, 0xfc, !PT ;  /* 0x0000000607077c12 */ /* 0x000fc8000f8efcff */
[----:B----4-:R-:W-:-:S13]  /*0200*/  ISETP.GE.AND P0, PT, R7, UR10, PT ;  /* 0x0000000a07007c0c */ /* 0x010fda000bf06270 */
[----:B-1----:R-:W-:Y:S05]  /*0210*/  @P0 BRA `(.L_x_1) ;  /* 0x0000001400a80947 */ /* 0x002fea0003800000 */
[----:B------:R-:W0:Y:S01]  /*0220*/  LDCU.64 UR10, c[0x0][0x3e0] ;  /* 0x00007c00ff0a77ac */ /* 0x000e220008000a00 */
[----:B------:R-:W1:Y:S01]  /*0230*/  LDC.U8 R5, c[0x0][0x410] ;  /* 0x00010400ff057b82 */ /* 0x000e620000000000 */
[----:B------:R-:W-:Y:S01]  /*0240*/  HFMA2 R24, -RZ, RZ, 0, 0 ;  /* 0x00000000ff187431 */ /* 0x000fe200000001ff */
[----:B0-----:R-:W-:-:S04]  /*0250*/  ISETP.NE.U32.AND P0, PT, RZ, UR10, PT ;  /* 0x0000000aff007c0c */ /* 0x001fc8000bf05070 */
[----:B------:R-:W-:-:S13]  /*0260*/  ISETP.NE.AND.EX P0, PT, RZ, UR11, PT, P0 ;  /* 0x0000000bff007c0c */ /* 0x000fda000bf05300 */
.L_x_11:
[----:B0-----:R-:W0:Y:S08]  /*0270*/  @P0 LDC.64 R38, c[0x0][0x3e0] ;  /* 0x0000f800ff260b82 */ /* 0x001e300000000a00 */
[----:B------:R-:W2:Y:S01]  /*0280*/  LDC.64 R36, c[0x0][0x3c8] ;  /* 0x0000f200ff247b82 */ /* 0x000ea20000000a00 */
[----:B0-----:R-:W-:-:S06]  /*0290*/  @P0 IMAD.WIDE R38, R7, 0x2, R38 ;  /* 0x0000000207260825 */ /* 0x001fcc00078e0226 */
[----:B------:R0:W3:Y:S01]  /*02a0*/  @P0 LDG.E.U16 R38, desc[UR8][R38.64] ;  /* 0x0000000826260981 */ /* 0x0000e2000c1e1500 */
[C---:B--2---:R-:W-:Y:S02]  /*02b0*/  IMAD.WIDE R48, R7.reuse, 0x4, R36 ;  /* 0x0000000407307825 */ /* 0x044fe400078e0224 */
[----:B------:R-:W2:Y:S01]  /*02c0*/  LDC.64 R36, c[0x0][0x3c0] ;  /* 0x0000f000ff247b82 */ /* 0x000ea20000000a00 */
[----:B------:R-:W-:Y:S02]  /*02d0*/  MOV R2, UR15 ;  /* 0x0000000f00027c02 */ /* 0x000fe40008000f00 */
[----:B------:R-:W-:Y:S01]  /*02e0*/  ISETP.GE.U32.AND P2, PT, R4, 0x20, PT ;  /* 0x000000200400780c */ /* 0x000fe20003f46070 */
[----:B------:R-:W-:Y:S01]  /*02f0*/  BSSY.RECONVERGENT B1, `(.L_x_2) ;  /* 0x0000077000017945 */ /* 0x000fe20003800200 */
[----:B------:R-:W-:Y:S01]  /*0300*/  MOV R46, 0x3f800000 ;  /* 0x3f800000002e7802 */ /* 0x000fe20000000f00 */
[----:B------:R-:W-:Y:S01]  /*0310*/  IMAD R6, R7, R2, RZ ;  /* 0x0000000207067224 */ /* 0x000fe200078e02ff */
[----:B0-----:R-:W-:Y:S01]  /*0320*/  LOP3.LUT R39, R0, 0x1f, RZ, 0xc0, !PT ;  /* 0x0000001f00277812 */ /* 0x001fe200078ec0ff */
[----:B-----5:R0:W5:Y:S03]  /*0330*/  LDG.E R47, desc[UR8][R48.64] ;  /* 0x00000008302f7981 */ /* 0x020166000c1e1900 */
[----:B------:R-:W-:-:S04]  /*0340*/  SHF.R.S32.HI R59, RZ, 0x1f, R6 ;  /* 0x0000001fff3b7819 */ /* 0x000fc80000011406 */
[----:B------:R-:W-:Y:S02]  /*0350*/  LEA.HI R6, R59, R6, RZ, 0x3 ;  /* 0x000000063b067211 */ /* 0x000fe400078f18ff */
[----:B0-----:R-:W-:Y:S02]  /*0360*/  MOV R48, RZ ;  /* 0x000000ff00307202 */ /* 0x001fe40000000f00 */
[----:B------:R-:W-:Y:S02]  /*0370*/  LEA.HI.SX32 R6, R6, R39, 0x1d ;  /* 0x0000002706067211 */ /* 0x000fe400078feaff */
[----:B---3--:R-:W-:Y:S02]  /*0380*/  @P0 SHF.L.U32 R46, R38, 0x10, RZ ;  /* 0x00000010262e0819 */ /* 0x008fe400000006ff */
[----:B------:R-:W-:Y:S01]  /*0390*/  MOV R38, RZ ;  /* 0x000000ff00267202 */ /* 0x000fe20000000f00 */
[----:B--2---:R-:W-:Y:S06]  /*03a0*/  @!P2 BRA `(.L_x_3) ;  /* 0x0000000400aca947 */ /* 0x004fec0003800000 */
[----:B------:R-:W0:Y:S01]  /*03b0*/  LDC.64 R40, c[0x0][0x3a8] ;  /* 0x0000ea00ff287b82 */ /* 0x000e220000000a00 */
[----:B------:R-:W-:-:S06]  /*03c0*/  IMAD.WIDE R44, R7, 0x4, R36 ;  /* 0x00000004072c7825 */ /* 0x000fcc00078e0224 */
[----:B------:R-:W2:Y:S01]  /*03d0*/  LDG.E R44, desc[UR8][R44.64] ;  /* 0x000000082c2c7981 */ /* 0x000ea2000c1e1900 */
[----:B------:R-:W3:Y:S01]  /*03e0*/  LDC.64 R38, c[0x0][0x428] ;  /* 0x00010a00ff267b82 */ /* 0x000ee20000000a00 */
[----:B0-----:R-:W-:-:S06]  /*03f0*/  IMAD.WIDE.U32 R40, R6, 0x10, R40 ;  /* 0x0000001006287825 */ /* 0x001fcc00078e0028 */
[----:B------:R-:W4:Y:S01]  /*0400*/  LDG.E.128 R40, desc[UR8][R40.64] ;  /* 0x0000000828287981 */ /* 0x000f22000c1e1d00 */
[----:B---3--:R-:W-:-:S06]  /*0410*/  IMAD.WIDE.U32 R36, R6, 0x10, R38 ;  /* 0x0000001006247825 */ /* 0x008fcc00078e0026 */
[----:B------:R-:W3:Y:S01]  /*0420*/  LDG.E.128 R36, desc[UR8][R36.64] ;  /* 0x0000000824247981 */ /* 0x000ee2000c1e1d00 */
[----:B------:R-:W-:-:S04]  /*0430*/  ISETP.NE.U32.AND P1, PT, RZ, UR12, PT ;  /* 0x0000000cff007c0c */ /* 0x000fc8000bf25070 */
[----:B------:R-:W-:-:S13]  /*0440*/  ISETP.NE.AND.EX P1, PT, RZ, UR13, PT, P1 ;  /* 0x0000000dff007c0c */ /* 0x000fda000bf25310 */
[----:B------:R-:W0:Y:S02]  /*0450*/  @P1 LDC.64 R48, c[0x0][0x438] ;  /* 0x00010e00ff301b82 */ /* 0x000e240000000a00 */
[----:B0-----:R-:W-:-:S05]  /*0460*/  @P1 IMAD.WIDE.U32 R48, R6, 0x10, R48 ;  /* 0x0000001006301825 */ /* 0x001fca00078e0030 */
[----:B------:R0:W5:Y:S01]  /*0470*/  @P1 LDG.E.128 R8, desc[UR8][R48.64] ;  /* 0x0000000830081981 */ /* 0x000162000c1e1d00 */
[----:B-1----:R-:W-:Y:S02]  /*0480*/  ISETP.NE.AND P1, PT, R5, RZ, PT ;  /* 0x000000ff0500720c */ /* 0x002fe40003f25270 */
[----:B------:R-:W-:-:S04]  /*0490*/  PRMT R57, R31, 0x7632, R57 ;  /* 0x000076321f397816 */ /* 0x000fc80000000039 */
[----:B------:R-:W-:Y:S02]  /*04a0*/  SHF.L.U32 R57, R57, 0x10, RZ ;  /* 0x0000001039397819 */ /* 0x000fe400000006ff */
[----:B--2---:R-:W-:Y:S02]  /*04b0*/  FSEL R58, R44, RZ, !P1 ;  /* 0x000000ff2c3a7208 */ /* 0x004fe40004800000 */
[----:B------:R-:W-:Y:S02]  /*04c0*/  SHF.L.U32 R44, R28, 0x10, RZ ;  /* 0x000000101c2c7819 */ /* 0x000fe400000006ff */
[C---:B----4-:R-:W-:Y:S02]  /*04d0*/  SHF.L.U32 R45, R40.reuse, 0x10, RZ ;  /* 0x00000010282d7819 */ /* 0x050fe400000006ff */
[----:B------:R-:W-:Y:S02]  /*04e0*/  PRMT R3, R40, 0x7632, R3 ;  /* 0x0000763228037816 */ /* 0x000fe40000000003 */
[----:B------:R-:W-:-:S02]  /*04f0*/  PRMT R40, R41, 0x7632, R40 ;  /* 0x0000763229287816 */ /* 0x000fc40000000028 */
[----:B------:R-:W-:Y:S02]  /*0500*/  PRMT R50, R42, 0x7632, R50 ;  /* 0x000076322a327816 */ /* 0x000fe40000000032 */
[C---:B------:R-:W-:Y:S01]  /*0510*/  PRMT R52, R43.reuse, 0x7632, R52 ;  /* 0x000076322b347816 */ /* 0x040fe20000000034 */
[----:B------:R-:W-:Y:S01]  /*0520*/  FADD.FTZ R56, -R58, R45 ;  /* 0x0000002d3a387221 */ /* 0x000fe20000010100 */
[----:B------:R-:W-:Y:S02]  /*0530*/  SHF.L.U32 R55, R43, 0x10, RZ ;  /* 0x000000102b377819 */ /* 0x000fe400000006ff */
[----:B------:R-:W-:Y:S02]  /*0540*/  SHF.L.U32 R51, R41, 0x10, RZ ;  /* 0x0000001029337819 */ /* 0x000fe400000006ff */
[----:B------:R-:W-:Y:S02]  /*0550*/  SHF.L.U32 R53, R42, 0x10, RZ ;  /* 0x000000102a357819 */ /* 0x000fe400000006ff */
[----:B------:R-:W-:-:S02]  /*0560*/  SHF.L.U32 R3, R3, 0x10, RZ ;  /* 0x0000001003037819 */ /* 0x000fc400000006ff */
[----:B------:R-:W-:Y:S02]  /*0570*/  SHF.L.U32 R43, R40, 0x10, RZ ;  /* 0x00000010282b7819 */ /* 0x000fe400000006ff */
[----:B------:R-:W-:Y:S02]  /*0580*/  SHF.L.U32 R45, R50, 0x10, RZ ;  /* 0x00000010322d7819 */ /* 0x000fe400000006ff */
[----:B0-----:R-:W-:Y:S01]  /*0590*/  SHF.L.U32 R49, R52, 0x10, RZ ;  /* 0x0000001034317819 */ /* 0x001fe200000006ff */
[C---:B------:R-:W-:Y:S01]  /*05a0*/  FADD.FTZ R42, -R58.reuse, R51 ;  /* 0x000000333a2a7221 */ /* 0x040fe20000010100 */
[C---:B------:R-:W-:Y:S01]  /*05b0*/  FADD.FTZ R40, -R58.reuse, R53 ;  /* 0x000000353a287221 */ /* 0x040fe20000010100 */
[C---:B------:R-:W-:Y:S01]  /*05c0*/  FADD.FTZ R48, -R58.reuse, R55 ;  /* 0x000000373a307221 */ /* 0x040fe20000010100 */
[C---:B------:R-:W-:Y:S01]  /*05d0*/  FADD.FTZ R50, -R58.reuse, R3 ;  /* 0x000000033a327221 */ /* 0x040fe20000010100 */
[C---:B------:R-:W-:Y:S01]  /*05e0*/  FADD.FTZ R52, -R58.reuse, R43 ;  /* 0x0000002b3a347221 */ /* 0x040fe20000010100 */
[C---:B------:R-:W-:Y:S01]  /*05f0*/  FADD.FTZ R54, -R58.reuse, R45 ;  /* 0x0000002d3a367221 */ /* 0x040fe20000010100 */
[----:B------:R-:W-:Y:S01]  /*0600*/  FADD.FTZ R58, -R58, R49 ;  /* 0x000000313a3a7221 */ /* 0x000fe20000010100 */
[----:B------:R-:W-:-:S02]  /*0610*/  SHF.L.U32 R45, R29, 0x10, RZ ;  /* 0x000000101d2d7819 */ /* 0x000fc400000006ff */
[----:B---3--:R-:W-:Y:S01]  /*0620*/  SHF.L.U32 R49, R37, 0x10, RZ ;  /* 0x0000001025317819 */ /* 0x008fe200000006ff */
[C---:B-----5:R-:W-:Y:S01]  /*0630*/  FMUL.FTZ R3, R47.reuse, R56 ;  /* 0x000000382f037220 */ /* 0x060fe20000410000 */
[----:B------:R-:W-:Y:S01]  /*0640*/  SHF.L.U32 R41, R36, 0x10, RZ ;  /* 0x0000001024297819 */ /* 0x000fe200000006ff */
[----:B------:R-:W-:Y:S01]  /*0650*/  FMUL.FTZ R43, R47, R42 ;  /* 0x0000002a2f2b7220 */ /* 0x000fe20000410000 */
[----:B------:R-:W-:Y:S01]  /*0660*/  SHF.L.U32 R51, R30, 0x10, RZ ;  /* 0x000000101e337819 */ /* 0x000fe200000006ff */
[----:B------:R-:W-:Y:S01]  /*0670*/  FMUL.FTZ R42, R45, R49 ;  /* 0x000000312d2a7220 */ /* 0x000fe20000410000 */
[----:B------:R-:W-:Y:S01]  /*0680*/  SHF.L.U32 R53, R38, 0x10, RZ ;  /* 0x0000001026357819 */ /* 0x000fe200000006ff */
[-C--:B------:R-:W-:Y:S01]  /*0690*/  FMUL.FTZ R44, R44, R41.reuse ;  /* 0x000000292c2c7220 */ /* 0x080fe20000410000 */
[----:B------:R-:W-:Y:S01]  /*06a0*/  FADD.FTZ R24, R24, R41 ;  /* 0x0000002918187221 */ /* 0x000fe20000010000 */
[----:B------:R-:W-:Y:S01]  /*06b0*/  FFMA.FTZ R12, R3, R41, R12 ;  /* 0x00000029030c7223 */ /* 0x000fe2000001000c */
[----:B------:R-:W-:Y:S01]  /*06c0*/  PRMT R45, R28, 0x7632, R45 ;  /* 0x000076321c2d7816 */ /* 0x000fe2000000002d */
[----:B------:R-:W-:Y:S01]  /*06d0*/  FMUL.FTZ R41, R47, R40 ;  /* 0x000000282f297220 */ /* 0x000fe20000410000 */
[----:B------:R-:W-:Y:S01]  /*06e0*/  PRMT R36, R36, 0x7632, R36 ;  /* 0x0000763224247816 */ /* 0x000fe20000000024 */
[----:B------:R-:W-:Y:S01]  /*06f0*/  FADD.FTZ R26, R26, R49 ;  /* 0x000000311a1a7221 */ /* 0x000fe20000010000 */
[----:B------:R-:W-:Y:S01]  /*0700*/  SHF.L.U32 R45, R45, 0x10, RZ ;  /* 0x000000102d2d7819 */ /* 0x000fe200000006ff */
[----:B------:R-:W-:Y:S01]  /*0710*/  FFMA.FTZ R14, R43, R49, R14 ;  /* 0x000000312b0e7223 */ /* 0x000fe2000001000e */
[----:B------:R-:W-:Y:S01]  /*0720*/  SHF.L.U32 R36, R36, 0x10, RZ ;  /* 0x0000001024247819 */ /* 0x000fe200000006ff */
[-C--:B------:R-:W-:Y:S01]  /*0730*/  FMUL.FTZ R40, R51, R53.reuse ;  /* 0x0000003533287220 */ /* 0x080fe20000410000 */
[--C-:B------:R-:W-:Y:S01]  /*0740*/  FADD.FTZ R20, R20, R53.reuse ;  /* 0x0000003514147221 */ /* 0x100fe20000010000 */
[----:B------:R-:W-:Y:S01]  /*0750*/  FFMA.FTZ R16, R41, R53, R16 ;  /* 0x0000003529107223 */ /* 0x000fe20000010010 */
[----:B------:R-:W-:Y:S01]  /*0760*/  FMUL.FTZ R50, R47, R50 ;  /* 0x000000322f327220 */ /* 0x000fe20000410000 */
[----:B------:R-:W-:-:S02]  /*0770*/  PRMT R53, R30, 0x7632, R53 ;  /* 0x000076321e357816 */ /* 0x000fc40000000035 */
[----:B------:R-:W-:Y:S01]  /*0780*/  PRMT R49, R38, 0x7632, R49 ;  /* 0x0000763226317816 */ /* 0x000fe20000000031 */
[-C--:B------:R-:W-:Y:S01]  /*0790*/  FMUL.FTZ R45, R45, R36.reuse ;  /* 0x000000242d2d7220 */ /* 0x080fe20000410000 */
[----:B------:R-:W-:Y:S01]  /*07a0*/  FADD.FTZ R25, R25, R36 ;  /* 0x0000002419197221 */ /* 0x000fe20000010000 */
[----:B------:R-:W-:Y:S01]  /*07b0*/  FFMA.FTZ R13, R50, R36, R13 ;  /* 0x00000024320d7223 */ /* 0x000fe2000001000d */
[----:B------:R-:W-:Y:S01]  /*07c0*/  PRMT R51, R29, 0x7632, R51 ;  /* 0x000076321d337816 */ /* 0x000fe20000000033 */
[----:B------:R-:W-:Y:S01]  /*07d0*/  FMUL.FTZ R54, R47, R54 ;  /* 0x000000362f367220 */ /* 0x000fe20000410000 */
[----:B------:R-:W-:Y:S02]  /*07e0*/  PRMT R37, R37, 0x7632, R37 ;  /* 0x0000763225257816 */ /* 0x000fe40000000025 */
[----:B------:R-:W-:Y:S02]  /*07f0*/  SHF.L.U32 R53, R53, 0x10, RZ ;  /* 0x0000001035357819 */ /* 0x000fe400000006ff */
[----:B------:R-:W-:Y:S01]  /*0800*/  SHF.L.U32 R36, R49, 0x10, RZ ;  /* 0x0000001031247819 */ /* 0x000fe200000006ff */
[----:B------:R-:W-:Y:S01]  /*0810*/  FMUL.FTZ R52, R47, R52 ;  /* 0x000000342f347220 */ /* 0x000fe20000410000 */
[----:B------:R-:W-:-:S02]  /*0820*/  SHF.L.U32 R51, R51, 0x10, RZ ;  /* 0x0000001033337819 */ /* 0x000fc400000006ff */
[----:B------:R-:W-:Y:S01]  /*0830*/  SHF.L.U32 R38, R37, 0x10, RZ ;  /* 0x0000001025267819 */ /* 0x000fe200000006ff */
[-C--:B------:R-:W-:Y:S01]  /*0840*/  FMUL.FTZ R53, R53, R36.reuse ;  /* 0x0000002435357220 */ /* 0x080fe20000410000 */
[----:B------:R-:W-:Y:S01]  /*0850*/  FADD.FTZ R21, R21, R36 ;  /* 0x0000002415157221 */ /* 0x000fe20000010000 */
[----:B------:R-:W-:Y:S01]  /*0860*/  FFMA.FTZ R17, R54, R36, R17 ;  /* 0x0000002436117223 */ /* 0x000fe20000010011 */
[----:B------:R-:W-:Y:S01]  /*0870*/  FADD.FTZ R36, RZ, R44 ;  /* 0x0000002cff247221 */ /* 0x000fe20000010000 */
[----:B------:R-:W-:Y:S01]  /*0880*/  FFMA.FTZ R37, R3, R44, RZ ;  /* 0x0000002c03257223 */ /* 0x000fe200000100ff */
[-C--:B------:R-:W-:Y:S01]  /*0890*/  FMUL.FTZ R51, R51, R38.reuse ;  /* 0x0000002633337220 */ /* 0x080fe20000410000 */
[----:B------:R-:W-:Y:S01]  /*08a0*/  FADD.FTZ R27, R27, R38 ;  /* 0x000000261b1b7221 */ /* 0x000fe20000010000 */
[----:B------:R-:W-:Y:S01]  /*08b0*/  FFMA.FTZ R15, R52, R38, R15 ;  /* 0x00000026340f7223 */ /* 0x000fe2000001000f */
[----:B------:R-:W-:Y:S01]  /*08c0*/  FADD.FTZ R49, R36, R45 ;  /* 0x0000002d24317221 */ /* 0x000fe20000010000 */
[----:B------:R-:W-:Y:S01]  /*08d0*/  FFMA.FTZ R38, R50, R45, R37 ;  /* 0x0000002d32267223 */ /* 0x000fe20000010025 */
[----:B------:R-:W-:-:S02]  /*08e0*/  PRMT R55, R39, 0x7632, R55 ;  /* 0x0000763227377816 */ /* 0x000fc40000000037 */
[----:B------:R-:W-:Y:S01]  /*08f0*/  FADD.FTZ R56, R49, R42 ;  /* 0x0000002a31387221 */ /* 0x000fe20000010000 */
[----:B------:R-:W-:Y:S01]  /*0900*/  FFMA.FTZ R37, R43, R42, R38 ;  /* 0x0000002a2b257223 */ /* 0x000fe20000010026 */
[----:B------:R-:W-:Y:S02]  /*0910*/  SHF.L.U32 R39, R39, 0x10, RZ ;  /* 0x0000001027277819 */ /* 0x000fe400000006ff */
[----:B------:R-:W-:Y:S01]  /*0920*/  FADD.FTZ R49, R56, R51 ;  /* 0x0000003338317221 */ /* 0x000fe20000010000 */
[----:B------:R-:W-:Y:S01]  /*0930*/  FFMA.FTZ R38, R52, R51, R37 ;  /* 0x0000003334267223 */ /* 0x000fe20000010025 */
[----:B------:R-:W-:Y:S01]  /*0940*/  SHF.L.U32 R36, R55, 0x10, RZ ;  /* 0x0000001037247819 */ /* 0x000fe200000006ff */
[----:B------:R-:W-:Y:S01]  /*0950*/  FMUL.FTZ R55, R47, R48 ;  /* 0x000000302f377220 */ /* 0x000fe20000410000 */
[----:B------:R-:W-:Y:S01]  /*0960*/  SHF.L.U32 R56, R31, 0x10, RZ ;  /* 0x000000101f387819 */ /* 0x000fe200000006ff */
[----:B------:R-:W-:Y:S01]  /*0970*/  FADD.FTZ R48, R49, R40 ;  /* 0x0000002831307221 */ /* 0x000fe20000010000 */
[----:B------:R-:W-:Y:S01]  /*0980*/  FFMA.FTZ R37, R41, R40, R38 ;  /* 0x0000002829257223 */ /* 0x000fe20000010026 */
[----:B------:R-:W-:Y:S01]  /*0990*/  FADD.FTZ R22, R22, R39 ;  /* 0x0000002716167221 */ /* 0x000fe20000010000 */
[-C--:B------:R-:W-:Y:S01]  /*09a0*/  FFMA.FTZ R18, R55, R39.reuse, R18 ;  /* 0x0000002737127223 */ /* 0x080fe20000010012 */
[----:B------:R-:W-:Y:S01]  /*09b0*/  FMUL.FTZ R56, R56, R39 ;  /* 0x0000002738387220 */ /* 0x000fe20000410000 */
[----:B------:R-:W-:Y:S01]  /*09c0*/  FADD.FTZ R39, R48, R53 ;  /* 0x0000003530277221 */ /* 0x000fe20000010000 */
[----:B------:R-:W-:Y:S01]  /*09d0*/  FFMA.FTZ R38, R54, R53, R37 ;  /* 0x0000003536267223 */ /* 0x000fe20000010025 */
[----:B------:R-:W-:Y:S01]  /*09e0*/  FMUL.FTZ R57, R57, R36 ;  /* 0x0000002439397220 */ /* 0x000fe20000410000 */
[----:B------:R-:W-:Y:S01]  /*09f0*/  FMUL.FTZ R58, R47, R58 ;  /* 0x0000003a2f3a7220 */ /* 0x000fe20000410000 */
[----:B------:R-:W-:Y:S01]  /*0a00*/  FADD.FTZ R48, R39, R56 ;  /* 0x0000003827307221 */ /* 0x000fe20000010000 */
[----:B------:R-:W-:Y:S01]  /*0a10*/  FFMA.FTZ R38, R55, R56, R38 ;  /* 0x0000003837267223 */ /* 0x000fe20000010026 */
[----:B------:R-:W-:Y:S01]  /*0a20*/  FADD.FTZ R23, R23, R36 ;  /* 0x0000002417177221 */ /* 0x000fe20000010000 */
[----:B------:R-:W-:Y:S01]  /*0a30*/  FFMA.FTZ R19, R58, R36, R19 ;  /* 0x000000243a137223 */ /* 0x000fe20000010013 */
[----:B------:R-:W-:Y:S01]  /*0a40*/  FADD.FTZ R48, R48, R57 ;  /* 0x0000003930307221 */ /* 0x000fe20000010000 */
[----:B------:R-:W-:-:S07]  /*0a50*/  FFMA.FTZ R38, R58, R57, R38 ;  /* 0x000000393a267223 */ /* 0x000fce0000010026 */
.L_x_3:
[----:B------:R-:W-:Y:S05]  /*0a60*/  BSYNC.RECONVERGENT B1 ;  /* 0x0000000000017941 */ /* 0x000fea0003800200 */
.L_x_2:
[----:B------:R-:W-:-:S03]  /*0a70*/  UMOV UR6, 0xffffffff ;  /* 0xffffffff00067882 */ /* 0x000fc60000000000 */
[----:B------:R-:W-:Y:S05]  /*0a80*/  BRA.DIV UR6, `(.L_x_4) ;  /* 0x0000001206cc7947 */ /* 0x000fea000b800000 */
[----:B------:R-:W0:Y:S04]  /*0a90*/  SHFL.BFLY PT, R49, R48, 0x1, 0x1f ;  /* 0x0c201f0030317f89 */ /* 0x000e2800000e0000 */
[----:B------:R-:W2:Y:S01]  /*0aa0*/  SHFL.BFLY PT, R61, R38, 0x1, 0x1f ;  /* 0x0c201f00263d7f89 */ /* 0x000ea200000e0000 */
[----:B0-----:R-:W-:Y:S01]  /*0ab0*/  FADD.FTZ R59, R49, R48 ;  /* 0x00000030313b7221 */ /* 0x001fe20000010000 */
[----:B--2---:R-:W-:-:S04]  /*0ac0*/  FADD.FTZ R60, R61, R38 ;  /* 0x000000263d3c7221 */ /* 0x004fc80000010000 */
        /* <DEDUP_REMOVED lines=12> */
[----:B------:R0:W2:Y:S04]  /*0b90*/  SHFL.BFLY PT, R60, R59, 0x10, 0x1f ;  /* 0x0e001f003b3c7f89 */ /* 0x0000a800000e0000 */
[----:B------:R0:W3:Y:S02]  /*0ba0*/  SHFL.BFLY PT, R49, R38, 0x10, 0x1f ;  /* 0x0e001f0026317f89 */ /* 0x0000e400000e0000 */
.L_x_23:
[----:B------:R-:W-:Y:S01]  /*0bb0*/  BSSY.RECONVERGENT B1, `(.L_x_5) ;  /* 0x00000cc000017945 */ /* 0x000fe20003800200 */
[----:B--2---:R-:W-:Y:S01]  /*0bc0*/  FADD.FTZ R60, R59, R60 ;  /* 0x0000003c3b3c7221 */ /* 0x004fe20000010000 */
[----:B---3--:R-:W-:Y:S02]  /*0bd0*/  FADD.FTZ R37, R38, R49 ;  /* 0x0000003126257221 */ /* 0x008fe40000010000 */
[----:B------:R-:W-:Y:S05]  /*0be0*/  @!P2 BRA `(.L_x_6) ;  /* 0x0000000c0020a947 */ /* 0x000fea0003800000 */
[----:B------:R-:W-:Y:S01]  /*0bf0*/  UISETP.NE.U32.AND UP0, UPT, UR12, URZ, UPT ;  /* 0x000000ff0c00728c */ /* 0x000fe2000bf05070 */
[----:B------:R-:W-:Y:S01]  /*0c00*/  FMUL.FTZ R49, R60, UR14 ;  /* 0x0000000e3c317c20 */ /* 0x000fe20008410000 */
[----:B-1----:R-:W-:Y:S01]  /*0c10*/  ISETP.NE.AND P1, PT, R5, RZ, PT ;  /* 0x000000ff0500720c */ /* 0x002fe20003f25270 */
[----:B------:R-:W-:Y:S01]  /*0c20*/  FMUL.FTZ R37, R37, UR14 ;  /* 0x0000000e25257c20 */ /* 0x000fe20008410000 */
[----:B------:R-:W-:Y:S02]  /*0c30*/  UISETP.NE.AND.EX UP0, UPT, UR13, URZ, UPT, UP0 ;  /* 0x000000ff0d00728c */ /* 0x000fe4000bf05300 */
[----:B------:R-:W-:-:S07]  /*0c40*/  FSEL R49, R49, RZ, !P1 ;  /* 0x000000ff31317208 */ /* 0x000fce0004800000 */
[----:B------:R-:W-:Y:S05]  /*0c50*/  BRA.U UP0, `(.L_x_7) ;  /* 0x0000000500447547 */ /* 0x000fea000b800000 */
[----:B------:R-:W-:-:S04]  /*0c60*/  UISETP.NE.U32.AND UP0, UPT, UR4, URZ, UPT ;  /* 0x000000ff0400728c */ /* 0x000fc8000bf05070 */
[----:B------:R-:W-:-:S09]  /*0c70*/  UISETP.NE.AND.EX UP0, UPT, UR5, URZ, UPT, UP0 ;  /* 0x000000ff0500728c */ /* 0x000fd2000bf05300 */
[----:B------:R-:W-:Y:S05]  /*0c80*/  BRA.U UP0, `(.L_x_8) ;  /* 0x0000000100947547 */ /* 0x000fea000b800000 */
[-CC-:B------:R-:W-:Y:S01]  /*0c90*/  FFMA.FTZ R60, R50, R37.reuse, R49.reuse ;  /* 0x00000025323c7223 */ /* 0x180fe20000010031 */
[-CC-:B------:R-:W-:Y:S01]  /*0ca0*/  FFMA.FTZ R48, R43, R37.reuse, R49.reuse ;  /* 0x000000252b307223 */ /* 0x180fe20000010031 */
[-CC-:B------:R-:W-:Y:S01]  /*0cb0*/  FFMA.FTZ R39, R3, R37.reuse, R49.reuse ;  /* 0x0000002503277223 */ /* 0x180fe20000010031 */
[-CC-:B0-----:R-:W-:Y:S01]  /*0cc0*/  FFMA.FTZ R38, R52, R37.reuse, R49.reuse ;  /* 0x0000002534267223 */ /* 0x181fe20000010031 */
[-CC-:B------:R-:W-:Y:S01]  /*0cd0*/  FFMA.FTZ R61, R41, R37.reuse, R49.reuse ;  /* 0x00000025293d7223 */ /* 0x180fe20000010031 */
[-CC-:B------:R-:W-:Y:S01]  /*0ce0*/  FFMA.FTZ R36, R54, R37.reuse, R49.reuse ;  /* 0x0000002536247223 */ /* 0x180fe20000010031 */
[-CC-:B------:R-:W-:Y:S01]  /*0cf0*/  FFMA.FTZ R59, R55, R37.reuse, R49.reuse ;  /* 0x00000025373b7223 */ /* 0x180fe20000010031 */
[----:B------:R-:W-:Y:S01]  /*0d00*/  FFMA.FTZ R49, R58, R37, R49 ;  /* 0x000000253a317223 */ /* 0x000fe20000010031 */
[----:B------:R-:W-:Y:S01]  /*0d10*/  FADD.FTZ R37, R45, -R60 ;  /* 0x8000003c2d257221 */ /* 0x000fe20000010000 */
[----:B------:R-:W-:Y:S01]  /*0d20*/  FADD.FTZ R48, R42, -R48 ;  /* 0x800000302a307221 */ /* 0x000fe20000010000 */
[----:B------:R-:W-:Y:S01]  /*0d30*/  FADD.FTZ R39, R44, -R39 ;  /* 0x800000272c277221 */ /* 0x000fe20000010000 */
[----:B------:R-:W-:Y:S01]  /*0d40*/  FADD.FTZ R38, R51, -R38 ;  /* 0x8000002633267221 */ /* 0x000fe20000010000 */
[----:B------:R-:W-:Y:S01]  /*0d50*/  FADD.FTZ R60, R40, -R61 ;  /* 0x8000003d283c7221 */ /* 0x000fe20000010000 */
[----:B------:R-:W-:Y:S01]  /*0d60*/  FADD.FTZ R36, R53, -R36 ;  /* 0x8000002435247221 */ /* 0x000fe20000010000 */
[----:B------:R-:W-:Y:S01]  /*0d70*/  FADD.FTZ R59, R56, -R59 ;  /* 0x8000003b383b7221 */ /* 0x000fe20000010000 */
[----:B------:R-:W-:Y:S01]  /*0d80*/  FADD.FTZ R49, R57, -R49 ;  /* 0x8000003139317221 */ /* 0x000fe20000010000 */
[C---:B-----5:R-:W-:Y:S01]  /*0d90*/  FMUL.FTZ R37, R47.reuse, R37 ;  /* 0x000000252f257220 */ /* 0x060fe20000410000 */
[C---:B------:R-:W-:Y:S01]  /*0da0*/  FMUL.FTZ R61, R47.reuse, R48 ;  /* 0x000000302f3d7220 */ /* 0x040fe20000410000 */
[C---:B------:R-:W-:Y:S01]  /*0db0*/  FMUL.FTZ R39, R47.reuse, R39 ;  /* 0x000000272f277220 */ /* 0x040fe20000410000 */
[C---:B------:R-:W-:Y:S01]  /*0dc0*/  FMUL.FTZ R38, R47.reuse, R38 ;  /* 0x000000262f267220 */ /* 0x040fe20000410000 */
[C---:B------:R-:W-:Y:S01]  /*0dd0*/  FMUL.FTZ R60, R47.reuse, R60 ;  /* 0x0000003c2f3c7220 */ /* 0x040fe20000410000 */
[C---:B------:R-:W-:Y:S01]  /*0de0*/  FMUL.FTZ R36, R47.reuse, R36 ;  /* 0x000000242f247220 */ /* 0x040fe20000410000 */
[C---:B------:R-:W-:Y:S01]  /*0df0*/  FMUL.FTZ R59, R47.reuse, R59 ;  /* 0x0000003b2f3b7220 */ /* 0x040fe20000410000 */
[----:B------:R-:W-:Y:S01]  /*0e00*/  FMUL.FTZ R49, R47, R49 ;  /* 0x000000312f317220 */ /* 0x000fe20000410000 */
[-C--:B------:R-:W-:Y:S01]  /*0e10*/  FMUL.FTZ R48, R37, R46.reuse ;  /* 0x0000002e25307220 */ /* 0x080fe20000410000 */
[-C--:B------:R-:W-:Y:S01]  /*0e20*/  FMUL.FTZ R37, R61, R46.reuse ;  /* 0x0000002e3d257220 */ /* 0x080fe20000410000 */
[-C--:B------:R-:W-:Y:S01]  /*0e30*/  FMUL.FTZ R47, R39, R46.reuse ;  /* 0x0000002e272f7220 */ /* 0x080fe20000410000 */
[-C--:B------:R-:W-:Y:S01]  /*0e40*/  FMUL.FTZ R61, R38, R46.reuse ;  /* 0x0000002e263d7220 */ /* 0x080fe20000410000 */
[-C--:B------:R-:W-:Y:S01]  /*0e50*/  FMUL.FTZ R38, R60, R46.reuse ;  /* 0x0000002e3c267220 */ /* 0x080fe20000410000 */
[-C--:B------:R-:W-:Y:S01]  /*0e60*/  FMUL.FTZ R36, R36, R46.reuse ;  /* 0x0000002e24247220 */ /* 0x080fe20000410000 */
[-C--:B------:R-:W-:Y:S01]  /*0e70*/  FMUL.FTZ R39, R59, R46.reuse ;  /* 0x0000002e3b277220 */ /* 0x080fe20000410000 */
[----:B------:R-:W-:Y:S01]  /*0e80*/  FMUL.FTZ R46, R49, R46 ;  /* 0x0000002e312e7220 */ /* 0x000fe20000410000 */
[----:B------:R-:W-:-:S02]  /*0e90*/  F2FP.BF16.F32.PACK_AB R37, R61, R37 ;  /* 0x000000253d25723e */ /* 0x000fc400000010ff */
[----:B------:R-:W-:Y:S02]  /*0ea0*/  F2FP.BF16.F32.PACK_AB R38, R36, R38 ;  /* 0x000000262426723e */ /* 0x000fe400000010ff */
[----:B------:R-:W-:Y:S02]  /*0eb0*/  F2FP.BF16.F32.PACK_AB R39, R46, R39 ;  /* 0x000000272e27723e */ /* 0x000fe400000010ff */
[----:B------:R-:W-:Y:S01]  /*0ec0*/  F2FP.BF16.F32.PACK_AB R36, R48, R47 ;  /* 0x0000002f3024723e */ /* 0x000fe200000010ff */
[----:B------:R-:W-:Y:S06]  /*0ed0*/  BRA `(.L_x_9) ;  /* 0x0000000800447947 */ /* 0x000fec0003800000 */
.L_x_8:
[-CC-:B------:R-:W-:Y:S01]  /*0ee0*/  FFMA.FTZ R34, R50, R37.reuse, R49.reuse ;  /* 0x0000002532227223 */ /* 0x180fe20000010031 */
[-CC-:B------:R-:W-:Y:S01]  /*0ef0*/  FFMA.FTZ R33, R3, R37.reuse, R49.reuse ;  /* 0x0000002503217223 */ /* 0x180fe20000010031 */
[-CC-:B------:R-:W-:Y:S01]  /*0f00*/  FFMA.FTZ R39, R41, R37.reuse, R49.reuse ;  /* 0x0000002529277223 */ /* 0x180fe20000010031 */
[-CC-:B------:R-:W-:Y:S01]  /*0f10*/  FFMA.FTZ R36, R54, R37.reuse, R49.reuse ;  /* 0x0000002536247223 */ /* 0x180fe20000010031 */
[-CC-:B0-----:R-:W-:Y:S01]  /*0f20*/  FFMA.FTZ R59, R43, R37.reuse, R49.reuse ;  /* 0x000000252b3b7223 */ /* 0x181fe20000010031 */
        /* <DEDUP_REMOVED lines=20> */
[----:B------:R-:W-:Y:S01]  /*1070*/  FMUL.FTZ R38, R34, R46 ;  /* 0x0000002e22267220 */ /* 0x000fe20000410000 */
[----:B------:R-:W-:Y:S01]  /*1080*/  F2FP.BF16.F32.PACK_AB R32, R49, R32 ;  /* 0x000000203120723e */ /* 0x000fe200000010ff */
[C---:B------:R-:W-:Y:S01]  /*1090*/  FMUL.FTZ R47, R39.reuse, R46 ;  /* 0x0000002e272f7220 */ /* 0x040fe20000410000 */
[----:B------:R-:W-:Y:S01]  /*10a0*/  F2FP.BF16.F32.PACK_AB R34, R39, R34 ;  /* 0x000000222722723e */ /* 0x000fe200000010ff */
        /* <DEDUP_REMOVED lines=8> */
[----:B------:R-:W-:Y:S02]  /*1130*/  F2FP.BF16.F32.PACK_AB R37, R48, R37 ;  /* 0x000000253025723e */ /* 0x000fe400000010ff */
[----:B------:R-:W-:Y:S02]  /*1140*/  F2FP.BF16.F32.PACK_AB R38, R47, R38 ;  /* 0x000000262f26723e */ /* 0x000fe400000010ff */
[----:B------:R-:W-:Y:S01]  /*1150*/  F2FP.BF16.F32.PACK_AB R39, R46, R39 ;  /* 0x000000272e27723e */ /* 0x000fe200000010ff */
[----:B------:R-:W-:Y:S06]  /*1160*/  BRA `(.L_x_9) ;  /* 0x0000000400a07947 */ /* 0x000fec0003800000 */
.L_x_7:
[----:B------:R-:W-:-:S04]  /*1170*/  UISETP.NE.U32.AND UP0, UPT, UR4, URZ, UPT ;  /* 0x000000ff0400728c */ /* 0x000fc8000bf05070 */
[----:B------:R-:W-:-:S09]  /*1180*/  UISETP.NE.AND.EX UP0, UPT, UR5, URZ, UPT, UP0 ;  /* 0x000000ff0500728c */ /* 0x000fd2000bf05300 */
[----:B------:R-:W-:Y:S05]  /*1190*/  BRA.U UP0, `(.L_x_10) ;  /* 0x0000000100c47547 */ /* 0x000fea000b800000 */
[-CC-:B0-----:R-:W-:Y:S01]  /*11a0*/  FFMA.FTZ R59, R3, R37.reuse, R49.reuse ;  /* 0x00000025033b7223 */ /* 0x181fe20000010031 */
[----:B------:R-:W-:Y:S01]  /*11b0*/  PRMT R36, R8, 0x7632, R36 ;  /* 0x0000763208247816 */ /* 0x000fe20000000024 */
[----:B------:R-:W-:Y:S01]  /*11c0*/  FFMA.FTZ R38, R50, R37, R49 ;  /* 0x0000002532267223 */ /* 0x000fe20000010031 */
[----:B------:R-:W-:Y:S01]  /*11d0*/  SHF.L.U32 R48, R8, 0x10, RZ ;  /* 0x0000001008307819 */ /* 0x000fe200000006ff */
[----:B------:R-:W-:Y:S01]  /*11e0*/  FADD.FTZ R59, R44, -R59 ;  /* 0x8000003b2c3b7221 */ /* 0x000fe20000010000 */
[----:B------:R-:W-:Y:S01]  /*11f0*/  SHF.L.U32 R36, R36, 0x10, RZ ;  /* 0x0000001024247819 */ /* 0x000fe200000006ff */
[----:B------:R-:W-:Y:S01]  /*1200*/  FADD.FTZ R38, R45, -R38 ;  /* 0x800000262d267221 */ /* 0x000fe20000010000 */
[----:B------:R-:W-:Y:S01]  /*1210*/  PRMT R60, R10, 0x7632, R60 ;  /* 0x000076320a3c7816 */ /* 0x000fe2000000003c */
[----:B-----5:R-:W-:Y:S01]  /*1220*/  FFMA.FTZ R48, R47, R59, R48 ;  /* 0x0000003b2f307223 */ /* 0x020fe20000010030 */
[-CC-:B------:R-:W-:Y:S01]  /*1230*/  FFMA.FTZ R59, R43, R37.reuse, R49.reuse ;  /* 0x000000252b3b7223 */ /* 0x180fe20000010031 */
[----:B------:R-:W-:Y:S01]  /*1240*/  FFMA.FTZ R39, R47, R38, R36 ;  /* 0x000000262f277223 */ /* 0x000fe20000010024 */
[----:B------:R-:W-:Y:S01]  /*1250*/  SHF.L.U32 R36, R9, 0x10, RZ ;  /* 0x0000001009247819 */ /* 0x000fe200000006ff */
[----:B------:R-:W-:Y:S01]  /*1260*/  FFMA.FTZ R38, R52, R37, R49 ;  /* 0x0000002534267223 */ /* 0x000fe20000010031 */
[----:B------:R-:W-:Y:S01]  /*1270*/  FADD.FTZ R59, R42, -R59 ;  /* 0x8000003b2a3b7221 */ /* 0x000fe20000010000 */
[----:B------:R-:W-:-:S02]  /*1280*/  SHF.L.U32 R60, R60, 0x10, RZ ;  /* 0x000000103c3c7819 */ /* 0x000fc400000006ff */
[----:B------:R-:W-:Y:S01]  /*1290*/  FADD.FTZ R38, R51, -R38 ;  /* 0x8000002633267221 */ /* 0x000fe20000010000 */
[--C-:B------:R-:W-:Y:S01]  /*12a0*/  FFMA.FTZ R59, R47, R59, R36.reuse ;  /* 0x0000003b2f3b7223 */ /* 0x100fe20000010024 */
[----:B------:R-:W-:-:S03]  /*12b0*/  PRMT R36, R9, 0x7632, R36 ;  /* 0x0000763209247816 */ /* 0x000fc60000000024 */
[----:B------:R-:W-:Y:S01]  /*12c0*/  FMUL.FTZ R59, R59, R46 ;  /* 0x0000002e3b3b7220 */ /* 0x000fe20000410000 */
[----:B------:R-:W-:-:S05]  /*12d0*/  SHF.L.U32 R36, R36, 0x10, RZ ;  /* 0x0000001024247819 */ /* 0x000fca00000006ff */
[----:B------:R-:W-:Y:S01]  /*12e0*/  FFMA.FTZ R61, R47, R38, R36 ;  /* 0x000000262f3d7223 */ /* 0x000fe20000010024 */
[----:B------:R-:W-:-:S04]  /*12f0*/  FFMA.FTZ R36, R41, R37, R49 ;  /* 0x0000002529247223 */ /* 0x000fc80000010031 */
[----:B------:R-:W-:Y:S01]  /*1300*/  FADD.FTZ R38, R40, -R36 ;  /* 0x8000002428267221 */ /* 0x000fe20000010000 */
[----:B------:R-:W-:-:S05]  /*1310*/  SHF.L.U32 R36, R10, 0x10, RZ ;  /* 0x000000100a247819 */ /* 0x000fca00000006ff */
[----:B------:R-:W-:Y:S01]  /*1320*/  FFMA.FTZ R36, R47, R38, R36 ;  /* 0x000000262f247223 */ /* 0x000fe20000010024 */
[----:B------:R-:W-:-:S03]  /*1330*/  FFMA.FTZ R38, R54, R37, R49 ;  /* 0x0000002536267223 */ /* 0x000fc60000010031 */
[----:B------:R-:W-:Y:S01]  /*1340*/  FMUL.FTZ R36, R36, R46 ;  /* 0x0000002e24247220 */ /* 0x000fe20000410000 */
[----:B------:R-:W-:-:S04]  /*1350*/  FADD.FTZ R38, R53, -R38 ;  /* 0x8000002635267221 */ /* 0x000fc80000010000 */
[----:B------:R-:W-:Y:S01]  /*1360*/  FFMA.FTZ R38, R47, R38, R60 ;  /* 0x000000262f267223 */ /* 0x000fe2000001003c */
[-CC-:B------:R-:W-:Y:S01]  /*1370*/  FFMA.FTZ R60, R55, R37.reuse, R49.reuse ;  /* 0x00000025373c7223 */ /* 0x180fe20000010031 */
[----:B------:R-:W-:-:S03]  /*1380*/  FFMA.FTZ R49, R58, R37, R49 ;  /* 0x000000253a317223 */ /* 0x000fc60000010031 */
[----:B------:R-:W-:Y:S01]  /*1390*/  FADD.FTZ R37, R56, -R60 ;  /* 0x8000003c38257221 */ /* 0x000fe20000010000 */
[----:B------:R-:W-:Y:S01]  /*13a0*/  SHF.L.U32 R60, R11, 0x10, RZ ;  /* 0x000000100b3c7819 */ /* 0x000fe200000006ff */
[----:B------:R-:W-:-:S04]  /*13b0*/  FADD.FTZ R49, R57, -R49 ;  /* 0x8000003139317221 */ /* 0x000fc80000010000 */
[--C-:B------:R-:W-:Y:S01]  /*13c0*/  FFMA.FTZ R37, R47, R37, R60.reuse ;  /* 0x000000252f257223 */ /* 0x100fe2000001003c */
[----:B------:R-:W-:-:S03]  /*13d0*/  PRMT R60, R11, 0x7632, R60 ;  /* 0x000076320b3c7816 */ /* 0x000fc6000000003c */
[----:B------:R-:W-:Y:S01]  /*13e0*/  FMUL.FTZ R37, R37, R46 ;  /* 0x0000002e25257220 */ /* 0x000fe20000410000 */
[----:B------:R-:W-:-:S05]  /*13f0*/  SHF.L.U32 R60, R60, 0x10, RZ ;  /* 0x000000103c3c7819 */ /* 0x000fca00000006ff */
[----:B------:R-:W-:Y:S01]  /*1400*/  FFMA.FTZ R49, R47, R49, R60 ;  /* 0x000000312f317223 */ /* 0x000fe2000001003c */
[-C--:B------:R-:W-:Y:S01]  /*1410*/  FMUL.FTZ R47, R48, R46.reuse ;  /* 0x0000002e302f7220 */ /* 0x080fe20000410000 */
[-C--:B------:R-:W-:Y:S01]  /*1420*/  FMUL.FTZ R60, R61, R46.reuse ;  /* 0x0000002e3d3c7220 */ /* 0x080fe20000410000 */
[-C--:B------:R-:W-:Y:S01]  /*1430*/  FMUL.FTZ R48, R39, R46.reuse ;  /* 0x0000002e27307220 */ /* 0x080fe20000410000 */
[-C--:B------:R-:W-:Y:S01]  /*1440*/  FMUL.FTZ R61, R38, R46.reuse ;  /* 0x0000002e263d7220 */ /* 0x080fe20000410000 */
[----:B------:R-:W-:-:S04]  /*1450*/  FMUL.FTZ R46, R49, R46 ;  /* 0x0000002e312e7220 */ /* 0x000fc80000410000 */
[----:B------:R-:W-:Y:S02]  /*1460*/  F2FP.BF16.F32.PACK_AB R38, R61, R36 ;  /* 0x000000243d26723e */ /* 0x000fe400000010ff */
[----:B------:R-:W-:Y:S02]  /*1470*/  F2FP.BF16.F32.PACK_AB R39, R46, R37 ;  /* 0x000000252e27723e */ /* 0x000fe400000010ff */
[----:B------:R-:W-:Y:S02]  /*1480*/  F2FP.BF16.F32.PACK_AB R37, R60, R59 ;  /* 0x0000003b3c25723e */ /* 0x000fe400000010ff */
[----:B------:R-:W-:Y:S01]  /*1490*/  F2FP.BF16.F32.PACK_AB R36, R48, R47 ;  /* 0x0000002f3024723e */ /* 0x000fe200000010ff */
[----:B------:R-:W-:Y:S06]  /*14a0*/  BRA `(.L_x_9) ;  /* 0x0000000000d07947 */ /* 0x000fec0003800000 */
.L_x_10:
[----:B------:R-:W-:Y:S01]  /*14b0*/  PRMT R32, R8, 0x7632, R32 ;  /* 0x0000763208207816 */ /* 0x000fe20000000020 */
[-C--:B------:R-:W-:Y:S01]  /*14c0*/  FFMA.FTZ R34, R50, R37.reuse, R49 ;  /* 0x0000002532227223 */ /* 0x080fe20000010031 */
[----:B------:R-:W-:Y:S01]  /*14d0*/  PRMT R33, R9, 0x7632, R33 ;  /* 0x0000763209217816 */ /* 0x000fe20000000021 */
[-CC-:B------:R-:W-:Y:S01]  /*14e0*/  FFMA.FTZ R36, R52, R37.reuse, R49.reuse ;  /* 0x0000002534247223 */ /* 0x180fe20000010031 */
[----:B------:R-:W-:Y:S01]  /*14f0*/  SHF.L.U32 R32, R32, 0x10, RZ ;  /* 0x0000001020207819 */ /* 0x000fe200000006ff */
[----:B------:R-:W-:Y:S01]  /*1500*/  FADD.FTZ R34, R45, -R34 ;  /* 0x800000222d227221 */ /* 0x000fe20000010000 */
[----:B------:R-:W-:Y:S01]  /*1510*/  SHF.L.U32 R61, R33, 0x10, RZ ;  /* 0x00000010213d7819 */ /* 0x000fe200000006ff */
[----:B------:R-:W-:Y:S01]  /*1520*/  FADD.FTZ R36, R51, -R36 ;  /* 0x8000002433247221 */ /* 0x000fe20000010000 */
[-CC-:B0-----:R-:W-:Y:S01]  /*1530*/  FFMA.FTZ R59, R41, R37.reuse, R49.reuse ;  /* 0x00000025293b7223 */ /* 0x181fe20000010031 */
[C-C-:B-----5:R-:W-:Y:S01]  /*1540*/  FFMA.FTZ R33, R47.reuse, R34, R32.reuse ;  /* 0x000000222f217223 */ /* 0x160fe20000010020 */
[-C--:B------:R-:W-:Y:S01]  /*1550*/  FFMA.FTZ R34, R54, R37.reuse, R49 ;  /* 0x0000002536227223 */ /* 0x080fe20000010031 */
[----:B------:R-:W-:Y:S01]  /*1560*/  PRMT R32, R10, 0x7632, R32 ;  /* 0x000076320a207816 */ /* 0x000fe20000000020 */
[----:B------:R-:W-:Y:S01]  /*1570*/  FFMA.FTZ R61, R47, R36, R61 ;  /* 0x000000242f3d7223 */ /* 0x000fe2000001003d */
[-CC-:B------:R-:W-:Y:S01]  /*1580*/  FFMA.FTZ R36, R3, R37.reuse, R49.reuse ;  /* 0x0000002503247223 */ /* 0x180fe20000010031 */
[----:B------:R-:W-:Y:S01]  /*1590*/  FADD.FTZ R38, R53, -R34 ;  /* 0x8000002235267221 */ /* 0x000fe20000010000 */
[----:B------:R-:W-:Y:S01]  /*15a0*/  SHF.L.U32 R48, R32, 0x10, RZ ;  /* 0x0000001020307819 */ /* 0x000fe200000006ff */
[-CC-:B------:R-:W-:Y:S01]  /*15b0*/  FFMA.FTZ R34, R43, R37.reuse, R49.reuse ;  /* 0x000000252b227223 */ /* 0x180fe20000010031 */
[-CC-:B------:R-:W-:Y:S01]  /*15c0*/  FFMA.FTZ R35, R55, R37.reuse, R49.reuse ;  /* 0x0000002537237223 */ /* 0x180fe20000010031 */
[----:B------:R-:W-:Y:S01]  /*15d0*/  FFMA.FTZ R32, R58, R37, R49 ;  /* 0x000000253a207223 */ /* 0x000fe20000010031 */
[----:B------:R-:W-:Y:S01]  /*15e0*/  SHF.L.U32 R49, R9, 0x10, RZ ;  /* 0x0000001009317819 */ /* 0x000fe200000006ff */
[----:B------:R-:W-:Y:S01]  /*15f0*/  FADD.FTZ R34, R42, -R34 ;  /* 0x800000222a227221 */ /* 0x000fe20000010000 */
[----:B------:R-:W-:Y:S01]  /*1600*/  FFMA.FTZ R39, R47, R38, R48 ;  /* 0x000000262f277223 */ /* 0x000fe20000010030 */
[----:B------:R-:W-:Y:S01]  /*1610*/  SHF.L.U32 R37, R8, 0x10, RZ ;  /* 0x0000001008257819 */ /* 0x000fe200000006ff */
[----:B------:R-:W-:Y:S01]  /*1620*/  FADD.FTZ R36, R44, -R36 ;  /* 0x800000242c247221 */ /* 0x000fe20000010000 */
[----:B------:R-:W-:Y:S01]  /*1630*/  PRMT R48, R11, 0x7632, R48 ;  /* 0x000076320b307816 */ /* 0x000fe20000000030 */
[C---:B------:R-:W-:Y:S01]  /*1640*/  FFMA.FTZ R38, R47.reuse, R34, R49 ;  /* 0x000000222f267223 */ /* 0x040fe20000010031 */
[----:B------:R-:W-:Y:S01]  /*1650*/  FADD.FTZ R34, R40, -R59 ;  /* 0x8000003b28227221 */ /* 0x000fe20000010000 */
[----:B------:R-:W-:Y:S01]  /*1660*/  SHF.L.U32 R49, R10, 0x10, RZ ;  /* 0x000000100a317819 */ /* 0x000fe200000006ff */
[----:B------:R-:W-:Y:S01]  /*1670*/  FFMA.FTZ R37, R47, R36, R37 ;  /* 0x000000242f257223 */ /* 0x000fe20000010025 */
[----:B------:R-:W-:Y:S01]  /*1680*/  SHF.L.U32 R59, R48, 0x10, RZ ;  /* 0x00000010303b7819 */ /* 0x000fe200000006ff */
[----:B------:R-:W-:Y:S01]  /*1690*/  FADD.FTZ R36, R56, -R35 ;  /* 0x8000002338247221 */ /* 0x000fe20000010000 */
[----:B------:R-:W-:Y:S01]  /*16a0*/  SHF.L.U32 R48, R11, 0x10, RZ ;  /* 0x000000100b307819 */ /* 0x000fe200000006ff */
[----:B------:R-:W-:Y:S01]  /*16b0*/  FADD.FTZ R32, R57, -R32 ;  /* 0x8000002039207221 */ /* 0x000fe20000010000 */
[----:B------:R-:W-:Y:S01]  /*16c0*/  FFMA.FTZ R34, R47, R34, R49 ;  /* 0x000000222f227223 */ /* 0x000fe20000010031 */
[----:B------:R-:W-:-:S02]  /*16d0*/  FMUL.FTZ R49, R33, R46 ;  /* 0x0000002e21317220 */ /* 0x000fc40000410000 */
[C---:B------:R-:W-:Y:S01]  /*16e0*/  FFMA.FTZ R35, R47.reuse, R36, R48 ;  /* 0x000000242f237223 */ /* 0x040fe20000010030 */
[----:B------:R-:W-:Y:S01]  /*16f0*/  FFMA.FTZ R59, R47, R32, R59 ;  /* 0x000000202f3b7223 */ /* 0x000fe2000001003b */
[-C--:B------:R-:W-:Y:S01]  /*1700*/  FMUL.FTZ R36, R37, R46.reuse ;  /* 0x0000002e25247220 */ /* 0x080fe20000410000 */
[----:B------:R-:W-:Y:S01]  /*1710*/  F2FP.BF16.F32.PACK_AB R32, R33, R37 ;  /* 0x000000252120723e */ /* 0x000fe200000010ff */
[----:B------:R-:W-:Y:S01]  /*1720*/  FMUL.FTZ R37, R38, R46 ;  /* 0x0000002e26257220 */ /* 0x000fe20000410000 */
[----:B------:R-:W-:Y:S01]  /*1730*/  F2FP.BF16.F32.PACK_AB R33, R61, R38 ;  /* 0x000000263d21723e */ /* 0x000fe200000010ff */
[----:B------:R-:W-:Y:S01]  /*1740*/  FMUL.FTZ R38, R34, R46 ;  /* 0x0000002e22267220 */ /* 0x000fe20000410000 */
[C---:B------:R-:W-:Y:S01]  /*1750*/  F2FP.BF16.F32.PACK_AB R34, R39.reuse, R34 ;  /* 0x000000222722723e */ /* 0x040fe200000010ff */
[-C--:B------:R-:W-:Y:S01]  /*1760*/  FMUL.FTZ R47, R39, R46.reuse ;  /* 0x0000002e272f7220 */ /* 0x080fe20000410000 */
[-C--:B------:R-:W-:Y:S01]  /*1770*/  FMUL.FTZ R48, R61, R46.reuse ;  /* 0x0000002e3d307220 */ /* 0x080fe20000410000 */
[-C--:B------:R-:W-:Y:S01]  /*1780*/  FMUL.FTZ R39, R35, R46.reuse ;  /* 0x0000002e23277220 */ /* 0x080fe20000410000 */
[C---:B------:R-:W-:Y:S01]  /*1790*/  FMUL.FTZ R46, R59.reuse, R46 ;  /* 0x0000002e3b2e7220 */ /* 0x040fe20000410000 */
[----:B------:R-:W-:-:S02]  /*17a0*/  F2FP.BF16.F32.PACK_AB R35, R59, R35 ;  /* 0x000000233b23723e */ /* 0x000fc400000010ff */
[----:B------:R-:W-:Y:S02]  /*17b0*/  F2FP.BF16.F32.PACK_AB R36, R49, R36 ;  /* 0x000000243124723e */ /* 0x000fe400000010ff */
[----:B------:R-:W-:Y:S02]  /*17c0*/  F2FP.BF16.F32.PACK_AB R37, R48, R37 ;  /* 0x000000253025723e */ /* 0x000fe400000010ff */
[----:B------:R-:W-:Y:S02]  /*17d0*/  F2FP.BF16.F32.PACK_AB R38, R47, R38 ;  /* 0x000000262f26723e */ /* 0x000fe400000010ff */
[----:B------:R-:W-:-:S07]  /*17e0*/  F2FP.BF16.F32.PACK_AB R39, R46, R39 ;  /* 0x000000272e27723e */ /* 0x000fce00000010ff */
.L_x_9:
[----:B------:R-:W-:Y:S01]  /*17f0*/  ISETP.NE.U32.AND P1, PT, RZ, UR4, PT ;  /* 0x00000004ff007c0c */ /* 0x000fe2000bf25070 */
[----:B------:R-:W0:Y:S03]  /*1800*/  LDC.64 R48, c[0x0][0x468] ;  /* 0x00011a00ff307b82 */ /* 0x000e260000000a00 */
[----:B------:R-:W-:-:S13]  /*1810*/  ISETP.NE.AND.EX P1, PT, RZ, UR5, PT, P1 ;  /* 0x00000005ff007c0c */ /* 0x000fda000bf25310 */
[----:B------:R-:W1:Y:S01]  /*1820*/  @P1 LDC.64 R46, c[0x0][0x478] ;  /* 0x00011e00ff2e1b82 */ /* 0x000e620000000a00 */
[----:B0-----:R-:W-:-:S04]  /*1830*/  IMAD.WIDE.U32 R48, R6, 0x10, R48 ;  /* 0x0000001006307825 */ /* 0x001fc800078e0030 */
[----:B-1----:R-:W-:-:S05]  /*1840*/  @P1 IMAD.WIDE.U32 R46, R6, 0x10, R46 ;  /* 0x00000010062e1825 */ /* 0x002fca00078e002e */
[----:B------:R2:W-:Y:S04]  /*1850*/  @P1 STG.E.128 desc[UR8][R46.64], R32 ;  /* 0x000000202e001986 */ /* 0x0005e8000c101d08 */
[----:B------:R2:W-:Y:S02]  /*1860*/  STG.E.128 desc[UR8][R48.64], R36 ;  /* 0x0000002430007986 */ /* 0x0005e4000c101d08 */
.L_x_6:
[----:B------:R-:W-:Y:S05]  /*1870*/  BSYNC.RECONVERGENT B1 ;  /* 0x0000000000017941 */ /* 0x000fea0003800200 */
.L_x_5:
[----:B--2---:R-:W2:Y:S02]  /*1880*/  LDC.64 R36, c[0x0][0x380] ;  /* 0x0000e000ff247b82 */ /* 0x004ea40000000a00 */
[----:B--2---:R-:W-:-:S04]  /*1890*/  LEA R7, R36, R7, 0x2 ;  /* 0x0000000724077211 */ /* 0x004fc800078e10ff */
[----:B------:R-:W-:-:S13]  /*18a0*/  ISETP.GE.AND P1, PT, R7, R37, PT ;  /* 0x000000250700720c */ /* 0x000fda0003f26270 */
[----:B------:R-:W-:Y:S05]  /*18b0*/  @!P1 BRA `(.L_x_11) ;  /* 0xffffffe8006c9947 */ /* 0x000fea000383ffff */
.L_x_1:
[----:B------:R-:W-:Y:S05]  /*18c0*/  BSYNC B0 ;  /* 0x0000000000007941 */ /* 0x000fea0003800000 */
.L_x_0:
[----:B-1----:R-:W1:Y:S01]  /*18d0*/  S2R R5, SR_CgaCtaId ;  /* 0x0000000000057919 */ /* 0x002e620000008800 */
[----:B------:R-:W-:Y:S01]  /*18e0*/  MOV R4, 0x400 ;  /* 0x0000040000047802 */ /* 0x000fe20000000f00 */
[----:B------:R-:W-:Y:S05]  /*18f0*/  WARPSYNC.ALL ;  /* 0x0000000000007948 */ /* 0x000fea0003800000 */
[C---:B------:R-:W-:Y:S01]  /*1900*/  LOP3.LUT R3, R0.reuse, 0x60, RZ, 0xc0, !PT ;  /* 0x0000006000037812 */ /* 0x040fe200078ec0ff */
[----:B------:R-:W2:Y:S01]  /*1910*/  LDCU.128 UR16, c[0x0][0x440] ;  /* 0x00008800ff1077ac */ /* 0x000ea20008000c00 */
[----:B-----5:R-:W-:Y:S02]  /*1920*/  LOP3.LUT R29, R0, 0x7f, RZ, 0x3c, !PT ;  /* 0x0000007f001d7812 */ /* 0x020fe400078e3cff */
[----:B------:R-:W-:-:S02]  /*1930*/  LOP3.LUT R3, R3, 0x1f, R0, 0xf8, !PT ;  /* 0x0000001f03037812 */ /* 0x000fc400078ef800 */
[----:B------:R-:W-:-:S04]  /*1940*/  IADD3 R29, PT, PT, R29, R2, RZ ;  /* 0x000000021d1d7210 */ /* 0x000fc80007ffe0ff */
[----:B------:R-:W-:Y:S02]  /*1950*/  ISETP.GE.U32.AND P0, PT, R29, 0x80, PT ;  /* 0x000000801d00780c */ /* 0x000fe40003f06070 */
[----:B-1----:R-:W-:-:S04]  /*1960*/  LEA R4, R5, R4, 0x18 ;  /* 0x0000000405047211 */ /* 0x002fc800078ec0ff */
[-C--:B------:R-:W-:Y:S02]  /*1970*/  LEA R3, R3, R4.reuse, 0x5 ;  /* 0x0000000403037211 */ /* 0x080fe400078e28ff */
[----:B------:R-:W-:-:S03]  /*1980*/  LEA R4, R0, R4, 0x2 ;  /* 0x0000000400047211 */ /* 0x000fc600078e10ff */
[----:B------:R-:W-:Y:S04]  /*1990*/  STS.128 [R3], R24 ;  /* 0x0000001803007388 */ /* 0x000fe80000000c00 */
[----:B------:R-:W-:Y:S01]  /*19a0*/  STS.128 [R3+0x10], R20 ;  /* 0x0000101403007388 */ /* 0x000fe20000000c00 */
[----:B------:R-:W-:Y:S06]  /*19b0*/  BAR.SYNC.DEFER_BLOCKING 0x0 ;  /* 0x0000000000007b1d */ /* 0x000fec0000010000 */
[----:B------:R-:W1:Y:S04]  /*19c0*/  LDS R5, [R4] ;  /* 0x0000000004057984 */ /* 0x000e680000000800 */
[----:B------:R-:W3:Y:S04]  /*19d0*/  LDS R8, [R4+0x400] ;  /* 0x0004000004087984 */ /* 0x000ee80000000800 */
[----:B------:R-:W4:Y:S04]  /*19e0*/  LDS R6, [R4+0x200] ;  /* 0x0002000004067984 */ /* 0x000f280000000800 */
[----:B------:R-:W0:Y:S04]  /*19f0*/  LDS R7, [R4+0x600] ;  /* 0x0006000004077984 */ /* 0x000e280000000800 */
[----:B------:R-:W2:Y:S04]  /*1a00*/  LDS R10, [R4+0x800] ;  /* 0x00080000040a7984 */ /* 0x000ea80000000800 */
[----:B------:R-:W2:Y:S04]  /*1a10*/  LDS R9, [R4+0xa00] ;  /* 0x000a000004097984 */ /* 0x000ea80000000800 */
[----:B------:R-:W2:Y:S04]  /*1a20*/  LDS R28, [R4+0xc00] ;  /* 0x000c0000041c7984 */ /* 0x000ea80000000800 */
[----:B------:R-:W2:Y:S01]  /*1a30*/  LDS R11, [R4+0xe00] ;  /* 0x000e0000040b7984 */ /* 0x000ea20000000800 */
[----:B------:R-:W-:Y:S01]  /*1a40*/  BAR.SYNC.DEFER_BLOCKING 0x0 ;  /* 0x0000000000007b1d */ /* 0x000fe20000010000 */
[----:B-1----:R-:W-:-:S04]  /*1a50*/  FADD.FTZ R5, RZ, R5 ;  /* 0x00000005ff057221 */ /* 0x002fc80000010000 */
[----:B---3--:R-:W-:Y:S01]  /*1a60*/  FADD.FTZ R5, R5, R8 ;  /* 0x0000000805057221 */ /* 0x008fe20000010000 */
[----:B----4-:R-:W-:-:S04]  /*1a70*/  FADD.FTZ R6, RZ, R6 ;  /* 0x00000006ff067221 */ /* 0x010fc80000010000 */
[----:B0-----:R-:W-:Y:S01]  /*1a80*/  FADD.FTZ R6, R6, R7 ;  /* 0x0000000706067221 */ /* 0x001fe20000010000 */
[----:B------:R0:W-:Y:S01]  /*1a90*/  STS.128 [R3], R12 ;  /* 0x0000000c03007388 */ /* 0x0001e20000000c00 */
[----:B--2---:R-:W-:-:S03]  /*1aa0*/  FADD.FTZ R5, R5, R10 ;  /* 0x0000000a05057221 */ /* 0x004fc60000010000 */
[----:B------:R1:W-:Y:S01]  /*1ab0*/  STS.128 [R3+0x10], R16 ;  /* 0x0000101003007388 */ /* 0x0003e20000000c00 */
[----:B------:R-:W-:Y:S01]  /*1ac0*/  FADD.FTZ R6, R6, R9 ;  /* 0x0000000906067221 */ /* 0x000fe20000010000 */
[----:B------:R-:W-:Y:S01]  /*1ad0*/  BAR.SYNC.DEFER_BLOCKING 0x0 ;  /* 0x0000000000007b1d */ /* 0x000fe20000010000 */
[----:B------:R-:W-:Y:S02]  /*1ae0*/  FADD.FTZ R7, R5, R28 ;  /* 0x0000001c05077221 */ /* 0x000fe40000010000 */
[----:B------:R-:W-:Y:S01]  /*1af0*/  FADD.FTZ R11, R6, R11 ;  /* 0x0000000b060b7221 */ /* 0x000fe20000010000 */
[----:B0-----:R-:W-:-:S05]  /*1b00*/  IMAD R13, R2, UR7, RZ ;  /* 0x00000007020d7c24 */ /* 0x001fca000f8e02ff */
[----:B------:R-:W-:-:S04]  /*1b10*/  IADD3 R13, P1, PT, R13, R0, RZ ;  /* 0x000000000d0d7210 */ /* 0x000fc80007f3e0ff */
[----:B------:R-:W-:Y:S02]  /*1b20*/  IADD3.X R2, PT, PT, RZ, RZ, RZ, P1, !PT ;  /* 0x000000ffff027210 */ /* 0x000fe40000ffe4ff */
[C---:B------:R-:W-:Y:S02]  /*1b30*/  SHF.L.U32 R0, R13.reuse, 0x2, RZ ;  /* 0x000000020d007819 */ /* 0x040fe400000006ff */
[----:B------:R-:W-:Y:S02]  /*1b40*/  SHF.L.U64.HI R13, R13, 0x2, R2 ;  /* 0x000000020d0d7819 */ /* 0x000fe40000010202 */
[C---:B------:R-:W-:Y:S01]  /*1b50*/  IADD3 R8, P2, PT, R0.reuse, UR18, RZ ;  /* 0x0000001200087c10 */ /* 0x040fe2000ff5e0ff */
[----:B------:R-:W0:Y:S01]  /*1b60*/  LDS R20, [R4] ;  /* 0x0000000004147984 */ /* 0x000e220000000800 */
[----:B------:R-:W-:Y:S02]  /*1b70*/  IADD3 R0, P3, PT, R0, UR16, RZ ;  /* 0x0000001000007c10 */ /* 0x000fe4000ff7e0ff */
[----:B------:R-:W-:Y:S01]  /*1b80*/  ISETP.GE.U32.AND P1, PT, R29, 0x100, PT ;  /* 0x000001001d00780c */ /* 0x000fe20003f26070 */
[----:B------:R-:W2:Y:S01]  /*1b90*/  LDS R23, [R4+0x400] ;  /* 0x0004000004177984 */ /* 0x000ea20000000800 */
[----:B------:R-:W-:-:S02]  /*1ba0*/  IADD3.X R15, PT, PT, R13, UR19, RZ, P2, !PT ;  /* 0x000000130d0f7c10 */ /* 0x000fc400097fe4ff */
[----:B------:R-:W-:Y:S01]  /*1bb0*/  IADD3.X R13, PT, PT, R13, UR17, RZ, P3, !PT ;  /* 0x000000110d0d7c10 */ /* 0x000fe20009ffe4ff */
[----:B------:R-:W3:Y:S01]  /*1bc0*/  LDS R25, [R4+0x800] ;  /* 0x0008000004197984 */ /* 0x000ee20000000800 */
[----:B------:R-:W-:Y:S02]  /*1bd0*/  @P0 MOV R2, R8 ;  /* 0x0000000800020202 */ /* 0x000fe40000000f00 */
[----:B-1----:R-:W-:Y:S01]  /*1be0*/  @P0 MOV R3, R15 ;  /* 0x0000000f00030202 */ /* 0x002fe20000000f00 */
[----:B------:R-:W1:Y:S01]  /*1bf0*/  LDS R21, [R4+0x200] ;  /* 0x0002000004157984 */ /* 0x000e620000000800 */
[----:B------:R-:W-:Y:S02]  /*1c00*/  @P0 MOV R5, R13 ;  /* 0x0000000d00050202 */ /* 0x000fe40000000f00 */
[----:B------:R-:W-:Y:S01]  /*1c10*/  @P0 IADD3 R8, P2, PT, R8, 0x200, RZ ;  /* 0x0000020008080810 */ /* 0x000fe20007f5e0ff */
[----:B------:R-:W4:Y:S03]  /*1c20*/  LDS R27, [R4+0xc00] ;  /* 0x000c0000041b7984 */ /* 0x000f260000000800 */
[----:B------:R-:W-:Y:S01]  /*1c30*/  @P0 IADD3.X R15, PT, PT, RZ, R15, RZ, P2, !PT ;  /* 0x0000000fff0f0210 */ /* 0x000fe200017fe4ff */
[----:B------:R-:W4:Y:S04]  /*1c40*/  LDS R22, [R4+0x600] ;  /* 0x0006000004167984 */ /* 0x000f280000000800 */
[----:B------:R-:W4:Y:S04]  /*1c50*/  LDS R24, [R4+0xa00] ;  /* 0x000a000004187984 */ /* 0x000f280000000800 */
[----:B------:R0:W4:Y:S02]  /*1c60*/  LDS R12, [R4+0xe00] ;  /* 0x000e0000040c7984 */ /* 0x0001240000000800 */
[----:B0-----:R-:W-:-:S02]  /*1c70*/  @P0 MOV R4, R0 ;  /* 0x0000000000040202 */ /* 0x001fc40000000f00 */
[----:B------:R-:W-:Y:S01]  /*1c80*/  @P0 IADD3 R0, P3, PT, R0, 0x200, RZ ;  /* 0x0000020000000810 */ /* 0x000fe20007f7e0ff */
[----:B------:R-:W-:-:S03]  /*1c90*/  FADD.FTZ R20, RZ, R20 ;  /* 0x00000014ff147221 */ /* 0x000fc60000010000 */
[----:B------:R-:W-:Y:S01]  /*1ca0*/  @P0 IADD3.X R13, PT, PT, RZ, R13, RZ, P3, !PT ;  /* 0x0000000dff0d0210 */ /* 0x000fe20001ffe4ff */
[----:B--2---:R-:W-:-:S04]  /*1cb0*/  FADD.FTZ R20, R20, R23 ;  /* 0x0000001714147221 */ /* 0x004fc80000010000 */
[----:B---3--:R-:W-:Y:S01]  /*1cc0*/  FADD.FTZ R20, R20, R25 ;  /* 0x0000001914147221 */ /* 0x008fe20000010000 */
[----:B-1----:R-:W-:-:S03]  /*1cd0*/  FADD.FTZ R21, RZ, R21 ;  /* 0x00000015ff157221 */ /* 0x002fc60000010000 */
[----:B----4-:R-:W-:Y:S01]  /*1ce0*/  FADD.FTZ R27, R20, R27 ;  /* 0x0000001b141b7221 */ /* 0x010fe20000010000 */
[----:B------:R-:W-:-:S04]  /*1cf0*/  FADD.FTZ R21, R21, R22 ;  /* 0x0000001615157221 */ /* 0x000fc80000010000 */
[----:B------:R0:W-:Y:S01]  /*1d00*/  @P0 STG.E desc[UR8][R2.64], R27 ;  /* 0x0000001b02000986 */ /* 0x0001e2000c101908 */
[----:B------:R-:W-:-:S03]  /*1d10*/  FADD.FTZ R21, R21, R24 ;  /* 0x0000001815157221 */ /* 0x000fc60000010000 */
[----:B------:R1:W-:Y:S01]  /*1d20*/  @P0 STG.E desc[UR8][R4.64], R7 ;  /* 0x0000000704000986 */ /* 0x0003e2000c101908 */
[----:B------:R-:W-:Y:S01]  /*1d30*/  FADD.FTZ R21, R21, R12 ;  /* 0x0000000c15157221 */ /* 0x000fe20000010000 */
[----:B0-----:R-:W-:Y:S02]  /*1d40*/  MOV R2, R8 ;  /* 0x0000000800027202 */ /* 0x001fe40000000f00 */
[----:B------:R-:W-:Y:S02]  /*1d50*/  MOV R3, R15 ;  /* 0x0000000f00037202 */ /* 0x000fe40000000f00 */
[----:B-1----:R-:W-:Y:S02]  /*1d60*/  MOV R4, R0 ;  /* 0x0000000000047202 */ /* 0x002fe40000000f00 */
[----:B------:R-:W-:Y:S01]  /*1d70*/  MOV R5, R13 ;  /* 0x0000000d00057202 */ /* 0x000fe20000000f00 */
[----:B------:R-:W-:Y:S06]  /*1d80*/  @!P1 EXIT ;  /* 0x000000000000994d */ /* 0x000fec0003800000 */
[----:B------:R-:W-:Y:S04]  /*1d90*/  STG.E desc[UR8][R2.64], R21 ;  /* 0x0000001502007986 */ /* 0x000fe8000c101908 */
[----:B------:R-:W-:Y:S01]  /*1da0*/  STG.E desc[UR8][R4.64], R11 ;  /* 0x0000000b04007986 */ /* 0x000fe2000c101908 */
[----:B------:R-:W-:Y:S05]  /*1db0*/  EXIT ;  /* 0x000000000000794d */ /* 0x000fea0003800000 */
.L_x_4:
[----:B------:R-:W-:Y:S01]  /*1dc0*/  HFMA2 R39, -RZ, RZ, 0, 5.9604644775390625e-08 ;  /* 0x00000001ff277431 */ /* 0x000fe200000001ff */
[----:B------:R-:W-:Y:S01]  /*1dd0*/  BSSY B1, `(.L_x_12) ;  /* 0x0000006000017945 */ /* 0x000fe20003800000 */
[----:B------:R-:W-:Y:S02]  /*1de0*/  MOV R37, 0x1f ;  /* 0x0000001f00257802 */ /* 0x000fe40000000f00 */
[----:B------:R-:W-:-:S07]  /*1df0*/  MOV R36, 0xffffffff ;  /* 0xffffffff00247802 */ /* 0x000fce0000000f00 */
[----:B-1---5:R-:W-:Y:S05]  /*1e00*/  WARPSYNC.COLLECTIVE R36, `(.L_x_13) ;  /* 0x0000000024087348 */ /* 0x022fea0003c00000 */
[----:B------:R0:W2:Y:S02]  /*1e10*/  SHFL.BFLY P1, R49, R48, R39, R37 ;  /* 0x0c00002730317389 */ /* 0x0000a40000020025 */
[----:B012--5:R-:W-:Y:S05]  /*1e20*/  ENDCOLLECTIVE ;  /* 0x000000000000791b */ /* 0x027fea0003800000 */
.L_x_13:
[----:B------:R-:W-:Y:S05]  /*1e30*/  BSYNC B1 ;  /* 0x0000000000017941 */ /* 0x000fea0003800000 */
.L_x_12:
[----:B------:R-:W-:Y:S01]  /*1e40*/  FADD.FTZ R59, R49, R48 ;  /* 0x00000030313b7221 */ /* 0x000fe20000010000 */
[----:B------:R-:W-:Y:S01]  /*1e50*/  MOV R48, R38 ;  /* 0x0000002600307202 */ /* 0x000fe20000000f00 */
[----:B------:R-:W-:Y:S01]  /*1e60*/  HFMA2 R39, -RZ, RZ, 0, 5.9604644775390625e-08 ;  /* 0x00000001ff277431 */ /* 0x000fe200000001ff */
[----:B------:R-:W-:Y:S02]  /*1e70*/  MOV R37, 0x1f ;  /* 0x0000001f00257802 */ /* 0x000fe40000000f00 */
[----:B------:R-:W-:-:S07]  /*1e80*/  MOV R36, 0xffffffff ;  /* 0xffffffff00247802 */ /* 0x000fce0000000f00 */
[----:B------:R-:W-:Y:S05]  /*1e90*/  WARPSYNC.COLLECTIVE R36, `(.L_x_14) ;  /* 0x0000000024087348 */ /* 0x000fea0003c00000 */
[----:B------:R0:W1:Y:S02]  /*1ea0*/  SHFL.BFLY P1, R49, R48, R39, R37 ;  /* 0x0c00002730317389 */ /* 0x0000640000020025 */
[----:B01----:R-:W-:Y:S05]  /*1eb0*/  ENDCOLLECTIVE ;  /* 0x000000000000791b */ /* 0x003fea0003800000 */
.L_x_14:
[----:B------:R-:W-:Y:S01]  /*1ec0*/  MOV R48, R59 ;  /* 0x0000003b00307202 */ /* 0x000fe20000000f00 */
[----:B------:R-:W-:Y:S01]  /*1ed0*/  HFMA2 R39, -RZ, RZ, 0, 1.1920928955078125e-07 ;  /* 0x00000002ff277431 */ /* 0x000fe200000001ff */
[----:B------:R-:W-:-:S07]  /*1ee0*/  MOV R61, R49 ;  /* 0x00000031003d7202 */ /* 0x000fce0000000f00 */
[----:B------:R-:W-:Y:S05]  /*1ef0*/  WARPSYNC.COLLECTIVE R36, `(.L_x_15) ;  /* 0x0000000024087348 */ /* 0x000fea0003c00000 */
[----:B------:R0:W1:Y:S02]  /*1f00*/  SHFL.BFLY P1, R49, R48, R39, R37 ;  /* 0x0c00002730317389 */ /* 0x0000640000020025 */
[----:B01----:R-:W-:Y:S05]  /*1f10*/  ENDCOLLECTIVE ;  /* 0x000000000000791b */ /* 0x003fea0003800000 */
.L_x_15:
[----:B------:R-:W-:-:S05]  /*1f20*/  FADD.FTZ R60, R61, R38 ;  /* 0x000000263d3c7221 */ /* 0x000fca0000010000 */
[----:B------:R-:W-:Y:S01]  /*1f30*/  MOV R48, R60 ;  /* 0x0000003c00307202 */ /* 0x000fe20000000f00 */
[----:B------:R-:W-:-:S07]  /*1f40*/  FADD.FTZ R61, R59, R49 ;  /* 0x000000313b3d7221 */ /* 0x000fce0000010000 */
[----:B------:R-:W-:Y:S05]  /*1f50*/  WARPSYNC.COLLECTIVE R36, `(.L_x_16) ;  /* 0x0000000024087348 */ /* 0x000fea0003c00000 */
[----:B------:R0:W1:Y:S02]  /*1f60*/  SHFL.BFLY P1, R49, R48, R39, R37 ;  /* 0x0c00002730317389 */ /* 0x0000640000020025 */
[----:B01----:R-:W-:Y:S05]  /*1f70*/  ENDCOLLECTIVE ;  /* 0x000000000000791b */ /* 0x003fea0003800000 */
.L_x_16:
[----:B------:R-:W-:Y:S01]  /*1f80*/  MOV R48, R61 ;  /* 0x0000003d00307202 */ /* 0x000fe20000000f00 */
[----:B------:R-:W-:Y:S01]  /*1f90*/  HFMA2 R39, -RZ, RZ, 0, 2.384185791015625e-07 ;  /* 0x00000004ff277431 */ /* 0x000fe200000001ff */
[----:B------:R-:W-:-:S07]  /*1fa0*/  MOV R38, R49 ;  /* 0x0000003100267202 */ /* 0x000fce0000000f00 */
[----:B------:R-:W-:Y:S05]  /*1fb0*/  WARPSYNC.COLLECTIVE R36, `(.L_x_17) ;  /* 0x0000000024087348 */ /* 0x000fea0003c00000 */
[----:B------:R0:W1:Y:S02]  /*1fc0*/  SHFL.BFLY P1, R49, R48, R39, R37 ;  /* 0x0c00002730317389 */ /* 0x0000640000020025 */
[----:B01----:R-:W-:Y:S05]  /*1fd0*/  ENDCOLLECTIVE ;  /* 0x000000000000791b */ /* 0x003fea0003800000 */
.L_x_17:
[----:B------:R-:W-:-:S05]  /*1fe0*/  FADD.FTZ R60, R60, R38 ;  /* 0x000000263c3c7221 */ /* 0x000fca0000010000 */
[----:B------:R-:W-:Y:S01]  /*1ff0*/  MOV R48, R60 ;  /* 0x0000003c00307202 */ /* 0x000fe20000000f00 */
[----:B------:R-:W-:-:S07]  /*2000*/  FADD.FTZ R61, R61, R49 ;  /* 0x000000313d3d7221 */ /* 0x000fce0000010000 */
[----:B------:R-:W-:Y:S05]  /*2010*/  WARPSYNC.COLLECTIVE R36, `(.L_x_18) ;  /* 0x0000000024087348 */ /* 0x000fea0003c00000 */
[----:B------:R0:W1:Y:S02]  /*2020*/  SHFL.BFLY P1, R49, R48, R39, R37 ;  /* 0x0c00002730317389 */ /* 0x0000640000020025 */
[----:B01----:R-:W-:Y:S05]  /*2030*/  ENDCOLLECTIVE ;  /* 0x000000000000791b */ /* 0x003fea0003800000 */
.L_x_18:
[----:B------:R-:W-:Y:S01]  /*2040*/  MOV R48, R61 ;  /* 0x0000003d00307202 */ /* 0x000fe20000000f00 */
[----:B------:R-:W-:Y:S01]  /*2050*/  HFMA2 R39, -RZ, RZ, 0, 4.76837158203125e-07 ;  /* 0x00000008ff277431 */ /* 0x000fe200000001ff */
[----:B------:R-:W-:-:S07]  /*2060*/  MOV R59, R49 ;  /* 0x00000031003b7202 */ /* 0x000fce0000000f00 */
[----:B------:R-:W-:Y:S05]  /*2070*/  WARPSYNC.COLLECTIVE R36, `(.L_x_19) ;  /* 0x0000000024087348 */ /* 0x000fea0003c00000 */
[----:B------:R0:W1:Y:S02]  /*2080*/  SHFL.BFLY P1, R49, R48, R39, R37 ;  /* 0x0c00002730317389 */ /* 0x0000640000020025 */
[----:B01----:R-:W-:Y:S05]  /*2090*/  ENDCOLLECTIVE ;  /* 0x000000000000791b */ /* 0x003fea0003800000 */
.L_x_19:
[----:B------:R-:W-:-:S05]  /*20a0*/  FADD.FTZ R38, R60, R59 ;  /* 0x0000003b3c267221 */ /* 0x000fca0000010000 */
[----:B------:R-:W-:Y:S01]  /*20b0*/  MOV R48, R38 ;  /* 0x0000002600307202 */ /* 0x000fe20000000f00 */
[----:B------:R-:W-:-:S07]  /*20c0*/  FADD.FTZ R59, R61, R49 ;  /* 0x000000313d3b7221 */ /* 0x000fce0000010000 */
[----:B------:R-:W-:Y:S05]  /*20d0*/  WARPSYNC.COLLECTIVE R36, `(.L_x_20) ;  /* 0x0000000024087348 */ /* 0x000fea0003c00000 */
[----:B------:R0:W1:Y:S02]  /*20e0*/  SHFL.BFLY P1, R49, R48, R39, R37 ;  /* 0x0c00002730317389 */ /* 0x0000640000020025 */
[----:B01----:R-:W-:Y:S05]  /*20f0*/  ENDCOLLECTIVE ;  /* 0x000000000000791b */ /* 0x003fea0003800000 */
.L_x_20:
[----:B------:R-:W-:Y:S01]  /*2100*/  MOV R48, R59 ;  /* 0x0000003b00307202 */ /* 0x000fe20000000f00 */
[----:B------:R-:W-:Y:S01]  /*2110*/  HFMA2 R39, -RZ, RZ, 0, 9.5367431640625e-07 ;  /* 0x00000010ff277431 */ /* 0x000fe200000001ff */
[----:B------:R-:W-:-:S07]  /*2120*/  MOV R60, R49 ;  /* 0x00000031003c7202 */ /* 0x000fce0000000f00 */
[----:B------:R-:W-:Y:S05]  /*2130*/  WARPSYNC.COLLECTIVE R36, `(.L_x_21) ;  /* 0x0000000024087348 */ /* 0x000fea0003c00000 */
[----:B------:R0:W1:Y:S02]  /*2140*/  SHFL.BFLY P1, R49, R48, R39, R37 ;  /* 0x0c00002730317389 */ /* 0x0000640000020025 */
[----:B01----:R-:W-:Y:S05]  /*2150*/  ENDCOLLECTIVE ;  /* 0x000000000000791b */ /* 0x003fea0003800000 */
.L_x_21:
[----:B------:R-:W-:-:S05]  /*2160*/  FADD.FTZ R38, R38, R60 ;  /* 0x0000003c26267221 */ /* 0x000fca0000010000 */
[----:B------:R-:W-:Y:S02]  /*2170*/  MOV R48, R38 ;  /* 0x0000002600307202 */ /* 0x000fe40000000f00 */
[----:B------:R-:W-:-:S07]  /*2180*/  MOV R60, R49 ;  /* 0x00000031003c7202 */ /* 0x000fce0000000f00 */
[----:B------:R-:W-:Y:S05]  /*2190*/  WARPSYNC.COLLECTIVE R36, `(.L_x_22) ;  /* 0x0000000024087348 */ /* 0x000fea0003c00000 */
[----:B------:R0:W1:Y:S02]  /*21a0*/  SHFL.BFLY P1, R49, R48, R39, R37 ;  /* 0x0c00002730317389 */ /* 0x0000640000020025 */
[----:B01----:R-:W-:Y:S05]  /*21b0*/  ENDCOLLECTIVE ;  /* 0x000000000000791b */ /* 0x003fea0003800000 */
.L_x_22:
[----:B------:R-:W-:Y:S05]  /*21c0*/  BRA `(.L_x_23) ;  /* 0xffffffe800787947 */ /* 0x000fea000383ffff */
.L_x_24:
[----:B------:R-:W-:-:S00]  /*21d0*/  BRA `(.L_x_24) ;  /* 0xfffffffc00fc7947 */ /* 0x000fc0000383ffff */
[----:B------:R-:W-:-:S00]  /*21e0*/  NOP ;  /* 0x0000000000007918 */ /* 0x000fc00000000000 */
        /* <DEDUP_REMOVED lines=9> */
.L_x_6336:


//--------------------- .text._ZN10layer_norm13ln_bwd_kernelINS_13Kernel_traitsI13__nv_bfloat16S2_S2_S2_fjLj256ELj1ELj4ELj1ELj16ENS_18Kernel_traits_baseILj256ES2_S2_S2_S2_fjLj128EEEEELb0ELb0ELb0ELb1EEEvNS_9BwdParamsE --------------------------
	.section	.text._ZN10layer_norm13ln_bwd_kernelINS_13Kernel_traitsI13__nv_bfloat16S2_S2_S2_fjLj256ELj1ELj4ELj1ELj16ENS_18Kernel_traits_baseILj256ES2_S2_S2_S2_fjLj128EEEEELb0ELb0ELb0ELb1EEEvNS_9BwdParamsE,"ax",@progbits
	.align	128
        .global         _ZN10layer_norm13ln_bwd_kernelINS_13Kernel_traitsI13__nv_bfloat16S2_S2_S2_fjLj256ELj1ELj4ELj1ELj16ENS_18Kernel_traits_baseILj256ES2_S2_S2_S2_fjLj128EEEEELb0ELb0ELb0ELb1EEEvNS_9BwdParamsE
        .type           _ZN10layer_norm13ln_bwd_kernelINS_13Kernel_traitsI13__nv_bfloat16S2_S2_S2_fjLj256ELj1ELj4ELj1ELj16ENS_18Kernel_traits_baseILj256ES2_S2_S2_S2_fjLj128EEEEELb0ELb0ELb0ELb1EEEvNS_9BwdParamsE,@function
        .size           _ZN10layer_norm13ln_bwd_kernelINS_13Kernel_traitsI13__nv_bfloat16S2_S2_S2_fjLj256ELj1ELj4ELj1ELj16ENS_18Kernel_traits_baseILj256ES2_S2_S2_S2_fjLj128EEEEELb0ELb0ELb0ELb1EEEvNS_9BwdParamsE,(.L_x_6337 - _ZN10layer_norm13ln_bwd_kernelINS_13Kernel_traitsI13__nv_bfloat16S2_S2_S2_fjLj256ELj1ELj4ELj1ELj16ENS_18Kernel_traits_baseILj256ES2_S2_S2_S2_fjLj128EEEEELb0ELb0ELb0ELb1EEEvNS_9BwdParamsE)
        .other          _ZN10layer_norm13ln_bwd_kernelINS_13Kernel_traitsI13__nv_bfloat16S2_S2_S2_fjLj256ELj1ELj4ELj1ELj16ENS_18Kernel_traits_baseILj256ES2_S2_S2_S2_fjLj128EEEEELb0ELb0ELb0ELb1EEEvNS_9BwdParamsE,@"STO_CUDA_ENTRY STV_DEFAULT"
_ZN10layer_norm13ln_bwd_kernelINS_13Kernel_traitsI13__nv_bfloat16S2_S2_S2_fjLj256ELj1ELj4ELj1ELj16ENS_18Kernel_traits_baseILj256ES2_S2_S2_S2_fjLj128EEEEELb0ELb0ELb0ELb1EEEvNS_9BwdParamsE:
.text._ZN10layer_norm13ln_bwd_kernelINS_13Kernel_traitsI13__nv_bfloat16S2_S2_S2_fjLj256ELj1ELj4ELj1ELj16ENS_18Kernel_traits_baseILj256ES2_S2_S2_S2_fjLj128EEEEELb0ELb0ELb0ELb1EEEvNS_9BwdParamsE:
[----:B------:R-:W-:Y:S01]  /*0000*/  LDC R1, c[0x0][0x37c] ;  /* 0x0000df00ff017b82 */ /* 0x000fe20000000800 */
[----:B------:R-:W0:Y:S07]  /*0010*/  S2R R10, SR_TID.X ;  /* 0x00000000000a7919 */ /* 0x000e2e0000002100 */
[----:B------:R-:W1:Y:S01]  /*0020*/  S2UR UR7, SR_CTAID.X ;  /* 0x00000000000779c3 */ /* 0x000e620000002500 */
[----:B------:R-:W2:Y:S01]  /*0030*/  LDCU UR10, c[0x0][0x384] ;  /* 0x00007080ff0a77ac */ /* 0x000ea20008000800 */
[----:B------:R-:W-:Y:S01]  /*0040*/  BSSY B0, `(.L_x_25) ;  /* 0x0000190000007945 */ /* 0x000fe20003800000 */
[----:B------:R-:W-:-:S02]  /*0050*/  CS2R R26, SRZ ;  /* 0x00000000001a7805 */ /* 0x000fc4000001ff00 */
[----:B------:R-:W-:Y:S01]  /*0060*/  CS2R R24, SRZ ;  /* 0x0000000000187805 */ /* 0x000fe2000001ff00 */
[----:B------:R-:W3:Y:S01]  /*0070*/  LDCU.64 UR8, c[0x0][0x358] ;  /* 0x00006b00ff0877ac */ /* 0x000ee20008000a00 */
[----:B------:R-:W-:Y:S02]  /*0080*/  CS2R R18, SRZ ;  /* 0x0000000000127805 */ /* 0x000fe4000001ff00 */
[----:B------:R-:W-:Y:S02]  /*0090*/  CS2R R16, SRZ ;  /* 0x0000000000107805 */ /* 0x000fe4000001ff00 */
[----:B------:R-:W-:Y:S01]  /*00a0*/  CS2R R22, SRZ ;  /* 0x0000000000167805 */ /* 0x000fe2000001ff00 */
[----:B------:R-:W4:Y:S01]  /*00b0*/  LDCU UR14, c[0x0][0x388] ;  /* 0x00007100ff0e77ac */ /* 0x000f220008000800 */
[----:B------:R-:W-:Y:S02]  /*00c0*/  CS2R R20, SRZ ;  /* 0x0000000000147805 */ /* 0x000fe4000001ff00 */
[----:B------:R-:W-:-:S02]  /*00d0*/  CS2R R14, SRZ ;  /* 0x00000000000e7805 */ /* 0x000fc4000001ff00 */
[----:B------:R-:W-:Y:S01]  /*00e0*/  CS2R R12, SRZ ;  /* 0x00000000000c7805 */ /* 0x000fe2000001ff00 */
[----:B------:R-:W3:Y:S01]  /*00f0*/  LDCU UR15, c[0x0][0x400] ;  /* 0x00008000ff0f77ac */ /* 0x000ee20008000800 */
[----:B------:R-:W3:Y:S01]  /*0100*/  LDCU.64 UR4, c[0x0][0x478] ;  /* 0x00008f00ff0477ac */ /* 0x000ee20008000a00 */
[----:B------:R-:W3:Y:S01]  /*0110*/  LDCU.64 UR12, c[0x0][0x438] ;  /* 0x00008700ff0c77ac */ /* 0x000ee20008000a00 */
[----:B-1----:R-:W-:Y:S01]  /*0120*/  USHF.L.U32 UR6, UR7, 0x2, URZ ;  /* 0x0000000207067899 */ /* 0x002fe200080006ff */
[----:B0-----:R-:W-:-:S05]  /*0130*/  SHF.R.U32.HI R0, RZ, 0x5, R10 ;  /* 0x00000005ff007819 */ /* 0x001fca000001160a */
[----:B------:R-:W-:-:S04]  /*0140*/  LOP3.LUT R41, R0, UR6, RZ, 0xfc, !PT ;  /* 0x0000000600297c12 */ /* 0x000fc8000f8efcff */
[----:B--2---:R-:W-:-:S13]  /*0150*/  ISETP.GE.AND P0, PT, R41, UR10, PT ;  /* 0x0000000a29007c0c */ /* 0x004fda000bf06270 */
[----:B---34-:R-:W-:Y:S05]  /*0160*/  @P0 BRA `(.L_x_26) ;  /* 0x0000001400f40947 */ /* 0x018fea0003800000 */
[----:B------:R-:W0:Y:S01]  /*0170*/  LDC.64 R2, c[0x0][0x3d0] ;  /* 0x0000f400ff027b82 */ /* 0x000e220000000a00 */
[----:B------:R-:W-:Y:S01]  /*0180*/  LOP3.LUT R5, R10, 0x1f, RZ, 0xc0, !PT ;  /* 0x0000001f0a057812 */ /* 0x000fe200078ec0ff */
[----:B------:R-:W1:Y:S06]  /*0190*/  LDCU.64 UR10, c[0x0][0x3e0] ;  /* 0x00007c00ff0a77ac */ /* 0x000e6c0008000a00 */
[----:B------:R-:W2:Y:S01]  /*01a0*/  LDC.U8 R40, c[0x0][0x410] ;  /* 0x00010400ff287b82 */ /* 0x000ea20000000000 */
[----:B0-----:R-:W-:-:S05]  /*01b0*/  IMAD.WIDE.U32 R2, R5, 0x10, R2 ;  /* 0x0000001005027825 */ /* 0x001fca00078e0002 */
[----:B------:R0:W3:Y:S01]  /*01c0*/  LDG.E.128 R4, desc[UR8][R2.64] ;  /* 0x0000000802047981 */ /* 0x0000e2000c1e1d00 */
[----:B-1----:R-:W-:Y:S01]  /*01d0*/  ISETP.NE.U32.AND P0, PT, RZ, UR10, PT ;  /* 0x0000000aff007c0c */ /* 0x002fe2000bf05070 */
[----:B------:R-:W-:Y:S01]  /*01e0*/  HFMA2 R11, -RZ, RZ, 0, 0 ;  /* 0x00000000ff0b7431 */ /* 0x000fe200000001ff */
[----:B------:R-:W-:Y:S01]  /*01f0*/  BSSY B1, `(.L_x_27) ;  /* 0x0000164000017945 */ /* 0x000fe20003800000 */
[----:B------:R-:W-:Y:S02]  /*0200*/  CS2R R8, SRZ ;  /* 0x0000000000087805 */ /* 0x000fe4000001ff00 */
[----:B------:R-:W-:Y:S02]  /*0210*/  ISETP.NE.AND.EX P0, PT, RZ, UR11, PT, P0 ;  /* 0x0000000bff007c0c */ /* 0x000fe4000bf05300 */
[----:B------:R-:W-:Y:S02]  /*0220*/  CS2R R28, SRZ ;  /* 0x00000000001c7805 */ /* 0x000fe4000001ff00 */
[----:B------:R-:W-:-:S02]  /*0230*/  CS2R R30, SRZ ;  /* 0x00000000001e7805 */ /* 0x000fc4000001ff00 */
[----:B------:R-:W-:Y:S02]  /*0240*/  CS2R R32, SRZ ;  /* 0x0000000000207805 */ /* 0x000fe4000001ff00 */
[----:B------:R-:W-:Y:S02]  /*0250*/  MOV R39, RZ ;  /* 0x000000ff00277202 */ /* 0x000fe40000000f00 */
[----:B0-----:R-:W-:Y:S02]  /*0260*/  CS2R R2, SRZ ;  /* 0x0000000000027805 */ /* 0x001fe4000001ff00 */
[----:B---3--:R-:W-:Y:S02]  /*0270*/  PRMT R38, R4, 0x7632, R38 ;  /* 0x0000763204267816 */ /* 0x008fe40000000026 */
[----:B------:R-:W-:Y:S02]  /*0280*/  PRMT R37, R5, 0x7632, R37 ;  /* 0x0000763205257816 */ /* 0x000fe40000000025 */
[----:B------:R-:W-:-:S02]  /*0290*/  PRMT R36, R6, 0x7632, R36 ;  /* 0x0000763206247816 */ /* 0x000fc40000000024 */
[----:B------:R-:W-:Y:S02]  /*02a0*/  PRMT R35, R7, 0x7632, R35 ;  /* 0x0000763207237816 */ /* 0x000fe40000000023 */
[----:B------:R-:W-:Y:S02]  /*02b0*/  SHF.L.U32 R45, R4, 0x10, RZ ;  /* 0x00000010042d7819 */ /* 0x000fe400000006ff */
[----:B------:R-:W-:Y:S02]  /*02c0*/  SHF.L.U32 R44, R5, 0x10, RZ ;  /* 0x00000010052c7819 */ /* 0x000fe400000006ff */
[----:B------:R-:W-:Y:S02]  /*02d0*/  CS2R R4, SRZ ;  /* 0x0000000000047805 */ /* 0x000fe4000001ff00 */
[----:B------:R-:W-:Y:S02]  /*02e0*/  SHF.L.U32 R43, R6, 0x10, RZ ;  /* 0x00000010062b7819 */ /* 0x000fe400000006ff */
[----:B------:R-:W-:-:S02]  /*02f0*/  SHF.L.U32 R42, R7, 0x10, RZ ;  /* 0x00000010072a7819 */ /* 0x000fc400000006ff */
[----:B------:R-:W-:Y:S02]  /*0300*/  CS2R R6, SRZ ;  /* 0x0000000000067805 */ /* 0x000fe4000001ff00 */
[----:B------:R-:W-:Y:S02]  /*0310*/  SHF.L.U32 R38, R38, 0x10, RZ ;  /* 0x0000001026267819 */ /* 0x000fe400000006ff */
[----:B------:R-:W-:Y:S02]  /*0320*/  SHF.L.U32 R37, R37, 0x10, RZ ;  /* 0x0000001025257819 */ /* 0x000fe400000006ff */
[----:B------:R-:W-:Y:S02]  /*0330*/  SHF.L.U32 R36, R36, 0x10, RZ ;  /* 0x0000001024247819 */ /* 0x000fe400000006ff */
[----:B--2---:R-:W-:-:S07]  /*0340*/  SHF.L.U32 R35, R35, 0x10, RZ ;  /* 0x0000001023237819 */ /* 0x004fce00000006ff */
.L_x_33:
[----:B0-----:R-:W0:Y:S01]  /*0350*/  @P0 LDC.64 R52, c[0x0][0x3e0] ;  /* 0x0000f800ff340b82 */ /* 0x001e220000000a00 */
[----:B------:R-:W-:Y:S01]  /*0360*/  IMAD R0, R41, UR14, RZ ;  /* 0x0000000e29007c24 */ /* 0x000fe2000f8e02ff */
[----:B------:R-:W-:-:S04]  /*0370*/  LOP3.LUT R34, R10, 0x1f, RZ, 0xc0, !PT ;  /* 0x0000001f0a227812 */ /* 0x000fc800078ec0ff */
[----:B------:R-:W-:Y:S02]  /*0380*/  SHF.R.S32.HI R23, RZ, 0x1f, R0 ;  /* 0x0000001fff177819 */ /* 0x000fe40000011400 */
[----:B------:R-:W1:Y:S02]  /*0390*/  LDC.64 R54, c[0x0][0x3c0] ;  /* 0x0000f000ff367b82 */ /* 0x000e640000000a00 */
[----:B------:R-:W-:-:S04]  /*03a0*/  LEA.HI R23, R23, R0, RZ, 0x3 ;  /* 0x0000000017177211 */ /* 0x000fc800078f18ff */
[----:B------:R-:W-:Y:S02]  /*03b0*/  LEA.HI.SX32 R34, R23, R34, 0x1d ;  /* 0x0000002217227211 */ /* 0x000fe400078feaff */
[----:B------:R-:W2:Y:S08]  /*03c0*/  LDC.64 R20, c[0x0][0x3a8] ;  /* 0x0000ea00ff147b82 */ /* 0x000eb00000000a00 */
[----:B------:R-:W3:Y:S01]  /*03d0*/  LDC.64 R24, c[0x0][0x428] ;  /* 0x00010a00ff187b82 */ /* 0x000ee20000000a00 */
[----:B0-----:R-:W-:-:S06]  /*03e0*/  @P0 IMAD.WIDE R52, R41, 0x2, R52 ;  /* 0x0000000229340825 */ /* 0x001fcc00078e0234 */
[----:B------:R-:W4:Y:S01]  /*03f0*/  @P0 LDG.E.U16 R52, desc[UR8][R52.64] ;  /* 0x0000000834340981 */ /* 0x000f22000c1e1500 */
[----:B------:R-:W0:Y:S01]  /*0400*/  LDC.64 R46, c[0x0][0x3c8] ;  /* 0x0000f200ff2e7b82 */ /* 0x000e220000000a00 */
[----:B-1----:R-:W-:-:S05]  /*0410*/  IMAD.WIDE R54, R41, 0x4, R54 ;  /* 0x0000000429367825 */ /* 0x002fca00078e0236 */
[----:B------:R-:W4:Y:S01]  /*0420*/  LDG.E R0, desc[UR8][R54.64] ;  /* 0x0000000836007981 */ /* 0x000f22000c1e1900 */
[----:B--2---:R-:W-:-:S06]  /*0430*/  IMAD.WIDE.U32 R20, R34, 0x10, R20 ;  /* 0x0000001022147825 */ /* 0x004fcc00078e0014 */
[----:B------:R-:W2:Y:S01]  /*0440*/  LDG.E.128 R20, desc[UR8][R20.64] ;  /* 0x0000000814147981 */ /* 0x000ea2000c1e1d00 */
[----:B---3--:R-:W-:-:S06]  /*0450*/  IMAD.WIDE.U32 R24, R34, 0x10, R24 ;  /* 0x0000001022187825 */ /* 0x008fcc00078e0018 */
[----:B------:R-:W3:Y:S01]  /*0460*/  LDG.E.128 R24, desc[UR8][R24.64] ;  /* 0x0000000818187981 */ /* 0x000ee2000c1e1d00 */
[----:B0-----:R-:W-:-:S05]  /*0470*/  IMAD.WIDE R50, R41, 0x4, R46 ;  /* 0x0000000429327825 */ /* 0x001fca00078e022e */
[----:B------:R-:W3:Y:S01]  /*0480*/  LDG.E R47, desc[UR8][R50.64] ;  /* 0x00000008322f7981 */ /* 0x000ee2000c1e1900 */
[----:B------:R-:W-:-:S04]  /*0490*/  ISETP.NE.U32.AND P1, PT, RZ, UR12, PT ;  /* 0x0000000cff007c0c */ /* 0x000fc8000bf25070 */
[----:B------:R-:W-:-:S13]  /*04a0*/  ISETP.NE.AND.EX P1, PT, RZ, UR13, PT, P1 ;  /* 0x0000000dff007c0c */ /* 0x000fda000bf25310 */
[----:B------:R-:W0:Y:S01]  /*04b0*/  @P1 LDC.64 R48, c[0x0][0x438] ;  /* 0x00010e00ff301b82 */ /* 0x000e220000000a00 */
[----:B------:R-:W-:Y:S02]  /*04c0*/  ISETP.NE.AND P2, PT, R40, RZ, PT ;  /* 0x000000ff2800720c */ /* 0x000fe40003f45270 */
[----:B------:R-:W-:Y:S01]  /*04d0*/  MOV R46, 0x3f800000 ;  /* 0x3f800000002e7802 */ /* 0x000fe20000000f00 */
[----:B0-----:R-:W-:-:S05]  /*04e0*/  @P1 IMAD.WIDE.U32 R48, R34, 0x10, R48 ;  /* 0x0000001022301825 */ /* 0x001fca00078e0030 */
[----:B-----5:R0:W5:Y:S01]  /*04f0*/  @P1 LDG.E.128 R12, desc[UR8][R48.64] ;  /* 0x00000008300c1981 */ /* 0x020162000c1e1d00 */
[----:B------:R-:W-:Y:S01]  /*0500*/  UMOV UR6, 0xffffffff ;  /* 0xffffffff00067882 */ /* 0x000fe20000000000 */
[----:B------:R-:W-:-:S04]  /*0510*/  ISETP.NE.U32.AND P1, PT, RZ, UR12, PT ;  /* 0x0000000cff007c0c */ /* 0x000fc8000bf25070 */
[----:B------:R-:W-:Y:S02]  /*0520*/  ISETP.NE.AND.EX P1, PT, RZ, UR13, PT, P1 ;  /* 0x0000000dff007c0c */ /* 0x000fe4000bf25310 */
[----:B----4-:R-:W-:Y:S02]  /*0530*/  @P0 SHF.L.U32 R46, R52, 0x10, RZ ;  /* 0x00000010342e0819 */ /* 0x010fe400000006ff */
[----:B------:R-:W-:Y:S02]  /*0540*/  FSEL R53, R0, RZ, !P2 ;  /* 0x000000ff00357208 */ /* 0x000fe40005000000 */
[C---:B--2---:R-:W-:Y:S02]  /*0550*/  PRMT R52, R20.reuse, 0x7632, R52 ;  /* 0x0000763214347816 */ /* 0x044fe40000000034 */
[----:B------:R-:W-:Y:S02]  /*0560*/  SHF.L.U32 R0, R20, 0x10, RZ ;  /* 0x0000001014007819 */ /* 0x000fe400000006ff */
[----:B------:R-:W-:-:S02]  /*0570*/  PRMT R20, R21, 0x7632, R20 ;  /* 0x0000763215147816 */ /* 0x000fc40000000014 */
[----:B------:R-:W-:Y:S02]  /*0580*/  SHF.L.U32 R56, R21, 0x10, RZ ;  /* 0x0000001015387819 */ /* 0x000fe400000006ff */
[C---:B------:R-:W-:Y:S02]  /*0590*/  PRMT R21, R22.reuse, 0x7632, R21 ;  /* 0x0000763216157816 */ /* 0x040fe40000000015 */
[----:B------:R-:W-:Y:S02]  /*05a0*/  SHF.L.U32 R22, R22, 0x10, RZ ;  /* 0x0000001016167819 */ /* 0x000fe400000006ff */
[----:B0-----:R-:W-:Y:S02]  /*05b0*/  PRMT R49, R23, 0x7632, R49 ;  /* 0x0000763217317816 */ /* 0x001fe40000000031 */
[----:B------:R-:W-:Y:S01]  /*05c0*/  SHF.L.U32 R20, R20, 0x10, RZ ;  /* 0x0000001014147819 */ /* 0x000fe200000006ff */
[----:B------:R-:W-:Y:S01]  /*05d0*/  FADD.FTZ R48, -R53, R22 ;  /* 0x0000001635307221 */ /* 0x000fe20000010100 */
[----:B------:R-:W-:-:S02]  /*05e0*/  SHF.L.U32 R60, R49, 0x10, RZ ;  /* 0x00000010313c7819 */ /* 0x000fc400000006ff */
[----:B------:R-:W-:Y:S02]  /*05f0*/  SHF.L.U32 R50, R23, 0x10, RZ ;  /* 0x0000001017327819 */ /* 0x000fe400000006ff */
[----:B------:R-:W-:Y:S02]  /*0600*/  SHF.L.U32 R58, R52, 0x10, RZ ;  /* 0x00000010343a7819 */ /* 0x000fe400000006ff */
[----:B------:R-:W-:Y:S01]  /*0610*/  SHF.L.U32 R22, R21, 0x10, RZ ;  /* 0x0000001015167819 */ /* 0x000fe200000006ff */
[C---:B------:R-:W-:Y:S01]  /*0620*/  FADD.FTZ R56, -R53.reuse, R56 ;  /* 0x0000003835387221 */ /* 0x040fe20000010100 */
[C---:B------:R-:W-:Y:S01]  /*0630*/  FADD.FTZ R54, -R53.reuse, R20 ;  /* 0x0000001435367221 */ /* 0x040fe20000010100 */
[C---:B---3--:R-:W-:Y:S01]  /*0640*/  PRMT R51, R24.reuse, 0x7632, R51 ;  /* 0x0000763218337816 */ /* 0x048fe20000000033 */
[----:B------:R-:W-:Y:S01]  /*0650*/  FADD.FTZ R20, -R53, R60 ;  /* 0x0000003c35147221 */ /* 0x000fe20000010100 */
[----:B------:R-:W-:Y:S01]  /*0660*/  PRMT R49, R25, 0x7632, R49 ;  /* 0x0000763219317816 */ /* 0x000fe20000000031 */
[C---:B------:R-:W-:Y:S01]  /*0670*/  FADD.FTZ R52, -R53.reuse, R50 ;  /* 0x0000003235347221 */ /* 0x040fe20000010100 */
[C---:B------:R-:W-:Y:S01]  /*0680*/  FADD.FTZ R58, -R53.reuse, R58 ;  /* 0x0000003a353a7221 */ /* 0x040fe20000010100 */
[----:B------:R-:W-:Y:S01]  /*0690*/  SHF.L.U32 R60, R24, 0x10, RZ ;  /* 0x00000010183c7819 */ /* 0x000fe200000006ff */
[C---:B------:R-:W-:Y:S01]  /*06a0*/  FADD.FTZ R0, -R53.reuse, R0 ;  /* 0x0000000035007221 */ /* 0x040fe20000010100 */
[----:B------:R-:W-:Y:S01]  /*06b0*/  FADD.FTZ R22, -R53, R22 ;  /* 0x0000001635167221 */ /* 0x000fe20000010100 */
[----:B------:R-:W-:Y:S01]  /*06c0*/  PRMT R21, R26, 0x7632, R21 ;  /* 0x000076321a157816 */ /* 0x000fe20000000015 */
[----:B------:R-:W-:Y:S01]  /*06d0*/  FMUL.FTZ R53, R47, R56 ;  /* 0x000000382f357220 */ /* 0x000fe20000410000 */
[----:B------:R-:W-:-:S02]  /*06e0*/  SHF.L.U32 R50, R25, 0x10, RZ ;  /* 0x0000001019327819 */ /* 0x000fc400000006ff */
[----:B------:R-:W-:Y:S02]  /*06f0*/  SHF.L.U32 R26, R26, 0x10, RZ ;  /* 0x000000101a1a7819 */ /* 0x000fe400000006ff */
[----:B------:R-:W-:Y:S01]  /*0700*/  SHF.L.U32 R24, R51, 0x10, RZ ;  /* 0x0000001033187819 */ /* 0x000fe200000006ff */
[----:B------:R-:W-:Y:S01]  /*0710*/  FMUL.FTZ R51, R47, R48 ;  /* 0x000000302f337220 */ /* 0x000fe20000410000 */
[C---:B------:R-:W-:Y:S02]  /*0720*/  PRMT R25, R27.reuse, 0x7632, R25 ;  /* 0x000076321b197816 */ /* 0x040fe40000000019 */
[----:B------:R-:W-:Y:S01]  /*0730*/  SHF.L.U32 R23, R27, 0x10, RZ ;  /* 0x000000101b177819 */ /* 0x000fe200000006ff */
[----:B------:R-:W-:Y:S01]  /*0740*/  FMUL.FTZ R27, R47, R58 ;  /* 0x0000003a2f1b7220 */ /* 0x000fe20000410000 */
[----:B------:R-:W-:Y:S01]  /*0750*/  SHF.L.U32 R56, R49, 0x10, RZ ;  /* 0x0000001031387819 */ /* 0x000fe200000006ff */
[----:B------:R-:W-:Y:S01]  /*0760*/  FMUL.FTZ R49, R47, R52 ;  /* 0x000000342f317220 */ /* 0x000fe20000410000 */
[----:B------:R-:W-:Y:S01]  /*0770*/  FMUL.FTZ R55, R45, R60 ;  /* 0x0000003c2d377220 */ /* 0x000fe20000410000 */
[----:B------:R-:W-:Y:S01]  /*0780*/  FMUL.FTZ R0, R47, R0 ;  /* 0x000000002f007220 */ /* 0x000fe20000410000 */
[----:B------:R-:W-:Y:S01]  /*0790*/  FADD.FTZ R6, R26, R6 ;  /* 0x000000061a067221 */ /* 0x000fe20000010000 */
[-C--:B------:R-:W-:Y:S01]  /*07a0*/  FFMA.FTZ R2, R51, R26.reuse, R2 ;  /* 0x0000001a33027223 */ /* 0x080fe20000010002 */
[----:B------:R-:W-:Y:S01]  /*07b0*/  FMUL.FTZ R48, R43, R26 ;  /* 0x0000001a2b307220 */ /* 0x000fe20000410000 */
[----:B------:R-:W-:Y:S01]  /*07c0*/  SHF.L.U32 R52, R25, 0x10, RZ ;  /* 0x0000001019347819 */ /* 0x000fe200000006ff */
[----:B------:R-:W-:Y:S01]  /*07d0*/  FADD.FTZ R8, R23, R8 ;  /* 0x0000000817087221 */ /* 0x000fe20000010000 */
[-C--:B------:R-:W-:Y:S01]  /*07e0*/  FFMA.FTZ R4, R49, R23.reuse, R4 ;  /* 0x0000001731047223 */ /* 0x080fe20000010004 */
[----:B------:R-:W-:Y:S01]  /*07f0*/  FMUL.FTZ R26, R42, R23 ;  /* 0x000000172a1a7220 */ /* 0x000fe20000410000 */
[----:B------:R-:W-:Y:S01]  /*0800*/  FADD.FTZ R31, R24, R31 ;  /* 0x0000001f181f7221 */ /* 0x000fe20000010000 */
[-C--:B------:R-:W-:Y:S01]  /*0810*/  FFMA.FTZ R32, R27, R24.reuse, R32 ;  /* 0x000000181b207223 */ /* 0x080fe20000010020 */
[----:B------:R-:W-:Y:S01]  /*0820*/  FMUL.FTZ R24, R38, R24 ;  /* 0x0000001826187220 */ /* 0x000fe20000410000 */
[----:B------:R-:W-:Y:S01]  /*0830*/  FMUL.FTZ R25, R47, R54 ;  /* 0x000000362f197220 */ /* 0x000fe20000410000 */
[----:B------:R-:W-:Y:S01]  /*0840*/  FADD.FTZ R23, RZ, R55 ;  /* 0x00000037ff177221 */ /* 0x000fe20000010000 */
[----:B------:R-:W-:Y:S01]  /*0850*/  FFMA.FTZ R54, R0, R55, RZ ;  /* 0x0000003700367223 */ /* 0x000fe200000100ff */
[----:B------:R-:W-:Y:S01]  /*0860*/  FADD.FTZ R29, R50, R29 ;  /* 0x0000001d321d7221 */ /* 0x000fe20000010000 */
[-C--:B------:R-:W-:Y:S01]  /*0870*/  FFMA.FTZ R30, R53, R50.reuse, R30 ;  /* 0x00000032351e7223 */ /* 0x080fe2000001001e */
[----:B------:R-:W-:Y:S01]  /*0880*/  FMUL.FTZ R50, R44, R50 ;  /* 0x000000322c327220 */ /* 0x000fe20000410000 */
[----:B------:R-:W-:Y:S01]  /*0890*/  FADD.FTZ R57, R23, R24 ;  /* 0x0000001817397221 */ /* 0x000fe20000010000 */
[----:B------:R-:W-:Y:S01]  /*08a0*/  FFMA.FTZ R54, R27, R24, R54 ;  /* 0x000000181b367223 */ /* 0x000fe20000010036 */
[----:B------:R-:W-:Y:S01]  /*08b0*/  FADD.FTZ R11, R56, R11 ;  /* 0x0000000b380b7221 */ /* 0x000fe20000010000 */
[-C--:B------:R-:W-:Y:S01]  /*08c0*/  FFMA.FTZ R28, R25, R56.reuse, R28 ;  /* 0x00000038191c7223 */ /* 0x080fe2000001001c */
[----:B------:R-:W-:Y:S01]  /*08d0*/  FMUL.FTZ R23, R37, R56 ;  /* 0x0000003825177220 */ /* 0x000fe20000410000 */
[----:B------:R-:W-:Y:S01]  /*08e0*/  FADD.FTZ R56, R57, R50 ;  /* 0x0000003239387221 */ /* 0x000fe20000010000 */
[----:B------:R-:W-:Y:S01]  /*08f0*/  FFMA.FTZ R54, R53, R50, R54 ;  /* 0x0000003235367223 */ /* 0x000fe20000010036 */
[----:B------:R-:W-:Y:S01]  /*0900*/  SHF.L.U32 R21, R21, 0x10, RZ ;  /* 0x0000001015157819 */ /* 0x000fe200000006ff */
[----:B------:R-:W-:Y:S01]  /*0910*/  FMUL.FTZ R22, R47, R22 ;  /* 0x000000162f167220 */ /* 0x000fe20000410000 */
[----:B------:R-:W-:Y:S01]  /*0920*/  FADD.FTZ R57, R56, R23 ;  /* 0x0000001738397221 */ /* 0x000fe20000010000 */
[----:B------:R-:W-:-:S02]  /*0930*/  FFMA.FTZ R54, R25, R23, R54 ;  /* 0x0000001719367223 */ /* 0x000fc40000010036 */
[----:B------:R-:W-:Y:S01]  /*0940*/  FADD.FTZ R7, R21, R7 ;  /* 0x0000000715077221 */ /* 0x000fe20000010000 */
[-C--:B------:R-:W-:Y:S01]  /*0950*/  FFMA.FTZ R3, R22, R21.reuse, R3 ;  /* 0x0000001516037223 */ /* 0x080fe20000010003 */
[----:B------:R-:W-:Y:S01]  /*0960*/  FMUL.FTZ R21, R36, R21 ;  /* 0x0000001524157220 */ /* 0x000fe20000410000 */
[----:B------:R-:W-:Y:S01]  /*0970*/  FADD.FTZ R56, R57, R48 ;  /* 0x0000003039387221 */ /* 0x000fe20000010000 */
[----:B------:R-:W-:-:S03]  /*0980*/  FFMA.FTZ R57, R51, R48, R54 ;  /* 0x0000003033397223 */ /* 0x000fc60000010036 */
[----:B------:R-:W-:Y:S01]  /*0990*/  FADD.FTZ R59, R56, R21 ;  /* 0x00000015383b7221 */ /* 0x000fe20000010000 */
[----:B------:R-:W-:Y:S01]  /*09a0*/  FFMA.FTZ R54, R22, R21, R57 ;  /* 0x0000001516367223 */ /* 0x000fe20000010039 */
[----:B------:R-:W-:Y:S01]  /*09b0*/  FADD.FTZ R33, R60, R33 ;  /* 0x000000213c217221 */ /* 0x000fe20000010000 */
[----:B------:R-:W-:Y:S01]  /*09c0*/  FFMA.FTZ R39, R0, R60, R39 ;  /* 0x0000003c00277223 */ /* 0x000fe20000010027 */
[----:B------:R-:W-:Y:S01]  /*09d0*/  FADD.FTZ R60, R59, R26 ;  /* 0x0000001a3b3c7221 */ /* 0x000fe20000010000 */
[----:B------:R-:W-:Y:S01]  /*09e0*/  FMUL.FTZ R20, R47, R20 ;  /* 0x000000142f147220 */ /* 0x000fe20000410000 */
[----:B------:R-:W-:Y:S01]  /*09f0*/  FMUL.FTZ R57, R35, R52 ;  /* 0x0000003423397220 */ /* 0x000fe20000410000 */
[----:B------:R-:W-:Y:S01]  /*0a00*/  FFMA.FTZ R59, R49, R26, R54 ;  /* 0x0000001a313b7223 */ /* 0x000fe20000010036 */
[----:B------:R-:W-:Y:S01]  /*0a10*/  FADD.FTZ R9, R52, R9 ;  /* 0x0000000934097221 */ /* 0x000fe20000010000 */
[----:B------:R-:W-:Y:S01]  /*0a20*/  FFMA.FTZ R5, R20, R52, R5 ;  /* 0x0000003414057223 */ /* 0x000fe20000010005 */
[----:B------:R-:W-:Y:S01]  /*0a30*/  FADD.FTZ R60, R60, R57 ;  /* 0x000000393c3c7221 */ /* 0x000fe20000010000 */
[----:B------:R-:W-:Y:S01]  /*0a40*/  FFMA.FTZ R59, R20, R57, R59 ;  /* 0x00000039143b7223 */ /* 0x000fe2000001003b */
[----:B------:R-:W-:Y:S06]  /*0a50*/  BRA.DIV UR6, `(.L_x_28) ;  /* 0x0000001206b07947 */ /* 0x000fec000b800000 */
[----:B------:R-:W0:Y:S04]  /*0a60*/  SHFL.BFLY PT, R61, R60, 0x1, 0x1f ;  /* 0x0c201f003c3d7f89 */ /* 0x000e2800000e0000 */
[----:B------:R-:W1:Y:S01]  /*0a70*/  SHFL.BFLY PT, R52, R59, 0x1, 0x1f ;  /* 0x0c201f003b347f89 */ /* 0x000e6200000e0000 */
[----:B0-----:R-:W-:Y:S01]  /*0a80*/  FADD.FTZ R54, R60, R61 ;  /* 0x0000003d3c367221 */ /* 0x001fe20000010000 */
[----:B-1----:R-:W-:-:S04]  /*0a90*/  FADD.FTZ R59, R59, R52 ;  /* 0x000000343b3b7221 */ /* 0x002fc80000010000 */
        /* <DEDUP_REMOVED lines=12> */
[----:B------:R0:W1:Y:S04]  /*0b60*/  SHFL.BFLY PT, R59, R52, 0x10, 0x1f ;  /* 0x0e001f00343b7f89 */ /* 0x00006800000e0000 */
[----:B------:R0:W2:Y:S02]  /*0b70*/  SHFL.BFLY PT, R61, R54, 0x10, 0x1f ;  /* 0x0e001f00363d7f89 */ /* 0x0000a400000e0000 */
.L_x_45:
[----:B-1----:R-:W-:Y:S01]  /*0b80*/  FADD.FTZ R59, R52, R59 ;  /* 0x0000003b343b7221 */ /* 0x002fe20000010000 */
[----:B--2---:R-:W-:-:S03]  /*0b90*/  FADD.FTZ R61, R54, R61 ;  /* 0x0000003d363d7221 */ /* 0x004fc60000010000 */
[----:B0-----:R-:W-:Y:S01]  /*0ba0*/  FMUL.FTZ R52, R59, UR15 ;  /* 0x0000000f3b347c20 */ /* 0x001fe20008410000 */
[----:B------:R-:W-:-:S04]  /*0bb0*/  FMUL.FTZ R59, R61, UR15 ;  /* 0x0000000f3d3b7c20 */ /* 0x000fc80008410000 */
[----:B------:R-:W-:Y:S01]  /*0bc0*/  FSEL R52, R52, RZ, !P2 ;  /* 0x000000ff34347208 */ /* 0x000fe20005000000 */
[----:B------:R-:W-:Y:S06]  /*0bd0*/  @P1 BRA `(.L_x_29) ;  /* 0x0000000400441947 */ /* 0x000fec0003800000 */
[----:B------:R-:W-:-:S04]  /*0be0*/  UISETP.NE.U32.AND UP0, UPT, UR4, URZ, UPT ;  /* 0x000000ff0400728c */ /* 0x000fc8000bf05070 */
[----:B------:R-:W-:-:S09]  /*0bf0*/  UISETP.NE.AND.EX UP0, UPT, UR5, URZ, UPT, UP0 ;  /* 0x000000ff0500728c */ /* 0x000fd2000bf05300 */
[----:B------:R-:W-:Y:S05]  /*0c00*/  BRA.U UP0, `(.L_x_30) ;  /* 0x0000000100947547 */ /* 0x000fea000b800000 */
[-CC-:B------:R-:W-:Y:S01]  /*0c10*/  FFMA.FTZ R0, R0, R59.reuse, R52.reuse ;  /* 0x0000003b00007223 */ /* 0x180fe20000010034 */
[-CC-:B------:R-:W-:Y:S01]  /*0c20*/  FFMA.FTZ R27, R27, R59.reuse, R52.reuse ;  /* 0x0000003b1b1b7223 */ /* 0x180fe20000010034 */
[-CC-:B------:R-:W-:Y:S01]  /*0c30*/  FFMA.FTZ R53, R53, R59.reuse, R52.reuse ;  /* 0x0000003b35357223 */ /* 0x180fe20000010034 */
[-CC-:B------:R-:W-:Y:S01]  /*0c40*/  FFMA.FTZ R54, R25, R59.reuse, R52.reuse ;  /* 0x0000003b19367223 */ /* 0x180fe20000010034 */
        /* <DEDUP_REMOVED lines=12> */
[C---:B------:R-:W-:Y:S01]  /*0d10*/  FMUL.FTZ R21, R47.reuse, R0 ;  /* 0x000000002f157220 */ /* 0x040fe20000410000 */
        /* <DEDUP_REMOVED lines=14> */
[----:B------:R-:W-:-:S02]  /*0e00*/  FMUL.FTZ R25, R23, R46 ;  /* 0x0000002e17197220 */ /* 0x000fc40000410000 */
[----:B------:R-:W-:Y:S02]  /*0e10*/  F2FP.BF16.F32.PACK_AB R23, R24, R53 ;  /* 0x000000351817723e */ /* 0x000fe400000010ff */
[----:B------:R-:W-:Y:S02]  /*0e20*/  F2FP.BF16.F32.PACK_AB R22, R51, R22 ;  /* 0x000000163316723e */ /* 0x000fe400000010ff */
[----:B------:R-:W-:Y:S02]  /*0e30*/  F2FP.BF16.F32.PACK_AB R21, R0, R21 ;  /* 0x000000150015723e */ /* 0x000fe400000010ff */
[----:B------:R-:W-:Y:S01]  /*0e40*/  F2FP.BF16.F32.PACK_AB R20, R25, R20 ;  /* 0x000000141914723e */ /* 0x000fe200000010ff */
[----:B------:R-:W-:Y:S06]  /*0e50*/  BRA `(.L_x_31) ;  /* 0x0000000800447947 */ /* 0x000fec0003800000 */
.L_x_30:
        /* <DEDUP_REMOVED lines=25> */
[C---:B------:R-:W-:Y:S01]  /*0ff0*/  F2FP.BF16.F32.PACK_AB R19, R0.reuse, R19 ;  /* 0x000000130013723e */ /* 0x040fe200000010ff */
[-C--:B------:R-:W-:Y:S01]  /*1000*/  FMUL.FTZ R49, R0, R46.reuse ;  /* 0x0000002e00317220 */ /* 0x080fe20000410000 */
[-C--:B------:R-:W-:Y:S01]  /*1010*/  FMUL.FTZ R0, R17, R46.reuse ;  /* 0x0000002e11007220 */ /* 0x080fe20000410000 */
[----:B------:R-:W-:Y:S01]  /*1020*/  F2FP.BF16.F32.PACK_AB R18, R47, R23 ;  /* 0x000000172f12723e */ /* 0x000fe200000010ff */
[CC--:B------:R-:W-:Y:S01]  /*1030*/  FMUL.FTZ R27, R20.reuse, R46.reuse ;  /* 0x0000002e141b7220 */ /* 0x0c0fe20000410000 */
[----:B------:R-:W-:Y:S01]  /*1040*/  F2FP.BF16.F32.PACK_AB R17, R20, R17 ;  /* 0x000000111411723e */ /* 0x000fe200000010ff */
        /* <DEDUP_REMOVED lines=8> */
[----:B------:R-:W-:Y:S01]  /*10d0*/  F2FP.BF16.F32.PACK_AB R20, R25, R20 ;  /* 0x000000141914723e */ /* 0x000fe200000010ff */
[----:B------:R-:W-:Y:S06]  /*10e0*/  BRA `(.L_x_31) ;  /* 0x0000000400a07947 */ /* 0x000fec0003800000 */
.L_x_29:
[----:B------:R-:W-:-:S04]  /*10f0*/  UISETP.NE.U32.AND UP0, UPT, UR4, URZ, UPT ;  /* 0x000000ff0400728c */ /* 0x000fc8000bf05070 */
[----:B------:R-:W-:-:S09]  /*1100*/  UISETP.NE.AND.EX UP0, UPT, UR5, URZ, UPT, UP0 ;  /* 0x000000ff0500728c */ /* 0x000fd2000bf05300 */
[----:B------:R-:W-:Y:S05]  /*1110*/  BRA.U UP0, `(.L_x_32) ;  /* 0x0000000100c47547 */ /* 0x000fea000b800000 */
[-CC-:B------:R-:W-:Y:S01]  /*1120*/  FFMA.FTZ R54, R25, R59.reuse, R52.reuse ;  /* 0x0000003b19367223 */ /* 0x180fe20000010034 */
[-CC-:B------:R-:W-:Y:S01]  /*1130*/  FFMA.FTZ R22, R22, R59.reuse, R52.reuse ;  /* 0x0000003b16167223 */ /* 0x180fe20000010034 */
[-CC-:B------:R-:W-:Y:S01]  /*1140*/  FFMA.FTZ R0, R0, R59.reuse, R52.reuse ;  /* 0x0000003b00007223 */ /* 0x180fe20000010034 */
[-C--:B------:R-:W-:Y:S01]  /*1150*/  FFMA.FTZ R27, R27, R59.reuse, R52 ;  /* 0x0000003b1b1b7223 */ /* 0x080fe20000010034 */
[----:B------:R-:W-:Y:S01]  /*1160*/  FADD.FTZ R54, R23, -R54 ;  /* 0x8000003617367221 */ /* 0x000fe20000010000 */
[----:B-----5:R-:W-:Y:S01]  /*1170*/  PRMT R23, R12, 0x7632, R23 ;  /* 0x000076320c177816 */ /* 0x020fe20000000017 */
[-CC-:B------:R-:W-:Y:S01]  /*1180*/  FFMA.FTZ R53, R53, R59.reuse, R52.reuse ;  /* 0x0000003b35357223 */ /* 0x180fe20000010034 */
[-CC-:B------:R-:W-:Y:S01]  /*1190*/  FFMA.FTZ R51, R51, R59.reuse, R52.reuse ;  /* 0x0000003b33337223 */ /* 0x180fe20000010034 */
[-CC-:B------:R-:W-:Y:S01]  /*11a0*/  FFMA.FTZ R49, R49, R59.reuse, R52.reuse ;  /* 0x0000003b31317223 */ /* 0x180fe20000010034 */
[----:B------:R-:W-:Y:S01]  /*11b0*/  FFMA.FTZ R20, R20, R59, R52 ;  /* 0x0000003b14147223 */ /* 0x000fe20000010034 */
[----:B------:R-:W-:Y:S01]  /*11c0*/  FADD.FTZ R22, R21, -R22 ;  /* 0x8000001615167221 */ /* 0x000fe20000010000 */
[----:B------:R-:W-:Y:S01]  /*11d0*/  SHF.L.U32 R52, R12, 0x10, RZ ;  /* 0x000000100c347819 */ /* 0x000fe200000006ff */
[----:B------:R-:W-:Y:S01]  /*11e0*/  FADD.FTZ R0, R55, -R0 ;  /* 0x8000000037007221 */ /* 0x000fe20000010000 */
[----:B------:R-:W-:Y:S01]  /*11f0*/  SHF.L.U32 R21, R23, 0x10, RZ ;  /* 0x0000001017157819 */ /* 0x000fe200000006ff */
[--C-:B------:R-:W-:Y:S01]  /*1200*/  FADD.FTZ R24, R24, -R27.reuse ;  /* 0x8000001b18187221 */ /* 0x100fe20000010000 */
[----:B------:R-:W-:Y:S01]  /*1210*/  PRMT R27, R15, 0x7632, R27 ;  /* 0x000076320f1b7816 */ /* 0x000fe2000000001b */
[----:B------:R-:W-:Y:S01]  /*1220*/  FFMA.FTZ R23, R47, R0, R52 ;  /* 0x000000002f177223 */ /* 0x000fe20000010034 */
[----:B------:R-:W-:Y:S01]  /*1230*/  PRMT R0, R13, 0x7632, R0 ;  /* 0x000076320d007816 */ /* 0x000fe20000000000 */
[----:B------:R-:W-:Y:S01]  /*1240*/  FFMA.FTZ R21, R47, R24, R21 ;  /* 0x000000182f157223 */ /* 0x000fe20000010015 */
[----:B------:R-:W-:Y:S01]  /*1250*/  PRMT R24, R14, 0x7632, R24 ;  /* 0x000076320e187816 */ /* 0x000fe20000000018 */
[----:B------:R-:W-:Y:S01]  /*1260*/  FADD.FTZ R50, R50, -R53 ;  /* 0x8000003532327221 */ /* 0x000fe20000010000 */
[----:B------:R-:W-:Y:S01]  /*1270*/  FADD.FTZ R48, R48, -R51 ;  /* 0x8000003330307221 */ /* 0x000fe20000010000 */
[----:B------:R-:W-:Y:S01]  /*1280*/  FADD.FTZ R26, R26, -R49 ;  /* 0x800000311a1a7221 */ /* 0x000fe20000010000 */
[----:B------:R-:W-:Y:S01]  /*1290*/  SHF.L.U32 R25, R13, 0x10, RZ ;  /* 0x000000100d197819 */ /* 0x000fe200000006ff */
[----:B------:R-:W-:Y:S01]  /*12a0*/  FADD.FTZ R20, R57, -R20 ;  /* 0x8000001439147221 */ /* 0x000fe20000010000 */
[----:B------:R-:W-:-:S02]  /*12b0*/  SHF.L.U32 R0, R0, 0x10, RZ ;  /* 0x0000001000007819 */ /* 0x000fc400000006ff */
[----:B------:R-:W-:Y:S01]  /*12c0*/  SHF.L.U32 R49, R14, 0x10, RZ ;  /* 0x000000100e317819 */ /* 0x000fe200000006ff */
[----:B------:R-:W-:Y:S01]  /*12d0*/  FFMA.FTZ R25, R47, R50, R25 ;  /* 0x000000322f197223 */ /* 0x000fe20000010019 */
[----:B------:R-:W-:Y:S02]  /*12e0*/  SHF.L.U32 R51, R24, 0x10, RZ ;  /* 0x0000001018337819 */ /* 0x000fe400000006ff */
[----:B------:R-:W-:Y:S01]  /*12f0*/  SHF.L.U32 R53, R15, 0x10, RZ ;  /* 0x000000100f357819 */ /* 0x000fe200000006ff */
[----:B------:R-:W-:Y:S01]  /*1300*/  FFMA.FTZ R49, R47, R48, R49 ;  /* 0x000000302f317223 */ /* 0x000fe20000010031 */
[----:B------:R-:W-:Y:S01]  /*1310*/  SHF.L.U32 R55, R27, 0x10, RZ ;  /* 0x000000101b377819 */ /* 0x000fe200000006ff */
[C---:B------:R-:W-:Y:S01]  /*1320*/  FFMA.FTZ R27, R47.reuse, R54, R0 ;  /* 0x000000362f1b7223 */ /* 0x040fe20000010000 */
[C---:B------:R-:W-:Y:S01]  /*1330*/  FFMA.FTZ R51, R47.reuse, R22, R51 ;  /* 0x000000162f337223 */ /* 0x040fe20000010033 */
[----:B------:R-:W-:Y:S01]  /*1340*/  FFMA.FTZ R53, R47, R26, R53 ;  /* 0x0000001a2f357223 */ /* 0x000fe20000010035 */
[----:B------:R-:W-:Y:S01]  /*1350*/  FMUL.FTZ R0, R25, R46 ;  /* 0x0000002e19007220 */ /* 0x000fe20000410000 */
[----:B------:R-:W-:Y:S01]  /*1360*/  FFMA.FTZ R55, R47, R20, R55 ;  /* 0x000000142f377223 */ /* 0x000fe20000010037 */
        /* <DEDUP_REMOVED lines=12> */
.L_x_32:
[-CC-:B------:R-:W-:Y:S01]  /*1430*/  FFMA.FTZ R0, R0, R59.reuse, R52.reuse ;  /* 0x0000003b00007223 */ /* 0x180fe20000010034 */
[----:B-----5:R-:W-:Y:S01]  /*1440*/  PRMT R17, R12, 0x7632, R17 ;  /* 0x000076320c117816 */ /* 0x020fe20000000011 */
[-CC-:B------:R-:W-:Y:S01]  /*1450*/  FFMA.FTZ R27, R27, R59.reuse, R52.reuse ;  /* 0x0000003b1b1b7223 */ /* 0x180fe20000010034 */
[-CC-:B------:R-:W-:Y:S01]  /*1460*/  FFMA.FTZ R53, R53, R59.reuse, R52.reuse ;  /* 0x0000003b35357223 */ /* 0x180fe20000010034 */
[-CC-:B------:R-:W-:Y:S01]  /*1470*/  FFMA.FTZ R18, R25, R59.reuse, R52.reuse ;  /* 0x0000003b19127223 */ /* 0x180fe20000010034 */
[-CC-:B------:R-:W-:Y:S01]  /*1480*/  FFMA.FTZ R51, R51, R59.reuse, R52.reuse ;  /* 0x0000003b33337223 */ /* 0x180fe20000010034 */
[-CC-:B------:R-:W-:Y:S01]  /*1490*/  FFMA.FTZ R22, R22, R59.reuse, R52.reuse ;  /* 0x0000003b16167223 */ /* 0x180fe20000010034 */
[-CC-:B------:R-:W-:Y:S01]  /*14a0*/  FFMA.FTZ R49, R49, R59.reuse, R52.reuse ;  /* 0x0000003b31317223 */ /* 0x180fe20000010034 */
[----:B------:R-:W-:Y:S01]  /*14b0*/  FFMA.FTZ R52, R20, R59, R52 ;  /* 0x0000003b14347223 */ /* 0x000fe20000010034 */
[----:B------:R-:W-:Y:S01]  /*14c0*/  SHF.L.U32 R20, R12, 0x10, RZ ;  /* 0x000000100c147819 */ /* 0x000fe200000006ff */
[----:B------:R-:W-:Y:S01]  /*14d0*/  FADD.FTZ R16, R55, -R0 ;  /* 0x8000000037107221 */ /* 0x000fe20000010000 */
[----:B------:R-:W-:Y:S01]  /*14e0*/  SHF.L.U32 R17, R17, 0x10, RZ ;  /* 0x0000001011117819 */ /* 0x000fe200000006ff */
[----:B------:R-:W-:Y:S01]  /*14f0*/  FADD.FTZ R24, R24, -R27 ;  /* 0x8000001b18187221 */ /* 0x000fe20000010000 */
[----:B------:R-:W-:Y:S01]  /*1500*/  SHF.L.U32 R19, R13, 0x10, RZ ;  /* 0x000000100d137819 */ /* 0x000fe200000006ff */
[----:B------:R-:W-:Y:S01]  /*1510*/  FADD.FTZ R50, R50, -R53 ;  /* 0x8000003532327221 */ /* 0x000fe20000010000 */
[----:B------:R-:W-:Y:S01]  /*1520*/  FADD.FTZ R0, R23, -R18 ;  /* 0x8000001217007221 */ /* 0x000fe20000010000 */
[----:B------:R-:W-:Y:S01]  /*1530*/  FADD.FTZ R18, R21, -R22 ;  /* 0x8000001615127221 */ /* 0x000fe20000010000 */
[C---:B------:R-:W-:Y:S01]  /*1540*/  FFMA.FTZ R21, R47.reuse, R16, R20 ;  /* 0x000000102f157223 */ /* 0x040fe20000010014 */
[C---:B------:R-:W-:Y:S01]  /*1550*/  FFMA.FTZ R16, R47.reuse, R24, R17 ;  /* 0x000000182f107223 */ /* 0x040fe20000010011 */
[----:B------:R-:W-:Y:S01]  /*1560*/  FFMA.FTZ R17, R47, R50, R19 ;  /* 0x000000322f117223 */ /* 0x000fe20000010013 */
[----:B------:R-:W-:Y:S01]  /*1570*/  PRMT R22, R15, 0x7632, R22 ;  /* 0x000076320f167816 */ /* 0x000fe20000000016 */
[----:B------:R-:W-:Y:S01]  /*1580*/  FADD.FTZ R26, R26, -R49 ;  /* 0x800000311a1a7221 */ /* 0x000fe20000010000 */
[----:B------:R-:W-:Y:S01]  /*1590*/  PRMT R19, R13, 0x7632, R19 ;  /* 0x000076320d137816 */ /* 0x000fe20000000013 */
[----:B------:R-:W-:Y:S01]  /*15a0*/  FADD.FTZ R52, R57, -R52 ;  /* 0x8000003439347221 */ /* 0x000fe20000010000 */
[----:B------:R-:W-:Y:S01]  /*15b0*/  PRMT R20, R14, 0x7632, R20 ;  /* 0x000076320e147816 */ /* 0x000fe20000000014 */
[----:B------:R-:W-:Y:S01]  /*15c0*/  FADD.FTZ R48, R48, -R51 ;  /* 0x8000003330307221 */ /* 0x000fe20000010000 */
[----:B------:R-:W-:-:S02]  /*15d0*/  SHF.L.U32 R24, R15, 0x10, RZ ;  /* 0x000000100f187819 */ /* 0x000fc400000006ff */
[----:B------:R-:W-:Y:S02]  /*15e0*/  SHF.L.U32 R49, R22, 0x10, RZ ;  /* 0x0000001016317819 */ /* 0x000fe400000006ff */
[----:B------:R-:W-:Y:S01]  /*15f0*/  SHF.L.U32 R19, R19, 0x10, RZ ;  /* 0x0000001013137819 */ /* 0x000fe200000006ff */
[C---:B------:R-:W-:Y:S01]  /*1600*/  FFMA.FTZ R27, R47.reuse, R26, R24 ;  /* 0x0000001a2f1b7223 */ /* 0x040fe20000010018 */
[----:B------:R-:W-:Y:S01]  /*1610*/  SHF.L.U32 R23, R14, 0x10, RZ ;  /* 0x000000100e177819 */ /* 0x000fe200000006ff */
[C---:B------:R-:W-:Y:S01]  /*1620*/  FFMA.FTZ R49, R47.reuse, R52, R49 ;  /* 0x000000342f317223 */ /* 0x040fe20000010031 */
[----:B------:R-:W-:Y:S01]  /*1630*/  SHF.L.U32 R25, R20, 0x10, RZ ;  /* 0x0000001014197819 */ /* 0x000fe200000006ff */
[----:B------:R-:W-:Y:S01]  /*1640*/  FFMA.FTZ R20, R47, R0, R19 ;  /* 0x000000002f147223 */ /* 0x000fe20000010013 */
[----:B------:R-:W-:Y:S01]  /*1650*/  FMUL.FTZ R24, R27, R46 ;  /* 0x0000002e1b187220 */ /* 0x000fe20000410000 */
[----:B------:R-:W-:Y:S01]  /*1660*/  FFMA.FTZ R23, R47, R48, R23 ;  /* 0x000000302f177223 */ /* 0x000fe20000010017 */
[----:B------:R-:W-:Y:S01]  /*1670*/  F2FP.BF16.F32.PACK_AB R19, R49, R27 ;  /* 0x0000001b3113723e */ /* 0x000fe200000010ff */
[----:B------:R-:W-:Y:S01]  /*1680*/  FFMA.FTZ R25, R47, R18, R25 ;  /* 0x000000122f197223 */ /* 0x000fe20000010019 */
[-C--:B------:R-:W-:Y:S01]  /*1690*/  FMUL.FTZ R0, R17, R46.reuse ;  /* 0x0000002e11007220 */ /* 0x080fe20000410000 */
[C---:B------:R-:W-:Y:S01]  /*16a0*/  F2FP.BF16.F32.PACK_AB R17, R20.reuse, R17 ;  /* 0x000000111411723e */ /* 0x040fe200000010ff */
[-C--:B------:R-:W-:Y:S01]  /*16b0*/  FMUL.FTZ R27, R20, R46.reuse ;  /* 0x0000002e141b7220 */ /* 0x080fe20000410000 */
        /* <DEDUP_REMOVED lines=11> */
.L_x_31:
[----:B------:R-:W-:Y:S01]  /*1770*/  ISETP.NE.U32.AND P1, PT, RZ, UR4, PT ;  /* 0x00000004ff007c0c */ /* 0x000fe2000bf25070 */
[----:B------:R-:W0:Y:S03]  /*1780*/  LDC.64 R26, c[0x0][0x468] ;  /* 0x00011a00ff1a7b82 */ /* 0x000e260000000a00 */
[----:B------:R-:W-:-:S05]  /*1790*/  ISETP.NE.AND.EX P1, PT, RZ, UR5, PT, P1 ;  /* 0x00000005ff007c0c */ /* 0x000fca000bf25310 */
[----:B------:R-:W1:Y:S08]  /*17a0*/  LDC.64 R24, c[0x0][0x380] ;  /* 0x0000e000ff187b82 */ /* 0x000e700000000a00 */
[----:B------:R-:W2:Y:S01]  /*17b0*/  @P1 LDC.64 R46, c[0x0][0x478] ;  /* 0x00011e00ff2e1b82 */ /* 0x000ea20000000a00 */
[----:B0-----:R-:W-:Y:S01]  /*17c0*/  IMAD.WIDE.U32 R26, R34, 0x10, R26 ;  /* 0x00000010221a7825 */ /* 0x001fe200078e001a */
[----:B-1----:R-:W-:-:S03]  /*17d0*/  LEA R41, R24, R41, 0x2 ;  /* 0x0000002918297211 */ /* 0x002fc600078e10ff */
[----:B--2---:R-:W-:-:S05]  /*17e0*/  @P1 IMAD.WIDE.U32 R46, R34, 0x10, R46 ;  /* 0x00000010222e1825 */ /* 0x004fca00078e002e */
[----:B------:R0:W-:Y:S01]  /*17f0*/  @P1 STG.E.128 desc[UR8][R46.64], R16 ;  /* 0x000000102e001986 */ /* 0x0001e2000c101d08 */
[----:B------:R-:W-:-:S03]  /*1800*/  ISETP.GE.AND P1, PT, R41, R25, PT ;  /* 0x000000192900720c */ /* 0x000fc60003f26270 */
[----:B------:R0:W-:Y:S10]  /*1810*/  STG.E.128 desc[UR8][R26.64], R20 ;  /* 0x000000141a007986 */ /* 0x0001f4000c101d08 */
[----:B------:R-:W-:Y:S05]  /*1820*/  @!P1 BRA `(.L_x_33) ;  /* 0xffffffe800c89947 */ /* 0x000fea000383ffff */
[----:B------:R-:W-:Y:S05]  /*1830*/  BSYNC B1 ;  /* 0x0000000000017941 */ /* 0x000fea0003800000 */
.L_x_27:
[----:B-----5:R-:W-:Y:S02]  /*1840*/  MOV R12, R39 ;  /* 0x00000027000c7202 */ /* 0x020fe40000000f00 */
[----:B0-----:R-:W-:Y:S02]  /*1850*/  MOV R16, R33 ;  /* 0x0000002100107202 */ /* 0x001fe40000000f00 */
[----:B------:R-:W-:Y:S02]  /*1860*/  MOV R13, R32 ;  /* 0x00000020000d7202 */ /* 0x000fe40000000f00 */
[----:B------:R-:W-:Y:S02]  /*1870*/  MOV R17, R31 ;  /* 0x0000001f00117202 */ /* 0x000fe40000000f00 */
[----:B------:R-:W-:Y:S02]  /*1880*/  MOV R14, R30 ;  /* 0x0000001e000e7202 */ /* 0x000fe40000000f00 */
[----:B------:R-:W-:-:S02]  /*1890*/  MOV R18, R29 ;  /* 0x0000001d00127202 */ /* 0x000fc40000000f00 */
[----:B------:R-:W-:Y:S02]  /*18a0*/  MOV R15, R28 ;  /* 0x0000001c000f7202 */ /* 0x000fe40000000f00 */
[----:B------:R-:W-:Y:S02]  /*18b0*/  MOV R19, R11 ;  /* 0x0000000b00137202 */ /* 0x000fe40000000f00 */
[----:B------:R-:W-:Y:S02]  /*18c0*/  MOV R20, R2 ;  /* 0x0000000200147202 */ /* 0x000fe40000000f00 */
[----:B------:R-:W-:Y:S02]  /*18d0*/  MOV R24, R6 ;  /* 0x0000000600187202 */ /* 0x000fe40000000f00 */
[----:B------:R-:W-:Y:S02]  /*18e0*/  MOV R21, R3 ;  /* 0x0000000300157202 */ /* 0x000fe40000000f00 */
[----:B------:R-:W-:-:S02]  /*18f0*/  MOV R25, R7 ;  /* 0x0000000700197202 */ /* 0x000fc40000000f00 */
[----:B------:R-:W-:Y:S02]  /*1900*/  MOV R22, R4 ;  /* 0x0000000400167202 */ /* 0x000fe40000000f00 */
[----:B------:R-:W-:Y:S02]  /*1910*/  MOV R26, R8 ;  /* 0x00000008001a7202 */ /* 0x000fe40000000f00 */
[----:B------:R-:W-:Y:S02]  /*1920*/  MOV R23, R5 ;  /* 0x0000000500177202 */ /* 0x000fe40000000f00 */
[----:B------:R-:W-:-:S07]  /*1930*/  MOV R27, R9 ;  /* 0x00000009001b7202 */ /* 0x000fce0000000f00 */
.L_x_26:
[----:B------:R-:W-:Y:S05]  /*1940*/  BSYNC B0 ;  /* 0x0000000000007941 */ /* 0x000fea0003800000 */
.L_x_25:
[----:B------:R-:W0:Y:S01]  /*1950*/  S2R R3, SR_CgaCtaId ;  /* 0x0000000000037919 */ /* 0x000e220000008800 */
[----:B------:R-:W-:Y:S01]  /*1960*/  MOV R0, 0x400 ;  /* 0x0000040000007802 */ /* 0x000fe20000000f00 */
[----:B------:R-:W-:Y:S05]  /*1970*/  WARPSYNC.ALL ;  /* 0x0000000000007948 */ /* 0x000fea0003800000 */
[----:B------:R-:W1:Y:S01]  /*1980*/  LDCU.128 UR16, c[0x0][0x440] ;  /* 0x00008800ff1077ac */ /* 0x000e620008000c00 */
[----:B0-----:R-:W-:-:S04]  /*1990*/  LEA R3, R3, R0, 0x18 ;  /* 0x0000000003037211 */ /* 0x001fc800078ec0ff */
[CC--:B------:R-:W-:Y:S02]  /*19a0*/  LEA R0, R10.reuse, R3.reuse, 0x5 ;  /* 0x000000030a007211 */ /* 0x0c0fe400078e28ff */
[----:B------:R-:W-:-:S03]  /*19b0*/  LEA R3, R10, R3, 0x2 ;  /* 0x000000030a037211 */ /* 0x000fc600078e10ff */
[----:B------:R0:W-:Y:S04]  /*19c0*/  STS.128 [R0], R16 ;  /* 0x0000001000007388 */ /* 0x0001e80000000c00 */
[----:B------:R-:W-:Y:S01]  /*19d0*/  STS.128 [R0+0x10], R24 ;  /* 0x0000101800007388 */ /* 0x000fe20000000c00 */
[----:B------:R-:W-:Y:S08]  /*19e0*/  BAR.SYNC.DEFER_BLOCKING 0x0 ;  /* 0x0000000000007b1d */ /* 0x000ff00000010000 */
[----:B0-----:R-:W0:Y:S01]  /*19f0*/  LDC R18, c[0x0][0x388] ;  /* 0x0000e200ff127b82 */ /* 0x001e220000000800 */
[----:B------:R-:W2:Y:S04]  /*1a00*/  LDS R2, [R3] ;  /* 0x0000000003027984 */ /* 0x000ea80000000800 */
[----:B------:R-:W3:Y:S04]  /*1a10*/  LDS R4, [R3+0x200] ;  /* 0x0002000003047984 */ /* 0x000ee80000000800 */
[----:B------:R-:W4:Y:S04]  /*1a20*/  LDS R5, [R3+0x400] ;  /* 0x0004000003057984 */ /* 0x000f280000000800 */
[----:B------:R-:W5:Y:S04]  /*1a30*/  LDS R7, [R3+0x600] ;  /* 0x0006000003077984 */ /* 0x000f680000000800 */
[----:B------:R-:W1:Y:S04]  /*1a40*/  LDS R9, [R3+0x800] ;  /* 0x0008000003097984 */ /* 0x000e680000000800 */
[----:B------:R-:W1:Y:S04]  /*1a50*/  LDS R11, [R3+0xa00] ;  /* 0x000a0000030b7984 */ /* 0x000e680000000800 */
[----:B------:R-:W1:Y:S04]  /*1a60*/  LDS R29, [R3+0xc00] ;  /* 0x000c0000031d7984 */ /* 0x000e680000000800 */
[----:B------:R-:W1:Y:S01]  /*1a70*/  LDS R6, [R3+0xe00] ;  /* 0x000e000003067984 */ /* 0x000e620000000800 */
[----:B------:R-:W-:Y:S01]  /*1a80*/  BAR.SYNC.DEFER_BLOCKING 0x0 ;  /* 0x0000000000007b1d */ /* 0x000fe20000010000 */
[----:B--2---:R-:W-:Y:S01]  /*1a90*/  FADD.FTZ R2, RZ, R2 ;  /* 0x00000002ff027221 */ /* 0x004fe20000010000 */
[----:B---3--:R-:W-:-:S03]  /*1aa0*/  FADD.FTZ R4, RZ, R4 ;  /* 0x00000004ff047221 */ /* 0x008fc60000010000 */
[----:B----4-:R-:W-:Y:S01]  /*1ab0*/  FADD.FTZ R2, R2, R5 ;  /* 0x0000000502027221 */ /* 0x010fe20000010000 */
[----:B0-----:R-:W-:Y:S02]  /*1ac0*/  IMAD R5, R18, UR7, RZ ;  /* 0x0000000712057c24 */ /* 0x001fe4000f8e02ff */
[----:B-----5:R-:W-:Y:S01]  /*1ad0*/  FADD.FTZ R4, R4, R7 ;  /* 0x0000000704047221 */ /* 0x020fe20000010000 */
[----:B------:R-:W-:Y:S01]  /*1ae0*/  STS.128 [R0], R12 ;  /* 0x0000000c00007388 */ /* 0x000fe20000000c00 */
[----:B-1----:R-:W-:-:S03]  /*1af0*/  FADD.FTZ R2, R2, R9 ;  /* 0x0000000902027221 */ /* 0x002fc60000010000 */
[----:B------:R0:W-:Y:S01]  /*1b00*/  STS.128 [R0+0x10], R20 ;  /* 0x0000101400007388 */ /* 0x0001e20000000c00 */
[----:B------:R-:W-:Y:S01]  /*1b10*/  FADD.FTZ R11, R4, R11 ;  /* 0x0000000b040b7221 */ /* 0x000fe20000010000 */
[----:B------:R-:W-:Y:S01]  /*1b20*/  BAR.SYNC.DEFER_BLOCKING 0x0 ;  /* 0x0000000000007b1d */ /* 0x000fe20000010000 */
[----:B------:R-:W-:Y:S02]  /*1b30*/  FADD.FTZ R29, R2, R29 ;  /* 0x0000001d021d7221 */ /* 0x000fe40000010000 */
[----:B------:R-:W-:Y:S01]  /*1b40*/  FADD.FTZ R11, R11, R6 ;  /* 0x000000060b0b7221 */ /* 0x000fe20000010000 */
[----:B0-----:R-:W-:-:S04]  /*1b50*/  IADD3 R0, P0, PT, R5, R10, RZ ;  /* 0x0000000a05007210 */ /* 0x001fc80007f1e0ff */
[----:B------:R-:W-:Y:S01]  /*1b60*/  SHF.L.U32 R4, R0, 0x2, RZ ;  /* 0x0000000200047819 */ /* 0x000fe200000006ff */
[----:B------:R-:W0:Y:S04]  /*1b70*/  LDS R8, [R3] ;  /* 0x0000000003087984 */ /* 0x000e280000000800 */
[----:B------:R-:W1:Y:S04]  /*1b80*/  LDS R16, [R3+0x200] ;  /* 0x0002000003107984 */ /* 0x000e680000000800 */
[----:B------:R-:W2:Y:S04]  /*1b90*/  LDS R17, [R3+0x400] ;  /* 0x0004000003117984 */ /* 0x000ea80000000800 */
[----:B------:R-:W3:Y:S04]  /*1ba0*/  LDS R19, [R3+0x600] ;  /* 0x0006000003137984 */ /* 0x000ee80000000800 */
[----:B------:R-:W4:Y:S04]  /*1bb0*/  LDS R25, [R3+0x800] ;  /* 0x0008000003197984 */ /* 0x000f280000000800 */
[----:B------:R-:W5:Y:S04]  /*1bc0*/  LDS R27, [R3+0xa00] ;  /* 0x000a0000031b7984 */ /* 0x000f680000000800 */
[----:B------:R-:W5:Y:S04]  /*1bd0*/  LDS R31, [R3+0xc00] ;  /* 0x000c0000031f7984 */ /* 0x000f680000000800 */
[----:B------:R0:W5:Y:S02]  /*1be0*/  LDS R13, [R3+0xe00] ;  /* 0x000e0000030d7984 */ /* 0x0001640000000800 */
[----:B0-----:R-:W-:-:S02]  /*1bf0*/  IADD3.X R3, PT, PT, RZ, RZ, RZ, P0, !PT ;  /* 0x000000ffff037210 */ /* 0x001fc400007fe4ff */
[----:B------:R-:W-:Y:S01]  /*1c00*/  IADD3 R2, P0, PT, R4, UR18, RZ ;  /* 0x0000001204027c10 */ /* 0x000fe2000ff1e0ff */
[----:B------:R-:W-:Y:S01]  /*1c10*/  FADD.FTZ R8, RZ, R8 ;  /* 0x00000008ff087221 */ /* 0x000fe20000010000 */
[----:B------:R-:W-:Y:S02]  /*1c20*/  SHF.L.U64.HI R0, R0, 0x2, R3 ;  /* 0x0000000200007819 */ /* 0x000fe40000010203 */
[----:B------:R-:W-:Y:S01]  /*1c30*/  IADD3 R4, P1, PT, R4, UR16, RZ ;  /* 0x0000001004047c10 */ /* 0x000fe2000ff3e0ff */
[----:B-1----:R-:W-:Y:S01]  /*1c40*/  FADD.FTZ R16, RZ, R16 ;  /* 0x00000010ff107221 */ /* 0x002fe20000010000 */
[C---:B------:R-:W-:Y:S02]  /*1c50*/  IADD3.X R3, PT, PT, R0.reuse, UR19, RZ, P0, !PT ;  /* 0x0000001300037c10 */ /* 0x040fe400087fe4ff */
[----:B------:R-:W-:Y:S01]  /*1c60*/  IADD3.X R5, PT, PT, R0, UR17, RZ, P1, !PT ;  /* 0x0000001100057c10 */ /* 0x000fe20008ffe4ff */
[----:B--2---:R-:W-:Y:S01]  /*1c70*/  FADD.FTZ R8, R8, R17 ;  /* 0x0000001108087221 */ /* 0x004fe20000010000 */
[----:B---3--:R-:W-:-:S03]  /*1c80*/  FADD.FTZ R16, R16, R19 ;  /* 0x0000001310107221 */ /* 0x008fc60000010000 */
[----:B----4-:R-:W-:Y:S01]  /*1c90*/  FADD.FTZ R8, R8, R25 ;  /* 0x0000001908087221 */ /* 0x010fe20000010000 */
[----:B-----5:R-:W-:-:S03]  /*1ca0*/  FADD.FTZ R16, R16, R27 ;  /* 0x0000001b10107221 */ /* 0x020fc60000010000 */
[----:B------:R-:W-:Y:S01]  /*1cb0*/  FADD.FTZ R31, R8, R31 ;  /* 0x0000001f081f7221 */ /* 0x000fe20000010000 */
[----:B------:R-:W-:-:S04]  /*1cc0*/  FADD.FTZ R13, R16, R13 ;  /* 0x0000000d100d7221 */ /* 0x000fc80000010000 */
[----:B------:R-:W-:Y:S04]  /*1cd0*/  STG.E desc[UR8][R2.64], R31 ;  /* 0x0000001f02007986 */ /* 0x000fe8000c101908 */
[----:B------:R-:W-:Y:S04]  /*1ce0*/  STG.E desc[UR8][R4.64], R29 ;  /* 0x0000001d04007986 */ /* 0x000fe8000c101908 */
[----:B------:R-:W-:Y:S04]  /*1cf0*/  STG.E desc[UR8][R2.64+0x200], R13 ;  /* 0x0002000d02007986 */ /* 0x000fe8000c101908 */
[----:B------:R-:W-:Y:S01]  /*1d00*/  STG.E desc[UR8][R4.64+0x200], R11 ;  /* 0x0002000b04007986 */ /* 0x000fe2000c101908 */
[----:B------:R-:W-:Y:S05]  /*1d10*/  EXIT ;  /* 0x000000000000794d */ /* 0x000fea0003800000 */
.L_x_28:
[----:B------:R-:W-:Y:S01]  /*1d20*/  HFMA2 R61, -RZ, RZ, 0, 5.9604644775390625e-08 ;  /* 0x00000001ff3d7431 */ /* 0x000fe200000001ff */
[----:B------:R-:W-:Y:S01]  /*1d30*/  BSSY B2, `(.L_x_34) ;  /* 0x0000006000027945 */ /* 0x000fe20003800000 */
[----:B------:R-:W-:Y:S02]  /*1d40*/  MOV R58, 0x1f ;  /* 0x0000001f003a7802 */ /* 0x000fe40000000f00 */
[----:B------:R-:W-:-:S07]  /*1d50*/  MOV R56, 0xffffffff ;  /* 0xffffffff00387802 */ /* 0x000fce0000000f00 */
[----:B-----5:R-:W-:Y:S05]  /*1d60*/  WARPSYNC.COLLECTIVE R56, `(.L_x_35) ;  /* 0x0000000038087348 */ /* 0x020fea0003c00000 */
[----:B------:R0:W1:Y:S02]  /*1d70*/  SHFL.BFLY P3, R61, R60, R61, R58 ;  /* 0x0c00003d3c3d7389 */ /* 0x000064000006003a */
[----:B01---5:R-:W-:Y:S05]  /*1d80*/  ENDCOLLECTIVE ;  /* 0x000000000000791b */ /* 0x023fea0003800000 */
.L_x_35:
[----:B------:R-:W-:Y:S05]  /*1d90*/  BSYNC B2 ;  /* 0x0000000000027941 */ /* 0x000fea0003800000 */
.L_x_34:
[----:B------:R-:W-:Y:S01]  /*1da0*/  FADD.FTZ R54, R60, R61 ;  /* 0x0000003d3c367221 */ /* 0x000fe20000010000 */
[----:B------:R-:W-:Y:S01]  /*1db0*/  HFMA2 R61, -RZ, RZ, 0, 5.9604644775390625e-08 ;  /* 0x00000001ff3d7431 */ /* 0x000fe200000001ff */
[----:B------:R-:W-:Y:S02]  /*1dc0*/  MOV R60, R59 ;  /* 0x0000003b003c7202 */ /* 0x000fe40000000f00 */
[----:B------:R-:W-:Y:S02]  /*1dd0*/  MOV R58, 0x1f ;  /* 0x0000001f003a7802 */ /* 0x000fe40000000f00 */
[----:B------:R-:W-:-:S07]  /*1de0*/  MOV R56, 0xffffffff ;  /* 0xffffffff00387802 */ /* 0x000fce0000000f00 */
[----:B------:R-:W-:Y:S05]  /*1df0*/  WARPSYNC.COLLECTIVE R56, `(.L_x_36) ;  /* 0x0000000038087348 */ /* 0x000fea0003c00000 */
[----:B------:R0:W1:Y:S02]  /*1e00*/  SHFL.BFLY P3, R61, R60, R61, R58 ;  /* 0x0c00003d3c3d7389 */ /* 0x000064000006003a */
[----:B01----:R-:W-:Y:S05]  /*1e10*/  ENDCOLLECTIVE ;  /* 0x000000000000791b */ /* 0x003fea0003800000 */
.L_x_36:
[----:B------:R-:W-:Y:S02]  /*1e20*/  MOV R60, R54 ;  /* 0x00000036003c7202 */ /* 0x000fe40000000f00 */
[----:B------:R-:W-:Y:S01]  /*1e30*/  MOV R52, R61 ;  /* 0x0000003d00347202 */ /* 0x000fe20000000f00 */
[----:B------:R-:W-:-:S04]  /*1e40*/  HFMA2 R61, -RZ, RZ, 0, 1.1920928955078125e-07 ;  /* 0x00000002ff3d7431 */ /* 0x000fc800000001ff */
[----:B------:R-:W-:-:S07]  /*1e50*/  FADD.FTZ R59, R59, R52 ;  /* 0x000000343b3b7221 */ /* 0x000fce0000010000 */
[----:B------:R-:W-:Y:S05]  /*1e60*/  WARPSYNC.COLLECTIVE R56, `(.L_x_37) ;  /* 0x0000000038087348 */ /* 0x000fea0003c00000 */
[----:B------:R0:W1:Y:S02]  /*1e70*/  SHFL.BFLY P3, R61, R60, R61, R58 ;  /* 0x0c00003d3c3d7389 */ /* 0x000064000006003a */
[----:B01----:R-:W-:Y:S05]  /*1e80*/  ENDCOLLECTIVE ;  /* 0x000000000000791b */ /* 0x003fea0003800000 */
.L_x_37:
[----:B------:R-:W-:Y:S02]  /*1e90*/  MOV R60, R59 ;  /* 0x0000003b003c7202 */ /* 0x000fe40000000f00 */
[----:B------:R-:W-:Y:S01]  /*1ea0*/  MOV R52, R61 ;  /* 0x0000003d00347202 */ /* 0x000fe20000000f00 */
[----:B------:R-:W-:-:S04]  /*1eb0*/  HFMA2 R61, -RZ, RZ, 0, 1.1920928955078125e-07 ;  /* 0x00000002ff3d7431 */ /* 0x000fc800000001ff */
[----:B------:R-:W-:-:S07]  /*1ec0*/  FADD.FTZ R52, R54, R52 ;  /* 0x0000003436347221 */ /* 0x000fce0000010000 */
[----:B------:R-:W-:Y:S05]  /*1ed0*/  WARPSYNC.COLLECTIVE R56, `(.L_x_38) ;  /* 0x0000000038087348 */ /* 0x000fea0003c00000 */
[----:B------:R0:W1:Y:S02]  /*1ee0*/  SHFL.BFLY P3, R61, R60, R61, R58 ;  /* 0x0c00003d3c3d7389 */ /* 0x000064000006003a */
[----:B01----:R-:W-:Y:S05]  /*1ef0*/  ENDCOLLECTIVE ;  /* 0x000000000000791b */ /* 0x003fea0003800000 */
.L_x_38:
[----:B------:R-:W-:Y:S01]  /*1f00*/  MOV R60, R52 ;  /* 0x00000034003c7202 */ /* 0x000fe20000000f00 */
[----:B------:R-:W-:Y:S01]  /*1f10*/  FADD.FTZ R59, R59, R61 ;  /* 0x0000003d3b3b7221 */ /* 0x000fe20000010000 */
[----:B------:R-:W-:-:S07]  /*1f20*/  HFMA2 R61, -RZ, RZ, 0, 2.384185791015625e-07 ;  /* 0x00000004ff3d7431 */ /* 0x000fce00000001ff */
[----:B------:R-:W-:Y:S05]  /*1f30*/  WARPSYNC.COLLECTIVE R56, `(.L_x_39) ;  /* 0x0000000038087348 */ /* 0x000fea0003c00000 */
[----:B------:R0:W1:Y:S02]  /*1f40*/  SHFL.BFLY P3, R61, R60, R61, R58 ;  /* 0x0c00003d3c3d7389 */ /* 0x000064000006003a */
[----:B01----:R-:W-:Y:S05]  /*1f50*/  ENDCOLLECTIVE ;  /* 0x000000000000791b */ /* 0x003fea0003800000 */
.L_x_39:
[----:B------:R-:W-:Y:S02]  /*1f60*/  MOV R60, R59 ;  /* 0x0000003b003c7202 */ /* 0x000fe40000000f00 */
[----:B------:R-:W-:Y:S01]  /*1f70*/  MOV R54, R61 ;  /* 0x0000003d00367202 */ /* 0x000fe20000000f00 */
[----:B------:R-:W-:-:S04]  /*1f80*/  HFMA2 R61, -RZ, RZ, 0, 2.384185791015625e-07 ;  /* 0x00000004ff3d7431 */ /* 0x000fc800000001ff */
[----:B------:R-:W-:-:S07]  /*1f90*/  FADD.FTZ R52, R52, R54 ;  /* 0x0000003634347221 */ /* 0x000fce0000010000 */
[----:B------:R-:W-:Y:S05]  /*1fa0*/  WARPSYNC.COLLECTIVE R56, `(.L_x_40) ;  /* 0x0000000038087348 */ /* 0x000fea0003c00000 */
[----:B------:R0:W1:Y:S02]  /*1fb0*/  SHFL.BFLY P3, R61, R60, R61, R58 ;  /* 0x0c00003d3c3d7389 */ /* 0x000064000006003a */
[----:B01----:R-:W-:Y:S05]  /*1fc0*/  ENDCOLLECTIVE ;  /* 0x000000000000791b */ /* 0x003fea0003800000 */
.L_x_40:
[----:B------:R-:W-:Y:S01]  /*1fd0*/  MOV R60, R52 ;  /* 0x00000034003c7202 */ /* 0x000fe20000000f00 */
[----:B------:R-:W-:Y:S01]  /*1fe0*/  FADD.FTZ R54, R59, R61 ;  /* 0x0000003d3b367221 */ /* 0x000fe20000010000 */
[----:B------:R-:W-:-:S07]  /*1ff0*/  HFMA2 R61, -RZ, RZ, 0, 4.76837158203125e-07 ;  /* 0x00000008ff3d7431 */ /* 0x000fce00000001ff */
[----:B------:R-:W-:Y:S05]  /*2000*/  WARPSYNC.COLLECTIVE R56, `(.L_x_41) ;  /* 0x0000000038087348 */ /* 0x000fea0003c00000 */
[----:B------:R0:W1:Y:S02]  /*2010*/  SHFL.BFLY P3, R61, R60, R61, R58 ;  /* 0x0c00003d3c3d7389 */ /* 0x000064000006003a */
[----:B01----:R-:W-:Y:S05]  /*2020*/  ENDCOLLECTIVE ;  /* 0x000000000000791b */ /* 0x003fea0003800000 */
.L_x_41:
[----:B------:R-:W-:Y:S01]  /*2030*/  MOV R60, R54 ;  /* 0x00000036003c7202 */ /* 0x000fe20000000f00 */
[----:B------:R-:W-:Y:S01]  /*2040*/  FADD.FTZ R52, R52, R61 ;  /* 0x0000003d34347221 */ /* 0x000fe20000010000 */
[----:B------:R-:W-:-:S07]  /*2050*/  HFMA2 R61, -RZ, RZ, 0, 4.76837158203125e-07 ;  /* 0x00000008ff3d7431 */ /* 0x000fce00000001ff */
[----:B------:R-:W-:Y:S05]  /*2060*/  WARPSYNC.COLLECTIVE R56, `(.L_x_42) ;  /* 0x0000000038087348 */ /* 0x000fea0003c00000 */
[----:B------:R0:W1:Y:S02]  /*2070*/  SHFL.BFLY P3, R61, R60, R61, R58 ;  /* 0x0c00003d3c3d7389 */ /* 0x000064000006003a */
[----:B01----:R-:W-:Y:S05]  /*2080*/  ENDCOLLECTIVE ;  /* 0x000000000000791b */ /* 0x003fea0003800000 */
.L_x_42:
[----:B------:R-:W-:Y:S02]  /*2090*/  MOV R60, R52 ;  /* 0x00000034003c7202 */ /* 0x000fe40000000f00 */
[----:B------:R-:W-:Y:S01]  /*20a0*/  MOV R59, R61 ;  /* 0x0000003d003b7202 */ /* 0x000fe20000000f00 */
[----:B------:R-:W-:-:S04]  /*20b0*/  HFMA2 R61, -RZ, RZ, 0, 9.5367431640625e-07 ;  /* 0x00000010ff3d7431 */ /* 0x000fc800000001ff */
[----:B------:R-:W-:-:S07]  /*20c0*/  FADD.FTZ R54, R54, R59 ;  /* 0x0000003b36367221 */ /* 0x000fce0000010000 */
[----:B------:R-:W-:Y:S05]  /*20d0*/  WARPSYNC.COLLECTIVE R56, `(.L_x_43) ;  /* 0x0000000038087348 */ /* 0x000fea0003c00000 */
[----:B------:R0:W1:Y:S02]  /*20e0*/  SHFL.BFLY P3, R61, R60, R61, R58 ;  /* 0x0c00003d3c3d7389 */ /* 0x000064000006003a */
[----:B01----:R-:W-:Y:S05]  /*20f0*/  ENDCOLLECTIVE ;  /* 0x000000000000791b */ /* 0x003fea0003800000 */
.L_x_43:
[----:B------:R-:W-:Y:S02]  /*2100*/  MOV R60, R54 ;  /* 0x00000036003c7202 */ /* 0x000fe40000000f00 */
[----:B------:R-:W-:Y:S01]  /*2110*/  MOV R59, R61 ;  /* 0x0000003d003b7202 */ /* 0x000fe20000000f00 */
[----:B------:R-:W-:-:S07]  /*2120*/  HFMA2 R61, -RZ, RZ, 0, 9.5367431640625e-07 ;  /* 0x00000010ff3d7431 */ /* 0x000fce00000001ff */
[----:B------:R-:W-:Y:S05]  /*2130*/  WARPSYNC.COLLECTIVE R56, `(.L_x_44) ;  /* 0x0000000038087348 */ /* 0x000fea0003c00000 */
[----:B------:R0:W1:Y:S02]  /*2140*/  SHFL.BFLY P3, R61, R60, R61, R58 ;  /* 0x0c00003d3c3d7389 */ /* 0x000064000006003a */
[----:B01----:R-:W-:Y:S05]  /*2150*/  ENDCOLLECTIVE ;  /* 0x000000000000791b */ /* 0x003fea0003800000 */
.L_x_44:
[----:B------:R-:W-:Y:S05]  /*2160*/  BRA `(.L_x_45) ;  /* 0xffffffe800847947 */ /* 0x000fea000383ffff */
.L_x_46:
        /* <DEDUP_REMOVED lines=9> */
.L_x_6337:


//--------------------- .text._ZN10layer_norm13ln_bwd_kernelINS_13Kernel_traitsI13__nv_bfloat16S2_S2_S2_fjLj256ELj1ELj4ELj1ELj16ENS_18Kernel_traits_baseILj256ES2_S2_S2_S2_fjLj128EEEEELb0ELb0ELb1ELb0EEEvNS_9BwdParamsE --------------------------
	.section	.text._ZN10layer_norm13ln_bwd_kernelINS_13Kernel_traitsI13__nv_bfloat16S2_S2_S2_fjLj256ELj1ELj4ELj1ELj16ENS_18Kernel_traits_baseILj256ES2_S2_S2_S2_fjLj128EEEEELb0ELb0ELb1ELb0EEEvNS_9BwdParamsE,"ax",@progbits
	.align	128
        .global         _ZN10layer_norm13ln_bwd_kernelINS_13Kernel_traitsI13__nv_bfloat16S2_S2_S2_fjLj256ELj1ELj4ELj1ELj16ENS_18Kernel_traits_baseILj256ES2_S2_S2_S2_fjLj128EEEEELb0ELb0ELb1ELb0EEEvNS_9BwdParamsE
        .type           _ZN10layer_norm13ln_bwd_kernelINS_13Kernel_traitsI13__nv_bfloat16S2_S2_S2_fjLj256ELj1ELj4ELj1ELj16ENS_18Kernel_traits_baseILj256ES2_S2_S2_S2_fjLj128EEEEELb0ELb0ELb1ELb0EEEvNS_9BwdParamsE,@function
        .size           _ZN10layer_norm13ln_bwd_kernelINS_13Kernel_traitsI13__nv_bfloat16S2_S2_S2_fjLj256ELj1ELj4ELj1ELj16ENS_18Kernel_traits_baseILj256ES2_S2_S2_S2_fjLj128EEEEELb0ELb0ELb1ELb0EEEvNS_9BwdParamsE,(.L_x_6338 - _ZN10layer_norm13ln_bwd_kernelINS_13Kernel_traitsI13__nv_bfloat16S2_S2_S2_fjLj256ELj1ELj4ELj1ELj16ENS_18Kernel_traits_baseILj256ES2_S2_S2_S2_fjLj128EEEEELb0ELb0ELb1ELb0EEEvNS_9BwdParamsE)
        .other          _ZN10layer_norm13ln_bwd_kernelINS_13Kernel_traitsI13__nv_bfloat16S2_S2_S2_fjLj256ELj1ELj4ELj1ELj16ENS_18Kernel_traits_baseILj256ES2_S2_S2_S2_fjLj128EEEEELb0ELb0ELb1ELb0EEEvNS_9BwdParamsE,@"STO_CUDA_ENTRY STV_DEFAULT"
_ZN10layer_norm13ln_bwd_kernelINS_13Kernel_traitsI13__nv_bfloat16S2_S2_S2_fjLj256ELj1ELj4ELj1ELj16ENS_18Kernel_traits_baseILj256ES2_S2_S2_S2_fjLj128EEEEELb0ELb0ELb1ELb0EEEvNS_9BwdParamsE:
.text._ZN10layer_norm13ln_bwd_kernelINS_13Kernel_traitsI13__nv_bfloat16S2_S2_S2_fjLj256ELj1ELj4ELj1ELj16ENS_18Kernel_traits_baseILj256ES2_S2_S2_S2_fjLj128EEEEELb0ELb0ELb1ELb0EEEvNS_9BwdParamsE:
[----:B------:R-:W-:Y:S01]  /*0000*/  LDC R1, c[0x0][0x37c] ;  /* 0x0000df00ff017b82 */ /* 0x000fe20000000800 */
[----:B------:R-:W0:Y:S01]  /*0010*/  S2R R55, SR_TID.X ;  /* 0x0000000000377919 */ /* 0x000e220000002100 */
[----:B------:R-:W1:Y:S01]  /*0020*/  LDCU UR5, c[0x0][0x388] ;  /* 0x00007100ff0577ac */ /* 0x000e620008000800 */
[----:B------:R-:W2:Y:S01]  /*0030*/  LDCU.64 UR6, c[0x0][0x358] ;  /* 0x00006b00ff0677ac */ /* 0x000ea20008000a00 */
[----:B------:R-:W3:Y:S01]  /*0040*/  LDCU UR10, c[0x0][0x388] ;  /* 0x00007100ff0a77ac */ /* 0x000ee20008000800 */
[----:B------:R-:W4:Y:S01]  /*0050*/  LDCU UR11, c[0x0][0x40c] ;  /* 0x00008180ff0b77ac */ /* 0x000f220008000800 */
[----:B------:R-:W0:Y:S01]  /*0060*/  LDCU.U8 UR8, c[0x0][0x410] ;  /* 0x00008200ff0877ac */ /* 0x000e220008000000 */
[----:B-1----:R-:W-:Y:S01]  /*0070*/  USHF.R.S32.HI UR4, URZ, 0x1f, UR5 ;  /* 0x0000001fff047899 */ /* 0x002fe20008011405 */
[----:B------:R-:W1:Y:S03]  /*0080*/  LDCU UR9, c[0x0][0x400] ;  /* 0x00008000ff0977ac */ /* 0x000e660008000800 */
[----:B------:R-:W-:Y:S01]  /*0090*/  ULEA.HI UR4, UR4, UR5, URZ, 0x3 ;  /* 0x0000000504047291 */ /* 0x000fe2000f8f18ff */
[----:B------:R-:W3:Y:S01]  /*00a0*/  LDCU UR5, c[0x0][0x384] ;  /* 0x00007080ff0577ac */ /* 0x000ee20008000800 */
[----:B0-----:R-:W-:-:S02]  /*00b0*/  LOP3.LUT R0, R55, 0x1f, RZ, 0xc0, !PT ;  /* 0x0000001f37007812 */ /* 0x001fc400078ec0ff */
[----:B------:R-:W-:Y:S01]  /*00c0*/  USHF.R.S32.HI UR4, URZ, 0x3, UR4 ;  /* 0x00000003ff047899 */ /* 0x000fe20008011404 */
[----:B------:R-:W0:Y:S05]  /*00d0*/  LDCU.64 UR16, c[0x0][0x438] ;  /* 0x00008700ff1077ac */ /* 0x000e2a0008000a00 */
[----:B------:R-:W-:Y:S01]  /*00e0*/  IADD3 R2, PT, PT, R0, -UR4, RZ ;  /* 0x8000000400027c10 */ /* 0x000fe2000fffe0ff */
[----:B------:R-:W0:Y:S03]  /*00f0*/  LDCU.64 UR18, c[0x0][0x478] ;  /* 0x00008f00ff1277ac */ /* 0x000e260008000a00 */
[----:B------:R-:W-:Y:S01]  /*0100*/  ISETP.GE.U32.AND P0, PT, R2, 0x20, PT ;  /* 0x000000200200780c */ /* 0x000fe20003f06070 */
[----:B------:R-:W2:-:S12]  /*0110*/  S2UR UR4, SR_CTAID.X ;  /* 0x00000000000479c3 */ /* 0x000e980000002500 */
[----:B------:R-:W4:Y:S01]  /*0120*/  @P0 LDC.64 R4, c[0x0][0x3d0] ;  /* 0x0000f400ff040b82 */ /* 0x000f220000000a00 */
[----:B--2---:R-:W-:Y:S01]  /*0130*/  USHF.L.U32 UR4, UR4, 0x2, URZ ;  /* 0x0000000204047899 */ /* 0x004fe200080006ff */
[----:B----4-:R-:W-:-:S05]  /*0140*/  @P0 IMAD.WIDE.U32 R4, R0, 0x10, R4 ;  /* 0x0000001000040825 */ /* 0x010fca00078e0004 */
[----:B------:R2:W5:Y:S01]  /*0150*/  @P0 LDG.E.128 R32, desc[UR6][R4.64] ;  /* 0x0000000604200981 */ /* 0x000562000c1e1d00 */
[----:B------:R-:W-:Y:S01]  /*0160*/  BSSY B0, `(.L_x_47) ;  /* 0x000020f000007945 */ /* 0x000fe20003800000 */
[----:B------:R-:W-:Y:S02]  /*0170*/  CS2R R28, SRZ ;  /* 0x00000000001c7805 */ /* 0x000fe4000001ff00 */
[----:B------:R-:W-:Y:S02]  /*0180*/  CS2R R30, SRZ ;  /* 0x00000000001e7805 */ /* 0x000fe4000001ff00 */
[----:B------:R-:W-:Y:S02]  /*0190*/  CS2R R24, SRZ ;  /* 0x0000000000187805 */ /* 0x000fe4000001ff00 */
[----:B------:R-:W-:Y:S02]  /*01a0*/  CS2R R26, SRZ ;  /* 0x00000000001a7805 */ /* 0x000fe4000001ff00 */
[----:B------:R-:W-:-:S02]  /*01b0*/  CS2R R22, SRZ ;  /* 0x0000000000167805 */ /* 0x000fc4000001ff00 */
[----:B------:R-:W-:Y:S02]  /*01c0*/  CS2R R20, SRZ ;  /* 0x0000000000147805 */ /* 0x000fe4000001ff00 */
[----:B------:R-:W-:Y:S02]  /*01d0*/  CS2R R18, SRZ ;  /* 0x0000000000127805 */ /* 0x000fe4000001ff00 */
[----:B------:R-:W-:Y:S02]  /*01e0*/  CS2R R16, SRZ ;  /* 0x0000000000107805 */ /* 0x000fe4000001ff00 */
[----:B--2---:R-:W-:-:S04]  /*01f0*/  SHF.R.U32.HI R4, RZ, 0x5, R55 ;  /* 0x00000005ff047819 */ /* 0x004fc80000011637 */
[----:B------:R-:W-:-:S04]  /*0200*/  LOP3.LUT R4, R4, UR4, RZ, 0xfc, !PT ;  /* 0x0000000404047c12 */ /* 0x000fc8000f8efcff */
[----:B---3--:R-:W-:-:S13]  /*0210*/  ISETP.GE.AND P0, PT, R4, UR5, PT ;  /* 0x0000000504007c0c */ /* 0x008fda000bf06270 */
[----:B01----:R-:W-:Y:S05]  /*0220*/  @P0 BRA `(.L_x_48) ;  /* 0x0000002000080947 */ /* 0x003fea0003800000 */
[----:B------:R-:W0:Y:S01]  /*0230*/  LDCU.64 UR4, c[0x0][0x438] ;  /* 0x00008700ff0477ac */ /* 0x000e220008000a00 */
[----:B------:R-:W-:Y:S01]  /*0240*/  HFMA2 R28, -RZ, RZ, 0, 0 ;  /* 0x00000000ff1c7431 */ /* 0x000fe200000001ff */
[----:B0-----:R-:W-:-:S04]  /*0250*/  ISETP.NE.U32.AND P0, PT, RZ, UR4, PT ;  /* 0x00000004ff007c0c */ /* 0x001fc8000bf05070 */
[----:B------:R-:W-:-:S04]  /*0260*/  ISETP.NE.AND.EX P0, PT, RZ, UR5, PT, P0 ;  /* 0x00000005ff007c0c */ /* 0x000fc8000bf05300 */
[----:B------:R-:W-:-:S13]  /*0270*/  ISETP.LT.U32.OR P0, PT, R2, 0x20, !P0 ;  /* 0x000000200200780c */ /* 0x000fda0004701470 */
.L_x_61:
[----:B------:R-:W0:Y:S08]  /*0280*/  LDC.64 R54, c[0x0][0x3f8] ;  /* 0x0000fe00ff367b82 */ /* 0x000e300000000a00 */
[----:B-1----:R-:W1:Y:S08]  /*0290*/  LDC.64 R52, c[0x0][0x3f0] ;  /* 0x0000fc00ff347b82 */ /* 0x002e700000000a00 */
[----:B------:R-:W2:Y:S01]  /*02a0*/  LDC.64 R50, c[0x0][0x3c8] ;  /* 0x0000f200ff327b82 */ /* 0x000ea20000000a00 */
[----:B0-----:R-:W-:-:S07]  /*02b0*/  IMAD.WIDE R54, R4, 0x4, R54 ;  /* 0x0000000404367825 */ /* 0x001fce00078e0236 */
[----:B------:R-:W0:Y:S01]  /*02c0*/  LDC.64 R60, c[0x0][0x3c0] ;  /* 0x0000f000ff3c7b82 */ /* 0x000e220000000a00 */
[----:B------:R-:W3:Y:S01]  /*02d0*/  LDG.E R54, desc[UR6][R54.64] ;  /* 0x0000000636367981 */ /* 0x000ee2000c1e1900 */
[----:B-1----:R-:W-:-:S06]  /*02e0*/  IMAD.WIDE R52, R4, 0x4, R52 ;  /* 0x0000000404347825 */ /* 0x002fcc00078e0234 */
[----:B-----5:R1:W5:Y:S01]  /*02f0*/  LDG.E R52, desc[UR6][R52.64] ;  /* 0x0000000634347981 */ /* 0x020362000c1e1900 */
[----:B--2---:R-:W-:-:S05]  /*0300*/  IMAD.WIDE R50, R4, 0x4, R50 ;  /* 0x0000000404327825 */ /* 0x004fca00078e0232 */
[----:B------:R1:W5:Y:S01]  /*0310*/  LDG.E R57, desc[UR6][R50.64] ;  /* 0x0000000632397981 */ /* 0x000362000c1e1900 */
[----:B------:R-:W-:Y:S01]  /*0320*/  BSSY.RECONVERGENT B1, `(.L_x_49) ;  /* 0x0000084000017945 */ /* 0x000fe20003800200 */
[----:B------:R-:W-:Y:S01]  /*0330*/  IMAD.MOV.U32 R59, RZ, RZ, RZ ;  /* 0x000000ffff3b7224 */ /* 0x000fe200078e00ff */
[----:B------:R-:W-:Y:S02]  /*0340*/  MOV R62, RZ ;  /* 0x000000ff003e7202 */ /* 0x000fe40000000f00 */
[----:B---3--:R-:W-:-:S13]  /*0350*/  ISETP.GE.AND P3, PT, R54, 0x1, PT ;  /* 0x000000013600780c */ /* 0x008fda0003f66270 */
[----:B01----:R-:W-:Y:S05]  /*0360*/  @!P3 BRA `(.L_x_50) ;  /* 0x0000000400dcb947 */ /* 0x003fea0003800000 */
[----:B------:R-:W-:-:S13]  /*0370*/  ISETP.GE.U32.AND P1, PT, R2, 0x20, PT ;  /* 0x000000200200780c */ /* 0x000fda0003f26070 */
[----:B------:R-:W-:Y:S05]  /*0380*/  @!P1 BRA `(.L_x_51) ;  /* 0x0000000400f49947 */ /* 0x000fea0003800000 */
[----:B------:R-:W0:Y:S01]  /*0390*/  LDC.64 R44, c[0x0][0x3a8] ;  /* 0x0000ea00ff2c7b82 */ /* 0x000e220000000a00 */
[C---:B------:R-:W-:Y:S02]  /*03a0*/  IMAD R3, R4.reuse, UR10, RZ ;  /* 0x0000000a04037c24 */ /* 0x040fe4000f8e02ff */
[----:B------:R-:W-:-:S03]  /*03b0*/  IMAD.WIDE R60, R4, 0x4, R60 ;  /* 0x00000004043c7825 */ /* 0x000fc600078e023c */
[----:B------:R-:W-:Y:S02]  /*03c0*/  SHF.R.S32.HI R6, RZ, 0x1f, R3 ;  /* 0x0000001fff067819 */ /* 0x000fe40000011403 */
[----:B------:R-:W2:Y:S02]  /*03d0*/  LDG.E R58, desc[UR6][R60.64] ;  /* 0x000000063c3a7981 */ /* 0x000ea4000c1e1900 */
[----:B------:R-:W-:Y:S02]  /*03e0*/  LEA.HI R3, R6, R3, RZ, 0x3 ;  /* 0x0000000306037211 */ /* 0x000fe400078f18ff */
[----:B------:R-:W1:Y:S02]  /*03f0*/  LDC.64 R6, c[0x0][0x428] ;  /* 0x00010a00ff067b82 */ /* 0x000e640000000a00 */
[----:B------:R-:W-:Y:S02]  /*0400*/  LEA.HI.SX32 R5, R3, R0, 0x1d ;  /* 0x0000000003057211 */ /* 0x000fe400078feaff */
[----:B------:R-:W-:-:S05]  /*0410*/  IADD3 R3, PT, PT, R54, -0x1, RZ ;  /* 0xffffffff36037810 */ /* 0x000fca0007ffe0ff */
[----:B------:R-:W-:Y:S02]  /*0420*/  IMAD R3, R3, UR10, RZ ;  /* 0x0000000a03037c24 */ /* 0x000fe4000f8e02ff */
[----:B0-----:R-:W-:-:S03]  /*0430*/  IMAD.WIDE.U32 R44, R5, 0x10, R44 ;  /* 0x00000010052c7825 */ /* 0x001fc600078e002c */
[----:B------:R-:W-:-:S04]  /*0440*/  SHF.R.S32.HI R8, RZ, 0x1f, R3 ;  /* 0x0000001fff087819 */ /* 0x000fc80000011403 */
[----:B------:R-:W-:Y:S01]  /*0450*/  LEA.HI R3, R8, R3, RZ, 0x3 ;  /* 0x0000000308037211 */ /* 0x000fe200078f18ff */
[----:B------:R-:W3:Y:S03]  /*0460*/  LDG.E.128 R44, desc[UR6][R44.64] ;  /* 0x000000062c2c7981 */ /* 0x000ee6000c1e1d00 */
[----:B------:R-:W-:-:S05]  /*0470*/  LEA.HI.SX32 R3, R3, R0, 0x1d ;  /* 0x0000000003037211 */ /* 0x000fca00078feaff */
[----:B-1----:R-:W-:-:S05]  /*0480*/  IMAD.WIDE.U32 R6, R3, 0x10, R6 ;  /* 0x0000001003067825 */ /* 0x002fca00078e0006 */
[----:B------:R0:W4:Y:S01]  /*0490*/  LDG.E.128 R8, desc[UR6][R6.64] ;  /* 0x0000000606087981 */ /* 0x000122000c1e1d00 */
[----:B------:R-:W-:-:S04]  /*04a0*/  ISETP.NE.U32.AND P1, PT, RZ, UR16, PT ;  /* 0x00000010ff007c0c */ /* 0x000fc8000bf25070 */
[----:B------:R-:W-:-:S13]  /*04b0*/  ISETP.NE.AND.EX P1, PT, RZ, UR17, PT, P1 ;  /* 0x00000011ff007c0c */ /* 0x000fda000bf25310 */
[----:B------:R-:W1:Y:S02]  /*04c0*/  @P1 LDC.64 R48, c[0x0][0x438] ;  /* 0x00010e00ff301b82 */ /* 0x000e640000000a00 */
[----:B-1----:R-:W-:-:S05]  /*04d0*/  @P1 IMAD.WIDE.U32 R48, R5, 0x10, R48 ;  /* 0x0000001005301825 */ /* 0x002fca00078e0030 */
[----:B------:R1:W5:Y:S01]  /*04e0*/  @P1 LDG.E.128 R12, desc[UR6][R48.64] ;  /* 0x00000006300c1981 */ /* 0x000362000c1e1d00 */
[----:B------:R-:W-:Y:S02]  /*04f0*/  ISETP.NE.AND P1, PT, RZ, UR8, PT ;  /* 0x00000008ff007c0c */ /* 0x000fe4000bf25270 */
[----:B------:R-:W-:Y:S02]  /*0500*/  PRMT R53, R32, 0x7632, R53 ;  /* 0x0000763220357816 */ /* 0x000fe40000000035 */
[----:B------:R-:W-:-:S04]  /*0510*/  PRMT R55, R34, 0x7632, R55 ;  /* 0x0000763222377816 */ /* 0x000fc80000000037 */
[----:B------:R-:W-:Y:S02]  /*0520*/  SHF.L.U32 R55, R55, 0x10, RZ ;  /* 0x0000001037377819 */ /* 0x000fe400000006ff */
[----:B--2---:R-:W-:Y:S02]  /*0530*/  FSEL R58, R58, RZ, !P1 ;  /* 0x000000ff3a3a7208 */ /* 0x004fe40004800000 */
[C---:B---3--:R-:W-:Y:S01]  /*0540*/  PRMT R5, R45.reuse, 0x7632, R5 ;  /* 0x000076322d057816 */ /* 0x048fe20000000005 */
[C---:B------:R-:W-:Y:S01]  /*0550*/  IMAD.U32 R3, R44.reuse, 0x10000, RZ ;  /* 0x000100002c037824 */ /* 0x040fe200078e00ff */
[----:B------:R-:W-:Y:S02]  /*0560*/  SHF.L.U32 R45, R45, 0x10, RZ ;  /* 0x000000102d2d7819 */ /* 0x000fe400000006ff */
[----:B------:R-:W-:Y:S02]  /*0570*/  PRMT R0, R44, 0x7632, R0 ;  /* 0x000076322c007816 */ /* 0x000fe40000000000 */
[----:B0-----:R-:W-:-:S02]  /*0580*/  PRMT R7, R46, 0x7632, R7 ;  /* 0x000076322e077816 */ /* 0x001fc40000000007 */
[----:B------:R-:W-:Y:S02]  /*0590*/  SHF.L.U32 R51, R46, 0x10, RZ ;  /* 0x000000102e337819 */ /* 0x000fe400000006ff */
[----:B------:R-:W-:Y:S01]  /*05a0*/  PRMT R46, R47, 0x7632, R46 ;  /* 0x000076322f2e7816 */ /* 0x000fe2000000002e */
[----:B------:R-:W-:Y:S01]  /*05b0*/  FADD.FTZ R6, -R58, R3 ;  /* 0x000000033a067221 */ /* 0x000fe20000010100 */
[----:B------:R-:W-:Y:S01]  /*05c0*/  SHF.L.U32 R3, R0, 0x10, RZ ;  /* 0x0000001000037819 */ /* 0x000fe200000006ff */
[----:B------:R-:W-:Y:S01]  /*05d0*/  FADD.FTZ R60, -R58, R45 ;  /* 0x0000002d3a3c7221 */ /* 0x000fe20000010100 */
[----:B------:R-:W-:Y:S01]  /*05e0*/  SHF.L.U32 R5, R5, 0x10, RZ ;  /* 0x0000001005057819 */ /* 0x000fe200000006ff */
[----:B------:R-:W-:Y:S01]  /*05f0*/  IMAD.U32 R47, R47, 0x10000, RZ ;  /* 0x000100002f2f7824 */ /* 0x000fe200078e00ff */
[----:B------:R-:W-:Y:S01]  /*0600*/  SHF.L.U32 R45, R46, 0x10, RZ ;  /* 0x000000102e2d7819 */ /* 0x000fe200000006ff */
[----:B------:R-:W-:Y:S02]  /*0610*/  IMAD.U32 R7, R7, 0x10000, RZ ;  /* 0x0001000007077824 */ /* 0x000fe400078e00ff */
[C---:B------:R-:W-:Y:S01]  /*0620*/  FADD.FTZ R44, -R58.reuse, R51 ;  /* 0x000000333a2c7221 */ /* 0x040fe20000010100 */
[C---:B------:R-:W-:Y:S01]  /*0630*/  FADD.FTZ R50, -R58.reuse, R47 ;  /* 0x0000002f3a327221 */ /* 0x040fe20000010100 */
[C---:B------:R-:W-:Y:S01]  /*0640*/  FADD.FTZ R46, -R58.reuse, R3 ;  /* 0x000000033a2e7221 */ /* 0x040fe20000010100 */
[C---:B-1----:R-:W-:Y:S01]  /*0650*/  FADD.FTZ R48, -R58.reuse, R5 ;  /* 0x000000053a307221 */ /* 0x042fe20000010100 */
[C---:B------:R-:W-:Y:S01]  /*0660*/  FADD.FTZ R56, -R58.reuse, R7 ;  /* 0x000000073a387221 */ /* 0x040fe20000010100 */
[----:B------:R-:W-:Y:S01]  /*0670*/  FADD.FTZ R58, -R58, R45 ;  /* 0x0000002d3a3a7221 */ /* 0x000fe20000010100 */
[----:B------:R-:W-:-:S02]  /*0680*/  SHF.L.U32 R5, R32, 0x10, RZ ;  /* 0x0000001020057819 */ /* 0x000fc400000006ff */
[C---:B----4-:R-:W-:Y:S01]  /*0690*/  PRMT R49, R8.reuse, 0x7632, R49 ;  /* 0x0000763208317816 */ /* 0x050fe20000000031 */
[----:B------:R-:W-:Y:S01]  /*06a0*/  IMAD.U32 R8, R8, 0x10000, RZ ;  /* 0x0001000008087824 */ /* 0x000fe200078e00ff */
[----:B------:R-:W-:Y:S01]  /*06b0*/  PRMT R45, R9, 0x7632, R45 ;  /* 0x00007632092d7816 */ /* 0x000fe2000000002d */
[----:B-----5:R-:W-:Y:S01]  /*06c0*/  FMUL.FTZ R3, R57, R6 ;  /* 0x0000000639037220 */ /* 0x020fe20000410000 */
[----:B------:R-:W-:Y:S01]  /*06d0*/  SHF.L.U32 R9, R9, 0x10, RZ ;  /* 0x0000001009097819 */ /* 0x000fe200000006ff */
[----:B------:R-:W-:Y:S02]  /*06e0*/  IMAD.U32 R7, R33, 0x10000, RZ ;  /* 0x0001000021077824 */ /* 0x000fe400078e00ff */
[-C--:B------:R-:W-:Y:S01]  /*06f0*/  FMUL.FTZ R6, R5, R8.reuse ;  /* 0x0000000805067220 */ /* 0x080fe20000410000 */
[----:B------:R-:W-:Y:S01]  /*0700*/  PRMT R0, R10, 0x7632, R0 ;  /* 0x000076320a007816 */ /* 0x000fe20000000000 */
[----:B------:R-:W-:Y:S01]  /*0710*/  FADD.FTZ R28, R28, R8 ;  /* 0x000000081c1c7221 */ /* 0x000fe20000010000 */
[----:B------:R-:W-:Y:S01]  /*0720*/  SHF.L.U32 R51, R10, 0x10, RZ ;  /* 0x000000100a337819 */ /* 0x000fe200000006ff */
[----:B------:R-:W-:Y:S01]  /*0730*/  FFMA.FTZ R16, R3, R8, R16 ;  /* 0x0000000803107223 */ /* 0x000fe20000010010 */
[----:B------:R-:W-:Y:S01]  /*0740*/  FMUL.FTZ R5, R57, R60 ;  /* 0x0000003c39057220 */ /* 0x000fe20000410000 */
[----:B------:R-:W-:Y:S01]  /*0750*/  SHF.L.U32 R10, R34, 0x10, RZ ;  /* 0x00000010220a7819 */ /* 0x000fe200000006ff */
[-C--:B------:R-:W-:Y:S01]  /*0760*/  FMUL.FTZ R8, R7, R9.reuse ;  /* 0x0000000907087220 */ /* 0x080fe20000410000 */
[----:B------:R-:W-:Y:S01]  /*0770*/  FMUL.FTZ R7, R57, R44 ;  /* 0x0000002c39077220 */ /* 0x000fe20000410000 */
[C---:B------:R-:W-:Y:S01]  /*0780*/  PRMT R47, R11.reuse, 0x7632, R47 ;  /* 0x000076320b2f7816 */ /* 0x040fe2000000002f */
[----:B------:R-:W-:Y:S01]  /*0790*/  FADD.FTZ R30, R30, R9 ;  /* 0x000000091e1e7221 */ /* 0x000fe20000010000 */
[----:B------:R-:W-:Y:S01]  /*07a0*/  SHF.L.U32 R11, R11, 0x10, RZ ;  /* 0x000000100b0b7819 */ /* 0x000fe200000006ff */
[----:B------:R-:W-:Y:S01]  /*07b0*/  FFMA.FTZ R18, R5, R9, R18 ;  /* 0x0000000905127223 */ /* 0x000fe20000010012 */
[----:B------:R-:W-:Y:S01]  /*07c0*/  SHF.L.U32 R44, R35, 0x10, RZ ;  /* 0x00000010232c7819 */ /* 0x000fe200000006ff */
[----:B------:R-:W-:Y:S01]  /*07d0*/  FMUL.FTZ R9, R57, R50 ;  /* 0x0000003239097220 */ /* 0x000fe20000410000 */
[-C--:B------:R-:W-:Y:S01]  /*07e0*/  FMUL.FTZ R10, R10, R51.reuse ;  /* 0x000000330a0a7220 */ /* 0x080fe20000410000 */
[--C-:B------:R-:W-:Y:S01]  /*07f0*/  FADD.FTZ R24, R24, R51.reuse ;  /* 0x0000003318187221 */ /* 0x100fe20000010000 */
[----:B------:R-:W-:Y:S01]  /*0800*/  FFMA.FTZ R20, R7, R51, R20 ;  /* 0x0000003307147223 */ /* 0x000fe20000010014 */
[----:B------:R-:W-:Y:S01]  /*0810*/  PRMT R51, R33, 0x7632, R51 ;  /* 0x0000763221337816 */ /* 0x000fe20000000033 */
[-C--:B------:R-:W-:Y:S01]  /*0820*/  FMUL.FTZ R44, R44, R11.reuse ;  /* 0x0000000b2c2c7220 */ /* 0x080fe20000410000 */
[----:B------:R-:W-:Y:S01]  /*0830*/  FADD.FTZ R26, R26, R11 ;  /* 0x0000000b1a1a7221 */ /* 0x000fe20000010000 */
[----:B------:R-:W-:Y:S01]  /*0840*/  FFMA.FTZ R22, R9, R11, R22 ;  /* 0x0000000b09167223 */ /* 0x000fe20000010016 */
[----:B------:R-:W-:Y:S01]  /*0850*/  SHF.L.U32 R11, R53, 0x10, RZ ;  /* 0x00000010350b7819 */ /* 0x000fe200000006ff */
[----:B------:R-:W-:Y:S01]  /*0860*/  IMAD.U32 R50, R49, 0x10000, RZ ;  /* 0x0001000031327824 */ /* 0x000fe200078e00ff */
[----:B------:R-:W-:Y:S01]  /*0870*/  SHF.L.U32 R49, R51, 0x10, RZ ;  /* 0x0000001033317819 */ /* 0x000fe200000006ff */
[----:B------:R-:W-:Y:S01]  /*0880*/  FMUL.FTZ R46, R57, R46 ;  /* 0x0000002e392e7220 */ /* 0x000fe20000410000 */
[----:B------:R-:W-:Y:S01]  /*0890*/  SHF.L.U32 R60, R45, 0x10, RZ ;  /* 0x000000102d3c7819 */ /* 0x000fe200000006ff */
[-C--:B------:R-:W-:Y:S01]  /*08a0*/  FMUL.FTZ R11, R11, R50.reuse ;  /* 0x000000320b0b7220 */ /* 0x080fe20000410000 */
[----:B------:R-:W-:Y:S01]  /*08b0*/  FADD.FTZ R29, R29, R50 ;  /* 0x000000321d1d7221 */ /* 0x000fe20000010000 */
[----:B------:R-:W-:Y:S01]  /*08c0*/  FFMA.FTZ R17, R46, R50, R17 ;  /* 0x000000322e117223 */ /* 0x000fe20000010011 */
[----:B------:R-:W-:Y:S01]  /*08d0*/  FADD.FTZ R50, RZ, R6 ;  /* 0x00000006ff327221 */ /* 0x000fe20000010000 */
[----:B------:R-:W-:Y:S01]  /*08e0*/  FMUL.FTZ R45, R49, R60 ;  /* 0x0000003c312d7220 */ /* 0x000fe20000410000 */
[----:B------:R-:W-:Y:S01]  /*08f0*/  FFMA.FTZ R49, R3, R6, RZ ;  /* 0x0000000603317223 */ /* 0x000fe200000100ff */
[----:B------:R-:W-:Y:S01]  /*0900*/  FMUL.FTZ R48, R57, R48 ;  /* 0x0000003039307220 */ /* 0x000fe20000410000 */
[----:B------:R-:W-:-:S02]  /*0910*/  FADD.FTZ R51, R50, R11 ;  /* 0x0000000b32337221 */ /* 0x000fc40000010000 */
[----:B------:R-:W-:Y:S01]  /*0920*/  FFMA.FTZ R50, R46, R11, R49 ;  /* 0x0000000b2e327223 */ /* 0x000fe20000010031 */
[----:B------:R-:W-:Y:S01]  /*0930*/  FADD.FTZ R31, R31, R60 ;  /* 0x0000003c1f1f7221 */ /* 0x000fe20000010000 */
[----:B------:R-:W-:Y:S01]  /*0940*/  FFMA.FTZ R19, R48, R60, R19 ;  /* 0x0000003c30137223 */ /* 0x000fe20000010013 */
[----:B------:R-:W-:Y:S01]  /*0950*/  PRMT R53, R35, 0x7632, R53 ;  /* 0x0000763223357816 */ /* 0x000fe20000000035 */
[----:B------:R-:W-:Y:S01]  /*0960*/  FADD.FTZ R60, R51, R8 ;  /* 0x00000008333c7221 */ /* 0x000fe20000010000 */
[----:B------:R-:W-:Y:S01]  /*0970*/  FFMA.FTZ R51, R5, R8, R50 ;  /* 0x0000000805337223 */ /* 0x000fe20000010032 */
[----:B------:R-:W-:Y:S02]  /*0980*/  SHF.L.U32 R62, R0, 0x10, RZ ;  /* 0x00000010003e7819 */ /* 0x000fe400000006ff */
[----:B------:R-:W-:Y:S02]  /*0990*/  IMAD.U32 R49, R53, 0x10000, RZ ;  /* 0x0001000035317824 */ /* 0x000fe400078e00ff */
[----:B------:R-:W-:Y:S01]  /*09a0*/  FADD.FTZ R53, R60, R45 ;  /* 0x0000002d3c357221 */ /* 0x000fe20000010000 */
[----:B------:R-:W-:Y:S01]  /*09b0*/  FFMA.FTZ R0, R48, R45, R51 ;  /* 0x0000002d30007223 */ /* 0x000fe20000010033 */
[----:B------:R-:W-:Y:S01]  /*09c0*/  SHF.L.U32 R64, R47, 0x10, RZ ;  /* 0x000000102f407819 */ /* 0x000fe200000006ff */
[----:B------:R-:W-:Y:S01]  /*09d0*/  FMUL.FTZ R56, R57, R56 ;  /* 0x0000003839387220 */ /* 0x000fe20000410000 */
[----:B------:R-:W-:Y:S01]  /*09e0*/  FMUL.FTZ R47, R55, R62 ;  /* 0x0000003e372f7220 */ /* 0x000fe20000410000 */
[----:B------:R-:W-:Y:S01]  /*09f0*/  FADD.FTZ R50, R53, R10 ;  /* 0x0000000a35327221 */ /* 0x000fe20000010000 */
[----:B------:R-:W-:-:S03]  /*0a00*/  FFMA.FTZ R0, R7, R10, R0 ;  /* 0x0000000a07007223 */ /* 0x000fc60000010000 */
[----:B------:R-:W-:Y:S01]  /*0a10*/  FADD.FTZ R51, R50, R47 ;  /* 0x0000002f32337221 */ /* 0x000fe20000010000 */
[C---:B------:R-:W-:Y:S01]  /*0a20*/  FFMA.FTZ R0, R56.reuse, R47, R0 ;  /* 0x0000002f38007223 */ /* 0x040fe20000010000 */
[----:B------:R-:W-:Y:S01]  /*0a30*/  FMUL.FTZ R58, R57, R58 ;  /* 0x0000003a393a7220 */ /* 0x000fe20000410000 */
[----:B------:R-:W-:Y:S01]  /*0a40*/  FMUL.FTZ R49, R49, R64 ;  /* 0x0000004031317220 */ /* 0x000fe20000410000 */
[----:B------:R-:W-:Y:S01]  /*0a50*/  FADD.FTZ R50, R51, R44 ;  /* 0x0000002c33327221 */ /* 0x000fe20000010000 */
[----:B------:R-:W-:Y:S01]  /*0a60*/  FFMA.FTZ R0, R9, R44, R0 ;  /* 0x0000002c09007223 */ /* 0x000fe20000010000 */
[----:B------:R-:W-:Y:S01]  /*0a70*/  FADD.FTZ R25, R25, R62 ;  /* 0x0000003e19197221 */ /* 0x000fe20000010000 */
[----:B------:R-:W-:Y:S01]  /*0a80*/  FFMA.FTZ R21, R56, R62, R21 ;  /* 0x0000003e38157223 */ /* 0x000fe20000010015 */
[----:B------:R-:W-:Y:S01]  /*0a90*/  FADD.FTZ R27, R27, R64 ;  /* 0x000000401b1b7221 */ /* 0x000fe20000010000 */
[----:B------:R-:W-:Y:S01]  /*0aa0*/  FFMA.FTZ R23, R58, R64, R23 ;  /* 0x000000403a177223 */ /* 0x000fe20000010017 */
[----:B------:R-:W-:Y:S01]  /*0ab0*/  FADD.FTZ R59, R50, R49 ;  /* 0x00000031323b7221 */ /* 0x000fe20000010000 */
[----:B------:R-:W-:Y:S01]  /*0ac0*/  FFMA.FTZ R62, R58, R49, R0 ;  /* 0x000000313a3e7223 */ /* 0x000fe20000010000 */
[----:B------:R-:W-:Y:S06]  /*0ad0*/  BRA `(.L_x_51) ;  /* 0x0000000000207947 */ /* 0x000fec0003800000 */
.L_x_50:
[----:B------:R-:W-:Y:S05]  /*0ae0*/  @P0 BRA `(.L_x_51) ;  /* 0x00000000001c0947 */ /* 0x000fea0003800000 */
[----:B------:R-:W0:Y:S01]  /*0af0*/  LDC.64 R12, c[0x0][0x438] ;  /* 0x00010e00ff0c7b82 */ /* 0x000e220000000a00 */
[----:B------:R-:W-:-:S05]  /*0b00*/  IMAD R14, R4, UR10, RZ ;  /* 0x0000000a040e7c24 */ /* 0x000fca000f8e02ff */
[----:B------:R-:W-:-:S04]  /*0b10*/  SHF.R.S32.HI R15, RZ, 0x1f, R14 ;  /* 0x0000001fff0f7819 */ /* 0x000fc8000001140e */
[----:B------:R-:W-:-:S04]  /*0b20*/  LEA.HI R15, R15, R14, RZ, 0x3 ;  /* 0x0000000e0f0f7211 */ /* 0x000fc800078f18ff */
[----:B------:R-:W-:-:S05]  /*0b30*/  LEA.HI.SX32 R15, R15, R0, 0x1d ;  /* 0x000000000f0f7211 */ /* 0x000fca00078feaff */
[----:B0-----:R-:W-:-:S06]  /*0b40*/  IMAD.WIDE.U32 R12, R15, 0x10, R12 ;  /* 0x000000100f0c7825 */ /* 0x001fcc00078e000c */
[----:B------:R-:W5:Y:S02]  /*0b50*/  LDG.E.128 R12, desc[UR6][R12.64] ;  /* 0x000000060c0c7981 */ /* 0x000f64000c1e1d00 */
.L_x_51:
[----:B------:R-:W-:Y:S05]  /*0b60*/  BSYNC.RECONVERGENT B1 ;  /* 0x0000000000017941 */ /* 0x000fea0003800200 */
.L_x_49:
[----:B------:R-:W0:Y:S01]  /*0b70*/  S2R R55, SR_TID.X ;  /* 0x0000000000377919 */ /* 0x000e220000002100 */
[----:B------:R-:W-:Y:S01]  /*0b80*/  UMOV UR4, 0xffffffff ;  /* 0xffffffff00047882 */ /* 0x000fe20000000000 */
[----:B-----5:R-:W-:Y:S02]  /*0b90*/  ISETP.GE.AND P2, PT, R52, 0x1, PT ;  /* 0x000000013400780c */ /* 0x020fe40003f46270 */
[----:B0-----:R-:W-:Y:S01]  /*0ba0*/  LOP3.LUT R0, R55, 0x1f, RZ, 0xc0, !PT ;  /* 0x0000001f37007812 */ /* 0x001fe200078ec0ff */
[----:B------:R-:W-:Y:S10]  /*0bb0*/  BRA.DIV UR4, `(.L_x_52) ;  /* 0x0000001a04e47947 */ /* 0x000ff4000b800000 */
        /* <DEDUP_REMOVED lines=18> */
.L_x_73:
[----:B------:R-:W3:Y:S01]  /*0ce0*/  @P2 LDC R51, c[0x0][0x388] ;  /* 0x0000e200ff332b82 */ /* 0x000ee20000000800 */
[----:B------:R-:W-:Y:S01]  /*0cf0*/  @P2 IADD3 R52, PT, PT, R52, -0x1, RZ ;  /* 0xffffffff34342810 */ /* 0x000fe20007ffe0ff */
[----:B------:R-:W-:Y:S01]  /*0d00*/  BSSY.RECONVERGENT B1, `(.L_x_53) ;  /* 0x0000150000017945 */ /* 0x000fe20003800200 */
[----:B------:R-:W-:Y:S01]  /*0d10*/  ISETP.GE.U32.AND P1, PT, R2, 0x20, PT ;  /* 0x000000200200780c */ /* 0x000fe20003f26070 */
[----:B-1----:R-:W-:Y:S01]  /*0d20*/  FADD.FTZ R60, R53, R60 ;  /* 0x0000003c353c7221 */ /* 0x002fe20000010000 */
[----:B0-2---:R-:W-:Y:S01]  /*0d30*/  FADD.FTZ R53, R59, R62 ;  /* 0x0000003e3b357221 */ /* 0x005fe20000010000 */
[----:B---3--:R-:W-:-:S05]  /*0d40*/  @P2 IMAD R52, R52, R51, RZ ;  /* 0x0000003334342224 */ /* 0x008fca00078e02ff */
[----:B------:R-:W-:-:S04]  /*0d50*/  @P2 SHF.R.S32.HI R51, RZ, 0x1f, R52 ;  /* 0x0000001fff332819 */ /* 0x000fc80000011434 */
[----:B------:R-:W-:-:S04]  /*0d60*/  @P2 LEA.HI R51, R51, R52, RZ, 0x3 ;  /* 0x0000003433332211 */ /* 0x000fc800078f18ff */
[----:B------:R-:W-:Y:S02]  /*0d70*/  @P2 LEA.HI.SX32 R52, R51, R0, 0x1d ;  /* 0x0000000033342211 */ /* 0x000fe400078feaff */
[----:B------:R-:W-:Y:S02]  /*0d80*/  CS2R R50, SRZ ;  /* 0x0000000000327805 */ /* 0x000fe4000001ff00 */
[----:B------:R-:W-:Y:S01]  /*0d90*/  @P2 MOV R51, RZ ;  /* 0x000000ff00332202 */ /* 0x000fe20000000f00 */
[----:B------:R-:W-:Y:S01]  /*0da0*/  @P2 IMAD.MOV.U32 R50, RZ, RZ, R52 ;  /* 0x000000ffff322224 */ /* 0x000fe200078e0034 */
[----:B------:R-:W-:Y:S06]  /*0db0*/  @!P1 BRA `(.L_x_54) ;  /* 0x0000001400109947 */ /* 0x000fec0003800000 */
[----:B------:R-:W-:Y:S01]  /*0dc0*/  UISETP.NE.U32.AND UP0, UPT, UR16, URZ, UPT ;  /* 0x000000ff1000728c */ /* 0x000fe2000bf05070 */
[----:B------:R-:W-:Y:S01]  /*0dd0*/  FMUL.FTZ R52, R60, UR9 ;  /* 0x000000093c347c20 */ /* 0x000fe20008410000 */
[----:B------:R-:W-:Y:S01]  /*0de0*/  ISETP.NE.AND P1, PT, RZ, UR8, PT ;  /* 0x00000008ff007c0c */ /* 0x000fe2000bf25270 */
[----:B------:R-:W-:Y:S01]  /*0df0*/  BSSY.RECONVERGENT B2, `(.L_x_55) ;  /* 0x0000132000027945 */ /* 0x000fe20003800200 */
[----:B------:R-:W-:Y:S01]  /*0e00*/  UISETP.NE.AND.EX UP0, UPT, UR17, URZ, UPT, UP0 ;  /* 0x000000ff1100728c */ /* 0x000fe2000bf05300 */
[----:B------:R-:W-:Y:S01]  /*0e10*/  FMUL.FTZ R53, R53, UR9 ;  /* 0x0000000935357c20 */ /* 0x000fe20008410000 */
[----:B------:R-:W-:-:S07]  /*0e20*/  FSEL R52, R52, RZ, !P1 ;  /* 0x000000ff34347208 */ /* 0x000fce0004800000 */
[----:B------:R-:W-:Y:S05]  /*0e30*/  BRA.U UP0, `(.L_x_56) ;  /* 0x00000009004c7547 */ /* 0x000fea000b800000 */
[----:B------:R-:W-:Y:S02]  /*0e40*/  MOV R62, UR18 ;  /* 0x00000012003e7c02 */ /* 0x000fe40008000f00 */
[----:B------:R-:W-:Y:S02]  /*0e50*/  MOV R61, UR19 ;  /* 0x00000013003d7c02 */ /* 0x000fe40008000f00 */
[----:B------:R-:W-:-:S04]  /*0e60*/  ISETP.NE.U32.AND P1, PT, R62, RZ, PT ;  /* 0x000000ff3e00720c */ /* 0x000fc80003f25070 */
[----:B------:R-:W-:-:S13]  /*0e70*/  ISETP.NE.AND.EX P1, PT, R61, RZ, PT, P1 ;  /* 0x000000ff3d00720c */ /* 0x000fda0003f25310 */
[----:B------:R-:W-:Y:S05]  /*0e80*/  @P1 BRA `(.L_x_57) ;  /* 0x0000000400081947 */ /* 0x000fea0003800000 */
[----:B------:R-:W0:Y:S01]  /*0e90*/  @P2 LDC R59, c[0x0][0x40c] ;  /* 0x00010300ff3b2b82 */ /* 0x000e220000000800 */
[-CC-:B------:R-:W-:Y:S01]  /*0ea0*/  FFMA.FTZ R64, R46, R53.reuse, R52.reuse ;  /* 0x000000352e407223 */ /* 0x180fe20000010034 */
[-CC-:B------:R-:W-:Y:S01]  /*0eb0*/  FFMA.FTZ R63, R3, R53.reuse, R52.reuse ;  /* 0x00000035033f7223 */ /* 0x180fe20000010034 */
[----:B------:R-:W-:Y:S01]  /*0ec0*/  ISETP.GT.AND P1, PT, R54, RZ, PT ;  /* 0x000000ff3600720c */ /* 0x000fe20003f24270 */
[-C--:B------:R-:W-:Y:S01]  /*0ed0*/  FFMA.FTZ R66, R48, R53.reuse, R52 ;  /* 0x0000003530427223 */ /* 0x080fe20000010034 */
[----:B------:R-:W-:Y:S01]  /*0ee0*/  @P2 FADD.FTZ R64, R11, -R64 ;  /* 0x800000400b402221 */ /* 0x000fe20000010000 */
[----:B------:R-:W-:Y:S01]  /*0ef0*/  @P2 FADD.FTZ R54, R6, -R63 ;  /* 0x8000003f06362221 */ /* 0x000fe20000010000 */
[----:B------:R-:W-:Y:S01]  /*0f00*/  FFMA.FTZ R65, R5, R53, R52 ;  /* 0x0000003505417223 */ /* 0x000fe20000010034 */
[----:B------:R-:W1:Y:S01]  /*0f10*/  @P2 LDC R60, c[0x0][0x40c] ;  /* 0x00010300ff3c2b82 */ /* 0x000e620000000800 */
[C---:B------:R-:W-:Y:S01]  /*0f20*/  @P2 FMUL.FTZ R64, R57.reuse, R64 ;  /* 0x0000004039402220 */ /* 0x040fe20000410000 */
[----:B------:R-:W-:Y:S01]  /*0f30*/  @P2 FMUL.FTZ R54, R57, R54 ;  /* 0x0000003639362220 */ /* 0x000fe20000410000 */
[----:B------:R-:W-:-:S03]  /*0f40*/  @P2 FADD.FTZ R66, R45, -R66 ;  /* 0x800000422d422221 */ /* 0x000fc60000010000 */
[----:B------:R-:W-:Y:S01]  /*0f50*/  @P2 FSEL R64, R64, RZ, P1 ;  /* 0x000000ff40402208 */ /* 0x000fe20000800000 */
[----:B------:R-:W-:Y:S01]  /*0f60*/  @P2 FMUL.FTZ R66, R57, R66 ;  /* 0x0000004239422220 */ /* 0x000fe20000410000 */
[----:B------:R-:W-:Y:S02]  /*0f70*/  @P2 FSEL R63, R54, RZ, P1 ;  /* 0x000000ff363f2208 */ /* 0x000fe40000800000 */
[----:B------:R-:W2:Y:S01]  /*0f80*/  @P2 LDC R54, c[0x0][0x40c] ;  /* 0x00010300ff362b82 */ /* 0x000ea20000000800 */
[----:B0-----:R-:W-:Y:S01]  /*0f90*/  @P2 FMUL.FTZ R59, R64, R59 ;  /* 0x0000003b403b2220 */ /* 0x001fe20000410000 */
[----:B------:R-:W-:Y:S01]  /*0fa0*/  @P2 FADD.FTZ R64, R8, -R65 ;  /* 0x8000004108402221 */ /* 0x000fe20000010000 */
[----:B------:R-:W-:-:S03]  /*0fb0*/  FFMA.FTZ R65, R7, R53, R52 ;  /* 0x0000003507417223 */ /* 0x000fc60000010034 */
[----:B------:R-:W-:Y:S01]  /*0fc0*/  @P2 FMUL.FTZ R64, R57, R64 ;  /* 0x0000004039402220 */ /* 0x000fe20000410000 */
[----:B-1----:R-:W-:Y:S01]  /*0fd0*/  @P2 FMUL.FTZ R60, R63, R60 ;  /* 0x0000003c3f3c2220 */ /* 0x002fe20000410000 */
[----:B------:R-:W-:Y:S02]  /*0fe0*/  @P2 F2FP.BF16.F32.PACK_AB R63, RZ, R59 ;  /* 0x0000003bff3f223e */ /* 0x000fe400000010ff */
[----:B------:R-:W0:Y:S01]  /*0ff0*/  @P2 LDC R59, c[0x0][0x40c] ;  /* 0x00010300ff3b2b82 */ /* 0x000e220000000800 */
[----:B------:R-:W-:Y:S02]  /*1000*/  @P2 FSEL R64, R64, RZ, P1 ;  /* 0x000000ff40402208 */ /* 0x000fe40000800000 */
[----:B------:R-:W-:-:S04]  /*1010*/  @P2 F2FP.BF16.F32.PACK_AB R60, RZ, R60 ;  /* 0x0000003cff3c223e */ /* 0x000fc800000010ff */
[----:B------:R-:W-:Y:S02]  /*1020*/  @P2 PRMT R36, R60, 0x7610, R36 ;  /* 0x000076103c242816 */ /* 0x000fe40000000024 */
[----:B------:R-:W1:Y:S02]  /*1030*/  @P2 LDC R60, c[0x0][0x40c] ;  /* 0x00010300ff3c2b82 */ /* 0x000e640000000800 */
[----:B------:R-:W-:Y:S02]  /*1040*/  @P2 PRMT R36, R36, 0x5410, R63 ;  /* 0x0000541024242816 */ /* 0x000fe4000000003f */
[----:B------:R-:W-:Y:S01]  /*1050*/  @P2 FSEL R63, R66, RZ, P1 ;  /* 0x000000ff423f2208 */ /* 0x000fe20000800000 */
[----:B------:R-:W-:-:S04]  /*1060*/  FFMA.FTZ R66, R56, R53, R52 ;  /* 0x0000003538427223 */ /* 0x000fc80000010034 */
[----:B--2---:R-:W-:Y:S01]  /*1070*/  @P2 FMUL.FTZ R54, R63, R54 ;  /* 0x000000363f362220 */ /* 0x004fe20000410000 */
[----:B------:R-:W-:Y:S01]  /*1080*/  @P2 FADD.FTZ R66, R47, -R66 ;  /* 0x800000422f422221 */ /* 0x000fe20000010000 */
[----:B------:R-:W2:Y:S03]  /*1090*/  @P2 LDC R63, c[0x0][0x40c] ;  /* 0x00010300ff3f2b82 */ /* 0x000ea60000000800 */
[C---:B------:R-:W-:Y:S01]  /*10a0*/  @P2 FMUL.FTZ R66, R57.reuse, R66 ;  /* 0x0000004239422220 */ /* 0x040fe20000410000 */
[----:B0-----:R-:W-:Y:S01]  /*10b0*/  @P2 FMUL.FTZ R59, R64, R59 ;  /* 0x0000003b403b2220 */ /* 0x001fe20000410000 */
[----:B------:R-:W-:Y:S01]  /*10c0*/  @P2 FADD.FTZ R64, R10, -R65 ;  /* 0x800000410a402221 */ /* 0x000fe20000010000 */
[----:B------:R-:W-:Y:S02]  /*10d0*/  @P2 F2FP.BF16.F32.PACK_AB R54, RZ, R54 ;  /* 0x00000036ff36223e */ /* 0x000fe400000010ff */
[----:B------:R-:W-:Y:S01]  /*10e0*/  @P2 FSEL R66, R66, RZ, P1 ;  /* 0x000000ff42422208 */ /* 0x000fe20000800000 */
[----:B------:R-:W-:Y:S01]  /*10f0*/  @P2 FMUL.FTZ R64, R57, R64 ;  /* 0x0000004039402220 */ /* 0x000fe20000410000 */
[----:B------:R-:W-:-:S04]  /*1100*/  @P2 F2FP.BF16.F32.PACK_AB R59, RZ, R59 ;  /* 0x0000003bff3b223e */ /* 0x000fc800000010ff */
[----:B------:R-:W-:Y:S02]  /*1110*/  @P2 FSEL R65, R64, RZ, P1 ;  /* 0x000000ff40412208 */ /* 0x000fe40000800000 */
[----:B------:R-:W0:Y:S01]  /*1120*/  @P2 LDC R64, c[0x0][0x40c] ;  /* 0x00010300ff402b82 */ /* 0x000e220000000800 */
[----:B------:R-:W-:Y:S02]  /*1130*/  @P2 PRMT R37, R59, 0x7610, R37 ;  /* 0x000076103b252816 */ /* 0x000fe40000000025 */
[----:B-1----:R-:W-:Y:S01]  /*1140*/  @P2 FMUL.FTZ R60, R65, R60 ;  /* 0x0000003c413c2220 */ /* 0x002fe20000410000 */
[----:B------:R-:W-:Y:S01]  /*1150*/  FFMA.FTZ R65, R9, R53, R52 ;  /* 0x0000003509417223 */ /* 0x000fe20000010034 */
[----:B------:R-:W-:Y:S01]  /*1160*/  @P2 PRMT R37, R37, 0x5410, R54 ;  /* 0x0000541025252816 */ /* 0x000fe20000000036 */
[----:B--2---:R-:W-:Y:S02]  /*1170*/  @P2 FMUL.FTZ R63, R66, R63 ;  /* 0x0000003f423f2220 */ /* 0x004fe40000410000 */
[----:B------:R-:W-:Y:S01]  /*1180*/  @P2 FADD.FTZ R66, R44, -R65 ;  /* 0x800000412c422221 */ /* 0x000fe20000010000 */
[----:B------:R-:W-:-:S03]  /*1190*/  @P2 F2FP.BF16.F32.PACK_AB R60, RZ, R60 ;  /* 0x0000003cff3c223e */ /* 0x000fc600000010ff */
[----:B------:R-:W-:Y:S01]  /*11a0*/  @P2 FMUL.FTZ R66, R57, R66 ;  /* 0x0000004239422220 */ /* 0x000fe20000410000 */
[----:B------:R-:W-:Y:S02]  /*11b0*/  @P2 F2FP.BF16.F32.PACK_AB R63, RZ, R63 ;  /* 0x0000003fff3f223e */ /* 0x000fe400000010ff */
[----:B------:R-:W-:Y:S02]  /*11c0*/  @P2 PRMT R38, R60, 0x7610, R38 ;  /* 0x000076103c262816 */ /* 0x000fe40000000026 */
[----:B------:R-:W-:Y:S02]  /*11d0*/  @P2 FSEL R65, R66, RZ, P1 ;  /* 0x000000ff42412208 */ /* 0x000fe40000800000 */
[----:B------:R-:W-:-:S03]  /*11e0*/  @P2 PRMT R38, R38, 0x5410, R63 ;  /* 0x0000541026262816 */ /* 0x000fc6000000003f */
[----:B0-----:R-:W-:-:S05]  /*11f0*/  @P2 FMUL.FTZ R64, R65, R64 ;  /* 0x0000004041402220 */ /* 0x001fca0000410000 */
[----:B------:R-:W-:-:S04]  /*1200*/  @P2 F2FP.BF16.F32.PACK_AB R64, RZ, R64 ;  /* 0x00000040ff40223e */ /* 0x000fc800000010ff */
[----:B------:R-:W-:Y:S01]  /*1210*/  @P2 PRMT R39, R64, 0x7610, R39 ;  /* 0x0000761040272816 */ /* 0x000fe20000000027 */
[----:B------:R-:W-:Y:S06]  /*1220*/  @!P2 BRA `(.L_x_58) ;  /* 0x0000000c00b8a947 */ /* 0x000fec0003800000 */
[----:B------:R-:W-:-:S04]  /*1230*/  FFMA.FTZ R52, R58, R53, R52 ;  /* 0x000000353a347223 */ /* 0x000fc80000010034 */
[----:B------:R-:W-:-:S04]  /*1240*/  FADD.FTZ R52, R49, -R52 ;  /* 0x8000003431347221 */ /* 0x000fc80000010000 */
[----:B------:R-:W-:-:S05]  /*1250*/  FMUL.FTZ R52, R57, R52 ;  /* 0x0000003439347220 */ /* 0x000fca0000410000 */
[----:B------:R-:W-:-:S05]  /*1260*/  FSEL R52, R52, RZ, P1 ;  /* 0x000000ff34347208 */ /* 0x000fca0000800000 */
[----:B------:R-:W-:-:S05]  /*1270*/  FMUL.FTZ R52, R52, UR11 ;  /* 0x0000000b34347c20 */ /* 0x000fca0008410000 */
[----:B------:R-:W-:-:S04]  /*1280*/  F2FP.BF16.F32.PACK_AB R52, RZ, R52 ;  /* 0x00000034ff34723e */ /* 0x000fc800000010ff */
[----:B------:R-:W-:Y:S01]  /*1290*/  PRMT R39, R39, 0x5410, R52 ;  /* 0x0000541027277816 */ /* 0x000fe20000000034 */
[----:B------:R-:W-:Y:S06]  /*12a0*/  BRA `(.L_x_58) ;  /* 0x0000000c00987947 */ /* 0x000fec0003800000 */
.L_x_57:
[----:B------:R-:W0:Y:S01]  /*12b0*/  @P2 LDC R42, c[0x0][0x40c] ;  /* 0x00010300ff2a2b82 */ /* 0x000e220000000800 */
[-CC-:B------:R-:W-:Y:S01]  /*12c0*/  FFMA.FTZ R41, R3, R53.reuse, R52.reuse ;  /* 0x0000003503297223 */ /* 0x180fe20000010034 */
[----:B------:R-:W-:Y:S01]  /*12d0*/  ISETP.GT.AND P1, PT, R54, RZ, PT ;  /* 0x000000ff3600720c */ /* 0x000fe20003f24270 */
[-CC-:B------:R-:W-:Y:S01]  /*12e0*/  FFMA.FTZ R68, R46, R53.reuse, R52.reuse ;  /* 0x000000352e447223 */ /* 0x180fe20000010034 */
[-CC-:B------:R-:W-:Y:S01]  /*12f0*/  FFMA.FTZ R64, R48, R53.reuse, R52.reuse ;  /* 0x0000003530407223 */ /* 0x180fe20000010034 */
[----:B------:R-:W-:Y:S01]  /*1300*/  FADD.FTZ R54, R6, -R41 ;  /* 0x8000002906367221 */ /* 0x000fe20000010000 */
[-CC-:B------:R-:W-:Y:S01]  /*1310*/  FFMA.FTZ R41, R5, R53.reuse, R52.reuse ;  /* 0x0000003505297223 */ /* 0x180fe20000010034 */
[-CC-:B------:R-:W-:Y:S01]  /*1320*/  FFMA.FTZ R67, R7, R53.reuse, R52.reuse ;  /* 0x0000003507437223 */ /* 0x180fe20000010034 */
[----:B------:R-:W1:Y:S01]  /*1330*/  @P2 LDC R40, c[0x0][0x40c] ;  /* 0x00010300ff282b82 */ /* 0x000e620000000800 */
[----:B------:R-:W-:Y:S01]  /*1340*/  FMUL.FTZ R54, R57, R54 ;  /* 0x0000003639367220 */ /* 0x000fe20000410000 */
[-CC-:B------:R-:W-:Y:S01]  /*1350*/  FFMA.FTZ R66, R56, R53.reuse, R52.reuse ;  /* 0x0000003538427223 */ /* 0x180fe20000010034 */
[-CC-:B------:R-:W-:Y:S01]  /*1360*/  FFMA.FTZ R43, R9, R53.reuse, R52.reuse ;  /* 0x00000035092b7223 */ /* 0x180fe20000010034 */
[----:B------:R-:W-:Y:S01]  /*1370*/  FFMA.FTZ R60, R58, R53, R52 ;  /* 0x000000353a3c7223 */ /* 0x000fe20000010034 */
[----:B------:R-:W-:Y:S01]  /*1380*/  FADD.FTZ R68, R11, -R68 ;  /* 0x800000440b447221 */ /* 0x000fe20000010000 */
[----:B------:R-:W-:Y:S01]  /*1390*/  FSEL R53, R54, RZ, P1 ;  /* 0x000000ff36357208 */ /* 0x000fe20000800000 */
[----:B------:R-:W-:Y:S01]  /*13a0*/  FADD.FTZ R41, R8, -R41 ;  /* 0x8000002908297221 */ /* 0x000fe20000010000 */
[----:B------:R-:W2:Y:S01]  /*13b0*/  @P2 LDC R54, c[0x0][0x40c] ;  /* 0x00010300ff362b82 */ /* 0x000ea20000000800 */
[----:B------:R-:W-:Y:S01]  /*13c0*/  FMUL.FTZ R68, R57, R68 ;  /* 0x0000004439447220 */ /* 0x000fe20000410000 */
[----:B------:R-:W-:Y:S01]  /*13d0*/  FADD.FTZ R65, R45, -R64 ;  /* 0x800000402d417221 */ /* 0x000fe20000010000 */
[----:B------:R-:W-:Y:S01]  /*13e0*/  FMUL.FTZ R41, R57, R41 ;  /* 0x0000002939297220 */ /* 0x000fe20000410000 */
[----:B------:R-:W-:Y:S01]  /*13f0*/  FADD.FTZ R64, R44, -R43 ;  /* 0x8000002b2c407221 */ /* 0x000fe20000010000 */
[----:B------:R-:W-:Y:S01]  /*1400*/  FADD.FTZ R66, R47, -R66 ;  /* 0x800000422f427221 */ /* 0x000fe20000010000 */
[----:B------:R-:W-:Y:S01]  /*1410*/  FMUL.FTZ R65, R57, R65 ;  /* 0x0000004139417220 */ /* 0x000fe20000410000 */
[----:B------:R-:W-:Y:S01]  /*1420*/  FADD.FTZ R60, R49, -R60 ;  /* 0x8000003c313c7221 */ /* 0x000fe20000010000 */
[----:B0-----:R-:W-:Y:S01]  /*1430*/  @P2 FMUL.FTZ R52, R53, R42 ;  /* 0x0000002a35342220 */ /* 0x001fe20000410000 */
[----:B------:R-:W-:Y:S01]  /*1440*/  F2FP.BF16.F32.PACK_AB R42, RZ, R53 ;  /* 0x00000035ff2a723e */ /* 0x000fe200000010ff */
[----:B------:R-:W0:Y:S01]  /*1450*/  @P2 LDC R59, c[0x0][0x40c] ;  /* 0x00010300ff3b2b82 */ /* 0x000e220000000800 */
[----:B------:R-:W-:Y:S01]  /*1460*/  FSEL R53, R68, RZ, P1 ;  /* 0x000000ff44357208 */ /* 0x000fe20000800000 */
[----:B------:R-:W-:Y:S01]  /*1470*/  FADD.FTZ R68, R10, -R67 ;  /* 0x800000430a447221 */ /* 0x000fe20000010000 */
[----:B------:R-:W-:Y:S01]  /*1480*/  @P2 F2FP.BF16.F32.PACK_AB R52, RZ, R52 ;  /* 0x00000034ff34223e */ /* 0x000fe200000010ff */
[C---:B------:R-:W-:Y:S01]  /*1490*/  FMUL.FTZ R64, R57.reuse, R64 ;  /* 0x0000004039407220 */ /* 0x040fe20000410000 */
[----:B------:R-:W-:Y:S01]  /*14a0*/  FMUL.FTZ R66, R57, R66 ;  /* 0x0000004239427220 */ /* 0x000fe20000410000 */
[----:B-1----:R-:W-:Y:S01]  /*14b0*/  @P2 FMUL.FTZ R63, R53, R40 ;  /* 0x00000028353f2220 */ /* 0x002fe20000410000 */
[----:B------:R-:W-:Y:S01]  /*14c0*/  F2FP.BF16.F32.PACK_AB R40, RZ, R53 ;  /* 0x00000035ff28723e */ /* 0x000fe200000010ff */
[----:B------:R-:W1:Y:S01]  /*14d0*/  @P2 LDC R43, c[0x0][0x40c] ;  /* 0x00010300ff2b2b82 */ /* 0x000e620000000800 */
[----:B------:R-:W-:Y:S01]  /*14e0*/  FSEL R53, R41, RZ, P1 ;  /* 0x000000ff29357208 */ /* 0x000fe20000800000 */
[C---:B------:R-:W-:Y:S01]  /*14f0*/  FMUL.FTZ R68, R57.reuse, R68 ;  /* 0x0000004439447220 */ /* 0x040fe20000410000 */
[----:B------:R-:W-:Y:S01]  /*1500*/  @P2 PRMT R36, R52, 0x7610, R36 ;  /* 0x0000761034242816 */ /* 0x000fe20000000024 */
[----:B------:R-:W-:Y:S01]  /*1510*/  FMUL.FTZ R60, R57, R60 ;  /* 0x0000003c393c7220 */ /* 0x000fe20000410000 */
[----:B------:R-:W-:Y:S01]  /*1520*/  F2FP.BF16.F32.PACK_AB R41, RZ, R53 ;  /* 0x00000035ff29723e */ /* 0x000fe200000010ff */
[----:B--2---:R-:W-:Y:S01]  /*1530*/  @P2 FMUL.FTZ R54, R53, R54 ;  /* 0x0000003635362220 */ /* 0x004fe20000410000 */
[----:B------:R-:W-:Y:S01]  /*1540*/  @P2 F2FP.BF16.F32.PACK_AB R63, RZ, R63 ;  /* 0x0000003fff3f223e */ /* 0x000fe200000010ff */
[----:B------:R-:W2:Y:S01]  /*1550*/  @P2 LDC R53, c[0x0][0x40c] ;  /* 0x00010300ff352b82 */ /* 0x000ea20000000800 */
[----:B------:R-:W-:-:S02]  /*1560*/  FSEL R68, R68, RZ, P1 ;  /* 0x000000ff44447208 */ /* 0x000fc40000800000 */
[----:B------:R-:W-:Y:S02]  /*1570*/  FSEL R65, R65, RZ, P1 ;  /* 0x000000ff41417208 */ /* 0x000fe40000800000 */
[----:B------:R-:W-:Y:S02]  /*1580*/  FSEL R64, R64, RZ, P1 ;  /* 0x000000ff40407208 */ /* 0x000fe40000800000 */
[----:B------:R-:W-:Y:S01]  /*1590*/  @P2 PRMT R36, R36, 0x5410, R63 ;  /* 0x0000541024242816 */ /* 0x000fe2000000003f */
[----:B------:R-:W3:Y:S01]  /*15a0*/  @P2 LDC R52, c[0x0][0x40c] ;  /* 0x00010300ff342b82 */ /* 0x000ee20000000800 */
[----:B------:R-:W-:Y:S02]  /*15b0*/  FSEL R67, R66, RZ, P1 ;  /* 0x000000ff42437208 */ /* 0x000fe40000800000 */
[----:B------:R-:W-:Y:S01]  /*15c0*/  F2FP.BF16.F32.PACK_AB R57, RZ, R65 ;  /* 0x00000041ff39723e */ /* 0x000fe200000010ff */
[----:B0-----:R-:W-:Y:S01]  /*15d0*/  @P2 FMUL.FTZ R65, R65, R59 ;  /* 0x0000003b41412220 */ /* 0x001fe20000410000 */
[----:B------:R-:W-:-:S02]  /*15e0*/  @P2 F2FP.BF16.F32.PACK_AB R59, RZ, R54 ;  /* 0x00000036ff3b223e */ /* 0x000fc400000010ff */
[----:B------:R-:W-:Y:S01]  /*15f0*/  F2FP.BF16.F32.PACK_AB R54, RZ, R68 ;  /* 0x00000044ff36723e */ /* 0x000fe200000010ff */
[----:B-1----:R-:W-:Y:S01]  /*1600*/  @P2 FMUL.FTZ R43, R64, R43 ;  /* 0x0000002b402b2220 */ /* 0x002fe20000410000 */
[----:B------:R-:W-:Y:S02]  /*1610*/  @P2 PRMT R37, R59, 0x7610, R37 ;  /* 0x000076103b252816 */ /* 0x000fe40000000025 */
[----:B------:R-:W-:Y:S02]  /*1620*/  @P2 F2FP.BF16.F32.PACK_AB R65, RZ, R65 ;  /* 0x00000041ff41223e */ /* 0x000fe400000010ff */
[----:B------:R-:W-:Y:S02]  /*1630*/  @P2 F2FP.BF16.F32.PACK_AB R43, RZ, R43 ;  /* 0x0000002bff2b223e */ /* 0x000fe400000010ff */
[----:B------:R-:W-:Y:S01]  /*1640*/  FSEL R59, R60, RZ, P1 ;  /* 0x000000ff3c3b7208 */ /* 0x000fe20000800000 */
[----:B--2---:R-:W-:Y:S01]  /*1650*/  @P2 FMUL.FTZ R63, R68, R53 ;  /* 0x00000035443f2220 */ /* 0x004fe20000410000 */
[----:B------:R-:W-:-:S02]  /*1660*/  F2FP.BF16.F32.PACK_AB R53, RZ, R67 ;  /* 0x00000043ff35723e */ /* 0x000fc400000010ff */
[----:B------:R-:W-:Y:S02]  /*1670*/  @P2 PRMT R39, R43, 0x7610, R39 ;  /* 0x000076102b272816 */ /* 0x000fe40000000027 */
[----:B------:R-:W-:Y:S02]  /*1680*/  @P2 F2FP.BF16.F32.PACK_AB R63, RZ, R63 ;  /* 0x0000003fff3f223e */ /* 0x000fe400000010ff */
[----:B------:R-:W-:Y:S01]  /*1690*/  PRMT R40, R42, 0x5410, R40 ;  /* 0x000054102a287816 */ /* 0x000fe20000000028 */
[----:B---3--:R-:W-:Y:S01]  /*16a0*/  @P2 FMUL.FTZ R52, R67, R52 ;  /* 0x0000003443342220 */ /* 0x008fe20000410000 */
[----:B------:R-:W-:Y:S02]  /*16b0*/  @P2 PRMT R38, R63, 0x7610, R38 ;  /* 0x000076103f262816 */ /* 0x000fe40000000026 */
[----:B------:R-:W-:Y:S02]  /*16c0*/  @P2 PRMT R37, R37, 0x5410, R65 ;  /* 0x0000541025252816 */ /* 0x000fe40000000041 */
[----:B------:R-:W-:-:S02]  /*16d0*/  @P2 F2FP.BF16.F32.PACK_AB R52, RZ, R52 ;  /* 0x00000034ff34223e */ /* 0x000fc400000010ff */
[----:B------:R-:W-:Y:S02]  /*16e0*/  F2FP.BF16.F32.PACK_AB R43, R59, R64 ;  /* 0x000000403b2b723e */ /* 0x000fe400000010ff */
[----:B------:R-:W-:Y:S02]  /*16f0*/  @P2 PRMT R38, R38, 0x5410, R52 ;  /* 0x0000541026262816 */ /* 0x000fe40000000034 */
[----:B------:R-:W-:Y:S02]  /*1700*/  PRMT R41, R41, 0x5410, R57 ;  /* 0x0000541029297816 */ /* 0x000fe40000000039 */
[----:B------:R-:W-:Y:S01]  /*1710*/  PRMT R42, R54, 0x5410, R53 ;  /* 0x00005410362a7816 */ /* 0x000fe20000000035 */
[----:B------:R-:W-:Y:S06]  /*1720*/  @!P2 BRA `(.L_x_58) ;  /* 0x000000080078a947 */ /* 0x000fec0003800000 */
[----:B------:R-:W-:-:S05]  /*1730*/  FMUL.FTZ R52, R59, UR11 ;  /* 0x0000000b3b347c20 */ /* 0x000fca0008410000 */
[----:B------:R-:W-:-:S04]  /*1740*/  F2FP.BF16.F32.PACK_AB R52, RZ, R52 ;  /* 0x00000034ff34723e */ /* 0x000fc800000010ff */
[----:B------:R-:W-:Y:S01]  /*1750*/  PRMT R39, R39, 0x5410, R52 ;  /* 0x0000541027277816 */ /* 0x000fe20000000034 */
[----:B------:R-:W-:Y:S06]  /*1760*/  BRA `(.L_x_58) ;  /* 0x0000000800687947 */ /* 0x000fec0003800000 */
.L_x_56:
[----:B------:R-:W-:Y:S01]  /*1770*/  IMAD.U32 R62, RZ, RZ, UR18 ;  /* 0x00000012ff3e7e24 */ /* 0x000fe2000f8e00ff */
[----:B------:R-:W-:-:S04]  /*1780*/  MOV R61, UR19 ;  /* 0x00000013003d7c02 */ /* 0x000fc80008000f00 */
[----:B------:R-:W-:-:S04]  /*1790*/  ISETP.NE.U32.AND P1, PT, R62, RZ, PT ;  /* 0x000000ff3e00720c */ /* 0x000fc80003f25070 */
[----:B------:R-:W-:-:S13]  /*17a0*/  ISETP.NE.AND.EX P1, PT, R61, RZ, PT, P1 ;  /* 0x000000ff3d00720c */ /* 0x000fda0003f25310 */
[----:B------:R-:W-:Y:S05]  /*17b0*/  @P1 BRA `(.L_x_59) ;  /* 0x0000000400181947 */ /* 0x000fea0003800000 */
[----:B------:R-:W-:Y:S01]  /*17c0*/  ISETP.GT.AND P1, PT, R54, RZ, PT ;  /* 0x000000ff3600720c */ /* 0x000fe20003f24270 */
[----:B------:R-:W0:Y:S01]  /*17d0*/  @P2 LDC R63, c[0x0][0x40c] ;  /* 0x00010300ff3f2b82 */ /* 0x000e220000000800 */
[----:B------:R-:W-:-:S04]  /*17e0*/  PRMT R54, R12, 0x7632, R54 ;  /* 0x000076320c367816 */ /* 0x000fc80000000036 */
[----:B------:R-:W-:Y:S02]  /*17f0*/  SHF.L.U32 R60, R54, 0x10, RZ ;  /* 0x00000010363c7819 */ /* 0x000fe400000006ff */
[----:B------:R-:W-:Y:S01]  /*1800*/  SHF.L.U32 R54, R12, 0x10, RZ ;  /* 0x000000100c367819 */ /* 0x000fe200000006ff */
[----:B------:R-:W1:Y:S04]  /*1810*/  @P2 LDC R67, c[0x0][0x40c] ;  /* 0x00010300ff432b82 */ /* 0x000e680000000800 */
[-CC-:B------:R-:W-:Y:S01]  /*1820*/  @P1 FFMA.FTZ R59, R3, R53.reuse, R52.reuse ;  /* 0x00000035033b1223 */ /* 0x180fe20000010034 */
[-CC-:B------:R-:W-:Y:S01]  /*1830*/  @P1 FFMA.FTZ R64, R46, R53.reuse, R52.reuse ;  /* 0x000000352e401223 */ /* 0x180fe20000010034 */
[-CC-:B------:R-:W-:Y:S01]  /*1840*/  @P1 FFMA.FTZ R66, R48, R53.reuse, R52.reuse ;  /* 0x0000003530421223 */ /* 0x180fe20000010034 */
[----:B------:R-:W-:Y:S01]  /*1850*/  @P1 FFMA.FTZ R68, R56, R53, R52 ;  /* 0x0000003538441223 */ /* 0x000fe20000010034 */
[----:B------:R-:W-:Y:S01]  /*1860*/  @P1 FADD.FTZ R59, R6, -R59 ;  /* 0x8000003b063b1221 */ /* 0x000fe20000010000 */
[----:B------:R-:W-:Y:S01]  /*1870*/  @P1 FADD.FTZ R65, R11, -R64 ;  /* 0x800000400b411221 */ /* 0x000fe20000010000 */
[----:B------:R-:W-:Y:S01]  /*1880*/  SHF.L.U32 R64, R13, 0x10, RZ ;  /* 0x000000100d407819 */ /* 0x000fe200000006ff */
[----:B------:R-:W-:Y:S01]  /*1890*/  @P1 FADD.FTZ R68, R47, -R68 ;  /* 0x800000442f441221 */ /* 0x000fe20000010000 */
[----:B------:R-:W-:Y:S01]  /*18a0*/  @P1 FFMA.FTZ R54, R57, R59, R54 ;  /* 0x0000003b39361223 */ /* 0x000fe20000010036 */
[----:B------:R-:W-:Y:S01]  /*18b0*/  @P1 FFMA.FTZ R59, R5, R53, R52 ;  /* 0x00000035053b1223 */ /* 0x000fe20000010034 */
[----:B------:R-:W-:-:S02]  /*18c0*/  @P1 FFMA.FTZ R60, R57, R65, R60 ;  /* 0x00000041393c1223 */ /* 0x000fc4000001003c */
[----:B0-----:R-:W-:Y:S01]  /*18d0*/  @P2 FMUL.FTZ R54, R54, R63 ;  /* 0x0000003f36362220 */ /* 0x001fe20000410000 */
[----:B------:R-:W-:Y:S02]  /*18e0*/  @P1 FADD.FTZ R65, R8, -R59 ;  /* 0x8000003b08411221 */ /* 0x000fe40000010000 */
[----:B------:R-:W0:Y:S02]  /*18f0*/  @P2 LDC R59, c[0x0][0x40c] ;  /* 0x00010300ff3b2b82 */ /* 0x000e240000000800 */
[----:B------:R-:W-:Y:S01]  /*1900*/  @P2 F2FP.BF16.F32.PACK_AB R54, RZ, R54 ;  /* 0x00000036ff36223e */ /* 0x000fe200000010ff */
[----:B------:R-:W-:Y:S01]  /*1910*/  @P1 FFMA.FTZ R64, R57, R65, R64 ;  /* 0x0000004139401223 */ /* 0x000fe20000010040 */
[----:B------:R-:W-:Y:S01]  /*1920*/  @P1 FFMA.FTZ R65, R7, R53, R52 ;  /* 0x0000003507411223 */ /* 0x000fe20000010034 */
[----:B-1----:R-:W-:Y:S01]  /*1930*/  @P2 FMUL.FTZ R60, R60, R67 ;  /* 0x000000433c3c2220 */ /* 0x002fe20000410000 */
[----:B------:R-:W-:Y:S01]  /*1940*/  @P2 PRMT R36, R54, 0x7610, R36 ;  /* 0x0000761036242816 */ /* 0x000fe20000000024 */
[----:B------:R-:W-:Y:S01]  /*1950*/  @P1 FADD.FTZ R67, R45, -R66 ;  /* 0x800000422d431221 */ /* 0x000fe20000010000 */
[----:B------:R-:W-:Y:S01]  /*1960*/  SHF.L.U32 R66, R14, 0x10, RZ ;  /* 0x000000100e427819 */ /* 0x000fe200000006ff */
[----:B------:R-:W-:Y:S01]  /*1970*/  @P1 FADD.FTZ R65, R10, -R65 ;  /* 0x800000410a411221 */ /* 0x000fe20000010000 */
[----:B------:R-:W-:-:S02]  /*1980*/  @P2 F2FP.BF16.F32.PACK_AB R63, RZ, R60 ;  /* 0x0000003cff3f223e */ /* 0x000fc400000010ff */
[----:B------:R-:W-:Y:S01]  /*1990*/  PRMT R60, R13, 0x7632, R60 ;  /* 0x000076320d3c7816 */ /* 0x000fe2000000003c */
[----:B------:R-:W-:Y:S01]  /*19a0*/  @P1 FFMA.FTZ R66, R57, R65, R66 ;  /* 0x0000004139421223 */ /* 0x000fe20000010042 */
[----:B------:R-:W-:Y:S01]  /*19b0*/  @P2 PRMT R36, R36, 0x5410, R63 ;  /* 0x0000541024242816 */ /* 0x000fe2000000003f */
[----:B------:R-:W1:Y:S02]  /*19c0*/  @P2 LDC R65, c[0x0][0x40c] ;  /* 0x00010300ff412b82 */ /* 0x000e640000000800 */
[----:B------:R-:W-:-:S04]  /*19d0*/  IMAD.U32 R60, R60, 0x10000, RZ ;  /* 0x000100003c3c7824 */ /* 0x000fc800078e00ff */
[----:B------:R-:W-:Y:S02]  /*19e0*/  @P1 FFMA.FTZ R60, R57, R67, R60 ;  /* 0x00000043393c1223 */ /* 0x000fe4000001003c */
[----:B------:R-:W2:Y:S01]  /*19f0*/  @P2 LDC R63, c[0x0][0x40c] ;  /* 0x00010300ff3f2b82 */ /* 0x000ea20000000800 */
[----:B0-----:R-:W-:Y:S01]  /*1a00*/  @P2 FMUL.FTZ R54, R64, R59 ;  /* 0x0000003b40362220 */ /* 0x001fe20000410000 */
[----:B------:R-:W-:-:S04]  /*1a10*/  PRMT R64, R14, 0x7632, R64 ;  /* 0x000076320e407816 */ /* 0x000fc80000000040 */
[----:B------:R-:W-:Y:S02]  /*1a20*/  SHF.L.U32 R64, R64, 0x10, RZ ;  /* 0x0000001040407819 */ /* 0x000fe400000006ff */
[----:B------:R-:W0:Y:S01]  /*1a30*/  @P2 LDC R59, c[0x0][0x40c] ;  /* 0x00010300ff3b2b82 */ /* 0x000e220000000800 */
[----:B------:R-:W-:Y:S02]  /*1a40*/  @P2 F2FP.BF16.F32.PACK_AB R54, RZ, R54 ;  /* 0x00000036ff36223e */ /* 0x000fe400000010ff */
[----:B------:R-:W-:Y:S02]  /*1a50*/  @P1 FFMA.FTZ R64, R57, R68, R64 ;  /* 0x0000004439401223 */ /* 0x000fe40000010040 */
[----:B------:R-:W-:Y:S02]  /*1a60*/  @P2 PRMT R37, R54, 0x7610, R37 ;  /* 0x0000761036252816 */ /* 0x000fe40000000025 */
[----:B-1----:R-:W-:-:S05]  /*1a70*/  @P2 FMUL.FTZ R64, R64, R65 ;  /* 0x0000004140402220 */ /* 0x002fca0000410000 */
[----:B------:R-:W-:Y:S01]  /*1a80*/  @P2 F2FP.BF16.F32.PACK_AB R64, RZ, R64 ;  /* 0x00000040ff40223e */ /* 0x000fe200000010ff */
[----:B--2---:R-:W-:Y:S01]  /*1a90*/  @P2 FMUL.FTZ R63, R60, R63 ;  /* 0x0000003f3c3f2220 */ /* 0x004fe20000410000 */
[----:B------:R-:W-:-:S04]  /*1aa0*/  IMAD.U32 R60, R15, 0x10000, RZ ;  /* 0x000100000f3c7824 */ /* 0x000fc800078e00ff */
[----:B------:R-:W-:Y:S01]  /*1ab0*/  @P2 F2FP.BF16.F32.PACK_AB R63, RZ, R63 ;  /* 0x0000003fff3f223e */ /* 0x000fe200000010ff */
[----:B0-----:R-:W-:Y:S01]  /*1ac0*/  @P2 FMUL.FTZ R66, R66, R59 ;  /* 0x0000003b42422220 */ /* 0x001fe20000410000 */
[----:B------:R-:W-:Y:S02]  /*1ad0*/  @P1 FFMA.FTZ R59, R9, R53, R52 ;  /* 0x00000035093b1223 */ /* 0x000fe40000010034 */
[----:B------:R-:W-:Y:S02]  /*1ae0*/  @P2 PRMT R37, R37, 0x5410, R63 ;  /* 0x0000541025252816 */ /* 0x000fe4000000003f */
[----:B------:R-:W-:Y:S01]  /*1af0*/  @P1 FADD.FTZ R59, R44, -R59 ;  /* 0x8000003b2c3b1221 */ /* 0x000fe20000010000 */
[----:B------:R-:W-:-:S03]  /*1b00*/  @P2 F2FP.BF16.F32.PACK_AB R66, RZ, R66 ;  /* 0x00000042ff42223e */ /* 0x000fc600000010ff */
[----:B------:R-:W-:Y:S01]  /*1b10*/  @P1 FFMA.FTZ R60, R57, R59, R60 ;  /* 0x0000003b393c1223 */ /* 0x000fe2000001003c */
[----:B------:R-:W-:Y:S01]  /*1b20*/  @P2 PRMT R38, R66, 0x7610, R38 ;  /* 0x0000761042262816 */ /* 0x000fe20000000026 */
[----:B------:R-:W0:Y:S03]  /*1b30*/  @P2 LDC R59, c[0x0][0x40c] ;  /* 0x00010300ff3b2b82 */ /* 0x000e260000000800 */
[----:B------:R-:W-:Y:S01]  /*1b40*/  @P2 PRMT R38, R38, 0x5410, R64 ;  /* 0x0000541026262816 */ /* 0x000fe20000000040 */
[----:B0-----:R-:W-:-:S05]  /*1b50*/  @P2 FMUL.FTZ R60, R60, R59 ;  /* 0x0000003b3c3c2220 */ /* 0x001fca0000410000 */
[----:B------:R-:W-:-:S04]  /*1b60*/  @P2 F2FP.BF16.F32.PACK_AB R60, RZ, R60 ;  /* 0x0000003cff3c223e */ /* 0x000fc800000010ff */
[----:B------:R-:W-:Y:S01]  /*1b70*/  @P2 PRMT R39, R60, 0x7610, R39 ;  /* 0x000076103c272816 */ /* 0x000fe20000000027 */
[----:B------:R-:W-:Y:S06]  /*1b80*/  @!P2 BRA `(.L_x_58) ;  /* 0x000000040060a947 */ /* 0x000fec0003800000 */
[----:B------:R-:W-:Y:S01]  /*1b90*/  PRMT R54, R15, 0x7632, R54 ;  /* 0x000076320f367816 */ /* 0x000fe20000000036 */
[----:B------:R-:W-:-:S03]  /*1ba0*/  @P1 FFMA.FTZ R52, R58, R53, R52 ;  /* 0x000000353a341223 */ /* 0x000fc60000010034 */
[----:B------:R-:W-:Y:S01]  /*1bb0*/  SHF.L.U32 R54, R54, 0x10, RZ ;  /* 0x0000001036367819 */ /* 0x000fe200000006ff */
[----:B------:R-:W-:-:S04]  /*1bc0*/  @P1 FADD.FTZ R52, R49, -R52 ;  /* 0x8000003431341221 */ /* 0x000fc80000010000 */
[----:B------:R-:W-:-:S04]  /*1bd0*/  @P1 FFMA.FTZ R54, R57, R52, R54 ;  /* 0x0000003439361223 */ /* 0x000fc80000010036 */
[----:B------:R-:W-:-:S05]  /*1be0*/  FMUL.FTZ R54, R54, UR11 ;  /* 0x0000000b36367c20 */ /* 0x000fca0008410000 */
[----:B------:R-:W-:-:S04]  /*1bf0*/  F2FP.BF16.F32.PACK_AB R54, RZ, R54 ;  /* 0x00000036ff36723e */ /* 0x000fc800000010ff */
[----:B------:R-:W-:Y:S01]  /*1c00*/  PRMT R39, R39, 0x5410, R54 ;  /* 0x0000541027277816 */ /* 0x000fe20000000036 */
[----:B------:R-:W-:Y:S06]  /*1c10*/  BRA `(.L_x_58) ;  /* 0x00000004003c7947 */ /* 0x000fec0003800000 */
.L_x_59:
[----:B------:R-:W-:Y:S01]  /*1c20*/  ISETP.GT.AND P1, PT, R54, RZ, PT ;  /* 0x000000ff3600720c */ /* 0x000fe20003f24270 */
[----:B------:R-:W-:Y:S01]  /*1c30*/  @P3 FFMA.FTZ R41, R3, R53, R52 ;  /* 0x0000003503293223 */ /* 0x000fe20000010034 */
[C---:B------:R-:W-:Y:S01]  /*1c40*/  PRMT R64, R12.reuse, 0x7632, R64 ;  /* 0x000076320c407816 */ /* 0x040fe20000000040 */
[----:B------:R-:W0:Y:S01]  /*1c50*/  @P2 LDC R65, c[0x0][0x40c] ;  /* 0x00010300ff412b82 */ /* 0x000e220000000800 */
[----:B------:R-:W-:Y:S01]  /*1c60*/  SHF.L.U32 R40, R12, 0x10, RZ ;  /* 0x000000100c287819 */ /* 0x000fe200000006ff */
[----:B------:R-:W-:Y:S01]  /*1c70*/  @P3 FADD.FTZ R41, R6, -R41 ;  /* 0x8000002906293221 */ /* 0x000fe20000010000 */
[----:B------:R-:W-:Y:S01]  /*1c80*/  SHF.L.U32 R64, R64, 0x10, RZ ;  /* 0x0000001040407819 */ /* 0x000fe200000006ff */
[----:B------:R-:W-:Y:S01]  /*1c90*/  IMAD.U32 R68, R15, 0x10000, RZ ;  /* 0x000100000f447824 */ /* 0x000fe200078e00ff */
[----:B------:R-:W-:Y:S01]  /*1ca0*/  PRMT R66, R13, 0x7632, R66 ;  /* 0x000076320d427816 */ /* 0x000fe20000000042 */
[----:B------:R-:W-:Y:S01]  /*1cb0*/  @P3 FFMA.FTZ R40, R57, R41, R40 ;  /* 0x0000002939283223 */ /* 0x000fe20000010028 */
[----:B------:R-:W-:Y:S01]  /*1cc0*/  SHF.L.U32 R60, R13, 0x10, RZ ;  /* 0x000000100d3c7819 */ /* 0x000fe200000006ff */
[----:B------:R-:W1:Y:S02]  /*1cd0*/  @P2 LDC R69, c[0x0][0x40c] ;  /* 0x00010300ff452b82 */ /* 0x000e640000000800 */
[-CC-:B------:R-:W-:Y:S01]  /*1ce0*/  @P1 FFMA.FTZ R42, R46, R53.reuse, R52.reuse ;  /* 0x000000352e2a1223 */ /* 0x180fe20000010034 */
[----:B------:R-:W-:Y:S01]  /*1cf0*/  @P1 FFMA.FTZ R41, R5, R53, R52 ;  /* 0x0000003505291223 */ /* 0x000fe20000010034 */
[----:B------:R-:W-:-:S02]  /*1d00*/  IMAD.U32 R66, R66, 0x10000, RZ ;  /* 0x0001000042427824 */ /* 0x000fc400078e00ff */
[----:B------:R-:W-:Y:S01]  /*1d10*/  @P1 FADD.FTZ R43, R11, -R42 ;  /* 0x8000002a0b2b1221 */ /* 0x000fe20000010000 */
[----:B------:R-:W-:Y:S01]  /*1d20*/  @P1 FFMA.FTZ R42, R48, R53, R52 ;  /* 0x00000035302a1223 */ /* 0x000fe20000010034 */
[----:B------:R-:W-:Y:S01]  /*1d30*/  @P1 FADD.FTZ R41, R8, -R41 ;  /* 0x8000002908291221 */ /* 0x000fe20000010000 */
[----:B------:R-:W2:Y:S01]  /*1d40*/  @P2 LDC R63, c[0x0][0x40c] ;  /* 0x00010300ff3f2b82 */ /* 0x000ea20000000800 */
[----:B------:R-:W-:Y:S01]  /*1d50*/  @P1 FFMA.FTZ R64, R57, R43, R64 ;  /* 0x0000002b39401223 */ /* 0x000fe20000010040 */
[----:B------:R-:W-:Y:S01]  /*1d60*/  @P1 FADD.FTZ R43, R45, -R42 ;  /* 0x8000002a2d2b1221 */ /* 0x000fe20000010000 */
[----:B------:R-:W-:Y:S01]  /*1d70*/  @P1 FFMA.FTZ R60, R57, R41, R60 ;  /* 0x00000029393c1223 */ /* 0x000fe2000001003c */
[----:B------:R-:W-:Y:S01]  /*1d80*/  @P1 FFMA.FTZ R41, R7, R53, R52 ;  /* 0x0000003507291223 */ /* 0x000fe20000010034 */
[----:B------:R-:W-:Y:S01]  /*1d90*/  SHF.L.U32 R42, R14, 0x10, RZ ;  /* 0x000000100e2a7819 */ /* 0x000fe200000006ff */
[----:B------:R-:W-:Y:S01]  /*1da0*/  @P1 FFMA.FTZ R66, R57, R43, R66 ;  /* 0x0000002b39421223 */ /* 0x000fe20000010042 */
[----:B------:R-:W-:Y:S01]  /*1db0*/  F2FP.BF16.F32.PACK_AB R54, RZ, R64 ;  /* 0x00000040ff36723e */ /* 0x000fe200000010ff */
[----:B------:R-:W3:Y:S01]  /*1dc0*/  @P2 LDC R43, c[0x0][0x40c] ;  /* 0x00010300ff2b2b82 */ /* 0x000ee20000000800 */
[----:B------:R-:W-:Y:S01]  /*1dd0*/  @P1 FADD.FTZ R41, R10, -R41 ;  /* 0x800000290a291221 */ /* 0x000fe20000010000 */
[----:B------:R-:W-:-:S03]  /*1de0*/  F2FP.BF16.F32.PACK_AB R59, RZ, R60 ;  /* 0x0000003cff3b723e */ /* 0x000fc600000010ff */
[----:B------:R-:W-:Y:S01]  /*1df0*/  @P1 FFMA.FTZ R42, R57, R41, R42 ;  /* 0x00000029392a1223 */ /* 0x000fe2000001002a */
[----:B------:R-:W-:Y:S01]  /*1e00*/  F2FP.BF16.F32.PACK_AB R41, RZ, R66 ;  /* 0x00000042ff29723e */ /* 0x000fe200000010ff */
[----:B0-----:R-:W-:Y:S01]  /*1e10*/  @P2 FMUL.FTZ R66, R66, R65 ;  /* 0x0000004142422220 */ /* 0x001fe20000410000 */
[----:B------:R-:W0:Y:S01]  /*1e20*/  @P2 LDC R67, c[0x0][0x40c] ;  /* 0x00010300ff432b82 */ /* 0x000e220000000800 */
[----:B-1----:R-:W-:Y:S01]  /*1e30*/  @P2 FMUL.FTZ R65, R42, R69 ;  /* 0x000000452a412220 */ /* 0x002fe20000410000 */
[----:B------:R-:W-:Y:S02]  /*1e40*/  F2FP.BF16.F32.PACK_AB R42, RZ, R42 ;  /* 0x0000002aff2a723e */ /* 0x000fe400000010ff */
[----:B------:R-:W-:Y:S02]  /*1e50*/  @P2 F2FP.BF16.F32.PACK_AB R66, RZ, R66 ;  /* 0x00000042ff42223e */ /* 0x000fe400000010ff */
[----:B------:R-:W-:Y:S02]  /*1e60*/  @P2 F2FP.BF16.F32.PACK_AB R65, RZ, R65 ;  /* 0x00000041ff41223e */ /* 0x000fe400000010ff */
[----:B------:R-:W1:Y:S01]  /*1e70*/  @P2 LDC R69, c[0x0][0x40c] ;  /* 0x00010300ff452b82 */ /* 0x000e620000000800 */
[----:B--2---:R-:W-:Y:S01]  /*1e80*/  @P2 FMUL.FTZ R63, R64, R63 ;  /* 0x0000003f403f2220 */ /* 0x004fe20000410000 */
[----:B------:R-:W-:-:S02]  /*1e90*/  PRMT R64, R14, 0x7632, R64 ;  /* 0x000076320e407816 */ /* 0x000fc40000000040 */
[----:B------:R-:W-:Y:S02]  /*1ea0*/  @P2 PRMT R38, R65, 0x7610, R38 ;  /* 0x0000761041262816 */ /* 0x000fe40000000026 */
[----:B------:R-:W-:Y:S01]  /*1eb0*/  SHF.L.U32 R64, R64, 0x10, RZ ;  /* 0x0000001040407819 */ /* 0x000fe200000006ff */
[----:B---3--:R-:W-:Y:S01]  /*1ec0*/  @P2 FMUL.FTZ R43, R60, R43 ;  /* 0x0000002b3c2b2220 */ /* 0x008fe20000410000 */
[----:B------:R-:W-:Y:S01]  /*1ed0*/  @P1 FFMA.FTZ R60, R56, R53, R52 ;  /* 0x00000035383c1223 */ /* 0x000fe20000010034 */
[----:B------:R-:W-:Y:S02]  /*1ee0*/  @P2 F2FP.BF16.F32.PACK_AB R63, RZ, R63 ;  /* 0x0000003fff3f223e */ /* 0x000fe400000010ff */
[----:B------:R-:W-:Y:S01]  /*1ef0*/  PRMT R41, R59, 0x5410, R41 ;  /* 0x000054103b297816 */ /* 0x000fe20000000029 */
[----:B------:R-:W-:Y:S01]  /*1f00*/  @P1 FADD.FTZ R60, R47, -R60 ;  /* 0x8000003c2f3c1221 */ /* 0x000fe20000010000 */
[----:B0-----:R-:W-:-:S03]  /*1f10*/  @P2 FMUL.FTZ R67, R40, R67 ;  /* 0x0000004328432220 */ /* 0x001fc60000410000 */
[----:B------:R-:W-:Y:S01]  /*1f20*/  @P1 FFMA.FTZ R64, R57, R60, R64 ;  /* 0x0000003c39401223 */ /* 0x000fe20000010040 */
[----:B------:R-:W-:Y:S02]  /*1f30*/  F2FP.BF16.F32.PACK_AB R40, RZ, R40 ;  /* 0x00000028ff28723e */ /* 0x000fe400000010ff */
[----:B------:R-:W-:Y:S02]  /*1f40*/  @P2 F2FP.BF16.F32.PACK_AB R67, RZ, R67 ;  /* 0x00000043ff43223e */ /* 0x000fe400000010ff */
[----:B------:R-:W-:Y:S01]  /*1f50*/  F2FP.BF16.F32.PACK_AB R60, RZ, R64 ;  /* 0x00000040ff3c723e */ /* 0x000fe200000010ff */
[----:B-1----:R-:W-:Y:S01]  /*1f60*/  @P2 FMUL.FTZ R64, R64, R69 ;  /* 0x0000004540402220 */ /* 0x002fe20000410000 */
[-CC-:B------:R-:W-:Y:S01]  /*1f70*/  @P1 FFMA.FTZ R69, R9, R53.reuse, R52.reuse ;  /* 0x0000003509451223 */ /* 0x180fe20000010034 */
[--C-:B------:R-:W-:Y:S01]  /*1f80*/  @P1 FFMA.FTZ R53, R58, R53, R52.reuse ;  /* 0x000000353a351223 */ /* 0x100fe20000010034 */
[----:B------:R-:W-:Y:S02]  /*1f90*/  PRMT R52, R15, 0x7632, R52 ;  /* 0x000076320f347816 */ /* 0x000fe40000000034 */
[----:B------:R-:W-:Y:S01]  /*1fa0*/  @P1 FADD.FTZ R69, R44, -R69 ;  /* 0x800000452c451221 */ /* 0x000fe20000010000 */
[----:B------:R-:W-:Y:S01]  /*1fb0*/  @P1 FADD.FTZ R53, R49, -R53 ;  /* 0x8000003531351221 */ /* 0x000fe20000010000 */
[----:B------:R-:W-:-:S02]  /*1fc0*/  SHF.L.U32 R52, R52, 0x10, RZ ;  /* 0x0000001034347819 */ /* 0x000fc400000006ff */
[C---:B------:R-:W-:Y:S01]  /*1fd0*/  @P1 FFMA.FTZ R68, R57.reuse, R69, R68 ;  /* 0x0000004539441223 */ /* 0x040fe20000010044 */
[----:B------:R-:W-:Y:S02]  /*1fe0*/  @P2 F2FP.BF16.F32.PACK_AB R69, RZ, R43 ;  /* 0x0000002bff45223e */ /* 0x000fe400000010ff */
[----:B------:R-:W-:Y:S01]  /*1ff0*/  @P1 FFMA.FTZ R52, R57, R53, R52 ;  /* 0x0000003539341223 */ /* 0x000fe20000010034 */
[----:B------:R-:W-:Y:S01]  /*2000*/  @P2 F2FP.BF16.F32.PACK_AB R64, RZ, R64 ;  /* 0x00000040ff40223e */ /* 0x000fe200000010ff */
[----:B------:R-:W0:Y:S01]  /*2010*/  @P2 LDC R57, c[0x0][0x40c] ;  /* 0x00010300ff392b82 */ /* 0x000e220000000800 */
[----:B------:R-:W-:Y:S02]  /*2020*/  @P2 PRMT R36, R67, 0x7610, R36 ;  /* 0x0000761043242816 */ /* 0x000fe40000000024 */
[----:B------:R-:W-:Y:S02]  /*2030*/  @P2 PRMT R37, R69, 0x7610, R37 ;  /* 0x0000761045252816 */ /* 0x000fe40000000025 */
[----:B------:R-:W-:-:S02]  /*2040*/  F2FP.BF16.F32.PACK_AB R43, R52, R68 ;  /* 0x00000044342b723e */ /* 0x000fc400000010ff */
[----:B------:R-:W-:Y:S01]  /*2050*/  @P2 PRMT R36, R36, 0x5410, R63 ;  /* 0x0000541024242816 */ /* 0x000fe2000000003f */
[----:B------:R-:W1:Y:S01]  /*2060*/  @P2 LDC R53, c[0x0][0x40c] ;  /* 0x00010300ff352b82 */ /* 0x000e620000000800 */
[----:B------:R-:W-:Y:S02]  /*2070*/  @P2 PRMT R37, R37, 0x5410, R66 ;  /* 0x0000541025252816 */ /* 0x000fe40000000042 */
[----:B------:R-:W-:Y:S02]  /*2080*/  @P2 PRMT R38, R38, 0x5410, R64 ;  /* 0x0000541026262816 */ /* 0x000fe40000000040 */
[----:B------:R-:W-:Y:S02]  /*2090*/  PRMT R42, R42, 0x5410, R60 ;  /* 0x000054102a2a7816 */ /* 0x000fe4000000003c */
[----:B------:R-:W-:Y:S01]  /*20a0*/  PRMT R40, R40, 0x5410, R54 ;  /* 0x0000541028287816 */ /* 0x000fe20000000036 */
[----:B0-----:R-:W-:-:S05]  /*20b0*/  @P2 FMUL.FTZ R57, R68, R57 ;  /* 0x0000003944392220 */ /* 0x001fca0000410000 */
[----:B------:R-:W-:Y:S01]  /*20c0*/  @P2 F2FP.BF16.F32.PACK_AB R57, RZ, R57 ;  /* 0x00000039ff39223e */ /* 0x000fe200000010ff */
[----:B-1----:R-:W-:-:S03]  /*20d0*/  @P2 FMUL.FTZ R53, R52, R53 ;  /* 0x0000003534352220 */ /* 0x002fc60000410000 */
[----:B------:R-:W-:Y:S02]  /*20e0*/  @P2 PRMT R39, R57, 0x7610, R39 ;  /* 0x0000761039272816 */ /* 0x000fe40000000027 */
[----:B------:R-:W-:-:S04]  /*20f0*/  @P2 F2FP.BF16.F32.PACK_AB R53, RZ, R53 ;  /* 0x00000035ff35223e */ /* 0x000fc800000010ff */
[----:B------:R-:W-:-:S07]  /*2100*/  @P2 PRMT R39, R39, 0x5410, R53 ;  /* 0x0000541027272816 */ /* 0x000fce0000000035 */
.L_x_58:
[----:B------:R-:W-:Y:S05]  /*2110*/  BSYNC.RECONVERGENT B2 ;  /* 0x0000000000027941 */ /* 0x000fea0003800200 */
.L_x_55:
[----:B------:R-:W0:Y:S01]  /*2120*/  @P2 LDC.64 R52, c[0x0][0x468] ;  /* 0x00011a00ff342b82 */ /* 0x000e220000000a00 */
[----:B------:R-:W-:-:S04]  /*2130*/  ISETP.NE.U32.AND P1, PT, R62, RZ, PT ;  /* 0x000000ff3e00720c */ /* 0x000fc80003f25070 */
[----:B------:R-:W-:Y:S02]  /*2140*/  ISETP.NE.AND.EX P1, PT, R61, RZ, PT, P1 ;  /* 0x000000ff3d00720c */ /* 0x000fe40003f25310 */
[----:B0-----:R-:W-:-:S04]  /*2150*/  @P2 LEA R52, P3, R50, R52, 0x4 ;  /* 0x0000003432342211 */ /* 0x001fc800078620ff */
[----:B------:R-:W-:-:S07]  /*2160*/  @P2 LEA.HI.X R53, R50, R53, R51, 0x4, P3 ;  /* 0x0000003532352211 */ /* 0x000fce00018f2433 */
[----:B------:R-:W-:Y:S05]  /*2170*/  @!P1 BRA `(.L_x_60) ;  /* 0x00000000001c9947 */ /* 0x000fea0003800000 */
[----:B------:R-:W0:Y:S01]  /*2180*/  LDC.64 R50, c[0x0][0x478] ;  /* 0x00011e00ff327b82 */ /* 0x000e220000000a00 */
[----:B------:R-:W-:-:S05]  /*2190*/  IMAD R54, R4, UR10, RZ ;  /* 0x0000000a04367c24 */ /* 0x000fca000f8e02ff */
[----:B------:R-:W-:-:S04]  /*21a0*/  SHF.R.S32.HI R57, RZ, 0x1f, R54 ;  /* 0x0000001fff397819 */ /* 0x000fc80000011436 */
[----:B------:R-:W-:-:S04]  /*21b0*/  LEA.HI R57, R57, R54, RZ, 0x3 ;  /* 0x0000003639397211 */ /* 0x000fc800078f18ff */
[----:B------:R-:W-:-:S05]  /*21c0*/  LEA.HI.SX32 R57, R57, R0, 0x1d ;  /* 0x0000000039397211 */ /* 0x000fca00078feaff */
[----:B0-----:R-:W-:-:S05]  /*21d0*/  IMAD.WIDE.U32 R50, R57, 0x10, R50 ;  /* 0x0000001039327825 */ /* 0x001fca00078e0032 */
[----:B------:R0:W-:Y:S02]  /*21e0*/  STG.E.128 desc[UR6][R50.64], R40 ;  /* 0x0000002832007986 */ /* 0x0001e4000c101d06 */
.L_x_60:
[----:B------:R1:W-:Y:S02]  /*21f0*/  @P2 STG.E.128 desc[UR6][R52.64], R36 ;  /* 0x0000002434002986 */ /* 0x0003e4000c101d06 */
.L_x_54:
[----:B------:R-:W-:Y:S05]  /*2200*/  BSYNC.RECONVERGENT B1 ;  /* 0x0000000000017941 */ /* 0x000fea0003800200 */
.L_x_53:
[----:B0-----:R-:W0:Y:S02]  /*2210*/  LDC.64 R50, c[0x0][0x380] ;  /* 0x0000e000ff327b82 */ /* 0x001e240000000a00 */
[----:B0-----:R-:W-:-:S04]  /*2220*/  LEA R4, R50, R4, 0x2 ;  /* 0x0000000432047211 */ /* 0x001fc800078e10ff */
[----:B------:R-:W-:-:S13]  /*2230*/  ISETP.GE.AND P1, PT, R4, R51, PT ;  /* 0x000000330400720c */ /* 0x000fda0003f26270 */
[----:B------:R-:W-:Y:S05]  /*2240*/  @!P1 BRA `(.L_x_61) ;  /* 0xffffffe0000c9947 */ /* 0x000fea000383ffff */
.L_x_48:
[----:B------:R-:W-:Y:S05]  /*2250*/  BSYNC B0 ;  /* 0x0000000000007941 */ /* 0x000fea0003800000 */
.L_x_47:
[----:B------:R-:W0:Y:S01]  /*2260*/  S2R R3, SR_CgaCtaId ;  /* 0x0000000000037919 */ /* 0x000e220000008800 */
[----:B------:R-:W-:Y:S01]  /*2270*/  MOV R0, 0x400 ;  /* 0x0000040000007802 */ /* 0x000fe20000000f00 */
[----:B------:R-:W-:Y:S05]  /*2280*/  WARPSYNC.ALL ;  /* 0x0000000000007948 */ /* 0x000fea0003800000 */
[----:B-----5:R-:W2:Y:S01]  /*2290*/  S2R R32, SR_CTAID.X ;  /* 0x0000000000207919 */ /* 0x020ea20000002500 */
[----:B------:R-:W3:Y:S01]  /*22a0*/  LDCU UR4, c[0x0][0x388] ;  /* 0x00007100ff0477ac */ /* 0x000ee20008000800 */
[----:B------:R-:W-:Y:S01]  /*22b0*/  LOP3.LUT R15, R55, 0x7f, RZ, 0x3c, !PT ;  /* 0x0000007f370f7812 */ /* 0x000fe200078e3cff */
[----:B------:R-:W4:Y:S03]  /*22c0*/  LDCU.128 UR12, c[0x0][0x440] ;  /* 0x00008800ff0c77ac */ /* 0x000f260008000c00 */
[----:B---3--:R-:W-:-:S04]  /*22d0*/  IADD3 R15, PT, PT, R15, UR4, RZ ;  /* 0x000000040f0f7c10 */ /* 0x008fc8000fffe0ff */
[----:B------:R-:W-:Y:S02]  /*22e0*/  ISETP.GE.U32.AND P0, PT, R15, 0x80, PT ;  /* 0x000000800f00780c */ /* 0x000fe40003f06070 */
[----:B0-----:R-:W-:-:S04]  /*22f0*/  LEA R0, R3, R0, 0x18 ;  /* 0x0000000003007211 */ /* 0x001fc800078ec0ff */
[C---:B------:R-:W-:Y:S01]  /*2300*/  LEA R2, R55.reuse, R0, 0x5 ;  /* 0x0000000037027211 */ /* 0x040fe200078e28ff */
[----:B------:R-:W-:Y:S02]  /*2310*/  IMAD R0, R55, 0x4, R0 ;  /* 0x0000000437007824 */ /* 0x000fe400078e0200 */
[----:B--2---:R-:W-:Y:S02]  /*2320*/  IMAD R32, R32, UR4, RZ ;  /* 0x0000000420207c24 */ /* 0x004fe4000f8e02ff */
[----:B------:R-:W-:Y:S03]  /*2330*/  STS.128 [R2], R28 ;  /* 0x0000001c02007388 */ /* 0x000fe60000000c00 */
[----:B------:R-:W-:Y:S01]  /*2340*/  IADD3 R55, P1, PT, R32, R55, RZ ;  /* 0x0000003720377210 */ /* 0x000fe20007f3e0ff */
[----:B------:R-:W-:Y:S01]  /*2350*/  STS.128 [R2+0x10], R24 ;  /* 0x0000101802007388 */ /* 0x000fe20000000c00 */
[----:B------:R-:W-:Y:S06]  /*2360*/  BAR.SYNC.DEFER_BLOCKING 0x0 ;  /* 0x0000000000007b1d */ /* 0x000fec0000010000 */
[----:B------:R-:W0:Y:S04]  /*2370*/  LDS R3, [R0] ;  /* 0x0000000000037984 */ /* 0x000e280000000800 */
[----:B------:R-:W2:Y:S04]  /*2380*/  LDS R6, [R0+0x400] ;  /* 0x0004000000067984 */ /* 0x000ea80000000800 */
[----:B------:R-:W3:Y:S04]  /*2390*/  LDS R4, [R0+0x200] ;  /* 0x0002000000047984 */ /* 0x000ee80000000800 */
[----:B------:R-:W1:Y:S04]  /*23a0*/  LDS R5, [R0+0x600] ;  /* 0x0006000000057984 */ /* 0x000e680000000800 */
[----:B------:R-:W4:Y:S04]  /*23b0*/  LDS R8, [R0+0x800] ;  /* 0x0008000000087984 */ /* 0x000f280000000800 */
[----:B------:R-:W4:Y:S04]  /*23c0*/  LDS R7, [R0+0xa00] ;  /* 0x000a000000077984 */ /* 0x000f280000000800 */
[----:B------:R-:W-:Y:S04]  /*23d0*/  LDS R10, [R0+0xc00] ;  /* 0x000c0000000a7984 */ /* 0x000fe80000000800 */
[----:B------:R-:W4:Y:S01]  /*23e0*/  LDS R12, [R0+0xe00] ;  /* 0x000e0000000c7984 */ /* 0x000f220000000800 */
[----:B------:R-:W-:Y:S01]  /*23f0*/  BAR.SYNC.DEFER_BLOCKING 0x0 ;  /* 0x0000000000007b1d */ /* 0x000fe20000010000 */
[----:B0-----:R-:W-:-:S04]  /*2400*/  FADD.FTZ R3, RZ, R3 ;  /* 0x00000003ff037221 */ /* 0x001fc80000010000 */
[----:B--2---:R-:W-:Y:S01]  /*2410*/  FADD.FTZ R3, R3, R6 ;  /* 0x0000000603037221 */ /* 0x004fe20000010000 */
[----:B---3--:R-:W-:-:S04]  /*2420*/  FADD.FTZ R4, RZ, R4 ;  /* 0x00000004ff047221 */ /* 0x008fc80000010000 */
[----:B-1----:R-:W-:Y:S01]  /*2430*/  FADD.FTZ R4, R4, R5 ;  /* 0x0000000504047221 */ /* 0x002fe20000010000 */
[----:B------:R0:W-:Y:S01]  /*2440*/  STS.128 [R2], R16 ;  /* 0x0000001002007388 */ /* 0x0001e20000000c00 */
[----:B----4-:R-:W-:-:S03]  /*2450*/  FADD.FTZ R3, R3, R8 ;  /* 0x0000000803037221 */ /* 0x010fc60000010000 */
[----:B------:R1:W-:Y:S01]  /*2460*/  STS.128 [R2+0x10], R20 ;  /* 0x0000101402007388 */ /* 0x0003e20000000c00 */
[----:B------:R-:W-:Y:S01]  /*2470*/  FADD.FTZ R7, R4, R7 ;  /* 0x0000000704077221 */ /* 0x000fe20000010000 */
[----:B------:R-:W-:Y:S03]  /*2480*/  BAR.SYNC.DEFER_BLOCKING 0x0 ;  /* 0x0000000000007b1d */ /* 0x000fe60000010000 */
[----:B------:R-:W-:Y:S01]  /*2490*/  FADD.FTZ R7, R7, R12 ;  /* 0x0000000c07077221 */ /* 0x000fe20000010000 */
[----:B0-----:R-:W-:Y:S02]  /*24a0*/  IADD3.X R18, PT, PT, RZ, RZ, RZ, P1, !PT ;  /* 0x000000ffff127210 */ /* 0x001fe40000ffe4ff */
[----:B------:R-:W-:Y:S02]  /*24b0*/  ISETP.GE.U32.AND P1, PT, R15, 0x100, PT ;  /* 0x000001000f00780c */ /* 0x000fe40003f26070 */
[----:B-1----:R-:W-:-:S02]  /*24c0*/  SHF.L.U32 R2, R55, 0x2, RZ ;  /* 0x0000000237027819 */ /* 0x002fc400000006ff */
[----:B------:R-:W-:Y:S02]  /*24d0*/  SHF.L.U64.HI R15, R55, 0x2, R18 ;  /* 0x00000002370f7819 */ /* 0x000fe40000010212 */
[----:B------:R-:W-:-:S04]  /*24e0*/  IADD3 R6, P2, PT, R2, UR14, RZ ;  /* 0x0000000e02067c10 */ /* 0x000fc8000ff5e0ff */
[C---:B------:R-:W-:Y:S01]  /*24f0*/  IADD3.X R17, PT, PT, R15.reuse, UR15, RZ, P2, !PT ;  /* 0x0000000f0f117c10 */ /* 0x040fe200097fe4ff */
[----:B------:R-:W0:Y:S04]  /*2500*/  LDS R9, [R0] ;  /* 0x0000000000097984 */ /* 0x000e280000000800 */
[----:B------:R-:W1:Y:S04]  /*2510*/  LDS R14, [R0+0x400] ;  /* 0x00040000000e7984 */ /* 0x000e680000000800 */
[----:B------:R-:W2:Y:S04]  /*2520*/  LDS R26, [R0+0x800] ;  /* 0x00080000001a7984 */ /* 0x000ea80000000800 */
[----:B------:R-:W3:Y:S04]  /*2530*/  LDS R11, [R0+0x200] ;  /* 0x00020000000b7984 */ /* 0x000ee80000000800 */
[----:B------:R-:W4:Y:S04]  /*2540*/  LDS R13, [R0+0xc00] ;  /* 0x000c0000000d7984 */ /* 0x000f280000000800 */
[----:B------:R-:W4:Y:S04]  /*2550*/  LDS R24, [R0+0x600] ;  /* 0x0006000000187984 */ /* 0x000f280000000800 */
[----:B------:R-:W4:Y:S04]  /*2560*/  LDS R28, [R0+0xa00] ;  /* 0x000a0000001c7984 */ /* 0x000f280000000800 */
[----:B------:R0:W4:Y:S02]  /*2570*/  LDS R16, [R0+0xe00] ;  /* 0x000e000000107984 */ /* 0x0001240000000800 */
[----:B0-----:R-:W-:Y:S01]  /*2580*/  IADD3 R0, P3, PT, R2, UR12, RZ ;  /* 0x0000000c02007c10 */ /* 0x001fe2000ff7e0ff */
[----:B------:R-:W-:Y:S01]  /*2590*/  @P0 IMAD.MOV.U32 R2, RZ, RZ, R6 ;  /* 0x000000ffff020224 */ /* 0x000fe200078e0006 */
[----:B------:R-:W-:Y:S01]  /*25a0*/  @P0 IADD3 R6, P2, PT, R6, 0x200, RZ ;  /* 0x0000020006060810 */ /* 0x000fe20007f5e0ff */
[----:B------:R-:W-:Y:S01]  /*25b0*/  FADD.FTZ R9, RZ, R9 ;  /* 0x00000009ff097221 */ /* 0x000fe20000010000 */
[----:B------:R-:W-:-:S02]  /*25c0*/  IADD3.X R15, PT, PT, R15, UR13, RZ, P3, !PT ;  /* 0x0000000d0f0f7c10 */ /* 0x000fc40009ffe4ff */
[----:B------:R-:W-:Y:S01]  /*25d0*/  @P0 MOV R4, R0 ;  /* 0x0000000000040202 */ /* 0x000fe20000000f00 */
[----:B-1----:R-:W-:Y:S01]  /*25e0*/  FADD.FTZ R9, R9, R14 ;  /* 0x0000000e09097221 */ /* 0x002fe20000010000 */
[----:B------:R-:W-:Y:S02]  /*25f0*/  @P0 MOV R5, R15 ;  /* 0x0000000f00050202 */ /* 0x000fe40000000f00 */
[----:B------:R-:W-:Y:S01]  /*2600*/  @P0 IADD3 R0, P3, PT, R0, 0x200, RZ ;  /* 0x0000020000000810 */ /* 0x000fe20007f7e0ff */
[----:B--2---:R-:W-:Y:S01]  /*2610*/  FADD.FTZ R26, R9, R26 ;  /* 0x0000001a091a7221 */ /* 0x004fe20000010000 */
[----:B------:R-:W-:Y:S01]  /*2620*/  FADD.FTZ R9, R3, R10 ;  /* 0x0000000a03097221 */ /* 0x000fe20000010000 */
[----:B------:R-:W-:Y:S01]  /*2630*/  @P0 MOV R3, R17 ;  /* 0x0000001100030202 */ /* 0x000fe20000000f00 */
[----:B------:R-:W-:Y:S02]  /*2640*/  @P0 IMAD.X R17, RZ, RZ, R17, P2 ;  /* 0x000000ffff110224 */ /* 0x000fe400010e0611 */
[----:B---3--:R-:W-:Y:S01]  /*2650*/  FADD.FTZ R11, RZ, R11 ;  /* 0x0000000bff0b7221 */ /* 0x008fe20000010000 */
[----:B------:R-:W-:Y:S01]  /*2660*/  @P0 IADD3.X R15, PT, PT, RZ, R15, RZ, P3, !PT ;  /* 0x0000000fff0f0210 */ /* 0x000fe20001ffe4ff */
[----:B----4-:R-:W-:-:S02]  /*2670*/  FADD.FTZ R13, R26, R13 ;  /* 0x0000000d1a0d7221 */ /* 0x010fc40000010000 */
[----:B------:R-:W-:-:S03]  /*2680*/  FADD.FTZ R11, R11, R24 ;  /* 0x000000180b0b7221 */ /* 0x000fc60000010000 */
[----:B------:R0:W-:Y:S01]  /*2690*/  @P0 STG.E desc[UR6][R2.64], R13 ;  /* 0x0000000d02000986 */ /* 0x0001e2000c101906 */
[----:B------:R-:W-:-:S03]  /*26a0*/  FADD.FTZ R11, R11, R28 ;  /* 0x0000001c0b0b7221 */ /* 0x000fc60000010000 */
[----:B------:R1:W-:Y:S01]  /*26b0*/  @P0 STG.E desc[UR6][R4.64], R9 ;  /* 0x0000000904000986 */ /* 0x0003e2000c101906 */
[----:B------:R-:W-:Y:S01]  /*26c0*/  FADD.FTZ R11, R11, R16 ;  /* 0x000000100b0b7221 */ /* 0x000fe20000010000 */
[----:B0-----:R-:W-:Y:S02]  /*26d0*/  MOV R2, R6 ;  /* 0x0000000600027202 */ /* 0x001fe40000000f00 */
[----:B------:R-:W-:Y:S01]  /*26e0*/  MOV R3, R17 ;  /* 0x0000001100037202 */ /* 0x000fe20000000f00 */
[----:B-1----:R-:W-:Y:S01]  /*26f0*/  IMAD.MOV.U32 R4, RZ, RZ, R0 ;  /* 0x000000ffff047224 */ /* 0x002fe200078e0000 */
[----:B------:R-:W-:Y:S01]  /*2700*/  MOV R5, R15 ;  /* 0x0000000f00057202 */ /* 0x000fe20000000f00 */
[----:B------:R-:W-:Y:S06]  /*2710*/  @!P1 EXIT ;  /* 0x000000000000994d */ /* 0x000fec0003800000 */
[----:B------:R-:W-:Y:S04]  /*2720*/  STG.E desc[UR6][R2.64], R11 ;  /* 0x0000000b02007986 */ /* 0x000fe8000c101906 */
[----:B------:R-:W-:Y:S01]  /*2730*/  STG.E desc[UR6][R4.64], R7 ;  /* 0x0000000704007986 */ /* 0x000fe2000c101906 */
[----:B------:R-:W-:Y:S05]  /*2740*/  EXIT ;  /* 0x000000000000794d */ /* 0x000fea0003800000 */
.L_x_52:
[----:B------:R-:W-:Y:S01]  /*2750*/  HFMA2 R50, -RZ, RZ, 0, 5.9604644775390625e-08 ;  /* 0x00000001ff327431 */ /* 0x000fe200000001ff */
[----:B------:R-:W-:Y:S01]  /*2760*/  BSSY B1, `(.L_x_62) ;  /* 0x0000007000017945 */ /* 0x000fe20003800000 */
[----:B------:R-:W-:Y:S01]  /*2770*/  MOV R69, R59 ;  /* 0x0000003b00457202 */ /* 0x000fe20000000f00 */
[----:B------:R-:W-:Y:S01]  /*2780*/  IMAD.MOV.U32 R51, RZ, RZ, 0x1f ;  /* 0x0000001fff337424 */ /* 0x000fe200078e00ff */
[----:B------:R-:W-:-:S07]  /*2790*/  MOV R61, 0xffffffff ;  /* 0xffffffff003d7802 */ /* 0x000fce0000000f00 */
[----:B------:R-:W-:Y:S05]  /*27a0*/  WARPSYNC.COLLECTIVE R61, `(.L_x_63) ;  /* 0x000000003d087348 */ /* 0x000fea0003c00000 */
[----:B------:R0:W1:Y:S02]  /*27b0*/  SHFL.BFLY P1, R68, R69, R50, R51 ;  /* 0x0c00003245447389 */ /* 0x0000640000020033 */
[----:B01----:R-:W-:Y:S05]  /*27c0*/  ENDCOLLECTIVE ;  /* 0x000000000000791b */ /* 0x003fea0003800000 */
.L_x_63:
[----:B------:R-:W-:Y:S05]  /*27d0*/  BSYNC B1 ;  /* 0x0000000000017941 */ /* 0x000fea0003800000 */
.L_x_62:
[----:B------:R-:W-:Y:S01]  /*27e0*/  MOV R50, R68 ;  /* 0x0000004400327202 */ /* 0x000fe20000000f00 */
[----:B------:R-:W-:Y:S01]  /*27f0*/  HFMA2 R51, -RZ, RZ, 0, 1.847743988037109375e-06 ;  /* 0x0000001fff337431 */ /* 0x000fe200000001ff */
[----:B------:R-:W-:Y:S02]  /*2800*/  MOV R69, R62 ;  /* 0x0000003e00457202 */ /* 0x000fe40000000f00 */
[----:B------:R-:W-:Y:S01]  /*2810*/  MOV R61, 0xffffffff ;  /* 0xffffffff003d7802 */ /* 0x000fe20000000f00 */
[----:B------:R-:W-:Y:S01]  /*2820*/  FADD.FTZ R60, R50, R59 ;  /* 0x0000003b323c7221 */ /* 0x000fe20000010000 */
[----:B------:R-:W-:-:S07]  /*2830*/  IMAD.MOV.U32 R50, RZ, RZ, 0x1 ;  /* 0x00000001ff327424 */ /* 0x000fce00078e00ff */
[----:B------:R-:W-:Y:S05]  /*2840*/  WARPSYNC.COLLECTIVE R61, `(.L_x_64) ;  /* 0x000000003d087348 */ /* 0x000fea0003c00000 */
[----:B------:R0:W1:Y:S02]  /*2850*/  SHFL.BFLY P1, R68, R69, R50, R51 ;  /* 0x0c00003245447389 */ /* 0x0000640000020033 */
[----:B01----:R-:W-:Y:S05]  /*2860*/  ENDCOLLECTIVE ;  /* 0x000000000000791b */ /* 0x003fea0003800000 */
.L_x_64:
[----:B------:R-:W-:Y:S02]  /*2870*/  IMAD.MOV.U32 R69, RZ, RZ, R60 ;  /* 0x000000ffff457224 */ /* 0x000fe400078e003c */
[----:B------:R-:W-:Y:S01]  /*2880*/  HFMA2 R50, -RZ, RZ, 0, 1.1920928955078125e-07 ;  /* 0x00000002ff327431 */ /* 0x000fe200000001ff */
[----:B------:R-:W-:-:S07]  /*2890*/  MOV R53, R68 ;  /* 0x0000004400357202 */ /* 0x000fce0000000f00 */
[----:B------:R-:W-:Y:S05]  /*28a0*/  WARPSYNC.COLLECTIVE R61, `(.L_x_65) ;  /* 0x000000003d087348 */ /* 0x000fea0003c00000 */
[----:B------:R0:W1:Y:S02]  /*28b0*/  SHFL.BFLY P1, R68, R69, R50, R51 ;  /* 0x0c00003245447389 */ /* 0x0000640000020033 */
[----:B01----:R-:W-:Y:S05]  /*28c0*/  ENDCOLLECTIVE ;  /* 0x000000000000791b */ /* 0x003fea0003800000 */
.L_x_65:
[----:B------:R-:W-:-:S05]  /*28d0*/  FADD.FTZ R63, R53, R62 ;  /* 0x0000003e353f7221 */ /* 0x000fca0000010000 */
[----:B------:R-:W-:Y:S02]  /*28e0*/  MOV R69, R63 ;  /* 0x0000003f00457202 */ /* 0x000fe40000000f00 */
[----:B------:R-:W-:-:S07]  /*28f0*/  MOV R53, R68 ;  /* 0x0000004400357202 */ /* 0x000fce0000000f00 */
[----:B------:R-:W-:Y:S05]  /*2900*/  WARPSYNC.COLLECTIVE R61, `(.L_x_66) ;  /* 0x000000003d087348 */ /* 0x000fea0003c00000 */
[----:B------:R0:W1:Y:S02]  /*2910*/  SHFL.BFLY P1, R68, R69, R50, R51 ;  /* 0x0c00003245447389 */ /* 0x0000640000020033 */
[----:B01----:R-:W-:Y:S05]  /*2920*/  ENDCOLLECTIVE ;  /* 0x000000000000791b */ /* 0x003fea0003800000 */
.L_x_66:
[----:B------:R-:W-:-:S05]  /*2930*/  FADD.FTZ R65, R60, R53 ;  /* 0x000000353c417221 */ /* 0x000fca0000010000 */
[----:B------:R-:W-:Y:S01]  /*2940*/  MOV R69, R65 ;  /* 0x0000004100457202 */ /* 0x000fe20000000f00 */
[----:B------:R-:W-:Y:S02]  /*2950*/  HFMA2 R50, -RZ, RZ, 0, 2.384185791015625e-07 ;  /* 0x00000004ff327431 */ /* 0x000fe400000001ff */
[----:B------:R-:W-:-:S07]  /*2960*/  IMAD.MOV.U32 R64, RZ, RZ, R68 ;  /* 0x000000ffff407224 */ /* 0x000fce00078e0044 */
[----:B------:R-:W-:Y:S05]  /*2970*/  WARPSYNC.COLLECTIVE R61, `(.L_x_67) ;  /* 0x000000003d087348 */ /* 0x000fea0003c00000 */
[----:B------:R0:W1:Y:S02]  /*2980*/  SHFL.BFLY P1, R68, R69, R50, R51 ;  /* 0x0c00003245447389 */ /* 0x0000640000020033 */
[----:B01----:R-:W-:Y:S05]  /*2990*/  ENDCOLLECTIVE ;  /* 0x000000000000791b */ /* 0x003fea0003800000 */
.L_x_67:
[----:B------:R-:W-:-:S04]  /*29a0*/  FADD.FTZ R64, R63, R64 ;  /* 0x000000403f407221 */ /* 0x000fc80000010000 */
[----:B------:R-:W-:Y:S01]  /*29b0*/  IMAD.MOV.U32 R69, RZ, RZ, R64 ;  /* 0x000000ffff457224 */ /* 0x000fe200078e0040 */
[----:B------:R-:W-:-:S07]  /*29c0*/  MOV R66, R68 ;  /* 0x0000004400427202 */ /* 0x000fce0000000f00 */
[----:B------:R-:W-:Y:S05]  /*29d0*/  WARPSYNC.COLLECTIVE R61, `(.L_x_68) ;  /* 0x000000003d087348 */ /* 0x000fea0003c00000 */
[----:B------:R0:W1:Y:S02]  /*29e0*/  SHFL.BFLY P1, R68, R69, R50, R51 ;  /* 0x0c00003245447389 */ /* 0x0000640000020033 */
[----:B01----:R-:W-:Y:S05]  /*29f0*/  ENDCOLLECTIVE ;  /* 0x000000000000791b */ /* 0x003fea0003800000 */
.L_x_68:
[----:B------:R-:W-:-:S05]  /*2a00*/  FADD.FTZ R66, R65, R66 ;  /* 0x0000004241427221 */ /* 0x000fca0000010000 */
[----:B------:R-:W-:Y:S01]  /*2a10*/  MOV R69, R66 ;  /* 0x0000004200457202 */ /* 0x000fe20000000f00 */
[----:B------:R-:W-:Y:S01]  /*2a20*/  HFMA2 R50, -RZ, RZ, 0, 4.76837158203125e-07 ;  /* 0x00000008ff327431 */ /* 0x000fe200000001ff */
[----:B------:R-:W-:-:S07]  /*2a30*/  MOV R53, R68 ;  /* 0x0000004400357202 */ /* 0x000fce0000000f00 */
[----:B------:R-:W-:Y:S05]  /*2a40*/  WARPSYNC.COLLECTIVE R61, `(.L_x_69) ;  /* 0x000000003d087348 */ /* 0x000fea0003c00000 */
[----:B------:R0:W1:Y:S02]  /*2a50*/  SHFL.BFLY P1, R68, R69, R50, R51 ;  /* 0x0c00003245447389 */ /* 0x0000640000020033 */
[----:B01----:R-:W-:Y:S05]  /*2a60*/  ENDCOLLECTIVE ;  /* 0x000000000000791b */ /* 0x003fea0003800000 */
.L_x_69:
[----:B------:R-:W-:-:S05]  /*2a70*/  FADD.FTZ R67, R64, R53 ;  /* 0x0000003540437221 */ /* 0x000fca0000010000 */
[----:B------:R-:W-:Y:S01]  /*2a80*/  MOV R69, R67 ;  /* 0x0000004300457202 */ /* 0x000fe20000000f00 */
[----:B------:R-:W-:-:S07]  /*2a90*/  IMAD.MOV.U32 R53, RZ, RZ, R68 ;  /* 0x000000ffff357224 */ /* 0x000fce00078e0044 */
[----:B------:R-:W-:Y:S05]  /*2aa0*/  WARPSYNC.COLLECTIVE R61, `(.L_x_70) ;  /* 0x000000003d087348 */ /* 0x000fea0003c00000 */
[----:B------:R0:W1:Y:S02]  /*2ab0*/  SHFL.BFLY P1, R68, R69, R50, R51 ;  /* 0x0c00003245447389 */ /* 0x0000640000020033 */
[----:B01----:R-:W-:Y:S05]  /*2ac0*/  ENDCOLLECTIVE ;  /* 0x000000000000791b */ /* 0x003fea0003800000 */
.L_x_70:
[----:B------:R-:W-:-:S05]  /*2ad0*/  FADD.FTZ R53, R66, R53 ;  /* 0x0000003542357221 */ /* 0x000fca0000010000 */
[----:B------:R-:W-:Y:S01]  /*2ae0*/  MOV R69, R53 ;  /* 0x0000003500457202 */ /* 0x000fe20000000f00 */
[----:B------:R-:W-:Y:S01]  /*2af0*/  IMAD.MOV.U32 R50, RZ, RZ, 0x10 ;  /* 0x00000010ff327424 */ /* 0x000fe200078e00ff */
[----:B------:R-:W-:-:S07]  /*2b00*/  MOV R62, R68 ;  /* 0x00000044003e7202 */ /* 0x000fce0000000f00 */
[----:B------:R-:W-:Y:S05]  /*2b10*/  WARPSYNC.COLLECTIVE R61, `(.L_x_71) ;  /* 0x000000003d087348 */ /* 0x000fea0003c00000 */
[----:B------:R0:W1:Y:S02]  /*2b20*/  SHFL.BFLY P1, R68, R69, R50, R51 ;  /* 0x0c00003245447389 */ /* 0x0000640000020033 */
[----:B01----:R-:W-:Y:S05]  /*2b30*/  ENDCOLLECTIVE ;  /* 0x000000000000791b */ /* 0x003fea0003800000 */
.L_x_71:
[----:B------:R-:W-:-:S05]  /*2b40*/  FADD.FTZ R59, R67, R62 ;  /* 0x0000003e433b7221 */ /* 0x000fca0000010000 */
[----:B------:R-:W-:Y:S02]  /*2b50*/  MOV R69, R59 ;  /* 0x0000003b00457202 */ /* 0x000fe40000000f00 */
[----:B------:R-:W-:-:S07]  /*2b60*/  MOV R60, R68 ;  /* 0x00000044003c7202 */ /* 0x000fce0000000f00 */
[----:B------:R-:W-:Y:S05]  /*2b70*/  WARPSYNC.COLLECTIVE R61, `(.L_x_72) ;  /* 0x000000003d087348 */ /* 0x000fea0003c00000 */
[----:B------:R0:W1:Y:S02]  /*2b80*/  SHFL.BFLY P1, R68, R69, R50, R51 ;  /* 0x0c00003245447389 */ /* 0x0000640000020033 */
[----:B01----:R-:W-:Y:S05]  /*2b90*/  ENDCOLLECTIVE ;  /* 0x000000000000791b */ /* 0x003fea0003800000 */
.L_x_72:
[----:B------:R-:W-:Y:S01]  /*2ba0*/  MOV R62, R68 ;  /* 0x00000044003e7202 */ /* 0x000fe20000000f00 */
[----:B------:R-:W-:Y:S06]  /*2bb0*/  BRA `(.L_x_73) ;  /* 0xffffffe000487947 */ /* 0x000fec000383ffff */
.L_x_74:
        /* <DEDUP_REMOVED lines=12> */
.L_x_6338:


//--------------------- .text._ZN10layer_norm13ln_bwd_kernelINS_13Kernel_traitsI13__nv_bfloat16S2_S2_S2_fjLj256ELj1ELj4ELj1ELj16ENS_18Kernel_traits_baseILj256ES2_S2_S2_S2_fjLj128EEEEELb0ELb0ELb1ELb1EEEvNS_9BwdParamsE --------------------------
	.section	.text._ZN10layer_norm13ln_bwd_kernelINS_13Kernel_traitsI13__nv_bfloat16S2_S2_S2_fjLj256ELj1ELj4ELj1ELj16ENS_18Kernel_traits_baseILj256ES2_S2_S2_S2_fjLj128EEEEELb0ELb0ELb1ELb1EEEvNS_9BwdParamsE,"ax",@progbits
	.align	128
        .global         _ZN10layer_norm13ln_bwd_kernelINS_13Kernel_traitsI13__nv_bfloat16S2_S2_S2_fjLj256ELj1ELj4ELj1ELj16ENS_18Kernel_traits_baseILj256ES2_S2_S2_S2_fjLj128EEEEELb0ELb0ELb1ELb1EEEvNS_9BwdParamsE
        .type           _ZN10layer_norm13ln_bwd_kernelINS_13Kernel_traitsI13__nv_bfloat16S2_S2_S2_fjLj256ELj1ELj4ELj1ELj16ENS_18Kernel_traits_baseILj256ES2_S2_S2_S2_fjLj128EEEEELb0ELb0ELb1ELb1EEEvNS_9BwdParamsE,@function
        .size           _ZN10layer_norm13ln_bwd_kernelINS_13Kernel_traitsI13__nv_bfloat16S2_S2_S2_fjLj256ELj1ELj4ELj1ELj16ENS_18Kernel_traits_baseILj256ES2_S2_S2_S2_fjLj128EEEEELb0ELb0ELb1ELb1EEEvNS_9BwdParamsE,(.L_x_6339 - _ZN10layer_norm13ln_bwd_kernelINS_13Kernel_traitsI13__nv_bfloat16S2_S2_S2_fjLj256ELj1ELj4ELj1ELj16ENS_18Kernel_traits_baseILj256ES2_S2_S2_S2_fjLj128EEEEELb0ELb0ELb1ELb1EEEvNS_9BwdParamsE)
        .other          _ZN10layer_norm13ln_bwd_kernelINS_13Kernel_traitsI13__nv_bfloat16S2_S2_S2_fjLj256ELj1ELj4ELj1ELj16ENS_18Kernel_traits_baseILj256ES2_S2_S2_S2_fjLj128EEEEELb0ELb0ELb1ELb1EEEvNS_9BwdParamsE,@"STO_CUDA_ENTRY STV_DEFAULT"
_ZN10layer_norm13ln_bwd_kernelINS_13Kernel_traitsI13__nv_bfloat16S2_S2_S2_fjLj256ELj1ELj4ELj1ELj16ENS_18Kernel_traits_baseILj256ES2_S2_S2_S2_fjLj128EEEEELb0ELb0ELb1ELb1EEEvNS_9BwdParamsE:
.text._ZN10layer_norm13ln_bwd_kernelINS_13Kernel_traitsI13__nv_bfloat16S2_S2_S2_fjLj256ELj1ELj4ELj1ELj16ENS_18Kernel_traits_baseILj256ES2_S2_S2_S2_fjLj128EEEEELb0ELb0ELb1ELb1EEEvNS_9BwdParamsE:
        /* <DEDUP_REMOVED lines=16> */
[----:B------:R-:W3:Y:S01]  /*0100*/  LDCU.U8 UR9, c[0x0][0x410] ;  /* 0x00008200ff0977ac */ /* 0x000ee20008000000 */
[----:B------:R-:W3:Y:S01]  /*0110*/  LDCU UR10, c[0x0][0x400] ;  /* 0x00008000ff0a77ac */ /* 0x000ee20008000800 */
[----:B-1----:R-:W-:Y:S01]  /*0120*/  USHF.L.U32 UR4, UR4, 0x2, URZ ;  /* 0x0000000204047899 */ /* 0x002fe200080006ff */
[----:B------:R-:W1:Y:S01]  /*0130*/  LDCU.64 UR16, c[0x0][0x438] ;  /* 0x00008700ff1077ac */ /* 0x000e620008000a00 */
[----:B0-----:R-:W-:Y:S01]  /*0140*/  SHF.R.U32.HI R0, RZ, 0x5, R4 ;  /* 0x00000005ff007819 */ /* 0x001fe20000011604 */
[----:B------:R-:W0:Y:S03]  /*0150*/  LDCU.64 UR18, c[0x0][0x478] ;  /* 0x00008f00ff1277ac */ /* 0x000e260008000a00 */
[----:B------:R-:W-:-:S04]  /*0160*/  LOP3.LUT R2, R0, UR4, RZ, 0xfc, !PT ;  /* 0x0000000400027c12 */ /* 0x000fc8000f8efcff */
[----:B--2---:R-:W-:-:S13]  /*0170*/  ISETP.GE.AND P0, PT, R2, UR5, PT ;  /* 0x0000000502007c0c */ /* 0x004fda000bf06270 */
[----:B01-34-:R-:W-:Y:S05]  /*0180*/  @P0 BRA `(.L_x_76) ;  /* 0x0000002000080947 */ /* 0x01bfea0003800000 */
[----:B------:R-:W0:Y:S01]  /*0190*/  LDC.64 R12, c[0x0][0x3d0] ;  /* 0x0000f400ff0c7b82 */ /* 0x000e220000000a00 */
[----:B------:R-:W-:-:S05]  /*01a0*/  LOP3.LUT R49, R4, 0x1f, RZ, 0xc0, !PT ;  /* 0x0000001f04317812 */ /* 0x000fca00078ec0ff */
[----:B0-----:R-:W-:-:S06]  /*01b0*/  IMAD.WIDE.U32 R12, R49, 0x10, R12 ;  /* 0x00000010310c7825 */ /* 0x001fcc00078e000c */
[----:B------:R-:W2:Y:S01]  /*01c0*/  LDG.E.128 R12, desc[UR6][R12.64] ;  /* 0x000000060c0c7981 */ /* 0x000ea2000c1e1d00 */
[----:B------:R-:W-:Y:S01]  /*01d0*/  HFMA2 R31, -RZ, RZ, 0, 0 ;  /* 0x00000000ff1f7431 */ /* 0x000fe200000001ff */
[----:B--2---:R-:W-:Y:S02]  /*01e0*/  PRMT R69, R12, 0x7632, R69 ;  /* 0x000076320c457816 */ /* 0x004fe40000000045 */
[----:B------:R-:W-:Y:S02]  /*01f0*/  PRMT R59, R13, 0x7632, R59 ;  /* 0x000076320d3b7816 */ /* 0x000fe4000000003b */
[----:B------:R-:W-:Y:S02]  /*0200*/  PRMT R58, R14, 0x7632, R58 ;  /* 0x000076320e3a7816 */ /* 0x000fe4000000003a */
[----:B------:R-:W-:-:S07]  /*0210*/  PRMT R3, R15, 0x7632, R3 ;  /* 0x000076320f037816 */ /* 0x000fce0000000003 */
.L_x_86:
[----:B------:R-:W0:Y:S08]  /*0220*/  LDC.64 R42, c[0x0][0x3f8] ;  /* 0x0000fe00ff2a7b82 */ /* 0x000e300000000a00 */
[----:B------:R-:W1:Y:S08]  /*0230*/  LDC.64 R50, c[0x0][0x3c8] ;  /* 0x0000f200ff327b82 */ /* 0x000e700000000a00 */
[----:B------:R-:W2:Y:S01]  /*0240*/  LDC.64 R60, c[0x0][0x3f0] ;  /* 0x0000fc00ff3c7b82 */ /* 0x000ea20000000a00 */
[----:B0-----:R-:W-:-:S05]  /*0250*/  IMAD.WIDE R42, R2, 0x4, R42 ;  /* 0x00000004022a7825 */ /* 0x001fca00078e022a */
[----:B------:R1:W3:Y:S02]  /*0260*/  LDG.E R52, desc[UR6][R42.64] ;  /* 0x000000062a347981 */ /* 0x0002e4000c1e1900 */
[----:B-1----:R-:W-:-:S04]  /*0270*/  IMAD.WIDE R42, R2, 0x4, R50 ;  /* 0x00000004022a7825 */ /* 0x002fc800078e0232 */
[----:B--2---:R-:W-:Y:S01]  /*0280*/  IMAD.WIDE R50, R2, 0x4, R60 ;  /* 0x0000000402327825 */ /* 0x004fe200078e023c */
[----:B------:R0:W5:Y:S05]  /*0290*/  LDG.E R53, desc[UR6][R42.64] ;  /* 0x000000062a357981 */ /* 0x00016a000c1e1900 */
[----:B------:R1:W5:Y:S01]  /*02a0*/  LDG.E R50, desc[UR6][R50.64] ;  /* 0x0000000632327981 */ /* 0x000362000c1e1900 */
[----:B------:R-:W-:Y:S01]  /*02b0*/  BSSY.RECONVERGENT B1, `(.L_x_77) ;  /* 0x0000085000017945 */ /* 0x000fe20003800200 */
[----:B------:R-:W-:Y:S02]  /*02c0*/  MOV R62, RZ ;  /* 0x000000ff003e7202 */ /* 0x000fe40000000f00 */
[----:B------:R-:W-:Y:S01]  /*02d0*/  MOV R61, RZ ;  /* 0x000000ff003d7202 */ /* 0x000fe20000000f00 */
[----:B0-----:R-:W0:Y:S01]  /*02e0*/  LDC.64 R42, c[0x0][0x3c0] ;  /* 0x0000f000ff2a7b82 */ /* 0x001e220000000a00 */
[----:B---3--:R-:W-:-:S13]  /*02f0*/  ISETP.GE.AND P2, PT, R52, 0x1, PT ;  /* 0x000000013400780c */ /* 0x008fda0003f46270 */
[----:B01----:R-:W-:Y:S05]  /*0300*/  @!P2 BRA `(.L_x_78) ;  /* 0x0000000400cca947 */ /* 0x003fea0003800000 */
[----:B------:R-:W0:Y:S01]  /*0310*/  LDC.64 R4, c[0x0][0x3a8] ;  /* 0x0000ea00ff047b82 */ /* 0x000e220000000a00 */
[----:B------:R-:W-:Y:S01]  /*0320*/  IMAD R0, R2, UR8, RZ ;  /* 0x0000000802007c24 */ /* 0x000fe2000f8e02ff */
[----:B------:R-:W-:Y:S01]  /*0330*/  IADD3 R6, PT, PT, R52, -0x1, RZ ;  /* 0xffffffff34067810 */ /* 0x000fe20007ffe0ff */
[----:B------:R-:W-:-:S03]  /*0340*/  IMAD.WIDE R46, R2, 0x4, R42 ;  /* 0x00000004022e7825 */ /* 0x000fc600078e022a */
[----:B------:R-:W-:Y:S02]  /*0350*/  SHF.R.S32.HI R7, RZ, 0x1f, R0 ;  /* 0x0000001fff077819 */ /* 0x000fe40000011400 */
[----:B------:R-:W1:Y:S01]  /*0360*/  LDC.64 R40, c[0x0][0x428] ;  /* 0x00010a00ff287b82 */ /* 0x000e620000000a00 */
[----:B------:R2:W3:Y:S01]  /*0370*/  LDG.E R56, desc[UR6][R46.64] ;  /* 0x000000062e387981 */ /* 0x0004e2000c1e1900 */
[----:B------:R-:W-:-:S04]  /*0380*/  LEA.HI R0, R7, R0, RZ, 0x3 ;  /* 0x0000000007007211 */ /* 0x000fc800078f18ff */
[----:B------:R-:W-:Y:S01]  /*0390*/  LEA.HI.SX32 R45, R0, R49, 0x1d ;  /* 0x00000031002d7211 */ /* 0x000fe200078feaff */
[----:B------:R-:W-:-:S05]  /*03a0*/  IMAD R0, R6, UR8, RZ ;  /* 0x0000000806007c24 */ /* 0x000fca000f8e02ff */
[----:B------:R-:W-:-:S04]  /*03b0*/  SHF.R.S32.HI R43, RZ, 0x1f, R0 ;  /* 0x0000001fff2b7819 */ /* 0x000fc80000011400 */
[----:B------:R-:W-:Y:S01]  /*03c0*/  LEA.HI R0, R43, R0, RZ, 0x3 ;  /* 0x000000002b007211 */ /* 0x000fe200078f18ff */
[----:B0-----:R-:W-:-:S03]  /*03d0*/  IMAD.WIDE.U32 R4, R45, 0x10, R4 ;  /* 0x000000102d047825 */ /* 0x001fc600078e0004 */
[----:B------:R-:W-:-:S03]  /*03e0*/  LEA.HI.SX32 R49, R0, R49, 0x1d ;  /* 0x0000003100317211 */ /* 0x000fc600078feaff */
[----:B------:R-:W4:Y:S02]  /*03f0*/  LDG.E.128 R4, desc[UR6][R4.64] ;  /* 0x0000000604047981 */ /* 0x000f24000c1e1d00 */
[----:B-1----:R-:W-:-:S06]  /*0400*/  IMAD.WIDE.U32 R40, R49, 0x10, R40 ;  /* 0x0000001031287825 */ /* 0x002fcc00078e0028 */
[----:B------:R-:W4:Y:S01]  /*0410*/  LDG.E.128 R40, desc[UR6][R40.64] ;  /* 0x0000000628287981 */ /* 0x000f22000c1e1d00 */
[----:B------:R-:W-:Y:S01]  /*0420*/  IMAD.U32 R51, RZ, RZ, UR16 ;  /* 0x00000010ff337e24 */ /* 0x000fe2000f8e00ff */
[----:B------:R-:W-:-:S04]  /*0430*/  MOV R60, UR17 ;  /* 0x00000011003c7c02 */ /* 0x000fc80008000f00 */
[----:B------:R-:W-:-:S04]  /*0440*/  ISETP.NE.U32.AND P0, PT, R51, RZ, PT ;  /* 0x000000ff3300720c */ /* 0x000fc80003f05070 */
[----:B------:R-:W-:-:S13]  /*0450*/  ISETP.NE.AND.EX P0, PT, R60, RZ, PT, P0 ;  /* 0x000000ff3c00720c */ /* 0x000fda0003f05300 */
[----:B--2---:R-:W0:Y:S02]  /*0460*/  @P0 LDC.64 R46, c[0x0][0x438] ;  /* 0x00010e00ff2e0b82 */ /* 0x004e240000000a00 */
[----:B0-----:R-:W-:-:S05]  /*0470*/  @P0 IMAD.WIDE.U32 R44, R45, 0x10, R46 ;  /* 0x000000102d2c0825 */ /* 0x001fca00078e002e */
[----:B------:R0:W5:Y:S01]  /*0480*/  @P0 LDG.E.128 R8, desc[UR6][R44.64] ;  /* 0x000000062c080981 */ /* 0x000162000c1e1d00 */
[----:B------:R-:W-:-:S04]  /*0490*/  ISETP.NE.AND P0, PT, RZ, UR9, PT ;  /* 0x00000009ff007c0c */ /* 0x000fc8000bf05270 */
[----:B---3--:R-:W-:Y:S02]  /*04a0*/  FSEL R56, R56, RZ, !P0 ;  /* 0x000000ff38387208 */ /* 0x008fe40004000000 */
[C---:B----4-:R-:W-:Y:S02]  /*04b0*/  PRMT R0, R4.reuse, 0x7632, R0 ;  /* 0x0000763204007816 */ /* 0x050fe40000000000 */
[----:B------:R-:W-:Y:S02]  /*04c0*/  SHF.L.U32 R47, R4, 0x10, RZ ;  /* 0x00000010042f7819 */ /* 0x000fe400000006ff */
[----:B------:R-:W-:Y:S01]  /*04d0*/  PRMT R46, R5, 0x7632, R46 ;  /* 0x00007632052e7816 */ /* 0x000fe2000000002e */
[----:B------:R-:W-:Y:S01]  /*04e0*/  IMAD.U32 R55, R7, 0x10000, RZ ;  /* 0x0001000007377824 */ /* 0x000fe200078e00ff */
[----:B------:R-:W-:Y:S02]  /*04f0*/  SHF.L.U32 R5, R5, 0x10, RZ ;  /* 0x0000001005057819 */ /* 0x000fe400000006ff */
[----:B------:R-:W-:Y:S01]  /*0500*/  PRMT R54, R7, 0x7632, R54 ;  /* 0x0000763207367816 */ /* 0x000fe20000000036 */
[----:B------:R-:W-:Y:S01]  /*0510*/  FADD.FTZ R64, -R56, R47 ;  /* 0x0000002f38407221 */ /* 0x000fe20000010100 */
[----:B------:R-:W-:-:S02]  /*0520*/  PRMT R48, R6, 0x7632, R48 ;  /* 0x0000763206307816 */ /* 0x000fc40000000030 */
[----:B------:R-:W-:Y:S02]  /*0530*/  SHF.L.U32 R7, R0, 0x10, RZ ;  /* 0x0000001000077819 */ /* 0x000fe400000006ff */
[----:B0-----:R-:W-:Y:S02]  /*0540*/  SHF.L.U32 R45, R46, 0x10, RZ ;  /* 0x000000102e2d7819 */ /* 0x001fe400000006ff */
[----:B------:R-:W-:Y:S01]  /*0550*/  SHF.L.U32 R49, R6, 0x10, RZ ;  /* 0x0000001006317819 */ /* 0x000fe200000006ff */
[----:B------:R-:W-:Y:S01]  /*0560*/  FADD.FTZ R6, -R56, R5 ;  /* 0x0000000538067221 */ /* 0x000fe20000010100 */
[----:B------:R-:W-:Y:S01]  /*0570*/  SHF.L.U32 R4, R12, 0x10, RZ ;  /* 0x000000100c047819 */ /* 0x000fe200000006ff */
[----:B------:R-:W-:Y:S01]  /*0580*/  FADD.FTZ R46, -R56, R45 ;  /* 0x0000002d382e7221 */ /* 0x000fe20000010100 */
[----:B------:R-:W-:Y:S01]  /*0590*/  SHF.L.U32 R47, R48, 0x10, RZ ;  /* 0x00000010302f7819 */ /* 0x000fe200000006ff */
[----:B------:R-:W-:Y:S01]  /*05a0*/  FADD.FTZ R48, -R56, R7 ;  /* 0x0000000738307221 */ /* 0x000fe20000010100 */
[----:B------:R-:W-:Y:S01]  /*05b0*/  SHF.L.U32 R5, R40, 0x10, RZ ;  /* 0x0000001028057819 */ /* 0x000fe200000006ff */
[----:B-----5:R-:W-:Y:S01]  /*05c0*/  FMUL.FTZ R0, R53, R64 ;  /* 0x0000004035007220 */ /* 0x020fe20000410000 */
[----:B------:R-:W-:Y:S01]  /*05d0*/  FADD.FTZ R44, -R56, R49 ;  /* 0x00000031382c7221 */ /* 0x000fe20000010100 */
[----:B------:R-:W-:Y:S01]  /*05e0*/  SHF.L.U32 R7, R13, 0x10, RZ ;  /* 0x000000100d077819 */ /* 0x000fe200000006ff */
[----:B------:R-:W-:Y:S01]  /*05f0*/  IMAD.U32 R49, R54, 0x10000, RZ ;  /* 0x0001000036317824 */ /* 0x000fe200078e00ff */
[----:B------:R-:W-:Y:S01]  /*0600*/  SHF.L.U32 R45, R41, 0x10, RZ ;  /* 0x00000010292d7819 */ /* 0x000fe200000006ff */
[-C--:B------:R-:W-:Y:S01]  /*0610*/  FMUL.FTZ R4, R4, R5.reuse ;  /* 0x0000000504047220 */ /* 0x080fe20000410000 */
[----:B------:R-:W-:Y:S01]  /*0620*/  FADD.FTZ R24, R24, R5 ;  /* 0x0000000518187221 */ /* 0x000fe20000010000 */
[----:B------:R-:W-:Y:S01]  /*0630*/  FFMA.FTZ R16, R0, R5, R16 ;  /* 0x0000000500107223 */ /* 0x000fe20000010010 */
[C---:B------:R-:W-:Y:S01]  /*0640*/  FADD.FTZ R62, -R56.reuse, R55 ;  /* 0x00000037383e7221 */ /* 0x040fe20000010100 */
[C---:B------:R-:W-:Y:S01]  /*0650*/  FADD.FTZ R54, -R56.reuse, R47 ;  /* 0x0000002f38367221 */ /* 0x040fe20000010100 */
[----:B------:R-:W-:Y:S01]  /*0660*/  FMUL.FTZ R5, R53, R6 ;  /* 0x0000000635057220 */ /* 0x000fe20000410000 */
[----:B------:R-:W-:Y:S01]  /*0670*/  FADD.FTZ R56, -R56, R49 ;  /* 0x0000003138387221 */ /* 0x000fe20000010100 */
[----:B------:R-:W-:Y:S01]  /*0680*/  SHF.L.U32 R47, R14, 0x10, RZ ;  /* 0x000000100e2f7819 */ /* 0x000fe200000006ff */
[----:B------:R-:W-:Y:S01]  /*0690*/  FMUL.FTZ R6, R7, R45 ;  /* 0x0000002d07067220 */ /* 0x000fe20000410000 */
[----:B------:R-:W-:-:S02]  /*06a0*/  IMAD.U32 R49, R42, 0x10000, RZ ;  /* 0x000100002a317824 */ /* 0x000fc400078e00ff */
[----:B------:R-:W-:Y:S01]  /*06b0*/  FMUL.FTZ R7, R53, R44 ;  /* 0x0000002c35077220 */ /* 0x000fe20000410000 */
[----:B------:R-:W-:Y:S01]  /*06c0*/  PRMT R41, R40, 0x7632, R41 ;  /* 0x0000763228297816 */ /* 0x000fe20000000029 */
[----:B------:R-:W-:Y:S01]  /*06d0*/  FADD.FTZ R26, R26, R45 ;  /* 0x0000002d1a1a7221 */ /* 0x000fe20000010000 */
[----:B------:R-:W-:Y:S01]  /*06e0*/  FFMA.FTZ R18, R5, R45, R18 ;  /* 0x0000002d05127223 */ /* 0x000fe20000010012 */
[-C--:B------:R-:W-:Y:S01]  /*06f0*/  FMUL.FTZ R44, R47, R49.reuse ;  /* 0x000000312f2c7220 */ /* 0x080fe20000410000 */
[----:B------:R-:W-:Y:S01]  /*0700*/  FADD.FTZ R28, R28, R49 ;  /* 0x000000311c1c7221 */ /* 0x000fe20000010000 */
[----:B------:R-:W-:Y:S01]  /*0710*/  FFMA.FTZ R20, R7, R49, R20 ;  /* 0x0000003107147223 */ /* 0x000fe20000010014 */
[----:B------:R-:W-:Y:S01]  /*0720*/  FMUL.FTZ R45, R53, R62 ;  /* 0x0000003e352d7220 */ /* 0x000fe20000410000 */
[----:B------:R-:W-:Y:S02]  /*0730*/  SHF.L.U32 R55, R15, 0x10, RZ ;  /* 0x000000100f377819 */ /* 0x000fe400000006ff */
[----:B------:R-:W-:-:S02]  /*0740*/  SHF.L.U32 R57, R43, 0x10, RZ ;  /* 0x000000102b397819 */ /* 0x000fc400000006ff */
[----:B------:R-:W-:Y:S02]  /*0750*/  SHF.L.U32 R49, R69, 0x10, RZ ;  /* 0x0000001045317819 */ /* 0x000fe400000006ff */
[----:B------:R-:W-:Y:S01]  /*0760*/  SHF.L.U32 R62, R41, 0x10, RZ ;  /* 0x00000010293e7819 */ /* 0x000fe200000006ff */
[----:B------:R-:W-:Y:S01]  /*0770*/  FMUL.FTZ R47, R53, R46 ;  /* 0x0000002e352f7220 */ /* 0x000fe20000410000 */
[-C--:B------:R-:W-:Y:S01]  /*0780*/  FMUL.FTZ R40, R55, R57.reuse ;  /* 0x0000003937287220 */ /* 0x080fe20000410000 */
[----:B------:R-:W-:Y:S01]  /*0790*/  PRMT R42, R41, 0x7632, R42 ;  /* 0x00007632292a7816 */ /* 0x000fe2000000002a */
[----:B------:R-:W-:Y:S01]  /*07a0*/  FMUL.FTZ R48, R53, R48 ;  /* 0x0000003035307220 */ /* 0x000fe20000410000 */
[----:B------:R-:W-:Y:S01]  /*07b0*/  FMUL.FTZ R46, R49, R62 ;  /* 0x0000003e312e7220 */ /* 0x000fe20000410000 */
[----:B------:R-:W-:Y:S01]  /*07c0*/  FADD.FTZ R49, RZ, R4 ;  /* 0x00000004ff317221 */ /* 0x000fe20000010000 */
[----:B------:R-:W-:Y:S01]  /*07d0*/  FFMA.FTZ R55, R0, R4, RZ ;  /* 0x0000000400377223 */ /* 0x000fe200000100ff */
[--C-:B------:R-:W-:Y:S01]  /*07e0*/  FADD.FTZ R30, R30, R57.reuse ;  /* 0x000000391e1e7221 */ /* 0x100fe20000010000 */
[----:B------:R-:W-:Y:S01]  /*07f0*/  FFMA.FTZ R22, R45, R57, R22 ;  /* 0x000000392d167223 */ /* 0x000fe20000010016 */
[C---:B------:R-:W-:Y:S01]  /*0800*/  SHF.L.U32 R64, R42.reuse, 0x10, RZ ;  /* 0x000000102a407819 */ /* 0x040fe200000006ff */
[----:B------:R-:W-:Y:S01]  /*0810*/  IMAD.U32 R41, R59, 0x10000, RZ ;  /* 0x000100003b297824 */ /* 0x000fe200078e00ff */
[----:B------:R-:W-:Y:S01]  /*0820*/  PRMT R57, R42, 0x7632, R57 ;  /* 0x000076322a397816 */ /* 0x000fe20000000039 */
[----:B------:R-:W-:Y:S01]  /*0830*/  FADD.FTZ R49, R49, R46 ;  /* 0x0000002e31317221 */ /* 0x000fe20000010000 */
[C---:B------:R-:W-:Y:S01]  /*0840*/  FFMA.FTZ R42, R48.reuse, R46, R55 ;  /* 0x0000002e302a7223 */ /* 0x040fe20000010037 */
[----:B------:R-:W-:Y:S01]  /*0850*/  FADD.FTZ R25, R25, R62 ;  /* 0x0000003e19197221 */ /* 0x000fe20000010000 */
[----:B------:R-:W-:Y:S01]  /*0860*/  FFMA.FTZ R17, R48, R62, R17 ;  /* 0x0000003e30117223 */ /* 0x000fe20000010011 */
[-C--:B------:R-:W-:Y:S01]  /*0870*/  FMUL.FTZ R41, R41, R64.reuse ;  /* 0x0000004029297220 */ /* 0x080fe20000410000 */
[----:B------:R-:W-:Y:S01]  /*0880*/  FADD.FTZ R27, R27, R64 ;  /* 0x000000401b1b7221 */ /* 0x000fe20000010000 */
[----:B------:R-:W-:Y:S01]  /*0890*/  FFMA.FTZ R19, R47, R64, R19 ;  /* 0x000000402f137223 */ /* 0x000fe20000010013 */
[----:B------:R-:W-:Y:S01]  /*08a0*/  FADD.FTZ R62, R49, R6 ;  /* 0x00000006313e7221 */ /* 0x000fe20000010000 */
[----:B------:R-:W-:Y:S01]  /*08b0*/  FFMA.FTZ R42, R5, R6, R42 ;  /* 0x00000006052a7223 */ /* 0x000fe2000001002a */
[----:B------:R-:W-:Y:S01]  /*08c0*/  SHF.L.U32 R64, R57, 0x10, RZ ;  /* 0x0000001039407819 */ /* 0x000fe200000006ff */
[----:B------:R-:W-:Y:S01]  /*08d0*/  FMUL.FTZ R54, R53, R54 ;  /* 0x0000003635367220 */ /* 0x000fe20000410000 */
[----:B------:R-:W-:Y:S01]  /*08e0*/  SHF.L.U32 R55, R58, 0x10, RZ ;  /* 0x000000103a377819 */ /* 0x000fe200000006ff */
[----:B------:R-:W-:Y:S01]  /*08f0*/  FADD.FTZ R49, R62, R41 ;  /* 0x000000293e317221 */ /* 0x000fe20000010000 */
[----:B------:R-:W-:Y:S01]  /*0900*/  PRMT R43, R43, 0x7632, R43 ;  /* 0x000076322b2b7816 */ /* 0x000fe2000000002b */
[----:B------:R-:W-:Y:S01]  /*0910*/  FFMA.FTZ R42, R47, R41, R42 ;  /* 0x000000292f2a7223 */ /* 0x000fe2000001002a */
[----:B------:R-:W-:Y:S01]  /*0920*/  FADD.FTZ R29, R29, R64 ;  /* 0x000000401d1d7221 */ /* 0x000fe20000010000 */
[-C--:B------:R-:W-:Y:S01]  /*0930*/  FFMA.FTZ R21, R54, R64.reuse, R21 ;  /* 0x0000004036157223 */ /* 0x080fe20000010015 */
[----:B------:R-:W-:Y:S01]  /*0940*/  FMUL.FTZ R55, R55, R64 ;  /* 0x0000004037377220 */ /* 0x000fe20000410000 */
[----:B------:R-:W-:Y:S01]  /*0950*/  SHF.L.U32 R64, R43, 0x10, RZ ;  /* 0x000000102b407819 */ /* 0x000fe200000006ff */
[----:B------:R-:W-:Y:S01]  /*0960*/  FADD.FTZ R62, R49, R44 ;  /* 0x0000002c313e7221 */ /* 0x000fe20000010000 */
[----:B------:R-:W-:Y:S01]  /*0970*/  FFMA.FTZ R43, R7, R44, R42 ;  /* 0x0000002c072b7223 */ /* 0x000fe2000001002a */
[----:B------:R-:W-:-:S02]  /*0980*/  IMAD.U32 R57, R3, 0x10000, RZ ;  /* 0x0001000003397824 */ /* 0x000fc400078e00ff */
        /* <DEDUP_REMOVED lines=10> */
[----:B------:R-:W-:Y:S06]  /*0a30*/  BRA `(.L_x_79) ;  /* 0x0000000000307947 */ /* 0x000fec0003800000 */
.L_x_78:
[----:B------:R-:W-:Y:S02]  /*0a40*/  MOV R51, UR16 ;  /* 0x0000001000337c02 */ /* 0x000fe40008000f00 */
[----:B------:R-:W-:Y:S02]  /*0a50*/  MOV R60, UR17 ;  /* 0x00000011003c7c02 */ /* 0x000fe40008000f00 */
[----:B------:R-:W-:-:S04]  /*0a60*/  ISETP.NE.U32.AND P0, PT, R51, RZ, PT ;  /* 0x000000ff3300720c */ /* 0x000fc80003f05070 */
[----:B------:R-:W-:-:S13]  /*0a70*/  ISETP.NE.AND.EX P0, PT, R60, RZ, PT, P0 ;  /* 0x000000ff3c00720c */ /* 0x000fda0003f05300 */
[----:B------:R-:W-:Y:S05]  /*0a80*/  @!P0 BRA `(.L_x_79) ;  /* 0x00000000001c8947 */ /* 0x000fea0003800000 */
[----:B------:R-:W0:Y:S01]  /*0a90*/  LDC.64 R8, c[0x0][0x438] ;  /* 0x00010e00ff087b82 */ /* 0x000e220000000a00 */
[----:B------:R-:W-:-:S05]  /*0aa0*/  IMAD R10, R2, UR8, RZ ;  /* 0x00000008020a7c24 */ /* 0x000fca000f8e02ff */
[----:B------:R-:W-:-:S04]  /*0ab0*/  SHF.R.S32.HI R11, RZ, 0x1f, R10 ;  /* 0x0000001fff0b7819 */ /* 0x000fc8000001140a */
[----:B------:R-:W-:-:S04]  /*0ac0*/  LEA.HI R10, R11, R10, RZ, 0x3 ;  /* 0x0000000a0b0a7211 */ /* 0x000fc800078f18ff */
[----:B------:R-:W-:-:S05]  /*0ad0*/  LEA.HI.SX32 R49, R10, R49, 0x1d ;  /* 0x000000310a317211 */ /* 0x000fca00078feaff */
[----:B0-----:R-:W-:-:S06]  /*0ae0*/  IMAD.WIDE.U32 R8, R49, 0x10, R8 ;  /* 0x0000001031087825 */ /* 0x001fcc00078e0008 */
[----:B------:R-:W5:Y:S02]  /*0af0*/  LDG.E.128 R8, desc[UR6][R8.64] ;  /* 0x0000000608087981 */ /* 0x000f64000c1e1d00 */
.L_x_79:
[----:B------:R-:W-:Y:S05]  /*0b00*/  BSYNC.RECONVERGENT B1 ;  /* 0x0000000000017941 */ /* 0x000fea0003800200 */
.L_x_77:
        /* <DEDUP_REMOVED lines=23> */
.L_x_98:
[----:B------:R-:W3:Y:S01]  /*0c80*/  @P1 LDC R43, c[0x0][0x388] ;  /* 0x0000e200ff2b1b82 */ /* 0x000ee20000000800 */
[----:B------:R-:W-:Y:S01]  /*0c90*/  @P1 IADD3 R50, PT, PT, R50, -0x1, RZ ;  /* 0xffffffff32321810 */ /* 0x000fe20007ffe0ff */
[----:B-1----:R-:W-:Y:S01]  /*0ca0*/  FADD.FTZ R66, R61, R66 ;  /* 0x000000423d427221 */ /* 0x002fe20000010000 */
[----:B------:R-:W-:Y:S01]  /*0cb0*/  ISETP.NE.U32.AND P0, PT, R51, RZ, PT ;  /* 0x000000ff3300720c */ /* 0x000fe20003f05070 */
[----:B0-2---:R-:W-:Y:S01]  /*0cc0*/  FADD.FTZ R61, R65, R64 ;  /* 0x00000040413d7221 */ /* 0x005fe20000010000 */
[----:B------:R-:W-:Y:S01]  /*0cd0*/  ISETP.NE.AND P3, PT, RZ, UR9, PT ;  /* 0x00000009ff007c0c */ /* 0x000fe2000bf65270 */
[----:B------:R-:W-:Y:S01]  /*0ce0*/  BSSY.RECONVERGENT B1, `(.L_x_81) ;  /* 0x000013a000017945 */ /* 0x000fe20003800200 */
[----:B------:R-:W-:Y:S01]  /*0cf0*/  ISETP.NE.AND.EX P0, PT, R60, RZ, PT, P0 ;  /* 0x000000ff3c00720c */ /* 0x000fe20003f05300 */
[----:B------:R-:W-:Y:S01]  /*0d00*/  FMUL.FTZ R60, R66, UR10 ;  /* 0x0000000a423c7c20 */ /* 0x000fe20008410000 */
[----:B------:R-:W-:-:S04]  /*0d10*/  FMUL.FTZ R61, R61, UR10 ;  /* 0x0000000a3d3d7c20 */ /* 0x000fc80008410000 */
[----:B------:R-:W-:Y:S01]  /*0d20*/  FSEL R60, R60, RZ, !P3 ;  /* 0x000000ff3c3c7208 */ /* 0x000fe20005800000 */
[----:B---3--:R-:W-:-:S05]  /*0d30*/  @P1 IMAD R50, R50, R43, RZ ;  /* 0x0000002b32321224 */ /* 0x008fca00078e02ff */
[----:B------:R-:W-:-:S04]  /*0d40*/  @P1 SHF.R.S32.HI R43, RZ, 0x1f, R50 ;  /* 0x0000001fff2b1819 */ /* 0x000fc80000011432 */
[----:B------:R-:W-:Y:S02]  /*0d50*/  @P1 LEA.HI R50, R43, R50, RZ, 0x3 ;  /* 0x000000322b321211 */ /* 0x000fe400078f18ff */
[----:B------:R-:W-:Y:S02]  /*0d60*/  CS2R R42, SRZ ;  /* 0x00000000002a7805 */ /* 0x000fe4000001ff00 */
[----:B------:R-:W-:Y:S01]  /*0d70*/  @P1 IMAD.MOV.U32 R43, RZ, RZ, RZ ;  /* 0x000000ffff2b1224 */ /* 0x000fe200078e00ff */
[----:B------:R-:W-:-:S04]  /*0d80*/  @P1 LEA.HI.SX32 R50, R50, R49, 0x1d ;  /* 0x0000003132321211 */ /* 0x000fc800078feaff */
[----:B------:R-:W-:Y:S01]  /*0d90*/  @P1 MOV R42, R50 ;  /* 0x00000032002a1202 */ /* 0x000fe20000000f00 */
[----:B------:R-:W-:Y:S06]  /*0da0*/  @P0 BRA `(.L_x_82) ;  /* 0x00000008004c0947 */ /* 0x000fec0003800000 */
[----:B------:R-:W-:Y:S02]  /*0db0*/  MOV R50, UR18 ;  /* 0x0000001200327c02 */ /* 0x000fe40008000f00 */
[----:B------:R-:W-:Y:S02]  /*0dc0*/  MOV R51, UR19 ;  /* 0x0000001300337c02 */ /* 0x000fe40008000f00 */
[----:B------:R-:W-:-:S04]  /*0dd0*/  ISETP.NE.U32.AND P0, PT, R50, RZ, PT ;  /* 0x000000ff3200720c */ /* 0x000fc80003f05070 */
[----:B------:R-:W-:-:S13]  /*0de0*/  ISETP.NE.AND.EX P0, PT, R51, RZ, PT, P0 ;  /* 0x000000ff3300720c */ /* 0x000fda0003f05300 */
[----:B------:R-:W-:Y:S05]  /*0df0*/  @P0 BRA `(.L_x_83) ;  /* 0x0000000400080947 */ /* 0x000fea0003800000 */
[----:B------:R-:W0:Y:S01]  /*0e00*/  @P1 LDC R63, c[0x0][0x40c] ;  /* 0x00010300ff3f1b82 */ /* 0x000e220000000800 */
[----:B------:R-:W-:Y:S01]  /*0e10*/  FFMA.FTZ R65, R0, R61, R60 ;  /* 0x0000003d00417223 */ /* 0x000fe2000001003c */
[----:B------:R-:W-:-:S03]  /*0e20*/  ISETP.GT.AND P0, PT, R52, RZ, PT ;  /* 0x000000ff3400720c */ /* 0x000fc60003f04270 */
[----:B------:R-:W-:-:S03]  /*0e30*/  @P1 FADD.FTZ R62, R4, -R65 ;  /* 0x80000041043e1221 */ /* 0x000fc60000010000 */
[----:B------:R-:W1:Y:S01]  /*0e40*/  @P1 LDC R52, c[0x0][0x40c] ;  /* 0x00010300ff341b82 */ /* 0x000e620000000800 */
[----:B------:R-:W-:-:S05]  /*0e50*/  @P1 FMUL.FTZ R62, R53, R62 ;  /* 0x0000003e353e1220 */ /* 0x000fca0000410000 */
[----:B------:R-:W-:-:S05]  /*0e60*/  @P1 FSEL R62, R62, RZ, P0 ;  /* 0x000000ff3e3e1208 */ /* 0x000fca0000000000 */
[----:B0-----:R-:W-:Y:S01]  /*0e70*/  @P1 FMUL.FTZ R62, R62, R63 ;  /* 0x0000003f3e3e1220 */ /* 0x001fe20000410000 */
[----:B------:R-:W-:-:S04]  /*0e80*/  FFMA.FTZ R63, R48, R61, R60 ;  /* 0x0000003d303f7223 */ /* 0x000fc8000001003c */
[----:B------:R-:W-:Y:S01]  /*0e90*/  @P1 FADD.FTZ R64, R46, -R63 ;  /* 0x8000003f2e401221 */ /* 0x000fe20000010000 */
[----:B------:R-:W-:Y:S01]  /*0ea0*/  @P1 F2FP.BF16.F32.PACK_AB R62, RZ, R62 ;  /* 0x0000003eff3e123e */ /* 0x000fe200000010ff */
[----:B------:R-:W0:Y:S02]  /*0eb0*/  @P1 LDC R63, c[0x0][0x40c] ;  /* 0x00010300ff3f1b82 */ /* 0x000e240000000800 */
[----:B------:R-:W-:Y:S01]  /*0ec0*/  @P1 FMUL.FTZ R64, R53, R64 ;  /* 0x0000004035401220 */ /* 0x000fe20000410000 */
[----:B------:R-:W-:-:S04]  /*0ed0*/  @P1 PRMT R32, R62, 0x7610, R32 ;  /* 0x000076103e201816 */ /* 0x000fc80000000020 */
[----:B------:R-:W-:Y:S01]  /*0ee0*/  @P1 FSEL R65, R64, RZ, P0 ;  /* 0x000000ff40411208 */ /* 0x000fe20000000000 */
[----:B------:R-:W-:-:S04]  /*0ef0*/  FFMA.FTZ R64, R47, R61, R60 ;  /* 0x0000003d2f407223 */ /* 0x000fc8000001003c */
[----:B-1----:R-:W-:Y:S01]  /*0f00*/  @P1 FMUL.FTZ R62, R65, R52 ;  /* 0x00000034413e1220 */ /* 0x002fe20000410000 */
[----:B------:R-:W-:Y:S01]  /*0f10*/  FFMA.FTZ R65, R5, R61, R60 ;  /* 0x0000003d05417223 */ /* 0x000fe2000001003c */
[----:B------:R-:W-:-:S03]  /*0f20*/  @P1 FADD.FTZ R64, R41, -R64 ;  /* 0x8000004029401221 */ /* 0x000fc60000010000 */
[----:B------:R-:W-:Y:S01]  /*0f30*/  @P1 FADD.FTZ R52, R6, -R65 ;  /* 0x8000004106341221 */ /* 0x000fe20000010000 */
[C---:B------:R-:W-:Y:S01]  /*0f40*/  @P1 FMUL.FTZ R64, R53.reuse, R64 ;  /* 0x0000004035401220 */ /* 0x040fe20000410000 */
[----:B------:R-:W-:Y:S02]  /*0f50*/  @P1 F2FP.BF16.F32.PACK_AB R62, RZ, R62 ;  /* 0x0000003eff3e123e */ /* 0x000fe400000010ff */
[----:B------:R-:W-:Y:S02]  /*0f60*/  @P1 FMUL.FTZ R52, R53, R52 ;  /* 0x0000003435341220 */ /* 0x000fe40000410000 */
[----:B------:R-:W-:Y:S02]  /*0f70*/  @P1 FSEL R65, R64, RZ, P0 ;  /* 0x000000ff40411208 */ /* 0x000fe40000000000 */
[----:B------:R-:W-:Y:S02]  /*0f80*/  @P1 PRMT R32, R32, 0x5410, R62 ;  /* 0x0000541020201816 */ /* 0x000fe4000000003e */
[----:B------:R-:W-:-:S05]  /*0f90*/  @P1 FSEL R52, R52, RZ, P0 ;  /* 0x000000ff34341208 */ /* 0x000fca0000000000 */
[----:B0-----:R-:W-:Y:S02]  /*0fa0*/  @P1 FMUL.FTZ R63, R52, R63 ;  /* 0x0000003f343f1220 */ /* 0x001fe40000410000 */
[----:B------:R-:W0:Y:S03]  /*0fb0*/  @P1 LDC R52, c[0x0][0x40c] ;  /* 0x00010300ff341b82 */ /* 0x000e260000000800 */
[----:B------:R-:W-:-:S04]  /*0fc0*/  @P1 F2FP.BF16.F32.PACK_AB R63, RZ, R63 ;  /* 0x0000003fff3f123e */ /* 0x000fc800000010ff */
[----:B------:R-:W-:Y:S02]  /*0fd0*/  @P1 PRMT R33, R63, 0x7610, R33 ;  /* 0x000076103f211816 */ /* 0x000fe40000000021 */
[----:B------:R-:W1:Y:S01]  /*0fe0*/  @P1 LDC R63, c[0x0][0x40c] ;  /* 0x00010300ff3f1b82 */ /* 0x000e620000000800 */
[----:B0-----:R-:W-:Y:S01]  /*0ff0*/  @P1 FMUL.FTZ R52, R65, R52 ;  /* 0x0000003441341220 */ /* 0x001fe20000410000 */
[----:B------:R-:W-:-:S04]  /*1000*/  FFMA.FTZ R65, R7, R61, R60 ;  /* 0x0000003d07417223 */ /* 0x000fc8000001003c */
[----:B------:R-:W-:Y:S01]  /*1010*/  @P1 F2FP.BF16.F32.PACK_AB R64, RZ, R52 ;  /* 0x00000034ff40123e */ /* 0x000fe200000010ff */
[----:B------:R-:W-:Y:S01]  /*1020*/  @P1 FADD.FTZ R62, R44, -R65 ;  /* 0x800000412c3e1221 */ /* 0x000fe20000010000 */
[----:B------:R-:W0:Y:S02]  /*1030*/  @P1 LDC R52, c[0x0][0x40c] ;  /* 0x00010300ff341b82 */ /* 0x000e240000000800 */
[----:B------:R-:W-:Y:S01]  /*1040*/  @P1 PRMT R33, R33, 0x5410, R64 ;  /* 0x0000541021211816 */ /* 0x000fe20000000040 */
[----:B------:R-:W-:-:S05]  /*1050*/  @P1 FMUL.FTZ R62, R53, R62 ;  /* 0x0000003e353e1220 */ /* 0x000fca0000410000 */
[----:B------:R-:W-:-:S05]  /*1060*/  @P1 FSEL R65, R62, RZ, P0 ;  /* 0x000000ff3e411208 */ /* 0x000fca0000000000 */
[----:B0-----:R-:W-:Y:S01]  /*1070*/  @P1 FMUL.FTZ R62, R65, R52 ;  /* 0x00000034413e1220 */ /* 0x001fe20000410000 */
[-CC-:B------:R-:W-:Y:S01]  /*1080*/  FFMA.FTZ R52, R54, R61.reuse, R60.reuse ;  /* 0x0000003d36347223 */ /* 0x180fe2000001003c */
[----:B------:R-:W-:-:S03]  /*1090*/  FFMA.FTZ R65, R45, R61, R60 ;  /* 0x0000003d2d417223 */ /* 0x000fc6000001003c */
[----:B------:R-:W-:Y:S01]  /*10a0*/  @P1 FADD.FTZ R52, R55, -R52 ;  /* 0x8000003437341221 */ /* 0x000fe20000010000 */
[----:B------:R-:W-:Y:S01]  /*10b0*/  @P1 FADD.FTZ R64, R40, -R65 ;  /* 0x8000004128401221 */ /* 0x000fe20000010000 */
[----:B------:R-:W-:Y:S02]  /*10c0*/  @P1 F2FP.BF16.F32.PACK_AB R62, RZ, R62 ;  /* 0x0000003eff3e123e */ /* 0x000fe400000010ff */
[C---:B------:R-:W-:Y:S01]  /*10d0*/  @P1 FMUL.FTZ R52, R53.reuse, R52 ;  /* 0x0000003435341220 */ /* 0x040fe20000410000 */
[----:B------:R-:W-:Y:S01]  /*10e0*/  @P1 FMUL.FTZ R64, R53, R64 ;  /* 0x0000004035401220 */ /* 0x000fe20000410000 */
[----:B------:R-:W-:-:S03]  /*10f0*/  @P1 PRMT R34, R62, 0x7610, R34 ;  /* 0x000076103e221816 */ /* 0x000fc60000000022 */
[----:B------:R-:W-:Y:S02]  /*1100*/  @P1 FSEL R52, R52, RZ, P0 ;  /* 0x000000ff34341208 */ /* 0x000fe40000000000 */
[----:B------:R-:W-:-:S03]  /*1110*/  @P1 FSEL R65, R64, RZ, P0 ;  /* 0x000000ff40411208 */ /* 0x000fc60000000000 */
[----:B-1----:R-:W-:Y:S02]  /*1120*/  @P1 FMUL.FTZ R63, R52, R63 ;  /* 0x0000003f343f1220 */ /* 0x002fe40000410000 */
[----:B------:R-:W0:Y:S03]  /*1130*/  @P1 LDC R52, c[0x0][0x40c] ;  /* 0x00010300ff341b82 */ /* 0x000e260000000800 */
[----:B------:R-:W-:-:S04]  /*1140*/  @P1 F2FP.BF16.F32.PACK_AB R63, RZ, R63 ;  /* 0x0000003fff3f123e */ /* 0x000fc800000010ff */
[----:B------:R-:W-:Y:S01]  /*1150*/  @P1 PRMT R34, R34, 0x5410, R63 ;  /* 0x0000541022221816 */ /* 0x000fe2000000003f */
        /* <DEDUP_REMOVED lines=12> */
.L_x_83:
[----:B------:R-:W0:Y:S01]  /*1220*/  @P1 LDC R39, c[0x0][0x40c] ;  /* 0x00010300ff271b82 */ /* 0x000e220000000800 */
[-CC-:B------:R-:W-:Y:S01]  /*1230*/  FFMA.FTZ R37, R0, R61.reuse, R60.reuse ;  /* 0x0000003d00257223 */ /* 0x180fe2000001003c */
[----:B------:R-:W-:Y:S01]  /*1240*/  ISETP.GT.AND P0, PT, R52, RZ, PT ;  /* 0x000000ff3400720c */ /* 0x000fe20003f04270 */
[-CC-:B------:R-:W-:Y:S01]  /*1250*/  FFMA.FTZ R65, R7, R61.reuse, R60.reuse ;  /* 0x0000003d07417223 */ /* 0x180fe2000001003c */
[-CC-:B------:R-:W-:Y:S01]  /*1260*/  FFMA.FTZ R66, R56, R61.reuse, R60.reuse ;  /* 0x0000003d38427223 */ /* 0x180fe2000001003c */
[----:B------:R-:W-:Y:S01]  /*1270*/  FADD.FTZ R36, R4, -R37 ;  /* 0x8000002504247221 */ /* 0x000fe20000010000 */
[----:B------:R-:W-:Y:S02]  /*1280*/  FFMA.FTZ R37, R48, R61, R60 ;  /* 0x0000003d30257223 */ /* 0x000fe4000001003c */
[----:B------:R-:W-:Y:S01]  /*1290*/  FADD.FTZ R66, R57, -R66 ;  /* 0x8000004239427221 */ /* 0x000fe20000010000 */
[----:B------:R-:W-:Y:S01]  /*12a0*/  FMUL.FTZ R36, R53, R36 ;  /* 0x0000002435247220 */ /* 0x000fe20000410000 */
[----:B------:R-:W-:-:S02]  /*12b0*/  FADD.FTZ R52, R46, -R37 ;  /* 0x800000252e347221 */ /* 0x000fc40000010000 */
[----:B------:R-:W1:Y:S01]  /*12c0*/  @P1 LDC R37, c[0x0][0x40c] ;  /* 0x00010300ff251b82 */ /* 0x000e620000000800 */
[C---:B------:R-:W-:Y:S01]  /*12d0*/  FMUL.FTZ R66, R53.reuse, R66 ;  /* 0x0000004235427220 */ /* 0x040fe20000410000 */
[----:B------:R-:W-:Y:S01]  /*12e0*/  FSEL R36, R36, RZ, P0 ;  /* 0x000000ff24247208 */ /* 0x000fe20000000000 */
[----:B------:R-:W-:-:S03]  /*12f0*/  FMUL.FTZ R52, R53, R52 ;  /* 0x0000003435347220 */ /* 0x000fc60000410000 */
[----:B------:R-:W-:Y:S02]  /*1300*/  F2FP.BF16.F32.PACK_AB R62, RZ, R36 ;  /* 0x00000024ff3e723e */ /* 0x000fe400000010ff */
[----:B------:R-:W-:Y:S01]  /*1310*/  FSEL R63, R52, RZ, P0 ;  /* 0x000000ff343f7208 */ /* 0x000fe20000000000 */
[----:B0-----:R-:W-:Y:S01]  /*1320*/  @P1 FMUL.FTZ R38, R36, R39 ;  /* 0x0000002724261220 */ /* 0x001fe20000410000 */
[----:B------:R-:W-:Y:S01]  /*1330*/  FFMA.FTZ R39, R5, R61, R60 ;  /* 0x0000003d05277223 */ /* 0x000fe2000001003c */
[----:B------:R-:W0:Y:S03]  /*1340*/  @P1 LDC R36, c[0x0][0x40c] ;  /* 0x00010300ff241b82 */ /* 0x000e260000000800 */
[----:B------:R-:W-:Y:S01]  /*1350*/  FADD.FTZ R64, R6, -R39 ;  /* 0x8000002706407221 */ /* 0x000fe20000010000 */
[----:B------:R-:W-:-:S03]  /*1360*/  @P1 F2FP.BF16.F32.PACK_AB R38, RZ, R38 ;  /* 0x00000026ff26123e */ /* 0x000fc600000010ff */
[----:B------:R-:W-:Y:S01]  /*1370*/  FMUL.FTZ R64, R53, R64 ;  /* 0x0000004035407220 */ /* 0x000fe20000410000 */
[----:B------:R-:W-:-:S04]  /*1380*/  @P1 PRMT R32, R38, 0x7610, R32 ;  /* 0x0000761026201816 */ /* 0x000fc80000000020 */
[----:B------:R-:W-:-:S04]  /*1390*/  FSEL R64, R64, RZ, P0 ;  /* 0x000000ff40407208 */ /* 0x000fc80000000000 */
[----:B------:R-:W-:Y:S01]  /*13a0*/  F2FP.BF16.F32.PACK_AB R38, RZ, R64 ;  /* 0x00000040ff26723e */ /* 0x000fe200000010ff */
[----:B-1----:R-:W-:Y:S01]  /*13b0*/  @P1 FMUL.FTZ R37, R64, R37 ;  /* 0x0000002540251220 */ /* 0x002fe20000410000 */
[----:B------:R-:W-:-:S04]  /*13c0*/  FADD.FTZ R64, R44, -R65 ;  /* 0x800000412c407221 */ /* 0x000fc80000010000 */
[----:B------:R-:W-:Y:S01]  /*13d0*/  @P1 F2FP.BF16.F32.PACK_AB R37, RZ, R37 ;  /* 0x00000025ff25123e */ /* 0x000fe200000010ff */
[----:B------:R-:W-:Y:S01]  /*13e0*/  FMUL.FTZ R65, R53, R64 ;  /* 0x0000004035417220 */ /* 0x000fe20000410000 */
[----:B0-----:R-:W-:Y:S01]  /*13f0*/  @P1 FMUL.FTZ R39, R63, R36 ;  /* 0x000000243f271220 */ /* 0x001fe20000410000 */
[----:B------:R-:W-:Y:S01]  /*1400*/  F2FP.BF16.F32.PACK_AB R36, RZ, R63 ;  /* 0x0000003fff24723e */ /* 0x000fe200000010ff */
[----:B------:R-:W-:Y:S01]  /*1410*/  FFMA.FTZ R64, R54, R61, R60 ;  /* 0x0000003d36407223 */ /* 0x000fe2000001003c */
[----:B------:R-:W0:Y:S01]  /*1420*/  @P1 LDC R63, c[0x0][0x40c] ;  /* 0x00010300ff3f1b82 */ /* 0x000e220000000800 */
[----:B------:R-:W-:Y:S02]  /*1430*/  @P1 PRMT R33, R37, 0x7610, R33 ;  /* 0x0000761025211816 */ /* 0x000fe40000000021 */
[----:B------:R-:W-:Y:S01]  /*1440*/  @P1 F2FP.BF16.F32.PACK_AB R52, RZ, R39 ;  /* 0x00000027ff34123e */ /* 0x000fe200000010ff */
[----:B------:R-:W-:Y:S01]  /*1450*/  FADD.FTZ R64, R55, -R64 ;  /* 0x8000004037407221 */ /* 0x000fe20000010000 */
[----:B------:R-:W-:-:S02]  /*1460*/  FSEL R68, R65, RZ, P0 ;  /* 0x000000ff41447208 */ /* 0x000fc40000000000 */
[----:B------:R-:W-:Y:S01]  /*1470*/  @P1 PRMT R32, R32, 0x5410, R52 ;  /* 0x0000541020201816 */ /* 0x000fe20000000034 */
[----:B------:R-:W1:Y:S01]  /*1480*/  @P1 LDC R39, c[0x0][0x40c] ;  /* 0x00010300ff271b82 */ /* 0x000e620000000800 */
[----:B------:R-:W-:Y:S01]  /*1490*/  FFMA.FTZ R52, R47, R61, R60 ;  /* 0x0000003d2f347223 */ /* 0x000fe2000001003c */
[----:B------:R-:W-:Y:S01]  /*14a0*/  FMUL.FTZ R64, R53, R64 ;  /* 0x0000004035407220 */ /* 0x000fe20000410000 */
[----:B------:R-:W-:Y:S02]  /*14b0*/  PRMT R36, R62, 0x5410, R36 ;  /* 0x000054103e247816 */ /* 0x000fe40000000024 */
[----:B------:R-:W-:Y:S02]  /*14c0*/  FADD.FTZ R52, R41, -R52 ;  /* 0x8000003429347221 */ /* 0x000fe40000010000 */
[----:B------:R-:W-:Y:S01]  /*14d0*/  FSEL R64, R64, RZ, P0 ;  /* 0x000000ff40407208 */ /* 0x000fe20000000000 */
[----:B------:R-:W2:Y:S01]  /*14e0*/  @P1 LDC R65, c[0x0][0x40c] ;  /* 0x00010300ff411b82 */ /* 0x000ea20000000800 */
[----:B------:R-:W-:-:S05]  /*14f0*/  FMUL.FTZ R52, R53, R52 ;  /* 0x0000003435347220 */ /* 0x000fca0000410000 */
[----:B------:R-:W-:Y:S01]  /*1500*/  FSEL R52, R52, RZ, P0 ;  /* 0x000000ff34347208 */ /* 0x000fe20000000000 */
[----:B0-----:R-:W-:-:S03]  /*1510*/  @P1 FMUL.FTZ R63, R68, R63 ;  /* 0x0000003f443f1220 */ /* 0x001fc60000410000 */
[----:B------:R-:W-:Y:S02]  /*1520*/  F2FP.BF16.F32.PACK_AB R37, RZ, R52 ;  /* 0x00000034ff25723e */ /* 0x000fe400000010ff */
[----:B------:R-:W-:Y:S02]  /*1530*/  @P1 F2FP.BF16.F32.PACK_AB R63, RZ, R63 ;  /* 0x0000003fff3f123e */ /* 0x000fe400000010ff */
[----:B------:R-:W-:Y:S01]  /*1540*/  PRMT R37, R38, 0x5410, R37 ;  /* 0x0000541026257816 */ /* 0x000fe20000000025 */
[----:B-1----:R-:W-:Y:S01]  /*1550*/  @P1 FMUL.FTZ R52, R52, R39 ;  /* 0x0000002734341220 */ /* 0x002fe20000410000 */
[----:B------:R-:W-:Y:S01]  /*1560*/  FFMA.FTZ R39, R45, R61, R60 ;  /* 0x0000003d2d277223 */ /* 0x000fe2000001003c */
[----:B------:R-:W-:Y:S01]  /*1570*/  @P1 PRMT R34, R63, 0x7610, R34 ;  /* 0x000076103f221816 */ /* 0x000fe20000000022 */
[----:B------:R-:W0:Y:S01]  /*1580*/  @P1 LDC R61, c[0x0][0x40c] ;  /* 0x00010300ff3d1b82 */ /* 0x000e220000000800 */
[----:B------:R-:W-:Y:S02]  /*1590*/  FSEL R63, R66, RZ, P0 ;  /* 0x000000ff423f7208 */ /* 0x000fe40000000000 */
[----:B------:R-:W-:-:S02]  /*15a0*/  @P1 F2FP.BF16.F32.PACK_AB R60, RZ, R52 ;  /* 0x00000034ff3c123e */ /* 0x000fc400000010ff */
[----:B------:R-:W-:Y:S01]  /*15b0*/  F2FP.BF16.F32.PACK_AB R52, RZ, R68 ;  /* 0x00000044ff34723e */ /* 0x000fe200000010ff */
[----:B------:R-:W-:Y:S01]  /*15c0*/  FADD.FTZ R68, R40, -R39 ;  /* 0x8000002728447221 */ /* 0x000fe20000010000 */
[----:B------:R-:W-:-:S03]  /*15d0*/  @P1 PRMT R33, R33, 0x5410, R60 ;  /* 0x0000541021211816 */ /* 0x000fc6000000003c */
[----:B------:R-:W-:Y:S01]  /*15e0*/  FMUL.FTZ R68, R53, R68 ;  /* 0x0000004435447220 */ /* 0x000fe20000410000 */
[----:B------:R-:W-:-:S04]  /*15f0*/  F2FP.BF16.F32.PACK_AB R53, RZ, R64 ;  /* 0x00000040ff35723e */ /* 0x000fc800000010ff */
[----:B------:R-:W-:Y:S02]  /*1600*/  FSEL R68, R68, RZ, P0 ;  /* 0x000000ff44447208 */ /* 0x000fe40000000000 */
[----:B------:R-:W-:Y:S02]  /*1610*/  PRMT R38, R52, 0x5410, R53 ;  /* 0x0000541034267816 */ /* 0x000fe40000000035 */
[----:B------:R-:W-:Y:S01]  /*1620*/  F2FP.BF16.F32.PACK_AB R39, R63, R68 ;  /* 0x000000443f27723e */ /* 0x000fe200000010ff */
[----:B--2---:R-:W-:Y:S01]  /*1630*/  @P1 FMUL.FTZ R65, R68, R65 ;  /* 0x0000004144411220 */ /* 0x004fe20000410000 */
[----:B0-----:R-:W-:-:S04]  /*1640*/  @P1 FMUL.FTZ R61, R64, R61 ;  /* 0x0000003d403d1220 */ /* 0x001fc80000410000 */
[----:B------:R-:W-:Y:S02]  /*1650*/  @P1 F2FP.BF16.F32.PACK_AB R65, RZ, R65 ;  /* 0x00000041ff41123e */ /* 0x000fe400000010ff */
[----:B------:R-:W-:Y:S02]  /*1660*/  @P1 F2FP.BF16.F32.PACK_AB R61, RZ, R61 ;  /* 0x0000003dff3d123e */ /* 0x000fe400000010ff */
[----:B------:R-:W-:Y:S02]  /*1670*/  @P1 PRMT R35, R65, 0x7610, R35 ;  /* 0x0000761041231816 */ /* 0x000fe40000000023 */
[----:B------:R-:W-:Y:S01]  /*1680*/  @P1 PRMT R34, R34, 0x5410, R61 ;  /* 0x0000541022221816 */ /* 0x000fe2000000003d */
[----:B------:R-:W-:Y:S06]  /*1690*/  @!P1 BRA `(.L_x_84) ;  /* 0x0000000800789947 */ /* 0x000fec0003800000 */
[----:B------:R-:W-:-:S05]  /*16a0*/  FMUL.FTZ R52, R63, UR11 ;  /* 0x0000000b3f347c20 */ /* 0x000fca0008410000 */
[----:B------:R-:W-:-:S04]  /*16b0*/  F2FP.BF16.F32.PACK_AB R52, RZ, R52 ;  /* 0x00000034ff34723e */ /* 0x000fc800000010ff */
[----:B------:R-:W-:Y:S01]  /*16c0*/  PRMT R35, R35, 0x5410, R52 ;  /* 0x0000541023237816 */ /* 0x000fe20000000034 */
[----:B------:R-:W-:Y:S06]  /*16d0*/  BRA `(.L_x_84) ;  /* 0x0000000800687947 */ /* 0x000fec0003800000 */
.L_x_82:
[----:B------:R-:W-:Y:S02]  /*16e0*/  MOV R50, UR18 ;  /* 0x0000001200327c02 */ /* 0x000fe40008000f00 */
[----:B------:R-:W-:Y:S02]  /*16f0*/  MOV R51, UR19 ;  /* 0x0000001300337c02 */ /* 0x000fe40008000f00 */
[----:B------:R-:W-:-:S04]  /*1700*/  ISETP.NE.U32.AND P0, PT, R50, RZ, PT ;  /* 0x000000ff3200720c */ /* 0x000fc80003f05070 */
[----:B------:R-:W-:-:S13]  /*1710*/  ISETP.NE.AND.EX P0, PT, R51, RZ, PT, P0 ;  /* 0x000000ff3300720c */ /* 0x000fda0003f05300 */
[----:B------:R-:W-:Y:S05]  /*1720*/  @P0 BRA `(.L_x_85) ;  /* 0x0000000400180947 */ /* 0x000fea0003800000 */
[----:B------:R-:W-:Y:S01]  /*1730*/  ISETP.GT.AND P0, PT, R52, RZ, PT ;  /* 0x000000ff3400720c */ /* 0x000fe20003f04270 */
[----:B------:R-:W0:Y:S01]  /*1740*/  @P1 LDC R65, c[0x0][0x40c] ;  /* 0x00010300ff411b82 */ /* 0x000e220000000800 */
[----:B------:R-:W-:Y:S01]  /*1750*/  IMAD.U32 R52, R8, 0x10000, RZ ;  /* 0x0001000008347824 */ /* 0x000fe200078e00ff */
[----:B------:R-:W-:-:S10]  /*1760*/  SHF.L.U32 R62, R9, 0x10, RZ ;  /* 0x00000010093e7819 */ /* 0x000fd400000006ff */
[-CC-:B------:R-:W-:Y:S01]  /*1770*/  @P0 FFMA.FTZ R63, R0, R61.reuse, R60.reuse ;  /* 0x0000003d003f0223 */ /* 0x180fe2000001003c */
[----:B------:R-:W-:-:S03]  /*1780*/  @P0 FFMA.FTZ R66, R47, R61, R60 ;  /* 0x0000003d2f420223 */ /* 0x000fc6000001003c */
[----:B------:R-:W-:Y:S01]  /*1790*/  @P0 FADD.FTZ R63, R4, -R63 ;  /* 0x8000003f043f0221 */ /* 0x000fe20000010000 */
[----:B------:R-:W-:-:S03]  /*17a0*/  @P0 FADD.FTZ R66, R41, -R66 ;  /* 0x8000004229420221 */ /* 0x000fc60000010000 */
[----:B------:R-:W-:-:S04]  /*17b0*/  @P0 FFMA.FTZ R52, R53, R63, R52 ;  /* 0x0000003f35340223 */ /* 0x000fc80000010034 */
[----:B0-----:R-:W-:Y:S01]  /*17c0*/  @P1 FMUL.FTZ R63, R52, R65 ;  /* 0x00000041343f1220 */ /* 0x001fe20000410000 */
[----:B------:R-:W-:Y:S01]  /*17d0*/  PRMT R52, R8, 0x7632, R52 ;  /* 0x0000763208347816 */ /* 0x000fe20000000034 */
[----:B------:R-:W-:-:S03]  /*17e0*/  @P0 FFMA.FTZ R65, R48, R61, R60 ;  /* 0x0000003d30410223 */ /* 0x000fc6000001003c */
[----:B------:R-:W-:Y:S01]  /*17f0*/  SHF.L.U32 R52, R52, 0x10, RZ ;  /* 0x0000001034347819 */ /* 0x000fe200000006ff */
[----:B------:R-:W-:Y:S01]  /*1800*/  @P0 FADD.FTZ R65, R46, -R65 ;  /* 0x800000412e410221 */ /* 0x000fe20000010000 */
[----:B------:R-:W-:-:S03]  /*1810*/  @P1 F2FP.BF16.F32.PACK_AB R63, RZ, R63 ;  /* 0x0000003fff3f123e */ /* 0x000fc600000010ff */
[----:B------:R-:W-:Y:S01]  /*1820*/  @P0 FFMA.FTZ R52, R53, R65, R52 ;  /* 0x0000004135340223 */ /* 0x000fe20000010034 */
[----:B------:R-:W-:Y:S01]  /*1830*/  @P1 PRMT R32, R63, 0x7610, R32 ;  /* 0x000076103f201816 */ /* 0x000fe20000000020 */
[----:B------:R-:W0:Y:S01]  /*1840*/  @P1 LDC R65, c[0x0][0x40c] ;  /* 0x00010300ff411b82 */ /* 0x000e220000000800 */
[----:B------:R-:W-:-:S04]  /*1850*/  PRMT R63, R9, 0x7632, R63 ;  /* 0x00007632093f7816 */ /* 0x000fc8000000003f */
[----:B------:R-:W-:-:S03]  /*1860*/  SHF.L.U32 R64, R63, 0x10, RZ ;  /* 0x000000103f407819 */ /* 0x000fc600000006ff */
[----:B------:R-:W1:Y:S02]  /*1870*/  @P1 LDC R63, c[0x0][0x40c] ;  /* 0x00010300ff3f1b82 */ /* 0x000e640000000800 */
[----:B------:R-:W-:Y:S01]  /*1880*/  @P0 FFMA.FTZ R64, R53, R66, R64 ;  /* 0x0000004235400223 */ /* 0x000fe20000010040 */
[----:B0-----:R-:W-:Y:S01]  /*1890*/  @P1 FMUL.FTZ R52, R52, R65 ;  /* 0x0000004134341220 */ /* 0x001fe20000410000 */
[----:B------:R-:W-:-:S04]  /*18a0*/  @P0 FFMA.FTZ R65, R5, R61, R60 ;  /* 0x0000003d05410223 */ /* 0x000fc8000001003c */
[----:B------:R-:W-:Y:S01]  /*18b0*/  @P1 F2FP.BF16.F32.PACK_AB R52, RZ, R52 ;  /* 0x00000034ff34123e */ /* 0x000fe200000010ff */
[----:B------:R-:W-:Y:S01]  /*18c0*/  @P0 FADD.FTZ R65, R6, -R65 ;  /* 0x8000004106410221 */ /* 0x000fe20000010000 */
[----:B-1----:R-:W-:Y:S01]  /*18d0*/  @P1 FMUL.FTZ R64, R64, R63 ;  /* 0x0000003f40401220 */ /* 0x002fe20000410000 */
[----:B------:R-:W-:Y:S01]  /*18e0*/  @P0 FFMA.FTZ R63, R7, R61, R60 ;  /* 0x0000003d073f0223 */ /* 0x000fe2000001003c */
[----:B------:R-:W-:Y:S01]  /*18f0*/  @P1 PRMT R32, R32, 0x5410, R52 ;  /* 0x0000541020201816 */ /* 0x000fe20000000034 */
[C---:B------:R-:W-:Y:S01]  /*1900*/  @P0 FFMA.FTZ R62, R53.reuse, R65, R62 ;  /* 0x00000041353e0223 */ /* 0x040fe2000001003e */
[----:B------:R-:W-:Y:S01]  /*1910*/  SHF.L.U32 R52, R10, 0x10, RZ ;  /* 0x000000100a347819 */ /* 0x000fe200000006ff */
[----:B------:R-:W-:Y:S01]  /*1920*/  @P0 FADD.FTZ R63, R44, -R63 ;  /* 0x8000003f2c3f0221 */ /* 0x000fe20000010000 */
[----:B------:R-:W0:Y:S01]  /*1930*/  @P1 LDC R65, c[0x0][0x40c] ;  /* 0x00010300ff411b82 */ /* 0x000e220000000800 */
[----:B------:R-:W-:Y:S02]  /*1940*/  @P1 F2FP.BF16.F32.PACK_AB R64, RZ, R64 ;  /* 0x00000040ff40123e */ /* 0x000fe400000010ff */
[----:B------:R-:W-:-:S05]  /*1950*/  @P0 FFMA.FTZ R52, R53, R63, R52 ;  /* 0x0000003f35340223 */ /* 0x000fca0000010034 */
[----:B------:R-:W1:Y:S01]  /*1960*/  @P1 LDC R63, c[0x0][0x40c] ;  /* 0x00010300ff3f1b82 */ /* 0x000e620000000800 */
[----:B0-----:R-:W-:-:S05]  /*1970*/  @P1 FMUL.FTZ R62, R62, R65 ;  /* 0x000000413e3e1220 */ /* 0x001fca0000410000 */
[----:B------:R-:W-:Y:S01]  /*1980*/  @P1 F2FP.BF16.F32.PACK_AB R62, RZ, R62 ;  /* 0x0000003eff3e123e */ /* 0x000fe200000010ff */
[----:B-1----:R-:W-:-:S03]  /*1990*/  @P1 FMUL.FTZ R52, R52, R63 ;  /* 0x0000003f34341220 */ /* 0x002fc60000410000 */
[----:B------:R-:W-:Y:S01]  /*19a0*/  @P1 PRMT R33, R62, 0x7610, R33 ;  /* 0x000076103e211816 */ /* 0x000fe20000000021 */
[----:B------:R-:W0:Y:S01]  /*19b0*/  @P1 LDC R63, c[0x0][0x40c] ;  /* 0x00010300ff3f1b82 */ /* 0x000e220000000800 */
[----:B------:R-:W-:Y:S02]  /*19c0*/  PRMT R62, R10, 0x7632, R62 ;  /* 0x000076320a3e7816 */ /* 0x000fe4000000003e */
[----:B------:R-:W-:Y:S01]  /*19d0*/  @P1 PRMT R33, R33, 0x5410, R64 ;  /* 0x0000541021211816 */ /* 0x000fe20000000040 */
[----:B------:R-:W-:Y:S01]  /*19e0*/  @P0 FFMA.FTZ R64, R54, R61, R60 ;  /* 0x0000003d36400223 */ /* 0x000fe2000001003c */
[----:B------:R-:W-:Y:S01]  /*19f0*/  @P1 F2FP.BF16.F32.PACK_AB R52, RZ, R52 ;  /* 0x00000034ff34123e */ /* 0x000fe200000010ff */
[----:B------:R-:W-:Y:S02]  /*1a00*/  IMAD.U32 R62, R62, 0x10000, RZ ;  /* 0x000100003e3e7824 */ /* 0x000fe400078e00ff */
[----:B------:R-:W-:Y:S01]  /*1a10*/  @P0 FADD.FTZ R64, R55, -R64 ;  /* 0x8000004037400221 */ /* 0x000fe20000010000 */
[----:B------:R-:W-:-:S03]  /*1a20*/  @P1 PRMT R34, R52, 0x7610, R34 ;  /* 0x0000761034221816 */ /* 0x000fc60000000022 */
[----:B------:R-:W-:Y:S01]  /*1a30*/  @P0 FFMA.FTZ R62, R53, R64, R62 ;  /* 0x00000040353e0223 */ /* 0x000fe2000001003e */
[----:B------:R-:W-:-:S03]  /*1a40*/  SHF.L.U32 R64, R11, 0x10, RZ ;  /* 0x000000100b407819 */ /* 0x000fc600000006ff */
[----:B0-----:R-:W-:Y:S01]  /*1a50*/  @P1 FMUL.FTZ R62, R62, R63 ;  /* 0x0000003f3e3e1220 */ /* 0x001fe20000410000 */
[----:B------:R-:W-:-:S04]  /*1a60*/  @P0 FFMA.FTZ R63, R45, R61, R60 ;  /* 0x0000003d2d3f0223 */ /* 0x000fc8000001003c */
[----:B------:R-:W-:Y:S01]  /*1a70*/  @P0 FADD.FTZ R63, R40, -R63 ;  /* 0x8000003f283f0221 */ /* 0x000fe20000010000 */
[----:B------:R-:W-:-:S03]  /*1a80*/  @P1 F2FP.BF16.F32.PACK_AB R62, RZ, R62 ;  /* 0x0000003eff3e123e */ /* 0x000fc600000010ff */
[----:B------:R-:W-:Y:S01]  /*1a90*/  @P0 FFMA.FTZ R64, R53, R63, R64 ;  /* 0x0000003f35400223 */ /* 0x000fe20000010040 */
[----:B------:R-:W-:Y:S01]  /*1aa0*/  @P1 PRMT R34, R34, 0x5410, R62 ;  /* 0x0000541022221816 */ /* 0x000fe2000000003e */
[----:B------:R-:W0:Y:S02]  /*1ab0*/  @P1 LDC R63, c[0x0][0x40c] ;  /* 0x00010300ff3f1b82 */ /* 0x000e240000000800 */
        /* <DEDUP_REMOVED lines=13> */
.L_x_85:
[----:B------:R-:W-:Y:S01]  /*1b90*/  ISETP.GT.AND P0, PT, R52, RZ, PT ;  /* 0x000000ff3400720c */ /* 0x000fe20003f04270 */
[----:B------:R-:W-:Y:S01]  /*1ba0*/  @P2 FFMA.FTZ R37, R0, R61, R60 ;  /* 0x0000003d00252223 */ /* 0x000fe2000001003c */
[C---:B------:R-:W-:Y:S01]  /*1bb0*/  PRMT R66, R8.reuse, 0x7632, R66 ;  /* 0x0000763208427816 */ /* 0x040fe20000000042 */
[----:B------:R-:W-:Y:S01]  /*1bc0*/  IMAD.U32 R64, R9, 0x10000, RZ ;  /* 0x0001000009407824 */ /* 0x000fe200078e00ff */
[----:B------:R-:W-:Y:S01]  /*1bd0*/  SHF.L.U32 R52, R8, 0x10, RZ ;  /* 0x0000001008347819 */ /* 0x000fe200000006ff */
[----:B------:R-:W-:Y:S01]  /*1be0*/  @P2 FADD.FTZ R37, R4, -R37 ;  /* 0x8000002504252221 */ /* 0x000fe20000010000 */
[----:B------:R-:W-:Y:S01]  /*1bf0*/  SHF.L.U32 R66, R66, 0x10, RZ ;  /* 0x0000001042427819 */ /* 0x000fe200000006ff */
[----:B------:R-:W0:Y:S01]  /*1c00*/  @P1 LDC R65, c[0x0][0x40c] ;  /* 0x00010300ff411b82 */ /* 0x000e220000000800 */
[----:B------:R-:W-:Y:S01]  /*1c10*/  SHF.L.U32 R68, R10, 0x10, RZ ;  /* 0x000000100a447819 */ /* 0x000fe200000006ff */
[----:B------:R-:W-:Y:S01]  /*1c20*/  @P2 FFMA.FTZ R52, R53, R37, R52 ;  /* 0x0000002535342223 */ /* 0x000fe20000010034 */
[----:B------:R-:W-:-:S03]  /*1c30*/  PRMT R38, R9, 0x7632, R38 ;  /* 0x0000763209267816 */ /* 0x000fc60000000026 */
[-CC-:B------:R-:W-:Y:S01]  /*1c40*/  @P0 FFMA.FTZ R39, R48, R61.reuse, R60.reuse ;  /* 0x0000003d30270223 */ /* 0x180fe2000001003c */
[-CC-:B------:R-:W-:Y:S01]  /*1c50*/  @P0 FFMA.FTZ R63, R5, R61.reuse, R60.reuse ;  /* 0x0000003d053f0223 */ /* 0x180fe2000001003c */
[----:B------:R-:W1:Y:S01]  /*1c60*/  @P1 LDC R37, c[0x0][0x40c] ;  /* 0x00010300ff251b82 */ /* 0x000e620000000800 */
[----:B------:R-:W-:Y:S01]  /*1c70*/  @P0 FFMA.FTZ R36, R47, R61, R60 ;  /* 0x0000003d2f240223 */ /* 0x000fe2000001003c */
[----:B------:R-:W-:Y:S01]  /*1c80*/  @P0 FADD.FTZ R39, R46, -R39 ;  /* 0x800000272e270221 */ /* 0x000fe20000010000 */
[----:B------:R-:W-:Y:S01]  /*1c90*/  @P0 FADD.FTZ R63, R6, -R63 ;  /* 0x8000003f063f0221 */ /* 0x000fe20000010000 */
[----:B------:R-:W-:Y:S01]  /*1ca0*/  SHF.L.U32 R38, R38, 0x10, RZ ;  /* 0x0000001026267819 */ /* 0x000fe200000006ff */
[----:B------:R-:W-:Y:S01]  /*1cb0*/  @P0 FADD.FTZ R36, R41, -R36 ;  /* 0x8000002429240221 */ /* 0x000fe20000010000 */
[C---:B------:R-:W-:Y:S01]  /*1cc0*/  @P0 FFMA.FTZ R66, R53.reuse, R39, R66 ;  /* 0x0000002735420223 */ /* 0x040fe20000010042 */
[C---:B------:R-:W-:Y:S01]  /*1cd0*/  @P0 FFMA.FTZ R64, R53.reuse, R63, R64 ;  /* 0x0000003f35400223 */ /* 0x040fe20000010040 */
[----:B------:R-:W2:Y:S01]  /*1ce0*/  @P1 LDC R39, c[0x0][0x40c] ;  /* 0x00010300ff271b82 */ /* 0x000ea20000000800 */
[----:B------:R-:W-:-:S02]  /*1cf0*/  @P0 FFMA.FTZ R38, R53, R36, R38 ;  /* 0x0000002435260223 */ /* 0x000fc40000010026 */
[----:B------:R-:W-:Y:S02]  /*1d00*/  F2FP.BF16.F32.PACK_AB R36, RZ, R66 ;  /* 0x00000042ff24723e */ /* 0x000fe400000010ff */
[----:B------:R-:W-:-:S03]  /*1d10*/  F2FP.BF16.F32.PACK_AB R62, RZ, R64 ;  /* 0x00000040ff3e723e */ /* 0x000fc600000010ff */
[----:B------:R-:W3:Y:S01]  /*1d20*/  @P1 LDC R63, c[0x0][0x40c] ;  /* 0x00010300ff3f1b82 */ /* 0x000ee20000000800 */
[----:B0-----:R-:W-:-:S05]  /*1d30*/  @P1 FMUL.FTZ R65, R64, R65 ;  /* 0x0000004140411220 */ /* 0x001fca0000410000 */
[----:B------:R-:W-:Y:S01]  /*1d40*/  @P1 F2FP.BF16.F32.PACK_AB R65, RZ, R65 ;  /* 0x00000041ff41123e */ /* 0x000fe200000010ff */
[----:B-1----:R-:W-:Y:S01]  /*1d50*/  @P1 FMUL.FTZ R66, R66, R37 ;  /* 0x0000002542421220 */ /* 0x002fe20000410000 */
[----:B------:R-:W-:Y:S02]  /*1d60*/  F2FP.BF16.F32.PACK_AB R37, RZ, R38 ;  /* 0x00000026ff25723e */ /* 0x000fe400000010ff */
[----:B------:R-:W-:Y:S02]  /*1d70*/  @P1 PRMT R33, R65, 0x7610, R33 ;  /* 0x0000761041211816 */ /* 0x000fe40000000021 */
[----:B------:R-:W-:Y:S02]  /*1d80*/  @P1 F2FP.BF16.F32.PACK_AB R66, RZ, R66 ;  /* 0x00000042ff42123e */ /* 0x000fe400000010ff */
[----:B------:R-:W-:Y:S01]  /*1d90*/  PRMT R37, R62, 0x5410, R37 ;  /* 0x000054103e257816 */ /* 0x000fe20000000025 */
[----:B--2---:R-:W-:Y:S01]  /*1da0*/  @P1 FMUL.FTZ R39, R52, R39 ;  /* 0x0000002734271220 */ /* 0x004fe20000410000 */
[----:B------:R-:W-:-:S04]  /*1db0*/  F2FP.BF16.F32.PACK_AB R52, RZ, R52 ;  /* 0x00000034ff34723e */ /* 0x000fc800000010ff */
[----:B------:R-:W-:Y:S02]  /*1dc0*/  @P1 F2FP.BF16.F32.PACK_AB R39, RZ, R39 ;  /* 0x00000027ff27123e */ /* 0x000fe400000010ff */
[----:B------:R-:W-:Y:S01]  /*1dd0*/  PRMT R36, R52, 0x5410, R36 ;  /* 0x0000541034247816 */ /* 0x000fe20000000024 */
[----:B---3--:R-:W-:Y:S01]  /*1de0*/  @P1 FMUL.FTZ R64, R38, R63 ;  /* 0x0000003f26401220 */ /* 0x008fe20000410000 */
[----:B------:R-:W-:Y:S01]  /*1df0*/  @P1 PRMT R32, R39, 0x7610, R32 ;  /* 0x0000761027201816 */ /* 0x000fe20000000020 */
[----:B------:R-:W-:-:S03]  /*1e00*/  @P0 FFMA.FTZ R39, R7, R61, R60 ;  /* 0x0000003d07270223 */ /* 0x000fc6000001003c */
[----:B------:R-:W-:Y:S01]  /*1e10*/  @P1 F2FP.BF16.F32.PACK_AB R64, RZ, R64 ;  /* 0x00000040ff40123e */ /* 0x000fe200000010ff */
[----:B------:R-:W-:Y:S01]  /*1e20*/  @P0 FADD.FTZ R39, R44, -R39 ;  /* 0x800000272c270221 */ /* 0x000fe20000010000 */
[----:B------:R-:W-:Y:S02]  /*1e30*/  @P1 PRMT R32, R32, 0x5410, R66 ;  /* 0x0000541020201816 */ /* 0x000fe40000000042 */
[----:B------:R-:W-:Y:S01]  /*1e40*/  @P1 PRMT R33, R33, 0x5410, R64 ;  /* 0x0000541021211816 */ /* 0x000fe20000000040 */
[----:B------:R-:W-:Y:S02]  /*1e50*/  @P0 FFMA.FTZ R68, R53, R39, R68 ;  /* 0x0000002735440223 */ /* 0x000fe40000010044 */
[----:B------:R-:W0:Y:S03]  /*1e60*/  @P1 LDC R39, c[0x0][0x40c] ;  /* 0x00010300ff271b82 */ /* 0x000e260000000800 */
[----:B------:R-:W-:Y:S01]  /*1e70*/  F2FP.BF16.F32.PACK_AB R38, RZ, R68 ;  /* 0x00000044ff26723e */ /* 0x000fe200000010ff */
        /* <DEDUP_REMOVED lines=8> */
[----:B------:R-:W0:Y:S03]  /*1f00*/  @P1 LDC R39, c[0x0][0x40c] ;  /* 0x00010300ff271b82 */ /* 0x000e260000000800 */
[----:B------:R-:W-:-:S04]  /*1f10*/  F2FP.BF16.F32.PACK_AB R63, RZ, R68 ;  /* 0x00000044ff3f723e */ /* 0x000fc800000010ff */
[----:B------:R-:W-:Y:S01]  /*1f20*/  PRMT R38, R38, 0x5410, R63 ;  /* 0x0000541026267816 */ /* 0x000fe2000000003f */
[----:B0-----:R-:W-:Y:S01]  /*1f30*/  @P1 FMUL.FTZ R68, R68, R39 ;  /* 0x0000002744441220 */ /* 0x001fe20000410000 */
[-CC-:B------:R-:W-:Y:S01]  /*1f40*/  @P0 FFMA.FTZ R39, R45, R61.reuse, R60.reuse ;  /* 0x0000003d2d270223 */ /* 0x180fe2000001003c */
[----:B------:R-:W-:-:S03]  /*1f50*/  @P0 FFMA.FTZ R61, R56, R61, R60 ;  /* 0x0000003d383d0223 */ /* 0x000fc6000001003c */
[----:B------:R-:W-:Y:S01]  /*1f60*/  @P0 FADD.FTZ R60, R40, -R39 ;  /* 0x80000027283c0221 */ /* 0x000fe20000010000 */
[----:B------:R-:W-:Y:S01]  /*1f70*/  SHF.L.U32 R39, R11, 0x10, RZ ;  /* 0x000000100b277819 */ /* 0x000fe200000006ff */
[----:B------:R-:W-:Y:S01]  /*1f80*/  @P0 FADD.FTZ R61, R57, -R61 ;  /* 0x8000003d393d0221 */ /* 0x000fe20000010000 */
[----:B------:R-:W-:-:S03]  /*1f90*/  @P1 F2FP.BF16.F32.PACK_AB R68, RZ, R68 ;  /* 0x00000044ff44123e */ /* 0x000fc600000010ff */
[----:B------:R-:W-:Y:S01]  /*1fa0*/  @P0 FFMA.FTZ R39, R53, R60, R39 ;  /* 0x0000003c35270223 */ /* 0x000fe20000010027 */
[----:B------:R-:W-:Y:S02]  /*1fb0*/  PRMT R60, R11, 0x7632, R60 ;  /* 0x000076320b3c7816 */ /* 0x000fe4000000003c */
[----:B------:R-:W-:-:S03]  /*1fc0*/  @P1 PRMT R34, R34, 0x5410, R68 ;  /* 0x0000541022221816 */ /* 0x000fc60000000044 */
[----:B------:R-:W-:-:S04]  /*1fd0*/  IMAD.U32 R60, R60, 0x10000, RZ ;  /* 0x000100003c3c7824 */ /* 0x000fc800078e00ff */
[----:B------:R-:W-:Y:S02]  /*1fe0*/  @P0 FFMA.FTZ R60, R53, R61, R60 ;  /* 0x0000003d353c0223 */ /* 0x000fe4000001003c */
[----:B------:R-:W0:Y:S08]  /*1ff0*/  @P1 LDC R61, c[0x0][0x40c] ;  /* 0x00010300ff3d1b82 */ /* 0x000e300000000800 */
[----:B------:R-:W1:Y:S01]  /*2000*/  @P1 LDC R53, c[0x0][0x40c] ;  /* 0x00010300ff351b82 */ /* 0x000e620000000800 */
[----:B0-----:R-:W-:Y:S01]  /*2010*/  @P1 FMUL.FTZ R61, R39, R61 ;  /* 0x0000003d273d1220 */ /* 0x001fe20000410000 */
[----:B------:R-:W-:-:S04]  /*2020*/  F2FP.BF16.F32.PACK_AB R39, R60, R39 ;  /* 0x000000273c27723e */ /* 0x000fc800000010ff */
[----:B------:R-:W-:Y:S01]  /*2030*/  @P1 F2FP.BF16.F32.PACK_AB R61, RZ, R61 ;  /* 0x0000003dff3d123e */ /* 0x000fe200000010ff */
[----:B-1----:R-:W-:-:S03]  /*2040*/  @P1 FMUL.FTZ R53, R60, R53 ;  /* 0x000000353c351220 */ /* 0x002fc60000410000 */
[----:B------:R-:W-:Y:S02]  /*2050*/  @P1 PRMT R35, R61, 0x7610, R35 ;  /* 0x000076103d231816 */ /* 0x000fe40000000023 */
[----:B------:R-:W-:-:S04]  /*2060*/  @P1 F2FP.BF16.F32.PACK_AB R53, RZ, R53 ;  /* 0x00000035ff35123e */ /* 0x000fc800000010ff */
[----:B------:R-:W-:-:S07]  /*2070*/  @P1 PRMT R35, R35, 0x5410, R53 ;  /* 0x0000541023231816 */ /* 0x000fce0000000035 */
.L_x_84:
[----:B------:R-:W-:Y:S05]  /*2080*/  BSYNC.RECONVERGENT B1 ;  /* 0x0000000000017941 */ /* 0x000fea0003800200 */
.L_x_81:
[----:B------:R-:W-:-:S04]  /*2090*/  ISETP.NE.U32.AND P0, PT, R50, RZ, PT ;  /* 0x000000ff3200720c */ /* 0x000fc80003f05070 */
[----:B------:R-:W-:Y:S02]  /*20a0*/  ISETP.NE.AND.EX P0, PT, R51, RZ, PT, P0 ;  /* 0x000000ff3300720c */ /* 0x000fe40003f05300 */
[----:B------:R-:W0:Y:S11]  /*20b0*/  @P1 LDC.64 R50, c[0x0][0x468] ;  /* 0x00011a00ff321b82 */ /* 0x000e360000000a00 */
[----:B------:R-:W1:Y:S08]  /*20c0*/  @P0 LDC R61, c[0x0][0x388] ;  /* 0x0000e200ff3d0b82 */ /* 0x000e700000000800 */
[----:B------:R-:W2:Y:S01]  /*20d0*/  @P0 LDC.64 R52, c[0x0][0x478] ;  /* 0x00011e00ff340b82 */ /* 0x000ea20000000a00 */
[----:B0-----:R-:W-:-:S04]  /*20e0*/  @P1 LEA R50, P2, R42, R50, 0x4 ;  /* 0x000000322a321211 */ /* 0x001fc800078420ff */
[----:B------:R-:W-:Y:S01]  /*20f0*/  @P1 LEA.HI.X R51, R42, R51, R43, 0x4, P2 ;  /* 0x000000332a331211 */ /* 0x000fe200010f242b */
[----:B-1----:R-:W-:-:S05]  /*2100*/  @P0 IMAD R61, R2, R61, RZ ;  /* 0x0000003d023d0224 */ /* 0x002fca00078e02ff */
[----:B------:R-:W-:-:S04]  /*2110*/  @P0 SHF.R.S32.HI R42, RZ, 0x1f, R61 ;  /* 0x0000001fff2a0819 */ /* 0x000fc8000001143d */
[----:B------:R-:W-:Y:S02]  /*2120*/  @P0 LEA.HI R60, R42, R61, RZ, 0x3 ;  /* 0x0000003d2a3c0211 */ /* 0x000fe400078f18ff */
[----:B------:R-:W0:Y:S02]  /*2130*/  LDC.64 R42, c[0x0][0x380] ;  /* 0x0000e000ff2a7b82 */ /* 0x000e240000000a00 */
[----:B------:R-:W-:-:S05]  /*2140*/  @P0 LEA.HI.SX32 R61, R60, R49, 0x1d ;  /* 0x000000313c3d0211 */ /* 0x000fca00078feaff */
[----:B--2---:R-:W-:-:S05]  /*2150*/  @P0 IMAD.WIDE.U32 R52, R61, 0x10, R52 ;  /* 0x000000103d340825 */ /* 0x004fca00078e0034 */
[----:B------:R1:W-:Y:S04]  /*2160*/  @P0 STG.E.128 desc[UR6][R52.64], R36 ;  /* 0x0000002434000986 */ /* 0x0003e8000c101d06 */
[----:B------:R1:W-:Y:S01]  /*2170*/  @P1 STG.E.128 desc[UR6][R50.64], R32 ;  /* 0x0000002032001986 */ /* 0x0003e2000c101d06 */
[----:B0-----:R-:W-:-:S04]  /*2180*/  LEA R2, R42, R2, 0x2 ;  /* 0x000000022a027211 */ /* 0x001fc800078e10ff */
[----:B------:R-:W-:-:S13]  /*2190*/  ISETP.GE.AND P0, PT, R2, R43, PT ;  /* 0x0000002b0200720c */ /* 0x000fda0003f06270 */
[----:B-1----:R-:W-:Y:S05]  /*21a0*/  @!P0 BRA `(.L_x_86) ;  /* 0xffffffe0001c8947 */ /* 0x002fea000383ffff */
.L_x_76:
[----:B------:R-:W-:Y:S05]  /*21b0*/  BSYNC B0 ;  /* 0x0000000000007941 */ /* 0x000fea0003800000 */
.L_x_75:
[----:B------:R-:W0:Y:S01]  /*21c0*/  S2R R3, SR_CgaCtaId ;  /* 0x0000000000037919 */ /* 0x000e220000008800 */
[----:B------:R-:W-:Y:S01]  /*21d0*/  MOV R0, 0x400 ;  /* 0x0000040000007802 */ /* 0x000fe20000000f00 */
[----:B------:R-:W-:Y:S05]  /*21e0*/  WARPSYNC.ALL ;  /* 0x0000000000007948 */ /* 0x000fea0003800000 */
[----:B------:R-:W1:Y:S01]  /*21f0*/  S2R R42, SR_TID.X ;  /* 0x00000000002a7919 */ /* 0x000e620000002100 */
[----:B------:R-:W2:Y:S01]  /*2200*/  LDC R9, c[0x0][0x388] ;  /* 0x0000e200ff097b82 */ /* 0x000ea20000000800 */
[----:B------:R-:W3:Y:S07]  /*2210*/  LDCU.128 UR12, c[0x0][0x440] ;  /* 0x00008800ff0c77ac */ /* 0x000eee0008000c00 */
[----:B------:R-:W2:Y:S01]  /*2220*/  S2UR UR4, SR_CTAID.X ;  /* 0x00000000000479c3 */ /* 0x000ea20000002500 */
[----:B0-----:R-:W-:-:S04]  /*2230*/  LEA R0, R3, R0, 0x18 ;  /* 0x0000000003007211 */ /* 0x001fc800078ec0ff */
[CC--:B-1----:R-:W-:Y:S02]  /*2240*/  LEA R2, R42.reuse, R0.reuse, 0x5 ;  /* 0x000000002a027211 */ /* 0x0c2fe400078e28ff */
[----:B------:R-:W-:-:S03]  /*2250*/  LEA R0, R42, R0, 0x2 ;  /* 0x000000002a007211 */ /* 0x000fc600078e10ff */
[----:B------:R-:W-:Y:S04]  /*2260*/  STS.128 [R2], R24 ;  /* 0x0000001802007388 */ /* 0x000fe80000000c00 */
[----:B------:R-:W-:Y:S01]  /*2270*/  STS.128 [R2+0x10], R28 ;  /* 0x0000101c02007388 */ /* 0x000fe20000000c00 */
[----:B------:R-:W-:Y:S06]  /*2280*/  BAR.SYNC.DEFER_BLOCKING 0x0 ;  /* 0x0000000000007b1d */ /* 0x000fec0000010000 */
[----:B------:R-:W0:Y:S04]  /*2290*/  LDS R3, [R0] ;  /* 0x0000000000037984 */ /* 0x000e280000000800 */
[----:B------:R-:W1:Y:S04]  /*22a0*/  LDS R4, [R0+0x200] ;  /* 0x0002000000047984 */ /* 0x000e680000000800 */
[----:B------:R-:W4:Y:S04]  /*22b0*/  LDS R6, [R0+0x400] ;  /* 0x0004000000067984 */ /* 0x000f280000000800 */
[----:B------:R-:W5:Y:S04]  /*22c0*/  LDS R5, [R0+0x600] ;  /* 0x0006000000057984 */ /* 0x000f680000000800 */
[----:B------:R-:W3:Y:S04]  /*22d0*/  LDS R8, [R0+0x800] ;  /* 0x0008000000087984 */ /* 0x000ee80000000800 */
[----:B------:R-:W2:Y:S04]  /*22e0*/  LDS R7, [R0+0xa00] ;  /* 0x000a000000077984 */ /* 0x000ea80000000800 */
[----:B------:R-:W-:Y:S04]  /*22f0*/  LDS R10, [R0+0xc00] ;  /* 0x000c0000000a7984 */ /* 0x000fe80000000800 */
[----:B------:R-:W2:Y:S01]  /*2300*/  LDS R12, [R0+0xe00] ;  /* 0x000e0000000c7984 */ /* 0x000ea20000000800 */
[----:B------:R-:W-:Y:S01]  /*2310*/  BAR.SYNC.DEFER_BLOCKING 0x0 ;  /* 0x0000000000007b1d */ /* 0x000fe20000010000 */
[----:B0-----:R-:W-:Y:S01]  /*2320*/  FADD.FTZ R3, RZ, R3 ;  /* 0x00000003ff037221 */ /* 0x001fe20000010000 */
[----:B-1----:R-:W-:-:S03]  /*2330*/  FADD.FTZ R4, RZ, R4 ;  /* 0x00000004ff047221 */ /* 0x002fc60000010000 */
[----:B----4-:R-:W-:Y:S01]  /*2340*/  FADD.FTZ R3, R3, R6 ;  /* 0x0000000603037221 */ /* 0x010fe20000010000 */
[----:B-----5:R-:W-:Y:S01]  /*2350*/  FADD.FTZ R4, R4, R5 ;  /* 0x0000000504047221 */ /* 0x020fe20000010000 */
[----:B------:R-:W-:Y:S02]  /*2360*/  STS.128 [R2], R16 ;  /* 0x0000001002007388 */ /* 0x000fe40000000c00 */
[----:B---3--:R-:W-:Y:S02]  /*2370*/  FADD.FTZ R3, R3, R8 ;  /* 0x0000000803037221 */ /* 0x008fe40000010000 */
[----:B------:R0:W-:Y:S01]  /*2380*/  STS.128 [R2+0x10], R20 ;  /* 0x0000101402007388 */ /* 0x0001e20000000c00 */
[----:B--2---:R-:W-:Y:S01]  /*2390*/  FADD.FTZ R7, R4, R7 ;  /* 0x0000000704077221 */ /* 0x004fe20000010000 */
[----:B------:R-:W-:Y:S03]  /*23a0*/  BAR.SYNC.DEFER_BLOCKING 0x0 ;  /* 0x0000000000007b1d */ /* 0x000fe60000010000 */
[----:B------:R-:W-:Y:S01]  /*23b0*/  FADD.FTZ R7, R7, R12 ;  /* 0x0000000c07077221 */ /* 0x000fe20000010000 */
[----:B0-----:R-:W-:-:S02]  /*23c0*/  IMAD R2, R9, UR4, RZ ;  /* 0x0000000409027c24 */ /* 0x001fc4000f8e02ff */
[----:B------:R-:W-:-:S03]  /*23d0*/  FADD.FTZ R9, R3, R10 ;  /* 0x0000000a03097221 */ /* 0x000fc60000010000 */
[----:B------:R-:W-:-:S04]  /*23e0*/  IADD3 R2, P0, PT, R2, R42, RZ ;  /* 0x0000002a02027210 */ /* 0x000fc80007f1e0ff */
[----:B------:R-:W-:Y:S02]  /*23f0*/  IADD3.X R3, PT, PT, RZ, RZ, RZ, P0, !PT ;  /* 0x000000ffff037210 */ /* 0x000fe400007fe4ff */
[C---:B------:R-:W-:Y:S01]  /*2400*/  SHF.L.U32 R4, R2.reuse, 0x2, RZ ;  /* 0x0000000202047819 */ /* 0x040fe200000006ff */
        /* <DEDUP_REMOVED lines=8> */
[----:B0-----:R-:W-:-:S02]  /*2490*/  SHF.L.U64.HI R0, R2, 0x2, R3 ;  /* 0x0000000202007819 */ /* 0x001fc40000010203 */
[C---:B------:R-:W-:Y:S01]  /*24a0*/  IADD3 R2, P0, PT, R4.reuse, UR14, RZ ;  /* 0x0000000e04027c10 */ /* 0x040fe2000ff1e0ff */
[----:B------:R-:W-:Y:S01]  /*24b0*/  FADD.FTZ R11, RZ, R11 ;  /* 0x0000000bff0b7221 */ /* 0x000fe20000010000 */
[----:B------:R-:W-:Y:S02]  /*24c0*/  IADD3 R4, P1, PT, R4, UR12, RZ ;  /* 0x0000000c04047c10 */ /* 0x000fe4000ff3e0ff */
[C---:B------:R-:W-:Y:S01]  /*24d0*/  IADD3.X R3, PT, PT, R0.reuse, UR15, RZ, P0, !PT ;  /* 0x0000000f00037c10 */ /* 0x040fe200087fe4ff */
[----:B-1----:R-:W-:Y:S01]  /*24e0*/  FADD.FTZ R13, RZ, R13 ;  /* 0x0000000dff0d7221 */ /* 0x002fe20000010000 */
[----:B------:R-:W-:Y:S01]  /*24f0*/  IADD3.X R5, PT, PT, R0, UR13, RZ, P1, !PT ;  /* 0x0000000d00057c10 */ /* 0x000fe20008ffe4ff */
[----:B--2---:R-:W-:Y:S02]  /*2500*/  FADD.FTZ R11, R11, R14 ;  /* 0x0000000e0b0b7221 */ /* 0x004fe40000010000 */
[----:B---3--:R-:W-:Y:S02]  /*2510*/  FADD.FTZ R13, R13, R24 ;  /* 0x000000180d0d7221 */ /* 0x008fe40000010000 */
[----:B----4-:R-:W-:-:S02]  /*2520*/  FADD.FTZ R11, R11, R26 ;  /* 0x0000001a0b0b7221 */ /* 0x010fc40000010000 */
[----:B-----5:R-:W-:Y:S02]  /*2530*/  FADD.FTZ R13, R13, R28 ;  /* 0x0000001c0d0d7221 */ /* 0x020fe40000010000 */
[----:B------:R-:W-:Y:S02]  /*2540*/  FADD.FTZ R11, R11, R16 ;  /* 0x000000100b0b7221 */ /* 0x000fe40000010000 */
[----:B------:R-:W-:-:S03]  /*2550*/  FADD.FTZ R13, R13, R18 ;  /* 0x000000120d0d7221 */ /* 0x000fc60000010000 */
[----:B------:R-:W-:Y:S04]  /*2560*/  STG.E desc[UR6][R2.64], R11 ;  /* 0x0000000b02007986 */ /* 0x000fe8000c101906 */
[----:B------:R-:W-:Y:S04]  /*2570*/  STG.E desc[UR6][R4.64], R9 ;  /* 0x0000000904007986 */ /* 0x000fe8000c101906 */
[----:B------:R-:W-:Y:S04]  /*2580*/  STG.E desc[UR6][R2.64+0x200], R13 ;  /* 0x0002000d02007986 */ /* 0x000fe8000c101906 */
[----:B------:R-:W-:Y:S01]  /*2590*/  STG.E desc[UR6][R4.64+0x200], R7 ;  /* 0x0002000704007986 */ /* 0x000fe2000c101906 */
[----:B------:R-:W-:Y:S05]  /*25a0*/  EXIT ;  /* 0x000000000000794d */ /* 0x000fea0003800000 */
.L_x_80:
[----:B------:R-:W-:Y:S01]  /*25b0*/  HFMA2 R43, -RZ, RZ, 0, 1.847743988037109375e-06 ;  /* 0x0000001fff2b7431 */ /* 0x000fe200000001ff */
[----:B------:R-:W-:Y:S01]  /*25c0*/  BSSY B1, `(.L_x_87) ;  /* 0x0000006000017945 */ /* 0x000fe20003800000 */
[----:B------:R-:W-:Y:S01]  /*25d0*/  IMAD.MOV.U32 R63, RZ, RZ, 0x1 ;  /* 0x00000001ff3f7424 */ /* 0x000fe200078e00ff */
[----:B------:R-:W-:-:S07]  /*25e0*/  MOV R42, 0xffffffff ;  /* 0xffffffff002a7802 */ /* 0x000fce0000000f00 */
[----:B------:R-:W-:Y:S05]  /*25f0*/  WARPSYNC.COLLECTIVE R42, `(.L_x_88) ;  /* 0x000000002a087348 */ /* 0x000fea0003c00000 */
[----:B------:R0:W1:Y:S02]  /*2600*/  SHFL.BFLY P0, R64, R62, R63, R43 ;  /* 0x0c00003f3e407389 */ /* 0x000064000000002b */
[----:B01----:R-:W-:Y:S05]  /*2610*/  ENDCOLLECTIVE ;  /* 0x000000000000791b */ /* 0x003fea0003800000 */
.L_x_88:
[----:B------:R-:W-:Y:S05]  /*2620*/  BSYNC B1 ;  /* 0x0000000000017941 */ /* 0x000fea0003800000 */
.L_x_87:
[----:B------:R-:W-:Y:S01]  /*2630*/  FADD.FTZ R65, R64, R62 ;  /* 0x0000003e40417221 */ /* 0x000fe20000010000 */
[----:B------:R-:W-:Y:S01]  /*2640*/  MOV R62, R61 ;  /* 0x0000003d003e7202 */ /* 0x000fe20000000f00 */
[----:B------:R-:W-:Y:S01]  /*2650*/  HFMA2 R63, -RZ, RZ, 0, 5.9604644775390625e-08 ;  /* 0x00000001ff3f7431 */ /* 0x000fe200000001ff */
[----:B------:R-:W-:Y:S01]  /*2660*/  MOV R43, 0x1f ;  /* 0x0000001f002b7802 */ /* 0x000fe20000000f00 */
[----:B------:R-:W-:-:S07]  /*2670*/  IMAD.MOV.U32 R42, RZ, RZ, -0x1 ;  /* 0xffffffffff2a7424 */ /* 0x000fce00078e00ff */
[----:B------:R-:W-:Y:S05]  /*2680*/  WARPSYNC.COLLECTIVE R42, `(.L_x_89) ;  /* 0x000000002a087348 */ /* 0x000fea0003c00000 */
[----:B------:R0:W1:Y:S02]  /*2690*/  SHFL.BFLY P0, R64, R62, R63, R43 ;  /* 0x0c00003f3e407389 */ /* 0x000064000000002b */
[----:B01----:R-:W-:Y:S05]  /*26a0*/  ENDCOLLECTIVE ;  /* 0x000000000000791b */ /* 0x003fea0003800000 */
.L_x_89:
[----:B------:R-:W-:Y:S01]  /*26b0*/  MOV R62, R65 ;  /* 0x00000041003e7202 */ /* 0x000fe20000000f00 */
[----:B------:R-:W-:Y:S01]  /*26c0*/  HFMA2 R63, -RZ, RZ, 0, 1.1920928955078125e-07 ;  /* 0x00000002ff3f7431 */ /* 0x000fe200000001ff */
[----:B------:R-:W-:-:S07]  /*26d0*/  MOV R66, R64 ;  /* 0x0000004000427202 */ /* 0x000fce0000000f00 */
[----:B------:R-:W-:Y:S05]  /*26e0*/  WARPSYNC.COLLECTIVE R42, `(.L_x_90) ;  /* 0x000000002a087348 */ /* 0x000fea0003c00000 */
[----:B------:R0:W1:Y:S02]  /*26f0*/  SHFL.BFLY P0, R64, R62, R63, R43 ;  /* 0x0c00003f3e407389 */ /* 0x000064000000002b */
[----:B01----:R-:W-:Y:S05]  /*2700*/  ENDCOLLECTIVE ;  /* 0x000000000000791b */ /* 0x003fea0003800000 */
.L_x_90:
[----:B------:R-:W-:-:S05]  /*2710*/  FADD.FTZ R66, R66, R61 ;  /* 0x0000003d42427221 */ /* 0x000fca0000010000 */
[----:B------:R-:W-:Y:S01]  /*2720*/  MOV R62, R66 ;  /* 0x00000042003e7202 */ /* 0x000fe20000000f00 */
[----:B------:R-:W-:-:S07]  /*2730*/  FADD.FTZ R67, R65, R64 ;  /* 0x0000004041437221 */ /* 0x000fce0000010000 */
[----:B------:R-:W-:Y:S05]  /*2740*/  WARPSYNC.COLLECTIVE R42, `(.L_x_91) ;  /* 0x000000002a087348 */ /* 0x000fea0003c00000 */
[----:B------:R0:W1:Y:S02]  /*2750*/  SHFL.BFLY P0, R64, R62, R63, R43 ;  /* 0x0c00003f3e407389 */ /* 0x000064000000002b */
[----:B01----:R-:W-:Y:S05]  /*2760*/  ENDCOLLECTIVE ;  /* 0x000000000000791b */ /* 0x003fea0003800000 */
.L_x_91:
[----:B------:R-:W-:Y:S02]  /*2770*/  IMAD.MOV.U32 R62, RZ, RZ, R67 ;  /* 0x000000ffff3e7224 */ /* 0x000fe400078e0043 */
[----:B------:R-:W-:Y:S01]  /*2780*/  HFMA2 R63, -RZ, RZ, 0, 2.384185791015625e-07 ;  /* 0x00000004ff3f7431 */ /* 0x000fe200000001ff */
[----:B------:R-:W-:-:S07]  /*2790*/  MOV R68, R64 ;  /* 0x0000004000447202 */ /* 0x000fce0000000f00 */
[----:B------:R-:W-:Y:S05]  /*27a0*/  WARPSYNC.COLLECTIVE R42, `(.L_x_92) ;  /* 0x000000002a087348 */ /* 0x000fea0003c00000 */
[----:B------:R0:W1:Y:S02]  /*27b0*/  SHFL.BFLY P0, R64, R62, R63, R43 ;  /* 0x0c00003f3e407389 */ /* 0x000064000000002b */
[----:B01----:R-:W-:Y:S05]  /*27c0*/  ENDCOLLECTIVE ;  /* 0x000000000000791b */ /* 0x003fea0003800000 */
.L_x_92:
[----:B------:R-:W-:-:S05]  /*27d0*/  FADD.FTZ R68, R66, R68 ;  /* 0x0000004442447221 */ /* 0x000fca0000010000 */
[----:B------:R-:W-:Y:S01]  /*27e0*/  MOV R62, R68 ;  /* 0x00000044003e7202 */ /* 0x000fe20000000f00 */
[----:B------:R-:W-:-:S07]  /*27f0*/  FADD.FTZ R67, R67, R64 ;  /* 0x0000004043437221 */ /* 0x000fce0000010000 */
[----:B------:R-:W-:Y:S05]  /*2800*/  WARPSYNC.COLLECTIVE R42, `(.L_x_93) ;  /* 0x000000002a087348 */ /* 0x000fea0003c00000 */
[----:B------:R0:W1:Y:S02]  /*2810*/  SHFL.BFLY P0, R64, R62, R63, R43 ;  /* 0x0c00003f3e407389 */ /* 0x000064000000002b */
[----:B01----:R-:W-:Y:S05]  /*2820*/  ENDCOLLECTIVE ;  /* 0x000000000000791b */ /* 0x003fea0003800000 */
.L_x_93:
[----:B------:R-:W-:Y:S01]  /*2830*/  MOV R62, R67 ;  /* 0x00000043003e7202 */ /* 0x000fe20000000f00 */
[----:B------:R-:W-:Y:S01]  /*2840*/  HFMA2 R63, -RZ, RZ, 0, 4.76837158203125e-07 ;  /* 0x00000008ff3f7431 */ /* 0x000fe200000001ff */
[----:B------:R-:W-:-:S07]  /*2850*/  MOV R61, R64 ;  /* 0x00000040003d7202 */ /* 0x000fce0000000f00 */
[----:B------:R-:W-:Y:S05]  /*2860*/  WARPSYNC.COLLECTIVE R42, `(.L_x_94) ;  /* 0x000000002a087348 */ /* 0x000fea0003c00000 */
[----:B------:R0:W1:Y:S02]  /*2870*/  SHFL.BFLY P0, R64, R62, R63, R43 ;  /* 0x0c00003f3e407389 */ /* 0x000064000000002b */
[----:B01----:R-:W-:Y:S05]  /*2880*/  ENDCOLLECTIVE ;  /* 0x000000000000791b */ /* 0x003fea0003800000 */
.L_x_94:
[----:B------:R-:W-:-:S04]  /*2890*/  FADD.FTZ R68, R68, R61 ;  /* 0x0000003d44447221 */ /* 0x000fc80000010000 */
[----:B------:R-:W-:Y:S02]  /*28a0*/  IMAD.MOV.U32 R62, RZ, RZ, R68 ;  /* 0x000000ffff3e7224 */ /* 0x000fe400078e0044 */
[----:B------:R-:W-:-:S07]  /*28b0*/  FADD.FTZ R61, R67, R64 ;  /* 0x00000040433d7221 */ /* 0x000fce0000010000 */
[----:B------:R-:W-:Y:S05]  /*28c0*/  WARPSYNC.COLLECTIVE R42, `(.L_x_95) ;  /* 0x000000002a087348 */ /* 0x000fea0003c00000 */
[----:B------:R0:W1:Y:S02]  /*28d0*/  SHFL.BFLY P0, R64, R62, R63, R43 ;  /* 0x0c00003f3e407389 */ /* 0x000064000000002b */
[----:B01----:R-:W-:Y:S05]  /*28e0*/  ENDCOLLECTIVE ;  /* 0x000000000000791b */ /* 0x003fea0003800000 */
.L_x_95:
[----:B------:R-:W-:Y:S01]  /*28f0*/  MOV R62, R61 ;  /* 0x0000003d003e7202 */ /* 0x000fe20000000f00 */
[----:B------:R-:W-:Y:S01]  /*2900*/  HFMA2 R63, -RZ, RZ, 0, 9.5367431640625e-07 ;  /* 0x00000010ff3f7431 */ /* 0x000fe200000001ff */
[----:B------:R-:W-:-:S07]  /*2910*/  MOV R65, R64 ;  /* 0x0000004000417202 */ /* 0x000fce0000000f00 */
[----:B------:R-:W-:Y:S05]  /*2920*/  WARPSYNC.COLLECTIVE R42, `(.L_x_96) ;  /* 0x000000002a087348 */ /* 0x000fea0003c00000 */
[----:B------:R0:W1:Y:S02]  /*2930*/  SHFL.BFLY P0, R64, R62, R63, R43 ;  /* 0x0c00003f3e407389 */ /* 0x000064000000002b */
[----:B01----:R-:W-:Y:S05]  /*2940*/  ENDCOLLECTIVE ;  /* 0x000000000000791b */ /* 0x003fea0003800000 */
.L_x_96:
[----:B------:R-:W-:-:S05]  /*2950*/  FADD.FTZ R65, R68, R65 ;  /* 0x0000004144417221 */ /* 0x000fca0000010000 */
[----:B------:R-:W-:Y:S02]  /*2960*/  MOV R62, R65 ;  /* 0x00000041003e7202 */ /* 0x000fe40000000f00 */
[----:B------:R-:W-:-:S07]  /*2970*/  MOV R66, R64 ;  /* 0x0000004000427202 */ /* 0x000fce0000000f00 */
[----:B------:R-:W-:Y:S05]  /*2980*/  WARPSYNC.COLLECTIVE R42, `(.L_x_97) ;  /* 0x000000002a087348 */ /* 0x000fea0003c00000 */
[----:B------:R0:W1:Y:S02]  /*2990*/  SHFL.BFLY P0, R64, R62, R63, R43 ;  /* 0x0c00003f3e407389 */ /* 0x000064000000002b */
[----:B01----:R-:W-:Y:S05]  /*29a0*/  ENDCOLLECTIVE ;  /* 0x000000000000791b */ /* 0x003fea0003800000 */
.L_x_97:
[----:B------:R-:W-:Y:S05]  /*29b0*/  BRA `(.L_x_98) ;  /* 0xffffffe000b07947 */ /* 0x000fea000383ffff */
.L_x_99:
        /* <DEDUP_REMOVED lines=12> */
.L_x_6339:


//--------------------- .text._ZN10layer_norm13ln_bwd_kernelINS_13Kernel_traitsI13__nv_bfloat16S2_S2_S2_fjLj256ELj1ELj4ELj1ELj16ENS_18Kernel_traits_baseILj256ES2_S2_S2_S2_fjLj128EEEEELb0ELb1ELb0ELb0EEEvNS_9BwdParamsE --------------------------
	.section	.text._ZN10layer_norm13ln_bwd_kernelINS_13Kernel_traitsI13__nv_bfloat16S2_S2_S2_fjLj256ELj1ELj4ELj1ELj16ENS_18Kernel_traits_baseILj256ES2_S2_S2_S2_fjLj128EEEEELb0ELb1ELb0ELb0EEEvNS_9BwdParamsE,"ax",@progbits
	.align	128
        .global         _ZN10layer_norm13ln_bwd_kernelINS_13Kernel_traitsI13__nv_bfloat16S2_S2_S2_fjLj256ELj1ELj4ELj1ELj16ENS_18Kernel_traits_baseILj256ES2_S2_S2_S2_fjLj128EEEEELb0ELb1ELb0ELb0EEEvNS_9BwdParamsE
        .type           _ZN10layer_norm13ln_bwd_kernelINS_13Kernel_traitsI13__nv_bfloat16S2_S2_S2_fjLj256ELj1ELj4ELj1ELj16ENS_18Kernel_traits_baseILj256ES2_S2_S2_S2_fjLj128EEEEELb0ELb1ELb0ELb0EEEvNS_9BwdParamsE,@function
        .size           _ZN10layer_norm13ln_bwd_kernelINS_13Kernel_traitsI13__nv_bfloat16S2_S2_S2_fjLj256ELj1ELj4ELj1ELj16ENS_18Kernel_traits_baseILj256ES2_S2_S2_S2_fjLj128EEEEELb0ELb1ELb0ELb0EEEvNS_9BwdParamsE,(.L_x_6340 - _ZN10layer_norm13ln_bwd_kernelINS_13Kernel_traitsI13__nv_bfloat16S2_S2_S2_fjLj256ELj1ELj4ELj1ELj16ENS_18Kernel_traits_baseILj256ES2_S2_S2_S2_fjLj128EEEEELb0ELb1ELb0ELb0EEEvNS_9BwdParamsE)
        .other          _ZN10layer_norm13ln_bwd_kernelINS_13Kernel_traitsI13__nv_bfloat16S2_S2_S2_fjLj256ELj1ELj4ELj1ELj16ENS_18Kernel_traits_baseILj256ES2_S2_S2_S2_fjLj128EEEEELb0ELb1ELb0ELb0EEEvNS_9BwdParamsE,@"STO_CUDA_ENTRY STV_DEFAULT"
_ZN10layer_norm13ln_bwd_kernelINS_13Kernel_traitsI13__nv_bfloat16S2_S2_S2_fjLj256ELj1ELj4ELj1ELj16ENS_18Kernel_traits_baseILj256ES2_S2_S2_S2_fjLj128EEEEELb0ELb1ELb0ELb0EEEvNS_9BwdParamsE:
.text._ZN10layer_norm13ln_bwd_kernelINS_13Kernel_traitsI13__nv_bfloat16S2_S2_S2_fjLj256ELj1ELj4ELj1ELj16ENS_18Kernel_traits_baseILj256ES2_S2_S2_S2_fjLj128EEEEELb0ELb1ELb0ELb0EEEvNS_9BwdParamsE:
[----:B------:R-:W-:Y:S01]  /*0000*/  LDC R1, c[0x0][0x37c] ;  /* 0x0000df00ff017b82 */ /* 0x000fe20000000800 */
[----:B------:R-:W0:Y:S01]  /*0010*/  S2R R8, SR_TID.X ;  /* 0x0000000000087919 */ /* 0x000e220000002100 */
[----:B------:R-:W1:Y:S06]  /*0020*/  LDCU UR4, c[0x0][0x388] ;  /* 0x00007100ff0477ac */ /* 0x000e6c0008000800 */
[----:B------:R-:W2:Y:S01]  /*0030*/  S2UR UR7, SR_CTAID.X ;  /* 0x00000000000779c3 */ /* 0x000ea20000002500 */
[----:B------:R-:W3:Y:S01]  /*0040*/  LDCU.64 UR8, c[0x0][0x358] ;  /* 0x00006b00ff0877ac */ /* 0x000ee20008000a00 */
[----:B------:R-:W4:Y:S01]  /*0050*/  LDCU UR10, c[0x0][0x384] ;  /* 0x00007080ff0a77ac */ /* 0x000f220008000800 */
[----:B------:R-:W0:Y:S01]  /*0060*/  LDCU UR20, c[0x0][0x388] ;  /* 0x00007100ff1477ac */ /* 0x000e220008000800 */
[----:B------:R-:W0:Y:S01]  /*0070*/  LDCU.U8 UR14, c[0x0][0x410] ;  /* 0x00008200ff0e77ac */ /* 0x000e220008000000 */
[----:B-1----:R-:W-:Y:S01]  /*0080*/  MOV R61, UR4 ;  /* 0x00000004003d7c02 */ /* 0x002fe20008000f00 */
[----:B------:R-:W-:Y:S01]  /*0090*/  BSSY B0, `(.L_x_100) ;  /* 0x0000224000007945 */ /* 0x000fe20003800000 */
[----:B------:R-:W1:Y:S02]  /*00a0*/  LDCU UR15, c[0x0][0x400] ;  /* 0x00008000ff0f77ac */ /* 0x000e640008000800 */
[----:B------:R-:W-:Y:S01]  /*00b0*/  SHF.R.S32.HI R0, RZ, 0x1f, R61 ;  /* 0x0000001fff007819 */ /* 0x000fe2000001143d */
[----:B------:R-:W1:Y:S03]  /*00c0*/  LDCU.64 UR12, c[0x0][0x438] ;  /* 0x00008700ff0c77ac */ /* 0x000e660008000a00 */
[----:B------:R-:W-:Y:S01]  /*00d0*/  LEA.HI R2, R0, R61, RZ, 0x3 ;  /* 0x0000003d00027211 */ /* 0x000fe200078f18ff */
[----:B--2---:R-:W-:-:S03]  /*00e0*/  USHF.L.U32 UR6, UR7, 0x2, URZ ;  /* 0x0000000207067899 */ /* 0x004fc600080006ff */
[----:B------:R-:W-:Y:S01]  /*00f0*/  SHF.R.S32.HI R3, RZ, 0x3, R2 ;  /* 0x00000003ff037819 */ /* 0x000fe20000011402 */
[----:B------:R-:W2:Y:S01]  /*0100*/  LDCU.64 UR4, c[0x0][0x478] ;  /* 0x00008f00ff0477ac */ /* 0x000ea20008000a00 */
[----:B0-----:R-:W-:-:S04]  /*0110*/  LOP3.LUT R0, R8, 0x1f, RZ, 0xc0, !PT ;  /* 0x0000001f08007812 */ /* 0x001fc800078ec0ff */
[----:B------:R-:W-:-:S04]  /*0120*/  IADD3 R2, PT, PT, R0, -R3, RZ ;  /* 0x8000000300027210 */ /* 0x000fc80007ffe0ff */
[----:B------:R-:W-:-:S13]  /*0130*/  ISETP.GE.U32.AND P0, PT, R2, 0x20, PT ;  /* 0x000000200200780c */ /* 0x000fda0003f06070 */
[----:B------:R-:W0:Y:S08]  /*0140*/  @P0 LDC.64 R4, c[0x0][0x3d0] ;  /* 0x0000f400ff040b82 */ /* 0x000e300000000a00 */
[----:B------:R-:W4:Y:S01]  /*0150*/  @P0 LDC.64 R6, c[0x0][0x3e8] ;  /* 0x0000fa00ff060b82 */ /* 0x000f220000000a00 */
[----:B0-----:R-:W-:-:S05]  /*0160*/  @P0 IMAD.WIDE.U32 R4, R0, 0x10, R4 ;  /* 0x0000001000040825 */ /* 0x001fca00078e0004 */
[----:B---3--:R0:W5:Y:S01]  /*0170*/  @P0 LDG.E.128 R16, desc[UR8][R4.64] ;  /* 0x0000000804100981 */ /* 0x008162000c1e1d00 */
[----:B----4-:R-:W-:-:S05]  /*0180*/  @P0 IMAD.WIDE.U32 R6, R0, 0x10, R6 ;  /* 0x0000001000060825 */ /* 0x010fca00078e0006 */
[----:B------:R3:W5:Y:S01]  /*0190*/  @P0 LDG.E.128 R20, desc[UR8][R6.64] ;  /* 0x0000000806140981 */ /* 0x000762000c1e1d00 */
[----:B0-----:R-:W-:-:S04]  /*01a0*/  SHF.R.U32.HI R4, RZ, 0x5, R8 ;  /* 0x00000005ff047819 */ /* 0x001fc80000011608 */
[----:B------:R-:W-:-:S04]  /*01b0*/  LOP3.LUT R4, R4, UR6, RZ, 0xfc, !PT ;  /* 0x0000000604047c12 */ /* 0x000fc8000f8efcff */
[----:B------:R-:W-:Y:S02]  /*01c0*/  ISETP.GE.AND P0, PT, R4, UR10, PT ;  /* 0x0000000a04007c0c */ /* 0x000fe4000bf06270 */
        /* <DEDUP_REMOVED lines=8> */
[----:B------:R-:W-:Y:S02]  /*0250*/  CS2R R26, SRZ ;  /* 0x00000000001a7805 */ /* 0x000fe4000001ff00 */
[----:B------:R-:W-:Y:S02]  /*0260*/  CS2R R24, SRZ ;  /* 0x0000000000187805 */ /* 0x000fe4000001ff00 */
[----:B------:R-:W-:-:S02]  /*0270*/  CS2R R38, SRZ ;  /* 0x0000000000267805 */ /* 0x000fc4000001ff00 */
[----:B------:R-:W-:Y:S01]  /*0280*/  CS2R R36, SRZ ;  /* 0x0000000000247805 */ /* 0x000fe2000001ff00 */
[----:B-123--:R-:W-:Y:S06]  /*0290*/  @P0 BRA `(.L_x_101) ;  /* 0x00000020000c0947 */ /* 0x00efec0003800000 */
[----:B------:R-:W0:Y:S01]  /*02a0*/  LDCU.64 UR10, c[0x0][0x3e0] ;  /* 0x00007c00ff0a77ac */ /* 0x000e220008000a00 */
[----:B------:R-:W-:Y:S01]  /*02b0*/  HFMA2 R48, -RZ, RZ, 0, 0 ;  /* 0x00000000ff307431 */ /* 0x000fe200000001ff */
[----:B-----5:R-:W-:Y:S02]  /*02c0*/  PRMT R5, R23, 0x7632, R5 ;  /* 0x0000763217057816 */ /* 0x020fe40000000005 */
[----:B------:R-:W-:Y:S02]  /*02d0*/  PRMT R6, R22, 0x7632, R6 ;  /* 0x0000763216067816 */ /* 0x000fe40000000006 */
[----:B------:R-:W-:Y:S02]  /*02e0*/  PRMT R7, R21, 0x7632, R7 ;  /* 0x0000763215077816 */ /* 0x000fe40000000007 */
[----:B------:R-:W-:Y:S02]  /*02f0*/  PRMT R8, R20, 0x7632, R8 ;  /* 0x0000763214087816 */ /* 0x000fe40000000008 */
[----:B------:R-:W-:-:S02]  /*0300*/  PRMT R9, R19, 0x7632, R9 ;  /* 0x0000763213097816 */ /* 0x000fc40000000009 */
[----:B------:R-:W-:Y:S02]  /*0310*/  PRMT R10, R18, 0x7632, R10 ;  /* 0x00007632120a7816 */ /* 0x000fe4000000000a */
[----:B------:R-:W-:Y:S02]  /*0320*/  PRMT R11, R17, 0x7632, R11 ;  /* 0x00007632110b7816 */ /* 0x000fe4000000000b */
[----:B------:R-:W-:Y:S02]  /*0330*/  PRMT R60, R16, 0x7632, R60 ;  /* 0x00007632103c7816 */ /* 0x000fe4000000003c */
[----:B0-----:R-:W-:-:S04]  /*0340*/  ISETP.NE.U32.AND P0, PT, RZ, UR10, PT ;  /* 0x0000000aff007c0c */ /* 0x001fc8000bf05070 */
[----:B------:R-:W-:-:S13]  /*0350*/  ISETP.NE.AND.EX P0, PT, RZ, UR11, PT, P0 ;  /* 0x0000000bff007c0c */ /* 0x000fda000bf05300 */
.L_x_111:
[----:B0-----:R-:W0:Y:S08]  /*0360*/  LDC.64 R54, c[0x0][0x3c8] ;  /* 0x0000f200ff367b82 */ /* 0x001e300000000a00 */
[----:B------:R-:W1:Y:S01]  /*0370*/  @P0 LDC.64 R52, c[0x0][0x3e0] ;  /* 0x0000f800ff340b82 */ /* 0x000e620000000a00 */
[----:B0-----:R-:W-:-:S05]  /*0380*/  IMAD.WIDE R54, R4, 0x4, R54 ;  /* 0x0000000404367825 */ /* 0x001fca00078e0236 */
[----:B------:R-:W5:Y:S01]  /*0390*/  LDG.E R75, desc[UR8][R54.64] ;  /* 0x00000008364b7981 */ /* 0x000f62000c1e1900 */
[----:B-1----:R-:W-:Y:S02]  /*03a0*/  @P0 IMAD.WIDE R76, R4, 0x2, R52 ;  /* 0x00000002044c0825 */ /* 0x002fe400078e0234 */
[----:B------:R-:W0:Y:S01]  /*03b0*/  LDC.64 R52, c[0x0][0x3c0] ;  /* 0x0000f000ff347b82 */ /* 0x000e220000000a00 */
[----:B------:R-:W-:Y:S02]  /*03c0*/  MOV R61, UR20 ;  /* 0x00000014003d7c02 */ /* 0x000fe40008000f00 */
[----:B------:R-:W-:Y:S01]  /*03d0*/  ISETP.GE.U32.AND P2, PT, R2, 0x20, PT ;  /* 0x000000200200780c */ /* 0x000fe20003f46070 */
[----:B------:R-:W-:Y:S01]  /*03e0*/  BSSY.RECONVERGENT B1, `(.L_x_102) ;  /* 0x0000071000017945 */ /* 0x000fe20003800200 */
[----:B------:R1:W5:Y:S01]  /*03f0*/  @P0 LDG.E.U16 R76, desc[UR8][R76.64] ;  /* 0x000000084c4c0981 */ /* 0x000362000c1e1500 */
[----:B------:R-:W-:-:S05]  /*0400*/  IMAD R62, R4, R61, RZ ;  /* 0x0000003d043e7224 */ /* 0x000fca00078e02ff */
[----:B------:R-:W-:-:S04]  /*0410*/  SHF.R.S32.HI R73, RZ, 0x1f, R62 ;  /* 0x0000001fff497819 */ /* 0x000fc8000001143e */
[----:B------:R-:W-:Y:S02]  /*0420*/  LEA.HI R79, R73, R62, RZ, 0x3 ;  /* 0x0000003e494f7211 */ /* 0x000fe400078f18ff */
[----:B------:R-:W-:Y:S02]  /*0430*/  MOV R73, 0x3f800000 ;  /* 0x3f80000000497802 */ /* 0x000fe40000000f00 */
[----:B------:R-:W-:Y:S02]  /*0440*/  MOV R78, RZ ;  /* 0x000000ff004e7202 */ /* 0x000fe40000000f00 */
[----:B-1----:R-:W-:Y:S02]  /*0450*/  MOV R77, RZ ;  /* 0x000000ff004d7202 */ /* 0x002fe40000000f00 */
[----:B------:R-:W-:Y:S01]  /*0460*/  LEA.HI.SX32 R62, R79, R0, 0x1d ;  /* 0x000000004f3e7211 */ /* 0x000fe200078feaff */
[----:B------:R-:W-:Y:S06]  /*0470*/  @!P2 BRA `(.L_x_103) ;  /* 0x00000004009ca947 */ /* 0x000fec0003800000 */
[----:B------:R-:W1:Y:S01]  /*0480*/  LDC.64 R54, c[0x0][0x3a8] ;  /* 0x0000ea00ff367b82 */ /* 0x000e620000000a00 */
[----:B0-----:R-:W-:-:S06]  /*0490*/  IMAD.WIDE R64, R4, 0x4, R52 ;  /* 0x0000000404407825 */ /* 0x001fcc00078e0234 */
[----:B------:R-:W2:Y:S01]  /*04a0*/  LDG.E R64, desc[UR8][R64.64] ;  /* 0x0000000840407981 */ /* 0x000ea2000c1e1900 */
[----:B------:R-:W0:Y:S01]  /*04b0*/  LDC.64 R56, c[0x0][0x428] ;  /* 0x00010a00ff387b82 */ /* 0x000e220000000a00 */
[----:B-1----:R-:W-:-:S06]  /*04c0*/  IMAD.WIDE.U32 R52, R62, 0x10, R54 ;  /* 0x000000103e347825 */ /* 0x002fcc00078e0036 */
[----:B------:R-:W3:Y:S01]  /*04d0*/  LDG.E.128 R52, desc[UR8][R52.64] ;  /* 0x0000000834347981 */ /* 0x000ee2000c1e1d00 */
[----:B0-----:R-:W-:-:S06]  /*04e0*/  IMAD.WIDE.U32 R56, R62, 0x10, R56 ;  /* 0x000000103e387825 */ /* 0x001fcc00078e0038 */
[----:B------:R-:W4:Y:S01]  /*04f0*/  LDG.E.128 R56, desc[UR8][R56.64] ;  /* 0x0000000838387981 */ /* 0x000f22000c1e1d00 */
[----:B------:R-:W-:-:S04]  /*0500*/  ISETP.NE.U32.AND P1, PT, RZ, UR12, PT ;  /* 0x0000000cff007c0c */ /* 0x000fc8000bf25070 */
[----:B------:R-:W-:-:S13]  /*0510*/  ISETP.NE.AND.EX P1, PT, RZ, UR13, PT, P1 ;  /* 0x0000000dff007c0c */ /* 0x000fda000bf25310 */
[----:B------:R-:W0:Y:S02]  /*0520*/  @P1 LDC.64 R66, c[0x0][0x438] ;  /* 0x00010e00ff421b82 */ /* 0x000e240000000a00 */
[----:B0-----:R-:W-:-:S05]  /*0530*/  @P1 IMAD.WIDE.U32 R66, R62, 0x10, R66 ;  /* 0x000000103e421825 */ /* 0x001fca00078e0042 */
[----:B------:R0:W5:Y:S01]  /*0540*/  @P1 LDG.E.128 R12, desc[UR8][R66.64] ;  /* 0x00000008420c1981 */ /* 0x000162000c1e1d00 */
[----:B------:R-:W-:-:S04]  /*0550*/  ISETP.NE.AND P1, PT, RZ, UR14, PT ;  /* 0x0000000eff007c0c */ /* 0x000fc8000bf25270 */
[----:B--2---:R-:W-:Y:S02]  /*0560*/  FSEL R74, R64, RZ, !P1 ;  /* 0x000000ff404a7208 */ /* 0x004fe40004800000 */
[C---:B---3--:R-:W-:Y:S02]  /*0570*/  PRMT R3, R52.reuse, 0x7632, R3 ;  /* 0x0000763234037816 */ /* 0x048fe40000000003 */
[----:B------:R-:W-:Y:S02]  /*0580*/  SHF.L.U32 R63, R52, 0x10, RZ ;  /* 0x00000010343f7819 */ /* 0x000fe400000006ff */
[C---:B------:R-:W-:Y:S02]  /*0590*/  PRMT R52, R53.reuse, 0x7632, R52 ;  /* 0x0000763235347816 */ /* 0x040fe40000000034 */
[----:B------:R-:W-:Y:S02]  /*05a0*/  SHF.L.U32 R53, R53, 0x10, RZ ;  /* 0x0000001035357819 */ /* 0x000fe400000006ff */
[----:B------:R-:W-:-:S02]  /*05b0*/  PRMT R65, R54, 0x7632, R65 ;  /* 0x0000763236417816 */ /* 0x000fc40000000041 */
[----:B------:R-:W-:Y:S02]  /*05c0*/  SHF.L.U32 R69, R54, 0x10, RZ ;  /* 0x0000001036457819 */ /* 0x000fe400000006ff */
[C---:B------:R-:W-:Y:S01]  /*05d0*/  PRMT R54, R55.reuse, 0x7632, R54 ;  /* 0x0000763237367816 */ /* 0x040fe20000000036 */
[C---:B0-----:R-:W-:Y:S01]  /*05e0*/  FADD.FTZ R66, -R74.reuse, R53 ;  /* 0x000000354a427221 */ /* 0x041fe20000010100 */
[----:B------:R-:W-:Y:S01]  /*05f0*/  SHF.L.U32 R55, R55, 0x10, RZ ;  /* 0x0000001037377819 */ /* 0x000fe200000006ff */
[----:B------:R-:W-:Y:S01]  /*0600*/  FADD.FTZ R64, -R74, R63 ;  /* 0x0000003f4a407221 */ /* 0x000fe20000010100 */
[----:B------:R-:W-:Y:S02]  /*0610*/  SHF.L.U32 R65, R65, 0x10, RZ ;  /* 0x0000001041417819 */ /* 0x000fe400000006ff */
[----:B------:R-:W-:Y:S02]  /*0620*/  SHF.L.U32 R3, R3, 0x10, RZ ;  /* 0x0000001003037819 */ /* 0x000fe400000006ff */
[----:B------:R-:W-:-:S02]  /*0630*/  SHF.L.U32 R53, R52, 0x10, RZ ;  /* 0x0000001034357819 */ /* 0x000fc400000006ff */
[----:B------:R-:W-:Y:S01]  /*0640*/  SHF.L.U32 R63, R54, 0x10, RZ ;  /* 0x00000010363f7819 */ /* 0x000fe200000006ff */
[C---:B------:R-:W-:Y:S01]  /*0650*/  FADD.FTZ R54, -R74.reuse, R55 ;  /* 0x000000374a367221 */ /* 0x040fe20000010100 */
[C---:B------:R-:W-:Y:S01]  /*0660*/  FADD.FTZ R72, -R74.reuse, R65 ;  /* 0x000000414a487221 */ /* 0x040fe20000010100 */
[C---:B------:R-:W-:Y:S01]  /*0670*/  FADD.FTZ R78, -R74.reuse, R69 ;  /* 0x000000454a4e7221 */ /* 0x040fe20000010100 */
[C---:B------:R-:W-:Y:S01]  /*0680*/  FADD.FTZ R68, -R74.reuse, R3 ;  /* 0x000000034a447221 */ /* 0x040fe20000010100 */
[----:B------:R-:W-:Y:S01]  /*0690*/  FADD.FTZ R70, -R74, R53 ;  /* 0x000000354a467221 */ /* 0x000fe20000010100 */
[----:B------:R-:W-:Y:S01]  /*06a0*/  SHF.L.U32 R55, R16, 0x10, RZ ;  /* 0x0000001010377819 */ /* 0x000fe200000006ff */
[--C-:B------:R-:W-:Y:S01]  /*06b0*/  FADD.FTZ R74, -R74, R63.reuse ;  /* 0x0000003f4a4a7221 */ /* 0x100fe20000010100 */
[C---:B----4-:R-:W-:Y:S01]  /*06c0*/  SHF.L.U32 R65, R56.reuse, 0x10, RZ ;  /* 0x0000001038417819 */ /* 0x050fe200000006ff */
[----:B-----5:R-:W-:Y:S01]  /*06d0*/  FMUL.FTZ R3, R75, R64 ;  /* 0x000000404b037220 */ /* 0x020fe20000410000 */
[----:B------:R-:W-:-:S02]  /*06e0*/  PRMT R63, R56, 0x7632, R63 ;  /* 0x00007632383f7816 */ /* 0x000fc4000000003f */
[----:B------:R-:W-:Y:S01]  /*06f0*/  PRMT R67, R57, 0x7632, R67 ;  /* 0x0000763239437816 */ /* 0x000fe20000000043 */
[-C--:B------:R-:W-:Y:S01]  /*0700*/  FMUL.FTZ R56, R55, R65.reuse ;  /* 0x0000004137387220 */ /* 0x080fe20000410000 */
[C---:B------:R-:W-:Y:S01]  /*0710*/  PRMT R52, R59.reuse, 0x7632, R52 ;  /* 0x000076323b347816 */ /* 0x040fe20000000034 */
[----:B------:R-:W-:Y:S01]  /*0720*/  FADD.FTZ R44, R44, R65 ;  /* 0x000000412c2c7221 */ /* 0x000fe20000010000 */
[----:B------:R-:W-:Y:S01]  /*0730*/  SHF.L.U32 R77, R59, 0x10, RZ ;  /* 0x000000103b4d7819 */ /* 0x000fe200000006ff */
[----:B------:R-:W-:Y:S01]  /*0740*/  FFMA.FTZ R36, R3, R65, R36 ;  /* 0x0000004103247223 */ /* 0x000fe20000010024 */
[----:B------:R-:W-:Y:S01]  /*0750*/  FMUL.FTZ R59, R75, R78 ;  /* 0x0000004e4b3b7220 */ /* 0x000fe20000410000 */
[----:B------:R-:W-:Y:S02]  /*0760*/  SHF.L.U32 R65, R60, 0x10, RZ ;  /* 0x000000103c417819 */ /* 0x000fe400000006ff */
[----:B------:R-:W-:Y:S02]  /*0770*/  SHF.L.U32 R55, R11, 0x10, RZ ;  /* 0x000000100b377819 */ /* 0x000fe400000006ff */
[----:B------:R-:W-:-:S02]  /*0780*/  SHF.L.U32 R78, R63, 0x10, RZ ;  /* 0x000000103f4e7819 */ /* 0x000fc400000006ff */
[----:B------:R-:W-:Y:S02]  /*0790*/  SHF.L.U32 R80, R67, 0x10, RZ ;  /* 0x0000001043507819 */ /* 0x000fe400000006ff */
[C---:B------:R-:W-:Y:S02]  /*07a0*/  PRMT R53, R58.reuse, 0x7632, R53 ;  /* 0x000076323a357816 */ /* 0x040fe40000000035 */
[----:B------:R-:W-:Y:S01]  /*07b0*/  SHF.L.U32 R71, R58, 0x10, RZ ;  /* 0x000000103a477819 */ /* 0x000fe200000006ff */
[----:B------:R-:W-:Y:S01]  /*07c0*/  FMUL.FTZ R63, R75, R54 ;  /* 0x000000364b3f7220 */ /* 0x000fe20000410000 */
[----:B------:R-:W-:Y:S01]  /*07d0*/  SHF.L.U32 R69, R57, 0x10, RZ ;  /* 0x0000001039457819 */ /* 0x000fe200000006ff */
[----:B------:R-:W-:Y:S01]  /*07e0*/  FMUL.FTZ R57, R75, R66 ;  /* 0x000000424b397220 */ /* 0x000fe20000410000 */
[----:B------:R-:W-:Y:S01]  /*07f0*/  SHF.L.U32 R58, R17, 0x10, RZ ;  /* 0x00000010113a7819 */ /* 0x000fe200000006ff */
[----:B------:R-:W-:Y:S01]  /*0800*/  FMUL.FTZ R65, R65, R78 ;  /* 0x0000004e41417220 */ /* 0x000fe20000410000 */
[----:B------:R-:W-:Y:S01]  /*0810*/  FMUL.FTZ R67, R55, R80 ;  /* 0x0000005037437220 */ /* 0x000fe20000410000 */
[----:B------:R-:W-:Y:S01]  /*0820*/  FADD.FTZ R54, RZ, R56 ;  /* 0x00000038ff367221 */ /* 0x000fe20000010000 */
[----:B------:R-:W-:Y:S01]  /*0830*/  FMUL.FTZ R68, R75, R68 ;  /* 0x000000444b447220 */ /* 0x000fe20000410000 */
[----:B------:R-:W-:Y:S01]  /*0840*/  FFMA.FTZ R55, R3, R56, RZ ;  /* 0x0000003803377223 */ /* 0x000fe200000100ff */
[-C--:B------:R-:W-:Y:S01]  /*0850*/  FMUL.FTZ R58, R58, R69.reuse ;  /* 0x000000453a3a7220 */ /* 0x080fe20000410000 */
[----:B------:R-:W-:Y:S01]  /*0860*/  FADD.FTZ R46, R46, R69 ;  /* 0x000000452e2e7221 */ /* 0x000fe20000010000 */
[----:B------:R-:W-:Y:S01]  /*0870*/  FFMA.FTZ R38, R57, R69, R38 ;  /* 0x0000004539267223 */ /* 0x000fe20000010026 */
[----:B------:R-:W-:Y:S01]  /*0880*/  FMUL.FTZ R70, R75, R70 ;  /* 0x000000464b467220 */ /* 0x000fe20000410000 */
[----:B------:R-:W-:Y:S01]  /*0890*/  FADD.FTZ R69, R54, R65 ;  /* 0x0000004136457221 */ /* 0x000fe20000010000 */
[----:B------:R-:W-:Y:S01]  /*08a0*/  FFMA.FTZ R54, R68, R65, R55 ;  /* 0x0000004144367223 */ /* 0x000fe20000010037 */
[----:B------:R-:W-:Y:S01]  /*08b0*/  SHF.L.U32 R64, R18, 0x10, RZ ;  /* 0x0000001012407819 */ /* 0x000fe200000006ff */
[----:B------:R-:W-:Y:S01]  /*08c0*/  FADD.FTZ R47, R47, R80 ;  /* 0x000000502f2f7221 */ /* 0x000fe20000010000 */
[----:B------:R-:W-:Y:S01]  /*08d0*/  FFMA.FTZ R39, R70, R80, R39 ;  /* 0x0000005046277223 */ /* 0x000fe20000010027 */
[----:B------:R-:W-:Y:S01]  /*08e0*/  FADD.FTZ R45, R45, R78 ;  /* 0x0000004e2d2d7221 */ /* 0x000fe20000010000 */
[----:B------:R-:W-:Y:S01]  /*08f0*/  FFMA.FTZ R37, R68, R78, R37 ;  /* 0x0000004e44257223 */ /* 0x000fe20000010025 */
[----:B------:R-:W-:Y:S01]  /*0900*/  SHF.L.U32 R80, R53, 0x10, RZ ;  /* 0x0000001035507819 */ /* 0x000fe200000006ff */
[----:B------:R-:W-:Y:S01]  /*0910*/  FADD.FTZ R78, R69, R58 ;  /* 0x0000003a454e7221 */ /* 0x000fe20000010000 */
[----:B------:R-:W-:Y:S01]  /*0920*/  FFMA.FTZ R53, R57, R58, R54 ;  /* 0x0000003a39357223 */ /* 0x000fe20000010036 */
[-C--:B------:R-:W-:Y:S01]  /*0930*/  FMUL.FTZ R64, R64, R71.reuse ;  /* 0x0000004740407220 */ /* 0x080fe20000410000 */
[----:B------:R-:W-:Y:S01]  /*0940*/  FADD.FTZ R48, R48, R71 ;  /* 0x0000004730307221 */ /* 0x000fe20000010000 */
[----:B------:R-:W-:Y:S01]  /*0950*/  FFMA.FTZ R24, R59, R71, R24 ;  /* 0x000000473b187223 */ /* 0x000fe20000010018 */
[----:B------:R-:W-:Y:S01]  /*0960*/  SHF.L.U32 R71, R10, 0x10, RZ ;  /* 0x000000100a477819 */ /* 0x000fe200000006ff */
[----:B------:R-:W-:Y:S01]  /*0970*/  FADD.FTZ R55, R78, R67 ;  /* 0x000000434e377221 */ /* 0x000fe20000010000 */
[----:B------:R-:W-:Y:S01]  /*0980*/  SHF.L.U32 R82, R52, 0x10, RZ ;  /* 0x0000001034527819 */ /* 0x000fe200000006ff */
[----:B------:R-:W-:Y:S01]  /*0990*/  FFMA.FTZ R52, R70, R67, R53 ;  /* 0x0000004346347223 */ /* 0x000fe20000010035 */
[----:B------:R-:W-:Y:S01]  /*09a0*/  SHF.L.U32 R66, R19, 0x10, RZ ;  /* 0x0000001013427819 */ /* 0x000fe200000006ff */
[----:B------:R-:W-:Y:S01]  /*09b0*/  FMUL.FTZ R69, R71, R80 ;  /* 0x0000005047457220 */ /* 0x000fe20000410000 */
[----:B------:R-:W-:Y:S01]  /*09c0*/  FMUL.FTZ R72, R75, R72 ;  /* 0x000000484b487220 */ /* 0x000fe20000410000 */
[----:B------:R-:W-:Y:S01]  /*09d0*/  FADD.FTZ R54, R55, R64 ;  /* 0x0000004037367221 */ /* 0x000fe20000010000 */
[----:B------:R-:W-:Y:S01]  /*09e0*/  FFMA.FTZ R52, R59, R64, R52 ;  /* 0x000000403b347223 */ /* 0x000fe20000010034 */
[-C--:B------:R-:W-:Y:S01]  /*09f0*/  FMUL.FTZ R66, R66, R77.reuse ;  /* 0x0000004d42427220 */ /* 0x080fe20000410000 */
[----:B------:R-:W-:Y:S01]  /*0a00*/  FADD.FTZ R50, R50, R77 ;  /* 0x0000004d32327221 */ /* 0x000fe20000010000 */
[----:B------:R-:W-:Y:S01]  /*0a10*/  FFMA.FTZ R26, R63, R77, R26 ;  /* 0x0000004d3f1a7223 */ /* 0x000fe2000001001a */
[----:B------:R-:W-:Y:S01]  /*0a20*/  SHF.L.U32 R77, R9, 0x10, RZ ;  /* 0x00000010094d7819 */ /* 0x000fe200000006ff */
[----:B------:R-:W-:Y:S01]  /*0a30*/  FADD.FTZ R53, R54, R69 ;  /* 0x0000004536357221 */ /* 0x000fe20000010000 */
[----:B------:R-:W-:Y:S01]  /*0a40*/  FFMA.FTZ R52, R72, R69, R52 ;  /* 0x0000004548347223 */ /* 0x000fe20000010034 */
[----:B------:R-:W-:-:S02]  /*0a50*/  FMUL.FTZ R74, R75, R74 ;  /* 0x0000004a4b4a7220 */ /* 0x000fc40000410000 */
        /* <DEDUP_REMOVED lines=8> */
[----:B------:R-:W-:-:S07]  /*0ae0*/  FFMA.FTZ R77, R74, R71, R52 ;  /* 0x000000474a4d7223 */ /* 0x000fce0000010034 */
.L_x_103:
[----:B------:R-:W-:Y:S05]  /*0af0*/  BSYNC.RECONVERGENT B1 ;  /* 0x0000000000017941 */ /* 0x000fea0003800200 */
.L_x_102:
[----:B------:R-:W-:Y:S01]  /*0b00*/  UMOV UR6, 0xffffffff ;  /* 0xffffffff00067882 */ /* 0x000fe20000000000 */
[----:B-----5:R-:W-:Y:S02]  /*0b10*/  @P0 SHF.L.U32 R73, R76, 0x10, RZ ;  /* 0x000000104c490819 */ /* 0x020fe400000006ff */
[----:B------:R-:W-:Y:S05]  /*0b20*/  BRA.DIV UR6, `(.L_x_104) ;  /* 0x0000001e06ac7947 */ /* 0x000fea000b800000 */
[----:B0-----:R-:W0:Y:S04]  /*0b30*/  SHFL.BFLY PT, R53, R78, 0x1, 0x1f ;  /* 0x0c201f004e357f89 */ /* 0x001e2800000e0000 */
        /* <DEDUP_REMOVED lines=17> */
.L_x_125:
[----:B------:R-:W-:Y:S01]  /*0c50*/  BSSY.RECONVERGENT B1, `(.L_x_105) ;  /* 0x0000163000017945 */ /* 0x000fe20003800200 */
[----:B-1----:R-:W-:Y:S01]  /*0c60*/  FADD.FTZ R81, R78, R53 ;  /* 0x000000354e517221 */ /* 0x002fe20000010000 */
[----:B--2---:R-:W-:Y:S02]  /*0c70*/  FADD.FTZ R76, R77, R52 ;  /* 0x000000344d4c7221 */ /* 0x004fe40000010000 */
[----:B------:R-:W-:Y:S05]  /*0c80*/  @!P2 BRA `(.L_x_106) ;  /* 0x00000014007ca947 */ /* 0x000fea0003800000 */
[----:B------:R-:W1:Y:S02]  /*0c90*/  LDC.64 R52, c[0x0][0x390] ;  /* 0x0000e400ff347b82 */ /* 0x000e640000000a00 */
[----:B-1----:R-:W-:-:S06]  /*0ca0*/  IMAD.WIDE.U32 R52, R62, 0x10, R52 ;  /* 0x000000103e347825 */ /* 0x002fcc00078e0034 */
[----:B------:R-:W5:Y:S01]  /*0cb0*/  LDG.E.128 R52, desc[UR8][R52.64] ;  /* 0x0000000834347981 */ /* 0x000f62000c1e1d00 */
[----:B------:R-:W-:Y:S01]  /*0cc0*/  UISETP.NE.U32.AND UP0, UPT, UR12, URZ, UPT ;  /* 0x000000ff0c00728c */ /* 0x000fe2000bf05070 */
[----:B------:R-:W-:Y:S01]  /*0cd0*/  FMUL.FTZ R81, R81, UR15 ;  /* 0x0000000f51517c20 */ /* 0x000fe20008410000 */
[----:B------:R-:W-:Y:S01]  /*0ce0*/  ISETP.NE.AND P1, PT, RZ, UR14, PT ;  /* 0x0000000eff007c0c */ /* 0x000fe2000bf25270 */
[----:B------:R-:W-:Y:S01]  /*0cf0*/  FMUL.FTZ R76, R76, UR15 ;  /* 0x0000000f4c4c7c20 */ /* 0x000fe20008410000 */
[----:B------:R-:W-:Y:S02]  /*0d00*/  UISETP.NE.AND.EX UP0, UPT, UR13, URZ, UPT, UP0 ;  /* 0x000000ff0d00728c */ /* 0x000fe4000bf05300 */
[----:B------:R-:W-:-:S07]  /*0d10*/  FSEL R81, R81, RZ, !P1 ;  /* 0x000000ff51517208 */ /* 0x000fce0004800000 */
[----:B------:R-:W-:Y:S05]  /*0d20*/  BRA.U UP0, `(.L_x_107) ;  /* 0x0000000900647547 */ /* 0x000fea000b800000 */
[----:B------:R-:W-:-:S04]  /*0d30*/  UISETP.NE.U32.AND UP0, UPT, UR4, URZ, UPT ;  /* 0x000000ff0400728c */ /* 0x000fc8000bf05070 */
[----:B------:R-:W-:-:S09]  /*0d40*/  UISETP.NE.AND.EX UP0, UPT, UR5, URZ, UPT, UP0 ;  /* 0x000000ff0500728c */ /* 0x000fd2000bf05300 */
[----:B------:R-:W-:Y:S05]  /*0d50*/  BRA.U UP0, `(.L_x_108) ;  /* 0x0000000500247547 */ /* 0x000fea000b800000 */
[-CC-:B0-----:R-:W-:Y:S01]  /*0d60*/  FFMA.FTZ R77, R3, R76.reuse, R81.reuse ;  /* 0x0000004c034d7223 */ /* 0x181fe20000010051 */
        /* <DEDUP_REMOVED lines=23> */
[----:B-----5:R-:W-:Y:S01]  /*0ee0*/  SHF.L.U32 R75, R52, 0x10, RZ ;  /* 0x00000010344b7819 */ /* 0x020fe200000006ff */
[-C--:B------:R-:W-:Y:S01]  /*0ef0*/  FMUL.FTZ R77, R76, R73.reuse ;  /* 0x000000494c4d7220 */ /* 0x080fe20000410000 */
[----:B------:R-:W-:Y:S01]  /*0f00*/  PRMT R52, R52, 0x7632, R52 ;  /* 0x0000763234347816 */ /* 0x000fe20000000034 */
[-C--:B------:R-:W-:Y:S01]  /*0f10*/  FMUL.FTZ R83, R80, R73.reuse ;  /* 0x0000004950537220 */ /* 0x080fe20000410000 */
[----:B------:R-:W-:Y:S01]  /*0f20*/  FMUL.FTZ R76, R78, R73 ;  /* 0x000000494e4c7220 */ /* 0x000fe20000410000 */
[--C-:B------:R-:W-:Y:S01]  /*0f30*/  FFMA.FTZ R75, R77, R75, R28.reuse ;  /* 0x0000004b4d4b7223 */ /* 0x100fe2000001001c */
[----:B------:R-:W-:Y:S01]  /*0f40*/  PRMT R28, R53, 0x7632, R28 ;  /* 0x00007632351c7816 */ /* 0x000fe2000000001c */
[-C--:B------:R-:W-:Y:S01]  /*0f50*/  FMUL.FTZ R79, R84, R73.reuse ;  /* 0x00000049544f7220 */ /* 0x080fe20000410000 */
[----:B------:R-:W-:Y:S01]  /*0f60*/  SHF.L.U32 R80, R55, 0x10, RZ ;  /* 0x0000001037507819 */ /* 0x000fe200000006ff */
[-C--:B------:R-:W-:Y:S01]  /*0f70*/  FMUL.FTZ R78, R82, R73.reuse ;  /* 0x00000049524e7220 */ /* 0x080fe20000410000 */
[----:B------:R-:W-:Y:S01]  /*0f80*/  SHF.L.U32 R53, R53, 0x10, RZ ;  /* 0x0000001035357819 */ /* 0x000fe200000006ff */
[-C--:B------:R-:W-:Y:S01]  /*0f90*/  FMUL.FTZ R86, R86, R73.reuse ;  /* 0x0000004956567220 */ /* 0x080fe20000410000 */
[-C--:B------:R-:W-:Y:S01]  /*0fa0*/  FMUL.FTZ R85, R88, R73.reuse ;  /* 0x0000004958557220 */ /* 0x080fe20000410000 */
[----:B------:R-:W-:Y:S01]  /*0fb0*/  FMUL.FTZ R84, R90, R73 ;  /* 0x000000495a547220 */ /* 0x000fe20000410000 */
[----:B------:R-:W-:Y:S01]  /*0fc0*/  SHF.L.U32 R52, R52, 0x10, RZ ;  /* 0x0000001034347819 */ /* 0x000fe200000006ff */
[----:B------:R-:W-:Y:S01]  /*0fd0*/  FFMA.FTZ R81, R83, R53, R30 ;  /* 0x0000003553517223 */ /* 0x000fe2000001001e */
[----:B------:R-:W-:Y:S01]  /*0fe0*/  SHF.L.U32 R28, R28, 0x10, RZ ;  /* 0x000000101c1c7819 */ /* 0x000fe200000006ff */
[----:B------:R-:W-:Y:S01]  /*0ff0*/  FFMA.FTZ R34, R85, R80, R34 ;  /* 0x0000005055227223 */ /* 0x000fe20000010022 */
[----:B------:R-:W-:Y:S01]  /*1000*/  PRMT R73, R54, 0x7632, R73 ;  /* 0x0000763236497816 */ /* 0x000fe20000000049 */
[----:B------:R-:W-:Y:S01]  /*1010*/  FFMA.FTZ R80, R76, R52, R29 ;  /* 0x000000344c507223 */ /* 0x000fe2000001001d */
[----:B------:R-:W-:Y:S01]  /*1020*/  SHF.L.U32 R54, R54, 0x10, RZ ;  /* 0x0000001036367819 */ /* 0x000fe200000006ff */
[----:B------:R-:W-:Y:S01]  /*1030*/  FFMA.FTZ R82, R78, R28, R31 ;  /* 0x0000001c4e527223 */ /* 0x000fe2000001001f */
[----:B------:R-:W-:-:S02]  /*1040*/  SHF.L.U32 R73, R73, 0x10, RZ ;  /* 0x0000001049497819 */ /* 0x000fc400000006ff */
[----:B------:R-:W-:Y:S01]  /*1050*/  SHF.L.U32 R30, R22, 0x10, RZ ;  /* 0x00000010161e7819 */ /* 0x000fe200000006ff */
[----:B------:R-:W-:Y:S01]  /*1060*/  FFMA.FTZ R32, R79, R54, R32 ;  /* 0x000000364f207223 */ /* 0x000fe20000010020 */
[----:B------:R-:W-:Y:S01]  /*1070*/  SHF.L.U32 R29, R6, 0x10, RZ ;  /* 0x00000010061d7819 */ /* 0x000fe200000006ff */
[C---:B------:R-:W-:Y:S01]  /*1080*/  FFMA.FTZ R33, R86.reuse, R73, R33 ;  /* 0x0000004956217223 */ /* 0x040fe20000010021 */
[----:B------:R-:W-:Y:S01]  /*1090*/  SHF.L.U32 R28, R21, 0x10, RZ ;  /* 0x00000010151c7819 */ /* 0x000fe200000006ff */
[----:B------:R-:W-:Y:S01]  /*10a0*/  FMUL.FTZ R30, R79, R30 ;  /* 0x0000001e4f1e7220 */ /* 0x000fe20000410000 */
[----:B------:R-:W-:Y:S01]  /*10b0*/  SHF.L.U32 R52, R23, 0x10, RZ ;  /* 0x0000001017347819 */ /* 0x000fe200000006ff */
[----:B------:R-:W-:Y:S01]  /*10c0*/  FMUL.FTZ R73, R86, R29 ;  /* 0x0000001d56497220 */ /* 0x000fe20000410000 */
[----:B------:R-:W-:Y:S01]  /*10d0*/  PRMT R55, R55, 0x7632, R55 ;  /* 0x0000763237377816 */ /* 0x000fe20000000037 */
[----:B------:R-:W-:Y:S01]  /*10e0*/  FMUL.FTZ R53, R83, R28 ;  /* 0x0000001c53357220 */ /* 0x000fe20000410000 */
[----:B------:R-:W-:Y:S01]  /*10f0*/  SHF.L.U32 R79, R5, 0x10, RZ ;  /* 0x00000010054f7819 */ /* 0x000fe200000006ff */
[----:B------:R-:W-:Y:S01]  /*1100*/  FMUL.FTZ R85, R85, R52 ;  /* 0x0000003455557220 */ /* 0x000fe20000410000 */
[----:B------:R-:W-:-:S02]  /*1110*/  SHF.L.U32 R31, R7, 0x10, RZ ;  /* 0x00000010071f7819 */ /* 0x000fc400000006ff */
[----:B------:R-:W-:Y:S01]  /*1120*/  SHF.L.U32 R28, R20, 0x10, RZ ;  /* 0x00000010141c7819 */ /* 0x000fe200000006ff */
[----:B------:R-:W-:Y:S01]  /*1130*/  FMUL.FTZ R52, R84, R79 ;  /* 0x0000004f54347220 */ /* 0x000fe20000410000 */
[----:B------:R-:W-:Y:S01]  /*1140*/  SHF.L.U32 R29, R8, 0x10, RZ ;  /* 0x00000010081d7819 */ /* 0x000fe200000006ff */
[----:B------:R-:W-:Y:S01]  /*1150*/  FMUL.FTZ R78, R78, R31 ;  /* 0x0000001f4e4e7220 */ /* 0x000fe20000410000 */
[----:B------:R-:W-:Y:S01]  /*1160*/  SHF.L.U32 R55, R55, 0x10, RZ ;  /* 0x0000001037377819 */ /* 0x000fe200000006ff */
[----:B------:R-:W-:Y:S01]  /*1170*/  FMUL.FTZ R28, R77, R28 ;  /* 0x0000001c4d1c7220 */ /* 0x000fe20000410000 */
[----:B------:R-:W-:Y:S01]  /*1180*/  F2FP.BF16.F32.PACK_AB R54, R73, R30 ;  /* 0x0000001e4936723e */ /* 0x000fe200000010ff */
[----:B------:R-:W-:Y:S01]  /*1190*/  FMUL.FTZ R29, R76, R29 ;  /* 0x0000001d4c1d7220 */ /* 0x000fe20000410000 */
[----:B------:R-:W-:Y:S01]  /*11a0*/  F2FP.BF16.F32.PACK_AB R53, R78, R53 ;  /* 0x000000354e35723e */ /* 0x000fe200000010ff */
[----:B------:R-:W-:Y:S01]  /*11b0*/  FFMA.FTZ R35, R84, R55, R35 ;  /* 0x0000003754237223 */ /* 0x000fe20000010023 */
[----:B------:R-:W-:-:S02]  /*11c0*/  F2FP.BF16.F32.PACK_AB R55, R52, R85 ;  /* 0x000000553437723e */ /* 0x000fc400000010ff */
[----:B------:R-:W-:Y:S01]  /*11d0*/  F2FP.BF16.F32.PACK_AB R52, R29, R28 ;  /* 0x0000001c1d34723e */ /* 0x000fe200000010ff */
[----:B------:R-:W-:Y:S06]  /*11e0*/  BRA `(.L_x_109) ;  /* 0x0000000c00f47947 */ /* 0x000fec0003800000 */
.L_x_108:
[-CC-:B------:R-:W-:Y:S01]  /*11f0*/  FFMA.FTZ R41, R3, R76.reuse, R81.reuse ;  /* 0x0000004c03297223 */ /* 0x180fe20000010051 */
[-CC-:B------:R-:W-:Y:S01]  /*1200*/  FFMA.FTZ R42, R68, R76.reuse, R81.reuse ;  /* 0x0000004c442a7223 */ /* 0x180fe20000010051 */
[C---:B-----5:R-:W-:Y:S01]  /*1210*/  PRMT R40, R52.reuse, 0x7632, R40 ;  /* 0x0000763234287816 */ /* 0x060fe20000000028 */
[-C--:B------:R-:W-:Y:S01]  /*1220*/  FFMA.FTZ R43, R57, R76.reuse, R81 ;  /* 0x0000004c392b7223 */ /* 0x080fe20000010051 */
[----:B------:R-:W-:Y:S01]  /*1230*/  SHF.L.U32 R80, R52, 0x10, RZ ;  /* 0x0000001034507819 */ /* 0x000fe200000006ff */
[----:B------:R-:W-:Y:S01]  /*1240*/  FADD.FTZ R52, R56, -R41 ;  /* 0x8000002938347221 */ /* 0x000fe20000010000 */
[-CC-:B0-----:R-:W-:Y:S01]  /*1250*/  FFMA.FTZ R78, R70, R76.reuse, R81.reuse ;  /* 0x0000004c464e7223 */ /* 0x181fe20000010051 */
[-CC-:B------:R-:W-:Y:S01]  /*1260*/  FFMA.FTZ R84, R72, R76.reuse, R81.reuse ;  /* 0x0000004c48547223 */ /* 0x180fe20000010051 */
[----:B------:R-:W-:Y:S01]  /*1270*/  FADD.FTZ R42, R65, -R42 ;  /* 0x8000002a412a7221 */ /* 0x000fe20000010000 */
[-CC-:B------:R-:W-:Y:S01]  /*1280*/  FFMA.FTZ R77, R59, R76.reuse, R81.reuse ;  /* 0x0000004c3b4d7223 */ /* 0x180fe20000010051 */
[-CC-:B------:R-:W-:Y:S01]  /*1290*/  FFMA.FTZ R79, R63, R76.reuse, R81.reuse ;  /* 0x0000004c3f4f7223 */ /* 0x180fe20000010051 */
[----:B------:R-:W-:Y:S01]  /*12a0*/  FFMA.FTZ R88, R74, R76, R81 ;  /* 0x0000004c4a587223 */ /* 0x000fe20000010051 */
[----:B------:R-:W-:Y:S01]  /*12b0*/  FADD.FTZ R76, R58, -R43 ;  /* 0x8000002b3a4c7221 */ /* 0x000fe20000010000 */
[----:B------:R-:W-:Y:S01]  /*12c0*/  FMUL.FTZ R52, R75, R52 ;  /* 0x000000344b347220 */ /* 0x000fe20000410000 */
[----:B------:R-:W-:Y:S01]  /*12d0*/  FADD.FTZ R78, R67, -R78 ;  /* 0x8000004e434e7221 */ /* 0x000fe20000010000 */
[----:B------:R-:W-:Y:S01]  /*12e0*/  SHF.L.U32 R81, R40, 0x10, RZ ;  /* 0x0000001028517819 */ /* 0x000fe200000006ff */
[----:B------:R-:W-:Y:S01]  /*12f0*/  FADD.FTZ R84, R69, -R84 ;  /* 0x8000005445547221 */ /* 0x000fe20000010000 */
[----:B------:R-:W-:Y:S01]  /*1300*/  FMUL.FTZ R40, R75, R42 ;  /* 0x0000002a4b287220 */ /* 0x000fe20000410000 */
[----:B------:R-:W-:Y:S01]  /*1310*/  FADD.FTZ R82, R64, -R77 ;  /* 0x8000004d40527221 */ /* 0x000fe20000010000 */
[----:B------:R-:W-:Y:S01]  /*1320*/  FADD.FTZ R86, R66, -R79 ;  /* 0x8000004f42567221 */ /* 0x000fe20000010000 */
[----:B------:R-:W-:Y:S01]  /*1330*/  FADD.FTZ R88, R71, -R88 ;  /* 0x8000005847587221 */ /* 0x000fe20000010000 */
[C---:B------:R-:W-:Y:S01]  /*1340*/  FMUL.FTZ R41, R75.reuse, R76 ;  /* 0x0000004c4b297220 */ /* 0x040fe20000410000 */
[-C--:B------:R-:W-:Y:S01]  /*1350*/  FMUL.FTZ R43, R52, R73.reuse ;  /* 0x00000049342b7220 */ /* 0x080fe20000410000 */
[C---:B------:R-:W-:Y:S01]  /*1360*/  FMUL.FTZ R76, R75.reuse, R78 ;  /* 0x0000004e4b4c7220 */ /* 0x040fe20000410000 */
[C---:B------:R-:W-:Y:S01]  /*1370*/  FMUL.FTZ R42, R75.reuse, R84 ;  /* 0x000000544b2a7220 */ /* 0x040fe20000410000 */
[----:B------:R-:W-:Y:S01]  /*1380*/  FMUL.FTZ R78, R40, R73 ;  /* 0x00000049284e7220 */ /* 0x000fe20000410000 */
[C---:B------:R-:W-:Y:S01]  /*1390*/  FMUL.FTZ R77, R75.reuse, R82 ;  /* 0x000000524b4d7220 */ /* 0x040fe20000410000 */
[C---:B------:R-:W-:Y:S01]  /*13a0*/  FMUL.FTZ R84, R75.reuse, R86 ;  /* 0x000000564b547220 */ /* 0x040fe20000410000 */
[----:B------:R-:W-:Y:S01]  /*13b0*/  FMUL.FTZ R79, R75, R88 ;  /* 0x000000584b4f7220 */ /* 0x000fe20000410000 */
[--C-:B------:R-:W-:Y:S01]  /*13c0*/  FFMA.FTZ R75, R43, R80, R28.reuse ;  /* 0x000000502b4b7223 */ /* 0x100fe2000001001c */
[C---:B------:R-:W-:Y:S01]  /*13d0*/  PRMT R28, R53.reuse, 0x7632, R28 ;  /* 0x00007632351c7816 */ /* 0x040fe2000000001c */
[----:B------:R-:W-:Y:S01]  /*13e0*/  FFMA.FTZ R80, R78, R81, R29 ;  /* 0x000000514e507223 */ /* 0x000fe2000001001d */
[----:B------:R-:W-:Y:S01]  /*13f0*/  SHF.L.U32 R81, R53, 0x10, RZ ;  /* 0x0000001035517819 */ /* 0x000fe200000006ff */
[-C--:B------:R-:W-:Y:S01]  /*1400*/  FMUL.FTZ R29, R41, R73.reuse ;  /* 0x00000049291d7220 */ /* 0x080fe20000410000 */
[----:B------:R-:W-:Y:S01]  /*1410*/  SHF.L.U32 R83, R54, 0x10, RZ ;  /* 0x0000001036537819 */ /* 0x000fe200000006ff */
[----:B------:R-:W-:Y:S01]  /*1420*/  FMUL.FTZ R86, R42, R73 ;  /* 0x000000492a567220 */ /* 0x000fe20000410000 */
[----:B------:R-:W-:Y:S01]  /*1430*/  PRMT R54, R54, 0x7632, R54 ;  /* 0x0000763236367816 */ /* 0x000fe20000000036 */
[----:B------:R-:W-:Y:S01]  /*1440*/  FFMA.FTZ R81, R29, R81, R30 ;  /* 0x000000511d517223 */ /* 0x000fe2000001001e */
[----:B------:R-:W-:Y:S01]  /*1450*/  SHF.L.U32 R82, R28, 0x10, RZ ;  /* 0x000000101c527819 */ /* 0x000fe200000006ff */
[-C--:B------:R-:W-:Y:S01]  /*1460*/  FMUL.FTZ R28, R76, R73.reuse ;  /* 0x000000494c1c7220 */ /* 0x080fe20000410000 */
[----:B------:R-:W-:Y:S01]  /*1470*/  SHF.L.U32 R54, R54, 0x10, RZ ;  /* 0x0000001036367819 */ /* 0x000fe200000006ff */
[-C--:B------:R-:W-:Y:S01]  /*1480*/  FMUL.FTZ R53, R77, R73.reuse ;  /* 0x000000494d357220 */ /* 0x080fe20000410000 */
[C---:B------:R-:W-:Y:S01]  /*1490*/  SHF.L.U32 R30, R55.reuse, 0x10, RZ ;  /* 0x00000010371e7819 */ /* 0x040fe200000006ff */
[----:B------:R-:W-:Y:S01]  /*14a0*/  FFMA.FTZ R82, R28, R82, R31 ;  /* 0x000000521c527223 */ /* 0x000fe2000001001f */
[----:B------:R-:W-:Y:S01]  /*14b0*/  PRMT R55, R55, 0x7632, R55 ;  /* 0x0000763237377816 */ /* 0x000fe20000000037 */
[-C--:B------:R-:W-:Y:S01]  /*14c0*/  FMUL.FTZ R31, R84, R73.reuse ;  /* 0x00000049541f7220 */ /* 0x080fe20000410000 */
[----:B------:R-:W-:Y:S01]  /*14d0*/  FFMA.FTZ R33, R86, R54, R33 ;  /* 0x0000003656217223 */ /* 0x000fe20000010021 */
[----:B------:R-:W-:Y:S01]  /*14e0*/  FMUL.FTZ R54, R79, R73 ;  /* 0x000000494f367220 */ /* 0x000fe20000410000 */
[----:B------:R-:W-:Y:S01]  /*14f0*/  SHF.L.U32 R55, R55, 0x10, RZ ;  /* 0x0000001037377819 */ /* 0x000fe200000006ff */
[----:B------:R-:W-:Y:S01]  /*1500*/  FFMA.FTZ R34, R31, R30, R34 ;  /* 0x0000001e1f227223 */ /* 0x000fe20000010022 */
        /* <DEDUP_REMOVED lines=8> */
[----:B------:R-:W-:-:S02]  /*1590*/  SHF.L.U32 R31, R6, 0x10, RZ ;  /* 0x00000010061f7819 */ /* 0x000fc400000006ff */
[----:B------:R-:W-:Y:S01]  /*15a0*/  SHF.L.U32 R73, R7, 0x10, RZ ;  /* 0x0000001007497819 */ /* 0x000fe200000006ff */
[----:B------:R-:W-:Y:S01]  /*15b0*/  FMUL.FTZ R54, R53, R54 ;  /* 0x0000003635367220 */ /* 0x000fe20000410000 */
[----:B------:R-:W-:Y:S01]  /*15c0*/  FMUL.FTZ R53, R29, R88 ;  /* 0x000000581d357220 */ /* 0x000fe20000410000 */
[----:B------:R-:W-:Y:S01]  /*15d0*/  FMUL.FTZ R31, R86, R31 ;  /* 0x0000001f561f7220 */ /* 0x000fe20000410000 */
[----:B------:R-:W-:Y:S01]  /*15e0*/  SHF.L.U32 R86, R20, 0x10, RZ ;  /* 0x0000001014567819 */ /* 0x000fe200000006ff */
[----:B------:R-:W-:Y:S01]  /*15f0*/  FMUL.FTZ R28, R28, R73 ;  /* 0x000000491c1c7220 */ /* 0x000fe20000410000 */
[----:B------:R-:W-:Y:S02]  /*1600*/  SHF.L.U32 R29, R8, 0x10, RZ ;  /* 0x00000010081d7819 */ /* 0x000fe400000006ff */
[----:B------:R-:W-:Y:S01]  /*1610*/  F2FP.BF16.F32.PACK_AB R40, R40, R52 ;  /* 0x000000342828723e */ /* 0x000fe200000010ff */
[----:B------:R-:W-:Y:S01]  /*1620*/  FMUL.FTZ R86, R43, R86 ;  /* 0x000000562b567220 */ /* 0x000fe20000410000 */
[----:B------:R-:W-:Y:S01]  /*1630*/  F2FP.BF16.F32.PACK_AB R43, R79, R84 ;  /* 0x000000544f2b723e */ /* 0x000fe200000010ff */
        /* <DEDUP_REMOVED lines=8> */
.L_x_107:
[----:B------:R-:W-:-:S04]  /*16c0*/  UISETP.NE.U32.AND UP0, UPT, UR4, URZ, UPT ;  /* 0x000000ff0400728c */ /* 0x000fc8000bf05070 */
[----:B------:R-:W-:-:S09]  /*16d0*/  UISETP.NE.AND.EX UP0, UPT, UR5, URZ, UPT, UP0 ;  /* 0x000000ff0500728c */ /* 0x000fd2000bf05300 */
[----:B------:R-:W-:Y:S05]  /*16e0*/  BRA.U UP0, `(.L_x_110) ;  /* 0x0000000500547547 */ /* 0x000fea000b800000 */
[----:B0-----:R-:W-:Y:S01]  /*16f0*/  PRMT R78, R12, 0x7632, R78 ;  /* 0x000076320c4e7816 */ /* 0x001fe2000000004e */
[-CC-:B------:R-:W-:Y:S01]  /*1700*/  FFMA.FTZ R80, R68, R76.reuse, R81.reuse ;  /* 0x0000004c44507223 */ /* 0x180fe20000010051 */
[-CC-:B------:R-:W-:Y:S01]  /*1710*/  FFMA.FTZ R85, R3, R76.reuse, R81.reuse ;  /* 0x0000004c03557223 */ /* 0x180fe20000010051 */
[-CC-:B------:R-:W-:Y:S01]  /*1720*/  FFMA.FTZ R83, R57, R76.reuse, R81.reuse ;  /* 0x0000004c39537223 */ /* 0x180fe20000010051 */
[----:B------:R-:W-:Y:S01]  /*1730*/  SHF.L.U32 R78, R78, 0x10, RZ ;  /* 0x000000104e4e7819 */ /* 0x000fe200000006ff */
[----:B------:R-:W-:Y:S01]  /*1740*/  FADD.FTZ R82, R65, -R80 ;  /* 0x8000005041527221 */ /* 0x000fe20000010000 */
[-CC-:B------:R-:W-:Y:S01]  /*1750*/  FFMA.FTZ R84, R70, R76.reuse, R81.reuse ;  /* 0x0000004c46547223 */ /* 0x180fe20000010051 */
[-CC-:B------:R-:W-:Y:S01]  /*1760*/  FFMA.FTZ R77, R59, R76.reuse, R81.reuse ;  /* 0x0000004c3b4d7223 */ /* 0x180fe20000010051 */
[-CC-:B------:R-:W-:Y:S01]  /*1770*/  FFMA.FTZ R86, R72, R76.reuse, R81.reuse ;  /* 0x0000004c48567223 */ /* 0x180fe20000010051 */
[-CC-:B------:R-:W-:Y:S01]  /*1780*/  FFMA.FTZ R79, R63, R76.reuse, R81.reuse ;  /* 0x0000004c3f4f7223 */ /* 0x180fe20000010051 */
[--C-:B------:R-:W-:Y:S01]  /*1790*/  FFMA.FTZ R80, R74, R76, R81.reuse ;  /* 0x0000004c4a507223 */ /* 0x100fe20000010051 */
[--C-:B------:R-:W-:Y:S01]  /*17a0*/  FFMA.FTZ R76, R75, R82, R78.reuse ;  /* 0x000000524b4c7223 */ /* 0x100fe2000001004e */
[----:B------:R-:W-:Y:S01]  /*17b0*/  PRMT R78, R13, 0x7632, R78 ;  /* 0x000076320d4e7816 */ /* 0x000fe2000000004e */
[----:B------:R-:W-:Y:S01]  /*17c0*/  FADD.FTZ R84, R67, -R84 ;  /* 0x8000005443547221 */ /* 0x000fe20000010000 */
[----:B------:R-:W-:Y:S01]  /*17d0*/  PRMT R81, R14, 0x7632, R81 ;  /* 0x000076320e517816 */ /* 0x000fe20000000051 */
[----:B------:R-:W-:Y:S01]  /*17e0*/  FADD.FTZ R85, R56, -R85 ;  /* 0x8000005538557221 */ /* 0x000fe20000010000 */
[----:B------:R-:W-:Y:S01]  /*17f0*/  SHF.L.U32 R78, R78, 0x10, RZ ;  /* 0x000000104e4e7819 */ /* 0x000fe200000006ff */
[----:B------:R-:W-:Y:S01]  /*1800*/  FADD.FTZ R83, R58, -R83 ;  /* 0x800000533a537221 */ /* 0x000fe20000010000 */
[----:B------:R-:W-:Y:S01]  /*1810*/  SHF.L.U32 R82, R81, 0x10, RZ ;  /* 0x0000001051527819 */ /* 0x000fe200000006ff */
[----:B------:R-:W-:Y:S01]  /*1820*/  FADD.FTZ R81, R69, -R86 ;  /* 0x8000005645517221 */ /* 0x000fe20000010000 */
[----:B------:R-:W-:Y:S01]  /*1830*/  SHF.L.U32 R86, R12, 0x10, RZ ;  /* 0x000000100c567819 */ /* 0x000fe200000006ff */
[C---:B------:R-:W-:Y:S01]  /*1840*/  FFMA.FTZ R84, R75.reuse, R84, R78 ;  /* 0x000000544b547223 */ /* 0x040fe2000001004e */
[----:B------:R-:W-:Y:S01]  /*1850*/  SHF.L.U32 R88, R14, 0x10, RZ ;  /* 0x000000100e587819 */ /* 0x000fe200000006ff */
[----:B------:R-:W-:Y:S01]  /*1860*/  FFMA.FTZ R78, R75, R81, R82 ;  /* 0x000000514b4e7223 */ /* 0x000fe20000010052 */
        /* <DEDUP_REMOVED lines=8> */
[C---:B------:R-:W-:Y:S01]  /*18f0*/  FFMA.FTZ R82, R75.reuse, R83, R82 ;  /* 0x000000534b527223 */ /* 0x040fe20000010052 */
[C---:B------:R-:W-:Y:S01]  /*1900*/  FFMA.FTZ R88, R75.reuse, R77, R88 ;  /* 0x0000004d4b587223 */ /* 0x040fe20000010058 */
[C---:B------:R-:W-:Y:S01]  /*1910*/  FFMA.FTZ R92, R75.reuse, R81, R92 ;  /* 0x000000514b5c7223 */ /* 0x040fe2000001005c */
[----:B------:R-:W-:Y:S01]  /*1920*/  FFMA.FTZ R90, R75, R79, R90 ;  /* 0x0000004f4b5a7223 */ /* 0x000fe2000001005a */
        /* <DEDUP_REMOVED lines=12> */
[----:B------:R-:W-:Y:S01]  /*19f0*/  SHF.L.U32 R81, R55, 0x10, RZ ;  /* 0x0000001037517819 */ /* 0x000fe200000006ff */
[----:B------:R-:W-:Y:S01]  /*1a00*/  FFMA.FTZ R80, R52, R76, R29 ;  /* 0x0000004c34507223 */ /* 0x000fe2000001001d */
[----:B------:R-:W-:Y:S01]  /*1a10*/  SHF.L.U32 R53, R53, 0x10, RZ ;  /* 0x0000001035357819 */ /* 0x000fe200000006ff */
[----:B------:R-:W-:Y:S01]  /*1a20*/  FFMA.FTZ R82, R28, R84, R31 ;  /* 0x000000541c527223 */ /* 0x000fe2000001001f */
[-C--:B------:R-:W-:Y:S01]  /*1a30*/  FMUL.FTZ R83, R88, R73.reuse ;  /* 0x0000004958537220 */ /* 0x080fe20000410000 */
[----:B------:R-:W-:Y:S01]  /*1a40*/  FMUL.FTZ R78, R92, R73 ;  /* 0x000000495c4e7220 */ /* 0x000fe20000410000 */
[----:B------:R-:W-:Y:S01]  /*1a50*/  SHF.L.U32 R52, R23, 0x10, RZ ;  /* 0x0000001017347819 */ /* 0x000fe200000006ff */
[----:B------:R-:W-:Y:S01]  /*1a60*/  FFMA.FTZ R34, R81, R85, R34 ;  /* 0x0000005551227223 */ /* 0x000fe20000010022 */
[----:B------:R-:W-:Y:S01]  /*1a70*/  SHF.L.U32 R28, R21, 0x10, RZ ;  /* 0x00000010151c7819 */ /* 0x000fe200000006ff */
[----:B------:R-:W-:Y:S01]  /*1a80*/  FFMA.FTZ R81, R53, R79, R30 ;  /* 0x0000004f35517223 */ /* 0x000fe2000001001e */
[----:B------:R-:W-:Y:S01]  /*1a90*/  PRMT R73, R54, 0x7632, R73 ;  /* 0x0000763236497816 */ /* 0x000fe20000000049 */
[----:B------:R-:W-:Y:S01]  /*1aa0*/  FMUL.FTZ R85, R52, R85 ;  /* 0x0000005534557220 */ /* 0x000fe20000410000 */
[----:B------:R-:W-:Y:S01]  /*1ab0*/  SHF.L.U32 R87, R54, 0x10, RZ ;  /* 0x0000001036577819 */ /* 0x000fe200000006ff */
[----:B------:R-:W-:Y:S01]  /*1ac0*/  FMUL.FTZ R53, R28, R79 ;  /* 0x0000004f1c357220 */ /* 0x000fe20000410000 */
[----:B------:R-:W-:-:S02]  /*1ad0*/  SHF.L.U32 R30, R73, 0x10, RZ ;  /* 0x00000010491e7819 */ /* 0x000fc400000006ff */
[----:B------:R-:W-:Y:S01]  /*1ae0*/  SHF.L.U32 R54, R22, 0x10, RZ ;  /* 0x0000001016367819 */ /* 0x000fe200000006ff */
[-C--:B------:R-:W-:Y:S01]  /*1af0*/  FFMA.FTZ R32, R87, R83.reuse, R32 ;  /* 0x0000005357207223 */ /* 0x080fe20000010020 */
[----:B------:R-:W-:Y:S01]  /*1b00*/  SHF.L.U32 R31, R6, 0x10, RZ ;  /* 0x00000010061f7819 */ /* 0x000fe200000006ff */
[-C--:B------:R-:W-:Y:S01]  /*1b10*/  FFMA.FTZ R33, R30, R86.reuse, R33 ;  /* 0x000000561e217223 */ /* 0x080fe20000010021 */
[----:B------:R-:W-:Y:S01]  /*1b20*/  SHF.L.U32 R79, R5, 0x10, RZ ;  /* 0x00000010054f7819 */ /* 0x000fe200000006ff */
[----:B------:R-:W-:Y:S01]  /*1b30*/  FMUL.FTZ R54, R54, R83 ;  /* 0x0000005336367220 */ /* 0x000fe20000410000 */
[----:B------:R-:W-:Y:S01]  /*1b40*/  SHF.L.U32 R73, R7, 0x10, RZ ;  /* 0x0000001007497819 */ /* 0x000fe200000006ff */
[----:B------:R-:W-:Y:S01]  /*1b50*/  FMUL.FTZ R31, R31, R86 ;  /* 0x000000561f1f7220 */ /* 0x000fe20000410000 */
[----:B------:R-:W-:Y:S01]  /*1b60*/  SHF.L.U32 R52, R20, 0x10, RZ ;  /* 0x0000001014347819 */ /* 0x000fe200000006ff */
[----:B------:R-:W-:Y:S01]  /*1b70*/  FMUL.FTZ R28, R79, R78 ;  /* 0x0000004e4f1c7220 */ /* 0x000fe20000410000 */
[----:B------:R-:W-:Y:S01]  /*1b80*/  SHF.L.U32 R29, R8, 0x10, RZ ;  /* 0x00000010081d7819 */ /* 0x000fe200000006ff */
[----:B------:R-:W-:Y:S01]  /*1b90*/  FMUL.FTZ R84, R73, R84 ;  /* 0x0000005449547220 */ /* 0x000fe20000410000 */
[----:B------:R-:W-:Y:S01]  /*1ba0*/  PRMT R55, R55, 0x7632, R55 ;  /* 0x0000763237377816 */ /* 0x000fe20000000037 */
[----:B------:R-:W-:Y:S01]  /*1bb0*/  FMUL.FTZ R52, R52, R77 ;  /* 0x0000004d34347220 */ /* 0x000fe20000410000 */
[----:B------:R-:W-:Y:S01]  /*1bc0*/  F2FP.BF16.F32.PACK_AB R54, R31, R54 ;  /* 0x000000361f36723e */ /* 0x000fe200000010ff */
[----:B------:R-:W-:Y:S01]  /*1bd0*/  FMUL.FTZ R29, R29, R76 ;  /* 0x0000004c1d1d7220 */ /* 0x000fe20000410000 */
[----:B------:R-:W-:-:S02]  /*1be0*/  SHF.L.U32 R30, R55, 0x10, RZ ;  /* 0x00000010371e7819 */ /* 0x000fc400000006ff */
[----:B------:R-:W-:Y:S02]  /*1bf0*/  F2FP.BF16.F32.PACK_AB R55, R28, R85 ;  /* 0x000000551c37723e */ /* 0x000fe400000010ff */
[----:B------:R-:W-:Y:S01]  /*1c00*/  F2FP.BF16.F32.PACK_AB R53, R84, R53 ;  /* 0x000000355435723e */ /* 0x000fe200000010ff */
[----:B------:R-:W-:Y:S01]  /*1c10*/  FFMA.FTZ R35, R30, R78, R35 ;  /* 0x0000004e1e237223 */ /* 0x000fe20000010023 */
[----:B------:R-:W-:Y:S01]  /*1c20*/  F2FP.BF16.F32.PACK_AB R52, R29, R52 ;  /* 0x000000341d34723e */ /* 0x000fe200000010ff */
[----:B------:R-:W-:Y:S06]  /*1c30*/  BRA `(.L_x_109) ;  /* 0x0000000400607947 */ /* 0x000fec0003800000 */
.L_x_110:
[-C--:B------:R-:W-:Y:S01]  /*1c40*/  FFMA.FTZ R43, R3, R76.reuse, R81 ;  /* 0x0000004c032b7223 */ /* 0x080fe20000010051 */
[----:B0-----:R-:W-:Y:S01]  /*1c50*/  PRMT R77, R12, 0x7632, R77 ;  /* 0x000076320c4d7816 */ /* 0x001fe2000000004d */
[-C--:B------:R-:W-:Y:S01]  /*1c60*/  FFMA.FTZ R80, R68, R76.reuse, R81 ;  /* 0x0000004c44507223 */ /* 0x080fe20000010051 */
[----:B------:R-:W-:Y:S01]  /*1c70*/  SHF.L.U32 R78, R12, 0x10, RZ ;  /* 0x000000100c4e7819 */ /* 0x000fe200000006ff */
[----:B------:R-:W-:Y:S01]  /*1c80*/  FADD.FTZ R40, R56, -R43 ;  /* 0x8000002b38287221 */ /* 0x000fe20000010000 */
[----:B------:R-:W-:Y:S01]  /*1c90*/  SHF.L.U32 R77, R77, 0x10, RZ ;  /* 0x000000104d4d7819 */ /* 0x000fe200000006ff */
[----:B------:R-:W-:Y:S01]  /*1ca0*/  FADD.FTZ R82, R65, -R80 ;  /* 0x8000005041527221 */ /* 0x000fe20000010000 */
[-CC-:B------:R-:W-:Y:S01]  /*1cb0*/  FFMA.FTZ R79, R57, R76.reuse, R81.reuse ;  /* 0x0000004c394f7223 */ /* 0x180fe20000010051 */
[-CC-:B------:R-:W-:Y:S01]  /*1cc0*/  FFMA.FTZ R84, R70, R76.reuse, R81.reuse ;  /* 0x0000004c46547223 */ /* 0x180fe20000010051 */
[-CC-:B------:R-:W-:Y:S01]  /*1cd0*/  FFMA.FTZ R41, R59, R76.reuse, R81.reuse ;  /* 0x0000004c3b297223 */ /* 0x180fe20000010051 */
[-CC-:B------:R-:W-:Y:S01]  /*1ce0*/  FFMA.FTZ R42, R72, R76.reuse, R81.reuse ;  /* 0x0000004c482a7223 */ /* 0x180fe20000010051 */
[-CC-:B------:R-:W-:Y:S01]  /*1cf0*/  FFMA.FTZ R43, R63, R76.reuse, R81.reuse ;  /* 0x0000004c3f2b7223 */ /* 0x180fe20000010051 */
[----:B------:R-:W-:Y:S01]  /*1d00*/  FFMA.FTZ R80, R74, R76, R81 ;  /* 0x0000004c4a507223 */ /* 0x000fe20000010051 */
[C---:B------:R-:W-:Y:S01]  /*1d10*/  FFMA.FTZ R76, R75.reuse, R40, R78 ;  /* 0x000000284b4c7223 */ /* 0x040fe2000001004e */
        /* <DEDUP_REMOVED lines=12> */
[C---:B------:R-:W-:Y:S01]  /*1de0*/  FFMA.FTZ R77, R75.reuse, R88, R81 ;  /* 0x000000584b4d7223 */ /* 0x040fe20000010051 */
[C---:B-----5:R-:W-:Y:S01]  /*1df0*/  PRMT R79, R52.reuse, 0x7632, R79 ;  /* 0x00007632344f7816 */ /* 0x060fe2000000004f */
[C---:B------:R-:W-:Y:S01]  /*1e00*/  FFMA.FTZ R78, R75.reuse, R78, R82 ;  /* 0x0000004e4b4e7223 */ /* 0x040fe20000010052 */
[----:B------:R-:W-:Y:S01]  /*1e10*/  SHF.L.U32 R81, R52, 0x10, RZ ;  /* 0x0000001034517819 */ /* 0x000fe200000006ff */
[----:B------:R-:W-:Y:S01]  /*1e20*/  FFMA.FTZ R42, R75, R86, R83 ;  /* 0x000000564b2a7223 */ /* 0x000fe20000010053 */
[C---:B------:R-:W-:Y:S01]  /*1e30*/  PRMT R52, R15.reuse, 0x7632, R52 ;  /* 0x000076320f347816 */ /* 0x040fe20000000034 */
[----:B------:R-:W-:Y:S01]  /*1e40*/  FADD.FTZ R84, R66, -R43 ;  /* 0x8000002b42547221 */ /* 0x000fe20000010000 */
[----:B------:R-:W-:Y:S01]  /*1e50*/  SHF.L.U32 R82, R15, 0x10, RZ ;  /* 0x000000100f527819 */ /* 0x000fe200000006ff */
[----:B------:R-:W-:Y:S01]  /*1e60*/  FADD.FTZ R86, R71, -R80 ;  /* 0x8000005047567221 */ /* 0x000fe20000010000 */
[----:B------:R-:W-:Y:S01]  /*1e70*/  SHF.L.U32 R83, R52, 0x10, RZ ;  /* 0x0000001034537819 */ /* 0x000fe200000006ff */
[-C--:B------:R-:W-:Y:S01]  /*1e80*/  FMUL.FTZ R43, R76, R73.reuse ;  /* 0x000000494c2b7220 */ /* 0x080fe20000410000 */
[----:B------:R-:W-:Y:S01]  /*1e90*/  SHF.L.U32 R80, R79, 0x10, RZ ;  /* 0x000000104f507819 */ /* 0x000fe200000006ff */
[C---:B------:R-:W-:Y:S01]  /*1ea0*/  FFMA.FTZ R84, R75.reuse, R84, R82 ;  /* 0x000000544b547223 */ /* 0x040fe20000010052 */
[----:B------:R-:W-:Y:S01]  /*1eb0*/  FMUL.FTZ R52, R40, R73 ;  /* 0x0000004928347220 */ /* 0x000fe20000410000 */
[----:B------:R-:W-:Y:S01]  /*1ec0*/  FFMA.FTZ R79, R75, R86, R83 ;  /* 0x000000564b4f7223 */ /* 0x000fe20000010053 */
[--C-:B------:R-:W-:Y:S01]  /*1ed0*/  FFMA.FTZ R75, R81, R43, R28.reuse ;  /* 0x0000002b514b7223 */ /* 0x100fe2000001001c */
[C---:B------:R-:W-:Y:S01]  /*1ee0*/  PRMT R28, R53.reuse, 0x7632, R28 ;  /* 0x00007632351c7816 */ /* 0x040fe2000000001c */
[----:B------:R-:W-:Y:S01]  /*1ef0*/  FFMA.FTZ R80, R80, R52, R29 ;  /* 0x0000003450507223 */ /* 0x000fe2000001001d */
[----:B------:R-:W-:Y:S01]  /*1f00*/  SHF.L.U32 R81, R53, 0x10, RZ ;  /* 0x0000001035517819 */ /* 0x000fe200000006ff */
[-C--:B------:R-:W-:Y:S01]  /*1f10*/  FMUL.FTZ R53, R42, R73.reuse ;  /* 0x000000492a357220 */ /* 0x080fe20000410000 */
[----:B------:R-:W-:Y:S01]  /*1f20*/  SHF.L.U32 R83, R54, 0x10, RZ ;  /* 0x0000001036537819 */ /* 0x000fe200000006ff */
[-C--:B------:R-:W-:Y:S01]  /*1f30*/  FMUL.FTZ R29, R78, R73.reuse ;  /* 0x000000494e1d7220 */ /* 0x080fe20000410000 */
[----:B------:R-:W-:Y:S01]  /*1f40*/  PRMT R54, R54, 0x7632, R54 ;  /* 0x0000763236367816 */ /* 0x000fe20000000036 */
[----:B------:R-:W-:Y:S01]  /*1f50*/  FMUL.FTZ R86, R77, R73 ;  /* 0x000000494d567220 */ /* 0x000fe20000410000 */
[----:B------:R-:W-:Y:S01]  /*1f60*/  SHF.L.U32 R82, R28, 0x10, RZ ;  /* 0x000000101c527819 */ /* 0x000fe200000006ff */
[----:B------:R-:W-:Y:S01]  /*1f70*/  FFMA.FTZ R32, R83, R53, R32 ;  /* 0x0000003553207223 */ /* 0x000fe20000010020 */
[----:B------:R-:W-:Y:S01]  /*1f80*/  SHF.L.U32 R83, R55, 0x10, RZ ;  /* 0x0000001037537819 */ /* 0x000fe200000006ff */
[----:B------:R-:W-:Y:S01]  /*1f90*/  FMUL.FTZ R28, R41, R73 ;  /* 0x00000049291c7220 */ /* 0x000fe20000410000 */
[----:B------:R-:W-:Y:S01]  /*1fa0*/  SHF.L.U32 R54, R54, 0x10, RZ ;  /* 0x0000001036367819 */ /* 0x000fe200000006ff */
[----:B------:R-:W-:Y:S01]  /*1fb0*/  FFMA.FTZ R81, R81, R29, R30 ;  /* 0x0000001d51517223 */ /* 0x000fe2000001001e */
[----:B------:R-:W-:Y:S01]  /*1fc0*/  PRMT R55, R55, 0x7632, R55 ;  /* 0x0000763237377816 */ /* 0x000fe20000000037 */
[----:B------:R-:W-:Y:S01]  /*1fd0*/  FFMA.FTZ R82, R82, R28, R31 ;  /* 0x0000001c52527223 */ /* 0x000fe2000001001f */
[----:B------:R-:W-:Y:S01]  /*1fe0*/  SHF.L.U32 R30, R23, 0x10, RZ ;  /* 0x00000010171e7819 */ /* 0x000fe200000006ff */
[----:B------:R-:W-:Y:S01]  /*1ff0*/  FFMA.FTZ R33, R54, R86, R33 ;  /* 0x0000005636217223 */ /* 0x000fe20000010021 */
[----:B------:R-:W-:Y:S01]  /*2000*/  SHF.L.U32 R88, R55, 0x10, RZ ;  /* 0x0000001037587819 */ /* 0x000fe200000006ff */
[-C--:B------:R-:W-:Y:S01]  /*2010*/  FMUL.FTZ R54, R79, R73.reuse ;  /* 0x000000494f367220 */ /* 0x080fe20000410000 */
[----:B------:R-:W-:Y:S01]  /*2020*/  SHF.L.U32 R55, R5, 0x10, RZ ;  /* 0x0000001005377819 */ /* 0x000fe200000006ff */
[----:B------:R-:W-:Y:S01]  /*2030*/  FMUL.FTZ R31, R84, R73 ;  /* 0x00000049541f7220 */ /* 0x000fe20000410000 */
[----:B------:R-:W-:Y:S01]  /*2040*/  SHF.L.U32 R73, R7, 0x10, RZ ;  /* 0x0000001007497819 */ /* 0x000fe200000006ff */
[-C--:B------:R-:W-:Y:S01]  /*2050*/  FFMA.FTZ R35, R88, R54.reuse, R35 ;  /* 0x0000003658237223 */ /* 0x080fe20000010023 */
[----:B------:R-:W-:Y:S01]  /*2060*/  SHF.L.U32 R88, R21, 0x10, RZ ;  /* 0x0000001015587819 */ /* 0x000fe200000006ff */
[----:B------:R-:W-:Y:S01]  /*2070*/  FMUL.FTZ R55, R55, R54 ;  /* 0x0000003637377220 */ /* 0x000fe20000410000 */
[-C--:B------:R-:W-:Y:S01]  /*2080*/  FFMA.FTZ R34, R83, R31.reuse, R34 ;  /* 0x0000001f53227223 */ /* 0x080fe20000010022 */
[----:B------:R-:W-:Y:S01]  /*2090*/  FMUL.FTZ R30, R30, R31 ;  /* 0x0000001f1e1e7220 */ /* 0x000fe20000410000 */
[----:B------:R-:W-:Y:S01]  /*20a0*/  SHF.L.U32 R54, R22, 0x10, RZ ;  /* 0x0000001016367819 */ /* 0x000fe200000006ff */
[----:B------:R-:W-:Y:S01]  /*20b0*/  FMUL.FTZ R28, R73, R28 ;  /* 0x0000001c491c7220 */ /* 0x000fe20000410000 */
[----:B------:R-:W-:-:S02]  /*20c0*/  SHF.L.U32 R31, R6, 0x10, RZ ;  /* 0x00000010061f7819 */ /* 0x000fc400000006ff */
[----:B------:R-:W-:Y:S01]  /*20d0*/  F2FP.BF16.F32.PACK_AB R42, R77, R42 ;  /* 0x0000002a4d2a723e */ /* 0x000fe200000010ff */
[----:B------:R-:W-:Y:S01]  /*20e0*/  FMUL.FTZ R54, R54, R53 ;  /* 0x0000003536367220 */ /* 0x000fe20000410000 */
[----:B------:R-:W-:Y:S01]  /*20f0*/  FMUL.FTZ R53, R88, R29 ;  /* 0x0000001d58357220 */ /* 0x000fe20000410000 */
[----:B------:R-:W-:Y:S01]  /*2100*/  FMUL.FTZ R31, R31, R86 ;  /* 0x000000561f1f7220 */ /* 0x000fe20000410000 */
[----:B------:R-:W-:Y:S02]  /*2110*/  SHF.L.U32 R86, R20, 0x10, RZ ;  /* 0x0000001014567819 */ /* 0x000fe400000006ff */
        /* <DEDUP_REMOVED lines=9> */
[----:B------:R-:W-:-:S07]  /*21b0*/  F2FP.BF16.F32.PACK_AB R52, R29, R86 ;  /* 0x000000561d34723e */ /* 0x000fce00000010ff */
.L_x_109:
[----:B------:R-:W-:Y:S01]  /*21c0*/  ISETP.NE.U32.AND P1, PT, RZ, UR4, PT ;  /* 0x00000004ff007c0c */ /* 0x000fe2000bf25070 */
[----:B------:R-:W0:Y:S03]  /*21d0*/  LDC.64 R30, c[0x0][0x468] ;  /* 0x00011a00ff1e7b82 */ /* 0x000e260000000a00 */
[----:B------:R-:W-:-:S13]  /*21e0*/  ISETP.NE.AND.EX P1, PT, RZ, UR5, PT, P1 ;  /* 0x00000005ff007c0c */ /* 0x000fda000bf25310 */
[----:B------:R-:W1:Y:S01]  /*21f0*/  @P1 LDC.64 R28, c[0x0][0x478] ;  /* 0x00011e00ff1c1b82 */ /* 0x000e620000000a00 */
[C---:B0-----:R-:W-:Y:S01]  /*2200*/  IMAD.WIDE.U32 R78, R62.reuse, 0x10, R30 ;  /* 0x000000103e4e7825 */ /* 0x041fe200078e001e */
[----:B------:R-:W-:Y:S02]  /*2210*/  MOV R30, R81 ;  /* 0x00000051001e7202 */ /* 0x000fe40000000f00 */
[----:B------:R-:W-:Y:S01]  /*2220*/  MOV R31, R82 ;  /* 0x00000052001f7202 */ /* 0x000fe20000000f00 */
[----:B-1----:R-:W-:Y:S01]  /*2230*/  @P1 IMAD.WIDE.U32 R76, R62, 0x10, R28 ;  /* 0x000000103e4c1825 */ /* 0x002fe200078e001c */
[----:B------:R-:W-:Y:S02]  /*2240*/  MOV R28, R75 ;  /* 0x0000004b001c7202 */ /* 0x000fe40000000f00 */
[----:B------:R-:W-:Y:S02]  /*2250*/  MOV R29, R80 ;  /* 0x00000050001d7202 */ /* 0x000fe40000000f00 */
[----:B------:R1:W-:Y:S04]  /*2260*/  @P1 STG.E.128 desc[UR8][R76.64], R40 ;  /* 0x000000284c001986 */ /* 0x0003e8000c101d08 */
[----:B------:R1:W-:Y:S02]  /*2270*/  STG.E.128 desc[UR8][R78.64], R52 ;  /* 0x000000344e007986 */ /* 0x0003e4000c101d08 */
.L_x_106:
[----:B------:R-:W-:Y:S05]  /*2280*/  BSYNC.RECONVERGENT B1 ;  /* 0x0000000000017941 */ /* 0x000fea0003800200 */
.L_x_105:
[----:B-1----:R-:W1:Y:S02]  /*2290*/  LDC.64 R52, c[0x0][0x380] ;  /* 0x0000e000ff347b82 */ /* 0x002e640000000a00 */
[----:B-1----:R-:W-:-:S04]  /*22a0*/  LEA R4, R52, R4, 0x2 ;  /* 0x0000000434047211 */ /* 0x002fc800078e10ff */
[----:B------:R-:W-:-:S13]  /*22b0*/  ISETP.GE.AND P1, PT, R4, R53, PT ;  /* 0x000000350400720c */ /* 0x000fda0003f26270 */
[----:B------:R-:W-:Y:S05]  /*22c0*/  @!P1 BRA `(.L_x_111) ;  /* 0xffffffe000249947 */ /* 0x000fea000383ffff */
.L_x_101:
[----:B------:R-:W-:Y:S05]  /*22d0*/  BSYNC B0 ;  /* 0x0000000000007941 */ /* 0x000fea0003800000 */
.L_x_100:
[----:B------:R-:W1:Y:S01]  /*22e0*/  S2R R14, SR_TID.X ;  /* 0x00000000000e7919 */ /* 0x000e620000002100 */
[----:B------:R-:W-:Y:S01]  /*22f0*/  MOV R2, 0x400 ;  /* 0x0000040000027802 */ /* 0x000fe20000000f00 */
[----:B------:R-:W-:Y:S05]  /*2300*/  WARPSYNC.ALL ;  /* 0x0000000000007948 */ /* 0x000fea0003800000 */
[----:B------:R-:W2:Y:S01]  /*2310*/  S2R R3, SR_CgaCtaId ;  /* 0x0000000000037919 */ /* 0x000ea20000008800 */
[----:B------:R-:W3:Y:S01]  /*2320*/  LDCU.128 UR16, c[0x0][0x440] ;  /* 0x00008800ff1077ac */ /* 0x000ee20008000c00 */
[----:B------:R-:W-:Y:S01]  /*2330*/  BSSY.RECONVERGENT B0, `(.L_x_112) ;  /* 0x000005f000007945 */ /* 0x000fe20003800200 */
[----:B------:R-:W4:Y:S01]  /*2340*/  LDCU.64 UR10, c[0x0][0x460] ;  /* 0x00008c00ff0a77ac */ /* 0x000f220008000a00 */
[----:B-1----:R-:W-:-:S04]  /*2350*/  LOP3.LUT R0, R14, 0x60, RZ, 0xc0, !PT ;  /* 0x000000600e007812 */ /* 0x002fc800078ec0ff */
[----:B------:R-:W-:Y:S02]  /*2360*/  LOP3.LUT R0, R0, 0x1f, R14, 0xf8, !PT ;  /* 0x0000001f00007812 */ /* 0x000fe400078ef80e */
[----:B--2---:R-:W-:-:S04]  /*2370*/  LEA R3, R3, R2, 0x18 ;  /* 0x0000000203037211 */ /* 0x004fc800078ec0ff */
[-C--:B------:R-:W-:Y:S02]  /*2380*/  LEA R0, R0, R3.reuse, 0x5 ;  /* 0x0000000300007211 */ /* 0x080fe400078e28ff */
[----:B------:R-:W-:-:S03]  /*2390*/  LEA R3, R14, R3, 0x2 ;  /* 0x000000030e037211 */ /* 0x000fc600078e10ff */
[----:B------:R-:W-:Y:S04]  /*23a0*/  STS.128 [R0], R44 ;  /* 0x0000002c00007388 */ /* 0x000fe80000000c00 */
[----:B------:R-:W-:Y:S01]  /*23b0*/  STS.128 [R0+0x10], R48 ;  /* 0x0000103000007388 */ /* 0x000fe20000000c00 */
[----:B------:R-:W-:Y:S06]  /*23c0*/  BAR.SYNC.DEFER_BLOCKING 0x0 ;  /* 0x0000000000007b1d */ /* 0x000fec0000010000 */
[----:B------:R-:W1:Y:S04]  /*23d0*/  LDS R2, [R3] ;  /* 0x0000000003027984 */ /* 0x000e680000000800 */
[----:B------:R-:W2:Y:S04]  /*23e0*/  LDS R5, [R3+0x400] ;  /* 0x0004000003057984 */ /* 0x000ea80000000800 */
[----:B------:R-:W0:Y:S04]  /*23f0*/  LDS R4, [R3+0x200] ;  /* 0x0002000003047984 */ /* 0x000e280000000800 */
[----:B------:R-:W3:Y:S04]  /*2400*/  LDS R7, [R3+0x600] ;  /* 0x0006000003077984 */ /* 0x000ee80000000800 */
[----:B------:R-:W4:Y:S04]  /*2410*/  LDS R9, [R3+0x800] ;  /* 0x0008000003097984 */ /* 0x000f280000000800 */
[----:B------:R-:W4:Y:S04]  /*2420*/  LDS R11, [R3+0xa00] ;  /* 0x000a0000030b7984 */ /* 0x000f280000000800 */
[----:B------:R-:W4:Y:S04]  /*2430*/  LDS R13, [R3+0xc00] ;  /* 0x000c0000030d7984 */ /* 0x000f280000000800 */
[----:B------:R-:W4:Y:S01]  /*2440*/  LDS R15, [R3+0xe00] ;  /* 0x000e0000030f7984 */ /* 0x000f220000000800 */
[----:B------:R-:W-:Y:S01]  /*2450*/  BAR.SYNC.DEFER_BLOCKING 0x0 ;  /* 0x0000000000007b1d */ /* 0x000fe20000010000 */
[----:B-1----:R-:W-:-:S04]  /*2460*/  FADD.FTZ R2, RZ, R2 ;  /* 0x00000002ff027221 */ /* 0x002fc80000010000 */
[----:B--2---:R-:W-:Y:S01]  /*2470*/  FADD.FTZ R2, R2, R5 ;  /* 0x0000000502027221 */ /* 0x004fe20000010000 */
[----:B0-----:R-:W-:-:S04]  /*2480*/  FADD.FTZ R4, RZ, R4 ;  /* 0x00000004ff047221 */ /* 0x001fc80000010000 */
[----:B---3--:R-:W-:Y:S01]  /*2490*/  FADD.FTZ R4, R4, R7 ;  /* 0x0000000704047221 */ /* 0x008fe20000010000 */
[----:B------:R0:W-:Y:S01]  /*24a0*/  STS.128 [R0], R36 ;  /* 0x0000002400007388 */ /* 0x0001e20000000c00 */
[----:B----4-:R-:W-:-:S03]  /*24b0*/  FADD.FTZ R2, R2, R9 ;  /* 0x0000000902027221 */ /* 0x010fc60000010000 */
[----:B------:R-:W-:Y:S01]  /*24c0*/  STS.128 [R0+0x10], R24 ;  /* 0x0000101800007388 */ /* 0x000fe20000000c00 */
[----:B------:R-:W-:Y:S01]  /*24d0*/  FADD.FTZ R4, R4, R11 ;  /* 0x0000000b04047221 */ /* 0x000fe20000010000 */
[----:B------:R-:W-:Y:S01]  /*24e0*/  BAR.SYNC.DEFER_BLOCKING 0x0 ;  /* 0x0000000000007b1d */ /* 0x000fe20000010000 */
[----:B------:R-:W-:Y:S02]  /*24f0*/  FADD.FTZ R13, R2, R13 ;  /* 0x0000000d020d7221 */ /* 0x000fe40000010000 */
[----:B------:R-:W-:Y:S01]  /*2500*/  FADD.FTZ R15, R4, R15 ;  /* 0x0000000f040f7221 */ /* 0x000fe20000010000 */
[----:B0-----:R-:W-:-:S05]  /*2510*/  IMAD R39, R61, UR7, RZ ;  /* 0x000000073d277c24 */ /* 0x001fca000f8e02ff */
[----:B-----5:R-:W-:Y:S01]  /*2520*/  IADD3 R18, P0, PT, R39, R14, RZ ;  /* 0x0000000e27127210 */ /* 0x020fe20007f1e0ff */
[----:B------:R-:W0:Y:S04]  /*2530*/  LDS R6, [R3] ;  /* 0x0000000003067984 */ /* 0x000e280000000800 */
[----:B------:R-:W1:Y:S04]  /*2540*/  LDS R17, [R3+0x400] ;  /* 0x0004000003117984 */ /* 0x000e680000000800 */
[----:B------:R-:W2:Y:S04]  /*2550*/  LDS R8, [R3+0x200] ;  /* 0x0002000003087984 */ /* 0x000ea80000000800 */
[----:B------:R-:W3:Y:S04]  /*2560*/  LDS R19, [R3+0x600] ;  /* 0x0006000003137984 */ /* 0x000ee80000000800 */
[----:B------:R-:W4:Y:S04]  /*2570*/  LDS R21, [R3+0x800] ;  /* 0x0008000003157984 */ /* 0x000f280000000800 */
[----:B------:R-:W4:Y:S04]  /*2580*/  LDS R23, [R3+0xa00] ;  /* 0x000a000003177984 */ /* 0x000f280000000800 */
[----:B------:R-:W4:Y:S04]  /*2590*/  LDS R41, [R3+0xc00] ;  /* 0x000c000003297984 */ /* 0x000f280000000800 */
[----:B------:R-:W4:Y:S01]  /*25a0*/  LDS R43, [R3+0xe00] ;  /* 0x000e0000032b7984 */ /* 0x000f220000000800 */
[----:B------:R-:W-:Y:S01]  /*25b0*/  BAR.SYNC.DEFER_BLOCKING 0x0 ;  /* 0x0000000000007b1d */ /* 0x000fe20000010000 */
[----:B0-----:R-:W-:-:S04]  /*25c0*/  FADD.FTZ R6, RZ, R6 ;  /* 0x00000006ff067221 */ /* 0x001fc80000010000 */
[----:B-1----:R-:W-:Y:S01]  /*25d0*/  FADD.FTZ R6, R6, R17 ;  /* 0x0000001106067221 */ /* 0x002fe20000010000 */
[----:B--2---:R-:W-:-:S04]  /*25e0*/  FADD.FTZ R8, RZ, R8 ;  /* 0x00000008ff087221 */ /* 0x004fc80000010000 */
[----:B---3--:R-:W-:Y:S01]  /*25f0*/  FADD.FTZ R8, R8, R19 ;  /* 0x0000001308087221 */ /* 0x008fe20000010000 */
[----:B------:R-:W-:Y:S01]  /*2600*/  STS.128 [R0], R28 ;  /* 0x0000001c00007388 */ /* 0x000fe20000000c00 */
[----:B----4-:R-:W-:-:S03]  /*2610*/  FADD.FTZ R6, R6, R21 ;  /* 0x0000001506067221 */ /* 0x010fc60000010000 */
[----:B------:R0:W-:Y:S01]  /*2620*/  STS.128 [R0+0x10], R32 ;  /* 0x0000102000007388 */ /* 0x0001e20000000c00 */
[----:B------:R-:W-:Y:S01]  /*2630*/  FADD.FTZ R8, R8, R23 ;  /* 0x0000001708087221 */ /* 0x000fe20000010000 */
[----:B------:R-:W-:Y:S01]  /*2640*/  BAR.SYNC.DEFER_BLOCKING 0x0 ;  /* 0x0000000000007b1d */ /* 0x000fe20000010000 */
[----:B------:R-:W-:Y:S02]  /*2650*/  FADD.FTZ R41, R6, R41 ;  /* 0x0000002906297221 */ /* 0x000fe40000010000 */
[----:B------:R-:W-:Y:S01]  /*2660*/  FADD.FTZ R43, R8, R43 ;  /* 0x0000002b082b7221 */ /* 0x000fe20000010000 */
[----:B0-----:R-:W-:Y:S02]  /*2670*/  LOP3.LUT R0, R14, 0x7f, RZ, 0x3c, !PT ;  /* 0x0000007f0e007812 */ /* 0x001fe400078e3cff */
[----:B------:R-:W-:Y:S02]  /*2680*/  IADD3.X R35, PT, PT, RZ, RZ, RZ, P0, !PT ;  /* 0x000000ffff237210 */ /* 0x000fe400007fe4ff */
[----:B------:R-:W-:-:S02]  /*2690*/  IADD3 R0, PT, PT, R0, R61, RZ ;  /* 0x0000003d00007210 */ /* 0x000fc40007ffe0ff */
[C---:B------:R-:W-:Y:S02]  /*26a0*/  SHF.L.U64.HI R20, R18.reuse, 0x2, R35 ;  /* 0x0000000212147819 */ /* 0x040fe40000010223 */
[----:B------:R-:W-:Y:S02]  /*26b0*/  SHF.L.U32 R18, R18, 0x2, RZ ;  /* 0x0000000212127819 */ /* 0x000fe400000006ff */
[----:B------:R-:W-:Y:S01]  /*26c0*/  ISETP.GE.U32.AND P1, PT, R0, 0x80, PT ;  /* 0x000000800000780c */ /* 0x000fe20003f26070 */
[----:B------:R-:W0:Y:S01]  /*26d0*/  LDS R10, [R3] ;  /* 0x00000000030a7984 */ /* 0x000e220000000800 */
[----:B------:R-:W-:Y:S02]  /*26e0*/  IADD3 R16, P2, PT, R18, UR18, RZ ;  /* 0x0000001212107c10 */ /* 0x000fe4000ff5e0ff */
[----:B------:R-:W-:Y:S01]  /*26f0*/  ISETP.GE.U32.AND P0, PT, R0, 0x100, PT ;  /* 0x000001000000780c */ /* 0x000fe20003f06070 */
[----:B------:R-:W1:Y:S01]  /*2700*/  LDS R12, [R3+0x200] ;  /* 0x00020000030c7984 */ /* 0x000e620000000800 */
[----:B------:R-:W-:-:S03]  /*2710*/  IADD3 R14, P3, PT, R18, UR16, RZ ;  /* 0x00000010120e7c10 */ /* 0x000fc6000ff7e0ff */
[----:B------:R-:W2:Y:S01]  /*2720*/  LDS R25, [R3+0x400] ;  /* 0x0004000003197984 */ /* 0x000ea20000000800 */
[----:B------:R-:W-:-:S03]  /*2730*/  IADD3.X R35, PT, PT, R20, UR17, RZ, P3, !PT ;  /* 0x0000001114237c10 */ /* 0x000fc60009ffe4ff */
[----:B------:R-:W3:Y:S04]  /*2740*/  LDS R27, [R3+0x600] ;  /* 0x00060000031b7984 */ /* 0x000ee80000000800 */
[----:B------:R-:W4:Y:S04]  /*2750*/  LDS R37, [R3+0x800] ;  /* 0x0008000003257984 */ /* 0x000f280000000800 */
[----:B------:R-:W4:Y:S04]  /*2760*/  LDS R29, [R3+0xa00] ;  /* 0x000a0000031d7984 */ /* 0x000f280000000800 */
[----:B------:R-:W4:Y:S04]  /*2770*/  LDS R31, [R3+0xc00] ;  /* 0x000c0000031f7984 */ /* 0x000f280000000800 */
[----:B------:R0:W4:Y:S02]  /*2780*/  LDS R33, [R3+0xe00] ;  /* 0x000e000003217984 */ /* 0x0001240000000800 */
[----:B0-----:R-:W-:-:S02]  /*2790*/  IADD3.X R3, PT, PT, R20, UR19, RZ, P2, !PT ;  /* 0x0000001314037c10 */ /* 0x001fc400097fe4ff */
[----:B------:R-:W-:Y:S01]  /*27a0*/  IADD3 R0, P2, PT, R18, UR10, RZ ;  /* 0x0000000a12007c10 */ /* 0x000fe2000ff5e0ff */
[----:B------:R-:W-:-:S03]  /*27b0*/  FADD.FTZ R10, RZ, R10 ;  /* 0x0000000aff0a7221 */ /* 0x000fc60000010000 */
[----:B------:R-:W-:Y:S01]  /*27c0*/  IADD3.X R9, PT, PT, R20, UR11, RZ, P2, !PT ;  /* 0x0000000b14097c10 */ /* 0x000fe200097fe4ff */
[----:B-1----:R-:W-:Y:S01]  /*27d0*/  FADD.FTZ R12, RZ, R12 ;  /* 0x0000000cff0c7221 */ /* 0x002fe20000010000 */
[----:B--2---:R-:W-:-:S03]  /*27e0*/  FADD.FTZ R10, R10, R25 ;  /* 0x000000190a0a7221 */ /* 0x004fc60000010000 */
[----:B---3--:R-:W-:Y:S01]  /*27f0*/  FADD.FTZ R12, R12, R27 ;  /* 0x0000001b0c0c7221 */ /* 0x008fe20000010000 */
[----:B----4-:R-:W-:-:S03]  /*2800*/  FADD.FTZ R10, R10, R37 ;  /* 0x000000250a0a7221 */ /* 0x010fc60000010000 */
[----:B------:R-:W-:Y:S01]  /*2810*/  FADD.FTZ R12, R12, R29 ;  /* 0x0000001d0c0c7221 */ /* 0x000fe20000010000 */
[----:B------:R-:W-:Y:S01]  /*2820*/  FADD.FTZ R31, R10, R31 ;  /* 0x0000001f0a1f7221 */ /* 0x000fe20000010000 */
[----:B------:R-:W-:Y:S06]  /*2830*/  @!P1 BRA `(.L_x_113) ;  /* 0x0000000000389947 */ /* 0x000fec0003800000 */
[----:B------:R-:W-:Y:S02]  /*2840*/  MOV R2, R16 ;  /* 0x0000001000027202 */ /* 0x000fe40000000f00 */
[----:B------:R-:W-:Y:S02]  /*2850*/  MOV R4, R14 ;  /* 0x0000000e00047202 */ /* 0x000fe40000000f00 */
[----:B------:R-:W-:Y:S01]  /*2860*/  MOV R5, R35 ;  /* 0x0000002300057202 */ /* 0x000fe20000000f00 */
[----:B------:R0:W-:Y:S01]  /*2870*/  STG.E desc[UR8][R2.64], R41 ;  /* 0x0000002902007986 */ /* 0x0001e2000c101908 */
[----:B------:R-:W-:Y:S02]  /*2880*/  MOV R6, R0 ;  /* 0x0000000000067202 */ /* 0x000fe40000000f00 */
[----:B------:R-:W-:Y:S01]  /*2890*/  MOV R7, R9 ;  /* 0x0000000900077202 */ /* 0x000fe20000000f00 */
[----:B------:R1:W-:Y:S01]  /*28a0*/  STG.E desc[UR8][R4.64], R13 ;  /* 0x0000000d04007986 */ /* 0x0003e2000c101908 */
[----:B------:R-:W-:-:S02]  /*28b0*/  IADD3 R16, P1, PT, R16, 0x200, RZ ;  /* 0x0000020010107810 */ /* 0x000fc40007f3e0ff */
[----:B------:R-:W-:Y:S01]  /*28c0*/  IADD3 R14, P2, PT, R14, 0x200, RZ ;  /* 0x000002000e0e7810 */ /* 0x000fe20007f5e0ff */
[----:B------:R1:W-:Y:S01]  /*28d0*/  STG.E desc[UR8][R6.64], R31 ;  /* 0x0000001f06007986 */ /* 0x0003e2000c101908 */
[----:B------:R-:W-:Y:S02]  /*28e0*/  IADD3 R0, P3, PT, R0, 0x200, RZ ;  /* 0x0000020000007810 */ /* 0x000fe40007f7e0ff */
[----:B------:R-:W-:Y:S02]  /*28f0*/  IADD3.X R35, PT, PT, RZ, R35, RZ, P2, !PT ;  /* 0x00000023ff237210 */ /* 0x000fe400017fe4ff */
[----:B0-----:R-:W-:Y:S02]  /*2900*/  IADD3.X R3, PT, PT, RZ, R3, RZ, P1, !PT ;  /* 0x00000003ff037210 */ /* 0x001fe40000ffe4ff */
[----:B------:R-:W-:-:S07]  /*2910*/  IADD3.X R9, PT, PT, RZ, R9, RZ, P3, !PT ;  /* 0x00000009ff097210 */ /* 0x000fce0001ffe4ff */
.L_x_113:
[----:B------:R-:W-:Y:S05]  /*2920*/  BSYNC.RECONVERGENT B0 ;  /* 0x0000000000007941 */ /* 0x000fea0003800200 */
.L_x_112:
[----:B------:R-:W-:Y:S01]  /*2930*/  FADD.FTZ R33, R12, R33 ;  /* 0x000000210c217221 */ /* 0x000fe20000010000 */
[----:B------:R-:W-:Y:S01]  /*2940*/  MOV R2, R16 ;  /* 0x0000001000027202 */ /* 0x000fe20000000f00 */
[----:B------:R-:W-:Y:S06]  /*2950*/  @!P0 EXIT ;  /* 0x000000000000894d */ /* 0x000fec0003800000 */
[----:B------:R0:W-:Y:S01]  /*2960*/  STG.E desc[UR8][R2.64], R43 ;  /* 0x0000002b02007986 */ /* 0x0001e2000c101908 */
[----:B-1----:R-:W-:Y:S02]  /*2970*/  MOV R4, R0 ;  /* 0x0000000000047202 */ /* 0x002fe40000000f00 */
[----:B------:R-:W-:Y:S02]  /*2980*/  MOV R5, R9 ;  /* 0x0000000900057202 */ /* 0x000fe40000000f00 */
[----:B0-----:R-:W-:Y:S02]  /*2990*/  MOV R2, R14 ;  /* 0x0000000e00027202 */ /* 0x001fe40000000f00 */
[----:B------:R-:W-:-:S05]  /*29a0*/  MOV R3, R35 ;  /* 0x0000002300037202 */ /* 0x000fca0000000f00 */
[----:B------:R-:W-:Y:S04]  /*29b0*/  STG.E desc[UR8][R2.64], R15 ;  /* 0x0000000f02007986 */ /* 0x000fe8000c101908 */
[----:B------:R-:W-:Y:S01]  /*29c0*/  STG.E desc[UR8][R4.64], R33 ;  /* 0x0000002104007986 */ /* 0x000fe2000c101908 */
[----:B------:R-:W-:Y:S05]  /*29d0*/  EXIT ;  /* 0x000000000000794d */ /* 0x000fea0003800000 */
.L_x_104:
[----:B------:R-:W-:Y:S01]  /*29e0*/  HFMA2 R82, -RZ, RZ, 0, 5.9604644775390625e-08 ;  /* 0x00000001ff527431 */ /* 0x000fe200000001ff */
[----:B------:R-:W-:Y:S01]  /*29f0*/  BSSY B1, `(.L_x_114) ;  /* 0x0000007000017945 */ /* 0x000fe20003800000 */
[----:B------:R-:W-:Y:S02]  /*2a00*/  MOV R83, R78 ;  /* 0x0000004e00537202 */ /* 0x000fe40000000f00 */
[----:B------:R-:W-:Y:S02]  /*2a10*/  MOV R85, 0x1f ;  /* 0x0000001f00557802 */ /* 0x000fe40000000f00 */
[----:B------:R-:W-:-:S07]  /*2a20*/  MOV R80, 0xffffffff ;  /* 0xffffffff00507802 */ /* 0x000fce0000000f00 */
[----:B0-----:R-:W-:Y:S05]  /*2a30*/  WARPSYNC.COLLECTIVE R80, `(.L_x_115) ;  /* 0x0000000050087348 */ /* 0x001fea0003c00000 */
[----:B------:R1:W2:Y:S02]  /*2a40*/  SHFL.BFLY P1, R81, R83, R82, R85 ;  /* 0x0c00005253517389 */ /* 0x0002a40000020055 */
[----:B012---:R-:W-:Y:S05]  /*2a50*/  ENDCOLLECTIVE ;  /* 0x000000000000791b */ /* 0x007fea0003800000 */
.L_x_115:
[----:B------:R-:W-:Y:S05]  /*2a60*/  BSYNC B1 ;  /* 0x0000000000017941 */ /* 0x000fea0003800000 */
.L_x_114:
[----:B------:R-:W-:Y:S01]  /*2a70*/  MOV R83, R77 ;  /* 0x0000004d00537202 */ /* 0x000fe20000000f00 */
[----:B------:R-:W-:Y:S01]  /*2a80*/  HFMA2 R82, -RZ, RZ, 0, 5.9604644775390625e-08 ;  /* 0x00000001ff527431 */ /* 0x000fe200000001ff */
[----:B------:R-:W-:Y:S02]  /*2a90*/  MOV R85, 0x1f ;  /* 0x0000001f00557802 */ /* 0x000fe40000000f00 */
[----:B------:R-:W-:Y:S02]  /*2aa0*/  MOV R80, 0xffffffff ;  /* 0xffffffff00507802 */ /* 0x000fe40000000f00 */
[----:B------:R-:W-:-:S07]  /*2ab0*/  MOV R53, R81 ;  /* 0x0000005100357202 */ /* 0x000fce0000000f00 */
[----:B------:R-:W-:Y:S05]  /*2ac0*/  WARPSYNC.COLLECTIVE R80, `(.L_x_116) ;  /* 0x0000000050087348 */ /* 0x000fea0003c00000 */
[----:B------:R0:W1:Y:S02]  /*2ad0*/  SHFL.BFLY P1, R81, R83, R82, R85 ;  /* 0x0c00005253517389 */ /* 0x0000640000020055 */
[----:B01----:R-:W-:Y:S05]  /*2ae0*/  ENDCOLLECTIVE ;  /* 0x000000000000791b */ /* 0x003fea0003800000 */
.L_x_116:
[----:B------:R-:W-:-:S05]  /*2af0*/  FADD.FTZ R53, R53, R78 ;  /* 0x0000004e35357221 */ /* 0x000fca0000010000 */
[----:B------:R-:W-:Y:S01]  /*2b00*/  MOV R83, R53 ;  /* 0x0000003500537202 */ /* 0x000fe20000000f00 */
[----:B------:R-:W-:Y:S01]  /*2b10*/  HFMA2 R82, -RZ, RZ, 0, 1.1920928955078125e-07 ;  /* 0x00000002ff527431 */ /* 0x000fe200000001ff */
[----:B------:R-:W-:-:S07]  /*2b20*/  MOV R52, R81 ;  /* 0x0000005100347202 */ /* 0x000fce0000000f00 */
[----:B------:R-:W-:Y:S05]  /*2b30*/  WARPSYNC.COLLECTIVE R80, `(.L_x_117) ;  /* 0x0000000050087348 */ /* 0x000fea0003c00000 */
[----:B------:R0:W1:Y:S02]  /*2b40*/  SHFL.BFLY P1, R81, R83, R82, R85 ;  /* 0x0c00005253517389 */ /* 0x0000640000020055 */
[----:B01----:R-:W-:Y:S05]  /*2b50*/  ENDCOLLECTIVE ;  /* 0x000000000000791b */ /* 0x003fea0003800000 */
.L_x_117:
[----:B------:R-:W-:-:S05]  /*2b60*/  FADD.FTZ R52, R52, R77 ;  /* 0x0000004d34347221 */ /* 0x000fca0000010000 */
[----:B------:R-:W-:Y:S02]  /*2b70*/  MOV R83, R52 ;  /* 0x0000003400537202 */ /* 0x000fe40000000f00 */
[----:B------:R-:W-:-:S07]  /*2b80*/  MOV R54, R81 ;  /* 0x0000005100367202 */ /* 0x000fce0000000f00 */
[----:B------:R-:W-:Y:S05]  /*2b90*/  WARPSYNC.COLLECTIVE R80, `(.L_x_118) ;  /* 0x0000000050087348 */ /* 0x000fea0003c00000 */
[----:B------:R0:W1:Y:S02]  /*2ba0*/  SHFL.BFLY P1, R81, R83, R82, R85 ;  /* 0x0c00005253517389 */ /* 0x0000640000020055 */
[----:B01----:R-:W-:Y:S05]  /*2bb0*/  ENDCOLLECTIVE ;  /* 0x000000000000791b */ /* 0x003fea0003800000 */
.L_x_118:
[----:B------:R-:W-:-:S05]  /*2bc0*/  FADD.FTZ R54, R53, R54 ;  /* 0x0000003635367221 */ /* 0x000fca0000010000 */
[----:B------:R-:W-:Y:S01]  /*2bd0*/  MOV R83, R54 ;  /* 0x0000003600537202 */ /* 0x000fe20000000f00 */
[----:B------:R-:W-:Y:S01]  /*2be0*/  HFMA2 R82, -RZ, RZ, 0, 2.384185791015625e-07 ;  /* 0x00000004ff527431 */ /* 0x000fe200000001ff */
[----:B------:R-:W-:-:S07]  /*2bf0*/  MOV R55, R81 ;  /* 0x0000005100377202 */ /* 0x000fce0000000f00 */
[----:B------:R-:W-:Y:S05]  /*2c00*/  WARPSYNC.COLLECTIVE R80, `(.L_x_119) ;  /* 0x0000000050087348 */ /* 0x000fea0003c00000 */
[----:B------:R0:W1:Y:S02]  /*2c10*/  SHFL.BFLY P1, R81, R83, R82, R85 ;  /* 0x0c00005253517389 */ /* 0x0000640000020055 */
[----:B01----:R-:W-:Y:S05]  /*2c20*/  ENDCOLLECTIVE ;  /* 0x000000000000791b */ /* 0x003fea0003800000 */
.L_x_119:
[----:B------:R-:W-:-:S05]  /*2c30*/  FADD.FTZ R55, R52, R55 ;  /* 0x0000003734377221 */ /* 0x000fca0000010000 */
[----:B------:R-:W-:Y:S02]  /*2c40*/  MOV R83, R55 ;  /* 0x0000003700537202 */ /* 0x000fe40000000f00 */
[----:B------:R-:W-:-:S07]  /*2c50*/  MOV R79, R81 ;  /* 0x00000051004f7202 */ /* 0x000fce0000000f00 */
[----:B------:R-:W-:Y:S05]  /*2c60*/  WARPSYNC.COLLECTIVE R80, `(.L_x_120) ;  /* 0x0000000050087348 */ /* 0x000fea0003c00000 */
[----:B------:R0:W1:Y:S02]  /*2c70*/  SHFL.BFLY P1, R81, R83, R82, R85 ;  /* 0x0c00005253517389 */ /* 0x0000640000020055 */
[----:B01----:R-:W-:Y:S05]  /*2c80*/  ENDCOLLECTIVE ;  /* 0x000000000000791b */ /* 0x003fea0003800000 */
.L_x_120:
[----:B------:R-:W-:-:S05]  /*2c90*/  FADD.FTZ R79, R54, R79 ;  /* 0x0000004f364f7221 */ /* 0x000fca0000010000 */
[----:B------:R-:W-:Y:S01]  /*2ca0*/  MOV R83, R79 ;  /* 0x0000004f00537202 */ /* 0x000fe20000000f00 */
[----:B------:R-:W-:Y:S01]  /*2cb0*/  HFMA2 R82, -RZ, RZ, 0, 4.76837158203125e-07 ;  /* 0x00000008ff527431 */ /* 0x000fe200000001ff */
[----:B------:R-:W-:-:S07]  /*2cc0*/  MOV R76, R81 ;  /* 0x00000051004c7202 */ /* 0x000fce0000000f00 */
[----:B------:R-:W-:Y:S05]  /*2cd0*/  WARPSYNC.COLLECTIVE R80, `(.L_x_121) ;  /* 0x0000000050087348 */ /* 0x000fea0003c00000 */
[----:B------:R0:W1:Y:S02]  /*2ce0*/  SHFL.BFLY P1, R81, R83, R82, R85 ;  /* 0x0c00005253517389 */ /* 0x0000640000020055 */
[----:B01----:R-:W-:Y:S05]  /*2cf0*/  ENDCOLLECTIVE ;  /* 0x000000000000791b */ /* 0x003fea0003800000 */
.L_x_121:
[----:B------:R-:W-:-:S05]  /*2d00*/  FADD.FTZ R76, R55, R76 ;  /* 0x0000004c374c7221 */ /* 0x000fca0000010000 */
[----:B------:R-:W-:Y:S02]  /*2d10*/  MOV R83, R76 ;  /* 0x0000004c00537202 */ /* 0x000fe40000000f00 */
[----:B------:R-:W-:-:S07]  /*2d20*/  MOV R78, R81 ;  /* 0x00000051004e7202 */ /* 0x000fce0000000f00 */
[----:B------:R-:W-:Y:S05]  /*2d30*/  WARPSYNC.COLLECTIVE R80, `(.L_x_122) ;  /* 0x0000000050087348 */ /* 0x000fea0003c00000 */
[----:B------:R0:W1:Y:S02]  /*2d40*/  SHFL.BFLY P1, R81, R83, R82, R85 ;  /* 0x0c00005253517389 */ /* 0x0000640000020055 */
[----:B01----:R-:W-:Y:S05]  /*2d50*/  ENDCOLLECTIVE ;  /* 0x000000000000791b */ /* 0x003fea0003800000 */
.L_x_122:
[----:B------:R-:W-:-:S05]  /*2d60*/  FADD.FTZ R78, R79, R78 ;  /* 0x0000004e4f4e7221 */ /* 0x000fca0000010000 */
[----:B------:R-:W-:Y:S01]  /*2d70*/  MOV R83, R78 ;  /* 0x0000004e00537202 */ /* 0x000fe20000000f00 */
[----:B------:R-:W-:Y:S01]  /*2d80*/  HFMA2 R82, -RZ, RZ, 0, 9.5367431640625e-07 ;  /* 0x00000010ff527431 */ /* 0x000fe200000001ff */
[----:B------:R-:W-:-:S07]  /*2d90*/  MOV R77, R81 ;  /* 0x00000051004d7202 */ /* 0x000fce0000000f00 */
[----:B------:R-:W-:Y:S05]  /*2da0*/  WARPSYNC.COLLECTIVE R80, `(.L_x_123) ;  /* 0x0000000050087348 */ /* 0x000fea0003c00000 */
[----:B------:R0:W1:Y:S02]  /*2db0*/  SHFL.BFLY P1, R81, R83, R82, R85 ;  /* 0x0c00005253517389 */ /* 0x0000640000020055 */
[----:B01----:R-:W-:Y:S05]  /*2dc0*/  ENDCOLLECTIVE ;  /* 0x000000000000791b */ /* 0x003fea0003800000 */
.L_x_123:
[----:B------:R-:W-:-:S05]  /*2dd0*/  FADD.FTZ R77, R76, R77 ;  /* 0x0000004d4c4d7221 */ /* 0x000fca0000010000 */
[----:B------:R-:W-:Y:S02]  /*2de0*/  MOV R83, R77 ;  /* 0x0000004d00537202 */ /* 0x000fe40000000f00 */
[----:B------:R-:W-:-:S07]  /*2df0*/  MOV R53, R81 ;  /* 0x0000005100357202 */ /* 0x000fce0000000f00 */
[----:B------:R-:W-:Y:S05]  /*2e00*/  WARPSYNC.COLLECTIVE R80, `(.L_x_124) ;  /* 0x0000000050087348 */ /* 0x000fea0003c00000 */
[----:B------:R0:W1:Y:S02]  /*2e10*/  SHFL.BFLY P1, R81, R83, R82, R85 ;  /* 0x0c00005253517389 */ /* 0x0000640000020055 */
[----:B01----:R-:W-:Y:S05]  /*2e20*/  ENDCOLLECTIVE ;  /* 0x000000000000791b */ /* 0x003fea0003800000 */
.L_x_124:
[----:B------:R-:W-:Y:S01]  /*2e30*/  MOV R52, R81 ;  /* 0x0000005100347202 */ /* 0x000fe20000000f00 */
[----:B------:R-:W-:Y:S06]  /*2e40*/  BRA `(.L_x_125) ;  /* 0xffffffdc00807947 */ /* 0x000fec000383ffff */
.L_x_126:
        /* <DEDUP_REMOVED lines=11> */
.L_x_6340:


//--------------------- .text._ZN10layer_norm13ln_bwd_kernelINS_13Kernel_traitsI13__nv_bfloat16S2_S2_S2_fjLj256ELj1ELj4ELj1ELj16ENS_18Kernel_traits_baseILj256ES2_S2_S2_S2_fjLj128EEEEELb0ELb1ELb0ELb1EEEvNS_9BwdParamsE --------------------------
	.section	.text._ZN10layer_norm13ln_bwd_kernelINS_13Kernel_traitsI13__nv_bfloat16S2_S2_S2_fjLj256ELj1ELj4ELj1ELj16ENS_18Kernel_traits_baseILj256ES2_S2_S2_S2_fjLj128EEEEELb0ELb1ELb0ELb1EEEvNS_9BwdParamsE,"ax",@progbits
	.align	128
        .global         _ZN10layer_norm13ln_bwd_kernelINS_13Kernel_traitsI13__nv_bfloat16S2_S2_S2_fjLj256ELj1ELj4ELj1ELj16ENS_18Kernel_traits_baseILj256ES2_S2_S2_S2_fjLj128EEEEELb0ELb1ELb0ELb1EEEvNS_9BwdParamsE
        .type           _ZN10layer_norm13ln_bwd_kernelINS_13Kernel_traitsI13__nv_bfloat16S2_S2_S2_fjLj256ELj1ELj4ELj1ELj16ENS_18Kernel_traits_baseILj256ES2_S2_S2_S2_fjLj128EEEEELb0ELb1ELb0ELb1EEEvNS_9BwdParamsE,@function
        .size           _ZN10layer_norm13ln_bwd_kernelINS_13Kernel_traitsI13__nv_bfloat16S2_S2_S2_fjLj256ELj1ELj4ELj1ELj16ENS_18Kernel_traits_baseILj256ES2_S2_S2_S2_fjLj128EEEEELb0ELb1ELb0ELb1EEEvNS_9BwdParamsE,(.L_x_6341 - _ZN10layer_norm13ln_bwd_kernelINS_13Kernel_traitsI13__nv_bfloat16S2_S2_S2_fjLj256ELj1ELj4ELj1ELj16ENS_18Kernel_traits_baseILj256ES2_S2_S2_S2_fjLj128EEEEELb0ELb1ELb0ELb1EEEvNS_9BwdParamsE)
        .other          _ZN10layer_norm13ln_bwd_kernelINS_13Kernel_traitsI13__nv_bfloat16S2_S2_S2_fjLj256ELj1ELj4ELj1ELj16ENS_18Kernel_traits_baseILj256ES2_S2_S2_S2_fjLj128EEEEELb0ELb1ELb0ELb1EEEvNS_9BwdParamsE,@"STO_CUDA_ENTRY STV_DEFAULT"
_ZN10layer_norm13ln_bwd_kernelINS_13Kernel_traitsI13__nv_bfloat16S2_S2_S2_fjLj256ELj1ELj4ELj1ELj16ENS_18Kernel_traits_baseILj256ES2_S2_S2_S2_fjLj128EEEEELb0ELb1ELb0ELb1EEEvNS_9BwdParamsE:
.text._ZN10layer_norm13ln_bwd_kernelINS_13Kernel_traitsI13__nv_bfloat16S2_S2_S2_fjLj256ELj1ELj4ELj1ELj16ENS_18Kernel_traits_baseILj256ES2_S2_S2_S2_fjLj128EEEEELb0ELb1ELb0ELb1EEEvNS_9BwdParamsE:
        /* <DEDUP_REMOVED lines=15> */
[----:B------:R-:W2:Y:S01]  /*00f0*/  LDCU.U8 UR15, c[0x0][0x410] ;  /* 0x00008200ff0f77ac */ /* 0x000ea20008000000 */
[----:B------:R-:W-:Y:S02]  /*0100*/  CS2R R22, SRZ ;  /* 0x0000000000167805 */ /* 0x000fe4000001ff00 */
[----:B------:R-:W-:Y:S02]  /*0110*/  CS2R R20, SRZ ;  /* 0x0000000000147805 */ /* 0x000fe4000001ff00 */
[----:B------:R-:W-:Y:S01]  /*0120*/  CS2R R18, SRZ ;  /* 0x0000000000127805 */ /* 0x000fe2000001ff00 */
[----:B------:R-:W3:Y:S01]  /*0130*/  LDCU UR16, c[0x0][0x400] ;  /* 0x00008000ff1077ac */ /* 0x000ee20008000800 */
[----:B------:R-:W-:Y:S01]  /*0140*/  CS2R R16, SRZ ;  /* 0x0000000000107805 */ /* 0x000fe2000001ff00 */
[----:B------:R-:W3:Y:S01]  /*0150*/  LDCU.64 UR4, c[0x0][0x478] ;  /* 0x00008f00ff0477ac */ /* 0x000ee20008000a00 */
[----:B-1----:R-:W-:Y:S01]  /*0160*/  USHF.L.U32 UR6, UR7, 0x2, URZ ;  /* 0x0000000207067899 */ /* 0x002fe200080006ff */
[----:B------:R-:W1:Y:S01]  /*0170*/  LDCU.64 UR12, c[0x0][0x438] ;  /* 0x00008700ff0c77ac */ /* 0x000e620008000a00 */
[----:B0-----:R-:W-:-:S04]  /*0180*/  SHF.R.U32.HI R0, RZ, 0x5, R2 ;  /* 0x00000005ff007819 */ /* 0x001fc80000011602 */
[----:B------:R-:W-:-:S04]  /*0190*/  LOP3.LUT R56, R0, UR6, RZ, 0xfc, !PT ;  /* 0x0000000600387c12 */ /* 0x000fc8000f8efcff */
[----:B--2---:R-:W-:-:S13]  /*01a0*/  ISETP.GE.AND P0, PT, R56, UR10, PT ;  /* 0x0000000a38007c0c */ /* 0x004fda000bf06270 */
[----:B-1-34-:R-:W-:Y:S05]  /*01b0*/  @P0 BRA `(.L_x_128) ;  /* 0x0000002000a80947 */ /* 0x01afea0003800000 */
[----:B------:R-:W0:Y:S01]  /*01c0*/  LDC.64 R4, c[0x0][0x3d0] ;  /* 0x0000f400ff047b82 */ /* 0x000e220000000a00 */
[----:B------:R-:W-:Y:S01]  /*01d0*/  LOP3.LUT R3, R2, 0x1f, RZ, 0xc0, !PT ;  /* 0x0000001f02037812 */ /* 0x000fe200078ec0ff */
[----:B------:R-:W1:Y:S06]  /*01e0*/  LDCU.64 UR10, c[0x0][0x3e0] ;  /* 0x00007c00ff0a77ac */ /* 0x000e6c0008000a00 */
[----:B------:R-:W2:Y:S01]  /*01f0*/  LDC.64 R20, c[0x0][0x3e8] ;  /* 0x0000fa00ff147b82 */ /* 0x000ea20000000a00 */
[----:B0-----:R-:W-:-:S06]  /*0200*/  IMAD.WIDE.U32 R4, R3, 0x10, R4 ;  /* 0x0000001003047825 */ /* 0x001fcc00078e0004 */
[----:B------:R-:W3:Y:S01]  /*0210*/  LDG.E.128 R4, desc[UR8][R4.64] ;  /* 0x0000000804047981 */ /* 0x000ee2000c1e1d00 */
[----:B--2---:R-:W-:-:S06]  /*0220*/  IMAD.WIDE.U32 R20, R3, 0x10, R20 ;  /* 0x0000001003147825 */ /* 0x004fcc00078e0014 */
[----:B------:R-:W2:Y:S01]  /*0230*/  LDG.E.128 R20, desc[UR8][R20.64] ;  /* 0x0000000814147981 */ /* 0x000ea2000c1e1d00 */
        /* <DEDUP_REMOVED lines=13> */
[----:B------:R-:W-:Y:S02]  /*0310*/  MOV R55, RZ ;  /* 0x000000ff00377202 */ /* 0x000fe40000000f00 */
[----:B---3--:R-:W-:Y:S02]  /*0320*/  PRMT R50, R4, 0x7632, R50 ;  /* 0x0000763204327816 */ /* 0x008fe40000000032 */
[----:B------:R-:W-:Y:S02]  /*0330*/  PRMT R49, R5, 0x7632, R49 ;  /* 0x0000763205317816 */ /* 0x000fe40000000031 */
[----:B------:R-:W-:Y:S02]  /*0340*/  PRMT R48, R6, 0x7632, R48 ;  /* 0x0000763206307816 */ /* 0x000fe40000000030 */
[----:B------:R-:W-:Y:S02]  /*0350*/  PRMT R47, R7, 0x7632, R47 ;  /* 0x00007632072f7816 */ /* 0x000fe4000000002f */
[----:B------:R-:W-:-:S02]  /*0360*/  SHF.L.U32 R60, R4, 0x10, RZ ;  /* 0x00000010043c7819 */ /* 0x000fc400000006ff */
[----:B------:R-:W-:Y:S02]  /*0370*/  SHF.L.U32 R59, R5, 0x10, RZ ;  /* 0x00000010053b7819 */ /* 0x000fe400000006ff */
[----:B------:R-:W-:Y:S02]  /*0380*/  CS2R R4, SRZ ;  /* 0x0000000000047805 */ /* 0x000fe4000001ff00 */
[----:B------:R-:W-:Y:S02]  /*0390*/  SHF.L.U32 R58, R6, 0x10, RZ ;  /* 0x00000010063a7819 */ /* 0x000fe400000006ff */
[----:B------:R-:W-:Y:S02]  /*03a0*/  SHF.L.U32 R57, R7, 0x10, RZ ;  /* 0x0000001007397819 */ /* 0x000fe400000006ff */
[----:B------:R-:W-:Y:S02]  /*03b0*/  CS2R R6, SRZ ;  /* 0x0000000000067805 */ /* 0x000fe4000001ff00 */
[----:B--2---:R-:W-:-:S02]  /*03c0*/  PRMT R54, R20, 0x7632, R54 ;  /* 0x0000763214367816 */ /* 0x004fc40000000036 */
[----:B------:R-:W-:Y:S02]  /*03d0*/  PRMT R53, R21, 0x7632, R53 ;  /* 0x0000763215357816 */ /* 0x000fe40000000035 */
[----:B------:R-:W-:Y:S02]  /*03e0*/  PRMT R52, R22, 0x7632, R52 ;  /* 0x0000763216347816 */ /* 0x000fe40000000034 */
[----:B------:R-:W-:Y:S02]  /*03f0*/  PRMT R51, R23, 0x7632, R51 ;  /* 0x0000763217337816 */ /* 0x000fe40000000033 */
[----:B------:R-:W-:Y:S02]  /*0400*/  SHF.L.U32 R50, R50, 0x10, RZ ;  /* 0x0000001032327819 */ /* 0x000fe400000006ff */
[----:B------:R-:W-:Y:S02]  /*0410*/  SHF.L.U32 R49, R49, 0x10, RZ ;  /* 0x0000001031317819 */ /* 0x000fe400000006ff */
[----:B------:R-:W-:-:S02]  /*0420*/  SHF.L.U32 R48, R48, 0x10, RZ ;  /* 0x0000001030307819 */ /* 0x000fc400000006ff */
[----:B------:R-:W-:-:S07]  /*0430*/  SHF.L.U32 R47, R47, 0x10, RZ ;  /* 0x000000102f2f7819 */ /* 0x000fce00000006ff */
.L_x_135:
        /* <DEDUP_REMOVED lines=12> */
[----:B-1----:R-:W-:-:S06]  /*0500*/  IMAD.WIDE.U32 R28, R46, 0x10, R28 ;  /* 0x000000102e1c7825 */ /* 0x002fcc00078e001c */
[----:B------:R-:W4:Y:S01]  /*0510*/  LDG.E.128 R28, desc[UR8][R28.64] ;  /* 0x000000081c1c7981 */ /* 0x000f22000c1e1d00 */
[----:B--2---:R-:W-:-:S05]  /*0520*/  IMAD.WIDE R68, R56, 0x4, R68 ;  /* 0x0000000438447825 */ /* 0x004fca00078e0244 */
[----:B------:R-:W2:Y:S01]  /*0530*/  LDG.E R0, desc[UR8][R68.64] ;  /* 0x0000000844007981 */ /* 0x000ea2000c1e1900 */
[----:B---3--:R-:W-:-:S06]  /*0540*/  IMAD.WIDE.U32 R32, R46, 0x10, R32 ;  /* 0x000000102e207825 */ /* 0x008fcc00078e0020 */
[----:B------:R-:W3:Y:S01]  /*0550*/  LDG.E.128 R32, desc[UR8][R32.64] ;  /* 0x0000000820207981 */ /* 0x000ee2000c1e1d00 */
[----:B0-----:R-:W-:-:S06]  /*0560*/  IMAD.WIDE R62, R56, 0x4, R62 ;  /* 0x00000004383e7825 */ /* 0x001fcc00078e023e */
[----:B------:R0:W3:Y:S01]  /*0570*/  LDG.E R62, desc[UR8][R62.64] ;  /* 0x000000083e3e7981 */ /* 0x0000e2000c1e1900 */
[----:B------:R-:W-:-:S04]  /*0580*/  ISETP.NE.U32.AND P1, PT, RZ, UR12, PT ;  /* 0x0000000cff007c0c */ /* 0x000fc8000bf25070 */
[----:B------:R-:W-:-:S13]  /*0590*/  ISETP.NE.AND.EX P1, PT, RZ, UR13, PT, P1 ;  /* 0x0000000dff007c0c */ /* 0x000fda000bf25310 */
[----:B------:R-:W1:Y:S01]  /*05a0*/  @P1 LDC.64 R64, c[0x0][0x438] ;  /* 0x00010e00ff401b82 */ /* 0x000e620000000a00 */
[----:B------:R-:W-:Y:S02]  /*05b0*/  MOV R61, 0x3f800000 ;  /* 0x3f800000003d7802 */ /* 0x000fe40000000f00 */
[----:B------:R-:W-:Y:S01]  /*05c0*/  ISETP.NE.AND P2, PT, RZ, UR15, PT ;  /* 0x0000000fff007c0c */ /* 0x000fe2000bf45270 */
[----:B-1----:R-:W-:-:S05]  /*05d0*/  @P1 IMAD.WIDE.U32 R64, R46, 0x10, R64 ;  /* 0x000000102e401825 */ /* 0x002fca00078e0040 */
[----:B------:R1:W5:Y:S01]  /*05e0*/  @P1 LDG.E.128 R16, desc[UR8][R64.64] ;  /* 0x0000000840101981 */ /* 0x000362000c1e1d00 */
[----:B------:R-:W-:Y:S01]  /*05f0*/  UMOV UR6, 0xffffffff ;  /* 0xffffffff00067882 */ /* 0x000fe20000000000 */
[----:B------:R-:W-:-:S04]  /*0600*/  ISETP.NE.U32.AND P1, PT, RZ, UR12, PT ;  /* 0x0000000cff007c0c */ /* 0x000fc8000bf25070 */
[----:B------:R-:W-:Y:S02]  /*0610*/  ISETP.NE.AND.EX P1, PT, RZ, UR13, PT, P1 ;  /* 0x0000000dff007c0c */ /* 0x000fe4000bf25310 */
[----:B----4-:R-:W-:Y:S02]  /*0620*/  @P0 SHF.L.U32 R61, R66, 0x10, RZ ;  /* 0x00000010423d0819 */ /* 0x010fe400000006ff */
[C---:B------:R-:W-:Y:S02]  /*0630*/  PRMT R66, R28.reuse, 0x7632, R66 ;  /* 0x000076321c427816 */ /* 0x040fe40000000042 */
[----:B0-----:R-:W-:Y:S02]  /*0640*/  SHF.L.U32 R63, R28, 0x10, RZ ;  /* 0x000000101c3f7819 */ /* 0x001fe400000006ff */
[C---:B------:R-:W-:Y:S02]  /*0650*/  PRMT R28, R29.reuse, 0x7632, R28 ;  /* 0x000076321d1c7816 */ /* 0x040fe4000000001c */
[----:B------:R-:W-:-:S02]  /*0660*/  SHF.L.U32 R73, R29, 0x10, RZ ;  /* 0x000000101d497819 */ /* 0x000fc400000006ff */
[----:B--2---:R-:W-:Y:S02]  /*0670*/  FSEL R0, R0, RZ, !P2 ;  /* 0x000000ff00007208 */ /* 0x004fe40005000000 */
[C---:B------:R-:W-:Y:S02]  /*0680*/  PRMT R29, R30.reuse, 0x7632, R29 ;  /* 0x000076321e1d7816 */ /* 0x040fe4000000001d */
[----:B------:R-:W-:Y:S02]  /*0690*/  SHF.L.U32 R71, R30, 0x10, RZ ;  /* 0x000000101e477819 */ /* 0x000fe400000006ff */
[----:B------:R-:W-:Y:S01]  /*06a0*/  PRMT R30, R31, 0x7632, R30 ;  /* 0x000076321f1e7816 */ /* 0x000fe2000000001e */
[----:B-1----:R-:W-:Y:S01]  /*06b0*/  FADD.FTZ R65, -R0, R63 ;  /* 0x0000003f00417221 */ /* 0x002fe20000010100 */
[----:B------:R-:W-:Y:S02]  /*06c0*/  SHF.L.U32 R29, R29, 0x10, RZ ;  /* 0x000000101d1d7819 */ /* 0x000fe400000006ff */
[----:B------:R-:W-:-:S02]  /*06d0*/  SHF.L.U32 R75, R30, 0x10, RZ ;  /* 0x000000101e4b7819 */ /* 0x000fc400000006ff */
[----:B------:R-:W-:Y:S02]  /*06e0*/  SHF.L.U32 R69, R31, 0x10, RZ ;  /* 0x000000101f457819 */ /* 0x000fe400000006ff */
[----:B------:R-:W-:Y:S02]  /*06f0*/  SHF.L.U32 R67, R66, 0x10, RZ ;  /* 0x0000001042437819 */ /* 0x000fe400000006ff */
[----:B------:R-:W-:Y:S01]  /*0700*/  SHF.L.U32 R63, R28, 0x10, RZ ;  /* 0x000000101c3f7819 */ /* 0x000fe200000006ff */
[C---:B------:R-:W-:Y:S01]  /*0710*/  FADD.FTZ R31, -R0.reuse, R29 ;  /* 0x0000001d001f7221 */ /* 0x040fe20000010100 */
[C---:B------:R-:W-:Y:S01]  /*0720*/  FADD.FTZ R29, -R0.reuse, R75 ;  /* 0x0000004b001d7221 */ /* 0x040fe20000010100 */
[C---:B------:R-:W-:Y:S01]  /*0730*/  FADD.FTZ R73, -R0.reuse, R73 ;  /* 0x0000004900497221 */ /* 0x040fe20000010100 */
[C---:B------:R-:W-:Y:S01]  /*0740*/  FADD.FTZ R71, -R0.reuse, R71 ;  /* 0x0000004700477221 */ /* 0x040fe20000010100 */
[C---:B------:R-:W-:Y:S01]  /*0750*/  FADD.FTZ R69, -R0.reuse, R69 ;  /* 0x0000004500457221 */ /* 0x040fe20000010100 */
[C---:B------:R-:W-:Y:S01]  /*0760*/  FADD.FTZ R67, -R0.reuse, R67 ;  /* 0x0000004300437221 */ /* 0x040fe20000010100 */
[----:B------:R-:W-:Y:S01]  /*0770*/  FADD.FTZ R63, -R0, R63 ;  /* 0x0000003f003f7221 */ /* 0x000fe20000010100 */
[----:B---3--:R-:W-:Y:S01]  /*0780*/  PRMT R64, R32, 0x7632, R64 ;  /* 0x0000763220407816 */ /* 0x008fe20000000040 */
[----:B------:R-:W-:Y:S01]  /*0790*/  FMUL.FTZ R0, R62, R65 ;  /* 0x000000413e007220 */ /* 0x000fe20000410000 */
[----:B------:R-:W-:Y:S01]  /*07a0*/  SHF.L.U32 R75, R32, 0x10, RZ ;  /* 0x00000010204b7819 */ /* 0x000fe200000006ff */
[C---:B------:R-:W-:Y:S01]  /*07b0*/  FMUL.FTZ R69, R62.reuse, R69 ;  /* 0x000000453e457220 */ /* 0x040fe20000410000 */
[----:B------:R-:W-:Y:S01]  /*07c0*/  SHF.L.U32 R28, R35, 0x10, RZ ;  /* 0x00000010231c7819 */ /* 0x000fe200000006ff */
[----:B------:R-:W-:Y:S01]  /*07d0*/  FMUL.FTZ R67, R62, R67 ;  /* 0x000000433e437220 */ /* 0x000fe20000410000 */
[----:B------:R-:W-:Y:S01]  /*07e0*/  SHF.L.U32 R64, R64, 0x10, RZ ;  /* 0x0000001040407819 */ /* 0x000fe200000006ff */
[----:B------:R-:W-:Y:S01]  /*07f0*/  FADD.FTZ R45, R75, R45 ;  /* 0x0000002d4b2d7221 */ /* 0x000fe20000010000 */
[-C--:B------:R-:W-:Y:S01]  /*0800*/  FFMA.FTZ R55, R0, R75.reuse, R55 ;  /* 0x0000004b00377223 */ /* 0x080fe20000010037 */
[----:B------:R-:W-:Y:S01]  /*0810*/  FMUL.FTZ R75, R60, R75 ;  /* 0x0000004b3c4b7220 */ /* 0x000fe20000410000 */
[C---:B------:R-:W-:Y:S01]  /*0820*/  PRMT R30, R33.reuse, 0x7632, R30 ;  /* 0x00007632211e7816 */ /* 0x040fe2000000001e */
        /* <DEDUP_REMOVED lines=8> */
[----:B------:R-:W-:Y:S01]  /*08b0*/  FADD.FTZ R33, RZ, R75 ;  /* 0x0000004bff217221 */ /* 0x000fe20000010000 */
[----:B------:R-:W-:Y:S01]  /*08c0*/  FFMA.FTZ R28, R0, R75, RZ ;  /* 0x0000004b001c7223 */ /* 0x000fe200000100ff */
[----:B------:R-:W-:-:S02]  /*08d0*/  PRMT R32, R34, 0x7632, R32 ;  /* 0x0000763222207816 */ /* 0x000fc40000000020 */
[----:B------:R-:W-:Y:S01]  /*08e0*/  SHF.L.U32 R66, R34, 0x10, RZ ;  /* 0x0000001022427819 */ /* 0x000fe200000006ff */
[----:B------:R-:W-:Y:S01]  /*08f0*/  FADD.FTZ R41, R68, R41 ;  /* 0x0000002944297221 */ /* 0x000fe20000010000 */
[----:B------:R-:W-:Y:S01]  /*0900*/  SHF.L.U32 R34, R30, 0x10, RZ ;  /* 0x000000101e227819 */ /* 0x000fe200000006ff */
[-C--:B------:R-:W-:Y:S01]  /*0910*/  FFMA.FTZ R42, R73, R68.reuse, R42 ;  /* 0x00000044492a7223 */ /* 0x080fe2000001002a */
[C---:B------:R-:W-:Y:S01]  /*0920*/  FMUL.FTZ R63, R62.reuse, R63 ;  /* 0x0000003f3e3f7220 */ /* 0x040fe20000410000 */
[----:B------:R-:W-:Y:S01]  /*0930*/  FMUL.FTZ R68, R59, R68 ;  /* 0x000000443b447220 */ /* 0x000fe20000410000 */
[----:B------:R-:W-:Y:S01]  /*0940*/  FADD.FTZ R33, R33, R64 ;  /* 0x0000004021217221 */ /* 0x000fe20000010000 */
[----:B------:R-:W-:Y:S01]  /*0950*/  FFMA.FTZ R28, R67, R64, R28 ;  /* 0x00000040431c7223 */ /* 0x000fe2000001001c */
[----:B------:R-:W-:Y:S01]  /*0960*/  FMUL.FTZ R71, R62, R71 ;  /* 0x000000473e477220 */ /* 0x000fe20000410000 */
[----:B------:R-:W-:Y:S01]  /*0970*/  FADD.FTZ R39, R34, R39 ;  /* 0x0000002722277221 */ /* 0x000fe20000010000 */
[-C--:B------:R-:W-:Y:S01]  /*0980*/  FFMA.FTZ R40, R63, R34.reuse, R40 ;  /* 0x000000223f287223 */ /* 0x080fe20000010028 */
[----:B------:R-:W-:Y:S01]  /*0990*/  FMUL.FTZ R34, R49, R34 ;  /* 0x0000002231227220 */ /* 0x000fe20000410000 */
[----:B------:R-:W-:Y:S01]  /*09a0*/  FADD.FTZ R33, R33, R68 ;  /* 0x0000004421217221 */ /* 0x000fe20000010000 */
[----:B------:R-:W-:Y:S01]  /*09b0*/  FFMA.FTZ R28, R73, R68, R28 ;  /* 0x00000044491c7223 */ /* 0x000fe2000001001c */
[----:B------:R-:W-:Y:S01]  /*09c0*/  PRMT R70, R35, 0x7632, R70 ;  /* 0x0000763223467816 */ /* 0x000fe20000000046 */
[----:B------:R-:W-:Y:S01]  /*09d0*/  FADD.FTZ R37, R66, R37 ;  /* 0x0000002542257221 */ /* 0x000fe20000010000 */
[----:B------:R-:W-:Y:S01]  /*09e0*/  SHF.L.U32 R32, R32, 0x10, RZ ;  /* 0x0000001020207819 */ /* 0x000fe200000006ff */
[-C--:B------:R-:W-:Y:S01]  /*09f0*/  FFMA.FTZ R38, R71, R66.reuse, R38 ;  /* 0x0000004247267223 */ /* 0x080fe20000010026 */
[----:B------:R-:W-:Y:S01]  /*0a00*/  FMUL.FTZ R35, R62, R31 ;  /* 0x0000001f3e237220 */ /* 0x000fe20000410000 */
        /* <DEDUP_REMOVED lines=38> */
.L_x_147:
[----:B-1----:R-:W-:Y:S01]  /*0c70*/  FADD.FTZ R72, R28, R31 ;  /* 0x0000001f1c487221 */ /* 0x002fe20000010000 */
[----:B--2---:R-:W-:Y:S02]  /*0c80*/  FADD.FTZ R74, R29, R30 ;  /* 0x0000001e1d4a7221 */ /* 0x004fe40000010000 */
[----:B0-----:R-:W0:Y:S02]  /*0c90*/  LDC.64 R28, c[0x0][0x390] ;  /* 0x0000e400ff1c7b82 */ /* 0x001e240000000a00 */
[----:B0-----:R-:W-:-:S06]  /*0ca0*/  IMAD.WIDE.U32 R28, R46, 0x10, R28 ;  /* 0x000000102e1c7825 */ /* 0x001fcc00078e001c */
[----:B------:R-:W5:Y:S01]  /*0cb0*/  LDG.E.128 R28, desc[UR8][R28.64] ;  /* 0x000000081c1c7981 */ /* 0x000f62000c1e1d00 */
[----:B------:R-:W-:Y:S01]  /*0cc0*/  FMUL.FTZ R72, R72, UR16 ;  /* 0x0000001048487c20 */ /* 0x000fe20008410000 */
        /* <DEDUP_REMOVED lines=19> */
[----:B------:R-:W-:Y:S01]  /*0e00*/  FMUL.FTZ R70, R62, R65 ;  /* 0x000000413e467220 */ /* 0x000fe20000410000 */
[----:B------:R-:W-:Y:S01]  /*0e10*/  FADD.FTZ R63, R34, -R63 ;  /* 0x8000003f223f7221 */ /* 0x000fe20000010000 */
[----:B------:R-:W-:Y:S01]  /*0e20*/  FADD.FTZ R71, R66, -R71 ;  /* 0x8000004742477221 */ /* 0x000fe20000010000 */
[----:B------:R-:W-:Y:S01]  /*0e30*/  FADD.FTZ R35, R32, -R35 ;  /* 0x8000002320237221 */ /* 0x000fe20000010000 */
[C---:B-----5:R-:W-:Y:S01]  /*0e40*/  PRMT R65, R31.reuse, 0x7632, R65 ;  /* 0x000076321f417816 */ /* 0x060fe20000000041 */
[C---:B------:R-:W-:Y:S01]  /*0e50*/  FMUL.FTZ R0, R62.reuse, R75 ;  /* 0x0000004b3e007220 */ /* 0x040fe20000410000 */
[----:B------:R-:W-:Y:S01]  /*0e60*/  FMUL.FTZ R32, R62, R67 ;  /* 0x000000433e207220 */ /* 0x000fe20000410000 */
[----:B------:R-:W-:Y:S01]  /*0e70*/  SHF.L.U32 R31, R31, 0x10, RZ ;  /* 0x000000101f1f7819 */ /* 0x000fe200000006ff */
[----:B------:R-:W-:Y:S01]  /*0e80*/  FMUL.FTZ R70, R70, R61 ;  /* 0x0000003d46467220 */ /* 0x000fe20000410000 */
[----:B------:R-:W-:Y:S01]  /*0e90*/  SHF.L.U32 R67, R23, 0x10, RZ ;  /* 0x0000001017437819 */ /* 0x000fe200000006ff */
[C---:B------:R-:W-:Y:S01]  /*0ea0*/  FMUL.FTZ R34, R62.reuse, R73 ;  /* 0x000000493e227220 */ /* 0x040fe20000410000 */
[C---:B------:R-:W-:Y:S01]  /*0eb0*/  FMUL.FTZ R64, R62.reuse, R63 ;  /* 0x0000003f3e407220 */ /* 0x040fe20000410000 */
[C---:B------:R-:W-:Y:S01]  /*0ec0*/  FMUL.FTZ R66, R62.reuse, R71 ;  /* 0x000000473e427220 */ /* 0x040fe20000410000 */
[C---:B------:R-:W-:Y:S01]  /*0ed0*/  FMUL.FTZ R68, R62.reuse, R35 ;  /* 0x000000233e447220 */ /* 0x040fe20000410000 */
[----:B------:R-:W-:Y:S01]  /*0ee0*/  FMUL.FTZ R72, R62, R33 ;  /* 0x000000213e487220 */ /* 0x000fe20000410000 */
[----:B------:R-:W-:Y:S01]  /*0ef0*/  FMUL.FTZ R33, R0, R61 ;  /* 0x0000003d00217220 */ /* 0x000fe20000410000 */
[----:B------:R-:W-:Y:S01]  /*0f00*/  FMUL.FTZ R0, R70, R31 ;  /* 0x0000001f46007220 */ /* 0x000fe20000410000 */
[----:B------:R-:W-:Y:S01]  /*0f10*/  FMUL.FTZ R62, R34, R61 ;  /* 0x0000003d223e7220 */ /* 0x000fe20000410000 */
[----:B------:R-:W-:Y:S01]  /*0f20*/  FMUL.FTZ R31, R70, R67 ;  /* 0x00000043461f7220 */ /* 0x000fe20000410000 */
[-C--:B------:R-:W-:Y:S01]  /*0f30*/  FMUL.FTZ R32, R32, R61.reuse ;  /* 0x0000003d20207220 */ /* 0x080fe20000410000 */
[-C--:B------:R-:W-:Y:S01]  /*0f40*/  FMUL.FTZ R35, R64, R61.reuse ;  /* 0x0000003d40237220 */ /* 0x080fe20000410000 */
[-C--:B------:R-:W-:Y:S01]  /*0f50*/  FMUL.FTZ R34, R66, R61.reuse ;  /* 0x0000003d42227220 */ /* 0x080fe20000410000 */
[-C--:B------:R-:W-:Y:S01]  /*0f60*/  FMUL.FTZ R63, R68, R61.reuse ;  /* 0x0000003d443f7220 */ /* 0x080fe20000410000 */
[----:B------:R-:W-:Y:S01]  /*0f70*/  FMUL.FTZ R72, R72, R61 ;  /* 0x0000003d48487220 */ /* 0x000fe20000410000 */
[----:B------:R-:W-:-:S02]  /*0f80*/  SHF.L.U32 R67, R65, 0x10, RZ ;  /* 0x0000001041437819 */ /* 0x000fc400000006ff */
[C---:B------:R-:W-:Y:S02]  /*0f90*/  SHF.L.U32 R65, R30.reuse, 0x10, RZ ;  /* 0x000000101e417819 */ /* 0x040fe400000006ff */
[----:B------:R-:W-:Y:S01]  /*0fa0*/  PRMT R61, R30, 0x7632, R61 ;  /* 0x000076321e3d7816 */ /* 0x000fe2000000003d */
[----:B------:R-:W-:Y:S01]  /*0fb0*/  FMUL.FTZ R67, R72, R67 ;  /* 0x0000004348437220 */ /* 0x000fe20000410000 */
[----:B------:R-:W-:Y:S01]  /*0fc0*/  SHF.L.U32 R69, R22, 0x10, RZ ;  /* 0x0000001016457819 */ /* 0x000fe200000006ff */
[----:B------:R-:W-:Y:S01]  /*0fd0*/  FMUL.FTZ R64, R34, R65 ;  /* 0x0000004122407220 */ /* 0x000fe20000410000 */
[----:B------:R-:W-:Y:S02]  /*0fe0*/  SHF.L.U32 R68, R52, 0x10, RZ ;  /* 0x0000001034447819 */ /* 0x000fe400000006ff */
[----:B------:R-:W-:Y:S01]  /*0ff0*/  SHF.L.U32 R66, R61, 0x10, RZ ;  /* 0x000000103d427819 */ /* 0x000fe200000006ff */
[----:B------:R-:W-:Y:S01]  /*1000*/  FMUL.FTZ R34, R34, R69 ;  /* 0x0000004522227220 */ /* 0x000fe20000410000 */
[----:B------:R-:W-:-:S02]  /*1010*/  PRMT R61, R29, 0x7632, R61 ;  /* 0x000076321d3d7816 */ /* 0x000fc4000000003d */
        /* <DEDUP_REMOVED lines=8> */
[C---:B------:R-:W-:Y:S01]  /*10a0*/  PRMT R61, R28.reuse, 0x7632, R61 ;  /* 0x000076321c3d7816 */ /* 0x040fe2000000003d */
[C---:B------:R-:W-:Y:S01]  /*10b0*/  FMUL.FTZ R63, R35.reuse, R70 ;  /* 0x00000046233f7220 */ /* 0x040fe20000410000 */
        /* <DEDUP_REMOVED lines=10> */
[C---:B------:R-:W-:Y:S01]  /*1160*/  FMUL.FTZ R35, R32.reuse, R35 ;  /* 0x0000002320237220 */ /* 0x040fe20000410000 */
[----:B------:R-:W-:Y:S01]  /*1170*/  F2FP.BF16.F32.PACK_AB R30, R29, R34 ;  /* 0x000000221d1e723e */ /* 0x000fe200000010ff */
[----:B------:R-:W-:Y:S01]  /*1180*/  FMUL.FTZ R61, R32, R61 ;  /* 0x0000003d203d7220 */ /* 0x000fe20000410000 */
[----:B------:R-:W-:-:S02]  /*1190*/  F2FP.BF16.F32.PACK_AB R29, R63, R62 ;  /* 0x0000003e3f1d723e */ /* 0x000fc400000010ff */
[----:B------:R-:W-:Y:S01]  /*11a0*/  F2FP.BF16.F32.PACK_AB R28, R35, R28 ;  /* 0x0000001c231c723e */ /* 0x000fe200000010ff */
[----:B------:R-:W-:Y:S06]  /*11b0*/  BRA `(.L_x_133) ;  /* 0x0000000c00f47947 */ /* 0x000fec0003800000 */
.L_x_132:
        /* <DEDUP_REMOVED lines=10> */
[----:B-----5:R-:W-:Y:S01]  /*1260*/  SHF.L.U32 R0, R31, 0x10, RZ ;  /* 0x000000101f007819 */ /* 0x020fe200000006ff */
[--C-:B------:R-:W-:Y:S01]  /*1270*/  FFMA.FTZ R67, R67, R77, R72.reuse ;  /* 0x0000004d43437223 */ /* 0x100fe20000010048 */
[----:B------:R-:W-:Y:S01]  /*1280*/  SHF.L.U32 R34, R23, 0x10, RZ ;  /* 0x0000001017227819 */ /* 0x000fe200000006ff */
[----:B------:R-:W-:Y:S01]  /*1290*/  FMUL.FTZ R33, R66, R61 ;  /* 0x0000003d42217220 */ /* 0x000fe20000410000 */
[-CC-:B------:R-:W-:Y:S01]  /*12a0*/  FFMA.FTZ R35, R35, R77.reuse, R72.reuse ;  /* 0x0000004d23237223 */ /* 0x180fe20000010048 */
[----:B------:R-:W-:Y:S01]  /*12b0*/  FFMA.FTZ R73, R73, R77, R72 ;  /* 0x0000004d49497223 */ /* 0x000fe20000010048 */
[----:B------:R-:W-:Y:S01]  /*12c0*/  FADD.FTZ R67, R64, -R67 ;  /* 0x8000004340437221 */ /* 0x000fe20000010000 */
[C---:B------:R-:W-:Y:S01]  /*12d0*/  FMUL.FTZ R0, R33.reuse, R0 ;  /* 0x0000000021007220 */ /* 0x040fe20000410000 */
[----:B------:R-:W-:Y:S01]  /*12e0*/  FADD.FTZ R35, R32, -R35 ;  /* 0x8000002320237221 */ /* 0x000fe20000010000 */
[----:B------:R-:W-:Y:S01]  /*12f0*/  FMUL.FTZ R33, R33, R34 ;  /* 0x0000002221217220 */ /* 0x000fe20000410000 */
[----:B------:R-:W-:Y:S01]  /*1300*/  FADD.FTZ R25, R68, -R73 ;  /* 0x8000004944197221 */ /* 0x000fe20000010000 */
[----:B------:R-:W-:Y:S01]  /*1310*/  PRMT R34, R31, 0x7632, R34 ;  /* 0x000076321f227816 */ /* 0x000fe20000000022 */
[C---:B------:R-:W-:Y:S01]  /*1320*/  FMUL.FTZ R68, R62.reuse, R63 ;  /* 0x0000003f3e447220 */ /* 0x040fe20000410000 */
[C---:B------:R-:W-:Y:S01]  /*1330*/  FMUL.FTZ R27, R62.reuse, R27 ;  /* 0x0000001b3e1b7220 */ /* 0x040fe20000410000 */
[----:B------:R-:W-:Y:S01]  /*1340*/  FMUL.FTZ R63, R62, R71 ;  /* 0x000000473e3f7220 */ /* 0x000fe20000410000 */
[----:B------:R-:W-:Y:S01]  /*1350*/  PRMT R31, R30, 0x7632, R31 ;  /* 0x000076321e1f7816 */ /* 0x000fe2000000001f */
[C---:B------:R-:W-:Y:S01]  /*1360*/  FMUL.FTZ R32, R62.reuse, R67 ;  /* 0x000000433e207220 */ /* 0x040fe20000410000 */
[----:B------:R-:W-:Y:S01]  /*1370*/  FMUL.FTZ R26, R62, R35 ;  /* 0x000000233e1a7220 */ /* 0x000fe20000410000 */
[----:B------:R-:W-:Y:S01]  /*1380*/  FADD.FTZ R75, R75, -R24 ;  /* 0x800000184b4b7221 */ /* 0x000fe20000010000 */
[----:B------:R-:W-:Y:S01]  /*1390*/  SHF.L.U32 R67, R34, 0x10, RZ ;  /* 0x0000001022437819 */ /* 0x000fe200000006ff */
[-C--:B------:R-:W-:Y:S01]  /*13a0*/  FMUL.FTZ R34, R27, R61.reuse ;  /* 0x0000003d1b227220 */ /* 0x080fe20000410000 */
        /* <DEDUP_REMOVED lines=8> */
[----:B------:R-:W-:Y:S01]  /*1430*/  SHF.L.U32 R62, R22, 0x10, RZ ;  /* 0x00000010163e7819 */ /* 0x000fe200000006ff */
[C---:B------:R-:W-:Y:S01]  /*1440*/  FMUL.FTZ R67, R34.reuse, R67 ;  /* 0x0000004322437220 */ /* 0x040fe20000410000 */
[----:B------:R-:W-:Y:S01]  /*1450*/  FMUL.FTZ R34, R34, R65 ;  /* 0x0000004122227220 */ /* 0x000fe20000410000 */
[----:B------:R-:W-:Y:S01]  /*1460*/  FMUL.FTZ R64, R35, R30 ;  /* 0x0000001e23407220 */ /* 0x000fe20000410000 */
[C---:B------:R-:W-:Y:S01]  /*1470*/  FMUL.FTZ R65, R31.reuse, R70 ;  /* 0x000000461f417220 */ /* 0x040fe20000410000 */
        /* <DEDUP_REMOVED lines=8> */
[----:B------:R-:W-:Y:S02]  /*1500*/  SHF.L.U32 R72, R53, 0x10, RZ ;  /* 0x0000001035487819 */ /* 0x000fe400000006ff */
[----:B------:R-:W-:Y:S01]  /*1510*/  F2FP.BF16.F32.PACK_AB R27, R27, R66 ;  /* 0x000000421b1b723e */ /* 0x000fe200000010ff */
[C---:B------:R-:W-:Y:S01]  /*1520*/  FMUL.FTZ R66, R62.reuse, R29 ;  /* 0x0000001d3e427220 */ /* 0x040fe20000410000 */
[----:B------:R-:W-:Y:S01]  /*1530*/  FMUL.FTZ R62, R62, R69 ;  /* 0x000000453e3e7220 */ /* 0x000fe20000410000 */
[C---:B------:R-:W-:Y:S01]  /*1540*/  FMUL.FTZ R69, R31.reuse, R70 ;  /* 0x000000461f457220 */ /* 0x040fe20000410000 */
[----:B------:R-:W-:Y:S01]  /*1550*/  FMUL.FTZ R29, R31, R72 ;  /* 0x000000481f1d7220 */ /* 0x000fe20000410000 */
[----:B------:R-:W-:Y:S02]  /*1560*/  PRMT R31, R28, 0x7632, R31 ;  /* 0x000076321c1f7816 */ /* 0x000fe4000000001f */
[----:B------:R-:W-:-:S02]  /*1570*/  F2FP.BF16.F32.PACK_AB R26, R26, R63 ;  /* 0x0000003f1a1a723e */ /* 0x000fc400000010ff */
[----:B------:R-:W-:Y:S01]  /*1580*/  SHF.L.U32 R63, R28, 0x10, RZ ;  /* 0x000000101c3f7819 */ /* 0x000fe200000006ff */
[-C--:B------:R-:W-:Y:S01]  /*1590*/  FMUL.FTZ R28, R24, R61.reuse ;  /* 0x0000003d181c7220 */ /* 0x080fe20000410000 */
[----:B------:R-:W-:Y:S02]  /*15a0*/  SHF.L.U32 R71, R20, 0x10, RZ ;  /* 0x0000001014477819 */ /* 0x000fe400000006ff */
        /* <DEDUP_REMOVED lines=8> */
[----:B------:R-:W-:-:S02]  /*1630*/  F2FP.BF16.F32.PACK_AB R24, R32, R24 ;  /* 0x000000182018723e */ /* 0x000fc400000010ff */
[----:B------:R-:W-:Y:S02]  /*1640*/  F2FP.BF16.F32.PACK_AB R31, R34, R33 ;  /* 0x00000021221f723e */ /* 0x000fe400000010ff */
[----:B------:R-:W-:Y:S02]  /*1650*/  F2FP.BF16.F32.PACK_AB R30, R30, R35 ;  /* 0x000000231e1e723e */ /* 0x000fe400000010ff */
[----:B------:R-:W-:Y:S02]  /*1660*/  F2FP.BF16.F32.PACK_AB R29, R29, R62 ;  /* 0x0000003e1d1d723e */ /* 0x000fe400000010ff */
[----:B------:R-:W-:Y:S01]  /*1670*/  F2FP.BF16.F32.PACK_AB R28, R63, R28 ;  /* 0x0000001c3f1c723e */ /* 0x000fe200000010ff */
[----:B------:R-:W-:Y:S06]  /*1680*/  BRA `(.L_x_133) ;  /* 0x0000000800c07947 */ /* 0x000fec0003800000 */
.L_x_131:
[----:B------:R-:W-:-:S04]  /*1690*/  UISETP.NE.U32.AND UP0, UPT, UR4, URZ, UPT ;  /* 0x000000ff0400728c */ /* 0x000fc8000bf05070 */
[----:B------:R-:W-:-:S09]  /*16a0*/  UISETP.NE.AND.EX UP0, UPT, UR5, URZ, UPT, UP0 ;  /* 0x000000ff0500728c */ /* 0x000fd2000bf05300 */
[----:B------:R-:W-:Y:S05]  /*16b0*/  BRA.U UP0, `(.L_x_134) ;  /* 0x0000000500547547 */ /* 0x000fea000b800000 */
[-CC-:B------:R-:W-:Y:S01]  /*16c0*/  FFMA.FTZ R67, R67, R77.reuse, R72.reuse ;  /* 0x0000004d43437223 */ /* 0x180fe20000010048 */
[----:B------:R-:W-:-:S03]  /*16d0*/  FFMA.FTZ R0, R0, R77, R72 ;  /* 0x0000004d00007223 */ /* 0x000fc60000010048 */
[----:B------:R-:W-:Y:S01]  /*16e0*/  FADD.FTZ R67, R64, -R67 ;  /* 0x8000004340437221 */ /* 0x000fe20000010000 */
[-CC-:B------:R-:W-:Y:S01]  /*16f0*/  FFMA.FTZ R64, R73, R77.reuse, R72.reuse ;  /* 0x0000004d49407223 */ /* 0x180fe20000010048 */
[-CC-:B------:R-:W-:Y:S01]  /*1700*/  FFMA.FTZ R73, R63, R77.reuse, R72.reuse ;  /* 0x0000004d3f497223 */ /* 0x180fe20000010048 */
[-CC-:B------:R-:W-:Y:S01]  /*1710*/  FFMA.FTZ R63, R71, R77.reuse, R72.reuse ;  /* 0x0000004d473f7223 */ /* 0x180fe20000010048 */
[-C--:B------:R-:W-:Y:S01]  /*1720*/  FFMA.FTZ R71, R35, R77.reuse, R72 ;  /* 0x0000004d23477223 */ /* 0x080fe20000010048 */
[----:B------:R-:W-:Y:S01]  /*1730*/  FADD.FTZ R75, R75, -R0 ;  /* 0x800000004b4b7221 */ /* 0x000fe20000010000 */
[----:B------:R-:W-:Y:S01]  /*1740*/  FADD.FTZ R35, R34, -R73 ;  /* 0x8000004922237221 */ /* 0x000fe20000010000 */
[-C--:B------:R-:W-:Y:S01]  /*1750*/  FFMA.FTZ R0, R69, R77.reuse, R72 ;  /* 0x0000004d45007223 */ /* 0x080fe20000010048 */
[----:B-----5:R-:W-:Y:S01]  /*1760*/  PRMT R34, R17, 0x7632, R34 ;  /* 0x0000763211227816 */ /* 0x020fe20000000022 */
[----:B------:R-:W-:Y:S01]  /*1770*/  FFMA.FTZ R77, R33, R77, R72 ;  /* 0x0000004d214d7223 */ /* 0x000fe20000010048 */
[----:B------:R-:W-:Y:S01]  /*1780*/  FADD.FTZ R33, R68, -R64 ;  /* 0x8000004044217221 */ /* 0x000fe20000010000 */
[----:B------:R-:W-:Y:S01]  /*1790*/  FADD.FTZ R63, R66, -R63 ;  /* 0x8000003f423f7221 */ /* 0x000fe20000010000 */
[----:B------:R-:W-:Y:S01]  /*17a0*/  SHF.L.U32 R64, R17, 0x10, RZ ;  /* 0x0000001011407819 */ /* 0x000fe200000006ff */
[----:B------:R-:W-:Y:S01]  /*17b0*/  FADD.FTZ R69, R32, -R71 ;  /* 0x8000004720457221 */ /* 0x000fe20000010000 */
[----:B------:R-:W-:Y:S01]  /*17c0*/  SHF.L.U32 R66, R34, 0x10, RZ ;  /* 0x0000001022427819 */ /* 0x000fe200000006ff */
[----:B------:R-:W-:Y:S01]  /*17d0*/  FADD.FTZ R71, R70, -R77 ;  /* 0x8000004d46477221 */ /* 0x000fe20000010000 */
[----:B------:R-:W-:Y:S01]  /*17e0*/  SHF.L.U32 R70, R19, 0x10, RZ ;  /* 0x0000001013467819 */ /* 0x000fe200000006ff */
[C---:B------:R-:W-:Y:S01]  /*17f0*/  FFMA.FTZ R34, R62.reuse, R33, R64 ;  /* 0x000000213e227223 */ /* 0x040fe20000010040 */
[----:B------:R-:W-:Y:S01]  /*1800*/  FADD.FTZ R65, R65, -R0 ;  /* 0x8000000041417221 */ /* 0x000fe20000010000 */
[----:B------:R-:W-:Y:S01]  /*1810*/  FFMA.FTZ R64, R62, R35, R66 ;  /* 0x000000233e407223 */ /* 0x000fe20000010042 */
[----:B------:R-:W-:-:S02]  /*1820*/  PRMT R0, R16, 0x7632, R0 ;  /* 0x0000763210007816 */ /* 0x000fc40000000000 */
[----:B------:R-:W-:Y:S01]  /*1830*/  PRMT R33, R18, 0x7632, R33 ;  /* 0x0000763212217816 */ /* 0x000fe20000000021 */
[----:B------:R-:W-:Y:S01]  /*1840*/  FFMA.FTZ R70, R62, R65, R70 ;  /* 0x000000413e467223 */ /* 0x000fe20000010046 */
[----:B------:R-:W-:Y:S02]  /*1850*/  PRMT R66, R19, 0x7632, R66 ;  /* 0x0000763213427816 */ /* 0x000fe40000000042 */
[----:B------:R-:W-:Y:S01]  /*1860*/  SHF.L.U32 R73, R16, 0x10, RZ ;  /* 0x0000001010497819 */ /* 0x000fe200000006ff */
[----:B------:R-:W-:Y:S01]  /*1870*/  FMUL.FTZ R70, R70, R61 ;  /* 0x0000003d46467220 */ /* 0x000fe20000410000 */
[----:B------:R-:W-:Y:S02]  /*1880*/  SHF.L.U32 R35, R18, 0x10, RZ ;  /* 0x0000001012237819 */ /* 0x000fe400000006ff */
[----:B------:R-:W-:Y:S01]  /*1890*/  SHF.L.U32 R32, R0, 0x10, RZ ;  /* 0x0000001000207819 */ /* 0x000fe200000006ff */
[----:B------:R-:W-:Y:S01]  /*18a0*/  FFMA.FTZ R0, R62, R75, R73 ;  /* 0x0000004b3e007223 */ /* 0x000fe20000010049 */
[----:B------:R-:W-:Y:S01]  /*18b0*/  SHF.L.U32 R68, R33, 0x10, RZ ;  /* 0x0000001021447819 */ /* 0x000fe200000006ff */
[----:B------:R-:W-:Y:S01]  /*18c0*/  FMUL.FTZ R33, R64, R61 ;  /* 0x0000003d40217220 */ /* 0x000fe20000410000 */
[----:B------:R-:W-:Y:S01]  /*18d0*/  SHF.L.U32 R72, R66, 0x10, RZ ;  /* 0x0000001042487819 */ /* 0x000fe200000006ff */
[C-C-:B------:R-:W-:Y:S01]  /*18e0*/  FFMA.FTZ R66, R62.reuse, R63, R35.reuse ;  /* 0x0000003f3e427223 */ /* 0x140fe20000010023 */
[C---:B------:R-:W-:Y:S01]  /*18f0*/  SHF.L.U32 R65, R31.reuse, 0x10, RZ ;  /* 0x000000101f417819 */ /* 0x040fe200000006ff */
[C---:B------:R-:W-:Y:S01]  /*1900*/  FFMA.FTZ R32, R62.reuse, R67, R32 ;  /* 0x000000433e207223 */ /* 0x040fe20000010020 */
[C---:B------:R-:W-:Y:S01]  /*1910*/  FFMA.FTZ R68, R62.reuse, R69, R68 ;  /* 0x000000453e447223 */ /* 0x040fe20000010044 */
[----:B------:R-:W-:Y:S01]  /*1920*/  FFMA.FTZ R72, R62, R71, R72 ;  /* 0x000000473e487223 */ /* 0x000fe20000010048 */
[----:B------:R-:W-:Y:S01]  /*1930*/  PRMT R35, R31, 0x7632, R35 ;  /* 0x000076321f237816 */ /* 0x000fe20000000023 */
[-C--:B------:R-:W-:Y:S01]  /*1940*/  FMUL.FTZ R31, R0, R61.reuse ;  /* 0x0000003d001f7220 */ /* 0x080fe20000410000 */
[----:B------:R-:W-:Y:S01]  /*1950*/  FMUL.FTZ R0, R65, R70 ;  /* 0x0000004641007220 */ /* 0x000fe20000410000 */
[----:B------:R-:W-:Y:S01]  /*1960*/  SHF.L.U32 R65, R30, 0x10, RZ ;  /* 0x000000101e417819 */ /* 0x000fe200000006ff */
[-C--:B------:R-:W-:Y:S01]  /*1970*/  FMUL.FTZ R32, R32, R61.reuse ;  /* 0x0000003d20207220 */ /* 0x080fe20000410000 */
[----:B------:R-:W-:Y:S01]  /*1980*/  SHF.L.U32 R69, R22, 0x10, RZ ;  /* 0x0000001016457819 */ /* 0x000fe200000006ff */
[-C--:B------:R-:W-:Y:S01]  /*1990*/  FMUL.FTZ R62, R34, R61.reuse ;  /* 0x0000003d223e7220 */ /* 0x080fe20000410000 */
[-C--:B------:R-:W-:Y:S01]  /*19a0*/  FMUL.FTZ R66, R66, R61.reuse ;  /* 0x0000003d42427220 */ /* 0x080fe20000410000 */
[-C--:B------:R-:W-:Y:S01]  /*19b0*/  FMUL.FTZ R63, R68, R61.reuse ;  /* 0x0000003d443f7220 */ /* 0x080fe20000410000 */
[----:B------:R-:W-:Y:S01]  /*19c0*/  FMUL.FTZ R72, R72, R61 ;  /* 0x0000003d48487220 */ /* 0x000fe20000410000 */
[----:B------:R-:W-:Y:S01]  /*19d0*/  PRMT R61, R30, 0x7632, R61 ;  /* 0x000076321e3d7816 */ /* 0x000fe2000000003d */
[-C--:B------:R-:W-:Y:S01]  /*19e0*/  FMUL.FTZ R64, R65, R66.reuse ;  /* 0x0000004241407220 */ /* 0x080fe20000410000 */
[----:B------:R-:W-:Y:S01]  /*19f0*/  SHF.L.U32 R67, R23, 0x10, RZ ;  /* 0x0000001017437819 */ /* 0x000fe200000006ff */
[----:B------:R-:W-:Y:S01]  /*1a00*/  FMUL.FTZ R30, R69, R66 ;  /* 0x00000042451e7220 */ /* 0x000fe20000410000 */
[----:B------:R-:W-:-:S02]  /*1a10*/  SHF.L.U32 R68, R52, 0x10, RZ ;  /* 0x0000001034447819 */ /* 0x000fc400000006ff */
[----:B------:R-:W-:Y:S01]  /*1a20*/  SHF.L.U32 R66, R61, 0x10, RZ ;  /* 0x000000103d427819 */ /* 0x000fe200000006ff */
[----:B------:R-:W-:Y:S01]  /*1a30*/  FMUL.FTZ R34, R67, R70 ;  /* 0x0000004643227220 */ /* 0x000fe20000410000 */
[C---:B------:R-:W-:Y:S02]  /*1a40*/  PRMT R61, R29.reuse, 0x7632, R61 ;  /* 0x000076321d3d7816 */ /* 0x040fe4000000003d */
[----:B------:R-:W-:Y:S01]  /*1a50*/  SHF.L.U32 R69, R29, 0x10, RZ ;  /* 0x000000101d457819 */ /* 0x000fe200000006ff */
[-C--:B------:R-:W-:Y:S01]  /*1a60*/  FMUL.FTZ R29, R68, R63.reuse ;  /* 0x0000003f441d7220 */ /* 0x080fe20000410000 */
[----:B------:R-:W-:Y:S01]  /*1a70*/  SHF.L.U32 R35, R35, 0x10, RZ ;  /* 0x0000001023237819 */ /* 0x000fe200000006ff */
[----:B------:R-:W-:Y:S01]  /*1a80*/  FMUL.FTZ R65, R66, R63 ;  /* 0x0000003f42417220 */ /* 0x000fe20000410000 */
[----:B------:R-:W-:Y:S01]  /*1a90*/  SHF.L.U32 R71, R51, 0x10, RZ ;  /* 0x0000001033477819 */ /* 0x000fe200000006ff */
[----:B------:R-:W-:Y:S01]  /*1aa0*/  FMUL.FTZ R66, R69, R62 ;  /* 0x0000003e45427220 */ /* 0x000fe20000410000 */
[----:B------:R-:W-:Y:S01]  /*1ab0*/  SHF.L.U32 R70, R53, 0x10, RZ ;  /* 0x0000001035467819 */ /* 0x000fe200000006ff */
[-C--:B------:R-:W-:Y:S01]  /*1ac0*/  FMUL.FTZ R67, R35, R72.reuse ;  /* 0x0000004823437220 */ /* 0x080fe20000410000 */
[----:B------:R-:W-:Y:S01]  /*1ad0*/  SHF.L.U32 R68, R61, 0x10, RZ ;  /* 0x000000103d447819 */ /* 0x000fe200000006ff */
[----:B------:R-:W-:Y:S01]  /*1ae0*/  FMUL.FTZ R35, R71, R72 ;  /* 0x0000004847237220 */ /* 0x000fe20000410000 */
[----:B------:R-:W-:Y:S01]  /*1af0*/  PRMT R61, R28, 0x7632, R61 ;  /* 0x000076321c3d7816 */ /* 0x000fe2000000003d */
[-C--:B------:R-:W-:Y:S01]  /*1b00*/  FMUL.FTZ R63, R70, R33.reuse ;  /* 0x00000021463f7220 */ /* 0x080fe20000410000 */
[----:B------:R-:W-:Y:S01]  /*1b10*/  SHF.L.U32 R28, R28, 0x10, RZ ;  /* 0x000000101c1c7819 */ /* 0x000fe200000006ff */
[----:B------:R-:W-:Y:S01]  /*1b20*/  FMUL.FTZ R69, R68, R33 ;  /* 0x0000002144457220 */ /* 0x000fe20000410000 */
[----:B------:R-:W-:-:S02]  /*1b30*/  SHF.L.U32 R71, R21, 0x10, RZ ;  /* 0x0000001015477819 */ /* 0x000fc400000006ff */
[----:B------:R-:W-:Y:S01]  /*1b40*/  SHF.L.U32 R70, R20, 0x10, RZ ;  /* 0x0000001014467819 */ /* 0x000fe200000006ff */
[-C--:B------:R-:W-:Y:S01]  /*1b50*/  FMUL.FTZ R68, R28, R31.reuse ;  /* 0x0000001f1c447220 */ /* 0x080fe20000410000 */
[----:B------:R-:W-:Y:S01]  /*1b60*/  SHF.L.U32 R33, R54, 0x10, RZ ;  /* 0x0000001036217819 */ /* 0x000fe200000006ff */
[----:B------:R-:W-:Y:S01]  /*1b70*/  FMUL.FTZ R62, R71, R62 ;  /* 0x0000003e473e7220 */ /* 0x000fe20000410000 */
[----:B------:R-:W-:Y:S01]  /*1b80*/  SHF.L.U32 R61, R61, 0x10, RZ ;  /* 0x000000103d3d7819 */ /* 0x000fe200000006ff */
[----:B------:R-:W-:Y:S01]  /*1b90*/  FMUL.FTZ R28, R70, R31 ;  /* 0x0000001f461c7220 */ /* 0x000fe20000410000 */
[----:B------:R-:W-:Y:S01]  /*1ba0*/  F2FP.BF16.F32.PACK_AB R30, R29, R30 ;  /* 0x0000001e1d1e723e */ /* 0x000fe200000010ff */
[----:B------:R-:W-:Y:S01]  /*1bb0*/  FMUL.FTZ R33, R33, R32 ;  /* 0x0000002021217220 */ /* 0x000fe20000410000 */
[----:B------:R-:W-:Y:S01]  /*1bc0*/  F2FP.BF16.F32.PACK_AB R31, R35, R34 ;  /* 0x00000022231f723e */ /* 0x000fe200000010ff */
[----:B------:R-:W-:Y:S01]  /*1bd0*/  FMUL.FTZ R61, R61, R32 ;  /* 0x000000203d3d7220 */ /* 0x000fe20000410000 */
[----:B------:R-:W-:-:S02]  /*1be0*/  F2FP.BF16.F32.PACK_AB R29, R63, R62 ;  /* 0x0000003e3f1d723e */ /* 0x000fc400000010ff */
[----:B------:R-:W-:Y:S01]  /*1bf0*/  F2FP.BF16.F32.PACK_AB R28, R33, R28 ;  /* 0x0000001c211c723e */ /* 0x000fe200000010ff */
[----:B------:R-:W-:Y:S06]  /*1c00*/  BRA `(.L_x_133) ;  /* 0x0000000400607947 */ /* 0x000fec0003800000 */
.L_x_134:
[-CC-:B------:R-:W-:Y:S01]  /*1c10*/  FFMA.FTZ R24, R0, R77.reuse, R72.reuse ;  /* 0x0000004d00187223 */ /* 0x180fe20000010048 */
[-CC-:B------:R-:W-:Y:S01]  /*1c20*/  FFMA.FTZ R0, R69, R77.reuse, R72.reuse ;  /* 0x0000004d45007223 */ /* 0x180fe20000010048 */
[-CC-:B------:R-:W-:Y:S01]  /*1c30*/  FFMA.FTZ R25, R67, R77.reuse, R72.reuse ;  /* 0x0000004d43197223 */ /* 0x180fe20000010048 */
[-C--:B------:R-:W-:Y:S01]  /*1c40*/  FFMA.FTZ R67, R63, R77.reuse, R72 ;  /* 0x0000004d3f437223 */ /* 0x080fe20000010048 */
[----:B------:R-:W-:Y:S01]  /*1c50*/  FADD.FTZ R75, R75, -R24 ;  /* 0x800000184b4b7221 */ /* 0x000fe20000010000 */
[--C-:B------:R-:W-:Y:S01]  /*1c60*/  FADD.FTZ R69, R65, -R0.reuse ;  /* 0x8000000041457221 */ /* 0x100fe20000010000 */
[----:B-----5:R-:W-:Y:S01]  /*1c70*/  PRMT R0, R16, 0x7632, R0 ;  /* 0x0000763210007816 */ /* 0x020fe20000000000 */
[-C--:B------:R-:W-:Y:S01]  /*1c80*/  FFMA.FTZ R63, R35, R77.reuse, R72 ;  /* 0x0000004d233f7223 */ /* 0x080fe20000010048 */
[----:B------:R-:W-:Y:S01]  /*1c90*/  PRMT R24, R17, 0x7632, R24 ;  /* 0x0000763211187816 */ /* 0x000fe20000000018 */
[-CC-:B------:R-:W-:Y:S01]  /*1ca0*/  FFMA.FTZ R73, R73, R77.reuse, R72.reuse ;  /* 0x0000004d49497223 */ /* 0x180fe20000010048 */
[----:B------:R-:W-:Y:S01]  /*1cb0*/  SHF.L.U32 R0, R0, 0x10, RZ ;  /* 0x0000001000007819 */ /* 0x000fe200000006ff */
[----:B------:R-:W-:Y:S01]  /*1cc0*/  FADD.FTZ R25, R64, -R25 ;  /* 0x8000001940197221 */ /* 0x000fe20000010000 */
[----:B------:R-:W-:Y:S01]  /*1cd0*/  SHF.L.U32 R26, R24, 0x10, RZ ;  /* 0x00000010181a7819 */ /* 0x000fe200000006ff */
[-CC-:B------:R-:W-:Y:S01]  /*1ce0*/  FFMA.FTZ R27, R71, R77.reuse, R72.reuse ;  /* 0x0000004d471b7223 */ /* 0x180fe20000010048 */
[----:B------:R-:W-:Y:S01]  /*1cf0*/  FADD.FTZ R67, R34, -R67 ;  /* 0x8000004322437221 */ /* 0x000fe20000010000 */
[----:B------:R-:W-:Y:S01]  /*1d00*/  FFMA.FTZ R35, R33, R77, R72 ;  /* 0x0000004d21237223 */ /* 0x000fe20000010048 */
[----:B------:R-:W-:Y:S01]  /*1d10*/  FADD.FTZ R63, R32, -R63 ;  /* 0x8000003f203f7221 */ /* 0x000fe20000010000 */
[----:B------:R-:W-:Y:S01]  /*1d20*/  SHF.L.U32 R34, R17, 0x10, RZ ;  /* 0x0000001011227819 */ /* 0x000fe200000006ff */
[----:B------:R-:W-:Y:S01]  /*1d30*/  FADD.FTZ R33, R68, -R73 ;  /* 0x8000004944217221 */ /* 0x000fe20000010000 */
[----:B------:R-:W-:Y:S01]  /*1d40*/  FFMA.FTZ R32, R62, R25, R0 ;  /* 0x000000193e207223 */ /* 0x000fe20000010000 */
[----:B------:R-:W-:Y:S01]  /*1d50*/  FADD.FTZ R27, R66, -R27 ;  /* 0x8000001b421b7221 */ /* 0x000fe20000010000 */
[C---:B------:R-:W-:Y:S01]  /*1d60*/  FFMA.FTZ R25, R62.reuse, R67, R26 ;  /* 0x000000433e197223 */ /* 0x040fe2000001001a */
[C---:B------:R-:W-:Y:S01]  /*1d70*/  SHF.L.U32 R66, R19.reuse, 0x10, RZ ;  /* 0x0000001013427819 */ /* 0x040fe200000006ff */
[----:B------:R-:W-:Y:S01]  /*1d80*/  FFMA.FTZ R34, R62, R33, R34 ;  /* 0x000000213e227223 */ /* 0x000fe20000010022 */
[----:B------:R-:W-:Y:S01]  /*1d90*/  PRMT R26, R19, 0x7632, R26 ;  /* 0x00007632131a7816 */ /* 0x000fe2000000001a */
[----:B------:R-:W-:Y:S01]  /*1da0*/  FADD.FTZ R35, R70, -R35 ;  /* 0x8000002346237221 */ /* 0x000fe20000010000 */
[----:B------:R-:W-:Y:S01]  /*1db0*/  SHF.L.U32 R65, R16, 0x10, RZ ;  /* 0x0000001010417819 */ /* 0x000fe200000006ff */
[----:B------:R-:W-:Y:S01]  /*1dc0*/  FFMA.FTZ R66, R62, R69, R66 ;  /* 0x000000453e427223 */ /* 0x000fe20000010042 */
[----:B------:R-:W-:-:S02]  /*1dd0*/  SHF.L.U32 R33, R18, 0x10, RZ ;  /* 0x0000001012217819 */ /* 0x000fc400000006ff */
[----:B------:R-:W-:Y:S01]  /*1de0*/  PRMT R0, R18, 0x7632, R0 ;  /* 0x0000763212007816 */ /* 0x000fe20000000000 */
[----:B------:R-:W-:Y:S01]  /*1df0*/  FFMA.FTZ R24, R62, R75, R65 ;  /* 0x0000004b3e187223 */ /* 0x000fe20000010041 */
[----:B------:R-:W-:Y:S01]  /*1e00*/  SHF.L.U32 R68, R26, 0x10, RZ ;  /* 0x000000101a447819 */ /* 0x000fe200000006ff */
[----:B------:R-:W-:Y:S01]  /*1e10*/  FFMA.FTZ R26, R62, R27, R33 ;  /* 0x0000001b3e1a7223 */ /* 0x000fe20000010021 */
[----:B------:R-:W-:Y:S01]  /*1e20*/  SHF.L.U32 R0, R0, 0x10, RZ ;  /* 0x0000001000007819 */ /* 0x000fe200000006ff */
[----:B------:R-:W-:Y:S01]  /*1e30*/  FMUL.FTZ R64, R66, R61 ;  /* 0x0000003d42407220 */ /* 0x000fe20000410000 */
[----:B------:R-:W-:Y:S01]  /*1e40*/  SHF.L.U32 R67, R23, 0x10, RZ ;  /* 0x0000001017437819 */ /* 0x000fe200000006ff */
[C---:B------:R-:W-:Y:S01]  /*1e50*/  FFMA.FTZ R27, R62.reuse, R35, R68 ;  /* 0x000000233e1b7223 */ /* 0x040fe20000010044 */
[C---:B------:R-:W-:Y:S01]  /*1e60*/  SHF.L.U32 R65, R31.reuse, 0x10, RZ ;  /* 0x000000101f417819 */ /* 0x040fe200000006ff */
[----:B------:R-:W-:Y:S01]  /*1e70*/  FFMA.FTZ R63, R62, R63, R0 ;  /* 0x0000003f3e3f7223 */ /* 0x000fe20000010000 */
[----:B------:R-:W-:Y:S01]  /*1e80*/  PRMT R35, R31, 0x7632, R35 ;  /* 0x000076321f237816 */ /* 0x000fe20000000023 */
[-C--:B------:R-:W-:Y:S01]  /*1e90*/  FMUL.FTZ R33, R67, R64.reuse ;  /* 0x0000004043217220 */ /* 0x080fe20000410000 */
[C---:B------:R-:W-:Y:S01]  /*1ea0*/  PRMT R31, R30.reuse, 0x7632, R31 ;  /* 0x000076321e1f7816 */ /* 0x040fe2000000001f */
[----:B------:R-:W-:Y:S01]  /*1eb0*/  FMUL.FTZ R0, R65, R64 ;  /* 0x0000004041007220 */ /* 0x000fe20000410000 */
[----:B------:R-:W-:Y:S01]  /*1ec0*/  SHF.L.U32 R67, R35, 0x10, RZ ;  /* 0x0000001023437819 */ /* 0x000fe200000006ff */
[-C--:B------:R-:W-:Y:S01]  /*1ed0*/  FMUL.FTZ R62, R27, R61.reuse ;  /* 0x0000003d1b3e7220 */ /* 0x080fe20000410000 */
[----:B------:R-:W-:Y:S01]  /*1ee0*/  SHF.L.U32 R30, R30, 0x10, RZ ;  /* 0x000000101e1e7819 */ /* 0x000fe200000006ff */
[----:B------:R-:W-:Y:S01]  /*1ef0*/  FMUL.FTZ R35, R26, R61 ;  /* 0x0000003d1a237220 */ /* 0x000fe20000410000 */
        /* <DEDUP_REMOVED lines=9> */
[-C--:B------:R-:W-:Y:S01]  /*1f90*/  FMUL.FTZ R65, R70, R31.reuse ;  /* 0x0000001f46417220 */ /* 0x080fe20000410000 */
[----:B------:R-:W-:Y:S01]  /*1fa0*/  FMUL.FTZ R30, R72, R31 ;  /* 0x0000001f481e7220 */ /* 0x000fe20000410000 */
[C---:B------:R-:W-:Y:S01]  /*1fb0*/  PRMT R31, R29.reuse, 0x7632, R31 ;  /* 0x000076321d1f7816 */ /* 0x040fe2000000001f */
[----:B------:R-:W-:Y:S01]  /*1fc0*/  FMUL.FTZ R35, R68, R35 ;  /* 0x0000002344237220 */ /* 0x000fe20000410000 */
[----:B------:R-:W-:Y:S01]  /*1fd0*/  SHF.L.U32 R29, R29, 0x10, RZ ;  /* 0x000000101d1d7819 */ /* 0x000fe200000006ff */
[-C--:B------:R-:W-:Y:S01]  /*1fe0*/  FMUL.FTZ R70, R34, R61.reuse ;  /* 0x0000003d22467220 */ /* 0x080fe20000410000 */
[----:B------:R-:W-:Y:S01]  /*1ff0*/  SHF.L.U32 R68, R31, 0x10, RZ ;  /* 0x000000101f447819 */ /* 0x000fe200000006ff */
[----:B------:R-:W-:Y:S01]  /*2000*/  FMUL.FTZ R31, R25, R61 ;  /* 0x0000003d191f7220 */ /* 0x000fe20000410000 */
[----:B------:R-:W-:-:S02]  /*2010*/  SHF.L.U32 R72, R53, 0x10, RZ ;  /* 0x0000001035487819 */ /* 0x000fc400000006ff */
[----:B------:R-:W-:Y:S01]  /*2020*/  F2FP.BF16.F32.PACK_AB R27, R27, R66 ;  /* 0x000000421b1b723e */ /* 0x000fe200000010ff */
[-C--:B------:R-:W-:Y:S01]  /*2030*/  FMUL.FTZ R66, R29, R70.reuse ;  /* 0x000000461d427220 */ /* 0x080fe20000410000 */
[----:B------:R-:W-:Y:S01]  /*2040*/  FMUL.FTZ R70, R69, R70 ;  /* 0x0000004645467220 */ /* 0x000fe20000410000 */
[-C--:B------:R-:W-:Y:S01]  /*2050*/  FMUL.FTZ R69, R68, R31.reuse ;  /* 0x0000001f44457220 */ /* 0x080fe20000410000 */
[----:B------:R-:W-:Y:S01]  /*2060*/  FMUL.FTZ R29, R72, R31 ;  /* 0x0000001f481d7220 */ /* 0x000fe20000410000 */
[C---:B------:R-:W-:Y:S02]  /*2070*/  PRMT R31, R28.reuse, 0x7632, R31 ;  /* 0x000076321c1f7816 */ /* 0x040fe4000000001f */
[----:B------:R-:W-:Y:S02]  /*2080*/  F2FP.BF16.F32.PACK_AB R26, R63, R26 ;  /* 0x0000001a3f1a723e */ /* 0x000fe400000010ff */
[----:B------:R-:W-:Y:S01]  /*2090*/  SHF.L.U32 R63, R28, 0x10, RZ ;  /* 0x000000101c3f7819 */ /* 0x000fe200000006ff */
[----:B------:R-:W-:Y:S01]  /*20a0*/  FMUL.FTZ R28, R24, R61 ;  /* 0x0000003d181c7220 */ /* 0x000fe20000410000 */
[----:B------:R-:W-:-:S02]  /*20b0*/  F2FP.BF16.F32.PACK_AB R25, R25, R34 ;  /* 0x000000221919723e */ /* 0x000fc400000010ff */
        /* <DEDUP_REMOVED lines=11> */
[----:B------:R-:W-:Y:S02]  /*2170*/  F2FP.BF16.F32.PACK_AB R29, R29, R70 ;  /* 0x000000461d1d723e */ /* 0x000fe400000010ff */
[----:B------:R-:W-:-:S07]  /*2180*/  F2FP.BF16.F32.PACK_AB R28, R63, R28 ;  /* 0x0000001c3f1c723e */ /* 0x000fce00000010ff */
.L_x_133:
[----:B------:R-:W-:Y:S01]  /*2190*/  ISETP.NE.U32.AND P1, PT, RZ, UR4, PT ;  /* 0x00000004ff007c0c */ /* 0x000fe2000bf25070 */
[----:B------:R-:W0:Y:S01]  /*21a0*/  LDC.64 R34, c[0x0][0x468] ;  /* 0x00011a00ff227b82 */ /* 0x000e220000000a00 */
[----:B------:R-:W-:Y:S01]  /*21b0*/  FADD.FTZ R3, R68, R3 ;  /* 0x0000000344037221 */ /* 0x000fe20000010000 */
[----:B------:R-:W-:Y:S01]  /*21c0*/  FADD.FTZ R4, R61, R4 ;  /* 0x000000043d047221 */ /* 0x000fe20000010000 */
[----:B------:R-:W-:Y:S01]  /*21d0*/  ISETP.NE.AND.EX P1, PT, RZ, UR5, PT, P1 ;  /* 0x00000005ff007c0c */ /* 0x000fe2000bf25310 */
[----:B------:R-:W-:Y:S01]  /*21e0*/  FADD.FTZ R5, R66, R5 ;  /* 0x0000000542057221 */ /* 0x000fe20000010000 */
[----:B------:R-:W-:Y:S01]  /*21f0*/  FADD.FTZ R6, R69, R6 ;  /* 0x0000000645067221 */ /* 0x000fe20000010000 */
[----:B------:R-:W-:Y:S01]  /*2200*/  FADD.FTZ R7, R64, R7 ;  /* 0x0000000740077221 */ /* 0x000fe20000010000 */
[----:B------:R-:W-:Y:S01]  /*2210*/  FADD.FTZ R8, R65, R8 ;  /* 0x0000000841087221 */ /* 0x000fe20000010000 */
[----:B------:R-:W1:Y:S01]  /*2220*/  LDC.64 R32, c[0x0][0x380] ;  /* 0x0000e000ff207b82 */ /* 0x000e620000000a00 */
[----:B------:R-:W-:Y:S01]  /*2230*/  FADD.FTZ R9, R0, R9 ;  /* 0x0000000900097221 */ /* 0x000fe20000010000 */
[----:B------:R-:W-:-:S06]  /*2240*/  FADD.FTZ R10, R67, R10 ;  /* 0x0000000a430a7221 */ /* 0x000fcc0000010000 */
        /* <DEDUP_REMOVED lines=9> */
.L_x_129:
[----:B0-----:R-:W-:Y:S02]  /*22e0*/  MOV R31, R11 ;  /* 0x0000000b001f7202 */ /* 0x001fe40000000f00 */
        /* <DEDUP_REMOVED lines=22> */
[----:B------:R-:W-:-:S07]  /*2450*/  MOV R4, R3 ;  /* 0x0000000300047202 */ /* 0x000fce0000000f00 */
.L_x_128:
[----:B------:R-:W-:Y:S05]  /*2460*/  BSYNC B0 ;  /* 0x0000000000007941 */ /* 0x000fea0003800000 */
.L_x_127:
[----:B------:R-:W0:Y:S01]  /*2470*/  S2R R3, SR_CgaCtaId ;  /* 0x0000000000037919 */ /* 0x000e220000008800 */
[----:B------:R-:W-:Y:S01]  /*2480*/  MOV R0, 0x400 ;  /* 0x0000040000007802 */ /* 0x000fe20000000f00 */
[----:B------:R-:W-:Y:S05]  /*2490*/  WARPSYNC.ALL ;  /* 0x0000000000007948 */ /* 0x000fea0003800000 */
[----:B------:R-:W1:Y:S01]  /*24a0*/  LDCU.128 UR20, c[0x0][0x440] ;  /* 0x00008800ff1477ac */ /* 0x000e620008000c00 */
[----:B------:R-:W2:Y:S01]  /*24b0*/  LDCU.64 UR10, c[0x0][0x460] ;  /* 0x00008c00ff0a77ac */ /* 0x000ea20008000a00 */
[----:B0-----:R-:W-:-:S04]  /*24c0*/  LEA R3, R3, R0, 0x18 ;  /* 0x0000000003037211 */ /* 0x001fc800078ec0ff */
[CC--:B------:R-:W-:Y:S02]  /*24d0*/  LEA R0, R2.reuse, R3.reuse, 0x5 ;  /* 0x0000000302007211 */ /* 0x0c0fe400078e28ff */
[----:B------:R-:W-:-:S03]  /*24e0*/  LEA R3, R2, R3, 0x2 ;  /* 0x0000000302037211 */ /* 0x000fc600078e10ff */
[----:B------:R-:W-:Y:S04]  /*24f0*/  STS.128 [R0], R24 ;  /* 0x0000001800007388 */ /* 0x000fe80000000c00 */
[----:B------:R-:W-:Y:S01]  /*2500*/  STS.128 [R0+0x10], R28 ;  /* 0x0000101c00007388 */ /* 0x000fe20000000c00 */
[----:B------:R-:W-:Y:S06]  /*2510*/  BAR.SYNC.DEFER_BLOCKING 0x0 ;  /* 0x0000000000007b1d */ /* 0x000fec0000010000 */
[----:B------:R-:W0:Y:S04]  /*2520*/  LDS R12, [R3] ;  /* 0x00000000030c7984 */ /* 0x000e280000000800 */
[----:B------:R-:W3:Y:S04]  /*2530*/  LDS R15, [R3+0x400] ;  /* 0x00040000030f7984 */ /* 0x000ee80000000800 */
[----:B------:R-:W4:Y:S04]  /*2540*/  LDS R13, [R3+0x200] ;  /* 0x00020000030d7984 */ /* 0x000f280000000800 */
[----:B------:R-:W5:Y:S04]  /*2550*/  LDS R14, [R3+0x600] ;  /* 0x00060000030e7984 */ /* 0x000f680000000800 */
[----:B------:R-:W1:Y:S04]  /*2560*/  LDS R33, [R3+0x800] ;  /* 0x0008000003217984 */ /* 0x000e680000000800 */
[----:B------:R-:W2:Y:S04]  /*2570*/  LDS R32, [R3+0xa00] ;  /* 0x000a000003207984 */ /* 0x000ea80000000800 */
[----:B------:R-:W2:Y:S04]  /*2580*/  LDS R35, [R3+0xc00] ;  /* 0x000c000003237984 */ /* 0x000ea80000000800 */
[----:B------:R-:W2:Y:S01]  /*2590*/  LDS R24, [R3+0xe00] ;  /* 0x000e000003187984 */ /* 0x000ea20000000800 */
[----:B------:R-:W-:Y:S01]  /*25a0*/  BAR.SYNC.DEFER_BLOCKING 0x0 ;  /* 0x0000000000007b1d */ /* 0x000fe20000010000 */
[----:B0-----:R-:W-:-:S04]  /*25b0*/  FADD.FTZ R12, RZ, R12 ;  /* 0x0000000cff0c7221 */ /* 0x001fc80000010000 */
[----:B---3--:R-:W-:Y:S01]  /*25c0*/  FADD.FTZ R12, R12, R15 ;  /* 0x0000000f0c0c7221 */ /* 0x008fe20000010000 */
[----:B----4-:R-:W-:-:S04]  /*25d0*/  FADD.FTZ R13, RZ, R13 ;  /* 0x0000000dff0d7221 */ /* 0x010fc80000010000 */
[----:B-----5:R-:W-:Y:S01]  /*25e0*/  FADD.FTZ R13, R13, R14 ;  /* 0x0000000e0d0d7221 */ /* 0x020fe20000010000 */
[----:B------:R-:W-:Y:S01]  /*25f0*/  STS.128 [R0], R16 ;  /* 0x0000001000007388 */ /* 0x000fe20000000c00 */
[----:B-1----:R-:W-:-:S03]  /*2600*/  FADD.FTZ R12, R12, R33 ;  /* 0x000000210c0c7221 */ /* 0x002fc60000010000 */
[----:B------:R0:W-:Y:S01]  /*2610*/  STS.128 [R0+0x10], R20 ;  /* 0x0000101400007388 */ /* 0x0001e20000000c00 */
[----:B--2---:R-:W-:Y:S01]  /*2620*/  FADD.FTZ R13, R13, R32 ;  /* 0x000000200d0d7221 */ /* 0x004fe20000010000 */
[----:B------:R-:W-:Y:S01]  /*2630*/  BAR.SYNC.DEFER_BLOCKING 0x0 ;  /* 0x0000000000007b1d */ /* 0x000fe20000010000 */
[----:B------:R-:W-:Y:S02]  /*2640*/  FADD.FTZ R35, R12, R35 ;  /* 0x000000230c237221 */ /* 0x000fe40000010000 */
[----:B------:R-:W-:-:S05]  /*2650*/  FADD.FTZ R13, R13, R24 ;  /* 0x000000180d0d7221 */ /* 0x000fca0000010000 */
[----:B0-----:R-:W0:Y:S01]  /*2660*/  LDC R22, c[0x0][0x388] ;  /* 0x0000e200ff167b82 */ /* 0x001e220000000800 */
[----:B------:R-:W1:Y:S04]  /*2670*/  LDS R25, [R3] ;  /* 0x0000000003197984 */ /* 0x000e680000000800 */
[----:B------:R-:W2:Y:S04]  /*2680*/  LDS R28, [R3+0x400] ;  /* 0x00040000031c7984 */ /* 0x000ea80000000800 */
[----:B------:R-:W3:Y:S04]  /*2690*/  LDS R26, [R3+0x200] ;  /* 0x00020000031a7984 */ /* 0x000ee80000000800 */
[----:B------:R-:W4:Y:S04]  /*26a0*/  LDS R27, [R3+0x600] ;  /* 0x00060000031b7984 */ /* 0x000f280000000800 */
[----:B------:R-:W5:Y:S04]  /*26b0*/  LDS R30, [R3+0x800] ;  /* 0x00080000031e7984 */ /* 0x000f680000000800 */
[----:B------:R-:W0:Y:S04]  /*26c0*/  LDS R29, [R3+0xa00] ;  /* 0x000a0000031d7984 */ /* 0x000e280000000800 */
[----:B------:R-:W0:Y:S04]  /*26d0*/  LDS R34, [R3+0xc00] ;  /* 0x000c000003227984 */ /* 0x000e280000000800 */
[----:B------:R-:W0:Y:S01]  /*26e0*/  LDS R31, [R3+0xe00] ;  /* 0x000e0000031f7984 */ /* 0x000e220000000800 */
[----:B------:R-:W-:Y:S01]  /*26f0*/  BAR.SYNC.DEFER_BLOCKING 0x0 ;  /* 0x0000000000007b1d */ /* 0x000fe20000010000 */
[----:B-1----:R-:W-:-:S04]  /*2700*/  FADD.FTZ R25, RZ, R25 ;  /* 0x00000019ff197221 */ /* 0x002fc80000010000 */
[----:B--2---:R-:W-:Y:S01]  /*2710*/  FADD.FTZ R25, R25, R28 ;  /* 0x0000001c19197221 */ /* 0x004fe20000010000 */
[----:B---3--:R-:W-:-:S04]  /*2720*/  FADD.FTZ R26, RZ, R26 ;  /* 0x0000001aff1a7221 */ /* 0x008fc80000010000 */
[----:B----4-:R-:W-:Y:S01]  /*2730*/  FADD.FTZ R26, R26, R27 ;  /* 0x0000001b1a1a7221 */ /* 0x010fe20000010000 */
[----:B------:R-:W-:Y:S01]  /*2740*/  STS.128 [R0], R4 ;  /* 0x0000000400007388 */ /* 0x000fe20000000c00 */
[----:B-----5:R-:W-:-:S03]  /*2750*/  FADD.FTZ R25, R25, R30 ;  /* 0x0000001e19197221 */ /* 0x020fc60000010000 */
[----:B------:R-:W-:Y:S01]  /*2760*/  STS.128 [R0+0x10], R8 ;  /* 0x0000100800007388 */ /* 0x000fe20000000c00 */
[----:B0-----:R-:W-:Y:S01]  /*2770*/  FADD.FTZ R26, R26, R29 ;  /* 0x0000001d1a1a7221 */ /* 0x001fe20000010000 */
[----:B------:R-:W-:Y:S01]  /*2780*/  BAR.SYNC.DEFER_BLOCKING 0x0 ;  /* 0x0000000000007b1d */ /* 0x000fe20000010000 */
[----:B------:R-:W-:Y:S02]  /*2790*/  FADD.FTZ R25, R25, R34 ;  /* 0x0000002219197221 */ /* 0x000fe40000010000 */
[----:B------:R-:W-:-:S03]  /*27a0*/  FADD.FTZ R31, R26, R31 ;  /* 0x0000001f1a1f7221 */ /* 0x000fc60000010000 */
        /* <DEDUP_REMOVED lines=8> */
[----:B0-----:R-:W-:-:S02]  /*2830*/  IMAD R3, R22, UR7, RZ ;  /* 0x0000000716037c24 */ /* 0x001fc4000f8e02ff */
[----:B------:R-:W-:-:S03]  /*2840*/  FADD.FTZ R16, RZ, R16 ;  /* 0x00000010ff107221 */ /* 0x000fc60000010000 */
[----:B------:R-:W-:Y:S01]  /*2850*/  IADD3 R2, P0, PT, R3, R2, RZ ;  /* 0x0000000203027210 */ /* 0x000fe20007f1e0ff */
[----:B-1----:R-:W-:-:S03]  /*2860*/  FADD.FTZ R17, RZ, R17 ;  /* 0x00000011ff117221 */ /* 0x002fc60000010000 */
[----:B------:R-:W-:Y:S02]  /*2870*/  IADD3.X R7, PT, PT, RZ, RZ, RZ, P0, !PT ;  /* 0x000000ffff077210 */ /* 0x000fe400007fe4ff */
[----:B------:R-:W-:Y:S01]  /*2880*/  SHF.L.U32 R6, R2, 0x2, RZ ;  /* 0x0000000202067819 */ /* 0x000fe200000006ff */
[----:B--2---:R-:W-:Y:S01]  /*2890*/  FADD.FTZ R16, R16, R19 ;  /* 0x0000001310107221 */ /* 0x004fe20000010000 */
[----:B------:R-:W-:Y:S02]  /*28a0*/  SHF.L.U64.HI R7, R2, 0x2, R7 ;  /* 0x0000000202077819 */ /* 0x000fe40000010207 */
[C---:B------:R-:W-:Y:S01]  /*28b0*/  IADD3 R2, P0, PT, R6.reuse, UR22, RZ ;  /* 0x0000001606027c10 */ /* 0x040fe2000ff1e0ff */
[----:B---3--:R-:W-:Y:S01]  /*28c0*/  FADD.FTZ R17, R17, R18 ;  /* 0x0000001211117221 */ /* 0x008fe20000010000 */
[C---:B------:R-:W-:Y:S02]  /*28d0*/  IADD3 R4, P1, PT, R6.reuse, UR20, RZ ;  /* 0x0000001406047c10 */ /* 0x040fe4000ff3e0ff */
[----:B------:R-:W-:Y:S01]  /*28e0*/  IADD3 R6, P2, PT, R6, UR10, RZ ;  /* 0x0000000a06067c10 */ /* 0x000fe2000ff5e0ff */
[----:B----4-:R-:W-:Y:S01]  /*28f0*/  FADD.FTZ R16, R16, R21 ;  /* 0x0000001510107221 */ /* 0x010fe20000010000 */
[----:B------:R-:W-:-:S02]  /*2900*/  IADD3.X R3, PT, PT, R7, UR23, RZ, P0, !PT ;  /* 0x0000001707037c10 */ /* 0x000fc400087fe4ff */
[----:B------:R-:W-:Y:S01]  /*2910*/  IADD3.X R5, PT, PT, R7, UR21, RZ, P1, !PT ;  /* 0x0000001507057c10 */ /* 0x000fe20008ffe4ff */
[----:B-----5:R-:W-:Y:S01]  /*2920*/  FADD.FTZ R17, R17, R20 ;  /* 0x0000001411117221 */ /* 0x020fe20000010000 */
[----:B------:R-:W-:Y:S01]  /*2930*/  IADD3.X R7, PT, PT, R7, UR11, RZ, P2, !PT ;  /* 0x0000000b07077c10 */ /* 0x000fe200097fe4ff */
[----:B------:R-:W-:Y:S01]  /*2940*/  STG.E desc[UR8][R2.64], R25 ;  /* 0x0000001902007986 */ /* 0x000fe2000c101908 */
[----:B------:R-:W-:-:S03]  /*2950*/  FADD.FTZ R23, R16, R23 ;  /* 0x0000001710177221 */ /* 0x000fc60000010000 */
[----:B------:R-:W-:Y:S01]  /*2960*/  STG.E desc[UR8][R4.64], R35 ;  /* 0x0000002304007986 */ /* 0x000fe2000c101908 */
[----:B------:R-:W-:-:S03]  /*2970*/  FADD.FTZ R17, R17, R0 ;  /* 0x0000000011117221 */ /* 0x000fc60000010000 */
[----:B------:R-:W-:Y:S04]  /*2980*/  STG.E desc[UR8][R6.64], R23 ;  /* 0x0000001706007986 */ /* 0x000fe8000c101908 */
[----:B------:R-:W-:Y:S04]  /*2990*/  STG.E desc[UR8][R2.64+0x200], R31 ;  /* 0x0002001f02007986 */ /* 0x000fe8000c101908 */
[----:B------:R-:W-:Y:S04]  /*29a0*/  STG.E desc[UR8][R4.64+0x200], R13 ;  /* 0x0002000d04007986 */ /* 0x000fe8000c101908 */
[----:B------:R-:W-:Y:S01]  /*29b0*/  STG.E desc[UR8][R6.64+0x200], R17 ;  /* 0x0002001106007986 */ /* 0x000fe2000c101908 */
[----:B------:R-:W-:Y:S05]  /*29c0*/  EXIT ;  /* 0x000000000000794d */ /* 0x000fea0003800000 */
.L_x_130:
[----:B------:R-:W-:Y:S01]  /*29d0*/  HFMA2 R74, -RZ, RZ, 0, 5.9604644775390625e-08 ;  /* 0x00000001ff4a7431 */ /* 0x000fe200000001ff */
[----:B------:R-:W-:Y:S01]  /*29e0*/  BSSY B2, `(.L_x_136) ;  /* 0x0000006000027945 */ /* 0x000fe20003800000 */
[----:B------:R-:W-:Y:S02]  /*29f0*/  MOV R77, 0x1f ;  /* 0x0000001f004d7802 */ /* 0x000fe40000000f00 */
[----:B------:R-:W-:-:S07]  /*2a00*/  MOV R72, 0xffffffff ;  /* 0xffffffff00487802 */ /* 0x000fce0000000f00 */
[----:B-----5:R-:W-:Y:S05]  /*2a10*/  WARPSYNC.COLLECTIVE R72, `(.L_x_137) ;  /* 0x0000000048087348 */ /* 0x020fea0003c00000 */
[----:B------:R0:W1:Y:S02]  /*2a20*/  SHFL.BFLY P3, R30, R76, R74, R77 ;  /* 0x0c00004a4c1e7389 */ /* 0x000064000006004d */
[----:B01---5:R-:W-:Y:S05]  /*2a30*/  ENDCOLLECTIVE ;  /* 0x000000000000791b */ /* 0x023fea0003800000 */
.L_x_137:
[----:B------:R-:W-:Y:S05]  /*2a40*/  BSYNC B2 ;  /* 0x0000000000027941 */ /* 0x000fea0003800000 */
.L_x_136:
        /* <DEDUP_REMOVED lines=8> */
.L_x_138:
[----:B------:R-:W-:Y:S01]  /*2ad0*/  MOV R76, R29 ;  /* 0x0000001d004c7202 */ /* 0x000fe20000000f00 */
[----:B------:R-:W-:Y:S01]  /*2ae0*/  HFMA2 R74, -RZ, RZ, 0, 1.1920928955078125e-07 ;  /* 0x00000002ff4a7431 */ /* 0x000fe200000001ff */
[----:B------:R-:W-:-:S07]  /*2af0*/  MOV R31, R30 ;  /* 0x0000001e001f7202 */ /* 0x000fce0000000f00 */
[----:B------:R-:W-:Y:S05]  /*2b00*/  WARPSYNC.COLLECTIVE R72, `(.L_x_139) ;  /* 0x0000000048087348 */ /* 0x000fea0003c00000 */
[----:B------:R0:W1:Y:S02]  /*2b10*/  SHFL.BFLY P3, R30, R76, R74, R77 ;  /* 0x0c00004a4c1e7389 */ /* 0x000064000006004d */
[----:B01----:R-:W-:Y:S05]  /*2b20*/  ENDCOLLECTIVE ;  /* 0x000000000000791b */ /* 0x003fea0003800000 */
.L_x_139:
[----:B------:R-:W-:-:S05]  /*2b30*/  FADD.FTZ R31, R28, R31 ;  /* 0x0000001f1c1f7221 */ /* 0x000fca0000010000 */
[----:B------:R-:W-:Y:S01]  /*2b40*/  MOV R76, R31 ;  /* 0x0000001f004c7202 */ /* 0x000fe20000000f00 */
[----:B------:R-:W-:-:S07]  /*2b50*/  FADD.FTZ R29, R29, R30 ;  /* 0x0000001e1d1d7221 */ /* 0x000fce0000010000 */
[----:B------:R-:W-:Y:S05]  /*2b60*/  WARPSYNC.COLLECTIVE R72, `(.L_x_140) ;  /* 0x0000000048087348 */ /* 0x000fea0003c00000 */
[----:B------:R0:W1:Y:S02]  /*2b70*/  SHFL.BFLY P3, R30, R76, R74, R77 ;  /* 0x0c00004a4c1e7389 */ /* 0x000064000006004d */
[----:B01----:R-:W-:Y:S05]  /*2b80*/  ENDCOLLECTIVE ;  /* 0x000000000000791b */ /* 0x003fea0003800000 */
.L_x_140:
[----:B------:R-:W-:Y:S01]  /*2b90*/  MOV R76, R29 ;  /* 0x0000001d004c7202 */ /* 0x000fe20000000f00 */
[----:B------:R-:W-:Y:S01]  /*2ba0*/  HFMA2 R74, -RZ, RZ, 0, 2.384185791015625e-07 ;  /* 0x00000004ff4a7431 */ /* 0x000fe200000001ff */
[----:B------:R-:W-:-:S07]  /*2bb0*/  MOV R28, R30 ;  /* 0x0000001e001c7202 */ /* 0x000fce0000000f00 */
[----:B------:R-:W-:Y:S05]  /*2bc0*/  WARPSYNC.COLLECTIVE R72, `(.L_x_141) ;  /* 0x0000000048087348 */ /* 0x000fea0003c00000 */
[----:B------:R0:W1:Y:S02]  /*2bd0*/  SHFL.BFLY P3, R30, R76, R74, R77 ;  /* 0x0c00004a4c1e7389 */ /* 0x000064000006004d */
[----:B01----:R-:W-:Y:S05]  /*2be0*/  ENDCOLLECTIVE ;  /* 0x000000000000791b */ /* 0x003fea0003800000 */
.L_x_141:
[----:B------:R-:W-:-:S05]  /*2bf0*/  FADD.FTZ R31, R31, R28 ;  /* 0x0000001c1f1f7221 */ /* 0x000fca0000010000 */
[----:B------:R-:W-:Y:S01]  /*2c00*/  MOV R76, R31 ;  /* 0x0000001f004c7202 */ /* 0x000fe20000000f00 */
[----:B------:R-:W-:-:S07]  /*2c10*/  FADD.FTZ R28, R29, R30 ;  /* 0x0000001e1d1c7221 */ /* 0x000fce0000010000 */
[----:B------:R-:W-:Y:S05]  /*2c20*/  WARPSYNC.COLLECTIVE R72, `(.L_x_142) ;  /* 0x0000000048087348 */ /* 0x000fea0003c00000 */
[----:B------:R0:W1:Y:S02]  /*2c30*/  SHFL.BFLY P3, R30, R76, R74, R77 ;  /* 0x0c00004a4c1e7389 */ /* 0x000064000006004d */
[----:B01----:R-:W-:Y:S05]  /*2c40*/  ENDCOLLECTIVE ;  /* 0x000000000000791b */ /* 0x003fea0003800000 */
.L_x_142:
[----:B------:R-:W-:Y:S01]  /*2c50*/  MOV R76, R28 ;  /* 0x0000001c004c7202 */ /* 0x000fe20000000f00 */
[----:B------:R-:W-:Y:S01]  /*2c60*/  HFMA2 R74, -RZ, RZ, 0, 4.76837158203125e-07 ;  /* 0x00000008ff4a7431 */ /* 0x000fe200000001ff */
[----:B------:R-:W-:-:S05]  /*2c70*/  MOV R72, R30 ;  /* 0x0000001e00487202 */ /* 0x000fca0000000f00 */
[----:B------:R-:W-:Y:S01]  /*2c80*/  FADD.FTZ R29, R31, R72 ;  /* 0x000000481f1d7221 */ /* 0x000fe20000010000 */
[----:B------:R-:W-:-:S07]  /*2c90*/  MOV R72, 0xffffffff ;  /* 0xffffffff00487802 */ /* 0x000fce0000000f00 */
[----:B------:R-:W-:Y:S05]  /*2ca0*/  WARPSYNC.COLLECTIVE R72, `(.L_x_143) ;  /* 0x0000000048087348 */ /* 0x000fea0003c00000 */
[----:B------:R0:W1:Y:S02]  /*2cb0*/  SHFL.BFLY P3, R30, R76, R74, R77 ;  /* 0x0c00004a4c1e7389 */ /* 0x000064000006004d */
[----:B01----:R-:W-:Y:S05]  /*2cc0*/  ENDCOLLECTIVE ;  /* 0x000000000000791b */ /* 0x003fea0003800000 */
.L_x_143:
[----:B------:R-:W-:Y:S01]  /*2cd0*/  MOV R76, R29 ;  /* 0x0000001d004c7202 */ /* 0x000fe20000000f00 */
[----:B------:R-:W-:-:S07]  /*2ce0*/  FADD.FTZ R28, R28, R30 ;  /* 0x0000001e1c1c7221 */ /* 0x000fce0000010000 */
[----:B------:R-:W-:Y:S05]  /*2cf0*/  WARPSYNC.COLLECTIVE R72, `(.L_x_144) ;  /* 0x0000000048087348 */ /* 0x000fea0003c00000 */
[----:B------:R0:W1:Y:S02]  /*2d00*/  SHFL.BFLY P3, R30, R76, R74, R77 ;  /* 0x0c00004a4c1e7389 */ /* 0x000064000006004d */
[----:B01----:R-:W-:Y:S05]  /*2d10*/  ENDCOLLECTIVE ;  /* 0x000000000000791b */ /* 0x003fea0003800000 */
.L_x_144:
[----:B------:R-:W-:Y:S01]  /*2d20*/  MOV R76, R28 ;  /* 0x0000001c004c7202 */ /* 0x000fe20000000f00 */
[----:B------:R-:W-:Y:S01]  /*2d30*/  HFMA2 R74, -RZ, RZ, 0, 9.5367431640625e-07 ;  /* 0x00000010ff4a7431 */ /* 0x000fe200000001ff */
[----:B------:R-:W-:-:S07]  /*2d40*/  MOV R31, R30 ;  /* 0x0000001e001f7202 */ /* 0x000fce0000000f00 */
[----:B------:R-:W-:Y:S05]  /*2d50*/  WARPSYNC.COLLECTIVE R72, `(.L_x_145) ;  /* 0x0000000048087348 */ /* 0x000fea0003c00000 */
[----:B------:R0:W1:Y:S02]  /*2d60*/  SHFL.BFLY P3, R30, R76, R74, R77 ;  /* 0x0c00004a4c1e7389 */ /* 0x000064000006004d */
[----:B01----:R-:W-:Y:S05]  /*2d70*/  ENDCOLLECTIVE ;  /* 0x000000000000791b */ /* 0x003fea0003800000 */
.L_x_145:
[----:B------:R-:W-:-:S05]  /*2d80*/  FADD.FTZ R29, R29, R31 ;  /* 0x0000001f1d1d7221 */ /* 0x000fca0000010000 */
[----:B------:R-:W-:Y:S02]  /*2d90*/  MOV R76, R29 ;  /* 0x0000001d004c7202 */ /* 0x000fe40000000f00 */
[----:B------:R-:W-:-:S07]  /*2da0*/  MOV R31, R30 ;  /* 0x0000001e001f7202 */ /* 0x000fce0000000f00 */
[----:B------:R-:W-:Y:S05]  /*2db0*/  WARPSYNC.COLLECTIVE R72, `(.L_x_146) ;  /* 0x0000000048087348 */ /* 0x000fea0003c00000 */
[----:B------:R0:W1:Y:S02]  /*2dc0*/  SHFL.BFLY P3, R30, R76, R74, R77 ;  /* 0x0c00004a4c1e7389 */ /* 0x000064000006004d */
[----:B01----:R-:W-:Y:S05]  /*2dd0*/  ENDCOLLECTIVE ;  /* 0x000000000000791b */ /* 0x003fea0003800000 */
.L_x_146:
[----:B------:R-:W-:Y:S05]  /*2de0*/  BRA `(.L_x_147) ;  /* 0xffffffdc00a07947 */ /* 0x000fea000383ffff */
.L_x_148:
        /* <DEDUP_REMOVED lines=9> */
.L_x_6341:


//--------------------- .text._ZN10layer_norm13ln_bwd_kernelINS_13Kernel_traitsI13__nv_bfloat16S2_S2_S2_fjLj256ELj1ELj4ELj1ELj16ENS_18Kernel_traits_baseILj256ES2_S2_S2_S2_fjLj128EEEEELb0ELb1ELb1ELb0EEEvNS_9BwdParamsE --------------------------
	.section	.text._ZN10layer_norm13ln_bwd_kernelINS_13Kernel_traitsI13__nv_bfloat16S2_S2_S2_fjLj256ELj1ELj4ELj1ELj16ENS_18Kernel_traits_baseILj256ES2_S2_S2_S2_fjLj128EEEEELb0ELb1ELb1ELb0EEEvNS_9BwdParamsE,"ax",@progbits
	.align	128
        .global         _ZN10layer_norm13ln_bwd_kernelINS_13Kernel_traitsI13__nv_bfloat16S2_S2_S2_fjLj256ELj1ELj4ELj1ELj16ENS_18Kernel_traits_baseILj256ES2_S2_S2_S2_fjLj128EEEEELb0ELb1ELb1ELb0EEEvNS_9BwdParamsE
        .type           _ZN10layer_norm13ln_bwd_kernelINS_13Kernel_traitsI13__nv_bfloat16S2_S2_S2_fjLj256ELj1ELj4ELj1ELj16ENS_18Kernel_traits_baseILj256ES2_S2_S2_S2_fjLj128EEEEELb0ELb1ELb1ELb0EEEvNS_9BwdParamsE,@function
        .size           _ZN10layer_norm13ln_bwd_kernelINS_13Kernel_traitsI13__nv_bfloat16S2_S2_S2_fjLj256ELj1ELj4ELj1ELj16ENS_18Kernel_traits_baseILj256ES2_S2_S2_S2_fjLj128EEEEELb0ELb1ELb1ELb0EEEvNS_9BwdParamsE,(.L_x_6342 - _ZN10layer_norm13ln_bwd_kernelINS_13Kernel_traitsI13__nv_bfloat16S2_S2_S2_fjLj256ELj1ELj4ELj1ELj16ENS_18Kernel_traits_baseILj256ES2_S2_S2_S2_fjLj128EEEEELb0ELb1ELb1ELb0EEEvNS_9BwdParamsE)
        .other          _ZN10layer_norm13ln_bwd_kernelINS_13Kernel_traitsI13__nv_bfloat16S2_S2_S2_fjLj256ELj1ELj4ELj1ELj16ENS_18Kernel_traits_baseILj256ES2_S2_S2_S2_fjLj128EEEEELb0ELb1ELb1ELb0EEEvNS_9BwdParamsE,@"STO_CUDA_ENTRY STV_DEFAULT"
_ZN10layer_norm13ln_bwd_kernelINS_13Kernel_traitsI13__nv_bfloat16S2_S2_S2_fjLj256ELj1ELj4ELj1ELj16ENS_18Kernel_traits_baseILj256ES2_S2_S2_S2_fjLj128EEEEELb0ELb1ELb1ELb0EEEvNS_9BwdParamsE:
.text._ZN10layer_norm13ln_bwd_kernelINS_13Kernel_traitsI13__nv_bfloat16S2_S2_S2_fjLj256ELj1ELj4ELj1ELj16ENS_18Kernel_traits_baseILj256ES2_S2_S2_S2_fjLj128EEEEELb0ELb1ELb1ELb0EEEvNS_9BwdParamsE:
[----:B------:R-:W-:Y:S01]  /*0000*/  LDC R1, c[0x0][0x37c] ;  /* 0x0000df00ff017b82 */ /* 0x000fe20000000800 */
[----:B------:R-:W0:Y:S01]  /*0010*/  S2R R6, SR_TID.X ;  /* 0x0000000000067919 */ /* 0x000e220000002100 */
[----:B------:R-:W1:Y:S01]  /*0020*/  LDCU UR5, c[0x0][0x388] ;  /* 0x00007100ff0577ac */ /* 0x000e620008000800 */
[----:B------:R-:W2:Y:S01]  /*0030*/  LDCU.64 UR6, c[0x0][0x358] ;  /* 0x00006b00ff0677ac */ /* 0x000ea20008000a00 */
[----:B------:R-:W3:Y:S01]  /*0040*/  LDCU UR8, c[0x0][0x384] ;  /* 0x00007080ff0877ac */ /* 0x000ee20008000800 */
[----:B------:R-:W4:Y:S01]  /*0050*/  LDCU UR11, c[0x0][0x40c] ;  /* 0x00008180ff0b77ac */ /* 0x000f220008000800 */
[----:B------:R-:W0:Y:S01]  /*0060*/  LDCU UR16, c[0x0][0x388] ;  /* 0x00007100ff1077ac */ /* 0x000e220008000800 */
[----:B-1----:R-:W-:Y:S01]  /*0070*/  USHF.R.S32.HI UR4, URZ, 0x1f, UR5 ;  /* 0x0000001fff047899 */ /* 0x002fe20008011405 */
[----:B------:R-:W1:Y:S03]  /*0080*/  LDCU UR10, c[0x0][0x400] ;  /* 0x00008000ff0a77ac */ /* 0x000e660008000800 */
[----:B------:R-:W-:Y:S01]  /*0090*/  ULEA.HI UR4, UR4, UR5, URZ, 0x3 ;  /* 0x0000000504047291 */ /* 0x000fe2000f8f18ff */
[----:B------:R-:W1:Y:S01]  /*00a0*/  LDCU.64 UR18, c[0x0][0x438] ;  /* 0x00008700ff1277ac */ /* 0x000e620008000a00 */
[----:B0-----:R-:W-:-:S02]  /*00b0*/  LOP3.LUT R7, R6, 0x1f, RZ, 0xc0, !PT ;  /* 0x0000001f06077812 */ /* 0x001fc400078ec0ff */
[----:B------:R-:W-:Y:S01]  /*00c0*/  USHF.R.S32.HI UR4, URZ, 0x3, UR4 ;  /* 0x00000003ff047899 */ /* 0x000fe20008011404 */
[----:B------:R-:W0:Y:S05]  /*00d0*/  LDCU.64 UR20, c[0x0][0x478] ;  /* 0x00008f00ff1477ac */ /* 0x000e2a0008000a00 */
[----:B------:R-:W-:-:S04]  /*00e0*/  IADD3 R0, PT, PT, R7, -UR4, RZ ;  /* 0x8000000407007c10 */ /* 0x000fc8000fffe0ff */
[----:B------:R-:W-:Y:S01]  /*00f0*/  ISETP.GE.U32.AND P0, PT, R0, 0x20, PT ;  /* 0x000000200000780c */ /* 0x000fe20003f06070 */
[----:B------:R-:W2:-:S12]  /*0100*/  S2UR UR5, SR_CTAID.X ;  /* 0x00000000000579c3 */ /* 0x000e980000002500 */
[----:B------:R-:W3:Y:S08]  /*0110*/  @P0 LDC.64 R2, c[0x0][0x3d0] ;  /* 0x0000f400ff020b82 */ /* 0x000ef00000000a00 */
[----:B------:R-:W4:Y:S01]  /*0120*/  @P0 LDC.64 R4, c[0x0][0x3e8] ;  /* 0x0000fa00ff040b82 */ /* 0x000f220000000a00 */
[----:B--2---:R-:W-:Y:S01]  /*0130*/  USHF.L.U32 UR4, UR5, 0x2, URZ ;  /* 0x0000000205047899 */ /* 0x004fe200080006ff */
[----:B---3--:R-:W-:-:S05]  /*0140*/  @P0 IMAD.WIDE.U32 R2, R7, 0x10, R2 ;  /* 0x0000001007020825 */ /* 0x008fca00078e0002 */
[----:B------:R2:W5:Y:S01]  /*0150*/  @P0 LDG.E.128 R44, desc[UR6][R2.64] ;  /* 0x00000006022c0981 */ /* 0x000562000c1e1d00 */
[----:B----4-:R-:W-:-:S05]  /*0160*/  @P0 IMAD.WIDE.U32 R4, R7, 0x10, R4 ;  /* 0x0000001007040825 */ /* 0x010fca00078e0004 */
[----:B------:R3:W5:Y:S01]  /*0170*/  @P0 LDG.E.128 R40, desc[UR6][R4.64] ;  /* 0x0000000604280981 */ /* 0x000762000c1e1d00 */
[----:B--2---:R-:W-:-:S04]  /*0180*/  SHF.R.U32.HI R2, RZ, 0x5, R6 ;  /* 0x00000005ff027819 */ /* 0x004fc80000011606 */
[----:B------:R-:W-:-:S04]  /*0190*/  LOP3.LUT R2, R2, UR4, RZ, 0xfc, !PT ;  /* 0x0000000402027c12 */ /* 0x000fc8000f8efcff */
[----:B------:R-:W-:Y:S01]  /*01a0*/  ISETP.GE.AND P0, PT, R2, UR8, PT ;  /* 0x0000000802007c0c */ /* 0x000fe2000bf06270 */
        /* <DEDUP_REMOVED lines=13> */
[----:B01-3--:R-:W-:Y:S06]  /*0280*/  @P0 BRA `(.L_x_150) ;  /* 0x0000002800680947 */ /* 0x00bfec0003800000 */
[----:B------:R-:W0:Y:S01]  /*0290*/  LDCU.64 UR8, c[0x0][0x438] ;  /* 0x00008700ff0877ac */ /* 0x000e220008000a00 */
[----:B------:R-:W1:Y:S01]  /*02a0*/  LDC.U8 R4, c[0x0][0x410] ;  /* 0x00010400ff047b82 */ /* 0x000e620000000000 */
[----:B------:R-:W-:Y:S01]  /*02b0*/  HFMA2 R36, -RZ, RZ, 0, 0 ;  /* 0x00000000ff247431 */ /* 0x000fe200000001ff */
[----:B-----5:R-:W-:Y:S02]  /*02c0*/  PRMT R5, R43, 0x7632, R5 ;  /* 0x000076322b057816 */ /* 0x020fe40000000005 */
[----:B------:R-:W-:Y:S02]  /*02d0*/  PRMT R6, R42, 0x7632, R6 ;  /* 0x000076322a067816 */ /* 0x000fe40000000006 */
[----:B------:R-:W-:Y:S02]  /*02e0*/  PRMT R7, R41, 0x7632, R7 ;  /* 0x0000763229077816 */ /* 0x000fe40000000007 */
[----:B------:R-:W-:Y:S02]  /*02f0*/  PRMT R8, R40, 0x7632, R8 ;  /* 0x0000763228087816 */ /* 0x000fe40000000008 */
[----:B0-----:R-:W-:-:S04]  /*0300*/  ISETP.NE.U32.AND P0, PT, RZ, UR8, PT ;  /* 0x00000008ff007c0c */ /* 0x001fc8000bf05070 */
[----:B------:R-:W-:-:S04]  /*0310*/  ISETP.NE.AND.EX P0, PT, RZ, UR9, PT, P0 ;  /* 0x00000009ff007c0c */ /* 0x000fc8000bf05300 */
[----:B------:R-:W-:-:S13]  /*0320*/  ISETP.LT.U32.OR P0, PT, R0, 0x20, !P0 ;  /* 0x000000200000780c */ /* 0x000fda0004701470 */
.L_x_177:
[----:B------:R-:W0:Y:S08]  /*0330*/  LDC.64 R74, c[0x0][0x3f8] ;  /* 0x0000fe00ff4a7b82 */ /* 0x000e300000000a00 */
[----:B--2---:R-:W2:Y:S08]  /*0340*/  LDC.64 R72, c[0x0][0x3f0] ;  /* 0x0000fc00ff487b82 */ /* 0x004eb00000000a00 */
[----:B------:R-:W3:Y:S01]  /*0350*/  LDC.64 R70, c[0x0][0x3c8] ;  /* 0x0000f200ff467b82 */ /* 0x000ee20000000a00 */
[C---:B0-----:R-:W-:Y:S01]  /*0360*/  IMAD.WIDE R74, R2.reuse, 0x4, R74 ;  /* 0x00000004024a7825 */ /* 0x041fe200078e024a */
[----:B------:R-:W0:Y:S06]  /*0370*/  S2R R79, SR_TID.X ;  /* 0x00000000004f7919 */ /* 0x000e2c0000002100 */
[----:B------:R-:W4:Y:S01]  /*0380*/  LDC.64 R80, c[0x0][0x3c0] ;  /* 0x0000f000ff507b82 */ /* 0x000f220000000a00 */
[----:B------:R-:W4:Y:S01]  /*0390*/  LDG.E R74, desc[UR6][R74.64] ;  /* 0x000000064a4a7981 */ /* 0x000f22000c1e1900 */
[----:B--2---:R-:W-:-:S06]  /*03a0*/  IMAD.WIDE R72, R2, 0x4, R72 ;  /* 0x0000000402487825 */ /* 0x004fcc00078e0248 */
[----:B------:R2:W5:Y:S01]  /*03b0*/  LDG.E R72, desc[UR6][R72.64] ;  /* 0x0000000648487981 */ /* 0x000562000c1e1900 */
[----:B---3--:R-:W-:-:S05]  /*03c0*/  IMAD.WIDE R70, R2, 0x4, R70 ;  /* 0x0000000402467825 */ /* 0x008fca00078e0246 */
[----:B------:R2:W5:Y:S01]  /*03d0*/  LDG.E R77, desc[UR6][R70.64] ;  /* 0x00000006464d7981 */ /* 0x000562000c1e1900 */
[----:B------:R-:W-:Y:S01]  /*03e0*/  BSSY.RECONVERGENT B1, `(.L_x_151) ;  /* 0x0000084000017945 */ /* 0x000fe20003800200 */
[----:B------:R-:W-:Y:S02]  /*03f0*/  CS2R R82, SRZ ;  /* 0x0000000000527805 */ /* 0x000fe4000001ff00 */
[----:B0-----:R-:W-:Y:S02]  /*0400*/  LOP3.LUT R79, R79, 0x1f, RZ, 0xc0, !PT ;  /* 0x0000001f4f4f7812 */ /* 0x001fe400078ec0ff */
[----:B----4-:R-:W-:-:S13]  /*0410*/  ISETP.GE.AND P3, PT, R74, 0x1, PT ;  /* 0x000000014a00780c */ /* 0x010fda0003f66270 */
[----:B--2---:R-:W-:Y:S05]  /*0420*/  @!P3 BRA `(.L_x_152) ;  /* 0x0000000400dcb947 */ /* 0x004fea0003800000 */
[----:B------:R-:W-:-:S13]  /*0430*/  ISETP.GE.U32.AND P1, PT, R0, 0x20, PT ;  /* 0x000000200000780c */ /* 0x000fda0003f26070 */
[----:B------:R-:W-:Y:S05]  /*0440*/  @!P1 BRA `(.L_x_153) ;  /* 0x0000000400f49947 */ /* 0x000fea0003800000 */
[C---:B------:R-:W-:Y:S01]  /*0450*/  IMAD R3, R2.reuse, UR16, RZ ;  /* 0x0000001002037c24 */ /* 0x040fe2000f8e02ff */
[----:B------:R-:W0:Y:S01]  /*0460*/  LDC.64 R60, c[0x0][0x3a8] ;  /* 0x0000ea00ff3c7b82 */ /* 0x000e220000000a00 */
[----:B------:R-:W-:-:S03]  /*0470*/  IMAD.WIDE R80, R2, 0x4, R80 ;  /* 0x0000000402507825 */ /* 0x000fc600078e0250 */
[----:B------:R-:W-:Y:S02]  /*0480*/  SHF.R.S32.HI R10, RZ, 0x1f, R3 ;  /* 0x0000001fff0a7819 */ /* 0x000fe40000011403 */
[----:B------:R-:W2:Y:S02]  /*0490*/  LDG.E R78, desc[UR6][R80.64] ;  /* 0x00000006504e7981 */ /* 0x000ea4000c1e1900 */
[----:B------:R-:W-:Y:S02]  /*04a0*/  LEA.HI R10, R10, R3, RZ, 0x3 ;  /* 0x000000030a0a7211 */ /* 0x000fe400078f18ff */
[----:B------:R-:W-:Y:S02]  /*04b0*/  IADD3 R3, PT, PT, R74, -0x1, RZ ;  /* 0xffffffff4a037810 */ /* 0x000fe40007ffe0ff */
[----:B------:R-:W-:Y:S02]  /*04c0*/  LEA.HI.SX32 R9, R10, R79, 0x1d ;  /* 0x0000004f0a097211 */ /* 0x000fe400078feaff */
[----:B------:R-:W3:Y:S01]  /*04d0*/  LDC.64 R10, c[0x0][0x428] ;  /* 0x00010a00ff0a7b82 */ /* 0x000ee20000000a00 */
[----:B------:R-:W-:-:S05]  /*04e0*/  IMAD R3, R3, UR16, RZ ;  /* 0x0000001003037c24 */ /* 0x000fca000f8e02ff */
[----:B------:R-:W-:Y:S01]  /*04f0*/  SHF.R.S32.HI R64, RZ, 0x1f, R3 ;  /* 0x0000001fff407819 */ /* 0x000fe20000011403 */
[----:B0-----:R-:W-:-:S03]  /*0500*/  IMAD.WIDE.U32 R60, R9, 0x10, R60 ;  /* 0x00000010093c7825 */ /* 0x001fc600078e003c */
[----:B------:R-:W-:-:S04]  /*0510*/  LEA.HI R64, R64, R3, RZ, 0x3 ;  /* 0x0000000340407211 */ /* 0x000fc800078f18ff */
[----:B------:R-:W-:Y:S01]  /*0520*/  LEA.HI.SX32 R3, R64, R79, 0x1d ;  /* 0x0000004f40037211 */ /* 0x000fe200078feaff */
[----:B------:R-:W4:Y:S04]  /*0530*/  LDG.E.128 R60, desc[UR6][R60.64] ;  /* 0x000000063c3c7981 */ /* 0x000f28000c1e1d00 */
[----:B---3--:R-:W-:-:S05]  /*0540*/  IMAD.WIDE.U32 R10, R3, 0x10, R10 ;  /* 0x00000010030a7825 */ /* 0x008fca00078e000a */
[----:B------:R0:W3:Y:S01]  /*0550*/  LDG.E.128 R64, desc[UR6][R10.64] ;  /* 0x000000060a407981 */ /* 0x0000e2000c1e1d00 */
[----:B------:R-:W-:-:S04]  /*0560*/  ISETP.NE.U32.AND P1, PT, RZ, UR18, PT ;  /* 0x00000012ff007c0c */ /* 0x000fc8000bf25070 */
[----:B------:R-:W-:-:S13]  /*0570*/  ISETP.NE.AND.EX P1, PT, RZ, UR19, PT, P1 ;  /* 0x00000013ff007c0c */ /* 0x000fda000bf25310 */
[----:B------:R-:W1:Y:S02]  /*0580*/  @P1 LDC.64 R68, c[0x0][0x438] ;  /* 0x00010e00ff441b82 */ /* 0x000e640000000a00 */
[----:B-1----:R-:W-:-:S05]  /*0590*/  @P1 IMAD.WIDE.U32 R68, R9, 0x10, R68 ;  /* 0x0000001009441825 */ /* 0x002fca00078e0044 */
[----:B------:R1:W5:Y:S01]  /*05a0*/  @P1 LDG.E.128 R12, desc[UR6][R68.64] ;  /* 0x00000006440c1981 */ /* 0x000362000c1e1d00 */
[----:B------:R-:W-:Y:S02]  /*05b0*/  ISETP.NE.AND P1, PT, R4, RZ, PT ;  /* 0x000000ff0400720c */ /* 0x000fe40003f25270 */
[----:B------:R-:W-:-:S04]  /*05c0*/  PRMT R73, R46, 0x7632, R73 ;  /* 0x000076322e497816 */ /* 0x000fc80000000049 */
[----:B------:R-:W-:Y:S02]  /*05d0*/  SHF.L.U32 R73, R73, 0x10, RZ ;  /* 0x0000001049497819 */ /* 0x000fe400000006ff */
[----:B------:R-:W-:-:S05]  /*05e0*/  PRMT R75, R47, 0x7632, R75 ;  /* 0x000076322f4b7816 */ /* 0x000fca000000004b */
[----:B------:R-:W-:Y:S01]  /*05f0*/  IMAD.U32 R75, R75, 0x10000, RZ ;  /* 0x000100004b4b7824 */ /* 0x000fe200078e00ff */
[----:B--2---:R-:W-:Y:S02]  /*0600*/  FSEL R78, R78, RZ, !P1 ;  /* 0x000000ff4e4e7208 */ /* 0x004fe40004800000 */
[C---:B----4-:R-:W-:Y:S02]  /*0610*/  SHF.L.U32 R9, R60.reuse, 0x10, RZ ;  /* 0x000000103c097819 */ /* 0x050fe400000006ff */
[----:B------:R-:W-:Y:S02]  /*0620*/  PRMT R3, R60, 0x7632, R3 ;  /* 0x000076323c037816 */ /* 0x000fe40000000003 */
[C---:B------:R-:W-:Y:S01]  /*0630*/  PRMT R60, R61.reuse, 0x7632, R60 ;  /* 0x000076323d3c7816 */ /* 0x040fe2000000003c */
[----:B0-----:R-:W-:Y:S01]  /*0640*/  FADD.FTZ R10, -R78, R9 ;  /* 0x000000094e0a7221 */ /* 0x001fe20000010100 */
[C---:B------:R-:W-:Y:S01]  /*0650*/  SHF.L.U32 R71, R62.reuse, 0x10, RZ ;  /* 0x000000103e477819 */ /* 0x040fe200000006ff */
[----:B------:R-:W-:Y:S01]  /*0660*/  IMAD.U32 R61, R61, 0x10000, RZ ;  /* 0x000100003d3d7824 */ /* 0x000fe200078e00ff */
[----:B------:R-:W-:-:S02]  /*0670*/  PRMT R11, R62, 0x7632, R11 ;  /* 0x000076323e0b7816 */ /* 0x000fc4000000000b */
[----:B------:R-:W-:Y:S02]  /*0680*/  SHF.L.U32 R9, R60, 0x10, RZ ;  /* 0x000000103c097819 */ /* 0x000fe400000006ff */
[C---:B------:R-:W-:Y:S01]  /*0690*/  PRMT R70, R63.reuse, 0x7632, R70 ;  /* 0x000076323f467816 */ /* 0x040fe20000000046 */
[C---:B------:R-:W-:Y:S01]  /*06a0*/  FADD.FTZ R84, -R78.reuse, R61 ;  /* 0x0000003d4e547221 */ /* 0x040fe20000010100 */
[----:B------:R-:W-:Y:S01]  /*06b0*/  SHF.L.U32 R63, R63, 0x10, RZ ;  /* 0x000000103f3f7819 */ /* 0x000fe200000006ff */
[----:B------:R-:W-:Y:S01]  /*06c0*/  FADD.FTZ R62, -R78, R71 ;  /* 0x000000474e3e7221 */ /* 0x000fe20000010100 */
[----:B------:R-:W-:Y:S01]  /*06d0*/  SHF.L.U32 R3, R3, 0x10, RZ ;  /* 0x0000001003037819 */ /* 0x000fe200000006ff */
[----:B------:R-:W-:Y:S01]  /*06e0*/  IMAD.U32 R11, R11, 0x10000, RZ ;  /* 0x000100000b0b7824 */ /* 0x000fe200078e00ff */
[----:B------:R-:W-:Y:S01]  /*06f0*/  SHF.L.U32 R61, R70, 0x10, RZ ;  /* 0x00000010463d7819 */ /* 0x000fe200000006ff */
[----:B-1----:R-:W-:Y:S01]  /*0700*/  FADD.FTZ R68, -R78, R9 ;  /* 0x000000094e447221 */ /* 0x002fe20000010100 */
[----:B---3--:R-:W-:-:S02]  /*0710*/  PRMT R71, R64, 0x7632, R71 ;  /* 0x0000763240477816 */ /* 0x008fc40000000047 */
[----:B------:R-:W-:Y:S02]  /*0720*/  SHF.L.U32 R9, R44, 0x10, RZ ;  /* 0x000000102c097819 */ /* 0x000fe400000006ff */
[----:B------:R-:W-:Y:S01]  /*0730*/  SHF.L.U32 R64, R64, 0x10, RZ ;  /* 0x0000001040407819 */ /* 0x000fe200000006ff */
[C---:B------:R-:W-:Y:S01]  /*0740*/  FADD.FTZ R82, -R78.reuse, R63 ;  /* 0x0000003f4e527221 */ /* 0x040fe20000010100 */
[C---:B------:R-:W-:Y:S01]  /*0750*/  FADD.FTZ R80, -R78.reuse, R3 ;  /* 0x000000034e507221 */ /* 0x040fe20000010100 */
[C---:B------:R-:W-:Y:S01]  /*0760*/  FADD.FTZ R76, -R78.reuse, R11 ;  /* 0x0000000b4e4c7221 */ /* 0x040fe20000010100 */
[----:B------:R-:W-:Y:S01]  /*0770*/  FADD.FTZ R78, -R78, R61 ;  /* 0x0000003d4e4e7221 */ /* 0x000fe20000010100 */
[----:B------:R-:W-:Y:S01]  /*0780*/  PRMT R63, R65, 0x7632, R63 ;  /* 0x00007632413f7816 */ /* 0x000fe2000000003f */
[----:B-----5:R-:W-:Y:S01]  /*0790*/  FMUL.FTZ R3, R77, R10 ;  /* 0x0000000a4d037220 */ /* 0x020fe20000410000 */
[----:B------:R-:W-:Y:S01]  /*07a0*/  SHF.L.U32 R65, R65, 0x10, RZ ;  /* 0x0000001041417819 */ /* 0x000fe200000006ff */
[----:B------:R-:W-:Y:S01]  /*07b0*/  FMUL.FTZ R10, R9, R64 ;  /* 0x00000040090a7220 */ /* 0x000fe20000410000 */
[C---:B------:R-:W-:Y:S01]  /*07c0*/  PRMT R69, R66.reuse, 0x7632, R69 ;  /* 0x0000763242457816 */ /* 0x040fe20000000045 */
[----:B------:R-:W-:Y:S01]  /*07d0*/  IMAD.U32 R66, R66, 0x10000, RZ ;  /* 0x0001000042427824 */ /* 0x000fe200078e00ff */
[----:B------:R-:W-:Y:S01]  /*07e0*/  SHF.L.U32 R60, R45, 0x10, RZ ;  /* 0x000000102d3c7819 */ /* 0x000fe200000006ff */
[C---:B------:R-:W-:Y:S01]  /*07f0*/  FMUL.FTZ R9, R77.reuse, R84 ;  /* 0x000000544d097220 */ /* 0x040fe20000410000 */
[----:B------:R-:W-:Y:S01]  /*0800*/  SHF.L.U32 R61, R46, 0x10, RZ ;  /* 0x000000102e3d7819 */ /* 0x000fe200000006ff */
[----:B------:R-:W-:Y:S01]  /*0810*/  FMUL.FTZ R11, R77, R62 ;  /* 0x0000003e4d0b7220 */ /* 0x000fe20000410000 */
[----:B------:R-:W-:Y:S01]  /*0820*/  PRMT R70, R67, 0x7632, R70 ;  /* 0x0000763243467816 */ /* 0x000fe20000000046 */
[----:B------:R-:W-:Y:S01]  /*0830*/  FADD.FTZ R36, R36, R64 ;  /* 0x0000004024247221 */ /* 0x000fe20000010000 */
[----:B------:R-:W-:Y:S01]  /*0840*/  FFMA.FTZ R16, R3, R64, R16 ;  /* 0x0000004003107223 */ /* 0x000fe20000010010 */
[----:B------:R-:W-:Y:S01]  /*0850*/  SHF.L.U32 R67, R67, 0x10, RZ ;  /* 0x0000001043437819 */ /* 0x000fe200000006ff */
[-C--:B------:R-:W-:Y:S01]  /*0860*/  FMUL.FTZ R60, R60, R65.reuse ;  /* 0x000000413c3c7220 */ /* 0x080fe20000410000 */
[--C-:B------:R-:W-:Y:S01]  /*0870*/  FADD.FTZ R38, R38, R65.reuse ;  /* 0x0000004126267221 */ /* 0x100fe20000010000 */
[----:B------:R-:W-:Y:S01]  /*0880*/  FFMA.FTZ R18, R9, R65, R18 ;  /* 0x0000004109127223 */ /* 0x000fe20000010012 */
[----:B------:R-:W-:Y:S01]  /*0890*/  SHF.L.U32 R64, R47, 0x10, RZ ;  /* 0x000000102f407819 */ /* 0x000fe200000006ff */
[-C--:B------:R-:W-:Y:S01]  /*08a0*/  FMUL.FTZ R62, R61, R66.reuse ;  /* 0x000000423d3e7220 */ /* 0x080fe20000410000 */
[----:B------:R-:W-:Y:S01]  /*08b0*/  FADD.FTZ R32, R32, R66 ;  /* 0x0000004220207221 */ /* 0x000fe20000010000 */
[----:B------:R-:W-:Y:S01]  /*08c0*/  FFMA.FTZ R20, R11, R66, R20 ;  /* 0x000000420b147223 */ /* 0x000fe20000010014 */
[----:B------:R-:W-:Y:S01]  /*08d0*/  PRMT R65, R44, 0x7632, R65 ;  /* 0x000076322c417816 */ /* 0x000fe20000000041 */
[----:B------:R-:W-:Y:S01]  /*08e0*/  FMUL.FTZ R61, R77, R82 ;  /* 0x000000524d3d7220 */ /* 0x000fe20000410000 */
[----:B------:R-:W-:Y:S01]  /*08f0*/  PRMT R66, R45, 0x7632, R66 ;  /* 0x000076322d427816 */ /* 0x000fe20000000042 */
[-C--:B------:R-:W-:Y:S01]  /*0900*/  FMUL.FTZ R64, R64, R67.reuse ;  /* 0x0000004340407220 */ /* 0x080fe20000410000 */
[----:B------:R-:W-:Y:S01]  /*0910*/  FADD.FTZ R34, R34, R67 ;  /* 0x0000004322227221 */ /* 0x000fe20000010000 */
[----:B------:R-:W-:Y:S01]  /*0920*/  FFMA.FTZ R22, R61, R67, R22 ;  /* 0x000000433d167223 */ /* 0x000fe20000010016 */
[----:B------:R-:W-:Y:S01]  /*0930*/  SHF.L.U32 R82, R71, 0x10, RZ ;  /* 0x0000001047527819 */ /* 0x000fe200000006ff */
[----:B------:R-:W-:Y:S01]  /*0940*/  IMAD.U32 R65, R65, 0x10000, RZ ;  /* 0x0001000041417824 */ /* 0x000fe200078e00ff */
[----:B------:R-:W-:-:S02]  /*0950*/  SHF.L.U32 R67, R66, 0x10, RZ ;  /* 0x0000001042437819 */ /* 0x000fc400000006ff */
[----:B------:R-:W-:Y:S01]  /*0960*/  SHF.L.U32 R84, R63, 0x10, RZ ;  /* 0x000000103f547819 */ /* 0x000fe200000006ff */
[----:B------:R-:W-:Y:S01]  /*0970*/  FMUL.FTZ R66, R77, R80 ;  /* 0x000000504d427220 */ /* 0x000fe20000410000 */
[----:B------:R-:W-:Y:S01]  /*0980*/  FMUL.FTZ R63, R65, R82 ;  /* 0x00000052413f7220 */ /* 0x000fe20000410000 */
[----:B------:R-:W-:Y:S02]  /*0990*/  FADD.FTZ R80, RZ, R10 ;  /* 0x0000000aff507221 */ /* 0x000fe40000010000 */
[----:B------:R-:W-:Y:S01]  /*09a0*/  FMUL.FTZ R65, R67, R84 ;  /* 0x0000005443417220 */ /* 0x000fe20000410000 */
[----:B------:R-:W-:Y:S01]  /*09b0*/  FFMA.FTZ R67, R3, R10, RZ ;  /* 0x0000000a03437223 */ /* 0x000fe200000100ff */
[----:B------:R-:W-:Y:S01]  /*09c0*/  FADD.FTZ R71, R80, R63 ;  /* 0x0000003f50477221 */ /* 0x000fe20000010000 */
[----:B------:R-:W-:Y:S02]  /*09d0*/  FMUL.FTZ R68, R77, R68 ;  /* 0x000000444d447220 */ /* 0x000fe40000410000 */
[C---:B------:R-:W-:Y:S01]  /*09e0*/  FFMA.FTZ R80, R66.reuse, R63, R67 ;  /* 0x0000003f42507223 */ /* 0x040fe20000010043 */
[----:B------:R-:W-:Y:S01]  /*09f0*/  FADD.FTZ R37, R37, R82 ;  /* 0x0000005225257221 */ /* 0x000fe20000010000 */
[----:B------:R-:W-:Y:S01]  /*0a00*/  FFMA.FTZ R17, R66, R82, R17 ;  /* 0x0000005242117223 */ /* 0x000fe20000010011 */
[----:B------:R-:W-:Y:S01]  /*0a10*/  FADD.FTZ R82, R71, R60 ;  /* 0x0000003c47527221 */ /* 0x000fe20000010000 */
[----:B------:R-:W-:Y:S01]  /*0a20*/  FFMA.FTZ R67, R9, R60, R80 ;  /* 0x0000003c09437223 */ /* 0x000fe20000010050 */
[----:B------:R-:W-:Y:S01]  /*0a30*/  FADD.FTZ R39, R39, R84 ;  /* 0x0000005427277221 */ /* 0x000fe20000010000 */
[----:B------:R-:W-:Y:S01]  /*0a40*/  FFMA.FTZ R19, R68, R84, R19 ;  /* 0x0000005444137223 */ /* 0x000fe20000010013 */
[----:B------:R-:W-:Y:S01]  /*0a50*/  SHF.L.U32 R84, R69, 0x10, RZ ;  /* 0x0000001045547819 */ /* 0x000fe200000006ff */
[----:B------:R-:W-:Y:S01]  /*0a60*/  FADD.FTZ R69, R82, R65 ;  /* 0x0000004152457221 */ /* 0x000fe20000010000 */
[----:B------:R-:W-:Y:S01]  /*0a70*/  SHF.L.U32 R86, R70, 0x10, RZ ;  /* 0x0000001046567819 */ /* 0x000fe200000006ff */
[----:B------:R-:W-:Y:S01]  /*0a80*/  FFMA.FTZ R70, R68, R65, R67 ;  /* 0x0000004144467223 */ /* 0x000fe20000010043 */
        /* <DEDUP_REMOVED lines=17> */
.L_x_152:
        /* <DEDUP_REMOVED lines=8> */
.L_x_153:
[----:B------:R-:W-:Y:S05]  /*0c20*/  BSYNC.RECONVERGENT B1 ;  /* 0x0000000000017941 */ /* 0x000fea0003800200 */
.L_x_151:
[----:B------:R-:W-:Y:S01]  /*0c30*/  UMOV UR4, 0xffffffff ;  /* 0xffffffff00047882 */ /* 0x000fe20000000000 */
[----:B-----5:R-:W-:Y:S02]  /*0c40*/  ISETP.GE.AND P2, PT, R72, 0x1, PT ;  /* 0x000000014800780c */ /* 0x020fe40003f46270 */
[----:B------:R-:W-:Y:S11]  /*0c50*/  BRA.DIV UR4, `(.L_x_154) ;  /* 0x0000002604b47947 */ /* 0x000ff6000b800000 */
        /* <DEDUP_REMOVED lines=18> */
.L_x_191:
[----:B------:R-:W4:Y:S01]  /*0d80*/  @P2 LDC R71, c[0x0][0x388] ;  /* 0x0000e200ff472b82 */ /* 0x000f220000000800 */
[----:B------:R-:W-:Y:S01]  /*0d90*/  @P2 IADD3 R72, PT, PT, R72, -0x1, RZ ;  /* 0xffffffff48482810 */ /* 0x000fe20007ffe0ff */
[----:B------:R-:W-:Y:S01]  /*0da0*/  BSSY.RECONVERGENT B2, `(.L_x_155) ;  /* 0x00001e4000027945 */ /* 0x000fe20003800200 */
[----:B------:R-:W-:Y:S01]  /*0db0*/  ISETP.GE.U32.AND P1, PT, R0, 0x20, PT ;  /* 0x000000200000780c */ /* 0x000fe20003f26070 */
[----:B--2---:R-:W-:Y:S01]  /*0dc0*/  FADD.FTZ R86, R81, R86 ;  /* 0x0000005651567221 */ /* 0x004fe20000010000 */
[----:B---3--:R-:W-:Y:S01]  /*0dd0*/  FADD.FTZ R80, R82, R83 ;  /* 0x0000005352507221 */ /* 0x008fe20000010000 */
[----:B----4-:R-:W-:-:S05]  /*0de0*/  @P2 IMAD R72, R72, R71, RZ ;  /* 0x0000004748482224 */ /* 0x010fca00078e02ff */
[----:B------:R-:W-:-:S04]  /*0df0*/  @P2 SHF.R.S32.HI R71, RZ, 0x1f, R72 ;  /* 0x0000001fff472819 */ /* 0x000fc80000011448 */
[----:B------:R-:W-:Y:S02]  /*0e00*/  @P2 LEA.HI R72, R71, R72, RZ, 0x3 ;  /* 0x0000004847482211 */ /* 0x000fe400078f18ff */
[----:B------:R-:W-:Y:S02]  /*0e10*/  CS2R R70, SRZ ;  /* 0x0000000000467805 */ /* 0x000fe4000001ff00 */
[----:B------:R-:W-:Y:S02]  /*0e20*/  @P2 MOV R71, RZ ;  /* 0x000000ff00472202 */ /* 0x000fe40000000f00 */
[----:B------:R-:W-:Y:S01]  /*0e30*/  @P2 LEA.HI.SX32 R70, R72, R79, 0x1d ;  /* 0x0000004f48462211 */ /* 0x000fe200078feaff */
[----:B------:R-:W-:Y:S06]  /*0e40*/  @!P1 BRA `(.L_x_156) ;  /* 0x0000001c00649947 */ /* 0x000fec0003800000 */
[----:B------:R-:W2:Y:S02]  /*0e50*/  @P2 LDC.64 R72, c[0x0][0x390] ;  /* 0x0000e400ff482b82 */ /* 0x000ea40000000a00 */
[----:B--2---:R-:W-:-:S04]  /*0e60*/  @P2 LEA R72, P1, R70, R72, 0x4 ;  /* 0x0000004846482211 */ /* 0x004fc800078220ff */
[----:B------:R-:W-:-:S05]  /*0e70*/  @P2 LEA.HI.X R73, R70, R73, R71, 0x4, P1 ;  /* 0x0000004946492211 */ /* 0x000fca00008f2447 */
[----:B------:R-:W2:Y:S01]  /*0e80*/  @P2 LDG.E.128 R48, desc[UR6][R72.64] ;  /* 0x0000000648302981 */ /* 0x000ea2000c1e1d00 */
[----:B------:R-:W-:Y:S01]  /*0e90*/  UISETP.NE.U32.AND UP0, UPT, UR18, URZ, UPT ;  /* 0x000000ff1200728c */ /* 0x000fe2000bf05070 */
[----:B------:R-:W-:Y:S01]  /*0ea0*/  FMUL.FTZ R87, R86, UR10 ;  /* 0x0000000a56577c20 */ /* 0x000fe20008410000 */
[----:B-1----:R-:W-:Y:S01]  /*0eb0*/  ISETP.NE.AND P1, PT, R4, RZ, PT ;  /* 0x000000ff0400720c */ /* 0x002fe20003f25270 */
[----:B------:R-:W-:Y:S01]  /*0ec0*/  BSSY.RECONVERGENT B1, `(.L_x_157) ;  /* 0x00001c1000017945 */ /* 0x000fe20003800200 */
[----:B------:R-:W-:Y:S01]  /*0ed0*/  UISETP.NE.AND.EX UP0, UPT, UR19, URZ, UPT, UP0 ;  /* 0x000000ff1300728c */ /* 0x000fe2000bf05300 */
[----:B------:R-:W-:Y:S01]  /*0ee0*/  FMUL.FTZ R80, R80, UR10 ;  /* 0x0000000a50507c20 */ /* 0x000fe20008410000 */
[----:B------:R-:W-:Y:S02]  /*0ef0*/  PRMT R85, R15, 0x7632, R85 ;  /* 0x000076320f557816 */ /* 0x000fe40000000055 */
[----:B0-----:R-:W-:Y:S02]  /*0f00*/  PRMT R82, R14, 0x7632, R82 ;  /* 0x000076320e527816 */ /* 0x001fe40000000052 */
[----:B------:R-:W-:-:S02]  /*0f10*/  PRMT R84, R13, 0x7632, R84 ;  /* 0x000076320d547816 */ /* 0x000fc40000000054 */
[----:B------:R-:W-:Y:S02]  /*0f20*/  PRMT R86, R12, 0x7632, R86 ;  /* 0x000076320c567816 */ /* 0x000fe40000000056 */
[----:B------:R-:W-:Y:S02]  /*0f30*/  FSEL R87, R87, RZ, !P1 ;  /* 0x000000ff57577208 */ /* 0x000fe40004800000 */
[----:B--2---:R-:W-:Y:S02]  /*0f40*/  PRMT R72, R51, 0x7632, R72 ;  /* 0x0000763233487816 */ /* 0x004fe40000000048 */
[----:B------:R-:W-:Y:S02]  /*0f50*/  PRMT R75, R50, 0x7632, R75 ;  /* 0x00007632324b7816 */ /* 0x000fe4000000004b */
[----:B------:R-:W-:Y:S02]  /*0f60*/  PRMT R73, R49, 0x7632, R73 ;  /* 0x0000763231497816 */ /* 0x000fe40000000049 */
[----:B------:R-:W-:Y:S01]  /*0f70*/  PRMT R79, R48, 0x7632, R79 ;  /* 0x00007632304f7816 */ /* 0x000fe2000000004f */
[----:B------:R-:W-:Y:S06]  /*0f80*/  BRA.U UP0, `(.L_x_158) ;  /* 0x0000000d00887547 */ /* 0x000fec000b800000 */
[----:B------:R-:W-:Y:S01]  /*0f90*/  IMAD.U32 R83, RZ, RZ, UR20 ;  /* 0x00000014ff537e24 */ /* 0x000fe2000f8e00ff */
[----:B------:R-:W-:-:S04]  /*0fa0*/  MOV R81, UR21 ;  /* 0x0000001500517c02 */ /* 0x000fc80008000f00 */
[----:B------:R-:W-:-:S04]  /*0fb0*/  ISETP.NE.U32.AND P1, PT, R83, RZ, PT ;  /* 0x000000ff5300720c */ /* 0x000fc80003f25070 */
[----:B------:R-:W-:-:S13]  /*0fc0*/  ISETP.NE.AND.EX P1, PT, R81, RZ, PT, P1 ;  /* 0x000000ff5100720c */ /* 0x000fda0003f25310 */
[----:B------:R-:W-:Y:S05]  /*0fd0*/  @P1 BRA `(.L_x_159) ;  /* 0x0000000400dc1947 */ /* 0x000fea0003800000 */
[----:B------:R-:W-:Y:S04]  /*0fe0*/  BSSY.RECONVERGENT B3, `(.L_x_160) ;  /* 0x000000e000037945 */ /* 0x000fe80003800200 */
[----:B------:R-:W-:Y:S05]  /*0ff0*/  @!P2 BRA `(.L_x_161) ;  /* 0x000000000030a947 */ /* 0x000fea0003800000 */
[----:B------:R-:W-:Y:S01]  /*1000*/  FFMA.FTZ R85, R3, R80, R87 ;  /* 0x0000005003557223 */ /* 0x000fe20000010057 */
[----:B------:R-:W-:-:S03]  /*1010*/  ISETP.GT.AND P1, PT, R74, RZ, PT ;  /* 0x000000ff4a00720c */ /* 0x000fc60003f24270 */
[----:B------:R-:W-:-:S04]  /*1020*/  FADD.FTZ R82, R10, -R85 ;  /* 0x800000550a527221 */ /* 0x000fc80000010000 */
[----:B------:R-:W-:-:S05]  /*1030*/  FMUL.FTZ R82, R77, R82 ;  /* 0x000000524d527220 */ /* 0x000fca0000410000 */
[----:B------:R-:W-:-:S05]  /*1040*/  FSEL R82, R82, RZ, P1 ;  /* 0x000000ff52527208 */ /* 0x000fca0000800000 */
[----:B------:R-:W-:Y:S01]  /*1050*/  FMUL.FTZ R85, R82, UR11 ;  /* 0x0000000b52557c20 */ /* 0x000fe20008410000 */
[----:B------:R-:W-:-:S05]  /*1060*/  SHF.L.U32 R82, R40, 0x10, RZ ;  /* 0x0000001028527819 */ /* 0x000fca00000006ff */
[----:B------:R-:W-:Y:S01]  /*1070*/  FMUL.FTZ R84, R85, R82 ;  /* 0x0000005255547220 */ /* 0x000fe20000410000 */
[----:B------:R-:W-:-:S04]  /*1080*/  SHF.L.U32 R82, R48, 0x10, RZ ;  /* 0x0000001030527819 */ /* 0x000fc800000006ff */
[----:B------:R-:W-:Y:S01]  /*1090*/  F2FP.BF16.F32.PACK_AB R84, RZ, R84 ;  /* 0x00000054ff54723e */ /* 0x000fe200000010ff */
[----:B------:R-:W-:-:S03]  /*10a0*/  FFMA.FTZ R28, R85, R82, R28 ;  /* 0x00000052551c7223 */ /* 0x000fc6000001001c */
[----:B------:R-:W-:-:S07]  /*10b0*/  PRMT R52, R84, 0x7610, R52 ;  /* 0x0000761054347816 */ /* 0x000fce0000000034 */
.L_x_161:
[----:B------:R-:W-:Y:S05]  /*10c0*/  BSYNC.RECONVERGENT B3 ;  /* 0x0000000000037941 */ /* 0x000fea0003800200 */
.L_x_160:
[----:B------:R-:W-:Y:S04]  /*10d0*/  BSSY.RECONVERGENT B3, `(.L_x_162) ;  /* 0x000000e000037945 */ /* 0x000fe80003800200 */
[----:B------:R-:W-:Y:S05]  /*10e0*/  @!P2 BRA `(.L_x_163) ;  /* 0x000000000030a947 */ /* 0x000fea0003800000 */
[----:B------:R-:W-:Y:S01]  /*10f0*/  FFMA.FTZ R82, R66, R80, R87 ;  /* 0x0000005042527223 */ /* 0x000fe20000010057 */
[----:B------:R-:W-:Y:S01]  /*1100*/  ISETP.GT.AND P1, PT, R74, RZ, PT ;  /* 0x000000ff4a00720c */ /* 0x000fe20003f24270 */
[----:B------:R-:W-:Y:S01]  /*1110*/  IMAD.U32 R79, R79, 0x10000, RZ ;  /* 0x000100004f4f7824 */ /* 0x000fe200078e00ff */
[----:B------:R-:W-:Y:S01]  /*1120*/  SHF.L.U32 R85, R8, 0x10, RZ ;  /* 0x0000001008557819 */ /* 0x000fe200000006ff */
[----:B------:R-:W-:-:S04]  /*1130*/  FADD.FTZ R82, R63, -R82 ;  /* 0x800000523f527221 */ /* 0x000fc80000010000 */
[----:B------:R-:W-:-:S05]  /*1140*/  FMUL.FTZ R82, R77, R82 ;  /* 0x000000524d527220 */ /* 0x000fca0000410000 */
[----:B------:R-:W-:-:S05]  /*1150*/  FSEL R82, R82, RZ, P1 ;  /* 0x000000ff52527208 */ /* 0x000fca0000800000 */
[----:B------:R-:W-:-:S04]  /*1160*/  FMUL.FTZ R82, R82, UR11 ;  /* 0x0000000b52527c20 */ /* 0x000fc80008410000 */
[C---:B------:R-:W-:Y:S01]  /*1170*/  FMUL.FTZ R85, R82.reuse, R85 ;  /* 0x0000005552557220 */ /* 0x040fe20000410000 */
[----:B------:R-:W-:-:S04]  /*1180*/  FFMA.FTZ R29, R82, R79, R29 ;  /* 0x0000004f521d7223 */ /* 0x000fc8000001001d */
[----:B------:R-:W-:-:S04]  /*1190*/  F2FP.BF16.F32.PACK_AB R85, RZ, R85 ;  /* 0x00000055ff55723e */ /* 0x000fc800000010ff */
[----:B------:R-:W-:-:S07]  /*11a0*/  PRMT R52, R52, 0x5410, R85 ;  /* 0x0000541034347816 */ /* 0x000fce0000000055 */
.L_x_163:
[----:B------:R-:W-:Y:S05]  /*11b0*/  BSYNC.RECONVERGENT B3 ;  /* 0x0000000000037941 */ /* 0x000fea0003800200 */
.L_x_162:
[----:B------:R-:W-:Y:S04]  /*11c0*/  BSSY.RECONVERGENT B3, `(.L_x_164) ;  /* 0x000000e000037945 */ /* 0x000fe80003800200 */
[----:B------:R-:W-:Y:S05]  /*11d0*/  @!P2 BRA `(.L_x_165) ;  /* 0x000000000030a947 */ /* 0x000fea0003800000 */
[----:B------:R-:W-:Y:S01]  /*11e0*/  FFMA.FTZ R79, R9, R80, R87 ;  /* 0x00000050094f7223 */ /* 0x000fe20000010057 */
[----:B------:R-:W-:Y:S02]  /*11f0*/  ISETP.GT.AND P1, PT, R74, RZ, PT ;  /* 0x000000ff4a00720c */ /* 0x000fe40003f24270 */
[----:B------:R-:W-:Y:S01]  /*1200*/  SHF.L.U32 R84, R41, 0x10, RZ ;  /* 0x0000001029547819 */ /* 0x000fe200000006ff */
[----:B------:R-:W-:-:S04]  /*1210*/  FADD.FTZ R82, R60, -R79 ;  /* 0x8000004f3c527221 */ /* 0x000fc80000010000 */
[----:B------:R-:W-:-:S05]  /*1220*/  FMUL.FTZ R82, R77, R82 ;  /* 0x000000524d527220 */ /* 0x000fca0000410000 */
[----:B------:R-:W-:-:S05]  /*1230*/  FSEL R82, R82, RZ, P1 ;  /* 0x000000ff52527208 */ /* 0x000fca0000800000 */
[----:B------:R-:W-:Y:S01]  /*1240*/  FMUL.FTZ R79, R82, UR11 ;  /* 0x0000000b524f7c20 */ /* 0x000fe20008410000 */
[----:B------:R-:W-:-:S03]  /*1250*/  SHF.L.U32 R82, R49, 0x10, RZ ;  /* 0x0000001031527819 */ /* 0x000fc600000006ff */
[C---:B------:R-:W-:Y:S02]  /*1260*/  FMUL.FTZ R84, R79.reuse, R84 ;  /* 0x000000544f547220 */ /* 0x040fe40000410000 */
[----:B------:R-:W-:-:S03]  /*1270*/  FFMA.FTZ R30, R79, R82, R30 ;  /* 0x000000524f1e7223 */ /* 0x000fc6000001001e */
[----:B------:R-:W-:-:S04]  /*1280*/  F2FP.BF16.F32.PACK_AB R84, RZ, R84 ;  /* 0x00000054ff54723e */ /* 0x000fc800000010ff */
[----:B------:R-:W-:-:S07]  /*1290*/  PRMT R53, R84, 0x7610, R53 ;  /* 0x0000761054357816 */ /* 0x000fce0000000035 */
.L_x_165:
[----:B------:R-:W-:Y:S05]  /*12a0*/  BSYNC.RECONVERGENT B3 ;  /* 0x0000000000037941 */ /* 0x000fea0003800200 */
.L_x_164:
[----:B------:R-:W-:Y:S04]  /*12b0*/  BSSY.RECONVERGENT B3, `(.L_x_166) ;  /* 0x000000e000037945 */ /* 0x000fe80003800200 */
[----:B------:R-:W-:Y:S05]  /*12c0*/  @!P2 BRA `(.L_x_167) ;  /* 0x000000000030a947 */ /* 0x000fea0003800000 */
[----:B------:R-:W-:Y:S01]  /*12d0*/  FFMA.FTZ R82, R68, R80, R87 ;  /* 0x0000005044527223 */ /* 0x000fe20000010057 */
[----:B------:R-:W-:Y:S02]  /*12e0*/  ISETP.GT.AND P1, PT, R74, RZ, PT ;  /* 0x000000ff4a00720c */ /* 0x000fe40003f24270 */
[----:B------:R-:W-:Y:S01]  /*12f0*/  SHF.L.U32 R79, R7, 0x10, RZ ;  /* 0x00000010074f7819 */ /* 0x000fe200000006ff */
[----:B------:R-:W-:Y:S01]  /*1300*/  FADD.FTZ R82, R65, -R82 ;  /* 0x8000005241527221 */ /* 0x000fe20000010000 */
[----:B------:R-:W-:-:S03]  /*1310*/  SHF.L.U32 R73, R73, 0x10, RZ ;  /* 0x0000001049497819 */ /* 0x000fc600000006ff */
[----:B------:R-:W-:-:S05]  /*1320*/  FMUL.FTZ R82, R77, R82 ;  /* 0x000000524d527220 */ /* 0x000fca0000410000 */
[----:B------:R-:W-:-:S05]  /*1330*/  FSEL R82, R82, RZ, P1 ;  /* 0x000000ff52527208 */ /* 0x000fca0000800000 */
[----:B------:R-:W-:-:S04]  /*1340*/  FMUL.FTZ R82, R82, UR11 ;  /* 0x0000000b52527c20 */ /* 0x000fc80008410000 */
[C---:B------:R-:W-:Y:S01]  /*1350*/  FMUL.FTZ R79, R82.reuse, R79 ;  /* 0x0000004f524f7220 */ /* 0x040fe20000410000 */
[----:B------:R-:W-:-:S04]  /*1360*/  FFMA.FTZ R31, R82, R73, R31 ;  /* 0x00000049521f7223 */ /* 0x000fc8000001001f */
[----:B------:R-:W-:-:S04]  /*1370*/  F2FP.BF16.F32.PACK_AB R79, RZ, R79 ;  /* 0x0000004fff4f723e */ /* 0x000fc800000010ff */
[----:B------:R-:W-:-:S07]  /*1380*/  PRMT R53, R53, 0x5410, R79 ;  /* 0x0000541035357816 */ /* 0x000fce000000004f */
.L_x_167:
[----:B------:R-:W-:Y:S05]  /*1390*/  BSYNC.RECONVERGENT B3 ;  /* 0x0000000000037941 */ /* 0x000fea0003800200 */
.L_x_166:
        /* <DEDUP_REMOVED lines=14> */
.L_x_169:
[----:B------:R-:W-:Y:S05]  /*1480*/  BSYNC.RECONVERGENT B3 ;  /* 0x0000000000037941 */ /* 0x000fea0003800200 */
.L_x_168:
        /* <DEDUP_REMOVED lines=14> */
.L_x_171:
[----:B------:R-:W-:Y:S05]  /*1570*/  BSYNC.RECONVERGENT B3 ;  /* 0x0000000000037941 */ /* 0x000fea0003800200 */
.L_x_170:
        /* <DEDUP_REMOVED lines=14> */
.L_x_173:
[----:B------:R-:W-:Y:S05]  /*1660*/  BSYNC.RECONVERGENT B3 ;  /* 0x0000000000037941 */ /* 0x000fea0003800200 */
.L_x_172:
        /* <DEDUP_REMOVED lines=12> */
[----:B------:R-:W-:Y:S01]  /*1730*/  PRMT R55, R55, 0x5410, R73 ;  /* 0x0000541037377816 */ /* 0x000fe20000000049 */
[----:B------:R-:W-:Y:S06]  /*1740*/  BRA `(.L_x_174) ;  /* 0x0000001000e07947 */ /* 0x000fec0003800000 */
.L_x_159:
[----:B------:R-:W0:Y:S01]  /*1750*/  @P2 LDC R59, c[0x0][0x40c] ;  /* 0x00010300ff3b2b82 */ /* 0x000e220000000800 */
[-CC-:B------:R-:W-:Y:S01]  /*1760*/  FFMA.FTZ R82, R66, R80.reuse, R87.reuse ;  /* 0x0000005042527223 */ /* 0x180fe20000010057 */
[-CC-:B------:R-:W-:Y:S01]  /*1770*/  FFMA.FTZ R57, R3, R80.reuse, R87.reuse ;  /* 0x0000005003397223 */ /* 0x180fe20000010057 */
[----:B------:R-:W-:Y:S01]  /*1780*/  ISETP.GT.AND P1, PT, R74, RZ, PT ;  /* 0x000000ff4a00720c */ /* 0x000fe20003f24270 */
[-C--:B------:R-:W-:Y:S01]  /*1790*/  FFMA.FTZ R85, R9, R80.reuse, R87 ;  /* 0x0000005009557223 */ /* 0x080fe20000010057 */
[----:B------:R-:W-:Y:S01]  /*17a0*/  FADD.FTZ R82, R63, -R82 ;  /* 0x800000523f527221 */ /* 0x000fe20000010000 */
[----:B------:R-:W-:Y:S01]  /*17b0*/  FADD.FTZ R56, R10, -R57 ;  /* 0x800000390a387221 */ /* 0x000fe20000010000 */
[--C-:B------:R-:W-:Y:S01]  /*17c0*/  FFMA.FTZ R88, R68, R80, R87.reuse ;  /* 0x0000005044587223 */ /* 0x100fe20000010057 */
[----:B------:R-:W1:Y:S01]  /*17d0*/  @P2 LDC R58, c[0x0][0x40c] ;  /* 0x00010300ff3a2b82 */ /* 0x000e620000000800 */
[C---:B------:R-:W-:Y:S01]  /*17e0*/  FMUL.FTZ R82, R77.reuse, R82 ;  /* 0x000000524d527220 */ /* 0x040fe20000410000 */
[----:B------:R-:W-:Y:S01]  /*17f0*/  FMUL.FTZ R57, R77, R56 ;  /* 0x000000384d397220 */ /* 0x000fe20000410000 */
[-CC-:B------:R-:W-:Y:S01]  /*1800*/  FFMA.FTZ R74, R76, R80.reuse, R87.reuse ;  /* 0x000000504c4a7223 */ /* 0x180fe20000010057 */
[----:B------:R-:W-:Y:S01]  /*1810*/  FFMA.FTZ R86, R78, R80, R87 ;  /* 0x000000504e567223 */ /* 0x000fe20000010057 */
[----:B------:R-:W-:Y:S01]  /*1820*/  @P2 SHF.L.U32 R89, R48, 0x10, RZ ;  /* 0x0000001030592819 */ /* 0x000fe200000006ff */
[----:B------:R-:W-:Y:S01]  /*1830*/  FADD.FTZ R90, R60, -R85 ;  /* 0x800000553c5a7221 */ /* 0x000fe20000010000 */
[----:B------:R-:W-:Y:S01]  /*1840*/  FSEL R56, R82, RZ, P1 ;  /* 0x000000ff52387208 */ /* 0x000fe20000800000 */
[----:B------:R-:W-:Y:S01]  /*1850*/  FADD.FTZ R88, R65, -R88 ;  /* 0x8000005841587221 */ /* 0x000fe20000010000 */
[----:B------:R-:W-:-:S02]  /*1860*/  FSEL R57, R57, RZ, P1 ;  /* 0x000000ff39397208 */ /* 0x000fc40000800000 */
[----:B------:R-:W-:Y:S01]  /*1870*/  @P2 SHF.L.U32 R82, R79, 0x10, RZ ;  /* 0x000000104f522819 */ /* 0x000fe200000006ff */
[--C-:B------:R-:W-:Y:S01]  /*1880*/  FFMA.FTZ R79, R11, R80, R87.reuse ;  /* 0x000000500b4f7223 */ /* 0x100fe20000010057 */
[----:B------:R-:W-:Y:S01]  /*1890*/  FMUL.FTZ R85, R77, R88 ;  /* 0x000000584d557220 */ /* 0x000fe20000410000 */
[----:B0-----:R-:W-:Y:S01]  /*18a0*/  @P2 FMUL.FTZ R84, R56, R59 ;  /* 0x0000003b38542220 */ /* 0x001fe20000410000 */
[----:B------:R-:W-:-:S03]  /*18b0*/  FFMA.FTZ R59, R61, R80, R87 ;  /* 0x000000503d3b7223 */ /* 0x000fc60000010057 */
[----:B------:R-:W-:Y:S01]  /*18c0*/  FSEL R85, R85, RZ, P1 ;  /* 0x000000ff55557208 */ /* 0x000fe20000800000 */
[----:B------:R-:W0:Y:S01]  /*18d0*/  @P2 LDC R80, c[0x0][0x40c] ;  /* 0x00010300ff502b82 */ /* 0x000e220000000800 */
[----:B------:R-:W-:Y:S01]  /*18e0*/  @P2 FFMA.FTZ R29, R82, R84, R29 ;  /* 0x00000054521d2223 */ /* 0x000fe2000001001d */
[----:B------:R-:W-:Y:S01]  /*18f0*/  @P2 IMAD.U32 R82, R40, 0x10000, RZ ;  /* 0x0001000028522824 */ /* 0x000fe200078e00ff */
[----:B------:R-:W-:Y:S01]  /*1900*/  F2FP.BF16.F32.PACK_AB R56, R56, R57 ;  /* 0x000000393838723e */ /* 0x000fe200000010ff */
[----:B------:R-:W-:Y:S01]  /*1910*/  FADD.FTZ R92, R62, -R79 ;  /* 0x8000004f3e5c7221 */ /* 0x000fe20000010000 */
[----:B-1----:R-:W-:Y:S01]  /*1920*/  @P2 FMUL.FTZ R87, R57, R58 ;  /* 0x0000003a39572220 */ /* 0x002fe20000410000 */
[----:B------:R-:W-:Y:S01]  /*1930*/  FADD.FTZ R79, R67, -R74 ;  /* 0x8000004a434f7221 */ /* 0x000fe20000010000 */
[----:B------:R-:W-:Y:S01]  /*1940*/  FADD.FTZ R59, R64, -R59 ;  /* 0x8000003b403b7221 */ /* 0x000fe20000010000 */
[----:B------:R-:W1:Y:S01]  /*1950*/  @P2 LDC R58, c[0x0][0x40c] ;  /* 0x00010300ff3a2b82 */ /* 0x000e620000000800 */
[-C--:B------:R-:W-:Y:S01]  /*1960*/  @P2 FFMA.FTZ R28, R89, R87.reuse, R28 ;  /* 0x00000057591c2223 */ /* 0x080fe2000001001c */
[----:B------:R-:W-:Y:S01]  /*1970*/  @P2 FMUL.FTZ R82, R82, R87 ;  /* 0x0000005752522220 */ /* 0x000fe20000410000 */
[----:B------:R-:W-:Y:S01]  /*1980*/  FADD.FTZ R87, R69, -R86 ;  /* 0x8000005645577221 */ /* 0x000fe20000010000 */
[----:B------:R-:W-:Y:S01]  /*1990*/  FMUL.FTZ R86, R77, R90 ;  /* 0x0000005a4d567220 */ /* 0x000fe20000410000 */
[----:B------:R-:W-:Y:S01]  /*19a0*/  @P2 SHF.L.U32 R90, R73, 0x10, RZ ;  /* 0x00000010495a2819 */ /* 0x000fe200000006ff */
[----:B------:R-:W-:Y:S01]  /*19b0*/  FMUL.FTZ R74, R77, R92 ;  /* 0x0000005c4d4a7220 */ /* 0x000fe20000410000 */
[----:B------:R-:W-:Y:S01]  /*19c0*/  @P2 SHF.L.U32 R73, R49, 0x10, RZ ;  /* 0x0000001031492819 */ /* 0x000fe200000006ff */
[C---:B------:R-:W-:Y:S01]  /*19d0*/  FMUL.FTZ R79, R77.reuse, R79 ;  /* 0x0000004f4d4f7220 */ /* 0x040fe20000410000 */
[----:B------:R-:W-:Y:S01]  /*19e0*/  FSEL R86, R86, RZ, P1 ;  /* 0x000000ff56567208 */ /* 0x000fe20000800000 */
[C---:B------:R-:W-:Y:S01]  /*19f0*/  FMUL.FTZ R59, R77.reuse, R59 ;  /* 0x0000003b4d3b7220 */ /* 0x040fe20000410000 */
[----:B------:R-:W-:Y:S01]  /*1a00*/  @P2 SHF.L.U32 R89, R8, 0x10, RZ ;  /* 0x0000001008592819 */ /* 0x000fe200000006ff */
[----:B------:R-:W-:Y:S01]  /*1a10*/  FMUL.FTZ R77, R77, R87 ;  /* 0x000000574d4d7220 */ /* 0x000fe20000410000 */
[----:B------:R-:W-:Y:S01]  /*1a20*/  @P2 F2FP.BF16.F32.PACK_AB R82, RZ, R82 ;  /* 0x00000052ff52223e */ /* 0x000fe200000010ff */
[----:B0-----:R-:W-:-:S02]  /*1a30*/  @P2 FMUL.FTZ R88, R85, R80 ;  /* 0x0000005055582220 */ /* 0x001fc40000410000 */
[----:B------:R-:W-:Y:S01]  /*1a40*/  @P2 FMUL.FTZ R84, R89, R84 ;  /* 0x0000005459542220 */ /* 0x000fe20000410000 */
[----:B------:R-:W0:Y:S01]  /*1a50*/  @P2 LDC R80, c[0x0][0x40c] ;  /* 0x00010300ff502b82 */ /* 0x000e220000000800 */
[----:B------:R-:W-:Y:S01]  /*1a60*/  @P2 PRMT R52, R82, 0x7610, R52 ;  /* 0x0000761052342816 */ /* 0x000fe20000000034 */
[----:B------:R-:W-:Y:S01]  /*1a70*/  @P2 FFMA.FTZ R31, R90, R88, R31 ;  /* 0x000000585a1f2223 */ /* 0x000fe2000001001f */
[----:B------:R-:W-:Y:S02]  /*1a80*/  @P2 SHF.L.U32 R90, R41, 0x10, RZ ;  /* 0x00000010295a2819 */ /* 0x000fe400000006ff */
[----:B------:R-:W-:Y:S01]  /*1a90*/  @P2 F2FP.BF16.F32.PACK_AB R84, RZ, R84 ;  /* 0x00000054ff54223e */ /* 0x000fe200000010ff */
[----:B-1----:R-:W-:Y:S01]  /*1aa0*/  @P2 FMUL.FTZ R57, R86, R58 ;  /* 0x0000003a56392220 */ /* 0x002fe20000410000 */
[----:B------:R-:W-:Y:S01]  /*1ab0*/  FSEL R82, R79, RZ, P1 ;  /* 0x000000ff4f527208 */ /* 0x000fe20000800000 */
[----:B------:R-:W1:Y:S01]  /*1ac0*/  @P2 LDC R58, c[0x0][0x40c] ;  /* 0x00010300ff3a2b82 */ /* 0x000e620000000800 */
[----:B------:R-:W-:Y:S01]  /*1ad0*/  @P2 PRMT R52, R52, 0x5410, R84 ;  /* 0x0000541034342816 */ /* 0x000fe20000000054 */
[-C--:B------:R-:W-:Y:S01]  /*1ae0*/  @P2 FFMA.FTZ R30, R73, R57.reuse, R30 ;  /* 0x00000039491e2223 */ /* 0x080fe2000001001e */
[----:B------:R-:W-:Y:S01]  /*1af0*/  @P2 FMUL.FTZ R87, R90, R57 ;  /* 0x000000395a572220 */ /* 0x000fe20000410000 */
[----:B------:R-:W-:Y:S01]  /*1b00*/  @P2 IMAD.U32 R57, R7, 0x10000, RZ ;  /* 0x0001000007392824 */ /* 0x000fe200078e00ff */
[----:B------:R-:W-:-:S02]  /*1b10*/  @P2 SHF.L.U32 R89, R50, 0x10, RZ ;  /* 0x0000001032592819 */ /* 0x000fc400000006ff */
[----:B------:R-:W-:Y:S01]  /*1b20*/  @P2 SHF.L.U32 R84, R42, 0x10, RZ ;  /* 0x000000102a542819 */ /* 0x000fe200000006ff */
[----:B------:R-:W2:Y:S01]  /*1b30*/  @P2 LDC R73, c[0x0][0x40c] ;  /* 0x00010300ff492b82 */ /* 0x000ea20000000800 */
[----:B------:R-:W-:Y:S01]  /*1b40*/  @P2 FMUL.FTZ R88, R57, R88 ;  /* 0x0000005839582220 */ /* 0x000fe20000410000 */
[----:B------:R-:W-:Y:S02]  /*1b50*/  F2FP.BF16.F32.PACK_AB R57, R85, R86 ;  /* 0x000000565539723e */ /* 0x000fe400000010ff */
[----:B------:R-:W-:Y:S02]  /*1b60*/  @P2 F2FP.BF16.F32.PACK_AB R85, RZ, R87 ;  /* 0x00000057ff55223e */ /* 0x000fe400000010ff */
[----:B------:R-:W-:Y:S01]  /*1b70*/  FSEL R87, R74, RZ, P1 ;  /* 0x000000ff4a577208 */ /* 0x000fe20000800000 */
[----:B0-----:R-:W-:Y:S01]  /*1b80*/  @P2 FMUL.FTZ R80, R82, R80 ;  /* 0x0000005052502220 */ /* 0x001fe20000410000 */
[----:B------:R-:W-:Y:S02]  /*1b90*/  @P2 F2FP.BF16.F32.PACK_AB R74, RZ, R88 ;  /* 0x00000058ff4a223e */ /* 0x000fe400000010ff */
[----:B------:R-:W-:-:S02]  /*1ba0*/  @P2 PRMT R53, R85, 0x7610, R53 ;  /* 0x0000761055352816 */ /* 0x000fc40000000035 */
[----:B------:R-:W-:Y:S02]  /*1bb0*/  FSEL R77, R77, RZ, P1 ;  /* 0x000000ff4d4d7208 */ /* 0x000fe40000800000 */
[----:B------:R-:W-:Y:S01]  /*1bc0*/  @P2 PRMT R53, R53, 0x5410, R74 ;  /* 0x0000541035352816 */ /* 0x000fe2000000004a */
[----:B-1----:R-:W-:Y:S01]  /*1bd0*/  @P2 FMUL.FTZ R79, R87, R58 ;  /* 0x0000003a574f2220 */ /* 0x002fe20000410000 */
[----:B------:R-:W-:Y:S01]  /*1be0*/  F2FP.BF16.F32.PACK_AB R58, R82, R87 ;  /* 0x00000057523a723e */ /* 0x000fe200000010ff */
[----:B------:R-:W-:Y:S01]  /*1bf0*/  @P2 IMAD.U32 R74, R75, 0x10000, RZ ;  /* 0x000100004b4a2824 */ /* 0x000fe200078e00ff */
[----:B------:R-:W-:Y:S01]  /*1c00*/  FSEL R82, R59, RZ, P1 ;  /* 0x000000ff3b527208 */ /* 0x000fe20000800000 */
[-C--:B------:R-:W-:Y:S01]  /*1c10*/  @P2 FFMA.FTZ R24, R89, R79.reuse, R24 ;  /* 0x0000004f59182223 */ /* 0x080fe20000010018 */
[----:B------:R-:W-:Y:S01]  /*1c20*/  @P2 SHF.L.U32 R59, R6, 0x10, RZ ;  /* 0x00000010063b2819 */ /* 0x000fe200000006ff */
[----:B------:R-:W-:Y:S01]  /*1c30*/  @P2 FMUL.FTZ R79, R84, R79 ;  /* 0x0000004f544f2220 */ /* 0x000fe20000410000 */
[----:B------:R-:W-:Y:S01]  /*1c40*/  @P2 SHF.L.U32 R84, R43, 0x10, RZ ;  /* 0x000000102b542819 */ /* 0x000fe200000006ff */
[----:B--2---:R-:W-:Y:S01]  /*1c50*/  @P2 FMUL.FTZ R87, R82, R73 ;  /* 0x0000004952572220 */ /* 0x004fe20000410000 */
[-C--:B------:R-:W-:Y:S01]  /*1c60*/  @P2 FFMA.FTZ R25, R74, R80.reuse, R25 ;  /* 0x000000504a192223 */ /* 0x080fe20000010019 */
[----:B------:R-:W-:Y:S01]  /*1c70*/  @P2 FMUL.FTZ R59, R59, R80 ;  /* 0x000000503b3b2220 */ /* 0x000fe20000410000 */
[----:B------:R-:W-:Y:S01]  /*1c80*/  @P2 F2FP.BF16.F32.PACK_AB R79, RZ, R79 ;  /* 0x0000004fff4f223e */ /* 0x000fe200000010ff */
[----:B------:R-:W-:-:S03]  /*1c90*/  @P2 FMUL.FTZ R84, R84, R87 ;  /* 0x0000005754542220 */ /* 0x000fc60000410000 */
[----:B------:R-:W-:Y:S02]  /*1ca0*/  @P2 F2FP.BF16.F32.PACK_AB R73, RZ, R59 ;  /* 0x0000003bff49223e */ /* 0x000fe400000010ff */
[----:B------:R-:W-:Y:S02]  /*1cb0*/  @P2 SHF.L.U32 R59, R51, 0x10, RZ ;  /* 0x00000010333b2819 */ /* 0x000fe400000006ff */
[----:B------:R-:W-:Y:S02]  /*1cc0*/  @P2 F2FP.BF16.F32.PACK_AB R84, RZ, R84 ;  /* 0x00000054ff54223e */ /* 0x000fe400000010ff */
[----:B------:R-:W-:Y:S01]  /*1cd0*/  @P2 PRMT R54, R79, 0x7610, R54 ;  /* 0x000076104f362816 */ /* 0x000fe20000000036 */
[----:B------:R-:W-:Y:S01]  /*1ce0*/  @P2 FFMA.FTZ R26, R59, R87, R26 ;  /* 0x000000573b1a2223 */ /* 0x000fe2000001001a */
[----:B------:R-:W-:Y:S02]  /*1cf0*/  F2FP.BF16.F32.PACK_AB R59, R77, R82 ;  /* 0x000000524d3b723e */ /* 0x000fe400000010ff */
[----:B------:R-:W-:-:S02]  /*1d00*/  @P2 PRMT R54, R54, 0x5410, R73 ;  /* 0x0000541036362816 */ /* 0x000fc40000000049 */
[----:B------:R-:W-:Y:S01]  /*1d10*/  @P2 PRMT R55, R84, 0x7610, R55 ;  /* 0x0000761054372816 */ /* 0x000fe20000000037 */
[----:B------:R-:W-:Y:S06]  /*1d20*/  @!P2 BRA `(.L_x_174) ;  /* 0x0000000c0068a947 */ /* 0x000fec0003800000 */
[----:B------:R-:W-:Y:S01]  /*1d30*/  SHF.L.U32 R73, R5, 0x10, RZ ;  /* 0x0000001005497819 */ /* 0x000fe200000006ff */
[----:B------:R-:W-:Y:S01]  /*1d40*/  FMUL.FTZ R74, R77, UR11 ;  /* 0x0000000b4d4a7c20 */ /* 0x000fe20008410000 */
[----:B------:R-:W-:-:S03]  /*1d50*/  SHF.L.U32 R72, R72, 0x10, RZ ;  /* 0x0000001048487819 */ /* 0x000fc600000006ff */
[-C--:B------:R-:W-:Y:S02]  /*1d60*/  FMUL.FTZ R73, R73, R74.reuse ;  /* 0x0000004a49497220 */ /* 0x080fe40000410000 */
[----:B------:R-:W-:-:S03]  /*1d70*/  FFMA.FTZ R27, R72, R74, R27 ;  /* 0x0000004a481b7223 */ /* 0x000fc6000001001b */
[----:B------:R-:W-:-:S04]  /*1d80*/  F2FP.BF16.F32.PACK_AB R73, RZ, R73 ;  /* 0x00000049ff49723e */ /* 0x000fc800000010ff */
[----:B------:R-:W-:Y:S01]  /*1d90*/  PRMT R55, R55, 0x5410, R73 ;  /* 0x0000541037377816 */ /* 0x000fe20000000049 */
[----:B------:R-:W-:Y:S06]  /*1da0*/  BRA `(.L_x_174) ;  /* 0x0000000c00487947 */ /* 0x000fec0003800000 */
.L_x_158:
[----:B------:R-:W-:Y:S01]  /*1db0*/  MOV R83, UR20 ;  /* 0x0000001400537c02 */ /* 0x000fe20008000f00 */
[----:B------:R-:W-:-:S03]  /*1dc0*/  IMAD.U32 R81, RZ, RZ, UR21 ;  /* 0x00000015ff517e24 */ /* 0x000fc6000f8e00ff */
[----:B------:R-:W-:-:S04]  /*1dd0*/  ISETP.NE.U32.AND P1, PT, R83, RZ, PT ;  /* 0x000000ff5300720c */ /* 0x000fc80003f25070 */
[----:B------:R-:W-:-:S13]  /*1de0*/  ISETP.NE.AND.EX P1, PT, R81, RZ, PT, P1 ;  /* 0x000000ff5100720c */ /* 0x000fda0003f25310 */
[----:B------:R-:W-:Y:S05]  /*1df0*/  @P1 BRA `(.L_x_175) ;  /* 0x0000000400901947 */ /* 0x000fea0003800000 */
[----:B------:R-:W-:Y:S01]  /*1e00*/  ISETP.GT.AND P1, PT, R74, RZ, PT ;  /* 0x000000ff4a00720c */ /* 0x000fe20003f24270 */
[----:B------:R-:W0:Y:S01]  /*1e10*/  @P2 LDC R93, c[0x0][0x40c] ;  /* 0x00010300ff5d2b82 */ /* 0x000e220000000800 */
[----:B------:R-:W-:Y:S01]  /*1e20*/  SHF.L.U32 R74, R12, 0x10, RZ ;  /* 0x000000100c4a7819 */ /* 0x000fe200000006ff */
[----:B------:R-:W-:Y:S01]  /*1e30*/  IMAD.U32 R82, R82, 0x10000, RZ ;  /* 0x0001000052527824 */ /* 0x000fe200078e00ff */
[----:B------:R-:W-:Y:S01]  /*1e40*/  SHF.L.U32 R86, R86, 0x10, RZ ;  /* 0x0000001056567819 */ /* 0x000fe200000006ff */
[----:B------:R-:W-:Y:S01]  /*1e50*/  @P2 IMAD.U32 R75, R75, 0x10000, RZ ;  /* 0x000100004b4b2824 */ /* 0x000fe200078e00ff */
[----:B------:R-:W-:Y:S02]  /*1e60*/  @P2 SHF.L.U32 R91, R48, 0x10, RZ ;  /* 0x00000010305b2819 */ /* 0x000fe400000006ff */
[----:B------:R-:W-:Y:S02]  /*1e70*/  SHF.L.U32 R84, R84, 0x10, RZ ;  /* 0x0000001054547819 */ /* 0x000fe400000006ff */
[----:B------:R-:W-:-:S02]  /*1e80*/  @P2 SHF.L.U32 R92, R73, 0x10, RZ ;  /* 0x00000010495c2819 */ /* 0x000fc400000006ff */
[----:B------:R-:W-:Y:S01]  /*1e90*/  @P2 SHF.L.U32 R73, R7, 0x10, RZ ;  /* 0x0000001007492819 */ /* 0x000fe200000006ff */
[-CC-:B------:R-:W-:Y:S01]  /*1ea0*/  @P1 FFMA.FTZ R89, R3, R80.reuse, R87.reuse ;  /* 0x0000005003591223 */ /* 0x180fe20000010057 */
[----:B------:R-:W-:-:S03]  /*1eb0*/  @P1 FFMA.FTZ R88, R66, R80, R87 ;  /* 0x0000005042581223 */ /* 0x000fc60000010057 */
[----:B------:R-:W-:Y:S01]  /*1ec0*/  @P1 FADD.FTZ R89, R10, -R89 ;  /* 0x800000590a591221 */ /* 0x000fe20000010000 */
[----:B------:R-:W-:-:S03]  /*1ed0*/  @P1 FADD.FTZ R88, R63, -R88 ;  /* 0x800000583f581221 */ /* 0x000fc60000010000 */
[C---:B------:R-:W-:Y:S01]  /*1ee0*/  @P1 FFMA.FTZ R74, R77.reuse, R89, R74 ;  /* 0x000000594d4a1223 */ /* 0x040fe2000001004a */
[----:B------:R-:W-:Y:S01]  /*1ef0*/  @P1 FFMA.FTZ R86, R77, R88, R86 ;  /* 0x000000584d561223 */ /* 0x000fe20000010056 */
[----:B------:R-:W1:Y:S01]  /*1f00*/  @P2 LDC R89, c[0x0][0x40c] ;  /* 0x00010300ff592b82 */ /* 0x000e620000000800 */
[----:B------:R-:W-:Y:S01]  /*1f10*/  @P2 SHF.L.U32 R88, R40, 0x10, RZ ;  /* 0x0000001028582819 */ /* 0x000fe200000006ff */
[----:B-1----:R-:W-:Y:S01]  /*1f20*/  @P2 FMUL.FTZ R89, R74, R89 ;  /* 0x000000594a592220 */ /* 0x002fe20000410000 */
[----:B0-----:R-:W-:Y:S01]  /*1f30*/  @P2 FMUL.FTZ R74, R86, R93 ;  /* 0x0000005d564a2220 */ /* 0x001fe20000410000 */
[----:B------:R-:W-:Y:S02]  /*1f40*/  IMAD.U32 R86, R13, 0x10000, RZ ;  /* 0x000100000d567824 */ /* 0x000fe400078e00ff */
[-C--:B------:R-:W-:Y:S01]  /*1f50*/  @P2 FFMA.FTZ R28, R91, R89.reuse, R28 ;  /* 0x000000595b1c2223 */ /* 0x080fe2000001001c */
[----:B------:R-:W-:Y:S01]  /*1f60*/  @P2 FMUL.FTZ R89, R88, R89 ;  /* 0x0000005958592220 */ /* 0x000fe20000410000 */
[-CC-:B------:R-:W-:Y:S01]  /*1f70*/  @P1 FFMA.FTZ R88, R68, R80.reuse, R87.reuse ;  /* 0x0000005044581223 */ /* 0x180fe20000010057 */
[----:B------:R-:W-:-:S03]  /*1f80*/  @P1 FFMA.FTZ R91, R9, R80, R87 ;  /* 0x00000050095b1223 */ /* 0x000fc60000010057 */
[----:B------:R-:W-:Y:S01]  /*1f90*/  @P2 F2FP.BF16.F32.PACK_AB R89, RZ, R89 ;  /* 0x00000059ff59223e */ /* 0x000fe200000010ff */
[----:B------:R-:W-:Y:S01]  /*1fa0*/  @P1 FADD.FTZ R90, R65, -R88 ;  /* 0x80000058415a1221 */ /* 0x000fe20000010000 */
[----:B------:R-:W-:Y:S01]  /*1fb0*/  @P2 SHF.L.U32 R88, R79, 0x10, RZ ;  /* 0x000000104f582819 */ /* 0x000fe200000006ff */
[----:B------:R-:W-:Y:S01]  /*1fc0*/  @P1 FADD.FTZ R91, R60, -R91 ;  /* 0x8000005b3c5b1221 */ /* 0x000fe20000010000 */
[----:B------:R-:W-:Y:S01]  /*1fd0*/  @P2 PRMT R52, R89, 0x7610, R52 ;  /* 0x0000761059342816 */ /* 0x000fe20000000034 */
[C---:B------:R-:W-:Y:S01]  /*1fe0*/  @P1 FFMA.FTZ R84, R77.reuse, R90, R84 ;  /* 0x0000005a4d541223 */ /* 0x040fe20000010054 */
[----:B------:R-:W0:Y:S01]  /*1ff0*/  @P2 LDC R89, c[0x0][0x40c] ;  /* 0x00010300ff592b82 */ /* 0x000e220000000800 */
[----:B------:R-:W-:Y:S01]  /*2000*/  @P2 SHF.L.U32 R79, R8, 0x10, RZ ;  /* 0x00000010084f2819 */ /* 0x000fe200000006ff */
[----:B------:R-:W-:Y:S01]  /*2010*/  @P1 FFMA.FTZ R86, R77, R91, R86 ;  /* 0x0000005b4d561223 */ /* 0x000fe20000010056 */
[----:B------:R-:W-:Y:S01]  /*2020*/  @P2 FFMA.FTZ R29, R88, R74, R29 ;  /* 0x0000004a581d2223 */ /* 0x000fe2000001001d */
[-CC-:B------:R-:W-:Y:S01]  /*2030*/  @P1 FFMA.FTZ R91, R11, R80.reuse, R87.reuse ;  /* 0x000000500b5b1223 */ /* 0x180fe20000010057 */
[----:B------:R-:W-:Y:S01]  /*2040*/  @P1 FFMA.FTZ R88, R76, R80, R87 ;  /* 0x000000504c581223 */ /* 0x000fe20000010057 */
[----:B------:R-:W-:Y:S01]  /*2050*/  @P2 FMUL.FTZ R79, R79, R74 ;  /* 0x0000004a4f4f2220 */ /* 0x000fe20000410000 */
[----:B------:R-:W-:Y:S01]  /*2060*/  SHF.L.U32 R74, R14, 0x10, RZ ;  /* 0x000000100e4a7819 */ /* 0x000fe200000006ff */
[----:B------:R-:W-:Y:S01]  /*2070*/  @P1 FADD.FTZ R91, R62, -R91 ;  /* 0x8000005b3e5b1221 */ /* 0x000fe20000010000 */
[----:B------:R-:W-:-:S02]  /*2080*/  @P1 FADD.FTZ R88, R67, -R88 ;  /* 0x8000005843581221 */ /* 0x000fc40000010000 */
[----:B------:R-:W-:Y:S01]  /*2090*/  @P2 F2FP.BF16.F32.PACK_AB R79, RZ, R79 ;  /* 0x0000004fff4f223e */ /* 0x000fe200000010ff */
[C---:B------:R-:W-:Y:S01]  /*20a0*/  @P1 FFMA.FTZ R74, R77.reuse, R91, R74 ;  /* 0x0000005b4d4a1223 */ /* 0x040fe2000001004a */
[----:B------:R-:W-:Y:S01]  /*20b0*/  @P1 FFMA.FTZ R82, R77, R88, R82 ;  /* 0x000000584d521223 */ /* 0x000fe20000010052 */
[----:B------:R-:W-:Y:S02]  /*20c0*/  @P2 SHF.L.U32 R91, R49, 0x10, RZ ;  /* 0x00000010315b2819 */ /* 0x000fe400000006ff */
[----:B------:R-:W-:Y:S02]  /*20d0*/  @P2 SHF.L.U32 R88, R41, 0x10, RZ ;  /* 0x0000001029582819 */ /* 0x000fe400000006ff */
[----:B------:R-:W-:Y:S01]  /*20e0*/  @P2 PRMT R52, R52, 0x5410, R79 ;  /* 0x0000541034342816 */ /* 0x000fe2000000004f */
[----:B0-----:R-:W-:Y:S01]  /*20f0*/  @P2 FMUL.FTZ R89, R86, R89 ;  /* 0x0000005956592220 */ /* 0x001fe20000410000 */
[----:B------:R-:W-:-:S03]  /*2100*/  SHF.L.U32 R86, R15, 0x10, RZ ;  /* 0x000000100f567819 */ /* 0x000fc600000006ff */
[-C--:B------:R-:W-:Y:S01]  /*2110*/  @P2 FFMA.FTZ R30, R91, R89.reuse, R30 ;  /* 0x000000595b1e2223 */ /* 0x080fe2000001001e */
[----:B------:R-:W-:Y:S01]  /*2120*/  @P2 FMUL.FTZ R88, R88, R89 ;  /* 0x0000005958582220 */ /* 0x000fe20000410000 */
[----:B------:R-:W0:Y:S04]  /*2130*/  @P2 LDC R91, c[0x0][0x40c] ;  /* 0x00010300ff5b2b82 */ /* 0x000e280000000800 */
[----:B------:R-:W-:-:S04]  /*2140*/  @P2 F2FP.BF16.F32.PACK_AB R88, RZ, R88 ;  /* 0x00000058ff58223e */ /* 0x000fc800000010ff */
[----:B------:R-:W1:Y:S01]  /*2150*/  @P2 LDC R89, c[0x0][0x40c] ;  /* 0x00010300ff592b82 */ /* 0x000e620000000800 */
[----:B------:R-:W-:Y:S01]  /*2160*/  @P2 PRMT R53, R88, 0x7610, R53 ;  /* 0x0000761058352816 */ /* 0x000fe20000000035 */
[----:B0-----:R-:W-:-:S04]  /*2170*/  @P2 FMUL.FTZ R82, R82, R91 ;  /* 0x0000005b52522220 */ /* 0x001fc80000410000 */
[----:B------:R-:W-:Y:S01]  /*2180*/  @P2 FFMA.FTZ R25, R75, R82, R25 ;  /* 0x000000524b192223 */ /* 0x000fe20000010019 */
[----:B------:R-:W-:Y:S01]  /*2190*/  @P2 SHF.L.U32 R75, R6, 0x10, RZ ;  /* 0x00000010064b2819 */ /* 0x000fe200000006ff */
[----:B-1----:R-:W-:Y:S01]  /*21a0*/  @P2 FMUL.FTZ R90, R84, R89 ;  /* 0x00000059545a2220 */ /* 0x002fe20000410000 */
[----:B------:R-:W-:-:S03]  /*21b0*/  @P1 FFMA.FTZ R89, R61, R80, R87 ;  /* 0x000000503d591223 */ /* 0x000fc60000010057 */
[----:B------:R-:W-:Y:S01]  /*21c0*/  @P2 FMUL.FTZ R82, R75, R82 ;  /* 0x000000524b522220 */ /* 0x000fe20000410000 */
[----:B------:R-:W-:Y:S01]  /*21d0*/  @P2 SHF.L.U32 R75, R51, 0x10, RZ ;  /* 0x00000010334b2819 */ /* 0x000fe200000006ff */
[-C--:B------:R-:W-:Y:S01]  /*21e0*/  @P2 FFMA.FTZ R31, R92, R90.reuse, R31 ;  /* 0x0000005a5c1f2223 */ /* 0x080fe2000001001f */
[----:B------:R-:W-:Y:S01]  /*21f0*/  @P1 FADD.FTZ R84, R64, -R89 ;  /* 0x8000005940541221 */ /* 0x000fe20000010000 */
[----:B------:R-:W-:Y:S01]  /*2200*/  @P2 FMUL.FTZ R90, R73, R90 ;  /* 0x0000005a495a2220 */ /* 0x000fe20000410000 */
[----:B------:R-:W0:Y:S01]  /*2210*/  @P2 LDC R89, c[0x0][0x40c] ;  /* 0x00010300ff592b82 */ /* 0x000e220000000800 */
[----:B------:R-:W-:Y:S01]  /*2220*/  @P2 SHF.L.U32 R73, R50, 0x10, RZ ;  /* 0x0000001032492819 */ /* 0x000fe200000006ff */
[----:B------:R-:W-:Y:S01]  /*2230*/  @P1 FFMA.FTZ R86, R77, R84, R86 ;  /* 0x000000544d561223 */ /* 0x000fe20000010056 */
[----:B------:R-:W-:Y:S02]  /*2240*/  @P2 F2FP.BF16.F32.PACK_AB R82, RZ, R82 ;  /* 0x00000052ff52223e */ /* 0x000fe400000010ff */
[----:B------:R-:W-:-:S03]  /*2250*/  @P2 F2FP.BF16.F32.PACK_AB R90, RZ, R90 ;  /* 0x0000005aff5a223e */ /* 0x000fc600000010ff */
[----:B------:R-:W1:Y:S01]  /*2260*/  @P2 LDC R84, c[0x0][0x40c] ;  /* 0x00010300ff542b82 */ /* 0x000e620000000800 */
[----:B------:R-:W-:Y:S01]  /*2270*/  @P2 PRMT R53, R53, 0x5410, R90 ;  /* 0x0000541035352816 */ /* 0x000fe2000000005a */
[----:B0-----:R-:W-:Y:S01]  /*2280*/  @P2 FMUL.FTZ R89, R74, R89 ;  /* 0x000000594a592220 */ /* 0x001fe20000410000 */
[----:B------:R-:W-:-:S03]  /*2290*/  @P2 SHF.L.U32 R74, R42, 0x10, RZ ;  /* 0x000000102a4a2819 */ /* 0x000fc600000006ff */
[-C--:B------:R-:W-:Y:S02]  /*22a0*/  @P2 FFMA.FTZ R24, R73, R89.reuse, R24 ;  /* 0x0000005949182223 */ /* 0x080fe40000010018 */
[----:B------:R-:W-:Y:S01]  /*22b0*/  @P2 FMUL.FTZ R89, R74, R89 ;  /* 0x000000594a592220 */ /* 0x000fe20000410000 */
[----:B------:R-:W-:Y:S02]  /*22c0*/  @P2 IMAD.U32 R74, R43, 0x10000, RZ ;  /* 0x000100002b4a2824 */ /* 0x000fe400078e00ff */
[----:B-1----:R-:W-:Y:S02]  /*22d0*/  @P2 FMUL.FTZ R73, R86, R84 ;  /* 0x0000005456492220 */ /* 0x002fe40000410000 */
[----:B------:R-:W-:Y:S02]  /*22e0*/  @P2 F2FP.BF16.F32.PACK_AB R89, RZ, R89 ;  /* 0x00000059ff59223e */ /* 0x000fe400000010ff */
[-C--:B------:R-:W-:Y:S01]  /*22f0*/  @P2 FMUL.FTZ R74, R74, R73.reuse ;  /* 0x000000494a4a2220 */ /* 0x080fe20000410000 */
[----:B------:R-:W-:Y:S01]  /*2300*/  @P2 FFMA.FTZ R26, R75, R73, R26 ;  /* 0x000000494b1a2223 */ /* 0x000fe2000001001a */
[----:B------:R-:W-:-:S03]  /*2310*/  @P2 PRMT R54, R89, 0x7610, R54 ;  /* 0x0000761059362816 */ /* 0x000fc60000000036 */
[----:B------:R-:W-:Y:S02]  /*2320*/  @P2 F2FP.BF16.F32.PACK_AB R74, RZ, R74 ;  /* 0x0000004aff4a223e */ /* 0x000fe400000010ff */
[----:B------:R-:W-:Y:S02]  /*2330*/  @P2 PRMT R54, R54, 0x5410, R82 ;  /* 0x0000541036362816 */ /* 0x000fe40000000052 */
[----:B------:R-:W-:Y:S01]  /*2340*/  @P2 PRMT R55, R74, 0x7610, R55 ;  /* 0x000076104a372816 */ /* 0x000fe20000000037 */
[----:B------:R-:W-:Y:S06]  /*2350*/  @!P2 BRA `(.L_x_174) ;  /* 0x0000000400dca947 */ /* 0x000fec0003800000 */
[----:B------:R-:W-:Y:S01]  /*2360*/  @P1 FFMA.FTZ R80, R78, R80, R87 ;  /* 0x000000504e501223 */ /* 0x000fe20000010057 */
[----:B------:R-:W-:Y:S02]  /*2370*/  @!P1 PRMT R73, R15, 0x7632, R73 ;  /* 0x000076320f499816 */ /* 0x000fe40000000049 */
[----:B------:R-:W-:Y:S01]  /*2380*/  @P1 SHF.L.U32 R74, R85, 0x10, RZ ;  /* 0x00000010554a1819 */ /* 0x000fe200000006ff */
[----:B------:R-:W-:Y:S01]  /*2390*/  @P1 FADD.FTZ R80, R69, -R80 ;  /* 0x8000005045501221 */ /* 0x000fe20000010000 */
[----:B------:R-:W-:Y:S02]  /*23a0*/  @!P1 SHF.L.U32 R73, R73, 0x10, RZ ;  /* 0x0000001049499819 */ /* 0x000fe400000006ff */
[----:B------:R-:W-:Y:S01]  /*23b0*/  SHF.L.U32 R75, R5, 0x10, RZ ;  /* 0x00000010054b7819 */ /* 0x000fe200000006ff */
[----:B------:R-:W-:Y:S01]  /*23c0*/  @P1 FFMA.FTZ R73, R77, R80, R74 ;  /* 0x000000504d491223 */ /* 0x000fe2000001004a */
[----:B------:R-:W-:-:S03]  /*23d0*/  SHF.L.U32 R72, R72, 0x10, RZ ;  /* 0x0000001048487819 */ /* 0x000fc600000006ff */
[----:B------:R-:W-:-:S04]  /*23e0*/  FMUL.FTZ R74, R73, UR11 ;  /* 0x0000000b494a7c20 */ /* 0x000fc80008410000 */
[-C--:B------:R-:W-:Y:S01]  /*23f0*/  FMUL.FTZ R73, R75, R74.reuse ;  /* 0x0000004a4b497220 */ /* 0x080fe20000410000 */
[----:B------:R-:W-:-:S04]  /*2400*/  FFMA.FTZ R27, R72, R74, R27 ;  /* 0x0000004a481b7223 */ /* 0x000fc8000001001b */
[----:B------:R-:W-:-:S04]  /*2410*/  F2FP.BF16.F32.PACK_AB R73, RZ, R73 ;  /* 0x00000049ff49723e */ /* 0x000fc800000010ff */
[----:B------:R-:W-:Y:S01]  /*2420*/  PRMT R55, R55, 0x5410, R73 ;  /* 0x0000541037377816 */ /* 0x000fe20000000049 */
[----:B------:R-:W-:Y:S06]  /*2430*/  BRA `(.L_x_174) ;  /* 0x0000000400a47947 */ /* 0x000fec0003800000 */
.L_x_175:
[----:B------:R-:W-:Y:S01]  /*2440*/  ISETP.GT.AND P1, PT, R74, RZ, PT ;  /* 0x000000ff4a00720c */ /* 0x000fe20003f24270 */
[----:B------:R-:W-:Y:S01]  /*2450*/  @P3 FFMA.FTZ R89, R3, R80, R87 ;  /* 0x0000005003593223 */ /* 0x000fe20000010057 */
[C---:B------:R-:W-:Y:S01]  /*2460*/  PRMT R82, R13.reuse, 0x7632, R82 ;  /* 0x000076320d527816 */ /* 0x040fe20000000052 */
[----:B------:R-:W-:Y:S01]  /*2470*/  @P2 IMAD.U32 R72, R72, 0x10000, RZ ;  /* 0x0001000048482824 */ /* 0x000fe200078e00ff */
[----:B------:R-:W-:Y:S01]  /*2480*/  SHF.L.U32 R84, R13, 0x10, RZ ;  /* 0x000000100d547819 */ /* 0x000fe200000006ff */
[----:B------:R-:W-:Y:S01]  /*2490*/  @P3 FADD.FTZ R89, R10, -R89 ;  /* 0x800000590a593221 */ /* 0x000fe20000010000 */
[----:B------:R-:W-:Y:S02]  /*24a0*/  SHF.L.U32 R82, R82, 0x10, RZ ;  /* 0x0000001052527819 */ /* 0x000fe400000006ff */
[----:B------:R-:W-:-:S05]  /*24b0*/  @P2 SHF.L.U32 R75, R75, 0x10, RZ ;  /* 0x000000104b4b2819 */ /* 0x000fca00000006ff */
[----:B------:R-:W-:Y:S01]  /*24c0*/  @P1 PRMT R57, R12, 0x7632, R57 ;  /* 0x000076320c391816 */ /* 0x000fe20000000039 */
[-CC-:B------:R-:W-:Y:S01]  /*24d0*/  @P1 FFMA.FTZ R74, R66, R80.reuse, R87.reuse ;  /* 0x00000050424a1223 */ /* 0x180fe20000010057 */
[----:B------:R-:W-:Y:S02]  /*24e0*/  @!P1 IMAD.U32 R56, R86, 0x10000, RZ ;  /* 0x0001000056389824 */ /* 0x000fe400078e00ff */
[-CC-:B------:R-:W-:Y:S01]  /*24f0*/  @P1 FFMA.FTZ R59, R11, R80.reuse, R87.reuse ;  /* 0x000000500b3b1223 */ /* 0x180fe20000010057 */
[----:B------:R-:W-:Y:S01]  /*2500*/  @P1 SHF.L.U32 R58, R57, 0x10, RZ ;  /* 0x00000010393a1819 */ /* 0x000fe200000006ff */
[----:B------:R-:W-:Y:S01]  /*2510*/  @P1 FADD.FTZ R74, R63, -R74 ;  /* 0x8000004a3f4a1221 */ /* 0x000fe20000010000 */
[-CC-:B------:R-:W-:Y:S01]  /*2520*/  @P1 FFMA.FTZ R91, R9, R80.reuse, R87.reuse ;  /* 0x00000050095b1223 */ /* 0x180fe20000010057 */
[-CC-:B------:R-:W-:Y:S01]  /*2530*/  @P1 FFMA.FTZ R57, R61, R80.reuse, R87.reuse ;  /* 0x000000503d391223 */ /* 0x180fe20000010057 */
[--C-:B------:R-:W-:Y:S01]  /*2540*/  @P1 FFMA.FTZ R88, R78, R80, R87.reuse ;  /* 0x000000504e581223 */ /* 0x100fe20000010057 */
[----:B------:R-:W-:Y:S01]  /*2550*/  @P1 FFMA.FTZ R56, R77, R74, R58 ;  /* 0x0000004a4d381223 */ /* 0x000fe2000001003a */
[-CC-:B------:R-:W-:Y:S01]  /*2560*/  @P1 FFMA.FTZ R58, R68, R80.reuse, R87.reuse ;  /* 0x00000050443a1223 */ /* 0x180fe20000010057 */
[----:B------:R-:W-:Y:S01]  /*2570*/  @P1 FFMA.FTZ R74, R76, R80, R87 ;  /* 0x000000504c4a1223 */ /* 0x000fe20000010057 */
[----:B------:R-:W-:Y:S01]  /*2580*/  @P1 FADD.FTZ R59, R62, -R59 ;  /* 0x8000003b3e3b1221 */ /* 0x000fe20000010000 */
[----:B------:R-:W-:-:S02]  /*2590*/  IMAD.U32 R80, R14, 0x10000, RZ ;  /* 0x000100000e507824 */ /* 0x000fc400078e00ff */
[--C-:B------:R-:W-:Y:S01]  /*25a0*/  @P1 FADD.FTZ R87, R65, -R58.reuse ;  /* 0x8000003a41571221 */ /* 0x100fe20000010000 */
[----:B------:R-:W-:Y:S01]  /*25b0*/  PRMT R58, R14, 0x7632, R58 ;  /* 0x000076320e3a7816 */ /* 0x000fe2000000003a */
[----:B------:R-:W-:Y:S01]  /*25c0*/  @P1 FADD.FTZ R91, R60, -R91 ;  /* 0x8000005b3c5b1221 */ /* 0x000fe20000010000 */
[C---:B------:R-:W-:Y:S01]  /*25d0*/  @P1 FFMA.FTZ R80, R77.reuse, R59, R80 ;  /* 0x0000003b4d501223 */ /* 0x040fe20000010050 */
[----:B------:R-:W-:Y:S01]  /*25e0*/  @P1 FFMA.FTZ R82, R77, R87, R82 ;  /* 0x000000574d521223 */ /* 0x000fe20000010052 */
[----:B------:R-:W-:Y:S01]  /*25f0*/  @P1 FADD.FTZ R87, R67, -R74 ;  /* 0x8000004a43571221 */ /* 0x000fe20000010000 */
[----:B------:R-:W-:Y:S01]  /*2600*/  SHF.L.U32 R59, R85, 0x10, RZ ;  /* 0x00000010553b7819 */ /* 0x000fe200000006ff */
[----:B------:R-:W-:Y:S01]  /*2610*/  @P1 FADD.FTZ R85, R64, -R57 ;  /* 0x8000003940551221 */ /* 0x000fe20000010000 */
[----:B------:R-:W-:Y:S01]  /*2620*/  SHF.L.U32 R74, R15, 0x10, RZ ;  /* 0x000000100f4a7819 */ /* 0x000fe200000006ff */
[----:B------:R-:W0:Y:S01]  /*2630*/  @P2 LDC R57, c[0x0][0x40c] ;  /* 0x00010300ff392b82 */ /* 0x000e220000000800 */
[----:B------:R-:W-:Y:S01]  /*2640*/  SHF.L.U32 R58, R58, 0x10, RZ ;  /* 0x000000103a3a7819 */ /* 0x000fe200000006ff */
[----:B------:R-:W-:Y:S01]  /*2650*/  @P1 FADD.FTZ R88, R69, -R88 ;  /* 0x8000005845581221 */ /* 0x000fe20000010000 */
[----:B------:R-:W-:Y:S01]  /*2660*/  SHF.L.U32 R86, R12, 0x10, RZ ;  /* 0x000000100c567819 */ /* 0x000fe200000006ff */
[C---:B------:R-:W-:Y:S01]  /*2670*/  @P1 FFMA.FTZ R74, R77.reuse, R85, R74 ;  /* 0x000000554d4a1223 */ /* 0x040fe2000001004a */
[C---:B------:R-:W-:Y:S01]  /*2680*/  @P1 FFMA.FTZ R84, R77.reuse, R91, R84 ;  /* 0x0000005b4d541223 */ /* 0x040fe20000010054 */
[C---:B------:R-:W-:Y:S01]  /*2690*/  @P1 FFMA.FTZ R58, R77.reuse, R87, R58 ;  /* 0x000000574d3a1223 */ /* 0x040fe2000001003a */
[C---:B------:R-:W-:Y:S01]  /*26a0*/  @P1 FFMA.FTZ R59, R77.reuse, R88, R59 ;  /* 0x000000584d3b1223 */ /* 0x040fe2000001003b */
[----:B------:R-:W1:Y:S01]  /*26b0*/  @P2 LDC R85, c[0x0][0x40c] ;  /* 0x00010300ff552b82 */ /* 0x000e620000000800 */
[----:B------:R-:W-:Y:S01]  /*26c0*/  @P3 FFMA.FTZ R86, R77, R89, R86 ;  /* 0x000000594d563223 */ /* 0x000fe20000010056 */
[----:B------:R-:W-:-:S02]  /*26d0*/  @P2 SHF.L.U32 R88, R79, 0x10, RZ ;  /* 0x000000104f582819 */ /* 0x000fc400000006ff */
[----:B------:R-:W-:Y:S02]  /*26e0*/  @P2 SHF.L.U32 R79, R8, 0x10, RZ ;  /* 0x00000010084f2819 */ /* 0x000fe400000006ff */
[----:B------:R-:W-:Y:S02]  /*26f0*/  @P2 SHF.L.U32 R91, R5, 0x10, RZ ;  /* 0x00000010055b2819 */ /* 0x000fe400000006ff */
[----:B------:R-:W2:Y:S08]  /*2700*/  @P2 LDC R87, c[0x0][0x40c] ;  /* 0x00010300ff572b82 */ /* 0x000eb00000000800 */
[----:B------:R-:W3:Y:S01]  /*2710*/  @P2 LDC R77, c[0x0][0x40c] ;  /* 0x00010300ff4d2b82 */ /* 0x000ee20000000800 */
[----:B0-----:R-:W-:Y:S01]  /*2720*/  @P2 FMUL.FTZ R92, R56, R57 ;  /* 0x00000039385c2220 */ /* 0x001fe20000410000 */
[----:B------:R-:W-:-:S02]  /*2730*/  @P2 SHF.L.U32 R57, R73, 0x10, RZ ;  /* 0x0000001049392819 */ /* 0x000fc400000006ff */
[----:B------:R-:W-:Y:S01]  /*2740*/  F2FP.BF16.F32.PACK_AB R56, R56, R86 ;  /* 0x000000563838723e */ /* 0x000fe200000010ff */
[----:B------:R-:W-:-:S03]  /*2750*/  @P2 FFMA.FTZ R29, R88, R92, R29 ;  /* 0x0000005c581d2223 */ /* 0x000fc6000001001d */
[----:B------:R-:W0:Y:S01]  /*2760*/  @P2 LDC R73, c[0x0][0x40c] ;  /* 0x00010300ff492b82 */ /* 0x000e220000000800 */
[----:B-1----:R-:W-:Y:S01]  /*2770*/  @P2 FMUL.FTZ R88, R82, R85 ;  /* 0x0000005552582220 */ /* 0x002fe20000410000 */
[----:B------:R-:W-:-:S03]  /*2780*/  @P2 SHF.L.U32 R85, R7, 0x10, RZ ;  /* 0x0000001007552819 */ /* 0x000fc600000006ff */
[-C--:B------:R-:W-:Y:S02]  /*2790*/  @P2 FFMA.FTZ R31, R57, R88.reuse, R31 ;  /* 0x00000058391f2223 */ /* 0x080fe4000001001f */
[----:B------:R-:W-:Y:S01]  /*27a0*/  @P2 FMUL.FTZ R85, R85, R88 ;  /* 0x0000005855552220 */ /* 0x000fe20000410000 */
[C---:B--2---:R-:W-:Y:S01]  /*27b0*/  @P2 FMUL.FTZ R90, R58.reuse, R87 ;  /* 0x000000573a5a2220 */ /* 0x044fe20000410000 */
[----:B------:R-:W1:Y:S01]  /*27c0*/  @P2 LDC R57, c[0x0][0x40c] ;  /* 0x00010300ff392b82 */ /* 0x000e620000000800 */
[----:B------:R-:W-:Y:S02]  /*27d0*/  F2FP.BF16.F32.PACK_AB R58, R58, R80 ;  /* 0x000000503a3a723e */ /* 0x000fe400000010ff */
[----:B------:R-:W-:Y:S01]  /*27e0*/  @P2 FFMA.FTZ R25, R75, R90, R25 ;  /* 0x0000005a4b192223 */ /* 0x000fe20000010019 */
[----:B------:R-:W-:Y:S01]  /*27f0*/  @P2 IMAD.U32 R75, R48, 0x10000, RZ ;  /* 0x00010000304b2824 */ /* 0x000fe200078e00ff */
[----:B------:R-:W-:Y:S01]  /*2800*/  @P2 SHF.L.U32 R87, R6, 0x10, RZ ;  /* 0x0000001006572819 */ /* 0x000fe200000006ff */
[----:B---3--:R-:W-:-:S02]  /*2810*/  @P2 FMUL.FTZ R77, R86, R77 ;  /* 0x0000004d564d2220 */ /* 0x008fc40000410000 */
[----:B------:R-:W2:Y:S01]  /*2820*/  @P2 LDC R88, c[0x0][0x40c] ;  /* 0x00010300ff582b82 */ /* 0x000ea20000000800 */
[----:B------:R-:W-:Y:S01]  /*2830*/  @P2 F2FP.BF16.F32.PACK_AB R85, RZ, R85 ;  /* 0x00000055ff55223e */ /* 0x000fe200000010ff */
[----:B------:R-:W-:Y:S01]  /*2840*/  @P2 FMUL.FTZ R87, R87, R90 ;  /* 0x0000005a57572220 */ /* 0x000fe20000410000 */
[----:B------:R-:W-:Y:S01]  /*2850*/  @P2 FFMA.FTZ R28, R75, R77, R28 ;  /* 0x0000004d4b1c2223 */ /* 0x000fe2000001001c */
[----:B------:R-:W-:Y:S01]  /*2860*/  @P2 SHF.L.U32 R75, R40, 0x10, RZ ;  /* 0x00000010284b2819 */ /* 0x000fe200000006ff */
[----:B0-----:R-:W-:Y:S02]  /*2870*/  @P2 FMUL.FTZ R73, R84, R73 ;  /* 0x0000004954492220 */ /* 0x001fe40000410000 */
[----:B------:R-:W-:Y:S02]  /*2880*/  @P2 F2FP.BF16.F32.PACK_AB R87, RZ, R87 ;  /* 0x00000057ff57223e */ /* 0x000fe400000010ff */
[----:B------:R-:W-:Y:S01]  /*2890*/  @P2 FMUL.FTZ R75, R75, R77 ;  /* 0x0000004d4b4b2220 */ /* 0x000fe20000410000 */
[----:B------:R-:W-:Y:S01]  /*28a0*/  @P2 FMUL.FTZ R77, R79, R92 ;  /* 0x0000005c4f4d2220 */ /* 0x000fe20000410000 */
[----:B------:R-:W-:-:S02]  /*28b0*/  @P2 SHF.L.U32 R79, R49, 0x10, RZ ;  /* 0x00000010314f2819 */ /* 0x000fc400000006ff */
[----:B------:R-:W-:Y:S02]  /*28c0*/  @P2 SHF.L.U32 R92, R41, 0x10, RZ ;  /* 0x00000010295c2819 */ /* 0x000fe400000006ff */
[----:B------:R-:W-:Y:S01]  /*28d0*/  @P2 F2FP.BF16.F32.PACK_AB R75, RZ, R75 ;  /* 0x0000004bff4b223e */ /* 0x000fe200000010ff */
[----:B------:R-:W-:Y:S01]  /*28e0*/  @P2 FFMA.FTZ R30, R79, R73, R30 ;  /* 0x000000494f1e2223 */ /* 0x000fe2000001001e */
[----:B-1----:R-:W-:Y:S01]  /*28f0*/  @P2 FMUL.FTZ R57, R80, R57 ;  /* 0x0000003950392220 */ /* 0x002fe20000410000 */
[----:B------:R-:W-:Y:S01]  /*2900*/  @P2 FMUL.FTZ R79, R92, R73 ;  /* 0x000000495c4f2220 */ /* 0x000fe20000410000 */
[----:B------:R-:W-:Y:S01]  /*2910*/  @P2 IMAD.U32 R73, R50, 0x10000, RZ ;  /* 0x0001000032492824 */ /* 0x000fe200078e00ff */
[----:B------:R-:W-:Y:S02]  /*2920*/  @P2 SHF.L.U32 R92, R42, 0x10, RZ ;  /* 0x000000102a5c2819 */ /* 0x000fe400000006ff */
[----:B------:R-:W-:Y:S01]  /*2930*/  @P2 SHF.L.U32 R80, R43, 0x10, RZ ;  /* 0x000000102b502819 */ /* 0x000fe200000006ff */
[-C--:B------:R-:W-:Y:S01]  /*2940*/  @P2 FFMA.FTZ R24, R73, R57.reuse, R24 ;  /* 0x0000003949182223 */ /* 0x080fe20000010018 */
[C---:B--2---:R-:W-:Y:S01]  /*2950*/  @P2 FMUL.FTZ R88, R59.reuse, R88 ;  /* 0x000000583b582220 */ /* 0x044fe20000410000 */
[----:B------:R-:W0:Y:S01]  /*2960*/  @P2 LDC R73, c[0x0][0x40c] ;  /* 0x00010300ff492b82 */ /* 0x000e220000000800 */
[----:B------:R-:W-:Y:S01]  /*2970*/  F2FP.BF16.F32.PACK_AB R59, R59, R74 ;  /* 0x0000004a3b3b723e */ /* 0x000fe200000010ff */
[----:B------:R-:W-:Y:S01]  /*2980*/  @P2 FMUL.FTZ R89, R92, R57 ;  /* 0x000000395c592220 */ /* 0x000fe20000410000 */
[----:B------:R-:W-:Y:S01]  /*2990*/  @P2 F2FP.BF16.F32.PACK_AB R79, RZ, R79 ;  /* 0x0000004fff4f223e */ /* 0x000fe200000010ff */
[----:B------:R-:W-:Y:S01]  /*29a0*/  @P2 FFMA.FTZ R27, R72, R88, R27 ;  /* 0x00000058481b2223 */ /* 0x000fe2000001001b */
[----:B------:R-:W-:-:S02]  /*29b0*/  @P2 F2FP.BF16.F32.PACK_AB R77, RZ, R77 ;  /* 0x0000004dff4d223e */ /* 0x000fc400000010ff */
[----:B------:R-:W-:Y:S02]  /*29c0*/  @P2 F2FP.BF16.F32.PACK_AB R89, RZ, R89 ;  /* 0x00000059ff59223e */ /* 0x000fe400000010ff */
[----:B------:R-:W-:Y:S02]  /*29d0*/  @P2 PRMT R52, R75, 0x7610, R52 ;  /* 0x000076104b342816 */ /* 0x000fe40000000034 */
[----:B------:R-:W-:Y:S02]  /*29e0*/  @P2 PRMT R53, R79, 0x7610, R53 ;  /* 0x000076104f352816 */ /* 0x000fe40000000035 */
[----:B------:R-:W-:Y:S02]  /*29f0*/  @P2 PRMT R54, R89, 0x7610, R54 ;  /* 0x0000761059362816 */ /* 0x000fe40000000036 */
[----:B------:R-:W-:Y:S02]  /*2a00*/  F2FP.BF16.F32.PACK_AB R57, R82, R84 ;  /* 0x000000545239723e */ /* 0x000fe400000010ff */
[----:B------:R-:W-:-:S02]  /*2a10*/  @P2 PRMT R52, R52, 0x5410, R77 ;  /* 0x0000541034342816 */ /* 0x000fc4000000004d */
[----:B------:R-:W-:Y:S02]  /*2a20*/  @P2 PRMT R53, R53, 0x5410, R85 ;  /* 0x0000541035352816 */ /* 0x000fe40000000055 */
[----:B------:R-:W-:Y:S01]  /*2a30*/  @P2 PRMT R54, R54, 0x5410, R87 ;  /* 0x0000541036362816 */ /* 0x000fe20000000057 */
[----:B0-----:R-:W-:-:S04]  /*2a40*/  @P2 FMUL.FTZ R73, R74, R73 ;  /* 0x000000494a492220 */ /* 0x001fc80000410000 */
[----:B------:R-:W-:Y:S01]  /*2a50*/  @P2 FMUL.FTZ R74, R80, R73 ;  /* 0x00000049504a2220 */ /* 0x000fe20000410000 */
[----:B------:R-:W-:Y:S01]  /*2a60*/  @P2 FMUL.FTZ R80, R91, R88 ;  /* 0x000000585b502220 */ /* 0x000fe20000410000 */
[----:B------:R-:W-:-:S03]  /*2a70*/  @P2 SHF.L.U32 R91, R51, 0x10, RZ ;  /* 0x00000010335b2819 */ /* 0x000fc600000006ff */
[----:B------:R-:W-:Y:S02]  /*2a80*/  @P2 F2FP.BF16.F32.PACK_AB R74, RZ, R74 ;  /* 0x0000004aff4a223e */ /* 0x000fe400000010ff */
[----:B------:R-:W-:Y:S01]  /*2a90*/  @P2 F2FP.BF16.F32.PACK_AB R80, RZ, R80 ;  /* 0x00000050ff50223e */ /* 0x000fe200000010ff */
[----:B------:R-:W-:Y:S01]  /*2aa0*/  @P2 FFMA.FTZ R26, R91, R73, R26 ;  /* 0x000000495b1a2223 */ /* 0x000fe2000001001a */
[----:B------:R-:W-:-:S04]  /*2ab0*/  @P2 PRMT R55, R74, 0x7610, R55 ;  /* 0x000076104a372816 */ /* 0x000fc80000000037 */
[----:B------:R-:W-:-:S07]  /*2ac0*/  @P2 PRMT R55, R55, 0x5410, R80 ;  /* 0x0000541037372816 */ /* 0x000fce0000000050 */
.L_x_174:
[----:B------:R-:W-:Y:S05]  /*2ad0*/  BSYNC.RECONVERGENT B1 ;  /* 0x0000000000017941 */ /* 0x000fea0003800200 */
.L_x_157:
[----:B------:R-:W0:Y:S01]  /*2ae0*/  @P2 LDC.64 R72, c[0x0][0x468] ;  /* 0x00011a00ff482b82 */ /* 0x000e220000000a00 */
[----:B------:R-:W-:-:S04]  /*2af0*/  ISETP.NE.U32.AND P1, PT, R83, RZ, PT ;  /* 0x000000ff5300720c */ /* 0x000fc80003f25070 */
[----:B------:R-:W-:Y:S02]  /*2b00*/  ISETP.NE.AND.EX P1, PT, R81, RZ, PT, P1 ;  /* 0x000000ff5100720c */ /* 0x000fe40003f25310 */
[----:B0-----:R-:W-:-:S04]  /*2b10*/  @P2 LEA R72, P3, R70, R72, 0x4 ;  /* 0x0000004846482211 */ /* 0x001fc800078620ff */
[----:B------:R-:W-:-:S07]  /*2b20*/  @P2 LEA.HI.X R73, R70, R73, R71, 0x4, P3 ;  /* 0x0000004946492211 */ /* 0x000fce00018f2447 */
[----:B------:R-:W-:Y:S05]  /*2b30*/  @!P1 BRA `(.L_x_176) ;  /* 0x0000000000249947 */ /* 0x000fea0003800000 */
[----:B------:R-:W0:Y:S01]  /*2b40*/  S2R R77, SR_TID.X ;  /* 0x00000000004d7919 */ /* 0x000e220000002100 */
[----:B------:R-:W1:Y:S01]  /*2b50*/  LDC.64 R70, c[0x0][0x478] ;  /* 0x00011e00ff467b82 */ /* 0x000e620000000a00 */
[----:B------:R-:W-:-:S05]  /*2b60*/  IMAD R74, R2, UR16, RZ ;  /* 0x00000010024a7c24 */ /* 0x000fca000f8e02ff */
[----:B------:R-:W-:-:S04]  /*2b70*/  SHF.R.S32.HI R75, RZ, 0x1f, R74 ;  /* 0x0000001fff4b7819 */ /* 0x000fc8000001144a */
[----:B------:R-:W-:Y:S02]  /*2b80*/  LEA.HI R75, R75, R74, RZ, 0x3 ;  /* 0x0000004a4b4b7211 */ /* 0x000fe400078f18ff */
[----:B0-----:R-:W-:-:S04]  /*2b90*/  LOP3.LUT R80, R77, 0x1f, RZ, 0xc0, !PT ;  /* 0x0000001f4d507812 */ /* 0x001fc800078ec0ff */
[----:B------:R-:W-:-:S05]  /*2ba0*/  LEA.HI.SX32 R75, R75, R80, 0x1d ;  /* 0x000000504b4b7211 */ /* 0x000fca00078feaff */
[----:B-1----:R-:W-:-:S05]  /*2bb0*/  IMAD.WIDE.U32 R70, R75, 0x10, R70 ;  /* 0x000000104b467825 */ /* 0x002fca00078e0046 */
[----:B------:R0:W-:Y:S02]  /*2bc0*/  STG.E.128 desc[UR6][R70.64], R56 ;  /* 0x0000003846007986 */ /* 0x0001e4000c101d06 */
.L_x_176:
[----:B------:R2:W-:Y:S02]  /*2bd0*/  @P2 STG.E.128 desc[UR6][R72.64], R52 ;  /* 0x0000003448002986 */ /* 0x0005e4000c101d06 */
.L_x_156:
[----:B------:R-:W-:Y:S05]  /*2be0*/  BSYNC.RECONVERGENT B2 ;  /* 0x0000000000027941 */ /* 0x000fea0003800200 */
.L_x_155:
[----:B0-----:R-:W0:Y:S02]  /*2bf0*/  LDC.64 R70, c[0x0][0x380] ;  /* 0x0000e000ff467b82 */ /* 0x001e240000000a00 */
[----:B0-----:R-:W-:-:S04]  /*2c00*/  LEA R2, R70, R2, 0x2 ;  /* 0x0000000246027211 */ /* 0x001fc800078e10ff */
[----:B------:R-:W-:-:S13]  /*2c10*/  ISETP.GE.AND P1, PT, R2, R71, PT ;  /* 0x000000470200720c */ /* 0x000fda0003f26270 */
[----:B------:R-:W-:Y:S05]  /*2c20*/  @!P1 BRA `(.L_x_177) ;  /* 0xffffffd400c09947 */ /* 0x000fea000383ffff */
.L_x_150:
[----:B------:R-:W-:Y:S05]  /*2c30*/  BSYNC B0 ;  /* 0x0000000000007941 */ /* 0x000fea0003800000 */
.L_x_149:
[----:B------:R-:W0:Y:S01]  /*2c40*/  S2R R14, SR_TID.X ;  /* 0x00000000000e7919 */ /* 0x000e220000002100 */
[----:B------:R-:W-:Y:S01]  /*2c50*/  MOV R2, 0x400 ;  /* 0x0000040000027802 */ /* 0x000fe20000000f00 */
[----:B------:R-:W-:Y:S05]  /*2c60*/  WARPSYNC.ALL ;  /* 0x0000000000007948 */ /* 0x000fea0003800000 */
[----:B------:R-:W3:Y:S01]  /*2c70*/  S2R R3, SR_CgaCtaId ;  /* 0x0000000000037919 */ /* 0x000ee20000008800 */
[----:B-----5:R-:W4:Y:S01]  /*2c80*/  LDC R47, c[0x0][0x388] ;  /* 0x0000e200ff2f7b82 */ /* 0x020f220000000800 */
[----:B------:R-:W2:Y:S01]  /*2c90*/  LDCU.128 UR12, c[0x0][0x440] ;  /* 0x00008800ff0c77ac */ /* 0x000ea20008000c00 */
[----:B------:R-:W-:Y:S01]  /*2ca0*/  BSSY.RECONVERGENT B0, `(.L_x_178) ;  /* 0x000005f000007945 */ /* 0x000fe20003800200 */
[----:B------:R-:W2:Y:S01]  /*2cb0*/  LDCU.64 UR8, c[0x0][0x460] ;  /* 0x00008c00ff0877ac */ /* 0x000ea20008000a00 */
[----:B0-----:R-:W-:-:S04]  /*2cc0*/  LOP3.LUT R0, R14, 0x60, RZ, 0xc0, !PT ;  /* 0x000000600e007812 */ /* 0x001fc800078ec0ff */
[----:B------:R-:W-:Y:S02]  /*2cd0*/  LOP3.LUT R0, R0, 0x1f, R14, 0xf8, !PT ;  /* 0x0000001f00007812 */ /* 0x000fe400078ef80e */
[----:B---3--:R-:W-:-:S04]  /*2ce0*/  LEA R3, R3, R2, 0x18 ;  /* 0x0000000203037211 */ /* 0x008fc800078ec0ff */
[-C--:B------:R-:W-:Y:S02]  /*2cf0*/  LEA R0, R0, R3.reuse, 0x5 ;  /* 0x0000000300007211 */ /* 0x080fe400078e28ff */
[----:B------:R-:W-:-:S03]  /*2d00*/  LEA R3, R14, R3, 0x2 ;  /* 0x000000030e037211 */ /* 0x000fc600078e10ff */
[----:B------:R-:W-:Y:S04]  /*2d10*/  STS.128 [R0], R36 ;  /* 0x0000002400007388 */ /* 0x000fe80000000c00 */
[----:B------:R-:W-:Y:S01]  /*2d20*/  STS.128 [R0+0x10], R32 ;  /* 0x0000102000007388 */ /* 0x000fe20000000c00 */
[----:B------:R-:W-:Y:S06]  /*2d30*/  BAR.SYNC.DEFER_BLOCKING 0x0 ;  /* 0x0000000000007b1d */ /* 0x000fec0000010000 */
[----:B------:R-:W0:Y:S04]  /*2d40*/  LDS R2, [R3] ;  /* 0x0000000003027984 */ /* 0x000e280000000800 */
[----:B------:R-:W3:Y:S04]  /*2d50*/  LDS R5, [R3+0x400] ;  /* 0x0004000003057984 */ /* 0x000ee80000000800 */
[----:B-1----:R-:W1:Y:S04]  /*2d60*/  LDS R4, [R3+0x200] ;  /* 0x0002000003047984 */ /* 0x002e680000000800 */
[----:B------:R-:W2:Y:S04]  /*2d70*/  LDS R7, [R3+0x600] ;  /* 0x0006000003077984 */ /* 0x000ea80000000800 */
[----:B------:R-:W4:Y:S04]  /*2d80*/  LDS R9, [R3+0x800] ;  /* 0x0008000003097984 */ /* 0x000f280000000800 */
[----:B------:R-:W4:Y:S04]  /*2d90*/  LDS R11, [R3+0xa00] ;  /* 0x000a0000030b7984 */ /* 0x000f280000000800 */
[----:B------:R-:W4:Y:S04]  /*2da0*/  LDS R13, [R3+0xc00] ;  /* 0x000c0000030d7984 */ /* 0x000f280000000800 */
[----:B------:R-:W4:Y:S01]  /*2db0*/  LDS R15, [R3+0xe00] ;  /* 0x000e0000030f7984 */ /* 0x000f220000000800 */
[----:B------:R-:W-:Y:S01]  /*2dc0*/  BAR.SYNC.DEFER_BLOCKING 0x0 ;  /* 0x0000000000007b1d */ /* 0x000fe20000010000 */
[----:B0-----:R-:W-:-:S04]  /*2dd0*/  FADD.FTZ R2, RZ, R2 ;  /* 0x00000002ff027221 */ /* 0x001fc80000010000 */
[----:B---3--:R-:W-:Y:S01]  /*2de0*/  FADD.FTZ R2, R2, R5 ;  /* 0x0000000502027221 */ /* 0x008fe20000010000 */
[----:B-1----:R-:W-:-:S04]  /*2df0*/  FADD.FTZ R4, RZ, R4 ;  /* 0x00000004ff047221 */ /* 0x002fc80000010000 */
[----:B--2---:R-:W-:Y:S01]  /*2e00*/  FADD.FTZ R4, R4, R7 ;  /* 0x0000000704047221 */ /* 0x004fe20000010000 */
[----:B------:R-:W-:Y:S01]  /*2e10*/  STS.128 [R0], R16 ;  /* 0x0000001000007388 */ /* 0x000fe20000000c00 */
[----:B----4-:R-:W-:Y:S01]  /*2e20*/  FADD.FTZ R2, R2, R9 ;  /* 0x0000000902027221 */ /* 0x010fe20000010000 */
[----:B------:R-:W-:Y:S02]  /*2e30*/  IMAD R9, R47, UR5, RZ ;  /* 0x000000052f097c24 */ /* 0x000fe4000f8e02ff */
[----:B------:R-:W-:Y:S01]  /*2e40*/  STS.128 [R0+0x10], R20 ;  /* 0x0000101400007388 */ /* 0x000fe20000000c00 */
[----:B------:R-:W-:Y:S01]  /*2e50*/  FADD.FTZ R4, R4, R11 ;  /* 0x0000000b04047221 */ /* 0x000fe20000010000 */
[----:B------:R-:W-:Y:S01]  /*2e60*/  BAR.SYNC.DEFER_BLOCKING 0x0 ;  /* 0x0000000000007b1d */ /* 0x000fe20000010000 */
[----:B------:R-:W-:Y:S01]  /*2e70*/  IADD3 R9, P0, PT, R9, R14, RZ ;  /* 0x0000000e09097210 */ /* 0x000fe20007f1e0ff */
[----:B------:R-:W-:Y:S01]  /*2e80*/  FADD.FTZ R13, R2, R13 ;  /* 0x0000000d020d7221 */ /* 0x000fe20000010000 */
[----:B------:R-:W-:-:S02]  /*2e90*/  FADD.FTZ R15, R4, R15 ;  /* 0x0000000f040f7221 */ /* 0x000fc40000010000 */
[----:B------:R-:W-:Y:S01]  /*2ea0*/  IADD3.X R2, PT, PT, RZ, RZ, RZ, P0, !PT ;  /* 0x000000ffff027210 */ /* 0x000fe200007fe4ff */
        /* <DEDUP_REMOVED lines=20> */
[----:B0-----:R-:W-:-:S04]  /*2ff0*/  LOP3.LUT R0, R14, 0x7f, RZ, 0x3c, !PT ;  /* 0x0000007f0e007812 */ /* 0x001fc800078e3cff */
[----:B------:R-:W-:-:S04]  /*3000*/  IADD3 R0, PT, PT, R0, R47, RZ ;  /* 0x0000002f00007210 */ /* 0x000fc80007ffe0ff */
[C---:B------:R-:W-:Y:S02]  /*3010*/  ISETP.GE.U32.AND P1, PT, R0.reuse, 0x80, PT ;  /* 0x000000800000780c */ /* 0x040fe40003f26070 */
[----:B------:R-:W-:Y:S01]  /*3020*/  ISETP.GE.U32.AND P0, PT, R0, 0x100, PT ;  /* 0x000001000000780c */ /* 0x000fe20003f06070 */
        /* <DEDUP_REMOVED lines=8> */
[C---:B0-----:R-:W-:Y:S01]  /*30b0*/  IMAD.SHL.U32 R3, R9.reuse, 0x4, RZ ;  /* 0x0000000409037824 */ /* 0x041fe200078e00ff */
[----:B------:R-:W-:Y:S01]  /*30c0*/  SHF.L.U64.HI R9, R9, 0x2, R2 ;  /* 0x0000000209097819 */ /* 0x000fe20000010202 */
[----:B------:R-:W-:-:S03]  /*30d0*/  FADD.FTZ R10, RZ, R10 ;  /* 0x0000000aff0a7221 */ /* 0x000fc60000010000 */
[C---:B------:R-:W-:Y:S02]  /*30e0*/  IADD3 R2, P2, PT, R3.reuse, UR14, RZ ;  /* 0x0000000e03027c10 */ /* 0x040fe4000ff5e0ff */
[C---:B------:R-:W-:Y:S01]  /*30f0*/  IADD3 R8, P3, PT, R3.reuse, UR12, RZ ;  /* 0x0000000c03087c10 */ /* 0x040fe2000ff7e0ff */
[----:B-1----:R-:W-:Y:S01]  /*3100*/  FADD.FTZ R12, RZ, R12 ;  /* 0x0000000cff0c7221 */ /* 0x002fe20000010000 */
[----:B------:R-:W-:Y:S02]  /*3110*/  IADD3 R0, P4, PT, R3, UR8, RZ ;  /* 0x0000000803007c10 */ /* 0x000fe4000ff9e0ff */
[C---:B------:R-:W-:Y:S01]  /*3120*/  IADD3.X R3, PT, PT, R9.reuse, UR15, RZ, P2, !PT ;  /* 0x0000000f09037c10 */ /* 0x040fe200097fe4ff */
[----:B--2---:R-:W-:Y:S01]  /*3130*/  FADD.FTZ R10, R10, R17 ;  /* 0x000000110a0a7221 */ /* 0x004fe20000010000 */
[C---:B------:R-:W-:Y:S02]  /*3140*/  IADD3.X R11, PT, PT, R9.reuse, UR13, RZ, P3, !PT ;  /* 0x0000000d090b7c10 */ /* 0x040fe40009ffe4ff */
[----:B------:R-:W-:Y:S01]  /*3150*/  IADD3.X R9, PT, PT, R9, UR9, RZ, P4, !PT ;  /* 0x0000000909097c10 */ /* 0x000fe2000a7fe4ff */
[----:B---3--:R-:W-:Y:S01]  /*3160*/  FADD.FTZ R12, R12, R19 ;  /* 0x000000130c0c7221 */ /* 0x008fe20000010000 */
[----:B----4-:R-:W-:-:S03]  /*3170*/  FADD.FTZ R10, R10, R21 ;  /* 0x000000150a0a7221 */ /* 0x010fc60000010000 */
[----:B------:R-:W-:Y:S01]  /*3180*/  FADD.FTZ R12, R12, R23 ;  /* 0x000000170c0c7221 */ /* 0x000fe20000010000 */
[----:B------:R-:W-:-:S03]  /*3190*/  FADD.FTZ R45, R10, R45 ;  /* 0x0000002d0a2d7221 */ /* 0x000fc60000010000 */
[----:B------:R-:W-:Y:S01]  /*31a0*/  FADD.FTZ R25, R12, R25 ;  /* 0x000000190c197221 */ /* 0x000fe20000010000 */
[----:B------:R-:W-:Y:S06]  /*31b0*/  @!P1 BRA `(.L_x_179) ;  /* 0x0000000000349947 */ /* 0x000fec0003800000 */
[----:B------:R-:W-:Y:S01]  /*31c0*/  MOV R4, R8 ;  /* 0x0000000800047202 */ /* 0x000fe20000000f00 */
[----:B------:R0:W-:Y:S01]  /*31d0*/  STG.E desc[UR6][R2.64], R41 ;  /* 0x0000002902007986 */ /* 0x0001e2000c101906 */
[----:B------:R-:W-:Y:S02]  /*31e0*/  MOV R5, R11 ;  /* 0x0000000b00057202 */ /* 0x000fe40000000f00 */
[----:B------:R-:W-:Y:S02]  /*31f0*/  MOV R6, R0 ;  /* 0x0000000000067202 */ /* 0x000fe40000000f00 */
[-C--:B------:R-:W-:Y:S01]  /*3200*/  MOV R7, R9.reuse ;  /* 0x0000000900077202 */ /* 0x080fe20000000f00 */
[----:B------:R1:W-:Y:S01]  /*3210*/  STG.E desc[UR6][R4.64], R13 ;  /* 0x0000000d04007986 */ /* 0x0003e2000c101906 */
[----:B------:R-:W-:Y:S02]  /*3220*/  IADD3 R8, P2, PT, R8, 0x200, RZ ;  /* 0x0000020008087810 */ /* 0x000fe40007f5e0ff */
[----:B------:R-:W-:Y:S01]  /*3230*/  IADD3 R0, P3, PT, R0, 0x200, RZ ;  /* 0x0000020000007810 */ /* 0x000fe20007f7e0ff */
[----:B------:R1:W-:Y:S01]  /*3240*/  STG.E desc[UR6][R6.64], R45 ;  /* 0x0000002d06007986 */ /* 0x0003e2000c101906 */
[----:B0-----:R-:W-:Y:S01]  /*3250*/  IADD3 R2, P1, PT, R2, 0x200, RZ ;  /* 0x0000020002027810 */ /* 0x001fe20007f3e0ff */
[----:B------:R-:W-:Y:S01]  /*3260*/  IMAD.X R11, RZ, RZ, R11, P2 ;  /* 0x000000ffff0b7224 */ /* 0x000fe200010e060b */
[----:B------:R-:W-:-:S02]  /*3270*/  IADD3.X R9, PT, PT, RZ, R9, RZ, P3, !PT ;  /* 0x00000009ff097210 */ /* 0x000fc40001ffe4ff */
[----:B------:R-:W-:-:S09]  /*3280*/  IADD3.X R3, PT, PT, RZ, R3, RZ, P1, !PT ;  /* 0x00000003ff037210 */ /* 0x000fd20000ffe4ff */
.L_x_179:
[----:B------:R-:W-:Y:S05]  /*3290*/  BSYNC.RECONVERGENT B0 ;  /* 0x0000000000007941 */ /* 0x000fea0003800200 */
.L_x_178:
[----:B------:R-:W-:Y:S05]  /*32a0*/  @!P0 EXIT ;  /* 0x000000000000894d */ /* 0x000fea0003800000 */
        /* <DEDUP_REMOVED lines=8> */
.L_x_154:
[----:B------:R-:W-:Y:S01]  /*3330*/  HFMA2 R89, -RZ, RZ, 0, 5.9604644775390625e-08 ;  /* 0x00000001ff597431 */ /* 0x000fe200000001ff */
[----:B------:R-:W-:Y:S01]  /*3340*/  BSSY B1, `(.L_x_180) ;  /* 0x0000007000017945 */ /* 0x000fe20003800000 */
[----:B------:R-:W-:Y:S01]  /*3350*/  IMAD.MOV.U32 R88, RZ, RZ, R83 ;  /* 0x000000ffff587224 */ /* 0x000fe200078e0053 */
[----:B------:R-:W-:Y:S02]  /*3360*/  MOV R90, 0x1f ;  /* 0x0000001f005a7802 */ /* 0x000fe40000000f00 */
[----:B------:R-:W-:-:S07]  /*3370*/  MOV R85, 0xffffffff ;  /* 0xffffffff00557802 */ /* 0x000fce0000000f00 */
[----:B-1----:R-:W-:Y:S05]  /*3380*/  WARPSYNC.COLLECTIVE R85, `(.L_x_181) ;  /* 0x0000000055087348 */ /* 0x002fea0003c00000 */
[----:B------:R0:W2:Y:S02]  /*3390*/  SHFL.BFLY P1, R87, R88, R89, R90 ;  /* 0x0c00005958577389 */ /* 0x0000a4000002005a */
[----:B012---:R-:W-:Y:S05]  /*33a0*/  ENDCOLLECTIVE ;  /* 0x000000000000791b */ /* 0x007fea0003800000 */
.L_x_181:
[----:B------:R-:W-:Y:S05]  /*33b0*/  BSYNC B1 ;  /* 0x0000000000017941 */ /* 0x000fea0003800000 */
.L_x_180:
[----:B------:R-:W-:Y:S01]  /*33c0*/  MOV R88, R82 ;  /* 0x0000005200587202 */ /* 0x000fe20000000f00 */
[----:B------:R-:W-:Y:S02]  /*33d0*/  IMAD.MOV.U32 R89, RZ, RZ, 0x1 ;  /* 0x00000001ff597424 */ /* 0x000fe400078e00ff */
[----:B------:R-:W-:Y:S01]  /*33e0*/  HFMA2 R90, -RZ, RZ, 0, 1.847743988037109375e-06 ;  /* 0x0000001fff5a7431 */ /* 0x000fe200000001ff */
[----:B------:R-:W-:Y:S02]  /*33f0*/  MOV R85, 0xffffffff ;  /* 0xffffffff00557802 */ /* 0x000fe40000000f00 */
[----:B------:R-:W-:-:S07]  /*3400*/  MOV R70, R87 ;  /* 0x0000005700467202 */ /* 0x000fce0000000f00 */
[----:B------:R-:W-:Y:S05]  /*3410*/  WARPSYNC.COLLECTIVE R85, `(.L_x_182) ;  /* 0x0000000055087348 */ /* 0x000fea0003c00000 */
[----:B------:R0:W1:Y:S02]  /*3420*/  SHFL.BFLY P1, R87, R88, R89, R90 ;  /* 0x0c00005958577389 */ /* 0x000064000002005a */
[----:B01----:R-:W-:Y:S05]  /*3430*/  ENDCOLLECTIVE ;  /* 0x000000000000791b */ /* 0x003fea0003800000 */
.L_x_182:
[----:B------:R-:W-:-:S05]  /*3440*/  FADD.FTZ R70, R70, R83 ;  /* 0x0000005346467221 */ /* 0x000fca0000010000 */
[----:B------:R-:W-:Y:S01]  /*3450*/  MOV R88, R70 ;  /* 0x0000004600587202 */ /* 0x000fe20000000f00 */
[----:B------:R-:W-:Y:S01]  /*3460*/  HFMA2 R89, -RZ, RZ, 0, 1.1920928955078125e-07 ;  /* 0x00000002ff597431 */ /* 0x000fe200000001ff */
[----:B------:R-:W-:-:S07]  /*3470*/  MOV R71, R87 ;  /* 0x0000005700477202 */ /* 0x000fce0000000f00 */
[----:B------:R-:W-:Y:S05]  /*3480*/  WARPSYNC.COLLECTIVE R85, `(.L_x_183) ;  /* 0x0000000055087348 */ /* 0x000fea0003c00000 */
[----:B------:R0:W1:Y:S02]  /*3490*/  SHFL.BFLY P1, R87, R88, R89, R90 ;  /* 0x0c00005958577389 */ /* 0x000064000002005a */
[----:B01----:R-:W-:Y:S05]  /*34a0*/  ENDCOLLECTIVE ;  /* 0x000000000000791b */ /* 0x003fea0003800000 */
.L_x_183:
[----:B------:R-:W-:-:S05]  /*34b0*/  FADD.FTZ R71, R71, R82 ;  /* 0x0000005247477221 */ /* 0x000fca0000010000 */
[----:B------:R-:W-:Y:S01]  /*34c0*/  MOV R88, R71 ;  /* 0x0000004700587202 */ /* 0x000fe20000000f00 */
[----:B------:R-:W-:-:S07]  /*34d0*/  IMAD.MOV.U32 R73, RZ, RZ, R87 ;  /* 0x000000ffff497224 */ /* 0x000fce00078e0057 */
[----:B------:R-:W-:Y:S05]  /*34e0*/  WARPSYNC.COLLECTIVE R85, `(.L_x_184) ;  /* 0x0000000055087348 */ /* 0x000fea0003c00000 */
[----:B------:R0:W1:Y:S02]  /*34f0*/  SHFL.BFLY P1, R87, R88, R89, R90 ;  /* 0x0c00005958577389 */ /* 0x000064000002005a */
[----:B01----:R-:W-:Y:S05]  /*3500*/  ENDCOLLECTIVE ;  /* 0x000000000000791b */ /* 0x003fea0003800000 */
.L_x_184:
[----:B------:R-:W-:-:S05]  /*3510*/  FADD.FTZ R73, R70, R73 ;  /* 0x0000004946497221 */ /* 0x000fca0000010000 */
[----:B------:R-:W-:Y:S01]  /*3520*/  MOV R88, R73 ;  /* 0x0000004900587202 */ /* 0x000fe20000000f00 */
[----:B------:R-:W-:Y:S01]  /*3530*/  HFMA2 R89, -RZ, RZ, 0, 2.384185791015625e-07 ;  /* 0x00000004ff597431 */ /* 0x000fe200000001ff */
[----:B------:R-:W-:-:S07]  /*3540*/  MOV R80, R87 ;  /* 0x0000005700507202 */ /* 0x000fce0000000f00 */
[----:B------:R-:W-:Y:S05]  /*3550*/  WARPSYNC.COLLECTIVE R85, `(.L_x_185) ;  /* 0x0000000055087348 */ /* 0x000fea0003c00000 */
[----:B------:R0:W1:Y:S02]  /*3560*/  SHFL.BFLY P1, R87, R88, R89, R90 ;  /* 0x0c00005958577389 */ /* 0x000064000002005a */
[----:B01----:R-:W-:Y:S05]  /*3570*/  ENDCOLLECTIVE ;  /* 0x000000000000791b */ /* 0x003fea0003800000 */
.L_x_185:
[----:B------:R-:W-:-:S04]  /*3580*/  FADD.FTZ R80, R71, R80 ;  /* 0x0000005047507221 */ /* 0x000fc80000010000 */
[----:B------:R-:W-:Y:S01]  /*3590*/  IMAD.MOV.U32 R88, RZ, RZ, R80 ;  /* 0x000000ffff587224 */ /* 0x000fe200078e0050 */
[----:B------:R-:W-:-:S07]  /*35a0*/  MOV R84, R87 ;  /* 0x0000005700547202 */ /* 0x000fce0000000f00 */
[----:B------:R-:W-:Y:S05]  /*35b0*/  WARPSYNC.COLLECTIVE R85, `(.L_x_186) ;  /* 0x0000000055087348 */ /* 0x000fea0003c00000 */
[----:B------:R0:W1:Y:S02]  /*35c0*/  SHFL.BFLY P1, R87, R88, R89, R90 ;  /* 0x0c00005958577389 */ /* 0x000064000002005a */
[----:B01----:R-:W-:Y:S05]  /*35d0*/  ENDCOLLECTIVE ;  /* 0x000000000000791b */ /* 0x003fea0003800000 */
.L_x_186:
[----:B------:R-:W-:-:S05]  /*35e0*/  FADD.FTZ R84, R73, R84 ;  /* 0x0000005449547221 */ /* 0x000fca0000010000 */
[----:B------:R-:W-:Y:S01]  /*35f0*/  MOV R88, R84 ;  /* 0x0000005400587202 */ /* 0x000fe20000000f00 */
[----:B------:R-:W-:Y:S01]  /*3600*/  HFMA2 R89, -RZ, RZ, 0, 4.76837158203125e-07 ;  /* 0x00000008ff597431 */ /* 0x000fe200000001ff */
[----:B------:R-:W-:-:S07]  /*3610*/  MOV R75, R87 ;  /* 0x00000057004b7202 */ /* 0x000fce0000000f00 */
[----:B------:R-:W-:Y:S05]  /*3620*/  WARPSYNC.COLLECTIVE R85, `(.L_x_187) ;  /* 0x0000000055087348 */ /* 0x000fea0003c00000 */
[----:B------:R0:W1:Y:S02]  /*3630*/  SHFL.BFLY P1, R87, R88, R89, R90 ;  /* 0x0c00005958577389 */ /* 0x000064000002005a */
[----:B01----:R-:W-:Y:S05]  /*3640*/  ENDCOLLECTIVE ;  /* 0x000000000000791b */ /* 0x003fea0003800000 */
.L_x_187:
[----:B------:R-:W-:-:S05]  /*3650*/  FADD.FTZ R75, R80, R75 ;  /* 0x0000004b504b7221 */ /* 0x000fca0000010000 */
[----:B------:R-:W-:Y:S02]  /*3660*/  MOV R88, R75 ;  /* 0x0000004b00587202 */ /* 0x000fe40000000f00 */
[----:B------:R-:W-:-:S07]  /*3670*/  MOV R81, R87 ;  /* 0x0000005700517202 */ /* 0x000fce0000000f00 */
[----:B------:R-:W-:Y:S05]  /*3680*/  WARPSYNC.COLLECTIVE R85, `(.L_x_188) ;  /* 0x0000000055087348 */ /* 0x000fea0003c00000 */
[----:B------:R0:W1:Y:S02]  /*3690*/  SHFL.BFLY P1, R87, R88, R89, R90 ;  /* 0x0c00005958577389 */ /* 0x000064000002005a */
[----:B01----:R-:W-:Y:S05]  /*36a0*/  ENDCOLLECTIVE ;  /* 0x000000000000791b */ /* 0x003fea0003800000 */
.L_x_188:
[----:B------:R-:W-:-:S05]  /*36b0*/  FADD.FTZ R81, R84, R81 ;  /* 0x0000005154517221 */ /* 0x000fca0000010000 */
[----:B------:R-:W-:Y:S01]  /*36c0*/  MOV R88, R81 ;  /* 0x0000005100587202 */ /* 0x000fe20000000f00 */
[----:B------:R-:W-:Y:S02]  /*36d0*/  HFMA2 R89, -RZ, RZ, 0, 9.5367431640625e-07 ;  /* 0x00000010ff597431 */ /* 0x000fe400000001ff */
[----:B------:R-:W-:-:S07]  /*36e0*/  IMAD.MOV.U32 R82, RZ, RZ, R87 ;  /* 0x000000ffff527224 */ /* 0x000fce00078e0057 */
[----:B------:R-:W-:Y:S05]  /*36f0*/  WARPSYNC.COLLECTIVE R85, `(.L_x_189) ;  /* 0x0000000055087348 */ /* 0x000fea0003c00000 */
[----:B------:R0:W1:Y:S02]  /*3700*/  SHFL.BFLY P1, R87, R88, R89, R90 ;  /* 0x0c00005958577389 */ /* 0x000064000002005a */
[----:B01----:R-:W-:Y:S05]  /*3710*/  ENDCOLLECTIVE ;  /* 0x000000000000791b */ /* 0x003fea0003800000 */
.L_x_189:
[----:B------:R-:W-:-:S05]  /*3720*/  FADD.FTZ R82, R75, R82 ;  /* 0x000000524b527221 */ /* 0x000fca0000010000 */
[----:B------:R-:W-:Y:S02]  /*3730*/  MOV R88, R82 ;  /* 0x0000005200587202 */ /* 0x000fe40000000f00 */
[----:B------:R-:W-:-:S07]  /*3740*/  MOV R86, R87 ;  /* 0x0000005700567202 */ /* 0x000fce0000000f00 */
[----:B------:R-:W-:Y:S05]  /*3750*/  WARPSYNC.COLLECTIVE R85, `(.L_x_190) ;  /* 0x0000000055087348 */ /* 0x000fea0003c00000 */
[----:B------:R0:W1:Y:S02]  /*3760*/  SHFL.BFLY P1, R87, R88, R89, R90 ;  /* 0x0c00005958577389 */ /* 0x000064000002005a */
[----:B01----:R-:W-:Y:S05]  /*3770*/  ENDCOLLECTIVE ;  /* 0x000000000000791b */ /* 0x003fea0003800000 */
.L_x_190:
[----:B------:R-:W-:Y:S01]  /*3780*/  MOV R83, R87 ;  /* 0x0000005700537202 */ /* 0x000fe20000000f00 */
[----:B------:R-:W-:Y:S06]  /*3790*/  BRA `(.L_x_191) ;  /* 0xffffffd400787947 */ /* 0x000fec000383ffff */
.L_x_192:
        /* <DEDUP_REMOVED lines=14> */
.L_x_6342:


//--------------------- .text._ZN10layer_norm13ln_bwd_kernelINS_13Kernel_traitsI13__nv_bfloat16S2_S2_S2_fjLj256ELj1ELj4ELj1ELj16ENS_18Kernel_traits_baseILj256ES2_S2_S2_S2_fjLj128EEEEELb0ELb1ELb1ELb1EEEvNS_9BwdParamsE --------------------------
	.section	.text._ZN10layer_norm13ln_bwd_kernelINS_13Kernel_traitsI13__nv_bfloat16S2_S2_S2_fjLj256ELj1ELj4ELj1ELj16ENS_18Kernel_traits_baseILj256ES2_S2_S2_S2_fjLj128EEEEELb0ELb1ELb1ELb1EEEvNS_9BwdParamsE,"ax",@progbits
	.align	128
        .global         _ZN10layer_norm13ln_bwd_kernelINS_13Kernel_traitsI13__nv_bfloat16S2_S2_S2_fjLj256ELj1ELj4ELj1ELj16ENS_18Kernel_traits_baseILj256ES2_S2_S2_S2_fjLj128EEEEELb0ELb1ELb1ELb1EEEvNS_9BwdParamsE
        .type           _ZN10layer_norm13ln_bwd_kernelINS_13Kernel_traitsI13__nv_bfloat16S2_S2_S2_fjLj256ELj1ELj4ELj1ELj16ENS_18Kernel_traits_baseILj256ES2_S2_S2_S2_fjLj128EEEEELb0ELb1ELb1ELb1EEEvNS_9BwdParamsE,@function
        .size           _ZN10layer_norm13ln_bwd_kernelINS_13Kernel_traitsI13__nv_bfloat16S2_S2_S2_fjLj256ELj1ELj4ELj1ELj16ENS_18Kernel_traits_baseILj256ES2_S2_S2_S2_fjLj128EEEEELb0ELb1ELb1ELb1EEEvNS_9BwdParamsE,(.L_x_6343 - _ZN10layer_norm13ln_bwd_kernelINS_13Kernel_traitsI13__nv_bfloat16S2_S2_S2_fjLj256ELj1ELj4ELj1ELj16ENS_18Kernel_traits_baseILj256ES2_S2_S2_S2_fjLj128EEEEELb0ELb1ELb1ELb1EEEvNS_9BwdParamsE)
        .other          _ZN10layer_norm13ln_bwd_kernelINS_13Kernel_traitsI13__nv_bfloat16S2_S2_S2_fjLj256ELj1ELj4ELj1ELj16ENS_18Kernel_traits_baseILj256ES2_S2_S2_S2_fjLj128EEEEELb0ELb1ELb1ELb1EEEvNS_9BwdParamsE,@"STO_CUDA_ENTRY STV_DEFAULT"
_ZN10layer_norm13ln_bwd_kernelINS_13Kernel_traitsI13__nv_bfloat16S2_S2_S2_fjLj256ELj1ELj4ELj1ELj16ENS_18Kernel_traits_baseILj256ES2_S2_S2_S2_fjLj128EEEEELb0ELb1ELb1ELb1EEEvNS_9BwdParamsE:
.text._ZN10layer_norm13ln_bwd_kernelINS_13Kernel_traitsI13__nv_bfloat16S2_S2_S2_fjLj256ELj1ELj4ELj1ELj16ENS_18Kernel_traits_baseILj256ES2_S2_S2_S2_fjLj128EEEEELb0ELb1ELb1ELb1EEEvNS_9BwdParamsE:
        /* <DEDUP_REMOVED lines=15> */
[----:B------:R-:W2:Y:S01]  /*00f0*/  LDCU UR9, c[0x0][0x388] ;  /* 0x00007100ff0977ac */ /* 0x000ea20008000800 */
        /* <DEDUP_REMOVED lines=13> */
[----:B------:R-:W-:-:S07]  /*01d0*/  LOP3.LUT R0, R2, 0x1f, RZ, 0xc0, !PT ;  /* 0x0000001f02007812 */ /* 0x000fce00078ec0ff */
[----:B------:R-:W1:Y:S08]  /*01e0*/  LDC.64 R16, c[0x0][0x3d0] ;  /* 0x0000f400ff107b82 */ /* 0x000e700000000a00 */
[----:B------:R-:W2:Y:S01]  /*01f0*/  LDC.U8 R2, c[0x0][0x410] ;  /* 0x00010400ff027b82 */ /* 0x000ea20000000000 */
[----:B0-----:R-:W-:-:S06]  /*0200*/  IMAD.WIDE.U32 R20, R0, 0x10, R20 ;  /* 0x0000001000147825 */ /* 0x001fcc00078e0014 */
[----:B------:R-:W3:Y:S01]  /*0210*/  LDG.E.128 R20, desc[UR6][R20.64] ;  /* 0x0000000614147981 */ /* 0x000ee2000c1e1d00 */
[----:B-1----:R-:W-:-:S06]  /*0220*/  IMAD.WIDE.U32 R16, R0, 0x10, R16 ;  /* 0x0000001000107825 */ /* 0x002fcc00078e0010 */
[----:B------:R-:W5:Y:S01]  /*0230*/  LDG.E.128 R16, desc[UR6][R16.64] ;  /* 0x0000000610107981 */ /* 0x000f62000c1e1d00 */
[----:B------:R-:W-:Y:S01]  /*0240*/  HFMA2 R46, -RZ, RZ, 0, 0 ;  /* 0x00000000ff2e7431 */ /* 0x000fe200000001ff */
[----:B---3--:R-:W-:Y:S02]  /*0250*/  PRMT R5, R20, 0x7632, R5 ;  /* 0x0000763214057816 */ /* 0x008fe40000000005 */
[----:B------:R-:W-:Y:S02]  /*0260*/  PRMT R6, R21, 0x7632, R6 ;  /* 0x0000763215067816 */ /* 0x000fe40000000006 */
[----:B------:R-:W-:Y:S02]  /*0270*/  PRMT R7, R22, 0x7632, R7 ;  /* 0x0000763216077816 */ /* 0x000fe40000000007 */
[----:B--2---:R-:W-:-:S07]  /*0280*/  PRMT R8, R23, 0x7632, R8 ;  /* 0x0000763217087816 */ /* 0x004fce0000000008 */
.L_x_218:
[----:B------:R-:W0:Y:S08]  /*0290*/  LDC.64 R70, c[0x0][0x3f8] ;  /* 0x0000fe00ff467b82 */ /* 0x000e300000000a00 */
[----:B-1----:R-:W1:Y:S08]  /*02a0*/  LDC.64 R72, c[0x0][0x3c8] ;  /* 0x0000f200ff487b82 */ /* 0x002e700000000a00 */
[----:B------:R-:W2:Y:S01]  /*02b0*/  LDC.64 R74, c[0x0][0x3f0] ;  /* 0x0000fc00ff4a7b82 */ /* 0x000ea20000000a00 */
[----:B0-----:R-:W-:-:S07]  /*02c0*/  IMAD.WIDE R70, R4, 0x4, R70 ;  /* 0x0000000404467825 */ /* 0x001fce00078e0246 */
[----:B------:R-:W0:Y:S01]  /*02d0*/  LDC.64 R76, c[0x0][0x3c0] ;  /* 0x0000f000ff4c7b82 */ /* 0x000e220000000a00 */
[----:B------:R-:W3:Y:S01]  /*02e0*/  LDG.E R79, desc[UR6][R70.64] ;  /* 0x00000006464f7981 */ /* 0x000ee2000c1e1900 */
[----:B-1----:R-:W-:-:S05]  /*02f0*/  IMAD.WIDE R72, R4, 0x4, R72 ;  /* 0x0000000404487825 */ /* 0x002fca00078e0248 */
[----:B-----5:R1:W5:Y:S01]  /*0300*/  LDG.E R81, desc[UR6][R72.64] ;  /* 0x0000000648517981 */ /* 0x020362000c1e1900 */
[----:B--2---:R-:W-:-:S05]  /*0310*/  IMAD.WIDE R74, R4, 0x4, R74 ;  /* 0x00000004044a7825 */ /* 0x004fca00078e024a */
[----:B------:R1:W5:Y:S01]  /*0320*/  LDG.E R82, desc[UR6][R74.64] ;  /* 0x000000064a527981 */ /* 0x000362000c1e1900 */
[----:B------:R-:W-:Y:S01]  /*0330*/  BSSY.RECONVERGENT B1, `(.L_x_195) ;  /* 0x0000088000017945 */ /* 0x000fe20003800200 */
[----:B------:R-:W-:Y:S02]  /*0340*/  MOV R84, RZ ;  /* 0x000000ff00547202 */ /* 0x000fe40000000f00 */
[----:B------:R-:W-:Y:S02]  /*0350*/  MOV R83, RZ ;  /* 0x000000ff00537202 */ /* 0x000fe40000000f00 */
[----:B---3--:R-:W-:-:S13]  /*0360*/  ISETP.GE.AND P2, PT, R79, 0x1, PT ;  /* 0x000000014f00780c */ /* 0x008fda0003f46270 */
[----:B01----:R-:W-:Y:S05]  /*0370*/  @!P2 BRA `(.L_x_196) ;  /* 0x0000000400dca947 */ /* 0x003fea0003800000 */
[C---:B------:R-:W-:Y:S01]  /*0380*/  IMAD R3, R4.reuse, UR9, RZ ;  /* 0x0000000904037c24 */ /* 0x040fe2000f8e02ff */
[----:B------:R-:W0:Y:S01]  /*0390*/  LDC.64 R60, c[0x0][0x3a8] ;  /* 0x0000ea00ff3c7b82 */ /* 0x000e220000000a00 */
[----:B------:R-:W-:-:S03]  /*03a0*/  IMAD.WIDE R76, R4, 0x4, R76 ;  /* 0x00000004044c7825 */ /* 0x000fc600078e024c */
[----:B------:R-:W-:-:S03]  /*03b0*/  SHF.R.S32.HI R10, RZ, 0x1f, R3 ;  /* 0x0000001fff0a7819 */ /* 0x000fc60000011403 */
[----:B------:R1:W2:Y:S01]  /*03c0*/  LDG.E R76, desc[UR6][R76.64] ;  /* 0x000000064c4c7981 */ /* 0x0002a2000c1e1900 */
[----:B------:R-:W-:Y:S02]  /*03d0*/  LEA.HI R3, R10, R3, RZ, 0x3 ;  /* 0x000000030a037211 */ /* 0x000fe400078f18ff */
[----:B------:R-:W3:Y:S02]  /*03e0*/  LDC.64 R10, c[0x0][0x428] ;  /* 0x00010a00ff0a7b82 */ /* 0x000ee40000000a00 */
[----:B------:R-:W-:Y:S02]  /*03f0*/  LEA.HI.SX32 R9, R3, R0, 0x1d ;  /* 0x0000000003097211 */ /* 0x000fe400078feaff */
[----:B------:R-:W-:-:S05]  /*0400*/  IADD3 R3, PT, PT, R79, -0x1, RZ ;  /* 0xffffffff4f037810 */ /* 0x000fca0007ffe0ff */
[----:B------:R-:W-:-:S05]  /*0410*/  IMAD R3, R3, UR9, RZ ;  /* 0x0000000903037c24 */ /* 0x000fca000f8e02ff */
[----:B------:R-:W-:Y:S01]  /*0420*/  SHF.R.S32.HI R64, RZ, 0x1f, R3 ;  /* 0x0000001fff407819 */ /* 0x000fe20000011403 */
[----:B0-----:R-:W-:-:S03]  /*0430*/  IMAD.WIDE.U32 R60, R9, 0x10, R60 ;  /* 0x00000010093c7825 */ /* 0x001fc600078e003c */
[----:B------:R-:W-:-:S03]  /*0440*/  LEA.HI R3, R64, R3, RZ, 0x3 ;  /* 0x0000000340037211 */ /* 0x000fc600078f18ff */
[----:B------:R-:W4:Y:S01]  /*0450*/  LDG.E.128 R60, desc[UR6][R60.64] ;  /* 0x000000063c3c7981 */ /* 0x000f22000c1e1d00 */
[----:B------:R-:W-:-:S05]  /*0460*/  LEA.HI.SX32 R3, R3, R0, 0x1d ;  /* 0x0000000003037211 */ /* 0x000fca00078feaff */
[----:B---3--:R-:W-:-:S05]  /*0470*/  IMAD.WIDE.U32 R10, R3, 0x10, R10 ;  /* 0x00000010030a7825 */ /* 0x008fca00078e000a */
[----:B------:R0:W3:Y:S01]  /*0480*/  LDG.E.128 R64, desc[UR6][R10.64] ;  /* 0x000000060a407981 */ /* 0x0000e2000c1e1d00 */
[----:B------:R-:W-:Y:S02]  /*0490*/  MOV R74, UR18 ;  /* 0x00000012004a7c02 */ /* 0x000fe40008000f00 */
[----:B------:R-:W-:Y:S02]  /*04a0*/  MOV R75, UR19 ;  /* 0x00000013004b7c02 */ /* 0x000fe40008000f00 */
[----:B------:R-:W-:-:S04]  /*04b0*/  ISETP.NE.U32.AND P0, PT, R74, RZ, PT ;  /* 0x000000ff4a00720c */ /* 0x000fc80003f05070 */
[----:B------:R-:W-:-:S13]  /*04c0*/  ISETP.NE.AND.EX P0, PT, R75, RZ, PT, P0 ;  /* 0x000000ff4b00720c */ /* 0x000fda0003f05300 */
        /* <DEDUP_REMOVED lines=8> */
[----:B--2---:R-:W-:Y:S01]  /*0550*/  FSEL R80, R76, RZ, !P0 ;  /* 0x000000ff4c507208 */ /* 0x004fe20004000000 */
[----:B----4-:R-:W-:Y:S01]  /*0560*/  IMAD.U32 R9, R60, 0x10000, RZ ;  /* 0x000100003c097824 */ /* 0x010fe200078e00ff */
[----:B------:R-:W-:Y:S02]  /*0570*/  PRMT R70, R62, 0x7632, R70 ;  /* 0x000076323e467816 */ /* 0x000fe40000000046 */
[----:B0-----:R-:W-:Y:S01]  /*0580*/  PRMT R11, R61, 0x7632, R11 ;  /* 0x000076323d0b7816 */ /* 0x001fe2000000000b */
[----:B------:R-:W-:Y:S01]  /*0590*/  FADD.FTZ R10, -R80, R9 ;  /* 0x00000009500a7221 */ /* 0x000fe20000010100 */
[----:B------:R-:W-:Y:S02]  /*05a0*/  SHF.L.U32 R71, R62, 0x10, RZ ;  /* 0x000000103e477819 */ /* 0x000fe400000006ff */
[----:B------:R-:W-:Y:S02]  /*05b0*/  PRMT R3, R60, 0x7632, R3 ;  /* 0x000076323c037816 */ /* 0x000fe40000000003 */
[----:B------:R-:W-:-:S02]  /*05c0*/  PRMT R72, R63, 0x7632, R72 ;  /* 0x000076323f487816 */ /* 0x000fc40000000048 */
[----:B------:R-:W-:Y:S02]  /*05d0*/  SHF.L.U32 R9, R70, 0x10, RZ ;  /* 0x0000001046097819 */ /* 0x000fe400000006ff */
[----:B------:R-:W-:Y:S02]  /*05e0*/  SHF.L.U32 R63, R63, 0x10, RZ ;  /* 0x000000103f3f7819 */ /* 0x000fe400000006ff */
[----:B------:R-:W-:Y:S02]  /*05f0*/  SHF.L.U32 R61, R61, 0x10, RZ ;  /* 0x000000103d3d7819 */ /* 0x000fe400000006ff */
[----:B------:R-:W-:Y:S01]  /*0600*/  SHF.L.U32 R11, R11, 0x10, RZ ;  /* 0x000000100b0b7819 */ /* 0x000fe200000006ff */
[C---:B------:R-:W-:Y:S01]  /*0610*/  FADD.FTZ R62, -R80.reuse, R71 ;  /* 0x00000047503e7221 */ /* 0x040fe20000010100 */
[----:B------:R-:W-:Y:S01]  /*0620*/  SHF.L.U32 R3, R3, 0x10, RZ ;  /* 0x0000001003037819 */ /* 0x000fe200000006ff */
[----:B------:R-:W-:Y:S01]  /*0630*/  FADD.FTZ R78, -R80, R9 ;  /* 0x00000009504e7221 */ /* 0x000fe20000010100 */
[----:B---3--:R-:W-:Y:S01]  /*0640*/  PRMT R71, R64, 0x7632, R71 ;  /* 0x0000763240477816 */ /* 0x008fe20000000047 */
[----:B------:R-:W-:Y:S01]  /*0650*/  FADD.FTZ R76, -R80, R63 ;  /* 0x0000003f504c7221 */ /* 0x000fe20000010100 */
[----:B------:R-:W-:Y:S01]  /*0660*/  SHF.L.U32 R9, R16, 0x10, RZ ;  /* 0x0000001010097819 */ /* 0x000fe200000006ff */
[----:B------:R-:W-:Y:S01]  /*0670*/  FADD.FTZ R60, -R80, R61 ;  /* 0x0000003d503c7221 */ /* 0x000fe20000010100 */
[----:B------:R-:W-:Y:S01]  /*0680*/  SHF.L.U32 R64, R64, 0x10, RZ ;  /* 0x0000001040407819 */ /* 0x000fe200000006ff */
[----:B-1----:R-:W-:Y:S01]  /*0690*/  FADD.FTZ R68, -R80, R11 ;  /* 0x0000000b50447221 */ /* 0x002fe20000010100 */
[C---:B------:R-:W-:Y:S01]  /*06a0*/  PRMT R63, R65.reuse, 0x7632, R63 ;  /* 0x00007632413f7816 */ /* 0x040fe2000000003f */
[----:B------:R-:W-:Y:S01]  /*06b0*/  IMAD.U32 R61, R72, 0x10000, RZ ;  /* 0x00010000483d7824 */ /* 0x000fe200078e00ff */
[----:B------:R-:W-:Y:S01]  /*06c0*/  SHF.L.U32 R65, R65, 0x10, RZ ;  /* 0x0000001041417819 */ /* 0x000fe200000006ff */
[----:B------:R-:W-:Y:S01]  /*06d0*/  FADD.FTZ R72, -R80, R3 ;  /* 0x0000000350487221 */ /* 0x000fe20000010100 */
[----:B------:R-:W-:Y:S01]  /*06e0*/  SHF.L.U32 R11, R17, 0x10, RZ ;  /* 0x00000010110b7819 */ /* 0x000fe200000006ff */
[----:B-----5:R-:W-:Y:S01]  /*06f0*/  FMUL.FTZ R3, R81, R10 ;  /* 0x0000000a51037220 */ /* 0x020fe20000410000 */
[----:B------:R-:W-:Y:S01]  /*0700*/  PRMT R69, R66, 0x7632, R69 ;  /* 0x0000763242457816 */ /* 0x000fe20000000045 */
[----:B------:R-:W-:Y:S01]  /*0710*/  FMUL.FTZ R10, R9, R64 ;  /* 0x00000040090a7220 */ /* 0x000fe20000410000 */
[----:B------:R-:W-:Y:S01]  /*0720*/  FADD.FTZ R80, -R80, R61 ;  /* 0x0000003d50507221 */ /* 0x000fe20000010100 */
[----:B------:R-:W-:Y:S01]  /*0730*/  SHF.L.U32 R66, R66, 0x10, RZ ;  /* 0x0000001042427819 */ /* 0x000fe200000006ff */
[----:B------:R-:W-:Y:S01]  /*0740*/  FMUL.FTZ R9, R81, R60 ;  /* 0x0000003c51097220 */ /* 0x000fe20000410000 */
[----:B------:R-:W-:-:S02]  /*0750*/  IMAD.U32 R61, R18, 0x10000, RZ ;  /* 0x00010000123d7824 */ /* 0x000fc400078e00ff */
[-C--:B------:R-:W-:Y:S01]  /*0760*/  FMUL.FTZ R60, R11, R65.reuse ;  /* 0x000000410b3c7220 */ /* 0x080fe20000410000 */
[----:B------:R-:W-:Y:S01]  /*0770*/  FMUL.FTZ R11, R81, R62 ;  /* 0x0000003e510b7220 */ /* 0x000fe20000410000 */
[----:B------:R-:W-:Y:S01]  /*0780*/  PRMT R70, R67, 0x7632, R70 ;  /* 0x0000763243467816 */ /* 0x000fe20000000046 */
[----:B------:R-:W-:Y:S01]  /*0790*/  FADD.FTZ R32, R32, R64 ;  /* 0x0000004020207221 */ /* 0x000fe20000010000 */
[----:B------:R-:W-:Y:S01]  /*07a0*/  FFMA.FTZ R24, R3, R64, R24 ;  /* 0x0000004003187223 */ /* 0x000fe20000010018 */
[----:B------:R-:W-:Y:S01]  /*07b0*/  SHF.L.U32 R67, R67, 0x10, RZ ;  /* 0x0000001043437819 */ /* 0x000fe200000006ff */
        /* <DEDUP_REMOVED lines=12> */
[----:B------:R-:W-:-:S02]  /*0880*/  SHF.L.U32 R65, R65, 0x10, RZ ;  /* 0x0000001041417819 */ /* 0x000fc400000006ff */
[----:B------:R-:W-:Y:S02]  /*0890*/  SHF.L.U32 R76, R71, 0x10, RZ ;  /* 0x00000010474c7819 */ /* 0x000fe400000006ff */
[----:B------:R-:W-:Y:S02]  /*08a0*/  SHF.L.U32 R67, R66, 0x10, RZ ;  /* 0x0000001042437819 */ /* 0x000fe400000006ff */
[----:B------:R-:W-:Y:S01]  /*08b0*/  SHF.L.U32 R84, R63, 0x10, RZ ;  /* 0x000000103f547819 */ /* 0x000fe200000006ff */
[----:B------:R-:W-:Y:S01]  /*08c0*/  FMUL.FTZ R66, R81, R72 ;  /* 0x0000004851427220 */ /* 0x000fe20000410000 */
[----:B------:R-:W-:Y:S01]  /*08d0*/  FMUL.FTZ R63, R65, R76 ;  /* 0x0000004c413f7220 */ /* 0x000fe20000410000 */
[----:B------:R-:W-:Y:S02]  /*08e0*/  FADD.FTZ R72, RZ, R10 ;  /* 0x0000000aff487221 */ /* 0x000fe40000010000 */
[----:B------:R-:W-:Y:S01]  /*08f0*/  FMUL.FTZ R65, R67, R84 ;  /* 0x0000005443417220 */ /* 0x000fe20000410000 */
[----:B------:R-:W-:Y:S01]  /*0900*/  FFMA.FTZ R67, R3, R10, RZ ;  /* 0x0000000a03437223 */ /* 0x000fe200000100ff */
[----:B------:R-:W-:Y:S01]  /*0910*/  FADD.FTZ R71, R72, R63 ;  /* 0x0000003f48477221 */ /* 0x000fe20000010000 */
[----:B------:R-:W-:-:S02]  /*0920*/  FMUL.FTZ R68, R81, R68 ;  /* 0x0000004451447220 */ /* 0x000fc40000410000 */
        /* <DEDUP_REMOVED lines=28> */
.L_x_196:
        /* <DEDUP_REMOVED lines=12> */
.L_x_197:
[----:B------:R-:W-:Y:S05]  /*0bb0*/  BSYNC.RECONVERGENT B1 ;  /* 0x0000000000017941 */ /* 0x000fea0003800200 */
.L_x_195:
[----:B------:R-:W-:Y:S01]  /*0bc0*/  UMOV UR4, 0xffffffff ;  /* 0xffffffff00047882 */ /* 0x000fe20000000000 */
[----:B-----5:R-:W-:Y:S02]  /*0bd0*/  ISETP.GE.AND P1, PT, R82, 0x1, PT ;  /* 0x000000015200780c */ /* 0x020fe40003f26270 */
[----:B------:R-:W-:Y:S11]  /*0be0*/  BRA.DIV UR4, `(.L_x_198) ;  /* 0x0000002604447947 */ /* 0x000ff6000b800000 */
[----:B------:R-:W0:Y:S04]  /*0bf0*/  SHFL.BFLY PT, R71, R84, 0x1, 0x1f ;  /* 0x0c201f0054477f89 */ /* 0x000e2800000e0000 */
[----:B------:R-:W1:Y:S01]  /*0c00*/  SHFL.BFLY PT, R70, R83, 0x1, 0x1f ;  /* 0x0c201f0053467f89 */ /* 0x000e6200000e0000 */
[--C-:B0-----:R-:W-:Y:S01]  /*0c10*/  FADD.FTZ R71, R71, R84.reuse ;  /* 0x0000005447477221 */ /* 0x101fe20000010000 */
[----:B------:R-:W-:Y:S01]  /*0c20*/  PRMT R84, R14, 0x7632, R84 ;  /* 0x000076320e547816 */ /* 0x000fe20000000054 */
[----:B-1----:R-:W-:-:S03]  /*0c30*/  FADD.FTZ R70, R70, R83 ;  /* 0x0000005346467221 */ /* 0x002fc60000010000 */
[----:B------:R-:W0:Y:S01]  /*0c40*/  SHFL.BFLY PT, R72, R71, 0x2, 0x1f ;  /* 0x0c401f0047487f89 */ /* 0x000e2200000e0000 */
[----:B------:R-:W-:-:S03]  /*0c50*/  PRMT R83, R13, 0x7632, R83 ;  /* 0x000076320d537816 */ /* 0x000fc60000000053 */
[----:B------:R-:W1:Y:S01]  /*0c60*/  SHFL.BFLY PT, R73, R70, 0x2, 0x1f ;  /* 0x0c401f0046497f89 */ /* 0x000e6200000e0000 */
[----:B0-----:R-:W-:Y:S01]  /*0c70*/  FADD.FTZ R72, R71, R72 ;  /* 0x0000004847487221 */ /* 0x001fe20000010000 */
[----:B-1----:R-:W-:-:S04]  /*0c80*/  FADD.FTZ R73, R70, R73 ;  /* 0x0000004946497221 */ /* 0x002fc80000010000 */
[----:B------:R-:W0:Y:S04]  /*0c90*/  SHFL.BFLY PT, R77, R72, 0x4, 0x1f ;  /* 0x0c801f00484d7f89 */ /* 0x000e2800000e0000 */
[----:B------:R-:W1:Y:S01]  /*0ca0*/  SHFL.BFLY PT, R76, R73, 0x4, 0x1f ;  /* 0x0c801f00494c7f89 */ /* 0x000e6200000e0000 */
[--C-:B0-----:R-:W-:Y:S01]  /*0cb0*/  FADD.FTZ R89, R72, R77.reuse ;  /* 0x0000004d48597221 */ /* 0x101fe20000010000 */
[----:B------:R-:W-:Y:S01]  /*0cc0*/  PRMT R77, R12, 0x7632, R77 ;  /* 0x000076320c4d7816 */ /* 0x000fe2000000004d */
[----:B-1----:R-:W-:-:S03]  /*0cd0*/  FADD.FTZ R90, R73, R76 ;  /* 0x0000004c495a7221 */ /* 0x002fc60000010000 */
[----:B------:R-:W0:Y:S04]  /*0ce0*/  SHFL.BFLY PT, R76, R89, 0x8, 0x1f ;  /* 0x0d001f00594c7f89 */ /* 0x000e2800000e0000 */
[----:B------:R-:W1:Y:S01]  /*0cf0*/  SHFL.BFLY PT, R87, R90, 0x8, 0x1f ;  /* 0x0d001f005a577f89 */ /* 0x000e6200000e0000 */
[--C-:B0-----:R-:W-:Y:S01]  /*0d00*/  FADD.FTZ R85, R89, R76.reuse ;  /* 0x0000004c59557221 */ /* 0x101fe20000010000 */
[----:B------:R-:W-:Y:S01]  /*0d10*/  PRMT R76, R15, 0x7632, R76 ;  /* 0x000076320f4c7816 */ /* 0x000fe2000000004c */
[----:B-1----:R-:W-:-:S03]  /*0d20*/  FADD.FTZ R87, R90, R87 ;  /* 0x000000575a577221 */ /* 0x002fc60000010000 */
[----:B------:R0:W1:Y:S04]  /*0d30*/  SHFL.BFLY PT, R88, R85, 0x10, 0x1f ;  /* 0x0e001f0055587f89 */ /* 0x00006800000e0000 */
[----:B------:R0:W2:Y:S02]  /*0d40*/  SHFL.BFLY PT, R86, R87, 0x10, 0x1f ;  /* 0x0e001f0057567f89 */ /* 0x0000a400000e0000 */
.L_x_230:
[----:B------:R-:W3:Y:S01]  /*0d50*/  @P1 LDC R71, c[0x0][0x388] ;  /* 0x0000e200ff471b82 */ /* 0x000ee20000000800 */
[----:B------:R-:W-:-:S07]  /*0d60*/  @P1 IADD3 R82, PT, PT, R82, -0x1, RZ ;  /* 0xffffffff52521810 */ /* 0x000fce0007ffe0ff */
[----:B------:R-:W4:Y:S01]  /*0d70*/  @P1 LDC.64 R72, c[0x0][0x390] ;  /* 0x0000e400ff481b82 */ /* 0x000f220000000a00 */
[----:B---3--:R-:W-:-:S05]  /*0d80*/  @P1 IMAD R82, R82, R71, RZ ;  /* 0x0000004752521224 */ /* 0x008fca00078e02ff */
[----:B------:R-:W-:-:S04]  /*0d90*/  @P1 SHF.R.S32.HI R71, RZ, 0x1f, R82 ;  /* 0x0000001fff471819 */ /* 0x000fc80000011452 */
[----:B------:R-:W-:-:S04]  /*0da0*/  @P1 LEA.HI R71, R71, R82, RZ, 0x3 ;  /* 0x0000005247471211 */ /* 0x000fc800078f18ff */
[----:B------:R-:W-:Y:S02]  /*0db0*/  @P1 LEA.HI.SX32 R82, R71, R0, 0x1d ;  /* 0x0000000047521211 */ /* 0x000fe400078feaff */
[----:B------:R-:W-:Y:S02]  /*0dc0*/  CS2R R70, SRZ ;  /* 0x0000000000467805 */ /* 0x000fe4000001ff00 */
[----:B------:R-:W-:Y:S01]  /*0dd0*/  @P1 IMAD.MOV.U32 R71, RZ, RZ, RZ ;  /* 0x000000ffff471224 */ /* 0x000fe200078e00ff */
[----:B------:R-:W-:-:S04]  /*0de0*/  @P1 MOV R70, R82 ;  /* 0x0000005200461202 */ /* 0x000fc80000000f00 */
[----:B----4-:R-:W-:-:S04]  /*0df0*/  @P1 LEA R72, P0, R70, R72, 0x4 ;  /* 0x0000004846481211 */ /* 0x010fc800078020ff */
[----:B------:R-:W-:-:S05]  /*0e00*/  @P1 LEA.HI.X R73, R70, R73, R71, 0x4, P0 ;  /* 0x0000004946491211 */ /* 0x000fca00000f2447 */
[----:B------:R-:W3:Y:S01]  /*0e10*/  @P1 LDG.E.128 R48, desc[UR6][R72.64] ;  /* 0x0000000648301981 */ /* 0x000ee2000c1e1d00 */
[----:B------:R-:W-:Y:S01]  /*0e20*/  ISETP.NE.U32.AND P0, PT, R74, RZ, PT ;  /* 0x000000ff4a00720c */ /* 0x000fe20003f05070 */
[----:B01----:R-:W-:Y:S01]  /*0e30*/  FADD.FTZ R85, R85, R88 ;  /* 0x0000005855557221 */ /* 0x003fe20000010000 */
[----:B--2---:R-:W-:Y:S01]  /*0e40*/  FADD.FTZ R82, R87, R86 ;  /* 0x0000005657527221 */ /* 0x004fe20000010000 */
[----:B------:R-:W-:Y:S01]  /*0e50*/  ISETP.NE.AND P3, PT, R2, RZ, PT ;  /* 0x000000ff0200720c */ /* 0x000fe20003f65270 */
[----:B------:R-:W-:Y:S01]  /*0e60*/  BSSY.RECONVERGENT B1, `(.L_x_199) ;  /* 0x00001bd000017945 */ /* 0x000fe20003800200 */
[----:B------:R-:W-:Y:S01]  /*0e70*/  ISETP.NE.AND.EX P0, PT, R75, RZ, PT, P0 ;  /* 0x000000ff4b00720c */ /* 0x000fe20003f05300 */
[----:B------:R-:W-:Y:S01]  /*0e80*/  FMUL.FTZ R85, R85, UR10 ;  /* 0x0000000a55557c20 */ /* 0x000fe20008410000 */
[----:B------:R-:W-:-:S04]  /*0e90*/  FMUL.FTZ R82, R82, UR10 ;  /* 0x0000000a52527c20 */ /* 0x000fc80008410000 */
[----:B------:R-:W-:Y:S02]  /*0ea0*/  FSEL R85, R85, RZ, !P3 ;  /* 0x000000ff55557208 */ /* 0x000fe40005800000 */
[----:B---3--:R-:W-:Y:S02]  /*0eb0*/  PRMT R74, R51, 0x7632, R74 ;  /* 0x00007632334a7816 */ /* 0x008fe4000000004a */
[----:B------:R-:W-:Y:S02]  /*0ec0*/  PRMT R75, R50, 0x7632, R75 ;  /* 0x00007632324b7816 */ /* 0x000fe4000000004b */
[----:B------:R-:W-:Y:S02]  /*0ed0*/  PRMT R72, R49, 0x7632, R72 ;  /* 0x0000763231487816 */ /* 0x000fe40000000048 */
[----:B------:R-:W-:Y:S01]  /*0ee0*/  PRMT R73, R48, 0x7632, R73 ;  /* 0x0000763230497816 */ /* 0x000fe20000000049 */
[----:B------:R-:W-:Y:S06]  /*0ef0*/  @P0 BRA `(.L_x_200) ;  /* 0x0000000c00880947 */ /* 0x000fec0003800000 */
[----:B------:R-:W-:Y:S02]  /*0f00*/  MOV R86, UR20 ;  /* 0x0000001400567c02 */ /* 0x000fe40008000f00 */
[----:B------:R-:W-:Y:S02]  /*0f10*/  MOV R87, UR21 ;  /* 0x0000001500577c02 */ /* 0x000fe40008000f00 */
        /* <DEDUP_REMOVED lines=17> */
.L_x_203:
[----:B------:R-:W-:Y:S05]  /*1030*/  BSYNC.RECONVERGENT B2 ;  /* 0x0000000000027941 */ /* 0x000fea0003800200 */
.L_x_202:
        /* <DEDUP_REMOVED lines=14> */
.L_x_205:
[----:B------:R-:W-:Y:S05]  /*1120*/  BSYNC.RECONVERGENT B2 ;  /* 0x0000000000027941 */ /* 0x000fea0003800200 */
.L_x_204:
[----:B------:R-:W-:Y:S04]  /*1130*/  BSSY.RECONVERGENT B2, `(.L_x_206) ;  /* 0x000000e000027945 */ /* 0x000fe80003800200 */
[----:B------:R-:W-:Y:S05]  /*1140*/  @!P1 BRA `(.L_x_207) ;  /* 0x0000000000309947 */ /* 0x000fea0003800000 */
[----:B------:R-:W-:Y:S01]  /*1150*/  FFMA.FTZ R73, R9, R82, R85 ;  /* 0x0000005209497223 */ /* 0x000fe20000010055 */
[----:B------:R-:W-:Y:S01]  /*1160*/  ISETP.GT.AND P0, PT, R79, RZ, PT ;  /* 0x000000ff4f00720c */ /* 0x000fe20003f04270 */
[----:B------:R-:W-:Y:S02]  /*1170*/  IMAD.U32 R84, R21, 0x10000, RZ ;  /* 0x0001000015547824 */ /* 0x000fe400078e00ff */
        /* <DEDUP_REMOVED lines=9> */
.L_x_207:
[----:B------:R-:W-:Y:S05]  /*1210*/  BSYNC.RECONVERGENT B2 ;  /* 0x0000000000027941 */ /* 0x000fea0003800200 */
.L_x_206:
        /* <DEDUP_REMOVED lines=14> */
.L_x_209:
[----:B------:R-:W-:Y:S05]  /*1300*/  BSYNC.RECONVERGENT B2 ;  /* 0x0000000000027941 */ /* 0x000fea0003800200 */
.L_x_208:
        /* <DEDUP_REMOVED lines=14> */
.L_x_211:
[----:B------:R-:W-:Y:S05]  /*13f0*/  BSYNC.RECONVERGENT B2 ;  /* 0x0000000000027941 */ /* 0x000fea0003800200 */
.L_x_210:
        /* <DEDUP_REMOVED lines=14> */
.L_x_213:
[----:B------:R-:W-:Y:S05]  /*14e0*/  BSYNC.RECONVERGENT B2 ;  /* 0x0000000000027941 */ /* 0x000fea0003800200 */
.L_x_212:
        /* <DEDUP_REMOVED lines=14> */
.L_x_215:
[----:B------:R-:W-:Y:S05]  /*15d0*/  BSYNC.RECONVERGENT B2 ;  /* 0x0000000000027941 */ /* 0x000fea0003800200 */
.L_x_214:
        /* <DEDUP_REMOVED lines=14> */
.L_x_201:
[----:B------:R-:W0:Y:S01]  /*16c0*/  @P1 LDC R58, c[0x0][0x40c] ;  /* 0x00010300ff3a1b82 */ /* 0x000e220000000800 */
[-CC-:B------:R-:W-:Y:S01]  /*16d0*/  FFMA.FTZ R57, R3, R82.reuse, R85.reuse ;  /* 0x0000005203397223 */ /* 0x180fe20000010055 */
[-CC-:B------:R-:W-:Y:S01]  /*16e0*/  FFMA.FTZ R76, R66, R82.reuse, R85.reuse ;  /* 0x00000052424c7223 */ /* 0x180fe20000010055 */
[----:B------:R-:W-:Y:S01]  /*16f0*/  ISETP.GT.AND P0, PT, R79, RZ, PT ;  /* 0x000000ff4f00720c */ /* 0x000fe20003f04270 */
[----:B------:R-:W-:Y:S01]  /*1700*/  FFMA.FTZ R83, R9, R82, R85 ;  /* 0x0000005209537223 */ /* 0x000fe20000010055 */
[----:B------:R-:W-:Y:S01]  /*1710*/  FADD.FTZ R56, R10, -R57 ;  /* 0x800000390a387221 */ /* 0x000fe20000010000 */
[----:B------:R-:W-:Y:S01]  /*1720*/  FADD.FTZ R76, R63, -R76 ;  /* 0x8000004c3f4c7221 */ /* 0x000fe20000010000 */
[----:B------:R-:W-:Y:S01]  /*1730*/  @P1 SHF.L.U32 R77, R48, 0x10, RZ ;  /* 0x00000010304d1819 */ /* 0x000fe200000006ff */
[----:B------:R-:W1:Y:S01]  /*1740*/  @P1 LDC R59, c[0x0][0x40c] ;  /* 0x00010300ff3b1b82 */ /* 0x000e620000000800 */
[C---:B------:R-:W-:Y:S01]  /*1750*/  FMUL.FTZ R57, R81.reuse, R56 ;  /* 0x0000003851397220 */ /* 0x040fe20000410000 */
[----:B------:R-:W-:Y:S01]  /*1760*/  FMUL.FTZ R76, R81, R76 ;  /* 0x0000004c514c7220 */ /* 0x000fe20000410000 */
[----:B------:R-:W-:Y:S01]  /*1770*/  @P1 SHF.L.U32 R92, R73, 0x10, RZ ;  /* 0x00000010495c1819 */ /* 0x000fe200000006ff */
[-CC-:B------:R-:W-:Y:S01]  /*1780*/  FFMA.FTZ R88, R68, R82.reuse, R85.reuse ;  /* 0x0000005244587223 */ /* 0x180fe20000010055 */
[-CC-:B------:R-:W-:Y:S01]  /*1790*/  FFMA.FTZ R73, R11, R82.reuse, R85.reuse ;  /* 0x000000520b497223 */ /* 0x180fe20000010055 */
[----:B------:R-:W-:Y:S01]  /*17a0*/  FSEL R57, R57, RZ, P0 ;  /* 0x000000ff39397208 */ /* 0x000fe20000000000 */
[-CC-:B------:R-:W-:Y:S01]  /*17b0*/  FFMA.FTZ R84, R80, R82.reuse, R85.reuse ;  /* 0x0000005250547223 */ /* 0x180fe20000010055 */
[----:B------:R-:W-:Y:S01]  /*17c0*/  FSEL R56, R76, RZ, P0 ;  /* 0x000000ff4c387208 */ /* 0x000fe20000000000 */
[----:B------:R-:W-:Y:S01]  /*17d0*/  FFMA.FTZ R76, R78, R82, R85 ;  /* 0x000000524e4c7223 */ /* 0x000fe20000010055 */
[----:B------:R-:W-:Y:S01]  /*17e0*/  FADD.FTZ R88, R65, -R88 ;  /* 0x8000005841587221 */ /* 0x000fe20000010000 */
[----:B------:R-:W-:-:S02]  /*17f0*/  @P1 SHF.L.U32 R72, R72, 0x10, RZ ;  /* 0x0000001048481819 */ /* 0x000fc400000006ff */
[----:B------:R-:W-:Y:S01]  /*1800*/  FADD.FTZ R76, R67, -R76 ;  /* 0x8000004c434c7221 */ /* 0x000fe20000010000 */
[----:B------:R-:W-:Y:S01]  /*1810*/  @P1 SHF.L.U32 R89, R50, 0x10, RZ ;  /* 0x0000001032591819 */ /* 0x000fe200000006ff */
[----:B0-----:R-:W-:Y:S01]  /*1820*/  @P1 FMUL.FTZ R79, R57, R58 ;  /* 0x0000003a394f1220 */ /* 0x001fe20000410000 */
[----:B------:R-:W-:Y:S02]  /*1830*/  @P1 IMAD.U32 R58, R20, 0x10000, RZ ;  /* 0x00010000143a1824 */ /* 0x000fe400078e00ff */
[----:B------:R-:W-:Y:S01]  /*1840*/  FMUL.FTZ R76, R81, R76 ;  /* 0x0000004c514c7220 */ /* 0x000fe20000410000 */
[-C--:B------:R-:W-:Y:S01]  /*1850*/  @P1 FFMA.FTZ R40, R77, R79.reuse, R40 ;  /* 0x0000004f4d281223 */ /* 0x080fe20000010028 */
[----:B------:R-:W-:Y:S01]  /*1860*/  @P1 SHF.L.U32 R77, R5, 0x10, RZ ;  /* 0x00000010054d1819 */ /* 0x000fe200000006ff */
[----:B------:R-:W-:Y:S02]  /*1870*/  @P1 FMUL.FTZ R79, R58, R79 ;  /* 0x0000004f3a4f1220 */ /* 0x000fe40000410000 */
[----:B------:R-:W-:Y:S01]  /*1880*/  FSEL R76, R76, RZ, P0 ;  /* 0x000000ff4c4c7208 */ /* 0x000fe20000000000 */
[----:B-1----:R-:W-:Y:S01]  /*1890*/  @P1 FMUL.FTZ R90, R56, R59 ;  /* 0x0000003b385a1220 */ /* 0x002fe20000410000 */
[----:B------:R-:W-:Y:S01]  /*18a0*/  FFMA.FTZ R59, R61, R82, R85 ;  /* 0x000000523d3b7223 */ /* 0x000fe20000010055 */
[----:B------:R-:W0:Y:S01]  /*18b0*/  @P1 LDC R58, c[0x0][0x40c] ;  /* 0x00010300ff3a1b82 */ /* 0x000e220000000800 */
[----:B------:R-:W-:Y:S01]  /*18c0*/  FADD.FTZ R85, R69, -R84 ;  /* 0x8000005445557221 */ /* 0x000fe20000010000 */
[-C--:B------:R-:W-:Y:S01]  /*18d0*/  @P1 FMUL.FTZ R82, R77, R90.reuse ;  /* 0x0000005a4d521220 */ /* 0x080fe20000410000 */
[----:B------:R-:W-:Y:S01]  /*18e0*/  @P1 FFMA.FTZ R41, R92, R90, R41 ;  /* 0x0000005a5c291223 */ /* 0x000fe20000010029 */
[----:B------:R-:W-:Y:S01]  /*18f0*/  FADD.FTZ R90, R60, -R83 ;  /* 0x800000533c5a7221 */ /* 0x000fe20000010000 */
[C---:B------:R-:W-:Y:S01]  /*1900*/  FMUL.FTZ R84, R81.reuse, R88 ;  /* 0x0000005851547220 */ /* 0x040fe20000410000 */
[----:B------:R-:W-:Y:S01]  /*1910*/  FADD.FTZ R92, R62, -R73 ;  /* 0x800000493e5c7221 */ /* 0x000fe20000010000 */
[----:B------:R-:W-:Y:S01]  /*1920*/  FADD.FTZ R59, R64, -R59 ;  /* 0x8000003b403b7221 */ /* 0x000fe20000010000 */
[----:B------:R-:W1:Y:S01]  /*1930*/  @P1 LDC R77, c[0x0][0x40c] ;  /* 0x00010300ff4d1b82 */ /* 0x000e620000000800 */
[C---:B------:R-:W-:Y:S01]  /*1940*/  FMUL.FTZ R83, R81.reuse, R90 ;  /* 0x0000005a51537220 */ /* 0x040fe20000410000 */
[----:B------:R-:W-:Y:S01]  /*1950*/  FSEL R84, R84, RZ, P0 ;  /* 0x000000ff54547208 */ /* 0x000fe20000000000 */
[C---:B------:R-:W-:Y:S01]  /*1960*/  FMUL.FTZ R73, R81.reuse, R92 ;  /* 0x0000005c51497220 */ /* 0x040fe20000410000 */
[C---:B------:R-:W-:Y:S01]  /*1970*/  FMUL.FTZ R59, R81.reuse, R59 ;  /* 0x0000003b513b7220 */ /* 0x040fe20000410000 */
[----:B------:R-:W-:Y:S01]  /*1980*/  F2FP.BF16.F32.PACK_AB R56, R56, R57 ;  /* 0x000000393838723e */ /* 0x000fe200000010ff */
[----:B------:R-:W-:Y:S01]  /*1990*/  FMUL.FTZ R81, R81, R85 ;  /* 0x0000005551517220 */ /* 0x000fe20000410000 */
[----:B------:R-:W-:-:S02]  /*19a0*/  FSEL R83, R83, RZ, P0 ;  /* 0x000000ff53537208 */ /* 0x000fc40000000000 */
[----:B------:R-:W-:Y:S02]  /*19b0*/  @P1 SHF.L.U32 R85, R49, 0x10, RZ ;  /* 0x0000001031551819 */ /* 0x000fe400000006ff */
[----:B------:R-:W-:Y:S02]  /*19c0*/  @P1 F2FP.BF16.F32.PACK_AB R79, RZ, R79 ;  /* 0x0000004fff4f123e */ /* 0x000fe400000010ff */
[----:B------:R-:W-:Y:S02]  /*19d0*/  @P1 F2FP.BF16.F32.PACK_AB R82, RZ, R82 ;  /* 0x00000052ff52123e */ /* 0x000fe400000010ff */
[----:B------:R-:W-:Y:S01]  /*19e0*/  @P1 PRMT R52, R79, 0x7610, R52 ;  /* 0x000076104f341816 */ /* 0x000fe20000000034 */
[----:B0-----:R-:W-:Y:S01]  /*19f0*/  @P1 FMUL.FTZ R57, R83, R58 ;  /* 0x0000003a53391220 */ /* 0x001fe20000410000 */
[----:B------:R-:W-:Y:S01]  /*1a00*/  FSEL R59, R59, RZ, P0 ;  /* 0x000000ff3b3b7208 */ /* 0x000fe20000000000 */
[----:B------:R-:W0:Y:S01]  /*1a10*/  @P1 LDC R58, c[0x0][0x40c] ;  /* 0x00010300ff3a1b82 */ /* 0x000e220000000800 */
[----:B------:R-:W-:Y:S01]  /*1a20*/  @P1 PRMT R52, R52, 0x5410, R82 ;  /* 0x0000541034341816 */ /* 0x000fe20000000052 */
[----:B------:R-:W-:Y:S01]  /*1a30*/  @P1 FFMA.FTZ R42, R85, R57, R42 ;  /* 0x00000039552a1223 */ /* 0x000fe2000001002a */
[----:B------:R-:W-:-:S02]  /*1a40*/  @P1 IMAD.U32 R82, R22, 0x10000, RZ ;  /* 0x0001000016521824 */ /* 0x000fc400078e00ff */
[----:B-1----:R-:W-:-:S03]  /*1a50*/  @P1 FMUL.FTZ R88, R84, R77 ;  /* 0x0000004d54581220 */ /* 0x002fc60000410000 */
[----:B------:R-:W1:Y:S01]  /*1a60*/  @P1 LDC R77, c[0x0][0x40c] ;  /* 0x00010300ff4d1b82 */ /* 0x000e620000000800 */
[----:B------:R-:W-:Y:S01]  /*1a70*/  @P1 FFMA.FTZ R43, R72, R88, R43 ;  /* 0x00000058482b1223 */ /* 0x000fe2000001002b */
[----:B------:R-:W-:-:S05]  /*1a80*/  @P1 SHF.L.U32 R72, R21, 0x10, RZ ;  /* 0x0000001015481819 */ /* 0x000fca00000006ff */
[----:B------:R-:W-:Y:S01]  /*1a90*/  @P1 FMUL.FTZ R85, R72, R57 ;  /* 0x0000003948551220 */ /* 0x000fe20000410000 */
[----:B------:R-:W-:Y:S01]  /*1aa0*/  @P1 SHF.L.U32 R57, R6, 0x10, RZ ;  /* 0x0000001006391819 */ /* 0x000fe200000006ff */
[----:B------:R-:W2:Y:S04]  /*1ab0*/  @P1 LDC R72, c[0x0][0x40c] ;  /* 0x00010300ff481b82 */ /* 0x000ea80000000800 */
[----:B------:R-:W-:Y:S01]  /*1ac0*/  @P1 FMUL.FTZ R88, R57, R88 ;  /* 0x0000005839581220 */ /* 0x000fe20000410000 */
[----:B------:R-:W-:Y:S02]  /*1ad0*/  F2FP.BF16.F32.PACK_AB R57, R84, R83 ;  /* 0x000000535439723e */ /* 0x000fe400000010ff */
[----:B------:R-:W-:Y:S02]  /*1ae0*/  @P1 F2FP.BF16.F32.PACK_AB R83, RZ, R85 ;  /* 0x00000055ff53123e */ /* 0x000fe400000010ff */
[----:B------:R-:W-:-:S02]  /*1af0*/  FSEL R85, R73, RZ, P0 ;  /* 0x000000ff49557208 */ /* 0x000fc40000000000 */
[----:B------:R-:W-:Y:S02]  /*1b00*/  @P1 F2FP.BF16.F32.PACK_AB R73, RZ, R88 ;  /* 0x00000058ff49123e */ /* 0x000fe400000010ff */
[----:B------:R-:W-:Y:S01]  /*1b10*/  @P1 PRMT R53, R83, 0x7610, R53 ;  /* 0x0000761053351816 */ /* 0x000fe20000000035 */
[----:B0-----:R-:W-:Y:S01]  /*1b20*/  @P1 FMUL.FTZ R79, R85, R58 ;  /* 0x0000003a554f1220 */ /* 0x001fe20000410000 */
[C---:B------:R-:W-:Y:S01]  /*1b30*/  F2FP.BF16.F32.PACK_AB R58, R76.reuse, R85 ;  /* 0x000000554c3a723e */ /* 0x040fe200000010ff */
[----:B-1----:R-:W-:Y:S01]  /*1b40*/  @P1 FMUL.FTZ R76, R76, R77 ;  /* 0x0000004d4c4c1220 */ /* 0x002fe20000410000 */
[----:B------:R-:W-:Y:S01]  /*1b50*/  @P1 SHF.L.U32 R85, R7, 0x10, RZ ;  /* 0x0000001007551819 */ /* 0x000fe200000006ff */
[-C--:B------:R-:W-:Y:S01]  /*1b60*/  @P1 FFMA.FTZ R44, R89, R79.reuse, R44 ;  /* 0x0000004f592c1223 */ /* 0x080fe2000001002c */
[----:B------:R-:W-:Y:S01]  /*1b70*/  @P1 FMUL.FTZ R79, R82, R79 ;  /* 0x0000004f524f1220 */ /* 0x000fe20000410000 */
[----:B------:R-:W-:Y:S02]  /*1b80*/  @P1 SHF.L.U32 R82, R23, 0x10, RZ ;  /* 0x0000001017521819 */ /* 0x000fe400000006ff */
[----:B------:R-:W-:Y:S01]  /*1b90*/  @P1 PRMT R53, R53, 0x5410, R73 ;  /* 0x0000541035351816 */ /* 0x000fe20000000049 */
[----:B--2---:R-:W-:Y:S01]  /*1ba0*/  @P1 FMUL.FTZ R77, R59, R72 ;  /* 0x000000483b4d1220 */ /* 0x004fe20000410000 */
[----:B------:R-:W-:Y:S01]  /*1bb0*/  @P1 FMUL.FTZ R72, R85, R76 ;  /* 0x0000004c55481220 */ /* 0x000fe20000410000 */
[----:B------:R-:W-:-:S02]  /*1bc0*/  @P1 F2FP.BF16.F32.PACK_AB R79, RZ, R79 ;  /* 0x0000004fff4f123e */ /* 0x000fc400000010ff */
[-C--:B------:R-:W-:Y:S01]  /*1bd0*/  @P1 FMUL.FTZ R82, R82, R77.reuse ;  /* 0x0000004d52521220 */ /* 0x080fe20000410000 */
[----:B------:R-:W-:Y:S02]  /*1be0*/  @P1 SHF.L.U32 R88, R75, 0x10, RZ ;  /* 0x000000104b581819 */ /* 0x000fe400000006ff */
[----:B------:R-:W-:Y:S02]  /*1bf0*/  @P1 SHF.L.U32 R73, R51, 0x10, RZ ;  /* 0x0000001033491819 */ /* 0x000fe400000006ff */
[----:B------:R-:W-:Y:S01]  /*1c00*/  @P1 F2FP.BF16.F32.PACK_AB R72, RZ, R72 ;  /* 0x00000048ff48123e */ /* 0x000fe200000010ff */
[----:B------:R-:W-:Y:S01]  /*1c10*/  @P1 FFMA.FTZ R45, R88, R76, R45 ;  /* 0x0000004c582d1223 */ /* 0x000fe2000001002d */
[----:B------:R-:W-:Y:S01]  /*1c20*/  @P1 F2FP.BF16.F32.PACK_AB R82, RZ, R82 ;  /* 0x00000052ff52123e */ /* 0x000fe200000010ff */
[----:B------:R-:W-:Y:S01]  /*1c30*/  @P1 FFMA.FTZ R46, R73, R77, R46 ;  /* 0x0000004d492e1223 */ /* 0x000fe2000001002e */
[----:B------:R-:W-:Y:S02]  /*1c40*/  FSEL R84, R81, RZ, P0 ;  /* 0x000000ff51547208 */ /* 0x000fe40000000000 */
[----:B------:R-:W-:-:S02]  /*1c50*/  @P1 PRMT R54, R79, 0x7610, R54 ;  /* 0x000076104f361816 */ /* 0x000fc40000000036 */
[----:B------:R-:W-:Y:S02]  /*1c60*/  F2FP.BF16.F32.PACK_AB R59, R84, R59 ;  /* 0x0000003b543b723e */ /* 0x000fe400000010ff */
[----:B------:R-:W-:Y:S02]  /*1c70*/  @P1 PRMT R54, R54, 0x5410, R72 ;  /* 0x0000541036361816 */ /* 0x000fe40000000048 */
        /* <DEDUP_REMOVED lines=10> */
.L_x_200:
[----:B------:R-:W-:Y:S01]  /*1d20*/  IMAD.U32 R86, RZ, RZ, UR20 ;  /* 0x00000014ff567e24 */ /* 0x000fe2000f8e00ff */
[----:B------:R-:W-:-:S04]  /*1d30*/  MOV R87, UR21 ;  /* 0x0000001500577c02 */ /* 0x000fc80008000f00 */
[----:B------:R-:W-:-:S04]  /*1d40*/  ISETP.NE.U32.AND P0, PT, R86, RZ, PT ;  /* 0x000000ff5600720c */ /* 0x000fc80003f05070 */
[----:B------:R-:W-:-:S13]  /*1d50*/  ISETP.NE.AND.EX P0, PT, R87, RZ, PT, P0 ;  /* 0x000000ff5700720c */ /* 0x000fda0003f05300 */
[----:B------:R-:W-:Y:S05]  /*1d60*/  @P0 BRA `(.L_x_217) ;  /* 0x00000004008c0947 */ /* 0x000fea0003800000 */
[----:B------:R-:W-:Y:S02]  /*1d70*/  ISETP.GT.AND P0, PT, R79, RZ, PT ;  /* 0x000000ff4f00720c */ /* 0x000fe40003f04270 */
[----:B------:R-:W0:Y:S01]  /*1d80*/  @P1 LDC R79, c[0x0][0x40c] ;  /* 0x00010300ff4f1b82 */ /* 0x000e220000000800 */
[----:B------:R-:W-:Y:S02]  /*1d90*/  SHF.L.U32 R88, R77, 0x10, RZ ;  /* 0x000000104d587819 */ /* 0x000fe400000006ff */
[----:B------:R-:W-:Y:S02]  /*1da0*/  SHF.L.U32 R92, R12, 0x10, RZ ;  /* 0x000000100c5c7819 */ /* 0x000fe400000006ff */
[----:B------:R-:W-:Y:S02]  /*1db0*/  SHF.L.U32 R90, R13, 0x10, RZ ;  /* 0x000000100d5a7819 */ /* 0x000fe400000006ff */
[----:B------:R-:W-:Y:S02]  /*1dc0*/  @P1 SHF.L.U32 R73, R73, 0x10, RZ ;  /* 0x0000001049491819 */ /* 0x000fe400000006ff */
[----:B------:R-:W-:-:S02]  /*1dd0*/  SHF.L.U32 R84, R84, 0x10, RZ ;  /* 0x0000001054547819 */ /* 0x000fc400000006ff */
[-CC-:B------:R-:W-:Y:S01]  /*1de0*/  @P0 FFMA.FTZ R76, R66, R82.reuse, R85.reuse ;  /* 0x00000052424c0223 */ /* 0x180fe20000010055 */
[----:B------:R-:W-:Y:S01]  /*1df0*/  @P0 FFMA.FTZ R77, R3, R82, R85 ;  /* 0x00000052034d0223 */ /* 0x000fe20000010055 */
[----:B------:R-:W-:Y:S02]  /*1e00*/  @P1 SHF.L.U32 R72, R72, 0x10, RZ ;  /* 0x0000001048481819 */ /* 0x000fe400000006ff */
[----:B------:R-:W-:Y:S01]  /*1e10*/  @P0 FADD.FTZ R76, R63, -R76 ;  /* 0x8000004c3f4c0221 */ /* 0x000fe20000010000 */
[----:B------:R-:W-:-:S03]  /*1e20*/  @P0 FADD.FTZ R77, R10, -R77 ;  /* 0x8000004d0a4d0221 */ /* 0x000fc60000010000 */
[C---:B------:R-:W-:Y:S01]  /*1e30*/  @P0 FFMA.FTZ R88, R81.reuse, R76, R88 ;  /* 0x0000004c51580223 */ /* 0x040fe20000010058 */
[----:B------:R-:W-:Y:S01]  /*1e40*/  @P0 FFMA.FTZ R92, R81, R77, R92 ;  /* 0x0000004d515c0223 */ /* 0x000fe2000001005c */
[----:B------:R-:W-:Y:S01]  /*1e50*/  SHF.L.U32 R76, R83, 0x10, RZ ;  /* 0x00000010534c7819 */ /* 0x000fe200000006ff */
[----:B------:R-:W1:Y:S01]  /*1e60*/  @P1 LDC R77, c[0x0][0x40c] ;  /* 0x00010300ff4d1b82 */ /* 0x000e620000000800 */
[-CC-:B------:R-:W-:Y:S01]  /*1e70*/  @P0 FFMA.FTZ R83, R11, R82.reuse, R85.reuse ;  /* 0x000000520b530223 */ /* 0x180fe20000010055 */
[----:B0-----:R-:W-:Y:S01]  /*1e80*/  @P1 FMUL.FTZ R88, R88, R79 ;  /* 0x0000004f58581220 */ /* 0x001fe20000410000 */
[----:B------:R-:W-:Y:S02]  /*1e90*/  @P0 FFMA.FTZ R79, R9, R82, R85 ;  /* 0x00000052094f0223 */ /* 0x000fe40000010055 */
[----:B------:R-:W-:Y:S01]  /*1ea0*/  @P0 FADD.FTZ R83, R62, -R83 ;  /* 0x800000533e530221 */ /* 0x000fe20000010000 */
[----:B------:R-:W-:Y:S01]  /*1eb0*/  @P1 FFMA.FTZ R41, R73, R88, R41 ;  /* 0x0000005849291223 */ /* 0x000fe20000010029 */
[----:B------:R-:W-:Y:S01]  /*1ec0*/  @P0 FADD.FTZ R79, R60, -R79 ;  /* 0x8000004f3c4f0221 */ /* 0x000fe20000010000 */
[----:B------:R-:W-:-:S03]  /*1ed0*/  @P1 IMAD.U32 R73, R48, 0x10000, RZ ;  /* 0x0001000030491824 */ /* 0x000fc600078e00ff */
[----:B------:R-:W-:Y:S01]  /*1ee0*/  @P0 FFMA.FTZ R90, R81, R79, R90 ;  /* 0x0000004f515a0223 */ /* 0x000fe2000001005a */
[----:B------:R-:W-:-:S04]  /*1ef0*/  @P0 FFMA.FTZ R79, R68, R82, R85 ;  /* 0x00000052444f0223 */ /* 0x000fc80000010055 */
[----:B------:R-:W-:-:S04]  /*1f00*/  @P0 FADD.FTZ R79, R65, -R79 ;  /* 0x8000004f414f0221 */ /* 0x000fc80000010000 */
[----:B------:R-:W-:Y:S02]  /*1f10*/  @P0 FFMA.FTZ R76, R81, R79, R76 ;  /* 0x0000004f514c0223 */ /* 0x000fe4000001004c */
[----:B------:R-:W0:Y:S01]  /*1f20*/  @P1 LDC R79, c[0x0][0x40c] ;  /* 0x00010300ff4f1b82 */ /* 0x000e220000000800 */
[----:B-1----:R-:W-:Y:S01]  /*1f30*/  @P1 FMUL.FTZ R77, R92, R77 ;  /* 0x0000004d5c4d1220 */ /* 0x002fe20000410000 */
[----:B------:R-:W-:-:S03]  /*1f40*/  @P1 SHF.L.U32 R92, R20, 0x10, RZ ;  /* 0x00000010145c1819 */ /* 0x000fc600000006ff */
[-C--:B------:R-:W-:Y:S01]  /*1f50*/  @P1 FFMA.FTZ R40, R73, R77.reuse, R40 ;  /* 0x0000004d49281223 */ /* 0x080fe20000010028 */
[----:B------:R-:W-:Y:S01]  /*1f60*/  @P1 SHF.L.U32 R73, R5, 0x10, RZ ;  /* 0x0000001005491819 */ /* 0x000fe200000006ff */
[----:B------:R-:W-:Y:S01]  /*1f70*/  @P1 FMUL.FTZ R77, R92, R77 ;  /* 0x0000004d5c4d1220 */ /* 0x000fe20000410000 */
[----:B------:R-:W-:Y:S02]  /*1f80*/  @P1 SHF.L.U32 R92, R75, 0x10, RZ ;  /* 0x000000104b5c1819 */ /* 0x000fe400000006ff */
[----:B------:R-:W-:Y:S01]  /*1f90*/  @P1 SHF.L.U32 R75, R50, 0x10, RZ ;  /* 0x00000010324b1819 */ /* 0x000fe200000006ff */
[----:B------:R-:W-:Y:S01]  /*1fa0*/  @P1 FMUL.FTZ R73, R73, R88 ;  /* 0x0000005849491220 */ /* 0x000fe20000410000 */
[----:B------:R-:W-:Y:S02]  /*1fb0*/  SHF.L.U32 R88, R14, 0x10, RZ ;  /* 0x000000100e587819 */ /* 0x000fe400000006ff */
[----:B------:R-:W-:Y:S02]  /*1fc0*/  @P1 F2FP.BF16.F32.PACK_AB R89, RZ, R77 ;  /* 0x0000004dff59123e */ /* 0x000fe400000010ff */
[----:B------:R-:W1:Y:S01]  /*1fd0*/  @P1 LDC R77, c[0x0][0x40c] ;  /* 0x00010300ff4d1b82 */ /* 0x000e620000000800 */
[----:B------:R-:W-:Y:S01]  /*1fe0*/  @P0 FFMA.FTZ R88, R81, R83, R88 ;  /* 0x0000005351580223 */ /* 0x000fe20000010058 */
[----:B------:R-:W-:-:S02]  /*1ff0*/  @P1 SHF.L.U32 R83, R49, 0x10, RZ ;  /* 0x0000001031531819 */ /* 0x000fc400000006ff */
[----:B------:R-:W-:Y:S01]  /*2000*/  @P1 PRMT R52, R89, 0x7610, R52 ;  /* 0x0000761059341816 */ /* 0x000fe20000000034 */
[-C--:B------:R-:W-:Y:S01]  /*2010*/  @P0 FFMA.FTZ R89, R61, R82.reuse, R85 ;  /* 0x000000523d590223 */ /* 0x080fe20000010055 */
[----:B------:R-:W-:Y:S01]  /*2020*/  @P1 F2FP.BF16.F32.PACK_AB R73, RZ, R73 ;  /* 0x00000049ff49123e */ /* 0x000fe200000010ff */
[----:B0-----:R-:W-:Y:S01]  /*2030*/  @P1 FMUL.FTZ R79, R90, R79 ;  /* 0x0000004f5a4f1220 */ /* 0x001fe20000410000 */
[----:B------:R-:W-:Y:S01]  /*2040*/  @P1 SHF.L.U32 R90, R21, 0x10, RZ ;  /* 0x00000010155a1819 */ /* 0x000fe200000006ff */
[----:B------:R-:W-:Y:S01]  /*2050*/  @P0 FADD.FTZ R89, R64, -R89 ;  /* 0x8000005940590221 */ /* 0x000fe20000010000 */
[----:B------:R-:W-:Y:S01]  /*2060*/  @P1 PRMT R52, R52, 0x5410, R73 ;  /* 0x0000541034341816 */ /* 0x000fe20000000049 */
[-C--:B------:R-:W-:Y:S01]  /*2070*/  @P1 FFMA.FTZ R42, R83, R79.reuse, R42 ;  /* 0x0000004f532a1223 */ /* 0x080fe2000001002a */
[----:B------:R-:W-:Y:S01]  /*2080*/  @P1 SHF.L.U32 R73, R6, 0x10, RZ ;  /* 0x0000001006491819 */ /* 0x000fe200000006ff */
[----:B------:R-:W0:Y:S01]  /*2090*/  @P1 LDC R83, c[0x0][0x40c] ;  /* 0x00010300ff531b82 */ /* 0x000e220000000800 */
[----:B------:R-:W-:Y:S01]  /*20a0*/  @P1 FMUL.FTZ R79, R90, R79 ;  /* 0x0000004f5a4f1220 */ /* 0x000fe20000410000 */
[----:B------:R-:W-:-:S04]  /*20b0*/  @P0 FFMA.FTZ R90, R78, R82, R85 ;  /* 0x000000524e5a0223 */ /* 0x000fc80000010055 */
[----:B------:R-:W-:Y:S01]  /*20c0*/  @P0 FADD.FTZ R90, R67, -R90 ;  /* 0x8000005a435a0221 */ /* 0x000fe20000010000 */
[----:B------:R-:W-:-:S03]  /*20d0*/  @P1 F2FP.BF16.F32.PACK_AB R79, RZ, R79 ;  /* 0x0000004fff4f123e */ /* 0x000fc600000010ff */
[----:B------:R-:W-:Y:S01]  /*20e0*/  @P0 FFMA.FTZ R84, R81, R90, R84 ;  /* 0x0000005a51540223 */ /* 0x000fe20000010054 */
[----:B------:R-:W-:-:S03]  /*20f0*/  @P1 PRMT R53, R79, 0x7610, R53 ;  /* 0x000076104f351816 */ /* 0x000fc60000000035 */
[----:B-1----:R-:W-:Y:S02]  /*2100*/  @P1 FMUL.FTZ R84, R84, R77 ;  /* 0x0000004d54541220 */ /* 0x002fe40000410000 */
[----:B------:R-:W1:Y:S02]  /*2110*/  @P1 LDC R77, c[0x0][0x40c] ;  /* 0x00010300ff4d1b82 */ /* 0x000e640000000800 */
[----:B------:R-:W-:Y:S01]  /*2120*/  @P1 FFMA.FTZ R45, R92, R84, R45 ;  /* 0x000000545c2d1223 */ /* 0x000fe2000001002d */
[----:B0-----:R-:W-:Y:S01]  /*2130*/  @P1 FMUL.FTZ R90, R76, R83 ;  /* 0x000000534c5a1220 */ /* 0x001fe20000410000 */
[----:B------:R-:W-:-:S04]  /*2140*/  IMAD.U32 R76, R15, 0x10000, RZ ;  /* 0x000100000f4c7824 */ /* 0x000fc800078e00ff */
[----:B------:R-:W0:Y:S01]  /*2150*/  @P1 LDC R83, c[0x0][0x40c] ;  /* 0x00010300ff531b82 */ /* 0x000e220000000800 */
[-C--:B------:R-:W-:Y:S01]  /*2160*/  @P1 FFMA.FTZ R43, R72, R90.reuse, R43 ;  /* 0x0000005a482b1223 */ /* 0x080fe2000001002b */
[----:B------:R-:W-:Y:S01]  /*2170*/  @P1 SHF.L.U32 R72, R22, 0x10, RZ ;  /* 0x0000001016481819 */ /* 0x000fe200000006ff */
[----:B------:R-:W-:Y:S01]  /*2180*/  @P0 FFMA.FTZ R76, R81, R89, R76 ;  /* 0x00000059514c0223 */ /* 0x000fe2000001004c */
[----:B------:R-:W-:Y:S01]  /*2190*/  @P1 FMUL.FTZ R90, R73, R90 ;  /* 0x0000005a495a1220 */ /* 0x000fe20000410000 */
[----:B------:R-:W-:-:S04]  /*21a0*/  @P1 SHF.L.U32 R73, R7, 0x10, RZ ;  /* 0x0000001007491819 */ /* 0x000fc800000006ff */
[----:B------:R-:W-:Y:S01]  /*21b0*/  @P1 F2FP.BF16.F32.PACK_AB R90, RZ, R90 ;  /* 0x0000005aff5a123e */ /* 0x000fe200000010ff */
[----:B------:R-:W-:Y:S01]  /*21c0*/  @P1 FMUL.FTZ R84, R73, R84 ;  /* 0x0000005449541220 */ /* 0x000fe20000410000 */
[----:B------:R-:W-:Y:S01]  /*21d0*/  @P1 SHF.L.U32 R73, R51, 0x10, RZ ;  /* 0x0000001033491819 */ /* 0x000fe200000006ff */
[----:B-1----:R-:W-:Y:S01]  /*21e0*/  @P1 FMUL.FTZ R77, R76, R77 ;  /* 0x0000004d4c4d1220 */ /* 0x002fe20000410000 */
[----:B------:R-:W-:Y:S02]  /*21f0*/  @P1 PRMT R53, R53, 0x5410, R90 ;  /* 0x0000541035351816 */ /* 0x000fe4000000005a */
[----:B------:R-:W-:Y:S01]  /*2200*/  @P1 F2FP.BF16.F32.PACK_AB R84, RZ, R84 ;  /* 0x00000054ff54123e */ /* 0x000fe200000010ff */
[----:B------:R-:W-:Y:S01]  /*2210*/  @P1 FFMA.FTZ R46, R73, R77, R46 ;  /* 0x0000004d492e1223 */ /* 0x000fe2000001002e */
[----:B0-----:R-:W-:-:S04]  /*2220*/  @P1 FMUL.FTZ R83, R88, R83 ;  /* 0x0000005358531220 */ /* 0x001fc80000410000 */
[-C--:B------:R-:W-:Y:S01]  /*2230*/  @P1 FFMA.FTZ R44, R75, R83.reuse, R44 ;  /* 0x000000534b2c1223 */ /* 0x080fe2000001002c */
[----:B------:R-:W-:Y:S01]  /*2240*/  @P1 FMUL.FTZ R83, R72, R83 ;  /* 0x0000005348531220 */ /* 0x000fe20000410000 */
[----:B------:R-:W-:-:S04]  /*2250*/  @P1 IMAD.U32 R72, R23, 0x10000, RZ ;  /* 0x0001000017481824 */ /* 0x000fc800078e00ff */
[----:B------:R-:W-:Y:S01]  /*2260*/  @P1 FMUL.FTZ R72, R72, R77 ;  /* 0x0000004d48481220 */ /* 0x000fe20000410000 */
[----:B------:R-:W-:-:S04]  /*2270*/  @P1 F2FP.BF16.F32.PACK_AB R83, RZ, R83 ;  /* 0x00000053ff53123e */ /* 0x000fc800000010ff */
[----:B------:R-:W-:Y:S02]  /*2280*/  @P1 F2FP.BF16.F32.PACK_AB R72, RZ, R72 ;  /* 0x00000048ff48123e */ /* 0x000fe400000010ff */
[----:B------:R-:W-:Y:S02]  /*2290*/  @P1 PRMT R54, R83, 0x7610, R54 ;  /* 0x0000761053361816 */ /* 0x000fe40000000036 */
[----:B------:R-:W-:Y:S02]  /*22a0*/  @P1 PRMT R55, R72, 0x7610, R55 ;  /* 0x0000761048371816 */ /* 0x000fe40000000037 */
[----:B------:R-:W-:Y:S01]  /*22b0*/  @P1 PRMT R54, R54, 0x5410, R84 ;  /* 0x0000541036361816 */ /* 0x000fe20000000054 */
[----:B------:R-:W-:Y:S06]  /*22c0*/  @!P1 BRA `(.L_x_216) ;  /* 0x0000000400d89947 */ /* 0x000fec0003800000 */
[----:B------:R-:W-:Y:S01]  /*22d0*/  PRMT R72, R15, 0x7632, R72 ;  /* 0x000076320f487816 */ /* 0x000fe20000000048 */
[----:B------:R-:W-:Y:S01]  /*22e0*/  @P0 FFMA.FTZ R82, R80, R82, R85 ;  /* 0x0000005250520223 */ /* 0x000fe20000010055 */
[----:B------:R-:W-:Y:S02]  /*22f0*/  SHF.L.U32 R73, R8, 0x10, RZ ;  /* 0x0000001008497819 */ /* 0x000fe400000006ff */
[----:B------:R-:W-:Y:S01]  /*2300*/  SHF.L.U32 R72, R72, 0x10, RZ ;  /* 0x0000001048487819 */ /* 0x000fe200000006ff */
[----:B------:R-:W-:Y:S01]  /*2310*/  @P0 FADD.FTZ R82, R69, -R82 ;  /* 0x8000005245520221 */ /* 0x000fe20000010000 */
[----:B------:R-:W-:-:S03]  /*2320*/  SHF.L.U32 R74, R74, 0x10, RZ ;  /* 0x000000104a4a7819 */ /* 0x000fc600000006ff */
[----:B------:R-:W-:-:S04]  /*2330*/  @P0 FFMA.FTZ R72, R81, R82, R72 ;  /* 0x0000005251480223 */ /* 0x000fc80000010048 */
[----:B------:R-:W-:-:S04]  /*2340*/  FMUL.FTZ R72, R72, UR11 ;  /* 0x0000000b48487c20 */ /* 0x000fc80008410000 */
[-C--:B------:R-:W-:Y:S01]  /*2350*/  FMUL.FTZ R73, R73, R72.reuse ;  /* 0x0000004849497220 */ /* 0x080fe20000410000 */
[----:B------:R-:W-:-:S04]  /*2360*/  FFMA.FTZ R47, R74, R72, R47 ;  /* 0x000000484a2f7223 */ /* 0x000fc8000001002f */
[----:B------:R-:W-:-:S04]  /*2370*/  F2FP.BF16.F32.PACK_AB R73, RZ, R73 ;  /* 0x00000049ff49723e */ /* 0x000fc800000010ff */
[----:B------:R-:W-:Y:S01]  /*2380*/  PRMT R55, R55, 0x5410, R73 ;  /* 0x0000541037377816 */ /* 0x000fe20000000049 */
[----:B------:R-:W-:Y:S06]  /*2390*/  BRA `(.L_x_216) ;  /* 0x0000000400a47947 */ /* 0x000fec0003800000 */
.L_x_217:
[----:B------:R-:W-:Y:S01]  /*23a0*/  ISETP.GT.AND P0, PT, R79, RZ, PT ;  /* 0x000000ff4f00720c */ /* 0x000fe20003f04270 */
[----:B------:R-:W-:Y:S01]  /*23b0*/  @P2 FFMA.FTZ R79, R3, R82, R85 ;  /* 0x00000052034f2223 */ /* 0x000fe20000010055 */
[----:B------:R-:W-:Y:S01]  /*23c0*/  IMAD.U32 R90, R12, 0x10000, RZ ;  /* 0x000100000c5a7824 */ /* 0x000fe200078e00ff */
[----:B------:R-:W-:Y:S02]  /*23d0*/  SHF.L.U32 R88, R13, 0x10, RZ ;  /* 0x000000100d587819 */ /* 0x000fe400000006ff */
[----:B------:R-:W-:Y:S01]  /*23e0*/  @P2 FADD.FTZ R79, R10, -R79 ;  /* 0x8000004f0a4f2221 */ /* 0x000fe20000010000 */
[----:B------:R-:W-:Y:S02]  /*23f0*/  @P1 SHF.L.U32 R75, R75, 0x10, RZ ;  /* 0x000000104b4b1819 */ /* 0x000fe400000006ff */
[----:B------:R-:W-:Y:S01]  /*2400*/  @P1 SHF.L.U32 R89, R8, 0x10, RZ ;  /* 0x0000001008591819 */ /* 0x000fe200000006ff */
[----:B------:R-:W-:Y:S01]  /*2410*/  @P2 FFMA.FTZ R90, R81, R79, R90 ;  /* 0x0000004f515a2223 */ /* 0x000fe2000001005a */
[----:B------:R-:W-:-:S03]  /*2420*/  @P1 SHF.L.U32 R74, R74, 0x10, RZ ;  /* 0x000000104a4a1819 */ /* 0x000fc600000006ff */
[-CC-:B------:R-:W-:Y:S01]  /*2430*/  @P0 FFMA.FTZ R58, R66, R82.reuse, R85.reuse ;  /* 0x00000052423a0223 */ /* 0x180fe20000010055 */
[----:B------:R-:W-:Y:S01]  /*2440*/  @!P0 PRMT R56, R12, 0x7632, R56 ;  /* 0x000076320c388816 */ /* 0x000fe20000000038 */
[-CC-:B------:R-:W-:Y:S01]  /*2450*/  @P0 FFMA.FTZ R59, R78, R82.reuse, R85.reuse ;  /* 0x000000524e3b0223 */ /* 0x180fe20000010055 */
[----:B------:R-:W-:Y:S01]  /*2460*/  @P0 SHF.L.U32 R84, R77, 0x10, RZ ;  /* 0x000000104d540819 */ /* 0x000fe200000006ff */
[----:B------:R-:W-:Y:S01]  /*2470*/  @P0 FADD.FTZ R58, R63, -R58 ;  /* 0x8000003a3f3a0221 */ /* 0x000fe20000010000 */
[----:B------:R-:W-:Y:S01]  /*2480*/  @!P0 SHF.L.U32 R56, R56, 0x10, RZ ;  /* 0x0000001038388819 */ /* 0x000fe200000006ff */
[-CC-:B------:R-:W-:Y:S01]  /*2490*/  @P0 FFMA.FTZ R77, R11, R82.reuse, R85.reuse ;  /* 0x000000520b4d0223 */ /* 0x180fe20000010055 */
[--C-:B------:R-:W-:Y:S01]  /*24a0*/  @P0 FFMA.FTZ R83, R9, R82, R85.reuse ;  /* 0x0000005209530223 */ /* 0x100fe20000010055 */
[----:B------:R-:W-:Y:S01]  /*24b0*/  @P0 FFMA.FTZ R56, R81, R58, R84 ;  /* 0x0000003a51380223 */ /* 0x000fe20000010054 */
[-CC-:B------:R-:W-:Y:S01]  /*24c0*/  @P0 FFMA.FTZ R58, R68, R82.reuse, R85.reuse ;  /* 0x00000052443a0223 */ /* 0x180fe20000010055 */
[-CC-:B------:R-:W-:Y:S01]  /*24d0*/  @P0 FFMA.FTZ R57, R61, R82.reuse, R85.reuse ;  /* 0x000000523d390223 */ /* 0x180fe20000010055 */
[----:B------:R-:W-:Y:S01]  /*24e0*/  @P0 FFMA.FTZ R92, R80, R82, R85 ;  /* 0x00000052505c0223 */ /* 0x000fe20000010055 */
[----:B------:R-:W-:Y:S01]  /*24f0*/  @P0 FADD.FTZ R59, R67, -R59 ;  /* 0x8000003b433b0221 */ /* 0x000fe20000010000 */
[--C-:B------:R-:W-:Y:S01]  /*2500*/  @P0 FADD.FTZ R79, R65, -R58.reuse ;  /* 0x8000003a414f0221 */ /* 0x100fe20000010000 */
[----:B------:R-:W-:Y:S01]  /*2510*/  PRMT R58, R14, 0x7632, R58 ;  /* 0x000076320e3a7816 */ /* 0x000fe2000000003a */
[----:B------:R-:W-:Y:S01]  /*2520*/  @P0 FADD.FTZ R77, R62, -R77 ;  /* 0x8000004d3e4d0221 */ /* 0x000fe20000010000 */
[----:B------:R-:W-:Y:S01]  /*2530*/  SHF.L.U32 R82, R14, 0x10, RZ ;  /* 0x000000100e527819 */ /* 0x000fe200000006ff */
[----:B------:R-:W-:Y:S01]  /*2540*/  @P0 FADD.FTZ R83, R60, -R83 ;  /* 0x800000533c530221 */ /* 0x000fe20000010000 */
[----:B------:R-:W-:Y:S01]  /*2550*/  SHF.L.U32 R58, R58, 0x10, RZ ;  /* 0x000000103a3a7819 */ /* 0x000fe200000006ff */
[----:B------:R-:W-:Y:S01]  /*2560*/  @P0 FADD.FTZ R57, R64, -R57 ;  /* 0x8000003940390221 */ /* 0x000fe20000010000 */
[----:B------:R-:W-:Y:S01]  /*2570*/  PRMT R84, R13, 0x7632, R84 ;  /* 0x000076320d547816 */ /* 0x000fe20000000054 */
[C---:B------:R-:W-:Y:S01]  /*2580*/  @P0 FFMA.FTZ R82, R81.reuse, R77, R82 ;  /* 0x0000004d51520223 */ /* 0x040fe20000010052 */
[C---:B------:R-:W-:Y:S01]  /*2590*/  @P0 FFMA.FTZ R88, R81.reuse, R83, R88 ;  /* 0x0000005351580223 */ /* 0x040fe20000010058 */
[----:B------:R-:W-:Y:S01]  /*25a0*/  @P0 FFMA.FTZ R58, R81, R59, R58 ;  /* 0x0000003b513a0223 */ /* 0x000fe2000001003a */
[----:B------:R-:W-:Y:S01]  /*25b0*/  SHF.L.U32 R59, R76, 0x10, RZ ;  /* 0x000000104c3b7819 */ /* 0x000fe200000006ff */
[----:B------:R-:W0:Y:S01]  /*25c0*/  @P1 LDC R77, c[0x0][0x40c] ;  /* 0x00010300ff4d1b82 */ /* 0x000e220000000800 */
[----:B------:R-:W-:Y:S01]  /*25d0*/  SHF.L.U32 R76, R15, 0x10, RZ ;  /* 0x000000100f4c7819 */ /* 0x000fe200000006ff */
[----:B------:R-:W-:Y:S01]  /*25e0*/  @P0 FADD.FTZ R92, R69, -R92 ;  /* 0x8000005c455c0221 */ /* 0x000fe20000010000 */
[----:B------:R-:W-:-:S02]  /*25f0*/  SHF.L.U32 R84, R84, 0x10, RZ ;  /* 0x0000001054547819 */ /* 0x000fc400000006ff */
[----:B------:R-:W-:Y:S01]  /*2600*/  @P1 SHF.L.U32 R85, R22, 0x10, RZ ;  /* 0x0000001016551819 */ /* 0x000fe200000006ff */
[C---:B------:R-:W-:Y:S01]  /*2610*/  @P0 FFMA.FTZ R76, R81.reuse, R57, R76 ;  /* 0x00000039514c0223 */ /* 0x040fe2000001004c */
[C---:B------:R-:W-:Y:S01]  /*2620*/  @P0 FFMA.FTZ R59, R81.reuse, R92, R59 ;  /* 0x0000005c513b0223 */ /* 0x040fe2000001003b */
[----:B------:R-:W1:Y:S01]  /*2630*/  @P1 LDC R57, c[0x0][0x40c] ;  /* 0x00010300ff391b82 */ /* 0x000e620000000800 */
[----:B------:R-:W-:Y:S01]  /*2640*/  @P0 FFMA.FTZ R84, R81, R79, R84 ;  /* 0x0000004f51540223 */ /* 0x000fe20000010054 */
[----:B------:R-:W-:Y:S01]  /*2650*/  @P1 IMAD.U32 R92, R73, 0x10000, RZ ;  /* 0x00010000495c1824 */ /* 0x000fe200078e00ff */
[----:B------:R-:W-:-:S05]  /*2660*/  @P1 SHF.L.U32 R81, R72, 0x10, RZ ;  /* 0x0000001048511819 */ /* 0x000fca00000006ff */
[----:B------:R-:W2:Y:S08]  /*2670*/  @P1 LDC R83, c[0x0][0x40c] ;  /* 0x00010300ff531b82 */ /* 0x000eb00000000800 */
[----:B------:R-:W3:Y:S01]  /*2680*/  @P1 LDC R79, c[0x0][0x40c] ;  /* 0x00010300ff4f1b82 */ /* 0x000ee20000000800 */
[C---:B0-----:R-:W-:Y:S01]  /*2690*/  @P1 FMUL.FTZ R77, R56.reuse, R77 ;  /* 0x0000004d384d1220 */ /* 0x041fe20000410000 */
[----:B------:R-:W-:-:S03]  /*26a0*/  F2FP.BF16.F32.PACK_AB R56, R56, R90 ;  /* 0x0000005a3838723e */ /* 0x000fc600000010ff */
[----:B------:R-:W-:-:S03]  /*26b0*/  @P1 FFMA.FTZ R41, R92, R77, R41 ;  /* 0x0000004d5c291223 */ /* 0x000fc60000010029 */
[----:B------:R-:W0:Y:S01]  /*26c0*/  @P1 LDC R73, c[0x0][0x40c] ;  /* 0x00010300ff491b82 */ /* 0x000e220000000800 */
[----:B-1----:R-:W-:-:S04]  /*26d0*/  @P1 FMUL.FTZ R72, R84, R57 ;  /* 0x0000003954481220 */ /* 0x002fc80000410000 */
[----:B------:R-:W-:Y:S01]  /*26e0*/  @P1 FFMA.FTZ R43, R81, R72, R43 ;  /* 0x00000048512b1223 */ /* 0x000fe2000001002b */
[----:B------:R-:W-:Y:S01]  /*26f0*/  @P1 SHF.L.U32 R81, R5, 0x10, RZ ;  /* 0x0000001005511819 */ /* 0x000fe200000006ff */
[C---:B--2---:R-:W-:Y:S01]  /*2700*/  @P1 FMUL.FTZ R92, R58.reuse, R83 ;  /* 0x000000533a5c1220 */ /* 0x044fe20000410000 */
[----:B------:R-:W1:Y:S01]  /*2710*/  @P1 LDC R57, c[0x0][0x40c] ;  /* 0x00010300ff391b82 */ /* 0x000e620000000800 */
[----:B------:R-:W-:Y:S02]  /*2720*/  F2FP.BF16.F32.PACK_AB R58, R58, R82 ;  /* 0x000000523a3a723e */ /* 0x000fe400000010ff */
[----:B------:R-:W-:Y:S01]  /*2730*/  @P1 FMUL.FTZ R77, R81, R77 ;  /* 0x0000004d514d1220 */ /* 0x000fe20000410000 */
[----:B------:R-:W-:Y:S01]  /*2740*/  @P1 FFMA.FTZ R45, R75, R92, R45 ;  /* 0x0000005c4b2d1223 */ /* 0x000fe2000001002d */
[----:B------:R-:W-:Y:S01]  /*2750*/  @P1 SHF.L.U32 R75, R48, 0x10, RZ ;  /* 0x00000010304b1819 */ /* 0x000fe200000006ff */
[----:B------:R-:W-:Y:S01]  /*2760*/  @P1 IMAD.U32 R81, R21, 0x10000, RZ ;  /* 0x0001000015511824 */ /* 0x000fe200078e00ff */
[----:B------:R-:W-:Y:S01]  /*2770*/  @P1 SHF.L.U32 R83, R7, 0x10, RZ ;  /* 0x0000001007531819 */ /* 0x000fe200000006ff */
[----:B---3--:R-:W-:Y:S01]  /*2780*/  @P1 FMUL.FTZ R79, R90, R79 ;  /* 0x0000004f5a4f1220 */ /* 0x008fe20000410000 */
[----:B------:R-:W-:-:S03]  /*2790*/  @P1 F2FP.BF16.F32.PACK_AB R77, RZ, R77 ;  /* 0x0000004dff4d123e */ /* 0x000fc600000010ff */
[----:B------:R-:W-:Y:S01]  /*27a0*/  @P1 FFMA.FTZ R40, R75, R79, R40 ;  /* 0x0000004f4b281223 */ /* 0x000fe20000010028 */
[----:B------:R-:W-:Y:S01]  /*27b0*/  @P1 SHF.L.U32 R75, R20, 0x10, RZ ;  /* 0x00000010144b1819 */ /* 0x000fe200000006ff */
[----:B------:R-:W-:Y:S01]  /*27c0*/  @P1 FMUL.FTZ R83, R83, R92 ;  /* 0x0000005c53531220 */ /* 0x000fe20000410000 */
[----:B0-----:R-:W-:-:S03]  /*27d0*/  @P1 FMUL.FTZ R73, R88, R73 ;  /* 0x0000004958491220 */ /* 0x001fc60000410000 */
[----:B------:R-:W-:Y:S01]  /*27e0*/  @P1 FMUL.FTZ R75, R75, R79 ;  /* 0x0000004f4b4b1220 */ /* 0x000fe20000410000 */
[----:B------:R-:W-:Y:S02]  /*27f0*/  @P1 SHF.L.U32 R79, R49, 0x10, RZ ;  /* 0x00000010314f1819 */ /* 0x000fe400000006ff */
[----:B------:R-:W-:Y:S02]  /*2800*/  @P1 F2FP.BF16.F32.PACK_AB R83, RZ, R83 ;  /* 0x00000053ff53123e */ /* 0x000fe400000010ff */
[----:B------:R-:W-:Y:S01]  /*2810*/  @P1 F2FP.BF16.F32.PACK_AB R75, RZ, R75 ;  /* 0x0000004bff4b123e */ /* 0x000fe200000010ff */
[-C--:B------:R-:W-:Y:S01]  /*2820*/  @P1 FFMA.FTZ R42, R79, R73.reuse, R42 ;  /* 0x000000494f2a1223 */ /* 0x080fe2000001002a */
[----:B------:R-:W-:Y:S01]  /*2830*/  @P1 FMUL.FTZ R79, R81, R73 ;  /* 0x00000049514f1220 */ /* 0x000fe20000410000 */
[----:B------:R-:W-:Y:S01]  /*2840*/  @P1 SHF.L.U32 R73, R50, 0x10, RZ ;  /* 0x0000001032491819 */ /* 0x000fe200000006ff */
[----:B-1----:R-:W-:Y:S01]  /*2850*/  @P1 FMUL.FTZ R57, R82, R57 ;  /* 0x0000003952391220 */ /* 0x002fe20000410000 */
[----:B------:R-:W-:-:S02]  /*2860*/  @P1 SHF.L.U32 R81, R6, 0x10, RZ ;  /* 0x0000001006511819 */ /* 0x000fc400000006ff */
[----:B------:R-:W-:Y:S01]  /*2870*/  @P1 SHF.L.U32 R82, R23, 0x10, RZ ;  /* 0x0000001017521819 */ /* 0x000fe200000006ff */
[-C--:B------:R-:W-:Y:S01]  /*2880*/  @P1 FFMA.FTZ R44, R73, R57.reuse, R44 ;  /* 0x00000039492c1223 */ /* 0x080fe2000001002c */
[----:B------:R-:W-:Y:S01]  /*2890*/  @P1 FMUL.FTZ R85, R85, R57 ;  /* 0x0000003955551220 */ /* 0x000fe20000410000 */
[----:B------:R-:W0:Y:S01]  /*28a0*/  @P1 LDC R73, c[0x0][0x40c] ;  /* 0x00010300ff491b82 */ /* 0x000e220000000800 */
[----:B------:R-:W-:Y:S01]  /*28b0*/  @P1 FMUL.FTZ R81, R81, R72 ;  /* 0x0000004851511220 */ /* 0x000fe20000410000 */
[----:B------:R-:W-:Y:S02]  /*28c0*/  @P1 F2FP.BF16.F32.PACK_AB R79, RZ, R79 ;  /* 0x0000004fff4f123e */ /* 0x000fe400000010ff */
[----:B------:R-:W-:Y:S02]  /*28d0*/  @P1 F2FP.BF16.F32.PACK_AB R85, RZ, R85 ;  /* 0x00000055ff55123e */ /* 0x000fe400000010ff */
[----:B------:R-:W-:Y:S02]  /*28e0*/  @P1 F2FP.BF16.F32.PACK_AB R81, RZ, R81 ;  /* 0x00000051ff51123e */ /* 0x000fe400000010ff */
[----:B------:R-:W1:Y:S01]  /*28f0*/  @P1 LDC R72, c[0x0][0x40c] ;  /* 0x00010300ff481b82 */ /* 0x000e620000000800 */
[----:B------:R-:W-:-:S02]  /*2900*/  @P1 PRMT R52, R75, 0x7610, R52 ;  /* 0x000076104b341816 */ /* 0x000fc40000000034 */
[----:B------:R-:W-:Y:S02]  /*2910*/  @P1 PRMT R53, R79, 0x7610, R53 ;  /* 0x000076104f351816 */ /* 0x000fe40000000035 */
[----:B------:R-:W-:Y:S02]  /*2920*/  @P1 PRMT R54, R85, 0x7610, R54 ;  /* 0x0000761055361816 */ /* 0x000fe40000000036 */
[----:B------:R-:W-:Y:S02]  /*2930*/  F2FP.BF16.F32.PACK_AB R57, R84, R88 ;  /* 0x000000585439723e */ /* 0x000fe400000010ff */
[----:B------:R-:W-:Y:S02]  /*2940*/  @P1 PRMT R52, R52, 0x5410, R77 ;  /* 0x0000541034341816 */ /* 0x000fe4000000004d */
[----:B------:R-:W-:Y:S02]  /*2950*/  @P1 PRMT R53, R53, 0x5410, R81 ;  /* 0x0000541035351816 */ /* 0x000fe40000000051 */
[----:B------:R-:W-:Y:S01]  /*2960*/  @P1 PRMT R54, R54, 0x5410, R83 ;  /* 0x0000541036361816 */ /* 0x000fe20000000053 */
[----:B0-----:R-:W-:Y:S01]  /*2970*/  @P1 FMUL.FTZ R73, R76, R73 ;  /* 0x000000494c491220 */ /* 0x001fe20000410000 */
[C---:B-1----:R-:W-:Y:S01]  /*2980*/  @P1 FMUL.FTZ R72, R59.reuse, R72 ;  /* 0x000000483b481220 */ /* 0x042fe20000410000 */
[----:B------:R-:W-:-:S02]  /*2990*/  F2FP.BF16.F32.PACK_AB R59, R59, R76 ;  /* 0x0000004c3b3b723e */ /* 0x000fc400000010ff */
[-C--:B------:R-:W-:Y:S01]  /*29a0*/  @P1 FMUL.FTZ R76, R82, R73.reuse ;  /* 0x00000049524c1220 */ /* 0x080fe20000410000 */
[-C--:B------:R-:W-:Y:S01]  /*29b0*/  @P1 FMUL.FTZ R82, R89, R72.reuse ;  /* 0x0000004859521220 */ /* 0x080fe20000410000 */
[----:B------:R-:W-:Y:S02]  /*29c0*/  @P1 IMAD.U32 R89, R51, 0x10000, RZ ;  /* 0x0001000033591824 */ /* 0x000fe400078e00ff */
[----:B------:R-:W-:Y:S01]  /*29d0*/  @P1 FFMA.FTZ R47, R74, R72, R47 ;  /* 0x000000484a2f1223 */ /* 0x000fe2000001002f */
[----:B------:R-:W-:Y:S02]  /*29e0*/  @P1 F2FP.BF16.F32.PACK_AB R76, RZ, R76 ;  /* 0x0000004cff4c123e */ /* 0x000fe400000010ff */
[----:B------:R-:W-:Y:S01]  /*29f0*/  @P1 F2FP.BF16.F32.PACK_AB R82, RZ, R82 ;  /* 0x00000052ff52123e */ /* 0x000fe200000010ff */
[----:B------:R-:W-:Y:S01]  /*2a00*/  @P1 FFMA.FTZ R46, R89, R73, R46 ;  /* 0x00000049592e1223 */ /* 0x000fe2000001002e */
[----:B------:R-:W-:-:S04]  /*2a10*/  @P1 PRMT R55, R76, 0x7610, R55 ;  /* 0x000076104c371816 */ /* 0x000fc80000000037 */
[----:B------:R-:W-:-:S07]  /*2a20*/  @P1 PRMT R55, R55, 0x5410, R82 ;  /* 0x0000541037371816 */ /* 0x000fce0000000052 */
.L_x_216:
[----:B------:R-:W-:Y:S05]  /*2a30*/  BSYNC.RECONVERGENT B1 ;  /* 0x0000000000017941 */ /* 0x000fea0003800200 */
.L_x_199:
[----:B------:R-:W-:Y:S01]  /*2a40*/  ISETP.NE.U32.AND P0, PT, R86, RZ, PT ;  /* 0x000000ff5600720c */ /* 0x000fe20003f05070 */
[----:B------:R-:W0:Y:S03]  /*2a50*/  @P1 LDC.64 R72, c[0x0][0x468] ;  /* 0x00011a00ff481b82 */ /* 0x000e260000000a00 */
[----:B------:R-:W-:-:S13]  /*2a60*/  ISETP.NE.AND.EX P0, PT, R87, RZ, PT, P0 ;  /* 0x000000ff5700720c */ /* 0x000fda0003f05300 */
[----:B------:R-:W1:Y:S08]  /*2a70*/  @P0 LDC R77, c[0x0][0x388] ;  /* 0x0000e200ff4d0b82 */ /* 0x000e700000000800 */
[----:B------:R-:W2:Y:S01]  /*2a80*/  @P0 LDC.64 R74, c[0x0][0x478] ;  /* 0x00011e00ff4a0b82 */ /* 0x000ea20000000a00 */
[----:B0-----:R-:W-:-:S04]  /*2a90*/  @P1 LEA R72, P2, R70, R72, 0x4 ;  /* 0x0000004846481211 */ /* 0x001fc800078420ff */
[----:B------:R-:W-:Y:S01]  /*2aa0*/  @P1 LEA.HI.X R73, R70, R73, R71, 0x4, P2 ;  /* 0x0000004946491211 */ /* 0x000fe200010f2447 */
[----:B-1----:R-:W-:Y:S02]  /*2ab0*/  @P0 IMAD R79, R4, R77, RZ ;  /* 0x0000004d044f0224 */ /* 0x002fe400078e02ff */
[----:B------:R-:W0:Y:S03]  /*2ac0*/  LDC.64 R76, c[0x0][0x380] ;  /* 0x0000e000ff4c7b82 */ /* 0x000e260000000a00 */
[----:B------:R-:W-:-:S04]  /*2ad0*/  @P0 SHF.R.S32.HI R82, RZ, 0x1f, R79 ;  /* 0x0000001fff520819 */ /* 0x000fc8000001144f */
[----:B------:R-:W-:-:S04]  /*2ae0*/  @P0 LEA.HI R79, R82, R79, RZ, 0x3 ;  /* 0x0000004f524f0211 */ /* 0x000fc800078f18ff */
[----:B------:R-:W-:-:S05]  /*2af0*/  @P0 LEA.HI.SX32 R79, R79, R0, 0x1d ;  /* 0x000000004f4f0211 */ /* 0x000fca00078feaff */
[----:B--2---:R-:W-:-:S05]  /*2b00*/  @P0 IMAD.WIDE.U32 R74, R79, 0x10, R74 ;  /* 0x000000104f4a0825 */ /* 0x004fca00078e004a */
[----:B------:R1:W-:Y:S01]  /*2b10*/  @P0 STG.E.128 desc[UR6][R74.64], R56 ;  /* 0x000000384a000986 */ /* 0x0003e2000c101d06 */
[----:B0-----:R-:W-:-:S03]  /*2b20*/  LEA R4, R76, R4, 0x2 ;  /* 0x000000044c047211 */ /* 0x001fc600078e10ff */
[----:B------:R1:W-:Y:S01]  /*2b30*/  @P1 STG.E.128 desc[UR6][R72.64], R52 ;  /* 0x0000003448001986 */ /* 0x0003e2000c101d06 */
[----:B------:R-:W-:-:S13]  /*2b40*/  ISETP.GE.AND P0, PT, R4, R77, PT ;  /* 0x0000004d0400720c */ /* 0x000fda0003f06270 */
[----:B------:R-:W-:Y:S05]  /*2b50*/  @!P0 BRA `(.L_x_218) ;  /* 0xffffffd400cc8947 */ /* 0x000fea000383ffff */
.L_x_194:
[----:B------:R-:W-:Y:S05]  /*2b60*/  BSYNC B0 ;  /* 0x0000000000007941 */ /* 0x000fea0003800000 */
.L_x_193:
[----:B------:R-:W0:Y:S01]  /*2b70*/  S2R R16, SR_TID.X ;  /* 0x0000000000107919 */ /* 0x000e220000002100 */
[----:B------:R-:W-:Y:S01]  /*2b80*/  MOV R2, 0x400 ;  /* 0x0000040000027802 */ /* 0x000fe20000000f00 */
[----:B------:R-:W-:Y:S05]  /*2b90*/  WARPSYNC.ALL ;  /* 0x0000000000007948 */ /* 0x000fea0003800000 */
[----:B------:R-:W2:Y:S01]  /*2ba0*/  S2R R3, SR_CgaCtaId ;  /* 0x0000000000037919 */ /* 0x000ea20000008800 */
[----:B------:R-:W3:Y:S01]  /*2bb0*/  LDC R14, c[0x0][0x388] ;  /* 0x0000e200ff0e7b82 */ /* 0x000ee20000000800 */
[----:B------:R-:W4:Y:S01]  /*2bc0*/  LDCU.128 UR12, c[0x0][0x440] ;  /* 0x00008800ff0c77ac */ /* 0x000f220008000c00 */
[----:B------:R-:W5:Y:S01]  /*2bd0*/  LDCU.64 UR16, c[0x0][0x460] ;  /* 0x00008c00ff1077ac */ /* 0x000f620008000a00 */
[----:B0-----:R-:W-:-:S04]  /*2be0*/  LOP3.LUT R0, R16, 0x60, RZ, 0xc0, !PT ;  /* 0x0000006010007812 */ /* 0x001fc800078ec0ff */
[----:B------:R-:W-:Y:S02]  /*2bf0*/  LOP3.LUT R0, R0, 0x1f, R16, 0xf8, !PT ;  /* 0x0000001f00007812 */ /* 0x000fe400078ef810 */
[----:B--2---:R-:W-:-:S04]  /*2c00*/  LEA R3, R3, R2, 0x18 ;  /* 0x0000000203037211 */ /* 0x004fc800078ec0ff */
[-C--:B------:R-:W-:Y:S02]  /*2c10*/  LEA R0, R0, R3.reuse, 0x5 ;  /* 0x0000000300007211 */ /* 0x080fe400078e28ff */
[----:B------:R-:W-:-:S03]  /*2c20*/  LEA R3, R16, R3, 0x2 ;  /* 0x0000000310037211 */ /* 0x000fc600078e10ff */
[----:B------:R-:W-:Y:S04]  /*2c30*/  STS.128 [R0], R32 ;  /* 0x0000002000007388 */ /* 0x000fe80000000c00 */
[----:B------:R-:W-:Y:S01]  /*2c40*/  STS.128 [R0+0x10], R36 ;  /* 0x0000102400007388 */ /* 0x000fe20000000c00 */
[----:B------:R-:W-:Y:S06]  /*2c50*/  BAR.SYNC.DEFER_BLOCKING 0x0 ;  /* 0x0000000000007b1d */ /* 0x000fec0000010000 */
[----:B------:R-:W0:Y:S04]  /*2c60*/  LDS R2, [R3] ;  /* 0x0000000003027984 */ /* 0x000e280000000800 */
[----:B------:R-:W2:Y:S04]  /*2c70*/  LDS R5, [R3+0x400] ;  /* 0x0004000003057984 */ /* 0x000ea80000000800 */
[----:B------:R-:W1:Y:S04]  /*2c80*/  LDS R4, [R3+0x200] ;  /* 0x0002000003047984 */ /* 0x000e680000000800 */
[----:B------:R-:W4:Y:S04]  /*2c90*/  LDS R7, [R3+0x600] ;  /* 0x0006000003077984 */ /* 0x000f280000000800 */
[----:B------:R-:W5:Y:S04]  /*2ca0*/  LDS R9, [R3+0x800] ;  /* 0x0008000003097984 */ /* 0x000f680000000800 */
[----:B------:R-:W3:Y:S04]  /*2cb0*/  LDS R11, [R3+0xa00] ;  /* 0x000a0000030b7984 */ /* 0x000ee80000000800 */
[----:B------:R-:W3:Y:S04]  /*2cc0*/  LDS R13, [R3+0xc00] ;  /* 0x000c0000030d7984 */ /* 0x000ee80000000800 */
[----:B------:R-:W3:Y:S01]  /*2cd0*/  LDS R15, [R3+0xe00] ;  /* 0x000e0000030f7984 */ /* 0x000ee20000000800 */
[----:B------:R-:W-:Y:S01]  /*2ce0*/  BAR.SYNC.DEFER_BLOCKING 0x0 ;  /* 0x0000000000007b1d */ /* 0x000fe20000010000 */
[----:B0-----:R-:W-:-:S04]  /*2cf0*/  FADD.FTZ R2, RZ, R2 ;  /* 0x00000002ff027221 */ /* 0x001fc80000010000 */
[----:B--2---:R-:W-:Y:S01]  /*2d00*/  FADD.FTZ R2, R2, R5 ;  /* 0x0000000502027221 */ /* 0x004fe20000010000 */
[----:B-1----:R-:W-:-:S04]  /*2d10*/  FADD.FTZ R4, RZ, R4 ;  /* 0x00000004ff047221 */ /* 0x002fc80000010000 */
[----:B----4-:R-:W-:Y:S01]  /*2d20*/  FADD.FTZ R4, R4, R7 ;  /* 0x0000000704047221 */ /* 0x010fe20000010000 */
[----:B------:R-:W-:Y:S01]  /*2d30*/  STS.128 [R0], R24 ;  /* 0x0000001800007388 */ /* 0x000fe20000000c00 */
[----:B-----5:R-:W-:-:S03]  /*2d40*/  FADD.FTZ R2, R2, R9 ;  /* 0x0000000902027221 */ /* 0x020fc60000010000 */
[----:B------:R-:W-:Y:S01]  /*2d50*/  STS.128 [R0+0x10], R28 ;  /* 0x0000101c00007388 */ /* 0x000fe20000000c00 */
[----:B---3--:R-:W-:Y:S01]  /*2d60*/  FADD.FTZ R4, R4, R11 ;  /* 0x0000000b04047221 */ /* 0x008fe20000010000 */
        /* <DEDUP_REMOVED lines=10> */
[----:B------:R-:W5:Y:S01]  /*2e10*/  LDS R35, [R3+0xe00] ;  /* 0x000e000003237984 */ /* 0x000f620000000800 */
[----:B------:R-:W-:Y:S01]  /*2e20*/  BAR.SYNC.DEFER_BLOCKING 0x0 ;  /* 0x0000000000007b1d */ /* 0x000fe20000010000 */
[----:B0-----:R-:W-:-:S04]  /*2e30*/  FADD.FTZ R6, RZ, R6 ;  /* 0x00000006ff067221 */ /* 0x001fc80000010000 */
[----:B-1----:R-:W-:Y:S01]  /*2e40*/  FADD.FTZ R6, R6, R17 ;  /* 0x0000001106067221 */ /* 0x002fe20000010000 */
[----:B--2---:R-:W-:-:S04]  /*2e50*/  FADD.FTZ R8, RZ, R8 ;  /* 0x00000008ff087221 */ /* 0x004fc80000010000 */
[----:B---3--:R-:W-:Y:S01]  /*2e60*/  FADD.FTZ R8, R8, R19 ;  /* 0x0000001308087221 */ /* 0x008fe20000010000 */
[----:B------:R-:W-:Y:S01]  /*2e70*/  STS.128 [R0], R40 ;  /* 0x0000002800007388 */ /* 0x000fe20000000c00 */
[----:B----4-:R-:W-:-:S03]  /*2e80*/  FADD.FTZ R6, R6, R21 ;  /* 0x0000001506067221 */ /* 0x010fc60000010000 */
[----:B------:R-:W-:Y:S01]  /*2e90*/  STS.128 [R0+0x10], R44 ;  /* 0x0000102c00007388 */ /* 0x000fe20000000c00 */
[----:B-----5:R-:W-:Y:S01]  /*2ea0*/  FADD.FTZ R8, R8, R23 ;  /* 0x0000001708087221 */ /* 0x020fe20000010000 */
        /* <DEDUP_REMOVED lines=19> */
[----:B------:R-:W-:Y:S01]  /*2fe0*/  IADD3 R2, P0, PT, R6, UR14, RZ ;  /* 0x0000000e06027c10 */ /* 0x000fe2000ff1e0ff */
        /* <DEDUP_REMOVED lines=17> */
.L_x_198:
[----:B------:R-:W-:Y:S01]  /*3100*/  HFMA2 R93, -RZ, RZ, 0, 5.9604644775390625e-08 ;  /* 0x00000001ff5d7431 */ /* 0x000fe200000001ff */
[----:B------:R-:W-:Y:S01]  /*3110*/  BSSY B1, `(.L_x_219) ;  /* 0x0000007000017945 */ /* 0x000fe20003800000 */
[----:B------:R-:W-:Y:S01]  /*3120*/  IMAD.MOV.U32 R92, RZ, RZ, R84 ;  /* 0x000000ffff5c7224 */ /* 0x000fe200078e0054 */
[----:B------:R-:W-:Y:S02]  /*3130*/  MOV R86, 0x1f ;  /* 0x0000001f00567802 */ /* 0x000fe40000000f00 */
[----:B------:R-:W-:-:S07]  /*3140*/  MOV R91, 0xffffffff ;  /* 0xffffffff005b7802 */ /* 0x000fce0000000f00 */
[----:B------:R-:W-:Y:S05]  /*3150*/  WARPSYNC.COLLECTIVE R91, `(.L_x_220) ;  /* 0x000000005b087348 */ /* 0x000fea0003c00000 */
[----:B------:R0:W1:Y:S02]  /*3160*/  SHFL.BFLY P0, R76, R92, R93, R86 ;  /* 0x0c00005d5c4c7389 */ /* 0x0000640000000056 */
[----:B01----:R-:W-:Y:S05]  /*3170*/  ENDCOLLECTIVE ;  /* 0x000000000000791b */ /* 0x003fea0003800000 */
.L_x_220:
[----:B------:R-:W-:Y:S05]  /*3180*/  BSYNC B1 ;  /* 0x0000000000017941 */ /* 0x000fea0003800000 */
.L_x_219:
[----:B------:R-:W-:Y:S01]  /*3190*/  MOV R92, R83 ;  /* 0x00000053005c7202 */ /* 0x000fe20000000f00 */
[----:B------:R-:W-:Y:S02]  /*31a0*/  HFMA2 R93, -RZ, RZ, 0, 5.9604644775390625e-08 ;  /* 0x00000001ff5d7431 */ /* 0x000fe400000001ff */
[----:B------:R-:W-:Y:S01]  /*31b0*/  IMAD.MOV.U32 R86, RZ, RZ, 0x1f ;  /* 0x0000001fff567424 */ /* 0x000fe200078e00ff */
[----:B------:R-:W-:Y:S02]  /*31c0*/  MOV R91, 0xffffffff ;  /* 0xffffffff005b7802 */ /* 0x000fe40000000f00 */
[----:B------:R-:W-:-:S07]  /*31d0*/  MOV R71, R76 ;  /* 0x0000004c00477202 */ /* 0x000fce0000000f00 */
[----:B------:R-:W-:Y:S05]  /*31e0*/  WARPSYNC.COLLECTIVE R91, `(.L_x_221) ;  /* 0x000000005b087348 */ /* 0x000fea0003c00000 */
[----:B------:R0:W1:Y:S02]  /*31f0*/  SHFL.BFLY P0, R76, R92, R93, R86 ;  /* 0x0c00005d5c4c7389 */ /* 0x0000640000000056 */
[----:B01----:R-:W-:Y:S05]  /*3200*/  ENDCOLLECTIVE ;  /* 0x000000000000791b */ /* 0x003fea0003800000 */
.L_x_221:
[--C-:B------:R-:W-:Y:S01]  /*3210*/  FADD.FTZ R71, R71, R84.reuse ;  /* 0x0000005447477221 */ /* 0x100fe20000010000 */
[----:B------:R-:W-:-:S04]  /*3220*/  PRMT R84, R14, 0x7632, R84 ;  /* 0x000076320e547816 */ /* 0x000fc80000000054 */
[----:B------:R-:W-:Y:S01]  /*3230*/  MOV R92, R71 ;  /* 0x00000047005c7202 */ /* 0x000fe20000000f00 */
[----:B------:R-:W-:Y:S01]  /*3240*/  HFMA2 R93, -RZ, RZ, 0, 1.1920928955078125e-07 ;  /* 0x00000002ff5d7431 */ /* 0x000fe200000001ff */
[----:B------:R-:W-:-:S07]  /*3250*/  MOV R70, R76 ;  /* 0x0000004c00467202 */ /* 0x000fce0000000f00 */
[----:B------:R-:W-:Y:S05]  /*3260*/  WARPSYNC.COLLECTIVE R91, `(.L_x_222) ;  /* 0x000000005b087348 */ /* 0x000fea0003c00000 */
[----:B------:R0:W1:Y:S02]  /*3270*/  SHFL.BFLY P0, R76, R92, R93, R86 ;  /* 0x0c00005d5c4c7389 */ /* 0x0000640000000056 */
[----:B01----:R-:W-:Y:S05]  /*3280*/  ENDCOLLECTIVE ;  /* 0x000000000000791b */ /* 0x003fea0003800000 */
.L_x_222:
[--C-:B------:R-:W-:Y:S01]  /*3290*/  FADD.FTZ R70, R70, R83.reuse ;  /* 0x0000005346467221 */ /* 0x100fe20000010000 */
[----:B------:R-:W-:-:S04]  /*32a0*/  PRMT R83, R13, 0x7632, R83 ;  /* 0x000076320d537816 */ /* 0x000fc80000000053 */
[----:B------:R-:W-:Y:S02]  /*32b0*/  MOV R92, R70 ;  /* 0x00000046005c7202 */ /* 0x000fe40000000f00 */
[----:B------:R-:W-:-:S07]  /*32c0*/  MOV R72, R76 ;  /* 0x0000004c00487202 */ /* 0x000fce0000000f00 */
[----:B------:R-:W-:Y:S05]  /*32d0*/  WARPSYNC.COLLECTIVE R91, `(.L_x_223) ;  /* 0x000000005b087348 */ /* 0x000fea0003c00000 */
[----:B------:R0:W1:Y:S02]  /*32e0*/  SHFL.BFLY P0, R76, R92, R93, R86 ;  /* 0x0c00005d5c4c7389 */ /* 0x0000640000000056 */
[----:B01----:R-:W-:Y:S05]  /*32f0*/  ENDCOLLECTIVE ;  /* 0x000000000000791b */ /* 0x003fea0003800000 */
.L_x_223:
[----:B------:R-:W-:-:S05]  /*3300*/  FADD.FTZ R72, R71, R72 ;  /* 0x0000004847487221 */ /* 0x000fca0000010000 */
[----:B------:R-:W-:Y:S01]  /*3310*/  MOV R92, R72 ;  /* 0x00000048005c7202 */ /* 0x000fe20000000f00 */
[----:B------:R-:W-:Y:S02]  /*3320*/  HFMA2 R93, -RZ, RZ, 0, 2.384185791015625e-07 ;  /* 0x00000004ff5d7431 */ /* 0x000fe400000001ff */
[----:B------:R-:W-:-:S07]  /*3330*/  IMAD.MOV.U32 R73, RZ, RZ, R76 ;  /* 0x000000ffff497224 */ /* 0x000fce00078e004c */
[----:B------:R-:W-:Y:S05]  /*3340*/  WARPSYNC.COLLECTIVE R91, `(.L_x_224) ;  /* 0x000000005b087348 */ /* 0x000fea0003c00000 */
[----:B------:R0:W1:Y:S02]  /*3350*/  SHFL.BFLY P0, R76, R92, R93, R86 ;  /* 0x0c00005d5c4c7389 */ /* 0x0000640000000056 */
[----:B01----:R-:W-:Y:S05]  /*3360*/  ENDCOLLECTIVE ;  /* 0x000000000000791b */ /* 0x003fea0003800000 */
.L_x_224:
[----:B------:R-:W-:-:S05]  /*3370*/  FADD.FTZ R73, R70, R73 ;  /* 0x0000004946497221 */ /* 0x000fca0000010000 */
[----:B------:R-:W-:Y:S02]  /*3380*/  MOV R92, R73 ;  /* 0x00000049005c7202 */ /* 0x000fe40000000f00 */
[----:B------:R-:W-:-:S07]  /*3390*/  MOV R77, R76 ;  /* 0x0000004c004d7202 */ /* 0x000fce0000000f00 */
[----:B------:R-:W-:Y:S05]  /*33a0*/  WARPSYNC.COLLECTIVE R91, `(.L_x_225) ;  /* 0x000000005b087348 */ /* 0x000fea0003c00000 */
[----:B------:R0:W1:Y:S02]  /*33b0*/  SHFL.BFLY P0, R76, R92, R93, R86 ;  /* 0x0c00005d5c4c7389 */ /* 0x0000640000000056 */
[----:B01----:R-:W-:Y:S05]  /*33c0*/  ENDCOLLECTIVE ;  /* 0x000000000000791b */ /* 0x003fea0003800000 */
.L_x_225:
[--C-:B------:R-:W-:Y:S01]  /*33d0*/  FADD.FTZ R89, R72, R77.reuse ;  /* 0x0000004d48597221 */ /* 0x100fe20000010000 */
[----:B------:R-:W-:-:S04]  /*33e0*/  PRMT R77, R12, 0x7632, R77 ;  /* 0x000076320c4d7816 */ /* 0x000fc8000000004d */
[----:B------:R-:W-:Y:S01]  /*33f0*/  MOV R92, R89 ;  /* 0x00000059005c7202 */ /* 0x000fe20000000f00 */
[----:B------:R-:W-:Y:S02]  /*3400*/  HFMA2 R93, -RZ, RZ, 0, 4.76837158203125e-07 ;  /* 0x00000008ff5d7431 */ /* 0x000fe400000001ff */
[----:B------:R-:W-:-:S07]  /*3410*/  FADD.FTZ R90, R73, R76 ;  /* 0x0000004c495a7221 */ /* 0x000fce0000010000 */
[----:B------:R-:W-:Y:S05]  /*3420*/  WARPSYNC.COLLECTIVE R91, `(.L_x_226) ;  /* 0x000000005b087348 */ /* 0x000fea0003c00000 */
[----:B------:R0:W1:Y:S02]  /*3430*/  SHFL.BFLY P0, R76, R92, R93, R86 ;  /* 0x0c00005d5c4c7389 */ /* 0x0000640000000056 */
[----:B01----:R-:W-:Y:S05]  /*3440*/  ENDCOLLECTIVE ;  /* 0x000000000000791b */ /* 0x003fea0003800000 */
.L_x_226:
[----:B------:R-:W-:Y:S02]  /*3450*/  IMAD.MOV.U32 R92, RZ, RZ, R90 ;  /* 0x000000ffff5c7224 */ /* 0x000fe400078e005a */
[----:B------:R-:W-:-:S07]  /*3460*/  FADD.FTZ R85, R89, R76 ;  /* 0x0000004c59557221 */ /* 0x000fce0000010000 */
[----:B------:R-:W-:Y:S05]  /*3470*/  WARPSYNC.COLLECTIVE R91, `(.L_x_227) ;  /* 0x000000005b087348 */ /* 0x000fea0003c00000 */
[----:B------:R0:W1:Y:S02]  /*3480*/  SHFL.BFLY P0, R76, R92, R93, R86 ;  /* 0x0c00005d5c4c7389 */ /* 0x0000640000000056 */
[----:B01----:R-:W-:Y:S05]  /*3490*/  ENDCOLLECTIVE ;  /* 0x000000000000791b */ /* 0x003fea0003800000 */
.L_x_227:
[----:B------:R-:W-:Y:S01]  /*34a0*/  MOV R92, R85 ;  /* 0x00000055005c7202 */ /* 0x000fe20000000f00 */
[----:B------:R-:W-:Y:S01]  /*34b0*/  HFMA2 R93, -RZ, RZ, 0, 9.5367431640625e-07 ;  /* 0x00000010ff5d7431 */ /* 0x000fe200000001ff */
[----:B------:R-:W-:-:S07]  /*34c0*/  MOV R87, R76 ;  /* 0x0000004c00577202 */ /* 0x000fce0000000f00 */
[----:B------:R-:W-:Y:S05]  /*34d0*/  WARPSYNC.COLLECTIVE R91, `(.L_x_228) ;  /* 0x000000005b087348 */ /* 0x000fea0003c00000 */
[----:B------:R0:W1:Y:S02]  /*34e0*/  SHFL.BFLY P0, R76, R92, R93, R86 ;  /* 0x0c00005d5c4c7389 */ /* 0x0000640000000056 */
[----:B01----:R-:W-:Y:S05]  /*34f0*/  ENDCOLLECTIVE ;  /* 0x000000000000791b */ /* 0x003fea0003800000 */
.L_x_228:
[----:B------:R-:W-:-:S05]  /*3500*/  FADD.FTZ R87, R90, R87 ;  /* 0x000000575a577221 */ /* 0x000fca0000010000 */
[----:B------:R-:W-:Y:S02]  /*3510*/  MOV R92, R87 ;  /* 0x00000057005c7202 */ /* 0x000fe40000000f00 */
[----:B------:R-:W-:-:S07]  /*3520*/  MOV R88, R76 ;  /* 0x0000004c00587202 */ /* 0x000fce0000000f00 */
[----:B------:R-:W-:Y:S05]  /*3530*/  WARPSYNC.COLLECTIVE R91, `(.L_x_229) ;  /* 0x000000005b087348 */ /* 0x000fea0003c00000 */
[----:B------:R0:W1:Y:S02]  /*3540*/  SHFL.BFLY P0, R76, R92, R93, R86 ;  /* 0x0c00005d5c4c7389 */ /* 0x0000640000000056 */
[----:B01----:R-:W-:Y:S05]  /*3550*/  ENDCOLLECTIVE ;  /* 0x000000000000791b */ /* 0x003fea0003800000 */
.L_x_229:
[----:B------:R-:W-:Y:S02]  /*3560*/  MOV R86, R76 ;  /* 0x0000004c00567202 */ /* 0x000fe40000000f00 */
[----:B------:R-:W-:Y:S01]  /*3570*/  PRMT R76, R15, 0x7632, R76 ;  /* 0x000076320f4c7816 */ /* 0x000fe2000000004c */
[----:B------:R-:W-:Y:S06]  /*3580*/  BRA `(.L_x_230) ;  /* 0xffffffd400f07947 */ /* 0x000fec000383ffff */
.L_x_231:
        /* <DEDUP_REMOVED lines=15> */
.L_x_6343:


//--------------------- .text._ZN10layer_norm13ln_bwd_kernelINS_13Kernel_traitsI13__nv_bfloat16S2_S2_S2_fjLj256ELj1ELj4ELj1ELj16ENS_18Kernel_traits_baseILj256ES2_S2_S2_S2_fjLj128EEEEELb1ELb0ELb0ELb0EEEvNS_9BwdParamsE --------------------------
	.section	.text._ZN10layer_norm13ln_bwd_kernelINS_13Kernel_traitsI13__nv_bfloat16S2_S2_S2_fjLj256ELj1ELj4ELj1ELj16ENS_18Kernel_traits_baseILj256ES2_S2_S2_S2_fjLj128EEEEELb1ELb0ELb0ELb0EEEvNS_9BwdParamsE,"ax",@progbits
	.align	128
        .global         _ZN10layer_norm13ln_bwd_kernelINS_13Kernel_traitsI13__nv_bfloat16S2_S2_S2_fjLj256ELj1ELj4ELj1ELj16ENS_18Kernel_traits_baseILj256ES2_S2_S2_S2_fjLj128EEEEELb1ELb0ELb0ELb0EEEvNS_9BwdParamsE
        .type           _ZN10layer_norm13ln_bwd_kernelINS_13Kernel_traitsI13__nv_bfloat16S2_S2_S2_fjLj256ELj1ELj4ELj1ELj16ENS_18Kernel_traits_baseILj256ES2_S2_S2_S2_fjLj128EEEEELb1ELb0ELb0ELb0EEEvNS_9BwdParamsE,@function
        .size           _ZN10layer_norm13ln_bwd_kernelINS_13Kernel_traitsI13__nv_bfloat16S2_S2_S2_fjLj256ELj1ELj4ELj1ELj16ENS_18Kernel_traits_baseILj256ES2_S2_S2_S2_fjLj128EEEEELb1ELb0ELb0ELb0EEEvNS_9BwdParamsE,(.L_x_6344 - _ZN10layer_norm13ln_bwd_kernelINS_13Kernel_traitsI13__nv_bfloat16S2_S2_S2_fjLj256ELj1ELj4ELj1ELj16ENS_18Kernel_traits_baseILj256ES2_S2_S2_S2_fjLj128EEEEELb1ELb0ELb0ELb0EEEvNS_9BwdParamsE)
        .other          _ZN10layer_norm13ln_bwd_kernelINS_13Kernel_traitsI13__nv_bfloat16S2_S2_S2_fjLj256ELj1ELj4ELj1ELj16ENS_18Kernel_traits_baseILj256ES2_S2_S2_S2_fjLj128EEEEELb1ELb0ELb0ELb0EEEvNS_9BwdParamsE,@"STO_CUDA_ENTRY STV_DEFAULT"
_ZN10layer_norm13ln_bwd_kernelINS_13Kernel_traitsI13__nv_bfloat16S2_S2_S2_fjLj256ELj1ELj4ELj1ELj16ENS_18Kernel_traits_baseILj256ES2_S2_S2_S2_fjLj128EEEEELb1ELb0ELb0ELb0EEEvNS_9BwdParamsE:
.text._ZN10layer_norm13ln_bwd_kernelINS_13Kernel_traitsI13__nv_bfloat16S2_S2_S2_fjLj256ELj1ELj4ELj1ELj16ENS_18Kernel_traits_baseILj256ES2_S2_S2_S2_fjLj128EEEEELb1ELb0ELb0ELb0EEEvNS_9BwdParamsE:
        /* <DEDUP_REMOVED lines=10> */
[----:B------:R-:W1:Y:S02]  /*00a0*/  LDCU UR14, c[0x0][0x400] ;  /* 0x00008000ff0e77ac */ /* 0x000e640008000800 */
[----:B------:R-:W-:Y:S01]  /*00b0*/  SHF.R.S32.HI R0, RZ, 0x1f, R5 ;  /* 0x0000001fff007819 */ /* 0x000fe20000011405 */
[----:B------:R-:W1:Y:S03]  /*00c0*/  LDCU.64 UR12, c[0x0][0x438] ;  /* 0x00008700ff0c77ac */ /* 0x000e660008000a00 */
[----:B------:R-:W-:-:S02]  /*00d0*/  LEA.HI R0, R0, R5, RZ, 0x3 ;  /* 0x0000000500007211 */ /* 0x000fc400078f18ff */
[----:B0-----:R-:W-:Y:S01]  /*00e0*/  LOP3.LUT R7, R6, 0x1f, RZ, 0xc0, !PT ;  /* 0x0000001f06077812 */ /* 0x001fe200078ec0ff */
[----:B--2---:R-:W-:Y:S01]  /*00f0*/  USHF.L.U32 UR6, UR7, 0x2, URZ ;  /* 0x0000000207067899 */ /* 0x004fe200080006ff */
[----:B------:R-:W-:Y:S01]  /*0100*/  SHF.R.S32.HI R0, RZ, 0x3, R0 ;  /* 0x00000003ff007819 */ /* 0x000fe20000011400 */
[----:B------:R-:W0:Y:S03]  /*0110*/  LDCU.64 UR4, c[0x0][0x478] ;  /* 0x00008f00ff0477ac */ /* 0x000e260008000a00 */
[----:B------:R-:W-:-:S04]  /*0120*/  IADD3 R4, PT, PT, R7, -R0, RZ ;  /* 0x8000000007047210 */ /* 0x000fc80007ffe0ff */
[----:B------:R-:W-:-:S13]  /*0130*/  ISETP.GE.U32.AND P0, PT, R4, 0x20, PT ;  /* 0x000000200400780c */ /* 0x000fda0003f06070 */
[----:B------:R-:W2:Y:S02]  /*0140*/  @P0 LDC.64 R2, c[0x0][0x3d0] ;  /* 0x0000f400ff020b82 */ /* 0x000ea40000000a00 */
[----:B--2---:R-:W-:-:S05]  /*0150*/  @P0 IMAD.WIDE.U32 R2, R7, 0x10, R2 ;  /* 0x0000001007020825 */ /* 0x004fca00078e0002 */
        /* <DEDUP_REMOVED lines=9> */
[----:B--2---:R-:W-:-:S04]  /*01f0*/  SHF.R.U32.HI R2, RZ, 0x5, R6 ;  /* 0x00000005ff027819 */ /* 0x004fc80000011606 */
[----:B------:R-:W-:-:S04]  /*0200*/  LOP3.LUT R2, R2, UR6, RZ, 0xfc, !PT ;  /* 0x0000000602027c12 */ /* 0x000fc8000f8efcff */
[----:B----4-:R-:W-:-:S13]  /*0210*/  ISETP.GE.AND P0, PT, R2, UR10, PT ;  /* 0x0000000a02007c0c */ /* 0x010fda000bf06270 */
[----:B01----:R-:W-:Y:S05]  /*0220*/  @P0 BRA `(.L_x_233) ;  /* 0x0000001c004c0947 */ /* 0x003fea0003800000 */
[----:B------:R-:W0:Y:S01]  /*0230*/  LDCU.64 UR10, c[0x0][0x3e0] ;  /* 0x00007c00ff0a77ac */ /* 0x000e220008000a00 */
[----:B------:R-:W1:Y:S01]  /*0240*/  LDC.U8 R0, c[0x0][0x410] ;  /* 0x00010400ff007b82 */ /* 0x000e620000000000 */
[----:B------:R-:W-:Y:S01]  /*0250*/  HFMA2 R28, -RZ, RZ, 0, 0 ;  /* 0x00000000ff1c7431 */ /* 0x000fe200000001ff */
[----:B0-----:R-:W-:-:S04]  /*0260*/  ISETP.NE.U32.AND P0, PT, RZ, UR10, PT ;  /* 0x0000000aff007c0c */ /* 0x001fc8000bf05070 */
[----:B------:R-:W-:-:S13]  /*0270*/  ISETP.NE.AND.EX P0, PT, RZ, UR11, PT, P0 ;  /* 0x0000000bff007c0c */ /* 0x000fda000bf05300 */
.L_x_243:
[----:B------:R-:W0:Y:S02]  /*0280*/  @P0 LDC.64 R36, c[0x0][0x3e0] ;  /* 0x0000f800ff240b82 */ /* 0x000e240000000a00 */
[----:B0-----:R-:W-:-:S06]  /*0290*/  @P0 IMAD.WIDE R38, R2, 0x2, R36 ;  /* 0x0000000202260825 */ /* 0x001fcc00078e0224 */
[----:B------:R-:W0:Y:S01]  /*02a0*/  LDC.64 R36, c[0x0][0x3c8] ;  /* 0x0000f200ff247b82 */ /* 0x000e220000000a00 */
[----:B--2---:R-:W2:Y:S01]  /*02b0*/  @P0 LDG.E.U16 R38, desc[UR8][R38.64] ;  /* 0x0000000826260981 */ /* 0x004ea2000c1e1500 */
[----:B------:R-:W-:Y:S02]  /*02c0*/  MOV R5, UR20 ;  /* 0x0000001400057c02 */ /* 0x000fe40008000f00 */
[----:B------:R-:W-:-:S03]  /*02d0*/  ISETP.GE.U32.AND P2, PT, R4, 0x20, PT ;  /* 0x000000200400780c */ /* 0x000fc60003f46070 */
[C---:B------:R-:W-:Y:S02]  /*02e0*/  IMAD R7, R2.reuse, R5, RZ ;  /* 0x0000000502077224 */ /* 0x040fe400078e02ff */
[----:B0-----:R-:W-:Y:S01]  /*02f0*/  IMAD.WIDE R52, R2, 0x4, R36 ;  /* 0x0000000402347825 */ /* 0x001fe200078e0224 */
[----:B------:R-:W-:Y:S02]  /*0300*/  MOV R36, 0x3f800000 ;  /* 0x3f80000000247802 */ /* 0x000fe40000000f00 */
[----:B------:R-:W-:Y:S01]  /*0310*/  SHF.R.S32.HI R66, RZ, 0x1f, R7 ;  /* 0x0000001fff427819 */ /* 0x000fe20000011407 */
[----:B------:R-:W-:Y:S01]  /*0320*/  BSSY.RECONVERGENT B1, `(.L_x_234) ;  /* 0x000007e000017945 */ /* 0x000fe20003800200 */
[----:B-----5:R0:W5:Y:S02]  /*0330*/  LDG.E R37, desc[UR8][R52.64] ;  /* 0x0000000834257981 */ /* 0x020164000c1e1900 */
[----:B------:R-:W-:Y:S02]  /*0340*/  LEA.HI R7, R66, R7, RZ, 0x3 ;  /* 0x0000000742077211 */ /* 0x000fe400078f18ff */
[----:B------:R-:W-:-:S04]  /*0350*/  LOP3.LUT R66, R6, 0x1f, RZ, 0xc0, !PT ;  /* 0x0000001f06427812 */ /* 0x000fc800078ec0ff */
[----:B------:R-:W-:Y:S02]  /*0360*/  LEA.HI.SX32 R7, R7, R66, 0x1d ;  /* 0x0000004207077211 */ /* 0x000fe400078feaff */
[----:B------:R-:W-:Y:S02]  /*0370*/  MOV R66, RZ ;  /* 0x000000ff00427202 */ /* 0x000fe40000000f00 */
[----:B0-----:R-:W-:Y:S02]  /*0380*/  MOV R52, RZ ;  /* 0x000000ff00347202 */ /* 0x001fe40000000f00 */
[----:B--2---:R-:W-:Y:S02]  /*0390*/  @P0 SHF.L.U32 R36, R38, 0x10, RZ ;  /* 0x0000001026240819 */ /* 0x004fe400000006ff */
[----:B------:R-:W0:Y:S01]  /*03a0*/  LDC.64 R38, c[0x0][0x3c0] ;  /* 0x0000f000ff267b82 */ /* 0x000e220000000a00 */
[----:B------:R-:W-:Y:S05]  /*03b0*/  @!P2 BRA `(.L_x_235) ;  /* 0x0000000400d0a947 */ /* 0x000fea0003800000 */
[----:B------:R-:W2:Y:S01]  /*03c0*/  LDC.64 R8, c[0x0][0x3a8] ;  /* 0x0000ea00ff087b82 */ /* 0x000ea20000000a00 */
[----:B0-----:R-:W-:-:S06]  /*03d0*/  IMAD.WIDE R38, R2, 0x4, R38 ;  /* 0x0000000402267825 */ /* 0x001fcc00078e0226 */
[----:B------:R-:W3:Y:S01]  /*03e0*/  LDG.E R38, desc[UR8][R38.64] ;  /* 0x0000000826267981 */ /* 0x000ee2000c1e1900 */
[----:B------:R-:W0:Y:S08]  /*03f0*/  LDC.64 R44, c[0x0][0x428] ;  /* 0x00010a00ff2c7b82 */ /* 0x000e300000000a00 */
[----:B------:R-:W4:Y:S01]  /*0400*/  LDC.64 R48, c[0x0][0x3b0] ;  /* 0x0000ec00ff307b82 */ /* 0x000f220000000a00 */
[----:B--2---:R-:W-:-:S06]  /*0410*/  IMAD.WIDE.U32 R8, R7, 0x10, R8 ;  /* 0x0000001007087825 */ /* 0x004fcc00078e0008 */
[----:B------:R-:W2:Y:S01]  /*0420*/  LDG.E.128 R8, desc[UR8][R8.64] ;  /* 0x0000000808087981 */ /* 0x000ea2000c1e1d00 */
[----:B0-----:R-:W-:-:S06]  /*0430*/  IMAD.WIDE.U32 R44, R7, 0x10, R44 ;  /* 0x00000010072c7825 */ /* 0x001fcc00078e002c */
[----:B------:R-:W2:Y:S01]  /*0440*/  LDG.E.128 R44, desc[UR8][R44.64] ;  /* 0x000000082c2c7981 */ /* 0x000ea2000c1e1d00 */
[----:B----4-:R-:W-:-:S06]  /*0450*/  IMAD.WIDE.U32 R48, R7, 0x8, R48 ;  /* 0x0000000807307825 */ /* 0x010fcc00078e0030 */
[----:B------:R-:W4:Y:S01]  /*0460*/  LDG.E.64 R48, desc[UR8][R48.64] ;  /* 0x0000000830307981 */ /* 0x000f22000c1e1b00 */
[----:B------:R-:W-:-:S04]  /*0470*/  ISETP.NE.U32.AND P1, PT, RZ, UR12, PT ;  /* 0x0000000cff007c0c */ /* 0x000fc8000bf25070 */
[----:B------:R-:W-:-:S13]  /*0480*/  ISETP.NE.AND.EX P1, PT, RZ, UR13, PT, P1 ;  /* 0x0000000dff007c0c */ /* 0x000fda000bf25310 */
[----:B------:R-:W0:Y:S02]  /*0490*/  @P1 LDC.64 R50, c[0x0][0x438] ;  /* 0x00010e00ff321b82 */ /* 0x000e240000000a00 */
[----:B0-----:R-:W-:-:S05]  /*04a0*/  @P1 IMAD.WIDE.U32 R50, R7, 0x10, R50 ;  /* 0x0000001007321825 */ /* 0x001fca00078e0032 */
[----:B------:R0:W5:Y:S01]  /*04b0*/  @P1 LDG.E.128 R12, desc[UR8][R50.64] ;  /* 0x00000008320c1981 */ /* 0x000162000c1e1d00 */
[----:B-1----:R-:W-:-:S04]  /*04c0*/  ISETP.NE.AND P1, PT, R0, RZ, PT ;  /* 0x000000ff0000720c */ /* 0x002fc80003f25270 */
[----:B---3--:R-:W-:Y:S02]  /*04d0*/  FSEL R58, R38, RZ, !P1 ;  /* 0x000000ff263a7208 */ /* 0x008fe40004800000 */
[C---:B--2---:R-:W-:Y:S02]  /*04e0*/  PRMT R38, R9.reuse, 0x7632, R38 ;  /* 0x0000763209267816 */ /* 0x044fe40000000026 */
[----:B------:R-:W-:Y:S02]  /*04f0*/  SHF.L.U32 R9, R9, 0x10, RZ ;  /* 0x0000001009097819 */ /* 0x000fe400000006ff */
[----:B------:R-:W-:Y:S02]  /*0500*/  SHF.L.U32 R39, R8, 0x10, RZ ;  /* 0x0000001008277819 */ /* 0x000fe400000006ff */
[C---:B------:R-:W-:Y:S02]  /*0510*/  PRMT R52, R10.reuse, 0x7632, R52 ;  /* 0x000076320a347816 */ /* 0x040fe40000000034 */
[----:B------:R-:W-:Y:S01]  /*0520*/  SHF.L.U32 R53, R10, 0x10, RZ ;  /* 0x000000100a357819 */ /* 0x000fe200000006ff */
[----:B------:R-:W-:Y:S01]  /*0530*/  FADD.FTZ R10, -R58, R9 ;  /* 0x000000093a0a7221 */ /* 0x000fe20000010100 */
[----:B------:R-:W-:-:S02]  /*0540*/  PRMT R3, R8, 0x7632, R3 ;  /* 0x0000763208037816 */ /* 0x000fc40000000003 */
[C---:B------:R-:W-:Y:S02]  /*0550*/  PRMT R54, R11.reuse, 0x7632, R54 ;  /* 0x000076320b367816 */ /* 0x040fe40000000036 */
[----:B------:R-:W-:Y:S01]  /*0560*/  SHF.L.U32 R9, R38, 0x10, RZ ;  /* 0x0000001026097819 */ /* 0x000fe200000006ff */
[C---:B------:R-:W-:Y:S01]  /*0570*/  FADD.FTZ R8, -R58.reuse, R39 ;  /* 0x000000273a087221 */ /* 0x040fe20000010100 */
[----:B------:R-:W-:Y:S01]  /*0580*/  SHF.L.U32 R55, R11, 0x10, RZ ;  /* 0x000000100b377819 */ /* 0x000fe200000006ff */
[----:B------:R-:W-:Y:S01]  /*0590*/  FADD.FTZ R60, -R58, R53 ;  /* 0x000000353a3c7221 */ /* 0x000fe20000010100 */
[----:B------:R-:W-:Y:S02]  /*05a0*/  SHF.L.U32 R3, R3, 0x10, RZ ;  /* 0x0000001003037819 */ /* 0x000fe400000006ff */
[----:B------:R-:W-:Y:S01]  /*05b0*/  SHF.L.U32 R39, R54, 0x10, RZ ;  /* 0x0000001036277819 */ /* 0x000fe200000006ff */
[----:B------:R-:W-:Y:S01]  /*05c0*/  FADD.FTZ R54, -R58, R9 ;  /* 0x000000093a367221 */ /* 0x000fe20000010100 */
[----:B------:R-:W-:-:S02]  /*05d0*/  SHF.L.U32 R11, R52, 0x10, RZ ;  /* 0x00000010340b7819 */ /* 0x000fc400000006ff */
[----:B------:R-:W-:Y:S02]  /*05e0*/  PRMT R53, R44, 0x7632, R53 ;  /* 0x000076322c357816 */ /* 0x000fe40000000035 */
[----:B------:R-:W-:Y:S02]  /*05f0*/  SHF.L.U32 R9, R32, 0x10, RZ ;  /* 0x0000001020097819 */ /* 0x000fe400000006ff */
[----:B------:R-:W-:Y:S01]  /*0600*/  SHF.L.U32 R44, R44, 0x10, RZ ;  /* 0x000000102c2c7819 */ /* 0x000fe200000006ff */
[C---:B0-----:R-:W-:Y:S01]  /*0610*/  FADD.FTZ R50, -R58.reuse, R3 ;  /* 0x000000033a327221 */ /* 0x041fe20000010100 */
[C---:B------:R-:W-:Y:S01]  /*0620*/  FADD.FTZ R56, -R58.reuse, R11 ;  /* 0x0000000b3a387221 */ /* 0x040fe20000010100 */
[----:B------:R-:W-:Y:S01]  /*0630*/  PRMT R51, R45, 0x7632, R51 ;  /* 0x000076322d337816 */ /* 0x000fe20000000033 */
[----:B-----5:R-:W-:Y:S01]  /*0640*/  FMUL.FTZ R3, R37, R8 ;  /* 0x0000000825037220 */ /* 0x020fe20000410000 */
[----:B------:R-:W-:Y:S01]  /*0650*/  SHF.L.U32 R45, R45, 0x10, RZ ;  /* 0x000000102d2d7819 */ /* 0x000fe200000006ff */
[----:B------:R-:W-:Y:S01]  /*0660*/  FMUL.FTZ R8, R9, R44 ;  /* 0x0000002c09087220 */ /* 0x000fe20000410000 */
[----:B------:R-:W-:Y:S01]  /*0670*/  SHF.L.U32 R11, R33, 0x10, RZ ;  /* 0x00000010210b7819 */ /* 0x000fe200000006ff */
[----:B------:R-:W-:Y:S01]  /*0680*/  FMUL.FTZ R9, R37, R10 ;  /* 0x0000000a25097220 */ /* 0x000fe20000410000 */
[----:B------:R-:W-:Y:S01]  /*0690*/  FADD.FTZ R52, -R58, R55 ;  /* 0x000000373a347221 */ /* 0x000fe20000010100 */
[----:B------:R-:W-:-:S02]  /*06a0*/  PRMT R38, R47, 0x7632, R38 ;  /* 0x000076322f267816 */ /* 0x000fc40000000026 */
[----:B------:R-:W-:Y:S02]  /*06b0*/  SHF.L.U32 R57, R47, 0x10, RZ ;  /* 0x000000102f397819 */ /* 0x000fe400000006ff */
[----:B------:R-:W-:Y:S01]  /*06c0*/  PRMT R47, R32, 0x7632, R47 ;  /* 0x00007632202f7816 */ /* 0x000fe2000000002f */
[-C--:B------:R-:W-:Y:S01]  /*06d0*/  FMUL.FTZ R10, R11, R45.reuse ;  /* 0x0000002d0b0a7220 */ /* 0x080fe20000410000 */
[----:B------:R-:W-:Y:S01]  /*06e0*/  FADD.FTZ R30, R30, R45 ;  /* 0x0000002d1e1e7221 */ /* 0x000fe20000010000 */
[----:B------:R-:W-:Y:S01]  /*06f0*/  FFMA.FTZ R18, R9, R45, R18 ;  /* 0x0000002d09127223 */ /* 0x000fe20000010012 */
[----:B------:R-:W-:Y:S01]  /*0700*/  FMUL.FTZ R45, R37, R52 ;  /* 0x00000034252d7220 */ /* 0x000fe20000410000 */
[----:B------:R-:W-:Y:S01]  /*0710*/  SHF.L.U32 R47, R47, 0x10, RZ ;  /* 0x000000102f2f7819 */ /* 0x000fe200000006ff */
[----:B------:R-:W-:Y:S01]  /*0720*/  FMUL.FTZ R50, R37, R50 ;  /* 0x0000003225327220 */ /* 0x000fe20000410000 */
[----:B------:R-:W-:Y:S02]  /*0730*/  SHF.L.U32 R52, R53, 0x10, RZ ;  /* 0x0000001035347819 */ /* 0x000fe400000006ff */
[----:B------:R-:W-:Y:S01]  /*0740*/  PRMT R53, R33, 0x7632, R53 ;  /* 0x0000763221357816 */ /* 0x000fe20000000035 */
[--C-:B------:R-:W-:Y:S01]  /*0750*/  FADD.FTZ R58, -R58, R39.reuse ;  /* 0x000000273a3a7221 */ /* 0x100fe20000010100 */
        /* <DEDUP_REMOVED lines=8> */
[--C-:B------:R-:W-:Y:S01]  /*07e0*/  FADD.FTZ R26, R26, R57.reuse ;  /* 0x000000391a1a7221 */ /* 0x100fe20000010000 */
[-C--:B------:R-:W-:Y:S01]  /*07f0*/  FFMA.FTZ R22, R45, R57.reuse, R22 ;  /* 0x000000392d167223 */ /* 0x080fe20000010016 */
[----:B------:R-:W-:Y:S01]  /*0800*/  FMUL.FTZ R46, R46, R57 ;  /* 0x000000392e2e7220 */ /* 0x000fe20000410000 */
[----:B------:R-:W-:Y:S01]  /*0810*/  FMUL.FTZ R11, R37, R60 ;  /* 0x0000003c250b7220 */ /* 0x000fe20000410000 */
[-C--:B------:R-:W-:Y:S01]  /*0820*/  FMUL.FTZ R51, R52, R53.reuse ;  /* 0x0000003534337220 */ /* 0x080fe20000410000 */
[----:B------:R-:W-:Y:S01]  /*0830*/  PRMT R57, R35, 0x7632, R57 ;  /* 0x0000763223397816 */ /* 0x000fe20000000039 */
[----:B------:R-:W-:Y:S01]  /*0840*/  FMUL.FTZ R54, R37, R54 ;  /* 0x0000003625367220 */ /* 0x000fe20000410000 */
[----:B------:R-:W-:Y:S01]  /*0850*/  SHF.L.U32 R52, R38, 0x10, RZ ;  /* 0x0000001026347819 */ /* 0x000fe200000006ff */
[----:B------:R-:W-:Y:S01]  /*0860*/  FADD.FTZ R38, RZ, R8 ;  /* 0x00000008ff267221 */ /* 0x000fe20000010000 */
[----:B------:R-:W-:Y:S01]  /*0870*/  SHF.L.U32 R60, R39, 0x10, RZ ;  /* 0x00000010273c7819 */ /* 0x000fe200000006ff */
[----:B------:R-:W-:Y:S01]  /*0880*/  FADD.FTZ R28, R28, R44 ;  /* 0x0000002c1c1c7221 */ /* 0x000fe20000010000 */
[C---:B------:R-:W-:Y:S01]  /*0890*/  FFMA.FTZ R16, R3.reuse, R44, R16 ;  /* 0x0000002c03107223 */ /* 0x040fe20000010010 */
[----:B------:R-:W-:Y:S01]  /*08a0*/  FFMA.FTZ R39, R3, R8, RZ ;  /* 0x0000000803277223 */ /* 0x000fe200000100ff */
[----:B------:R-:W-:Y:S01]  /*08b0*/  SHF.L.U32 R44, R34, 0x10, RZ ;  /* 0x00000010222c7819 */ /* 0x000fe200000006ff */
[----:B------:R-:W-:Y:S01]  /*08c0*/  FADD.FTZ R31, R31, R53 ;  /* 0x000000351f1f7221 */ /* 0x000fe20000010000 */
[----:B------:R-:W-:Y:S01]  /*08d0*/  FFMA.FTZ R19, R54, R53, R19 ;  /* 0x0000003536137223 */ /* 0x000fe20000010013 */
[----:B------:R-:W-:Y:S01]  /*08e0*/  SHF.L.U32 R57, R57, 0x10, RZ ;  /* 0x0000001039397819 */ /* 0x000fe200000006ff */
[----:B------:R-:W-:Y:S01]  /*08f0*/  FMUL.FTZ R58, R37, R58 ;  /* 0x0000003a253a7220 */ /* 0x000fe20000410000 */
[----:B------:R-:W-:Y:S01]  /*0900*/  FADD.FTZ R53, R38, R47 ;  /* 0x0000002f26357221 */ /* 0x000fe20000010000 */
[----:B------:R-:W-:Y:S01]  /*0910*/  FFMA.FTZ R38, R50, R47, R39 ;  /* 0x0000002f32267223 */ /* 0x000fe20000010027 */
[-C--:B------:R-:W-:Y:S01]  /*0920*/  FMUL.FTZ R44, R44, R55.reuse ;  /* 0x000000372c2c7220 */ /* 0x080fe20000410000 */
[--C-:B------:R-:W-:Y:S01]  /*0930*/  FADD.FTZ R24, R24, R55.reuse ;  /* 0x0000003718187221 */ /* 0x100fe20000010000 */
[----:B------:R-:W-:Y:S01]  /*0940*/  FFMA.FTZ R20, R11, R55, R20 ;  /* 0x000000370b147223 */ /* 0x000fe20000010014 */
[----:B------:R-:W-:Y:S01]  /*0950*/  PRMT R55, R34, 0x7632, R55 ;  /* 0x0000763222377816 */ /* 0x000fe20000000037 */
[-C--:B------:R-:W-:Y:S01]  /*0960*/  FMUL.FTZ R57, R57, R52.reuse ;  /* 0x0000003439397220 */ /* 0x080fe20000410000 */
[----:B------:R-:W-:Y:S01]  /*0970*/  FADD.FTZ R27, R27, R52 ;  /* 0x000000341b1b7221 */ /* 0x000fe20000010000 */
[----:B------:R-:W-:Y:S01]  /*0980*/  FFMA.FTZ R23, R58, R52, R23 ;  /* 0x000000343a177223 */ /* 0x000fe20000010017 */
[----:B------:R-:W-:Y:S01]  /*0990*/  FADD.FTZ R52, R53, R10 ;  /* 0x0000000a35347221 */ /* 0x000fe20000010000 */
[----:B------:R-:W-:Y:S01]  /*09a0*/  FFMA.FTZ R39, R9, R10, R38 ;  /* 0x0000000a09277223 */ /* 0x000fe20000010026 */
[----:B------:R-:W-:-:S02]  /*09b0*/  SHF.L.U32 R55, R55, 0x10, RZ ;  /* 0x0000001037377819 */ /* 0x000fc400000006ff */
[----:B------:R-:W-:Y:S01]  /*09c0*/  FADD.FTZ R53, R52, R51 ;  /* 0x0000003334357221 */ /* 0x000fe20000010000 */
[----:B------:R-:W-:Y:S01]  /*09d0*/  FFMA.FTZ R38, R54, R51, R39 ;  /* 0x0000003336267223 */ /* 0x000fe20000010027 */
[----:B------:R-:W-:Y:S01]  /*09e0*/  FMUL.FTZ R56, R37, R56 ;  /* 0x0000003825387220 */ /* 0x000fe20000410000 */
[----:B------:R-:W-:Y:S01]  /*09f0*/  FMUL.FTZ R55, R55, R60 ;  /* 0x0000003c37377220 */ /* 0x000fe20000410000 */
[----:B------:R-:W-:Y:S01]  /*0a00*/  FADD.FTZ R52, R53, R44 ;  /* 0x0000002c35347221 */ /* 0x000fe20000010000 */
[----:B------:R-:W-:-:S03]  /*0a10*/  FFMA.FTZ R39, R11, R44, R38 ;  /* 0x0000002c0b277223 */ /* 0x000fc60000010026 */
[----:B------:R-:W-:Y:S01]  /*0a20*/  FADD.FTZ R53, R52, R55 ;  /* 0x0000003734357221 */ /* 0x000fe20000010000 */
[----:B------:R-:W-:-:S03]  /*0a30*/  FFMA.FTZ R38, R56, R55, R39 ;  /* 0x0000003738267223 */ /* 0x000fc60000010027 */
[----:B------:R-:W-:Y:S01]  /*0a40*/  FADD.FTZ R66, R53, R46 ;  /* 0x0000002e35427221 */ /* 0x000fe20000010000 */
[----:B------:R-:W-:Y:S01]  /*0a50*/  FFMA.FTZ R39, R45, R46, R38 ;  /* 0x0000002e2d277223 */ /* 0x000fe20000010026 */
[----:B------:R-:W-:Y:S01]  /*0a60*/  FADD.FTZ R25, R25, R60 ;  /* 0x0000003c19197221 */ /* 0x000fe20000010000 */
[----:B------:R-:W-:Y:S01]  /*0a70*/  FFMA.FTZ R21, R56, R60, R21 ;  /* 0x0000003c38157223 */ /* 0x000fe20000010015 */
[----:B----4-:R-:W-:Y:S01]  /*0a80*/  SHF.R.U64 R59, R48, 0x8, R49 ;  /* 0x00000008303b7819 */ /* 0x010fe20000001231 */
[----:B------:R-:W-:Y:S01]  /*0a90*/  FADD.FTZ R66, R66, R57 ;  /* 0x0000003942427221 */ /* 0x000fe20000010000 */
[----:B------:R-:W-:Y:S01]  /*0aa0*/  SHF.R.U64 R60, R48, 0x10, R49 ;  /* 0x00000010303c7819 */ /* 0x000fe20000001231 */
[----:B------:R-:W-:Y:S01]  /*0ab0*/  FFMA.FTZ R52, R58, R57, R39 ;  /* 0x000000393a347223 */ /* 0x000fe20000010027 */
[--C-:B------:R-:W-:Y:S02]  /*0ac0*/  SHF.R.U64 R61, R48, 0x18, R49.reuse ;  /* 0x00000018303d7819 */ /* 0x100fe40000001231 */
[----:B------:R-:W-:-:S02]  /*0ad0*/  SHF.R.U32.HI R62, RZ, 0x8, R49 ;  /* 0x00000008ff3e7819 */ /* 0x000fc40000011631 */
[--C-:B------:R-:W-:Y:S02]  /*0ae0*/  SHF.R.U32.HI R63, RZ, 0x10, R49.reuse ;  /* 0x00000010ff3f7819 */ /* 0x100fe40000011631 */
[----:B------:R-:W-:-:S07]  /*0af0*/  SHF.R.U32.HI R64, RZ, 0x18, R49 ;  /* 0x00000018ff407819 */ /* 0x000fce0000011631 */
.L_x_235:
[----:B------:R-:W-:Y:S05]  /*0b00*/  BSYNC.RECONVERGENT B1 ;  /* 0x0000000000017941 */ /* 0x000fea0003800200 */
.L_x_234:
[----:B------:R-:W-:-:S03]  /*0b10*/  UMOV UR6, 0xffffffff ;  /* 0xffffffff00067882 */ /* 0x000fc60000000000 */
[----:B------:R-:W-:Y:S05]  /*0b20*/  BRA.DIV UR6, `(.L_x_236) ;  /* 0x0000001a064c7947 */ /* 0x000fea000b800000 */
[----:B------:R-:W2:Y:S04]  /*0b30*/  SHFL.BFLY PT, R65, R66, 0x1, 0x1f ;  /* 0x0c201f0042417f89 */ /* 0x000ea800000e0000 */
[----:B------:R-:W3:Y:S01]  /*0b40*/  SHFL.BFLY PT, R69, R52, 0x1, 0x1f ;  /* 0x0c201f0034457f89 */ /* 0x000ee200000e0000 */
[----:B--2---:R-:W-:Y:S01]  /*0b50*/  FADD.FTZ R67, R65, R66 ;  /* 0x0000004241437221 */ /* 0x004fe20000010000 */
[----:B---3--:R-:W-:-:S04]  /*0b60*/  FADD.FTZ R68, R69, R52 ;  /* 0x0000003445447221 */ /* 0x008fc80000010000 */
        /* <DEDUP_REMOVED lines=12> */
[----:B------:R2:W3:Y:S04]  /*0c30*/  SHFL.BFLY PT, R68, R67, 0x10, 0x1f ;  /* 0x0e001f0043447f89 */ /* 0x0004e800000e0000 */
[----:B------:R2:W4:Y:S02]  /*0c40*/  SHFL.BFLY PT, R65, R52, 0x10, 0x1f ;  /* 0x0e001f0034417f89 */ /* 0x00052400000e0000 */
.L_x_255:
[----:B------:R-:W-:Y:S01]  /*0c50*/  BSSY.RECONVERGENT B1, `(.L_x_237) ;  /* 0x000012c000017945 */ /* 0x000fe20003800200 */
[----:B0--3--:R-:W-:Y:S01]  /*0c60*/  FADD.FTZ R38, R67, R68 ;  /* 0x0000004443267221 */ /* 0x009fe20000010000 */
[----:B----4-:R-:W-:Y:S02]  /*0c70*/  FADD.FTZ R65, R52, R65 ;  /* 0x0000004134417221 */ /* 0x010fe40000010000 */
        /* <DEDUP_REMOVED lines=11> */
[-CC-:B--2---:R-:W-:Y:S01]  /*0d30*/  FFMA.FTZ R52, R50, R66.reuse, R38.reuse ;  /* 0x0000004232347223 */ /* 0x184fe20000010026 */
        /* <DEDUP_REMOVED lines=27> */
[----:B------:R-:W-:Y:S01]  /*0ef0*/  LOP3.LUT P1, RZ, R63, 0xff, RZ, 0xc0, !PT ;  /* 0x000000ff3fff7812 */ /* 0x000fe2000782c0ff */
[----:B------:R-:W-:Y:S01]  /*0f00*/  FMUL.FTZ R67, R67, UR15 ;  /* 0x0000000f43437c20 */ /* 0x000fe20008410000 */
[----:B------:R-:W-:Y:S01]  /*0f10*/  LOP3.LUT P2, RZ, R64, 0xff, RZ, 0xc0, !PT ;  /* 0x000000ff40ff7812 */ /* 0x000fe2000784c0ff */
[----:B------:R-:W-:Y:S01]  /*0f20*/  FMUL.FTZ R37, R37, UR15 ;  /* 0x0000000f25257c20 */ /* 0x000fe20008410000 */
[-C--:B------:R-:W-:Y:S01]  /*0f30*/  FMUL.FTZ R69, R69, R36.reuse ;  /* 0x0000002445457220 */ /* 0x080fe20000410000 */
[-C--:B------:R-:W-:Y:S01]  /*0f40*/  FMUL.FTZ R66, R66, R36.reuse ;  /* 0x0000002442427220 */ /* 0x080fe20000410000 */
[-C--:B------:R-:W-:Y:S01]  /*0f50*/  FMUL.FTZ R68, R68, R36.reuse ;  /* 0x0000002444447220 */ /* 0x080fe20000410000 */
[----:B------:R-:W-:Y:S01]  /*0f60*/  FMUL.FTZ R52, R39, R36 ;  /* 0x0000002427347220 */ /* 0x000fe20000410000 */
[----:B------:R-:W-:Y:S01]  /*0f70*/  FSEL R39, R67, RZ, P1 ;  /* 0x000000ff43277208 */ /* 0x000fe20000800000 */
[----:B------:R-:W-:Y:S01]  /*0f80*/  FMUL.FTZ R53, R53, UR15 ;  /* 0x0000000f35357c20 */ /* 0x000fe20008410000 */
[----:B------:R-:W-:Y:S01]  /*0f90*/  FSEL R36, R37, RZ, P2 ;  /* 0x000000ff25247208 */ /* 0x000fe20001000000 */
[----:B------:R-:W-:Y:S01]  /*0fa0*/  FMUL.FTZ R65, R65, UR15 ;  /* 0x0000000f41417c20 */ /* 0x000fe20008410000 */
[----:B------:R-:W-:Y:S01]  /*0fb0*/  LOP3.LUT P1, RZ, R49, 0xff, RZ, 0xc0, !PT ;  /* 0x000000ff31ff7812 */ /* 0x000fe2000782c0ff */
[----:B------:R-:W-:Y:S01]  /*0fc0*/  FMUL.FTZ R66, R66, UR15 ;  /* 0x0000000f42427c20 */ /* 0x000fe20008410000 */
[----:B------:R-:W-:Y:S01]  /*0fd0*/  LOP3.LUT P2, RZ, R62, 0xff, RZ, 0xc0, !PT ;  /* 0x000000ff3eff7812 */ /* 0x000fe2000784c0ff */
[----:B------:R-:W-:Y:S01]  /*0fe0*/  FMUL.FTZ R68, R68, UR15 ;  /* 0x0000000f44447c20 */ /* 0x000fe20008410000 */
[----:B------:R-:W-:Y:S01]  /*0ff0*/  FSEL R38, R53, RZ, P1 ;  /* 0x000000ff35267208 */ /* 0x000fe20000800000 */
[----:B------:R-:W-:Y:S01]  /*1000*/  FMUL.FTZ R52, R52, UR15 ;  /* 0x0000000f34347c20 */ /* 0x000fe20008410000 */
[----:B------:R-:W-:Y:S01]  /*1010*/  FSEL R65, R65, RZ, P2 ;  /* 0x000000ff41417208 */ /* 0x000fe20001000000 */
[----:B------:R-:W-:Y:S01]  /*1020*/  FMUL.FTZ R69, R69, UR15 ;  /* 0x0000000f45457c20 */ /* 0x000fe20008410000 */
[----:B------:R-:W-:-:S02]  /*1030*/  LOP3.LUT P3, RZ, R60, 0xff, RZ, 0xc0, !PT ;  /* 0x000000ff3cff7812 */ /* 0x000fc4000786c0ff */
[----:B------:R-:W-:Y:S02]  /*1040*/  LOP3.LUT P4, RZ, R61, 0xff, RZ, 0xc0, !PT ;  /* 0x000000ff3dff7812 */ /* 0x000fe4000788c0ff */
[----:B------:R-:W-:Y:S02]  /*1050*/  LOP3.LUT P1, RZ, R48, 0xff, RZ, 0xc0, !PT ;  /* 0x000000ff30ff7812 */ /* 0x000fe4000782c0ff */
[----:B------:R-:W-:Y:S02]  /*1060*/  LOP3.LUT P2, RZ, R59, 0xff, RZ, 0xc0, !PT ;  /* 0x000000ff3bff7812 */ /* 0x000fe4000784c0ff */
[----:B------:R-:W-:Y:S02]  /*1070*/  F2FP.BF16.F32.PACK_AB R39, R36, R39 ;  /* 0x000000272427723e */ /* 0x000fe400000010ff */
[----:B------:R-:W-:Y:S02]  /*1080*/  FSEL R37, R66, RZ, P3 ;  /* 0x000000ff42257208 */ /* 0x000fe40001800000 */
[----:B------:R-:W-:-:S02]  /*1090*/  FSEL R68, R68, RZ, P4 ;  /* 0x000000ff44447208 */ /* 0x000fc40002000000 */
[----:B------:R-:W-:Y:S02]  /*10a0*/  FSEL R36, R52, RZ, P1 ;  /* 0x000000ff34247208 */ /* 0x000fe40000800000 */
[----:B------:R-:W-:Y:S02]  /*10b0*/  FSEL R69, R69, RZ, P2 ;  /* 0x000000ff45457208 */ /* 0x000fe40001000000 */
[----:B------:R-:W-:Y:S02]  /*10c0*/  F2FP.BF16.F32.PACK_AB R38, R65, R38 ;  /* 0x000000264126723e */ /* 0x000fe400000010ff */
[----:B------:R-:W-:Y:S02]  /*10d0*/  F2FP.BF16.F32.PACK_AB R37, R68, R37 ;  /* 0x000000254425723e */ /* 0x000fe400000010ff */
[----:B------:R-:W-:Y:S01]  /*10e0*/  F2FP.BF16.F32.PACK_AB R36, R69, R36 ;  /* 0x000000244524723e */ /* 0x000fe200000010ff */
[----:B------:R-:W-:Y:S06]  /*10f0*/  BRA `(.L_x_241) ;  /* 0x0000000c00647947 */ /* 0x000fec0003800000 */
.L_x_240:
[-CC-:B------:R-:W-:Y:S01]  /*1100*/  FFMA.FTZ R41, R11, R66.reuse, R38.reuse ;  /* 0x000000420b297223 */ /* 0x180fe20000010026 */
[-CC-:B--2---:R-:W-:Y:S01]  /*1110*/  FFMA.FTZ R52, R56, R66.reuse, R38.reuse ;  /* 0x0000004238347223 */ /* 0x184fe20000010026 */
[-CC-:B------:R-:W-:Y:S01]  /*1120*/  FFMA.FTZ R53, R9, R66.reuse, R38.reuse ;  /* 0x0000004209357223 */ /* 0x180fe20000010026 */
[-CC-:B------:R-:W-:Y:S01]  /*1130*/  FFMA.FTZ R40, R54, R66.reuse, R38.reuse ;  /* 0x0000004236287223 */ /* 0x180fe20000010026 */
[-CC-:B------:R-:W-:Y:S01]  /*1140*/  FFMA.FTZ R68, R50, R66.reuse, R38.reuse ;  /* 0x0000004232447223 */ /* 0x180fe20000010026 */
[-CC-:B------:R-:W-:Y:S01]  /*1150*/  FFMA.FTZ R43, R45, R66.reuse, R38.reuse ;  /* 0x000000422d2b7223 */ /* 0x180fe20000010026 */
[-CC-:B------:R-:W-:Y:S01]  /*1160*/  FFMA.FTZ R39, R3, R66.reuse, R38.reuse ;  /* 0x0000004203277223 */ /* 0x180fe20000010026 */
[----:B------:R-:W-:Y:S01]  /*1170*/  FADD.FTZ R42, R44, -R41 ;  /* 0x800000292c2a7221 */ /* 0x000fe20000010000 */
[----:B------:R-:W-:Y:S01]  /*1180*/  FFMA.FTZ R38, R58, R66, R38 ;  /* 0x000000423a267223 */ /* 0x000fe20000010026 */
        /* <DEDUP_REMOVED lines=9> */
[----:B------:R-:W-:Y:S01]  /*1220*/  FMUL.FTZ R53, R37, R53 ;  /* 0x0000003525357220 */ /* 0x000fe20000410000 */
[----:B------:R-:W-:Y:S01]  /*1230*/  FADD.FTZ R68, R47, -R68 ;  /* 0x800000442f447221 */ /* 0x000fe20000010000 */
[C---:B------:R-:W-:Y:S01]  /*1240*/  FMUL.FTZ R43, R37.reuse, R40 ;  /* 0x00000028252b7220 */ /* 0x040fe20000410000 */
[C---:B------:R-:W-:Y:S01]  /*1250*/  FMUL.FTZ R65, R37.reuse, R38 ;  /* 0x0000002625417220 */ /* 0x040fe20000410000 */
[----:B------:R-:W-:Y:S01]  /*1260*/  FMUL.FTZ R40, R37, R66 ;  /* 0x0000004225287220 */ /* 0x000fe20000410000 */
[----:B------:R-:W-:Y:S01]  /*1270*/  FMUL.FTZ R38, R42, R36 ;  /* 0x000000242a267220 */ /* 0x000fe20000410000 */
[C---:B------:R-:W-:Y:S01]  /*1280*/  F2FP.BF16.F32.PACK_AB R42, R41.reuse, R42 ;  /* 0x0000002a292a723e */ /* 0x040fe200000010ff */
[----:B------:R-:W-:Y:S01]  /*1290*/  FMUL.FTZ R66, R41, R36 ;  /* 0x0000002429427220 */ /* 0x000fe20000410000 */
[----:B------:R-:W-:Y:S01]  /*12a0*/  FMUL.FTZ R39, R37, R68 ;  /* 0x0000004425277220 */ /* 0x000fe20000410000 */
[C---:B------:R-:W-:Y:S01]  /*12b0*/  F2FP.BF16.F32.PACK_AB R41, R53.reuse, R52 ;  /* 0x000000343529723e */ /* 0x040fe200000010ff */
[-C--:B------:R-:W-:Y:S01]  /*12c0*/  FMUL.FTZ R37, R52, R36.reuse ;  /* 0x0000002434257220 */ /* 0x080fe20000410000 */
[----:B------:R-:W-:Y:S01]  /*12d0*/  FMUL.FTZ R53, R53, R36 ;  /* 0x0000002435357220 */ /* 0x000fe20000410000 */
[----:B------:R-:W-:Y:S01]  /*12e0*/  LOP3.LUT P1, RZ, R60, 0xff, RZ, 0xc0, !PT ;  /* 0x000000ff3cff7812 */ /* 0x000fe2000782c0ff */
[----:B------:R-:W-:Y:S01]  /*12f0*/  FMUL.FTZ R38, R38, UR15 ;  /* 0x0000000f26267c20 */ /* 0x000fe20008410000 */
[----:B------:R-:W-:Y:S01]  /*1300*/  FMUL.FTZ R37, R37, UR15 ;  /* 0x0000000f25257c20 */ /* 0x000fe20008410000 */
[----:B------:R-:W-:Y:S01]  /*1310*/  FMUL.FTZ R53, R53, UR15 ;  /* 0x0000000f35357c20 */ /* 0x000fe20008410000 */
[----:B------:R-:W-:Y:S01]  /*1320*/  LOP3.LUT P2, RZ, R61, 0xff, RZ, 0xc0, !PT ;  /* 0x000000ff3dff7812 */ /* 0x000fe2000784c0ff */
[----:B------:R-:W-:Y:S01]  /*1330*/  FMUL.FTZ R66, R66, UR15 ;  /* 0x0000000f42427c20 */ /* 0x000fe20008410000 */
[----:B------:R-:W-:-:S02]  /*1340*/  LOP3.LUT P3, RZ, R49, 0xff, RZ, 0xc0, !PT ;  /* 0x000000ff31ff7812 */ /* 0x000fc4000786c0ff */
[----:B------:R-:W-:Y:S02]  /*1350*/  FSEL R37, R37, RZ, P1 ;  /* 0x000000ff25257208 */ /* 0x000fe40000800000 */
[----:B------:R-:W-:Y:S01]  /*1360*/  FSEL R52, R53, RZ, P2 ;  /* 0x000000ff35347208 */ /* 0x000fe20001000000 */
[-C--:B------:R-:W-:Y:S01]  /*1370*/  FMUL.FTZ R53, R43, R36.reuse ;  /* 0x000000242b357220 */ /* 0x080fe20000410000 */
[C---:B------:R-:W-:Y:S01]  /*1380*/  F2FP.BF16.F32.PACK_AB R43, R65.reuse, R43 ;  /* 0x0000002b412b723e */ /* 0x040fe200000010ff */
[-C--:B------:R-:W-:Y:S01]  /*1390*/  FMUL.FTZ R65, R65, R36.reuse ;  /* 0x0000002441417220 */ /* 0x080fe20000410000 */
[----:B------:R-:W-:Y:S01]  /*13a0*/  F2FP.BF16.F32.PACK_AB R37, R52, R37 ;  /* 0x000000253425723e */ /* 0x000fe200000010ff */
[-C--:B------:R-:W-:Y:S01]  /*13b0*/  FMUL.FTZ R52, R40, R36.reuse ;  /* 0x0000002428347220 */ /* 0x080fe20000410000 */
[----:B------:R-:W-:Y:S01]  /*13c0*/  LOP3.LUT P4, RZ, R62, 0xff, RZ, 0xc0, !PT ;  /* 0x000000ff3eff7812 */ /* 0x000fe2000788c0ff */
[----:B------:R-:W-:Y:S01]  /*13d0*/  FMUL.FTZ R36, R39, R36 ;  /* 0x0000002427247220 */ /* 0x000fe20000410000 */
[----:B------:R-:W-:Y:S01]  /*13e0*/  FSEL R38, R38, RZ, P3 ;  /* 0x000000ff26267208 */ /* 0x000fe20001800000 */
[----:B------:R-:W-:Y:S01]  /*13f0*/  FMUL.FTZ R53, R53, UR15 ;  /* 0x0000000f35357c20 */ /* 0x000fe20008410000 */
[----:B------:R-:W-:Y:S01]  /*1400*/  FSEL R67, R66, RZ, P4 ;  /* 0x000000ff42437208 */ /* 0x000fe20002000000 */
[----:B------:R-:W-:Y:S01]  /*1410*/  FMUL.FTZ R66, R65, UR15 ;  /* 0x0000000f41427c20 */ /* 0x000fe20008410000 */
[----:B------:R-:W-:Y:S01]  /*1420*/  F2FP.BF16.F32.PACK_AB R40, R39, R40 ;  /* 0x000000282728723e */ /* 0x000fe200000010ff */
[----:B------:R-:W-:Y:S01]  /*1430*/  FMUL.FTZ R52, R52, UR15 ;  /* 0x0000000f34347c20 */ /* 0x000fe20008410000 */
[----:B------:R-:W-:Y:S01]  /*1440*/  LOP3.LUT P3, RZ, R63, 0xff, RZ, 0xc0, !PT ;  /* 0x000000ff3fff7812 */ /* 0x000fe2000786c0ff */
[----:B------:R-:W-:Y:S01]  /*1450*/  FMUL.FTZ R39, R36, UR15 ;  /* 0x0000000f24277c20 */ /* 0x000fe20008410000 */
[----:B------:R-:W-:-:S02]  /*1460*/  LOP3.LUT P4, RZ, R64, 0xff, RZ, 0xc0, !PT ;  /* 0x000000ff40ff7812 */ /* 0x000fc4000788c0ff */
[----:B------:R-:W-:Y:S02]  /*1470*/  LOP3.LUT P1, RZ, R48, 0xff, RZ, 0xc0, !PT ;  /* 0x000000ff30ff7812 */ /* 0x000fe4000782c0ff */
[----:B------:R-:W-:Y:S02]  /*1480*/  LOP3.LUT P2, RZ, R59, 0xff, RZ, 0xc0, !PT ;  /* 0x000000ff3bff7812 */ /* 0x000fe4000784c0ff */
[----:B------:R-:W-:Y:S02]  /*1490*/  FSEL R65, R53, RZ, P3 ;  /* 0x000000ff35417208 */ /* 0x000fe40001800000 */
[----:B------:R-:W-:Y:S02]  /*14a0*/  FSEL R66, R66, RZ, P4 ;  /* 0x000000ff42427208 */ /* 0x000fe40002000000 */
[----:B------:R-:W-:Y:S02]  /*14b0*/  FSEL R36, R52, RZ, P1 ;  /* 0x000000ff34247208 */ /* 0x000fe40000800000 */
[----:B------:R-:W-:-:S02]  /*14c0*/  FSEL R53, R39, RZ, P2 ;  /* 0x000000ff27357208 */ /* 0x000fc40001000000 */
[----:B------:R-:W-:Y:S02]  /*14d0*/  F2FP.BF16.F32.PACK_AB R38, R67, R38 ;  /* 0x000000264326723e */ /* 0x000fe400000010ff */
[----:B------:R-:W-:Y:S02]  /*14e0*/  F2FP.BF16.F32.PACK_AB R39, R66, R65 ;  /* 0x000000414227723e */ /* 0x000fe400000010ff */
[----:B------:R-:W-:Y:S01]  /*14f0*/  F2FP.BF16.F32.PACK_AB R36, R53, R36 ;  /* 0x000000243524723e */ /* 0x000fe200000010ff */
[----:B------:R-:W-:Y:S06]  /*1500*/  BRA `(.L_x_241) ;  /* 0x0000000800607947 */ /* 0x000fec0003800000 */
.L_x_239:
[----:B------:R-:W-:-:S04]  /*1510*/  UISETP.NE.U32.AND UP0, UPT, UR4, URZ, UPT ;  /* 0x000000ff0400728c */ /* 0x000fc8000bf05070 */
[----:B------:R-:W-:-:S09]  /*1520*/  UISETP.NE.AND.EX UP0, UPT, UR5, URZ, UPT, UP0 ;  /* 0x000000ff0500728c */ /* 0x000fd2000bf05300 */
[----:B------:R-:W-:Y:S05]  /*1530*/  BRA.U UP0, `(.L_x_242) ;  /* 0x0000000500247547 */ /* 0x000fea000b800000 */
[-CC-:B------:R-:W-:Y:S01]  /*1540*/  FFMA.FTZ R39, R3, R66.reuse, R38.reuse ;  /* 0x0000004203277223 */ /* 0x180fe20000010026 */
[----:B--2---:R-:W-:Y:S01]  /*1550*/  SHF.L.U32 R52, R12, 0x10, RZ ;  /* 0x000000100c347819 */ /* 0x004fe200000006ff */
[----:B------:R-:W-:Y:S01]  /*1560*/  FFMA.FTZ R53, R50, R66, R38 ;  /* 0x0000004232357223 */ /* 0x000fe20000010026 */
[----:B------:R-:W-:Y:S01]  /*1570*/  LOP3.LUT P1, RZ, R63, 0xff, RZ, 0xc0, !PT ;  /* 0x000000ff3fff7812 */ /* 0x000fe2000782c0ff */
[----:B------:R-:W-:Y:S01]  /*1580*/  FADD.FTZ R39, R8, -R39 ;  /* 0x8000002708277221 */ /* 0x000fe20000010000 */
[----:B------:R-:W-:Y:S01]  /*1590*/  LOP3.LUT P2, RZ, R64, 0xff, RZ, 0xc0, !PT ;  /* 0x000000ff40ff7812 */ /* 0x000fe2000784c0ff */
[----:B------:R-:W-:Y:S01]  /*15a0*/  FADD.FTZ R53, R47, -R53 ;  /* 0x800000352f357221 */ /* 0x000fe20000010000 */
[----:B------:R-:W-:Y:S01]  /*15b0*/  LOP3.LUT P3, RZ, R60, 0xff, RZ, 0xc0, !PT ;  /* 0x000000ff3cff7812 */ /* 0x000fe2000786c0ff */
[----:B-----5:R-:W-:Y:S01]  /*15c0*/  FFMA.FTZ R52, R37, R39, R52 ;  /* 0x0000002725347223 */ /* 0x020fe20000010034 */
[----:B------:R-:W-:Y:S02]  /*15d0*/  PRMT R39, R12, 0x7632, R39 ;  /* 0x000076320c277816 */ /* 0x000fe40000000027 */
[----:B------:R-:W-:Y:S01]  /*15e0*/  LOP3.LUT P4, RZ, R61, 0xff, RZ, 0xc0, !PT ;  /* 0x000000ff3dff7812 */ /* 0x000fe2000788c0ff */
[----:B------:R-:W-:Y:S01]  /*15f0*/  FMUL.FTZ R52, R52, R36 ;  /* 0x0000002434347220 */ /* 0x000fe20000410000 */
[----:B------:R-:W-:Y:S01]  /*1600*/  SHF.L.U32 R68, R39, 0x10, RZ ;  /* 0x0000001027447819 */ /* 0x000fe200000006ff */
[----:B------:R-:W-:-:S02]  /*1610*/  FFMA.FTZ R39, R9, R66, R38 ;  /* 0x0000004209277223 */ /* 0x000fc40000010026 */
[----:B------:R-:W-:Y:S02]  /*1620*/  FMUL.FTZ R52, R52, UR15 ;  /* 0x0000000f34347c20 */ /* 0x000fe40008410000 */
[----:B------:R-:W-:Y:S01]  /*1630*/  FFMA.FTZ R69, R37, R53, R68 ;  /* 0x0000003525457223 */ /* 0x000fe20000010044 */
[----:B------:R-:W-:Y:S01]  /*1640*/  SHF.L.U32 R68, R13, 0x10, RZ ;  /* 0x000000100d447819 */ /* 0x000fe200000006ff */
[----:B------:R-:W-:Y:S01]  /*1650*/  FADD.FTZ R39, R10, -R39 ;  /* 0x800000270a277221 */ /* 0x000fe20000010000 */
[----:B------:R-:W-:Y:S01]  /*1660*/  FFMA.FTZ R53, R54, R66, R38 ;  /* 0x0000004236357223 */ /* 0x000fe20000010026 */
[-C--:B------:R-:W-:Y:S02]  /*1670*/  FMUL.FTZ R69, R69, R36.reuse ;  /* 0x0000002445457220 */ /* 0x080fe40000410000 */
[----:B------:R-:W-:Y:S01]  /*1680*/  FFMA.FTZ R65, R37, R39, R68 ;  /* 0x0000002725417223 */ /* 0x000fe20000010044 */
[----:B------:R-:W-:Y:S01]  /*1690*/  PRMT R39, R13, 0x7632, R39 ;  /* 0x000076320d277816 */ /* 0x000fe20000000027 */
[----:B------:R-:W-:Y:S01]  /*16a0*/  FADD.FTZ R53, R51, -R53 ;  /* 0x8000003533357221 */ /* 0x000fe20000010000 */
[----:B------:R-:W-:Y:S01]  /*16b0*/  FMUL.FTZ R69, R69, UR15 ;  /* 0x0000000f45457c20 */ /* 0x000fe20008410000 */
[----:B------:R-:W-:Y:S01]  /*16c0*/  FMUL.FTZ R65, R65, R36 ;  /* 0x0000002441417220 */ /* 0x000fe20000410000 */
[----:B------:R-:W-:Y:S01]  /*16d0*/  SHF.L.U32 R68, R39, 0x10, RZ ;  /* 0x0000001027447819 */ /* 0x000fe200000006ff */
[----:B------:R-:W-:-:S02]  /*16e0*/  FFMA.FTZ R39, R11, R66, R38 ;  /* 0x000000420b277223 */ /* 0x000fc40000010026 */
[----:B------:R-:W-:Y:S02]  /*16f0*/  FMUL.FTZ R65, R65, UR15 ;  /* 0x0000000f41417c20 */ /* 0x000fe40008410000 */
[----:B------:R-:W-:Y:S01]  /*1700*/  FFMA.FTZ R53, R37, R53, R68 ;  /* 0x0000003525357223 */ /* 0x000fe20000010044 */
[----:B------:R-:W-:Y:S01]  /*1710*/  SHF.L.U32 R68, R14, 0x10, RZ ;  /* 0x000000100e447819 */ /* 0x000fe200000006ff */
[----:B------:R-:W-:Y:S02]  /*1720*/  FADD.FTZ R39, R44, -R39 ;  /* 0x800000272c277221 */ /* 0x000fe40000010000 */
[----:B------:R-:W-:Y:S02]  /*1730*/  FMUL.FTZ R53, R53, R36 ;  /* 0x0000002435357220 */ /* 0x000fe40000410000 */
[----:B------:R-:W-:Y:S01]  /*1740*/  FFMA.FTZ R67, R37, R39, R68 ;  /* 0x0000002725437223 */ /* 0x000fe20000010044 */
[----:B------:R-:W-:Y:S01]  /*1750*/  PRMT R39, R14, 0x7632, R39 ;  /* 0x000076320e277816 */ /* 0x000fe20000000027 */
[----:B------:R-:W-:Y:S01]  /*1760*/  FFMA.FTZ R68, R56, R66, R38 ;  /* 0x0000004238447223 */ /* 0x000fe20000010026 */
[----:B------:R-:W-:Y:S01]  /*1770*/  FMUL.FTZ R53, R53, UR15 ;  /* 0x0000000f35357c20 */ /* 0x000fe20008410000 */
[----:B------:R-:W-:Y:S01]  /*1780*/  FMUL.FTZ R67, R67, R36 ;  /* 0x0000002443437220 */ /* 0x000fe20000410000 */
[----:B------:R-:W-:Y:S01]  /*1790*/  SHF.L.U32 R39, R39, 0x10, RZ ;  /* 0x0000001027277819 */ /* 0x000fe200000006ff */
[----:B------:R-:W-:-:S02]  /*17a0*/  FADD.FTZ R68, R55, -R68 ;  /* 0x8000004437447221 */ /* 0x000fc40000010000 */
[----:B------:R-:W-:Y:S02]  /*17b0*/  FMUL.FTZ R67, R67, UR15 ;  /* 0x0000000f43437c20 */ /* 0x000fe40008410000 */
[----:B------:R-:W-:Y:S01]  /*17c0*/  FFMA.FTZ R39, R37, R68, R39 ;  /* 0x0000004425277223 */ /* 0x000fe20000010027 */
[-CC-:B------:R-:W-:Y:S01]  /*17d0*/  FFMA.FTZ R68, R45, R66.reuse, R38.reuse ;  /* 0x000000422d447223 */ /* 0x180fe20000010026 */
[----:B------:R-:W-:Y:S01]  /*17e0*/  FFMA.FTZ R66, R58, R66, R38 ;  /* 0x000000423a427223 */ /* 0x000fe20000010026 */
[----:B------:R-:W-:Y:S02]  /*17f0*/  SHF.L.U32 R38, R15, 0x10, RZ ;  /* 0x000000100f267819 */ /* 0x000fe400000006ff */
[----:B------:R-:W-:Y:S01]  /*1800*/  FADD.FTZ R68, R46, -R68 ;  /* 0x800000442e447221 */ /* 0x000fe20000010000 */
[----:B------:R-:W-:-:S03]  /*1810*/  FADD.FTZ R66, R57, -R66 ;  /* 0x8000004239427221 */ /* 0x000fc60000010000 */
[----:B------:R-:W-:Y:S01]  /*1820*/  FFMA.FTZ R38, R37, R68, R38 ;  /* 0x0000004425267223 */ /* 0x000fe20000010026 */
[----:B------:R-:W-:-:S03]  /*1830*/  PRMT R68, R15, 0x7632, R68 ;  /* 0x000076320f447816 */ /* 0x000fc60000000044 */
[----:B------:R-:W-:Y:S01]  /*1840*/  FMUL.FTZ R38, R38, R36 ;  /* 0x0000002426267220 */ /* 0x000fe20000410000 */
[----:B------:R-:W-:-:S03]  /*1850*/  SHF.L.U32 R68, R68, 0x10, RZ ;  /* 0x0000001044447819 */ /* 0x000fc600000006ff */
[----:B------:R-:W-:Y:S02]  /*1860*/  FMUL.FTZ R38, R38, UR15 ;  /* 0x0000000f26267c20 */ /* 0x000fe40008410000 */
[----:B------:R-:W-:Y:S01]  /*1870*/  FFMA.FTZ R37, R37, R66, R68 ;  /* 0x0000004225257223 */ /* 0x000fe20000010044 */
[-C--:B------:R-:W-:Y:S02]  /*1880*/  FMUL.FTZ R66, R39, R36.reuse ;  /* 0x0000002427427220 */ /* 0x080fe40000410000 */
[----:B------:R-:W-:Y:S01]  /*1890*/  FSEL R38, R38, RZ, P1 ;  /* 0x000000ff26267208 */ /* 0x000fe20000800000 */
[----:B------:R-:W-:Y:S01]  /*18a0*/  FMUL.FTZ R37, R37, R36 ;  /* 0x0000002425257220 */ /* 0x000fe20000410000 */
[----:B------:R-:W-:Y:S01]  /*18b0*/  FMUL.FTZ R66, R66, UR15 ;  /* 0x0000000f42427c20 */ /* 0x000fe20008410000 */
[----:B------:R-:W-:Y:S02]  /*18c0*/  LOP3.LUT P1, RZ, R49, 0xff, RZ, 0xc0, !PT ;  /* 0x000000ff31ff7812 */ /* 0x000fe4000782c0ff */
[----:B------:R-:W-:-:S05]  /*18d0*/  FMUL.FTZ R37, R37, UR15 ;  /* 0x0000000f25257c20 */ /* 0x000fca0008410000 */
[----:B------:R-:W-:Y:S02]  /*18e0*/  FSEL R37, R37, RZ, P2 ;  /* 0x000000ff25257208 */ /* 0x000fe40001000000 */
[----:B------:R-:W-:Y:S02]  /*18f0*/  LOP3.LUT P2, RZ, R62, 0xff, RZ, 0xc0, !PT ;  /* 0x000000ff3eff7812 */ /* 0x000fe4000784c0ff */
[----:B------:R-:W-:Y:S02]  /*1900*/  F2FP.BF16.F32.PACK_AB R39, R37, R38 ;  /* 0x000000262527723e */ /* 0x000fe400000010ff */
[----:B------:R-:W-:Y:S02]  /*1910*/  FSEL R38, R67, RZ, P1 ;  /* 0x000000ff43267208 */ /* 0x000fe40000800000 */
[----:B------:R-:W-:Y:S02]  /*1920*/  FSEL R37, R66, RZ, P2 ;  /* 0x000000ff42257208 */ /* 0x000fe40001000000 */
[----:B------:R-:W-:-:S02]  /*1930*/  LOP3.LUT P1, RZ, R48, 0xff, RZ, 0xc0, !PT ;  /* 0x000000ff30ff7812 */ /* 0x000fc4000782c0ff */
[----:B------:R-:W-:Y:S02]  /*1940*/  LOP3.LUT P2, RZ, R59, 0xff, RZ, 0xc0, !PT ;  /* 0x000000ff3bff7812 */ /* 0x000fe4000784c0ff */
[----:B------:R-:W-:Y:S02]  /*1950*/  F2FP.BF16.F32.PACK_AB R38, R37, R38 ;  /* 0x000000262526723e */ /* 0x000fe400000010ff */
[----:B------:R-:W-:Y:S02]  /*1960*/  FSEL R37, R65, RZ, P3 ;  /* 0x000000ff41257208 */ /* 0x000fe40001800000 */
[----:B------:R-:W-:Y:S02]  /*1970*/  FSEL R66, R53, RZ, P4 ;  /* 0x000000ff35427208 */ /* 0x000fe40002000000 */
[----:B------:R-:W-:Y:S02]  /*1980*/  FSEL R36, R52, RZ, P1 ;  /* 0x000000ff34247208 */ /* 0x000fe40000800000 */
[----:B------:R-:W-:-:S02]  /*1990*/  FSEL R69, R69, RZ, P2 ;  /* 0x000000ff45457208 */ /* 0x000fc40001000000 */
[----:B------:R-:W-:Y:S02]  /*19a0*/  F2FP.BF16.F32.PACK_AB R37, R66, R37 ;  /* 0x000000254225723e */ /* 0x000fe400000010ff */
[----:B------:R-:W-:Y:S01]  /*19b0*/  F2FP.BF16.F32.PACK_AB R36, R69, R36 ;  /* 0x000000244524723e */ /* 0x000fe200000010ff */
[----:B------:R-:W-:Y:S06]  /*19c0*/  BRA `(.L_x_241) ;  /* 0x0000000400307947 */ /* 0x000fec0003800000 */
.L_x_242:
[----:B------:R-:W-:Y:S01]  /*19d0*/  PRMT R41, R13, 0x7632, R41 ;  /* 0x000076320d297816 */ /* 0x000fe20000000029 */
[-CC-:B--2---:R-:W-:Y:S01]  /*19e0*/  FFMA.FTZ R52, R54, R66.reuse, R38.reuse ;  /* 0x0000004236347223 */ /* 0x184fe20000010026 */
[----:B------:R-:W-:Y:S01]  /*19f0*/  PRMT R39, R12, 0x7632, R39 ;  /* 0x000076320c277816 */ /* 0x000fe20000000027 */
[-C--:B------:R-:W-:Y:S01]  /*1a00*/  FFMA.FTZ R40, R50, R66.reuse, R38 ;  /* 0x0000004232287223 */ /* 0x080fe20000010026 */
[----:B------:R-:W-:Y:S01]  /*1a10*/  SHF.L.U32 R41, R41, 0x10, RZ ;  /* 0x0000001029297819 */ /* 0x000fe200000006ff */
[----:B------:R-:W-:Y:S01]  /*1a20*/  FADD.FTZ R52, R51, -R52 ;  /* 0x8000003433347221 */ /* 0x000fe20000010000 */
[----:B------:R-:W-:Y:S01]  /*1a30*/  SHF.L.U32 R42, R39, 0x10, RZ ;  /* 0x00000010272a7819 */ /* 0x000fe200000006ff */
[----:B------:R-:W-:Y:S01]  /*1a40*/  FADD.FTZ R40, R47, -R40 ;  /* 0x800000282f287221 */ /* 0x000fe20000010000 */
[--C-:B------:R-:W-:Y:S01]  /*1a50*/  FFMA.FTZ R53, R11, R66, R38.reuse ;  /* 0x000000420b357223 */ /* 0x100fe20000010026 */
[----:B-----5:R-:W-:Y:S01]  /*1a60*/  FFMA.FTZ R43, R37, R52, R41 ;  /* 0x00000034252b7223 */ /* 0x020fe20000010029 */
[----:B------:R-:W-:Y:S01]  /*1a70*/  FFMA.FTZ R41, R3, R66, R38 ;  /* 0x0000004203297223 */ /* 0x000fe20000010026 */
[----:B------:R-:W-:Y:S01]  /*1a80*/  FFMA.FTZ R39, R37, R40, R42 ;  /* 0x0000002825277223 */ /* 0x000fe2000001002a */
[----:B------:R-:W-:Y:S01]  /*1a90*/  SHF.L.U32 R42, R12, 0x10, RZ ;  /* 0x000000100c2a7819 */ /* 0x000fe200000006ff */
[----:B------:R-:W-:Y:S01]  /*1aa0*/  FADD.FTZ R68, R44, -R53 ;  /* 0x800000352c447221 */ /* 0x000fe20000010000 */
[----:B------:R-:W-:Y:S01]  /*1ab0*/  FADD.FTZ R40, R8, -R41 ;  /* 0x8000002908287221 */ /* 0x000fe20000010000 */
[-CC-:B------:R-:W-:Y:S01]  /*1ac0*/  FFMA.FTZ R41, R9, R66.reuse, R38.reuse ;  /* 0x0000004209297223 */ /* 0x180fe20000010026 */
[----:B------:R-:W-:Y:S01]  /*1ad0*/  SHF.L.U32 R52, R13, 0x10, RZ ;  /* 0x000000100d347819 */ /* 0x000fe200000006ff */
[----:B------:R-:W-:Y:S01]  /*1ae0*/  FFMA.FTZ R53, R45, R66, R38 ;  /* 0x000000422d357223 */ /* 0x000fe20000010026 */
[----:B------:R-:W-:Y:S01]  /*1af0*/  FFMA.FTZ R40, R37, R40, R42 ;  /* 0x0000002825287223 */ /* 0x000fe2000001002a */
[----:B------:R-:W-:Y:S01]  /*1b00*/  FADD.FTZ R42, R10, -R41 ;  /* 0x800000290a2a7221 */ /* 0x000fe20000010000 */
[----:B------:R-:W-:-:S02]  /*1b10*/  SHF.L.U32 R65, R14, 0x10, RZ ;  /* 0x000000100e417819 */ /* 0x000fc400000006ff */
[----:B------:R-:W-:Y:S01]  /*1b20*/  LOP3.LUT P2, RZ, R61, 0xff, RZ, 0xc0, !PT ;  /* 0x000000ff3dff7812 */ /* 0x000fe2000784c0ff */
[----:B------:R-:W-:Y:S01]  /*1b30*/  FFMA.FTZ R41, R37, R42, R52 ;  /* 0x0000002a25297223 */ /* 0x000fe20000010034 */
[----:B------:R-:W-:Y:S01]  /*1b40*/  PRMT R42, R14, 0x7632, R42 ;  /* 0x000076320e2a7816 */ /* 0x000fe2000000002a */
[-CC-:B------:R-:W-:Y:S01]  /*1b50*/  FFMA.FTZ R52, R56, R66.reuse, R38.reuse ;  /* 0x0000004238347223 */ /* 0x180fe20000010026 */
[----:B------:R-:W-:Y:S01]  /*1b60*/  FFMA.FTZ R66, R58, R66, R38 ;  /* 0x000000423a427223 */ /* 0x000fe20000010026 */
[----:B------:R-:W-:Y:S01]  /*1b70*/  FADD.FTZ R38, R46, -R53 ;  /* 0x800000352e267221 */ /* 0x000fe20000010000 */
[----:B------:R-:W-:Y:S01]  /*1b80*/  SHF.L.U32 R42, R42, 0x10, RZ ;  /* 0x000000102a2a7819 */ /* 0x000fe200000006ff */
[----:B------:R-:W-:Y:S01]  /*1b90*/  FADD.FTZ R52, R55, -R52 ;  /* 0x8000003437347221 */ /* 0x000fe20000010000 */
[C---:B------:R-:W-:Y:S01]  /*1ba0*/  FFMA.FTZ R65, R37.reuse, R68, R65 ;  /* 0x0000004425417223 */ /* 0x040fe20000010041 */
[----:B------:R-:W-:Y:S02]  /*1bb0*/  LOP3.LUT P4, RZ, R62, 0xff, RZ, 0xc0, !PT ;  /* 0x000000ff3eff7812 */ /* 0x000fe4000788c0ff */
[----:B------:R-:W-:Y:S01]  /*1bc0*/  FFMA.FTZ R67, R37, R52, R42 ;  /* 0x0000003425437223 */ /* 0x000fe2000001002a */
[----:B------:R-:W-:Y:S01]  /*1bd0*/  SHF.L.U32 R42, R15, 0x10, RZ ;  /* 0x000000100f2a7819 */ /* 0x000fe200000006ff */
[----:B------:R-:W-:Y:S01]  /*1be0*/  FADD.FTZ R52, R57, -R66 ;  /* 0x8000004239347221 */ /* 0x000fe20000010000 */
[----:B------:R-:W-:-:S02]  /*1bf0*/  LOP3.LUT P1, RZ, R60, 0xff, RZ, 0xc0, !PT ;  /* 0x000000ff3cff7812 */ /* 0x000fc4000782c0ff */
[----:B------:R-:W-:Y:S01]  /*1c00*/  LOP3.LUT P3, RZ, R49, 0xff, RZ, 0xc0, !PT ;  /* 0x000000ff31ff7812 */ /* 0x000fe2000786c0ff */
[----:B------:R-:W-:Y:S01]  /*1c10*/  FFMA.FTZ R53, R37, R38, R42 ;  /* 0x0000002625357223 */ /* 0x000fe2000001002a */
[----:B------:R-:W-:Y:S02]  /*1c20*/  PRMT R38, R15, 0x7632, R38 ;  /* 0x000076320f267816 */ /* 0x000fe40000000026 */
[C---:B------:R-:W-:Y:S01]  /*1c30*/  F2FP.BF16.F32.PACK_AB R42, R67.reuse, R65 ;  /* 0x00000041432a723e */ /* 0x040fe200000010ff */
[----:B------:R-:W-:Y:S01]  /*1c40*/  FMUL.FTZ R67, R67, R36 ;  /* 0x0000002443437220 */ /* 0x000fe20000410000 */
[----:B------:R-:W-:-:S03]  /*1c50*/  SHF.L.U32 R38, R38, 0x10, RZ ;  /* 0x0000001026267819 */ /* 0x000fc600000006ff */
[----:B------:R-:W-:Y:S02]  /*1c60*/  FMUL.FTZ R67, R67, UR15 ;  /* 0x0000000f43437c20 */ /* 0x000fe40008410000 */
[----:B------:R-:W-:Y:S01]  /*1c70*/  FFMA.FTZ R52, R37, R52, R38 ;  /* 0x0000003425347223 */ /* 0x000fe20000010026 */
[-C--:B------:R-:W-:Y:S01]  /*1c80*/  FMUL.FTZ R37, R41, R36.reuse ;  /* 0x0000002429257220 */ /* 0x080fe20000410000 */
[C---:B------:R-:W-:Y:S01]  /*1c90*/  F2FP.BF16.F32.PACK_AB R41, R43.reuse, R41 ;  /* 0x000000292b29723e */ /* 0x040fe200000010ff */
[-C--:B------:R-:W-:Y:S01]  /*1ca0*/  FMUL.FTZ R43, R43, R36.reuse ;  /* 0x000000242b2b7220 */ /* 0x080fe20000410000 */
[-C--:B------:R-:W-:Y:S01]  /*1cb0*/  FMUL.FTZ R38, R65, R36.reuse ;  /* 0x0000002441267220 */ /* 0x080fe20000410000 */
[----:B------:R-:W-:Y:S01]  /*1cc0*/  FMUL.FTZ R65, R53, R36 ;  /* 0x0000002435417220 */ /* 0x000fe20000410000 */
[----:B------:R-:W-:Y:S01]  /*1cd0*/  FMUL.FTZ R37, R37, UR15 ;  /* 0x0000000f25257c20 */ /* 0x000fe20008410000 */
[----:B------:R-:W-:Y:S01]  /*1ce0*/  FMUL.FTZ R43, R43, UR15 ;  /* 0x0000000f2b2b7c20 */ /* 0x000fe20008410000 */
[----:B------:R-:W-:Y:S01]  /*1cf0*/  FMUL.FTZ R38, R38, UR15 ;  /* 0x0000000f26267c20 */ /* 0x000fe20008410000 */
[----:B------:R-:W-:Y:S01]  /*1d00*/  FSEL R67, R67, RZ, P4 ;  /* 0x000000ff43437208 */ /* 0x000fe20002000000 */
[----:B------:R-:W-:Y:S01]  /*1d10*/  FMUL.FTZ R65, R65, UR15 ;  /* 0x0000000f41417c20 */ /* 0x000fe20008410000 */
[----:B------:R-:W-:-:S02]  /*1d20*/  FSEL R37, R37, RZ, P1 ;  /* 0x000000ff25257208 */ /* 0x000fc40000800000 */
[----:B------:R-:W-:Y:S02]  /*1d30*/  FSEL R66, R43, RZ, P2 ;  /* 0x000000ff2b427208 */ /* 0x000fe40001000000 */
[C---:B------:R-:W-:Y:S01]  /*1d40*/  F2FP.BF16.F32.PACK_AB R43, R52.reuse, R53 ;  /* 0x00000035342b723e */ /* 0x040fe200000010ff */
[-C--:B------:R-:W-:Y:S01]  /*1d50*/  FMUL.FTZ R53, R52, R36.reuse ;  /* 0x0000002434357220 */ /* 0x080fe20000410000 */
[-C--:B------:R-:W-:Y:S01]  /*1d60*/  FMUL.FTZ R52, R40, R36.reuse ;  /* 0x0000002428347220 */ /* 0x080fe20000410000 */
[C---:B------:R-:W-:Y:S01]  /*1d70*/  FMUL.FTZ R36, R39.reuse, R36 ;  /* 0x0000002427247220 */ /* 0x040fe20000410000 */
[----:B------:R-:W-:Y:S01]  /*1d80*/  F2FP.BF16.F32.PACK_AB R40, R39, R40 ;  /* 0x000000282728723e */ /* 0x000fe200000010ff */
[----:B------:R-:W-:Y:S01]  /*1d90*/  FMUL.FTZ R53, R53, UR15 ;  /* 0x0000000f35357c20 */ /* 0x000fe20008410000 */
[----:B------:R-:W-:Y:S01]  /*1da0*/  FSEL R38, R38, RZ, P3 ;  /* 0x000000ff26267208 */ /* 0x000fe20001800000 */
[----:B------:R-:W-:Y:S01]  /*1db0*/  FMUL.FTZ R52, R52, UR15 ;  /* 0x0000000f34347c20 */ /* 0x000fe20008410000 */
[----:B------:R-:W-:Y:S01]  /*1dc0*/  LOP3.LUT P4, RZ, R64, 0xff, RZ, 0xc0, !PT ;  /* 0x000000ff40ff7812 */ /* 0x000fe2000788c0ff */
[----:B------:R-:W-:Y:S01]  /*1dd0*/  FMUL.FTZ R39, R36, UR15 ;  /* 0x0000000f24277c20 */ /* 0x000fe20008410000 */
[----:B------:R-:W-:-:S02]  /*1de0*/  LOP3.LUT P3, RZ, R63, 0xff, RZ, 0xc0, !PT ;  /* 0x000000ff3fff7812 */ /* 0x000fc4000786c0ff */
[----:B------:R-:W-:Y:S02]  /*1df0*/  LOP3.LUT P1, RZ, R48, 0xff, RZ, 0xc0, !PT ;  /* 0x000000ff30ff7812 */ /* 0x000fe4000782c0ff */
[----:B------:R-:W-:Y:S02]  /*1e00*/  LOP3.LUT P2, RZ, R59, 0xff, RZ, 0xc0, !PT ;  /* 0x000000ff3bff7812 */ /* 0x000fe4000784c0ff */
[----:B------:R-:W-:Y:S02]  /*1e10*/  F2FP.BF16.F32.PACK_AB R37, R66, R37 ;  /* 0x000000254225723e */ /* 0x000fe400000010ff */
[----:B------:R-:W-:Y:S02]  /*1e20*/  FSEL R66, R53, RZ, P4 ;  /* 0x000000ff35427208 */ /* 0x000fe40002000000 */
[----:B------:R-:W-:Y:S02]  /*1e30*/  FSEL R65, R65, RZ, P3 ;  /* 0x000000ff41417208 */ /* 0x000fe40001800000 */
[----:B------:R-:W-:-:S02]  /*1e40*/  FSEL R36, R52, RZ, P1 ;  /* 0x000000ff34247208 */ /* 0x000fc40000800000 */
[----:B------:R-:W-:Y:S02]  /*1e50*/  FSEL R53, R39, RZ, P2 ;  /* 0x000000ff27357208 */ /* 0x000fe40001000000 */
[----:B------:R-:W-:Y:S02]  /*1e60*/  F2FP.BF16.F32.PACK_AB R38, R67, R38 ;  /* 0x000000264326723e */ /* 0x000fe400000010ff */
[----:B------:R-:W-:Y:S02]  /*1e70*/  F2FP.BF16.F32.PACK_AB R39, R66, R65 ;  /* 0x000000414227723e */ /* 0x000fe400000010ff */
[----:B------:R-:W-:-:S07]  /*1e80*/  F2FP.BF16.F32.PACK_AB R36, R53, R36 ;  /* 0x000000243524723e */ /* 0x000fce00000010ff */
.L_x_241:
[----:B------:R-:W-:-:S04]  /*1e90*/  ISETP.NE.U32.AND P1, PT, RZ, UR4, PT ;  /* 0x00000004ff007c0c */ /* 0x000fc8000bf25070 */
[----:B------:R-:W-:-:S13]  /*1ea0*/  ISETP.NE.AND.EX P1, PT, RZ, UR5, PT, P1 ;  /* 0x00000005ff007c0c */ /* 0x000fda000bf25310 */
[----:B------:R-:W0:Y:S02]  /*1eb0*/  @P1 LDC.64 R52, c[0x0][0x478] ;  /* 0x00011e00ff341b82 */ /* 0x000e240000000a00 */
[----:B0-----:R-:W-:-:S06]  /*1ec0*/  @P1 IMAD.WIDE.U32 R66, R7, 0x10, R52 ;  /* 0x0000001007421825 */ /* 0x001fcc00078e0034 */
[----:B------:R-:W0:Y:S01]  /*1ed0*/  LDC.64 R52, c[0x0][0x468] ;  /* 0x00011a00ff347b82 */ /* 0x000e220000000a00 */
[----:B------:R3:W-:Y:S01]  /*1ee0*/  @P1 STG.E.128 desc[UR8][R66.64], R40 ;  /* 0x0000002842001986 */ /* 0x0007e2000c101d08 */
[----:B0-----:R-:W-:-:S05]  /*1ef0*/  IMAD.WIDE.U32 R52, R7, 0x10, R52 ;  /* 0x0000001007347825 */ /* 0x001fca00078e0034 */
[----:B------:R3:W-:Y:S02]  /*1f00*/  STG.E.128 desc[UR8][R52.64], R36 ;  /* 0x0000002434007986 */ /* 0x0007e4000c101d08 */
.L_x_238:
[----:B------:R-:W-:Y:S05]  /*1f10*/  BSYNC.RECONVERGENT B1 ;  /* 0x0000000000017941 */ /* 0x000fea0003800200 */
.L_x_237:
[----:B---3-5:R-:W0:Y:S02]  /*1f20*/  LDC.64 R36, c[0x0][0x380] ;  /* 0x0000e000ff247b82 */ /* 0x028e240000000a00 */
[----:B0-----:R-:W-:-:S04]  /*1f30*/  LEA R2, R36, R2, 0x2 ;  /* 0x0000000224027211 */ /* 0x001fc800078e10ff */
[----:B------:R-:W-:-:S13]  /*1f40*/  ISETP.GE.AND P1, PT, R2, R37, PT ;  /* 0x000000250200720c */ /* 0x000fda0003f26270 */
[----:B------:R-:W-:Y:S05]  /*1f50*/  @!P1 BRA `(.L_x_243) ;  /* 0xffffffe000c89947 */ /* 0x000fea000383ffff */
.L_x_233:
[----:B------:R-:W-:Y:S05]  /*1f60*/  BSYNC B0 ;  /* 0x0000000000007941 */ /* 0x000fea0003800000 */
.L_x_232:
[----:B------:R-:W0:Y:S01]  /*1f70*/  S2R R7, SR_CgaCtaId ;  /* 0x0000000000077919 */ /* 0x000e220000008800 */
[----:B-1----:R-:W-:Y:S01]  /*1f80*/  MOV R0, 0x400 ;  /* 0x0000040000007802 */ /* 0x002fe20000000f00 */
[----:B------:R-:W-:Y:S05]  /*1f90*/  WARPSYNC.ALL ;  /* 0x0000000000007948 */ /* 0x000fea0003800000 */
[C---:B------:R-:W-:Y:S01]  /*1fa0*/  LOP3.LUT R3, R6.reuse, 0x60, RZ, 0xc0, !PT ;  /* 0x0000006006037812 */ /* 0x040fe200078ec0ff */
[----:B------:R-:W1:Y:S01]  /*1fb0*/  LDCU.128 UR16, c[0x0][0x440] ;  /* 0x00008800ff1077ac */ /* 0x000e620008000c00 */
[----:B------:R-:W-:Y:S02]  /*1fc0*/  LOP3.LUT R14, R6, 0x7f, RZ, 0x3c, !PT ;  /* 0x0000007f060e7812 */ /* 0x000fe400078e3cff */
[----:B------:R-:W-:-:S02]  /*1fd0*/  LOP3.LUT R3, R3, 0x1f, R6, 0xf8, !PT ;  /* 0x0000001f03037812 */ /* 0x000fc400078ef806 */
[----:B------:R-:W-:-:S04]  /*1fe0*/  IADD3 R14, PT, PT, R14, R5, RZ ;  /* 0x000000050e0e7210 */ /* 0x000fc80007ffe0ff */
[----:B------:R-:W-:Y:S02]  /*1ff0*/  ISETP.GE.U32.AND P0, PT, R14, 0x80, PT ;  /* 0x000000800e00780c */ /* 0x000fe40003f06070 */
[----:B0-----:R-:W-:-:S04]  /*2000*/  LEA R0, R7, R0, 0x18 ;  /* 0x0000000007007211 */ /* 0x001fc800078ec0ff */
[-C--:B------:R-:W-:Y:S02]  /*2010*/  LEA R3, R3, R0.reuse, 0x5 ;  /* 0x0000000003037211 */ /* 0x080fe400078e28ff */
[----:B------:R-:W-:-:S03]  /*2020*/  LEA R0, R6, R0, 0x2 ;  /* 0x0000000006007211 */ /* 0x000fc600078e10ff */
[----:B------:R-:W-:Y:S04]  /*2030*/  STS.128 [R3], R28 ;  /* 0x0000001c03007388 */ /* 0x000fe80000000c00 */
[----:B------:R-:W-:Y:S01]  /*2040*/  STS.128 [R3+0x10], R24 ;  /* 0x0000101803007388 */ /* 0x000fe20000000c00 */
[----:B------:R-:W-:Y:S06]  /*2050*/  BAR.SYNC.DEFER_BLOCKING 0x0 ;  /* 0x0000000000007b1d */ /* 0x000fec0000010000 */
[----:B------:R-:W0:Y:S04]  /*2060*/  LDS R2, [R0] ;  /* 0x0000000000027984 */ /* 0x000e280000000800 */
[----:B------:R-:W3:Y:S04]  /*2070*/  LDS R7, [R0+0x400] ;  /* 0x0004000000077984 */ /* 0x000ee80000000800 */
[----:B------:R-:W4:Y:S04]  /*2080*/  LDS R4, [R0+0x200] ;  /* 0x0002000000047984 */ /* 0x000f280000000800 */
[----:B------:R-:W2:Y:S04]  /*2090*/  LDS R9, [R0+0x600] ;  /* 0x0006000000097984 */ /* 0x000ea80000000800 */
[----:B------:R-:W1:Y:S04]  /*20a0*/  LDS R11, [R0+0x800] ;  /* 0x00080000000b7984 */ /* 0x000e680000000800 */
[----:B------:R-:W1:Y:S04]  /*20b0*/  LDS R13, [R0+0xa00] ;  /* 0x000a0000000d7984 */ /* 0x000e680000000800 */
[----:B------:R-:W1:Y:S04]  /*20c0*/  LDS R15, [R0+0xc00] ;  /* 0x000c0000000f7984 */ /* 0x000e680000000800 */
[----:B------:R-:W1:Y:S01]  /*20d0*/  LDS R8, [R0+0xe00] ;  /* 0x000e000000087984 */ /* 0x000e620000000800 */
[----:B------:R-:W-:Y:S01]  /*20e0*/  BAR.SYNC.DEFER_BLOCKING 0x0 ;  /* 0x0000000000007b1d */ /* 0x000fe20000010000 */
[----:B0-----:R-:W-:-:S04]  /*20f0*/  FADD.FTZ R2, RZ, R2 ;  /* 0x00000002ff027221 */ /* 0x001fc80000010000 */
[----:B---3--:R-:W-:Y:S01]  /*2100*/  FADD.FTZ R2, R2, R7 ;  /* 0x0000000702027221 */ /* 0x008fe20000010000 */
[----:B----4-:R-:W-:-:S04]  /*2110*/  FADD.FTZ R4, RZ, R4 ;  /* 0x00000004ff047221 */ /* 0x010fc80000010000 */
[----:B--2---:R-:W-:Y:S01]  /*2120*/  FADD.FTZ R4, R4, R9 ;  /* 0x0000000904047221 */ /* 0x004fe20000010000 */
[----:B------:R-:W-:Y:S01]  /*2130*/  STS.128 [R3], R16 ;  /* 0x0000001003007388 */ /* 0x000fe20000000c00 */
[----:B-1----:R-:W-:-:S03]  /*2140*/  FADD.FTZ R2, R2, R11 ;  /* 0x0000000b02027221 */ /* 0x002fc60000010000 */
        /* <DEDUP_REMOVED lines=8> */
[C---:B------:R-:W-:Y:S01]  /*21d0*/  SHF.L.U32 R3, R5.reuse, 0x2, RZ ;  /* 0x0000000205037819 */ /* 0x040fe200000006ff */
[----:B------:R-:W0:Y:S01]  /*21e0*/  LDS R10, [R0] ;  /* 0x00000000000a7984 */ /* 0x000e220000000800 */
[----:B------:R-:W-:Y:S02]  /*21f0*/  SHF.L.U64.HI R5, R5, 0x2, R6 ;  /* 0x0000000205057819 */ /* 0x000fe40000010206 */
[----:B------:R-:W-:Y:S01]  /*2200*/  IADD3 R6, P2, PT, R3, UR18, RZ ;  /* 0x0000001203067c10 */ /* 0x000fe2000ff5e0ff */
[----:B------:R-:W1:Y:S01]  /*2210*/  LDS R25, [R0+0x400] ;  /* 0x0004000000197984 */ /* 0x000e620000000800 */
[----:B------:R-:W-:Y:S02]  /*2220*/  ISETP.GE.U32.AND P1, PT, R14, 0x100, PT ;  /* 0x000001000e00780c */ /* 0x000fe40003f26070 */
[----:B------:R-:W-:Y:S01]  /*2230*/  IADD3.X R19, PT, PT, R5, UR19, RZ, P2, !PT ;  /* 0x0000001305137c10 */ /* 0x000fe200097fe4ff */
[----:B------:R-:W2:Y:S01]  /*2240*/  LDS R29, [R0+0x800] ;  /* 0x00080000001d7984 */ /* 0x000ea20000000800 */
[----:B------:R-:W-:-:S02]  /*2250*/  @P0 MOV R2, R6 ;  /* 0x0000000600020202 */ /* 0x000fc40000000f00 */
[----:B------:R-:W-:Y:S01]  /*2260*/  @P0 IADD3 R6, P2, PT, R6, 0x200, RZ ;  /* 0x0000020006060810 */ /* 0x000fe20007f5e0ff */
[----:B------:R-:W3:Y:S04]  /*2270*/  LDS R12, [R0+0x200] ;  /* 0x00020000000c7984 */ /* 0x000ee80000000800 */
[----:B-----5:R-:W4:Y:S04]  /*2280*/  LDS R33, [R0+0xc00] ;  /* 0x000c000000217984 */ /* 0x020f280000000800 */
[----:B------:R-:W4:Y:S04]  /*2290*/  LDS R27, [R0+0x600] ;  /* 0x00060000001b7984 */ /* 0x000f280000000800 */
[----:B------:R-:W4:Y:S04]  /*22a0*/  LDS R31, [R0+0xa00] ;  /* 0x000a0000001f7984 */ /* 0x000f280000000800 */
[----:B------:R0:W4:Y:S02]  /*22b0*/  LDS R17, [R0+0xe00] ;  /* 0x000e000000117984 */ /* 0x0001240000000800 */
[----:B0-----:R-:W-:-:S02]  /*22c0*/  IADD3 R0, P3, PT, R3, UR16, RZ ;  /* 0x0000001003007c10 */ /* 0x001fc4000ff7e0ff */
[----:B------:R-:W-:Y:S01]  /*22d0*/  @P0 MOV R3, R19 ;  /* 0x0000001300030202 */ /* 0x000fe20000000f00 */
[----:B------:R-:W-:Y:S01]  /*22e0*/  FADD.FTZ R10, RZ, R10 ;  /* 0x0000000aff0a7221 */ /* 0x000fe20000010000 */
[----:B------:R-:W-:Y:S02]  /*22f0*/  IADD3.X R7, PT, PT, R5, UR17, RZ, P3, !PT ;  /* 0x0000001105077c10 */ /* 0x000fe40009ffe4ff */
[----:B------:R-:W-:Y:S01]  /*2300*/  @P0 MOV R4, R0 ;  /* 0x0000000000040202 */ /* 0x000fe20000000f00 */
[----:B-1----:R-:W-:Y:S01]  /*2310*/  FADD.FTZ R10, R10, R25 ;  /* 0x000000190a0a7221 */ /* 0x002fe20000010000 */
[----:B------:R-:W-:Y:S02]  /*2320*/  @P0 MOV R5, R7 ;  /* 0x0000000700050202 */ /* 0x000fe40000000f00 */
[----:B------:R-:W-:Y:S01]  /*2330*/  @P0 IADD3 R0, P3, PT, R0, 0x200, RZ ;  /* 0x0000020000000810 */ /* 0x000fe20007f7e0ff */
[----:B--2---:R-:W-:Y:S01]  /*2340*/  FADD.FTZ R10, R10, R29 ;  /* 0x0000001d0a0a7221 */ /* 0x004fe20000010000 */
[----:B------:R-:W-:-:S02]  /*2350*/  @P0 IADD3.X R19, PT, PT, RZ, R19, RZ, P2, !PT ;  /* 0x00000013ff130210 */ /* 0x000fc400017fe4ff */
[----:B------:R-:W-:Y:S01]  /*2360*/  @P0 IADD3.X R7, PT, PT, RZ, R7, RZ, P3, !PT ;  /* 0x00000007ff070210 */ /* 0x000fe20001ffe4ff */
[----:B---3--:R-:W-:Y:S01]  /*2370*/  FADD.FTZ R12, RZ, R12 ;  /* 0x0000000cff0c7221 */ /* 0x008fe20000010000 */
[----:B----4-:R-:W-:-:S03]  /*2380*/  FADD.FTZ R33, R10, R33 ;  /* 0x000000210a217221 */ /* 0x010fc60000010000 */
[----:B------:R-:W-:Y:S02]  /*2390*/  FADD.FTZ R12, R12, R27 ;  /* 0x0000001b0c0c7221 */ /* 0x000fe40000010000 */
[----:B------:R0:W-:Y:S02]  /*23a0*/  @P0 STG.E desc[UR8][R2.64], R33 ;  /* 0x0000002102000986 */ /* 0x0001e4000c101908 */
[----:B------:R-:W-:Y:S02]  /*23b0*/  FADD.FTZ R12, R12, R31 ;  /* 0x0000001f0c0c7221 */ /* 0x000fe40000010000 */
[----:B------:R1:W-:Y:S02]  /*23c0*/  @P0 STG.E desc[UR8][R4.64], R15 ;  /* 0x0000000f04000986 */ /* 0x0003e4000c101908 */
[----:B------:R-:W-:Y:S01]  /*23d0*/  FADD.FTZ R17, R12, R17 ;  /* 0x000000110c117221 */ /* 0x000fe20000010000 */
[----:B0-----:R-:W-:Y:S02]  /*23e0*/  MOV R2, R6 ;  /* 0x0000000600027202 */ /* 0x001fe40000000f00 */
[----:B------:R-:W-:-:S02]  /*23f0*/  MOV R3, R19 ;  /* 0x0000001300037202 */ /* 0x000fc40000000f00 */
[----:B-1----:R-:W-:Y:S02]  /*2400*/  MOV R4, R0 ;  /* 0x0000000000047202 */ /* 0x002fe40000000f00 */
[----:B------:R-:W-:Y:S01]  /*2410*/  MOV R5, R7 ;  /* 0x0000000700057202 */ /* 0x000fe20000000f00 */
[----:B------:R-:W-:Y:S06]  /*2420*/  @!P1 EXIT ;  /* 0x000000000000994d */ /* 0x000fec0003800000 */
[----:B------:R-:W-:Y:S04]  /*2430*/  STG.E desc[UR8][R2.64], R17 ;  /* 0x0000001102007986 */ /* 0x000fe8000c101908 */
[----:B------:R-:W-:Y:S01]  /*2440*/  STG.E desc[UR8][R4.64], R13 ;  /* 0x0000000d04007986 */ /* 0x000fe2000c101908 */
[----:B------:R-:W-:Y:S05]  /*2450*/  EXIT ;  /* 0x000000000000794d */ /* 0x000fea0003800000 */
.L_x_236:
[----:B------:R-:W-:Y:S01]  /*2460*/  HFMA2 R53, -RZ, RZ, 0, 5.9604644775390625e-08 ;  /* 0x00000001ff357431 */ /* 0x000fe200000001ff */
[----:B------:R-:W-:Y:S01]  /*2470*/  BSSY B1, `(.L_x_244) ;  /* 0x0000006000017945 */ /* 0x000fe20003800000 */
[----:B0-----:R-:W-:Y:S02]  /*2480*/  MOV R39, 0x1f ;  /* 0x0000001f00277802 */ /* 0x001fe40000000f00 */
[----:B------:R-:W-:-:S07]  /*2490*/  MOV R38, 0xffffffff ;  /* 0xffffffff00267802 */ /* 0x000fce0000000f00 */
[----:B-1---5:R-:W-:Y:S05]  /*24a0*/  WARPSYNC.COLLECTIVE R38, `(.L_x_245) ;  /* 0x0000000026087348 */ /* 0x022fea0003c00000 */
[----:B------:R0:W2:Y:S02]  /*24b0*/  SHFL.BFLY P1, R65, R66, R53, R39 ;  /* 0x0c00003542417389 */ /* 0x0000a40000020027 */
[----:B012--5:R-:W-:Y:S05]  /*24c0*/  ENDCOLLECTIVE ;  /* 0x000000000000791b */ /* 0x027fea0003800000 */
.L_x_245:
[----:B------:R-:W-:Y:S05]  /*24d0*/  BSYNC B1 ;  /* 0x0000000000017941 */ /* 0x000fea0003800000 */
.L_x_244:
        /* <DEDUP_REMOVED lines=8> */
.L_x_246:
[----:B------:R-:W-:Y:S01]  /*2560*/  MOV R66, R67 ;  /* 0x0000004300427202 */ /* 0x000fe20000000f00 */
[----:B------:R-:W-:Y:S01]  /*2570*/  HFMA2 R53, -RZ, RZ, 0, 1.1920928955078125e-07 ;  /* 0x00000002ff357431 */ /* 0x000fe200000001ff */
[----:B------:R-:W-:-:S07]  /*2580*/  MOV R69, R65 ;  /* 0x0000004100457202 */ /* 0x000fce0000000f00 */
[----:B------:R-:W-:Y:S05]  /*2590*/  WARPSYNC.COLLECTIVE R38, `(.L_x_247) ;  /* 0x0000000026087348 */ /* 0x000fea0003c00000 */
[----:B------:R0:W1:Y:S02]  /*25a0*/  SHFL.BFLY P1, R65, R66, R53, R39 ;  /* 0x0c00003542417389 */ /* 0x0000640000020027 */
[----:B01----:R-:W-:Y:S05]  /*25b0*/  ENDCOLLECTIVE ;  /* 0x000000000000791b */ /* 0x003fea0003800000 */
.L_x_247:
[----:B------:R-:W-:-:S05]  /*25c0*/  FADD.FTZ R68, R69, R52 ;  /* 0x0000003445447221 */ /* 0x000fca0000010000 */
[----:B------:R-:W-:Y:S01]  /*25d0*/  MOV R66, R68 ;  /* 0x0000004400427202 */ /* 0x000fe20000000f00 */
[----:B------:R-:W-:-:S07]  /*25e0*/  FADD.FTZ R69, R67, R65 ;  /* 0x0000004143457221 */ /* 0x000fce0000010000 */
[----:B------:R-:W-:Y:S05]  /*25f0*/  WARPSYNC.COLLECTIVE R38, `(.L_x_248) ;  /* 0x0000000026087348 */ /* 0x000fea0003c00000 */
[----:B------:R0:W1:Y:S02]  /*2600*/  SHFL.BFLY P1, R65, R66, R53, R39 ;  /* 0x0c00003542417389 */ /* 0x0000640000020027 */
[----:B01----:R-:W-:Y:S05]  /*2610*/  ENDCOLLECTIVE ;  /* 0x000000000000791b */ /* 0x003fea0003800000 */
.L_x_248:
[----:B------:R-:W-:Y:S01]  /*2620*/  MOV R66, R69 ;  /* 0x0000004500427202 */ /* 0x000fe20000000f00 */
[----:B------:R-:W-:Y:S01]  /*2630*/  HFMA2 R53, -RZ, RZ, 0, 2.384185791015625e-07 ;  /* 0x00000004ff357431 */ /* 0x000fe200000001ff */
[----:B------:R-:W-:-:S07]  /*2640*/  MOV R52, R65 ;  /* 0x0000004100347202 */ /* 0x000fce0000000f00 */
[----:B------:R-:W-:Y:S05]  /*2650*/  WARPSYNC.COLLECTIVE R38, `(.L_x_249) ;  /* 0x0000000026087348 */ /* 0x000fea0003c00000 */
[----:B------:R0:W1:Y:S02]  /*2660*/  SHFL.BFLY P1, R65, R66, R53, R39 ;  /* 0x0c00003542417389 */ /* 0x0000640000020027 */
[----:B01----:R-:W-:Y:S05]  /*2670*/  ENDCOLLECTIVE ;  /* 0x000000000000791b */ /* 0x003fea0003800000 */
.L_x_249:
[----:B------:R-:W-:-:S05]  /*2680*/  FADD.FTZ R68, R68, R52 ;  /* 0x0000003444447221 */ /* 0x000fca0000010000 */
[----:B------:R-:W-:Y:S01]  /*2690*/  MOV R66, R68 ;  /* 0x0000004400427202 */ /* 0x000fe20000000f00 */
[----:B------:R-:W-:-:S07]  /*26a0*/  FADD.FTZ R69, R69, R65 ;  /* 0x0000004145457221 */ /* 0x000fce0000010000 */
[----:B------:R-:W-:Y:S05]  /*26b0*/  WARPSYNC.COLLECTIVE R38, `(.L_x_250) ;  /* 0x0000000026087348 */ /* 0x000fea0003c00000 */
[----:B------:R0:W1:Y:S02]  /*26c0*/  SHFL.BFLY P1, R65, R66, R53, R39 ;  /* 0x0c00003542417389 */ /* 0x0000640000020027 */
[----:B01----:R-:W-:Y:S05]  /*26d0*/  ENDCOLLECTIVE ;  /* 0x000000000000791b */ /* 0x003fea0003800000 */
.L_x_250:
[----:B------:R-:W-:Y:S01]  /*26e0*/  MOV R66, R69 ;  /* 0x0000004500427202 */ /* 0x000fe20000000f00 */
[----:B------:R-:W-:Y:S01]  /*26f0*/  HFMA2 R53, -RZ, RZ, 0, 4.76837158203125e-07 ;  /* 0x00000008ff357431 */ /* 0x000fe200000001ff */
[----:B------:R-:W-:-:S07]  /*2700*/  MOV R67, R65 ;  /* 0x0000004100437202 */ /* 0x000fce0000000f00 */
[----:B------:R-:W-:Y:S05]  /*2710*/  WARPSYNC.COLLECTIVE R38, `(.L_x_251) ;  /* 0x0000000026087348 */ /* 0x000fea0003c00000 */
[----:B------:R0:W1:Y:S02]  /*2720*/  SHFL.BFLY P1, R65, R66, R53, R39 ;  /* 0x0c00003542417389 */ /* 0x0000640000020027 */
[----:B01----:R-:W-:Y:S05]  /*2730*/  ENDCOLLECTIVE ;  /* 0x000000000000791b */ /* 0x003fea0003800000 */
.L_x_251:
[----:B------:R-:W-:-:S05]  /*2740*/  FADD.FTZ R52, R68, R67 ;  /* 0x0000004344347221 */ /* 0x000fca0000010000 */
[----:B------:R-:W-:Y:S01]  /*2750*/  MOV R66, R52 ;  /* 0x0000003400427202 */ /* 0x000fe20000000f00 */
[----:B------:R-:W-:-:S07]  /*2760*/  FADD.FTZ R67, R69, R65 ;  /* 0x0000004145437221 */ /* 0x000fce0000010000 */
[----:B------:R-:W-:Y:S05]  /*2770*/  WARPSYNC.COLLECTIVE R38, `(.L_x_252) ;  /* 0x0000000026087348 */ /* 0x000fea0003c00000 */
[----:B------:R0:W1:Y:S02]  /*2780*/  SHFL.BFLY P1, R65, R66, R53, R39 ;  /* 0x0c00003542417389 */ /* 0x0000640000020027 */
[----:B01----:R-:W-:Y:S05]  /*2790*/  ENDCOLLECTIVE ;  /* 0x000000000000791b */ /* 0x003fea0003800000 */
.L_x_252:
[----:B------:R-:W-:Y:S01]  /*27a0*/  MOV R66, R67 ;  /* 0x0000004300427202 */ /* 0x000fe20000000f00 */
[----:B------:R-:W-:Y:S01]  /*27b0*/  HFMA2 R53, -RZ, RZ, 0, 9.5367431640625e-07 ;  /* 0x00000010ff357431 */ /* 0x000fe200000001ff */
[----:B------:R-:W-:-:S07]  /*27c0*/  MOV R68, R65 ;  /* 0x0000004100447202 */ /* 0x000fce0000000f00 */
[----:B------:R-:W-:Y:S05]  /*27d0*/  WARPSYNC.COLLECTIVE R38, `(.L_x_253) ;  /* 0x0000000026087348 */ /* 0x000fea0003c00000 */
[----:B------:R0:W1:Y:S02]  /*27e0*/  SHFL.BFLY P1, R65, R66, R53, R39 ;  /* 0x0c00003542417389 */ /* 0x0000640000020027 */
[----:B01----:R-:W-:Y:S05]  /*27f0*/  ENDCOLLECTIVE ;  /* 0x000000000000791b */ /* 0x003fea0003800000 */
.L_x_253:
[----:B------:R-:W-:-:S05]  /*2800*/  FADD.FTZ R52, R52, R68 ;  /* 0x0000004434347221 */ /* 0x000fca0000010000 */
[----:B------:R-:W-:Y:S02]  /*2810*/  MOV R66, R52 ;  /* 0x0000003400427202 */ /* 0x000fe40000000f00 */
[----:B------:R-:W-:-:S07]  /*2820*/  MOV R68, R65 ;  /* 0x0000004100447202 */ /* 0x000fce0000000f00 */
[----:B------:R-:W-:Y:S05]  /*2830*/  WARPSYNC.COLLECTIVE R38, `(.L_x_254) ;  /* 0x0000000026087348 */ /* 0x000fea0003c00000 */
[----:B------:R0:W1:Y:S02]  /*2840*/  SHFL.BFLY P1, R65, R66, R53, R39 ;  /* 0x0c00003542417389 */ /* 0x0000640000020027 */
[----:B01----:R-:W-:Y:S05]  /*2850*/  ENDCOLLECTIVE ;  /* 0x000000000000791b */ /* 0x003fea0003800000 */
.L_x_254:
[----:B------:R-:W-:Y:S05]  /*2860*/  BRA `(.L_x_255) ;  /* 0xffffffe000f87947 */ /* 0x000fea000383ffff */
.L_x_256:
        /* <DEDUP_REMOVED lines=9> */
.L_x_6344:


//--------------------- .text._ZN10layer_norm13ln_bwd_kernelINS_13Kernel_traitsI13__nv_bfloat16S2_S2_S2_fjLj256ELj1ELj4ELj1ELj16ENS_18Kernel_traits_baseILj256ES2_S2_S2_S2_fjLj128EEEEELb1ELb0ELb0ELb1EEEvNS_9BwdParamsE --------------------------
	.section	.text._ZN10layer_norm13ln_bwd_kernelINS_13Kernel_traitsI13__nv_bfloat16S2_S2_S2_fjLj256ELj1ELj4ELj1ELj16ENS_18Kernel_traits_baseILj256ES2_S2_S2_S2_fjLj128EEEEELb1ELb0ELb0ELb1EEEvNS_9BwdParamsE,"ax",@progbits
	.align	128
        .global         _ZN10layer_norm13ln_bwd_kernelINS_13Kernel_traitsI13__nv_bfloat16S2_S2_S2_fjLj256ELj1ELj4ELj1ELj16ENS_18Kernel_traits_baseILj256ES2_S2_S2_S2_fjLj128EEEEELb1ELb0ELb0ELb1EEEvNS_9BwdParamsE
        .type           _ZN10layer_norm13ln_bwd_kernelINS_13Kernel_traitsI13__nv_bfloat16S2_S2_S2_fjLj256ELj1ELj4ELj1ELj16ENS_18Kernel_traits_baseILj256ES2_S2_S2_S2_fjLj128EEEEELb1ELb0ELb0ELb1EEEvNS_9BwdParamsE,@function
        .size           _ZN10layer_norm13ln_bwd_kernelINS_13Kernel_traitsI13__nv_bfloat16S2_S2_S2_fjLj256ELj1ELj4ELj1ELj16ENS_18Kernel_traits_baseILj256ES2_S2_S2_S2_fjLj128EEEEELb1ELb0ELb0ELb1EEEvNS_9BwdParamsE,(.L_x_6345 - _ZN10layer_norm13ln_bwd_kernelINS_13Kernel_traitsI13__nv_bfloat16S2_S2_S2_fjLj256ELj1ELj4ELj1ELj16ENS_18Kernel_traits_baseILj256ES2_S2_S2_S2_fjLj128EEEEELb1ELb0ELb0ELb1EEEvNS_9BwdParamsE)
        .other          _ZN10layer_norm13ln_bwd_kernelINS_13Kernel_traitsI13__nv_bfloat16S2_S2_S2_fjLj256ELj1ELj4ELj1ELj16ENS_18Kernel_traits_baseILj256ES2_S2_S2_S2_fjLj128EEEEELb1ELb0ELb0ELb1EEEvNS_9BwdParamsE,@"STO_CUDA_ENTRY STV_DEFAULT"
_ZN10layer_norm13ln_bwd_kernelINS_13Kernel_traitsI13__nv_bfloat16S2_S2_S2_fjLj256ELj1ELj4ELj1ELj16ENS_18Kernel_traits_baseILj256ES2_S2_S2_S2_fjLj128EEEEELb1ELb0ELb0ELb1EEEvNS_9BwdParamsE:
.text._ZN10layer_norm13ln_bwd_kernelINS_13Kernel_traitsI13__nv_bfloat16S2_S2_S2_fjLj256ELj1ELj4ELj1ELj16ENS_18Kernel_traits_baseILj256ES2_S2_S2_S2_fjLj128EEEEELb1ELb0ELb0ELb1EEEvNS_9BwdParamsE:
        /* <DEDUP_REMOVED lines=16> */
[----:B------:R-:W3:Y:S01]  /*0100*/  LDCU UR15, c[0x0][0x400] ;  /* 0x00008000ff0f77ac */ /* 0x000ee20008000800 */
        /* <DEDUP_REMOVED lines=9> */
[----:B------:R-:W1:Y:S04]  /*01a0*/  LDCU.64 UR10, c[0x0][0x3e0] ;  /* 0x00007c00ff0a77ac */ /* 0x000e680008000a00 */
[----:B0-----:R-:W-:-:S05]  /*01b0*/  IMAD.WIDE.U32 R2, R5, 0x10, R2 ;  /* 0x0000001005027825 */ /* 0x001fca00078e0002 */
        /* <DEDUP_REMOVED lines=11> */
[C---:B--2---:R-:W-:Y:S02]  /*0270*/  PRMT R64, R4.reuse, 0x7632, R64 ;  /* 0x0000763204407816 */ /* 0x044fe40000000040 */
[----:B------:R-:W-:Y:S02]  /*0280*/  SHF.L.U32 R65, R4, 0x10, RZ ;  /* 0x0000001004417819 */ /* 0x000fe400000006ff */
[----:B------:R-:W-:-:S02]  /*0290*/  PRMT R62, R5, 0x7632, R62 ;  /* 0x00007632053e7816 */ /* 0x000fc4000000003e */
[C---:B------:R-:W-:Y:S02]  /*02a0*/  PRMT R4, R6.reuse, 0x7632, R4 ;  /* 0x0000763206047816 */ /* 0x040fe40000000004 */
[----:B------:R-:W-:Y:S02]  /*02b0*/  PRMT R0, R7, 0x7632, R0 ;  /* 0x0000763207007816 */ /* 0x000fe40000000000 */
[----:B------:R-:W-:Y:S02]  /*02c0*/  SHF.L.U32 R63, R5, 0x10, RZ ;  /* 0x00000010053f7819 */ /* 0x000fe400000006ff */
[----:B------:R-:W-:Y:S02]  /*02d0*/  SHF.L.U32 R61, R6, 0x10, RZ ;  /* 0x00000010063d7819 */ /* 0x000fe400000006ff */
[----:B------:R-:W-:Y:S02]  /*02e0*/  SHF.L.U32 R38, R7, 0x10, RZ ;  /* 0x0000001007267819 */ /* 0x000fe400000006ff */
[----:B------:R-:W-:-:S02]  /*02f0*/  CS2R R6, SRZ ;  /* 0x0000000000067805 */ /* 0x000fc4000001ff00 */
[----:B------:R-:W-:Y:S02]  /*0300*/  MOV R5, RZ ;  /* 0x000000ff00057202 */ /* 0x000fe40000000f00 */
[----:B------:R-:W-:Y:S02]  /*0310*/  SHF.L.U32 R64, R64, 0x10, RZ ;  /* 0x0000001040407819 */ /* 0x000fe400000006ff */
[----:B------:R-:W-:Y:S02]  /*0320*/  SHF.L.U32 R62, R62, 0x10, RZ ;  /* 0x000000103e3e7819 */ /* 0x000fe400000006ff */
[----:B------:R-:W-:Y:S02]  /*0330*/  SHF.L.U32 R4, R4, 0x10, RZ ;  /* 0x0000001004047819 */ /* 0x000fe400000006ff */
[----:B------:R-:W-:-:S07]  /*0340*/  SHF.L.U32 R3, R0, 0x10, RZ ;  /* 0x0000001000037819 */ /* 0x000fce00000006ff */
.L_x_265:
[----:B------:R-:W-:Y:S01]  /*0350*/  IMAD R0, R37, UR14, RZ ;  /* 0x0000000e25007c24 */ /* 0x000fe2000f8e02ff */
[----:B0-----:R-:W0:Y:S04]  /*0360*/  @P0 LDC.64 R24, c[0x0][0x3e0] ;  /* 0x0000f800ff180b82 */ /* 0x001e280000000a00 */
[----:B------:R-:W-:-:S04]  /*0370*/  SHF.R.S32.HI R29, RZ, 0x1f, R0 ;  /* 0x0000001fff1d7819 */ /* 0x000fc80000011400 */
[----:B------:R-:W1:Y:S01]  /*0380*/  LDC.64 R26, c[0x0][0x3a8] ;  /* 0x0000ea00ff1a7b82 */ /* 0x000e620000000a00 */
[----:B------:R-:W-:Y:S02]  /*0390*/  LEA.HI R2, R29, R0, RZ, 0x3 ;  /* 0x000000001d027211 */ /* 0x000fe400078f18ff */
[----:B------:R-:W-:-:S04]  /*03a0*/  LOP3.LUT R29, R66, 0x1f, RZ, 0xc0, !PT ;  /* 0x0000001f421d7812 */ /* 0x000fc800078ec0ff */
[----:B------:R-:W-:Y:S01]  /*03b0*/  LEA.HI.SX32 R2, R2, R29, 0x1d ;  /* 0x0000001d02027211 */ /* 0x000fe200078feaff */
[----:B------:R-:W2:Y:S08]  /*03c0*/  LDC.64 R30, c[0x0][0x3c0] ;  /* 0x0000f000ff1e7b82 */ /* 0x000eb00000000a00 */
[----:B------:R-:W3:Y:S01]  /*03d0*/  LDC.64 R28, c[0x0][0x428] ;  /* 0x00010a00ff1c7b82 */ /* 0x000ee20000000a00 */
[----:B0-----:R-:W-:-:S05]  /*03e0*/  @P0 IMAD.WIDE R24, R37, 0x2, R24 ;  /* 0x0000000225180825 */ /* 0x001fca00078e0218 */
[----:B------:R-:W4:Y:S02]  /*03f0*/  @P0 LDG.E.U16 R0, desc[UR8][R24.64] ;  /* 0x0000000818000981 */ /* 0x000f24000c1e1500 */
[----:B------:R-:W0:Y:S01]  /*0400*/  LDC.64 R40, c[0x0][0x3c8] ;  /* 0x0000f200ff287b82 */ /* 0x000e220000000a00 */
[----:B-1----:R-:W-:-:S04]  /*0410*/  IMAD.WIDE.U32 R26, R2, 0x10, R26 ;  /* 0x00000010021a7825 */ /* 0x002fc800078e001a */
[----:B--2---:R-:W-:Y:S02]  /*0420*/  IMAD.WIDE R30, R37, 0x4, R30 ;  /* 0x00000004251e7825 */ /* 0x004fe400078e021e */
[----:B------:R-:W2:Y:S01]  /*0430*/  LDG.E.128 R24, desc[UR8][R26.64] ;  /* 0x000000081a187981 */ /* 0x000ea2000c1e1d00 */
[----:B------:R-:W1:Y:S03]  /*0440*/  LDC.64 R42, c[0x0][0x3b0] ;  /* 0x0000ec00ff2a7b82 */ /* 0x000e660000000a00 */
[----:B------:R-:W2:Y:S01]  /*0450*/  LDG.E R46, desc[UR8][R30.64] ;  /* 0x000000081e2e7981 */ /* 0x000ea2000c1e1900 */
[----:B---3--:R-:W-:Y:S01]  /*0460*/  IMAD.WIDE.U32 R28, R2, 0x10, R28 ;  /* 0x00000010021c7825 */ /* 0x008fe200078e001c */
[----:B------:R-:W-:-:S03]  /*0470*/  ISETP.NE.U32.AND P1, PT, RZ, UR12, PT ;  /* 0x0000000cff007c0c */ /* 0x000fc6000bf25070 */
[----:B------:R-:W3:Y:S02]  /*0480*/  LDC.U8 R47, c[0x0][0x410] ;  /* 0x00010400ff2f7b82 */ /* 0x000ee40000000000 */
[----:B------:R-:W2:Y:S01]  /*0490*/  LDG.E.128 R28, desc[UR8][R28.64] ;  /* 0x000000081c1c7981 */ /* 0x000ea2000c1e1d00 */
[----:B0-----:R-:W-:-:S06]  /*04a0*/  IMAD.WIDE R40, R37, 0x4, R40 ;  /* 0x0000000425287825 */ /* 0x001fcc00078e0228 */
[----:B------:R2:W2:Y:S01]  /*04b0*/  LDG.E R40, desc[UR8][R40.64] ;  /* 0x0000000828287981 */ /* 0x0004a2000c1e1900 */
[----:B-1----:R-:W-:-:S06]  /*04c0*/  IMAD.WIDE.U32 R42, R2, 0x8, R42 ;  /* 0x00000008022a7825 */ /* 0x002fcc00078e002a */
[----:B------:R-:W2:Y:S01]  /*04d0*/  LDG.E.64 R42, desc[UR8][R42.64] ;  /* 0x000000082a2a7981 */ /* 0x000ea2000c1e1b00 */
[----:B------:R-:W-:-:S13]  /*04e0*/  ISETP.NE.AND.EX P1, PT, RZ, UR13, PT, P1 ;  /* 0x0000000dff007c0c */ /* 0x000fda000bf25310 */
[----:B------:R-:W0:Y:S01]  /*04f0*/  @P1 LDC.64 R44, c[0x0][0x438] ;  /* 0x00010e00ff2c1b82 */ /* 0x000e220000000a00 */
[----:B---3--:R-:W-:Y:S02]  /*0500*/  ISETP.NE.AND P2, PT, R47, RZ, PT ;  /* 0x000000ff2f00720c */ /* 0x008fe40003f45270 */
[----:B------:R-:W-:Y:S01]  /*0510*/  MOV R39, 0x3f800000 ;  /* 0x3f80000000277802 */ /* 0x000fe20000000f00 */
[----:B0-----:R-:W-:-:S05]  /*0520*/  @P1 IMAD.WIDE.U32 R44, R2, 0x10, R44 ;  /* 0x00000010022c1825 */ /* 0x001fca00078e002c */
[----:B-----5:R0:W5:Y:S01]  /*0530*/  @P1 LDG.E.128 R16, desc[UR8][R44.64] ;  /* 0x000000082c101981 */ /* 0x020162000c1e1d00 */
[----:B------:R-:W-:Y:S01]  /*0540*/  UMOV UR6, 0xffffffff ;  /* 0xffffffff00067882 */ /* 0x000fe20000000000 */
[----:B------:R-:W-:-:S04]  /*0550*/  ISETP.NE.U32.AND P1, PT, RZ, UR12, PT ;  /* 0x0000000cff007c0c */ /* 0x000fc8000bf25070 */
[----:B------:R-:W-:Y:S02]  /*0560*/  ISETP.NE.AND.EX P1, PT, RZ, UR13, PT, P1 ;  /* 0x0000000dff007c0c */ /* 0x000fe4000bf25310 */
[----:B----4-:R-:W-:Y:S02]  /*0570*/  @P0 SHF.L.U32 R39, R0, 0x10, RZ ;  /* 0x0000001000270819 */ /* 0x010fe400000006ff */
[----:B--2---:R-:W-:Y:S02]  /*0580*/  SHF.L.U32 R41, R24, 0x10, RZ ;  /* 0x0000001018297819 */ /* 0x004fe400000006ff */
[----:B------:R-:W-:Y:S02]  /*0590*/  PRMT R48, R26, 0x7632, R48 ;  /* 0x000076321a307816 */ /* 0x000fe40000000030 */
[----:B------:R-:W-:Y:S02]  /*05a0*/  FSEL R0, R46, RZ, !P2 ;  /* 0x000000ff2e007208 */ /* 0x000fe40005000000 */
[----:B------:R-:W-:-:S02]  /*05b0*/  SHF.L.U32 R47, R26, 0x10, RZ ;  /* 0x000000101a2f7819 */ /* 0x000fc400000006ff */
[----:B------:R-:W-:Y:S02]  /*05c0*/  PRMT R46, R24, 0x7632, R46 ;  /* 0x00007632182e7816 */ /* 0x000fe4000000002e */
[----:B------:R-:W-:Y:S02]  /*05d0*/  PRMT R26, R27, 0x7632, R26 ;  /* 0x000076321b1a7816 */ /* 0x000fe4000000001a */
[C---:B------:R-:W-:Y:S02]  /*05e0*/  PRMT R24, R25.reuse, 0x7632, R24 ;  /* 0x0000763219187816 */ /* 0x040fe40000000018 */
[----:B------:R-:W-:Y:S02]  /*05f0*/  SHF.L.U32 R53, R25, 0x10, RZ ;  /* 0x0000001019357819 */ /* 0x000fe400000006ff */
[----:B------:R-:W-:Y:S01]  /*0600*/  SHF.L.U32 R49, R27, 0x10, RZ ;  /* 0x000000101b317819 */ /* 0x000fe200000006ff */
[----:B------:R-:W-:Y:S01]  /*0610*/  FADD.FTZ R27, -R0, R41 ;  /* 0x00000029001b7221 */ /* 0x000fe20000010100 */
        /* <DEDUP_REMOVED lines=11> */
[----:B------:R-:W-:Y:S01]  /*06d0*/  PRMT R51, R28, 0x7632, R51 ;  /* 0x000076321c337816 */ /* 0x000fe20000000033 */
[----:B------:R-:W-:Y:S01]  /*06e0*/  FMUL.FTZ R0, R40, R27 ;  /* 0x0000001b28007220 */ /* 0x000fe20000410000 */
[----:B------:R-:W-:-:S02]  /*06f0*/  SHF.L.U32 R52, R28, 0x10, RZ ;  /* 0x000000101c347819 */ /* 0x000fc400000006ff */
[C---:B------:R-:W-:Y:S02]  /*0700*/  PRMT R55, R30.reuse, 0x7632, R55 ;  /* 0x000076321e377816 */ /* 0x040fe40000000037 */
[----:B------:R-:W-:Y:S01]  /*0710*/  SHF.L.U32 R48, R30, 0x10, RZ ;  /* 0x000000101e307819 */ /* 0x000fe200000006ff */
[----:B------:R-:W-:Y:S01]  /*0720*/  FADD.FTZ R13, R52, R13 ;  /* 0x0000000d340d7221 */ /* 0x000fe20000010000 */
[----:B------:R-:W-:Y:S01]  /*0730*/  SHF.L.U32 R30, R51, 0x10, RZ ;  /* 0x00000010331e7819 */ /* 0x000fe200000006ff */
[----:B------:R-:W-:Y:S01]  /*0740*/  FFMA.FTZ R5, R0, R52, R5 ;  /* 0x0000003400057223 */ /* 0x000fe20000010005 */
[----:B------:R-:W-:Y:S01]  /*0750*/  FMUL.FTZ R44, R40, R44 ;  /* 0x0000002c282c7220 */ /* 0x000fe20000410000 */
[----:B------:R-:W-:Y:S01]  /*0760*/  FMUL.FTZ R52, R65, R52 ;  /* 0x0000003441347220 */ /* 0x000fe20000410000 */
[C---:B------:R-:W-:Y:S01]  /*0770*/  PRMT R56, R29.reuse, 0x7632, R56 ;  /* 0x000076321d387816 */ /* 0x040fe20000000038 */
[----:B------:R-:W-:Y:S01]  /*0780*/  FADD.FTZ R14, R30, R14 ;  /* 0x0000000e1e0e7221 */ /* 0x000fe20000010000 */
[----:B------:R-:W-:Y:S01]  /*0790*/  SHF.L.U32 R50, R29, 0x10, RZ ;  /* 0x000000101d327819 */ /* 0x000fe200000006ff */
[-C--:B------:R-:W-:Y:S01]  /*07a0*/  FFMA.FTZ R6, R44, R30.reuse, R6 ;  /* 0x0000001e2c067223 */ /* 0x080fe20000010006 */
[----:B------:R-:W-:Y:S01]  /*07b0*/  FMUL.FTZ R29, R40, R25 ;  /* 0x00000019281d7220 */ /* 0x000fe20000410000 */
[----:B------:R-:W-:Y:S01]  /*07c0*/  FMUL.FTZ R30, R64, R30 ;  /* 0x0000001e401e7220 */ /* 0x000fe20000410000 */
[----:B------:R-:W-:Y:S01]  /*07d0*/  FADD.FTZ R25, RZ, R52 ;  /* 0x00000034ff197221 */ /* 0x000fe20000010000 */
[----:B------:R-:W-:Y:S01]  /*07e0*/  SHF.L.U32 R27, R56, 0x10, RZ ;  /* 0x00000010381b7819 */ /* 0x000fe200000006ff */
[----:B------:R-:W-:Y:S01]  /*07f0*/  FMUL.FTZ R51, R63, R50 ;  /* 0x000000323f337220 */ /* 0x000fe20000410000 */
[----:B------:R-:W-:Y:S01]  /*0800*/  FMUL.FTZ R53, R40, R53 ;  /* 0x0000003528357220 */ /* 0x000fe20000410000 */
[----:B------:R-:W-:Y:S01]  /*0810*/  FADD.FTZ R56, R25, R30 ;  /* 0x0000001e19387221 */ /* 0x000fe20000010000 */
[----:B------:R-:W-:Y:S01]  /*0820*/  FFMA.FTZ R25, R0, R52, RZ ;  /* 0x0000003400197223 */ /* 0x000fe200000100ff */
[----:B------:R-:W-:Y:S01]  /*0830*/  FADD.FTZ R15, R50, R15 ;  /* 0x0000000f320f7221 */ /* 0x000fe20000010000 */
[----:B------:R-:W-:Y:S01]  /*0840*/  FFMA.FTZ R7, R53, R50, R7 ;  /* 0x0000003235077223 */ /* 0x000fe20000010007 */
[----:B------:R-:W-:Y:S01]  /*0850*/  FADD.FTZ R58, R56, R51 ;  /* 0x00000033383a7221 */ /* 0x000fe20000010000 */
[----:B------:R-:W-:Y:S01]  /*0860*/  FFMA.FTZ R56, R44, R30, R25 ;  /* 0x0000001e2c387223 */ /* 0x000fe20000010019 */
[----:B------:R-:W-:Y:S01]  /*0870*/  FMUL.FTZ R50, R40, R47 ;  /* 0x0000002f28327220 */ /* 0x000fe20000410000 */
[----:B------:R-:W-:Y:S01]  /*0880*/  FADD.FTZ R32, R27, R32 ;  /* 0x000000201b207221 */ /* 0x000fe20000010000 */
[-C--:B------:R-:W-:Y:S01]  /*0890*/  FFMA.FTZ R8, R29, R27.reuse, R8 ;  /* 0x0000001b1d087223 */ /* 0x080fe20000010008 */
[----:B------:R-:W-:Y:S01]  /*08a0*/  SHF.L.U32 R55, R55, 0x10, RZ ;  /* 0x0000001037377819 */ /* 0x000fe200000006ff */
[----:B------:R-:W-:Y:S01]  /*08b0*/  FMUL.FTZ R27, R62, R27 ;  /* 0x0000001b3e1b7220 */ /* 0x000fe20000410000 */
[----:B------:R-:W-:Y:S01]  /*08c0*/  FMUL.FTZ R26, R40, R26 ;  /* 0x0000001a281a7220 */ /* 0x000fe20000410000 */
[----:B------:R-:W-:Y:S01]  /*08d0*/  FFMA.FTZ R56, R53, R51, R56 ;  /* 0x0000003335387223 */ /* 0x000fe20000010038 */
[----:B------:R-:W-:Y:S01]  /*08e0*/  FADD.FTZ R33, R48, R33 ;  /* 0x0000002130217221 */ /* 0x000fe20000010000 */
[-C--:B------:R-:W-:Y:S01]  /*08f0*/  FFMA.FTZ R9, R50, R48.reuse, R9 ;  /* 0x0000003032097223 */ /* 0x080fe20000010009 */
[----:B------:R-:W-:Y:S01]  /*0900*/  FMUL.FTZ R48, R61, R48 ;  /* 0x000000303d307220 */ /* 0x000fe20000410000 */
[----:B------:R-:W-:Y:S01]  /*0910*/  FADD.FTZ R57, R58, R27 ;  /* 0x0000001b3a397221 */ /* 0x000fe20000010000 */
[----:B------:R-:W-:Y:S01]  /*0920*/  FADD.FTZ R34, R55, R34 ;  /* 0x0000002237227221 */ /* 0x000fe20000010000 */
[-C--:B------:R-:W-:Y:S01]  /*0930*/  FFMA.FTZ R10, R26, R55.reuse, R10 ;  /* 0x000000371a0a7223 */ /* 0x080fe2000001000a */
[----:B------:R-:W-:Y:S01]  /*0940*/  FMUL.FTZ R25, R4, R55 ;  /* 0x0000003704197220 */ /* 0x000fe20000410000 */
[----:B------:R-:W-:Y:S01]  /*0950*/  FFMA.FTZ R55, R29, R27, R56 ;  /* 0x0000001b1d377223 */ /* 0x000fe20000010038 */
[----:B------:R-:W-:Y:S01]  /*0960*/  SHF.L.U32 R46, R31, 0x10, RZ ;  /* 0x000000101f2e7819 */ /* 0x000fe200000006ff */
[----:B------:R-:W-:Y:S01]  /*0970*/  FADD.FTZ R58, R57, R48 ;  /* 0x00000030393a7221 */ /* 0x000fe20000010000 */
[----:B------:R-:W-:Y:S01]  /*0980*/  PRMT R54, R31, 0x7632, R54 ;  /* 0x000076321f367816 */ /* 0x000fe20000000036 */
[----:B------:R-:W-:Y:S01]  /*0990*/  FFMA.FTZ R55, R50, R48, R55 ;  /* 0x0000003032377223 */ /* 0x000fe20000010037 */
[----:B------:R-:W-:Y:S01]  /*09a0*/  FMUL.FTZ R24, R40, R24 ;  /* 0x0000001828187220 */ /* 0x000fe20000410000 */
[----:B------:R-:W-:Y:S01]  /*09b0*/  FMUL.FTZ R47, R38, R46 ;  /* 0x0000002e262f7220 */ /* 0x000fe20000410000 */
[----:B------:R-:W-:Y:S01]  /*09c0*/  SHF.L.U32 R54, R54, 0x10, RZ ;  /* 0x0000001036367819 */ /* 0x000fe200000006ff */
[----:B------:R-:W-:Y:S01]  /*09d0*/  FADD.FTZ R58, R58, R25 ;  /* 0x000000193a3a7221 */ /* 0x000fe20000010000 */
[----:B------:R-:W-:Y:S01]  /*09e0*/  FMUL.FTZ R49, R40, R49 ;  /* 0x0000003128317220 */ /* 0x000fe20000410000 */
[----:B------:R-:W-:Y:S01]  /*09f0*/  FFMA.FTZ R56, R26, R25, R55 ;  /* 0x000000191a387223 */ /* 0x000fe20000010037 */
[----:B------:R-:W-:Y:S01]  /*0a00*/  MOV R28, R42 ;  /* 0x0000002a001c7202 */ /* 0x000fe20000000f00 */
[----:B------:R-:W-:Y:S01]  /*0a10*/  FADD.FTZ R69, R58, R47 ;  /* 0x0000002f3a457221 */ /* 0x000fe20000010000 */
[----:B------:R-:W-:Y:S01]  /*0a20*/  FADD.FTZ R36, R54, R36 ;  /* 0x0000002436247221 */ /* 0x000fe20000010000 */
[-C--:B------:R-:W-:Y:S01]  /*0a30*/  FFMA.FTZ R12, R24, R54.reuse, R12 ;  /* 0x00000036180c7223 */ /* 0x080fe2000001000c */
[----:B------:R-:W-:Y:S01]  /*0a40*/  SHF.R.U32.HI R58, RZ, 0x10, R43 ;  /* 0x00000010ff3a7819 */ /* 0x000fe2000001162b */
[----:B------:R-:W-:Y:S01]  /*0a50*/  FMUL.FTZ R54, R3, R54 ;  /* 0x0000003603367220 */ /* 0x000fe20000410000 */
[C---:B------:R-:W-:Y:S01]  /*0a60*/  FFMA.FTZ R57, R49.reuse, R47, R56 ;  /* 0x0000002f31397223 */ /* 0x040fe20000010038 */
[----:B------:R-:W-:Y:S01]  /*0a70*/  FADD.FTZ R35, R46, R35 ;  /* 0x000000232e237221 */ /* 0x000fe20000010000 */
[----:B------:R-:W-:Y:S01]  /*0a80*/  FFMA.FTZ R11, R49, R46, R11 ;  /* 0x0000002e310b7223 */ /* 0x000fe2000001000b */
[----:B------:R-:W-:Y:S01]  /*0a90*/  PRMT R46, R28, 0x7610, R46 ;  /* 0x000076101c2e7816 */ /* 0x000fe2000000002e */
[----:B------:R-:W-:Y:S01]  /*0aa0*/  FADD.FTZ R69, R69, R54 ;  /* 0x0000003645457221 */ /* 0x000fe20000010000 */
[----:B------:R-:W-:Y:S01]  /*0ab0*/  PRMT R56, R58, 0x7610, R56 ;  /* 0x000076103a387816 */ /* 0x000fe20000000038 */
[----:B------:R-:W-:Y:S01]  /*0ac0*/  FFMA.FTZ R58, R24, R54, R57 ;  /* 0x00000036183a7223 */ /* 0x000fe20000010039 */
[----:B------:R-:W-:-:S02]  /*0ad0*/  SHF.R.U64 R45, R42, 0x8, R43 ;  /* 0x000000082a2d7819 */ /* 0x000fc4000000122b */
[C-C-:B------:R-:W-:Y:S02]  /*0ae0*/  SHF.R.U64 R41, R42.reuse, 0x10, R43.reuse ;  /* 0x000000102a297819 */ /* 0x140fe4000000122b */
[--C-:B------:R-:W-:Y:S02]  /*0af0*/  SHF.R.U64 R31, R42, 0x18, R43.reuse ;  /* 0x000000182a1f7819 */ /* 0x100fe4000000122b */
[----:B------:R-:W-:Y:S02]  /*0b00*/  MOV R28, R43 ;  /* 0x0000002b001c7202 */ /* 0x000fe40000000f00 */
[----:B------:R-:W-:Y:S01]  /*0b10*/  SHF.R.U32.HI R55, RZ, 0x8, R43 ;  /* 0x00000008ff377819 */ /* 0x000fe2000001162b */
[----:B------:R-:W-:Y:S06]  /*0b20*/  BRA.DIV UR6, `(.L_x_260) ;  /* 0x0000001a06407947 */ /* 0x000fec000b800000 */
[----:B------:R-:W0:Y:S04]  /*0b30*/  SHFL.BFLY PT, R60, R69, 0x1, 0x1f ;  /* 0x0c201f00453c7f89 */ /* 0x000e2800000e0000 */
[----:B------:R-:W1:Y:S01]  /*0b40*/  SHFL.BFLY PT, R59, R58, 0x1, 0x1f ;  /* 0x0c201f003a3b7f89 */ /* 0x000e6200000e0000 */
[----:B0-----:R-:W-:Y:S01]  /*0b50*/  FADD.FTZ R57, R69, R60 ;  /* 0x0000003c45397221 */ /* 0x001fe20000010000 */
[----:B-1----:R-:W-:-:S04]  /*0b60*/  FADD.FTZ R58, R58, R59 ;  /* 0x0000003b3a3a7221 */ /* 0x002fc80000010000 */
[----:B------:R-:W0:Y:S02]  /*0b70*/  SHFL.BFLY PT, R59, R57, 0x2, 0x1f ;  /* 0x0c401f00393b7f89 */ /* 0x000e2400000e0000 */
[----:B0-----:R-:W-:Y:S02]  /*0b80*/  FADD.FTZ R57, R57, R59 ;  /* 0x0000003b39397221 */ /* 0x001fe40000010000 */
[----:B------:R-:W0:Y:S02]  /*0b90*/  SHFL.BFLY PT, R59, R58, 0x2, 0x1f ;  /* 0x0c401f003a3b7f89 */ /* 0x000e2400000e0000 */
[----:B0-----:R-:W-:Y:S02]  /*0ba0*/  FADD.FTZ R58, R58, R59 ;  /* 0x0000003b3a3a7221 */ /* 0x001fe40000010000 */
[----:B------:R-:W0:Y:S02]  /*0bb0*/  SHFL.BFLY PT, R59, R57, 0x4, 0x1f ;  /* 0x0c801f00393b7f89 */ /* 0x000e2400000e0000 */
[----:B0-----:R-:W-:-:S02]  /*0bc0*/  FADD.FTZ R57, R57, R59 ;  /* 0x0000003b39397221 */ /* 0x001fc40000010000 */
[----:B------:R-:W0:Y:S02]  /*0bd0*/  SHFL.BFLY PT, R59, R58, 0x4, 0x1f ;  /* 0x0c801f003a3b7f89 */ /* 0x000e2400000e0000 */
[----:B0-----:R-:W-:Y:S02]  /*0be0*/  FADD.FTZ R58, R58, R59 ;  /* 0x0000003b3a3a7221 */ /* 0x001fe40000010000 */
[----:B------:R-:W0:Y:S02]  /*0bf0*/  SHFL.BFLY PT, R59, R57, 0x8, 0x1f ;  /* 0x0d001f00393b7f89 */ /* 0x000e2400000e0000 */
[----:B0-----:R-:W-:Y:S02]  /*0c00*/  FADD.FTZ R57, R57, R59 ;  /* 0x0000003b39397221 */ /* 0x001fe40000010000 */
[----:B------:R-:W0:Y:S02]  /*0c10*/  SHFL.BFLY PT, R59, R58, 0x8, 0x1f ;  /* 0x0d001f003a3b7f89 */ /* 0x000e2400000e0000 */
[----:B0-----:R-:W-:-:S02]  /*0c20*/  FADD.FTZ R58, R58, R59 ;  /* 0x0000003b3a3a7221 */ /* 0x001fc40000010000 */
[----:B------:R0:W1:Y:S04]  /*0c30*/  SHFL.BFLY PT, R59, R57, 0x10, 0x1f ;  /* 0x0e001f00393b7f89 */ /* 0x00006800000e0000 */
[----:B------:R0:W2:Y:S02]  /*0c40*/  SHFL.BFLY PT, R60, R58, 0x10, 0x1f ;  /* 0x0e001f003a3c7f89 */ /* 0x0000a400000e0000 */
.L_x_277:
[----:B-1----:R-:W-:Y:S01]  /*0c50*/  FADD.FTZ R59, R57, R59 ;  /* 0x0000003b393b7221 */ /* 0x002fe20000010000 */
[----:B0-2---:R-:W-:-:S03]  /*0c60*/  FADD.FTZ R58, R58, R60 ;  /* 0x0000003c3a3a7221 */ /* 0x005fc60000010000 */
        /* <DEDUP_REMOVED lines=11> */
[-C--:B------:R-:W-:Y:S01]  /*0d20*/  FFMA.FTZ R29, R50, R58.reuse, R57 ;  /* 0x0000003a321d7223 */ /* 0x080fe20000010039 */
[----:B------:R-:W-:Y:S01]  /*0d30*/  FADD.FTZ R59, R52, -R59 ;  /* 0x8000003b343b7221 */ /* 0x000fe20000010000 */
[-CC-:B------:R-:W-:Y:S01]  /*0d40*/  FFMA.FTZ R26, R26, R58.reuse, R57.reuse ;  /* 0x0000003a1a1a7223 */ /* 0x180fe20000010039 */
[-CC-:B------:R-:W-:Y:S01]  /*0d50*/  FFMA.FTZ R50, R49, R58.reuse, R57.reuse ;  /* 0x0000003a31327223 */ /* 0x180fe20000010039 */
[----:B------:R-:W-:Y:S01]  /*0d60*/  FADD.FTZ R51, R51, -R0 ;  /* 0x8000000033337221 */ /* 0x000fe20000010000 */
[----:B------:R-:W-:Y:S01]  /*0d70*/  FFMA.FTZ R57, R24, R58, R57 ;  /* 0x0000003a18397223 */ /* 0x000fe20000010039 */
[----:B------:R-:W-:Y:S01]  /*0d80*/  FMUL.FTZ R0, R40, R59 ;  /* 0x0000003b28007220 */ /* 0x000fe20000410000 */
[----:B------:R-:W-:Y:S01]  /*0d90*/  FADD.FTZ R67, R30, -R67 ;  /* 0x800000431e437221 */ /* 0x000fe20000010000 */
[----:B------:R-:W-:Y:S01]  /*0da0*/  FMUL.FTZ R24, R40, R51 ;  /* 0x0000003328187220 */ /* 0x000fe20000410000 */
[----:B------:R-:W-:Y:S01]  /*0db0*/  FADD.FTZ R27, R27, -R44 ;  /* 0x8000002c1b1b7221 */ /* 0x000fe20000010000 */
[----:B------:R-:W-:Y:S01]  /*0dc0*/  FADD.FTZ R29, R48, -R29 ;  /* 0x8000001d301d7221 */ /* 0x000fe20000010000 */
[----:B------:R-:W-:Y:S01]  /*0dd0*/  FADD.FTZ R25, R25, -R26 ;  /* 0x8000001a19197221 */ /* 0x000fe20000010000 */
[----:B------:R-:W-:Y:S01]  /*0de0*/  FADD.FTZ R47, R47, -R50 ;  /* 0x800000322f2f7221 */ /* 0x000fe20000010000 */
[----:B------:R-:W-:Y:S01]  /*0df0*/  FADD.FTZ R57, R54, -R57 ;  /* 0x8000003936397221 */ /* 0x000fe20000010000 */
[-C--:B------:R-:W-:Y:S01]  /*0e00*/  FMUL.FTZ R0, R0, R39.reuse ;  /* 0x0000002700007220 */ /* 0x080fe20000410000 */
[----:B------:R-:W-:Y:S01]  /*0e10*/  LOP3.LUT P6, RZ, R28, 0xff, RZ, 0xc0, !PT ;  /* 0x000000ff1cff7812 */ /* 0x000fe200078cc0ff */
[----:B------:R-:W-:Y:S01]  /*0e20*/  FMUL.FTZ R24, R24, R39 ;  /* 0x0000002718187220 */ /* 0x000fe20000410000 */
[----:B------:R-:W-:Y:S01]  /*0e30*/  ISETP.GE.U32.AND P1, PT, R42, RZ, PT ;  /* 0x000000ff2a00720c */ /* 0x000fe20003f26070 */
[C---:B------:R-:W-:Y:S01]  /*0e40*/  FMUL.FTZ R26, R40.reuse, R67 ;  /* 0x00000043281a7220 */ /* 0x040fe20000410000 */
[C---:B------:R-:W-:Y:S01]  /*0e50*/  FMUL.FTZ R28, R40.reuse, R27 ;  /* 0x0000001b281c7220 */ /* 0x040fe20000410000 */
[C---:B------:R-:W-:Y:S01]  /*0e60*/  FMUL.FTZ R30, R40.reuse, R29 ;  /* 0x0000001d281e7220 */ /* 0x040fe20000410000 */
[C---:B------:R-:W-:Y:S01]  /*0e70*/  FMUL.FTZ R42, R40.reuse, R25 ;  /* 0x00000019282a7220 */ /* 0x040fe20000410000 */
[C---:B------:R-:W-:Y:S01]  /*0e80*/  FMUL.FTZ R44, R40.reuse, R47 ;  /* 0x0000002f282c7220 */ /* 0x040fe20000410000 */
[----:B------:R-:W-:Y:S01]  /*0e90*/  FMUL.FTZ R40, R40, R57 ;  /* 0x0000003928287220 */ /* 0x000fe20000410000 */
[----:B------:R-:W-:Y:S01]  /*0ea0*/  FMUL.FTZ R0, R0, UR16 ;  /* 0x0000001000007c20 */ /* 0x000fe20008410000 */
[----:B------:R-:W-:Y:S01]  /*0eb0*/  LOP3.LUT P3, RZ, R31, 0xff, RZ, 0xc0, !PT ;  /* 0x000000ff1fff7812 */ /* 0x000fe2000786c0ff */
[----:B------:R-:W-:Y:S01]  /*0ec0*/  FMUL.FTZ R31, R24, UR16 ;  /* 0x00000010181f7c20 */ /* 0x000fe20008410000 */
[----:B------:R-:W-:Y:S01]  /*0ed0*/  LOP3.LUT P4, RZ, R46, 0xff, RZ, 0xc0, !PT ;  /* 0x000000ff2eff7812 */ /* 0x000fe2000788c0ff */
[-C--:B------:R-:W-:Y:S01]  /*0ee0*/  FMUL.FTZ R26, R26, R39.reuse ;  /* 0x000000271a1a7220 */ /* 0x080fe20000410000 */
[----:B------:R-:W-:Y:S01]  /*0ef0*/  LOP3.LUT P5, RZ, R41, 0xff, RZ, 0xc0, !PT ;  /* 0x000000ff29ff7812 */ /* 0x000fe200078ac0ff */
[-C--:B------:R-:W-:Y:S01]  /*0f00*/  FMUL.FTZ R28, R28, R39.reuse ;  /* 0x000000271c1c7220 */ /* 0x080fe20000410000 */
        /* <DEDUP_REMOVED lines=8> */
[----:B------:R-:W-:Y:S01]  /*0f90*/  FMUL.FTZ R44, R44, UR16 ;  /* 0x000000102c2c7c20 */ /* 0x000fe20008410000 */
[----:B------:R-:W-:Y:S01]  /*0fa0*/  FMUL.FTZ R40, R40, UR16 ;  /* 0x0000001028287c20 */ /* 0x000fe20008410000 */
[----:B------:R-:W-:Y:S01]  /*0fb0*/  FMUL.FTZ R42, R42, UR16 ;  /* 0x000000102a2a7c20 */ /* 0x000fe20008410000 */
[----:B------:R-:W-:Y:S01]  /*0fc0*/  FMUL.FTZ R28, R28, UR16 ;  /* 0x000000101c1c7c20 */ /* 0x000fe20008410000 */
[----:B------:R-:W-:-:S02]  /*0fd0*/  LOP3.LUT P2, RZ, R45, 0xff, RZ, 0xc0, !PT ;  /* 0x000000ff2dff7812 */ /* 0x000fc4000784c0ff */
[----:B------:R-:W-:Y:S02]  /*0fe0*/  LOP3.LUT P4, RZ, R55, 0xff, RZ, 0xc0, !PT ;  /* 0x000000ff37ff7812 */ /* 0x000fe4000788c0ff */
[----:B------:R-:W-:Y:S02]  /*0ff0*/  LOP3.LUT P5, RZ, R56, 0xff, RZ, 0xc0, !PT ;  /* 0x000000ff38ff7812 */ /* 0x000fe400078ac0ff */
[----:B------:R-:W-:Y:S02]  /*1000*/  ISETP.GE.U32.AND.EX P1, PT, R43, 0x1000000, PT, P1 ;  /* 0x010000002b00780c */ /* 0x000fe40003f26110 */
[----:B------:R-:W-:Y:S02]  /*1010*/  FSEL R30, R30, RZ, P6 ;  /* 0x000000ff1e1e7208 */ /* 0x000fe40003000000 */
[----:B------:R-:W-:Y:S02]  /*1020*/  FSEL R27, R44, RZ, P5 ;  /* 0x000000ff2c1b7208 */ /* 0x000fe40002800000 */
[----:B------:R-:W-:-:S02]  /*1030*/  FSEL R40, R40, RZ, P1 ;  /* 0x000000ff28287208 */ /* 0x000fc40000800000 */
[----:B------:R-:W-:Y:S02]  /*1040*/  FSEL R31, R42, RZ, P4 ;  /* 0x000000ff2a1f7208 */ /* 0x000fe40002000000 */
[----:B------:R-:W-:Y:S02]  /*1050*/  FSEL R25, R28, RZ, P3 ;  /* 0x000000ff1c197208 */ /* 0x000fe40001800000 */
[----:B------:R-:W-:Y:S02]  /*1060*/  FSEL R29, R26, RZ, P2 ;  /* 0x000000ff1a1d7208 */ /* 0x000fe40001000000 */
[----:B------:R-:W-:Y:S02]  /*1070*/  F2FP.BF16.F32.PACK_AB R27, R40, R27 ;  /* 0x0000001b281b723e */ /* 0x000fe400000010ff */
[----:B------:R-:W-:Y:S02]  /*1080*/  F2FP.BF16.F32.PACK_AB R26, R31, R30 ;  /* 0x0000001e1f1a723e */ /* 0x000fe400000010ff */
[----:B------:R-:W-:-:S02]  /*1090*/  F2FP.BF16.F32.PACK_AB R25, R25, R0 ;  /* 0x000000001919723e */ /* 0x000fc400000010ff */
[----:B------:R-:W-:Y:S01]  /*10a0*/  F2FP.BF16.F32.PACK_AB R24, R29, R24 ;  /* 0x000000181d18723e */ /* 0x000fe200000010ff */
[----:B------:R-:W-:Y:S06]  /*10b0*/  BRA `(.L_x_263) ;  /* 0x0000000c00707947 */ /* 0x000fec0003800000 */
.L_x_262:
[-CC-:B------:R-:W-:Y:S01]  /*10c0*/  FFMA.FTZ R20, R53, R58.reuse, R57.reuse ;  /* 0x0000003a35147223 */ /* 0x180fe20000010039 */
[-CC-:B------:R-:W-:Y:S01]  /*10d0*/  FFMA.FTZ R23, R0, R58.reuse, R57.reuse ;  /* 0x0000003a00177223 */ /* 0x180fe20000010039 */
[-CC-:B------:R-:W-:Y:S01]  /*10e0*/  FFMA.FTZ R21, R44, R58.reuse, R57.reuse ;  /* 0x0000003a2c157223 */ /* 0x180fe20000010039 */
[-C--:B------:R-:W-:Y:S01]  /*10f0*/  FFMA.FTZ R0, R29, R58.reuse, R57 ;  /* 0x0000003a1d007223 */ /* 0x080fe20000010039 */
[----:B------:R-:W-:Y:S01]  /*1100*/  FADD.FTZ R53, R51, -R20 ;  /* 0x8000001433357221 */ /* 0x000fe20000010000 */
[----:B------:R-:W-:Y:S01]  /*1110*/  FADD.FTZ R51, R52, -R23 ;  /* 0x8000001734337221 */ /* 0x000fe20000010000 */
[-CC-:B------:R-:W-:Y:S01]  /*1120*/  FFMA.FTZ R23, R50, R58.reuse, R57.reuse ;  /* 0x0000003a32177223 */ /* 0x180fe20000010039 */
[-CC-:B------:R-:W-:Y:S01]  /*1130*/  FFMA.FTZ R26, R26, R58.reuse, R57.reuse ;  /* 0x0000003a1a1a7223 */ /* 0x180fe20000010039 */
[-CC-:B------:R-:W-:Y:S01]  /*1140*/  FFMA.FTZ R22, R49, R58.reuse, R57.reuse ;  /* 0x0000003a31167223 */ /* 0x180fe20000010039 */
[----:B------:R-:W-:Y:S01]  /*1150*/  FFMA.FTZ R57, R24, R58, R57 ;  /* 0x0000003a18397223 */ /* 0x000fe20000010039 */
[----:B------:R-:W-:Y:S01]  /*1160*/  FMUL.FTZ R20, R40, R51 ;  /* 0x0000003328147220 */ /* 0x000fe20000410000 */
[----:B------:R-:W-:Y:S01]  /*1170*/  FADD.FTZ R23, R48, -R23 ;  /* 0x8000001730177221 */ /* 0x000fe20000010000 */
[----:B------:R-:W-:Y:S01]  /*1180*/  FADD.FTZ R25, R25, -R26 ;  /* 0x8000001a19197221 */ /* 0x000fe20000010000 */
[----:B------:R-:W-:Y:S01]  /*1190*/  FADD.FTZ R47, R47, -R22 ;  /* 0x800000162f2f7221 */ /* 0x000fe20000010000 */
[----:B------:R-:W-:Y:S01]  /*11a0*/  FADD.FTZ R57, R54, -R57 ;  /* 0x8000003936397221 */ /* 0x000fe20000010000 */
[----:B------:R-:W-:Y:S01]  /*11b0*/  FMUL.FTZ R24, R40, R53 ;  /* 0x0000003528187220 */ /* 0x000fe20000410000 */
[----:B------:R-:W-:Y:S01]  /*11c0*/  FADD.FTZ R21, R30, -R21 ;  /* 0x800000151e157221 */ /* 0x000fe20000010000 */
[----:B------:R-:W-:Y:S01]  /*11d0*/  FADD.FTZ R27, R27, -R0 ;  /* 0x800000001b1b7221 */ /* 0x000fe20000010000 */
[----:B------:R-:W-:Y:S01]  /*11e0*/  FMUL.FTZ R29, R20, R39 ;  /* 0x00000027141d7220 */ /* 0x000fe20000410000 */
[C---:B------:R-:W-:Y:S01]  /*11f0*/  FMUL.FTZ R22, R40.reuse, R23 ;  /* 0x0000001728167220 */ /* 0x040fe20000410000 */
[C---:B------:R-:W-:Y:S01]  /*1200*/  FMUL.FTZ R25, R40.reuse, R25 ;  /* 0x0000001928197220 */ /* 0x040fe20000410000 */
[C---:B------:R-:W-:Y:S01]  /*1210*/  FMUL.FTZ R30, R40.reuse, R47 ;  /* 0x0000002f281e7220 */ /* 0x040fe20000410000 */
[----:B------:R-:W-:Y:S01]  /*1220*/  FMUL.FTZ R57, R40, R57 ;  /* 0x0000003928397220 */ /* 0x000fe20000410000 */
[----:B------:R-:W-:Y:S01]  /*1230*/  FMUL.FTZ R44, R24, R39 ;  /* 0x00000027182c7220 */ /* 0x000fe20000410000 */
[C---:B------:R-:W-:Y:S01]  /*1240*/  FMUL.FTZ R0, R40.reuse, R21 ;  /* 0x0000001528007220 */ /* 0x040fe20000410000 */
[----:B------:R-:W-:Y:S01]  /*1250*/  FMUL.FTZ R21, R40, R27 ;  /* 0x0000001b28157220 */ /* 0x000fe20000410000 */
[----:B------:R-:W-:Y:S01]  /*1260*/  FMUL.FTZ R29, R29, UR16 ;  /* 0x000000101d1d7c20 */ /* 0x000fe20008410000 */
[-C--:B------:R-:W-:Y:S01]  /*1270*/  FMUL.FTZ R26, R22, R39.reuse ;  /* 0x00000027161a7220 */ /* 0x080fe20000410000 */
[----:B------:R-:W-:Y:S01]  /*1280*/  LOP3.LUT P4, RZ, R46, 0xff, RZ, 0xc0, !PT ;  /* 0x000000ff2eff7812 */ /* 0x000fe2000788c0ff */
[----:B------:R-:W-:Y:S01]  /*1290*/  FMUL.FTZ R44, R44, UR16 ;  /* 0x000000102c2c7c20 */ /* 0x000fe20008410000 */
[----:B------:R-:W-:Y:S01]  /*12a0*/  LOP3.LUT P3, RZ, R31, 0xff, RZ, 0xc0, !PT ;  /* 0x000000ff1fff7812 */ /* 0x000fe2000786c0ff */
[CC--:B------:R-:W-:Y:S01]  /*12b0*/  FMUL.FTZ R27, R25.reuse, R39.reuse ;  /* 0x00000027191b7220 */ /* 0x0c0fe20000410000 */
[----:B------:R-:W-:Y:S01]  /*12c0*/  F2FP.BF16.F32.PACK_AB R22, R25, R22 ;  /* 0x000000161916723e */ /* 0x000fe200000010ff */
[-C--:B------:R-:W-:Y:S01]  /*12d0*/  FMUL.FTZ R31, R30, R39.reuse ;  /* 0x000000271e1f7220 */ /* 0x080fe20000410000 */
[C---:B------:R-:W-:Y:S01]  /*12e0*/  F2FP.BF16.F32.PACK_AB R23, R57.reuse, R30 ;  /* 0x0000001e3917723e */ /* 0x040fe200000010ff */
[-C--:B------:R-:W-:Y:S01]  /*12f0*/  FMUL.FTZ R57, R57, R39.reuse ;  /* 0x0000002739397220 */ /* 0x080fe20000410000 */
[----:B------:R-:W-:Y:S01]  /*1300*/  LOP3.LUT P5, RZ, R41, 0xff, RZ, 0xc0, !PT ;  /* 0x000000ff29ff7812 */ /* 0x000fe200078ac0ff */
[-C--:B------:R-:W-:Y:S01]  /*1310*/  FMUL.FTZ R25, R0, R39.reuse ;  /* 0x0000002700197220 */ /* 0x080fe20000410000 */
[----:B------:R-:W-:Y:S01]  /*1320*/  ISETP.GE.U32.AND P1, PT, R42, RZ, PT ;  /* 0x000000ff2a00720c */ /* 0x000fe20003f26070 */
[----:B------:R-:W-:Y:S01]  /*1330*/  FMUL.FTZ R39, R21, R39 ;  /* 0x0000002715277220 */ /* 0x000fe20000410000 */
[----:B------:R-:W-:Y:S01]  /*1340*/  LOP3.LUT P6, RZ, R28, 0xff, RZ, 0xc0, !PT ;  /* 0x000000ff1cff7812 */ /* 0x000fe200078cc0ff */
[----:B------:R-:W-:Y:S01]  /*1350*/  FMUL.FTZ R31, R31, UR16 ;  /* 0x000000101f1f7c20 */ /* 0x000fe20008410000 */
[----:B------:R-:W-:Y:S01]  /*1360*/  FSEL R28, R29, RZ, P4 ;  /* 0x000000ff1d1c7208 */ /* 0x000fe20002000000 */
[----:B------:R-:W-:Y:S01]  /*1370*/  FMUL.FTZ R57, R57, UR16 ;  /* 0x0000001039397c20 */ /* 0x000fe20008410000 */
[----:B------:R-:W-:Y:S01]  /*1380*/  FSEL R29, R44, RZ, P5 ;  /* 0x000000ff2c1d7208 */ /* 0x000fe20002800000 */
[----:B------:R-:W-:Y:S01]  /*1390*/  FMUL.FTZ R25, R25, UR16 ;  /* 0x0000001019197c20 */ /* 0x000fe20008410000 */
[----:B------:R-:W-:Y:S01]  /*13a0*/  LOP3.LUT P5, RZ, R56, 0xff, RZ, 0xc0, !PT ;  /* 0x000000ff38ff7812 */ /* 0x000fe200078ac0ff */
[----:B------:R-:W-:Y:S01]  /*13b0*/  FMUL.FTZ R26, R26, UR16 ;  /* 0x000000101a1a7c20 */ /* 0x000fe20008410000 */
[----:B------:R-:W-:Y:S01]  /*13c0*/  ISETP.GE.U32.AND.EX P1, PT, R43, 0x1000000, PT, P1 ;  /* 0x010000002b00780c */ /* 0x000fe20003f26110 */
[----:B------:R-:W-:Y:S01]  /*13d0*/  FMUL.FTZ R27, R27, UR16 ;  /* 0x000000101b1b7c20 */ /* 0x000fe20008410000 */
[----:B------:R-:W-:Y:S01]  /*13e0*/  FMUL.FTZ R39, R39, UR16 ;  /* 0x0000001027277c20 */ /* 0x000fe20008410000 */
[----:B------:R-:W-:-:S02]  /*13f0*/  LOP3.LUT P2, RZ, R45, 0xff, RZ, 0xc0, !PT ;  /* 0x000000ff2dff7812 */ /* 0x000fc4000784c0ff */
[----:B------:R-:W-:Y:S02]  /*1400*/  LOP3.LUT P4, RZ, R55, 0xff, RZ, 0xc0, !PT ;  /* 0x000000ff37ff7812 */ /* 0x000fe4000788c0ff */
[----:B------:R-:W-:Y:S02]  /*1410*/  F2FP.BF16.F32.PACK_AB R21, R21, R24 ;  /* 0x000000181515723e */ /* 0x000fe400000010ff */
[----:B------:R-:W-:Y:S02]  /*1420*/  F2FP.BF16.F32.PACK_AB R20, R0, R20 ;  /* 0x000000140014723e */ /* 0x000fe400000010ff */
        /* <DEDUP_REMOVED lines=11> */
.L_x_261:
        /* <DEDUP_REMOVED lines=8> */
[-C--:B------:R-:W-:Y:S01]  /*1560*/  FFMA.FTZ R0, R53, R58.reuse, R57 ;  /* 0x0000003a35007223 */ /* 0x080fe20000010039 */
[----:B-----5:R-:W-:Y:S01]  /*1570*/  SHF.L.U32 R49, R16, 0x10, RZ ;  /* 0x0000001010317819 */ /* 0x020fe200000006ff */
[----:B------:R-:W-:Y:S01]  /*1580*/  FADD.FTZ R59, R52, -R59 ;  /* 0x8000003b343b7221 */ /* 0x000fe20000010000 */
[-CC-:B------:R-:W-:Y:S01]  /*1590*/  FFMA.FTZ R26, R26, R58.reuse, R57.reuse ;  /* 0x0000003a1a1a7223 */ /* 0x180fe20000010039 */
[----:B------:R-:W-:Y:S01]  /*15a0*/  FFMA.FTZ R57, R24, R58, R57 ;  /* 0x0000003a18397223 */ /* 0x000fe20000010039 */
[----:B------:R-:W-:Y:S01]  /*15b0*/  FADD.FTZ R24, R51, -R0 ;  /* 0x8000000033187221 */ /* 0x000fe20000010000 */
[----:B------:R-:W-:Y:S01]  /*15c0*/  FFMA.FTZ R0, R40, R59, R49 ;  /* 0x0000003b28007223 */ /* 0x000fe20000010031 */
[----:B------:R-:W-:Y:S01]  /*15d0*/  SHF.L.U32 R49, R17, 0x10, RZ ;  /* 0x0000001011317819 */ /* 0x000fe200000006ff */
[----:B------:R-:W-:Y:S01]  /*15e0*/  FADD.FTZ R44, R27, -R44 ;  /* 0x8000002c1b2c7221 */ /* 0x000fe20000010000 */
[----:B------:R-:W-:Y:S01]  /*15f0*/  LOP3.LUT P6, RZ, R28, 0xff, RZ, 0xc0, !PT ;  /* 0x000000ff1cff7812 */ /* 0x000fe200078cc0ff */
[-C--:B------:R-:W-:Y:S01]  /*1600*/  FMUL.FTZ R0, R0, R39.reuse ;  /* 0x0000002700007220 */ /* 0x080fe20000410000 */
[----:B------:R-:W-:Y:S01]  /*1610*/  PRMT R28, R16, 0x7632, R28 ;  /* 0x00007632101c7816 */ /* 0x000fe2000000001c */
[----:B------:R-:W-:Y:S01]  /*1620*/  FFMA.FTZ R24, R40, R24, R49 ;  /* 0x0000001828187223 */ /* 0x000fe20000010031 */
[----:B------:R-:W-:Y:S01]  /*1630*/  FADD.FTZ R67, R30, -R67 ;  /* 0x800000431e437221 */ /* 0x000fe20000010000 */
[----:B------:R-:W-:Y:S01]  /*1640*/  FMUL.FTZ R0, R0, UR16 ;  /* 0x0000001000007c20 */ /* 0x000fe20008410000 */
[----:B------:R-:W-:Y:S01]  /*1650*/  SHF.L.U32 R27, R28, 0x10, RZ ;  /* 0x000000101c1b7819 */ /* 0x000fe200000006ff */
[----:B------:R-:W-:Y:S01]  /*1660*/  FMUL.FTZ R24, R24, R39 ;  /* 0x0000002718187220 */ /* 0x000fe20000410000 */
[----:B------:R-:W-:Y:S01]  /*1670*/  LOP3.LUT P3, RZ, R31, 0xff, RZ, 0xc0, !PT ;  /* 0x000000ff1fff7812 */ /* 0x000fe2000786c0ff */
[----:B------:R-:W-:Y:S01]  /*1680*/  FADD.FTZ R30, R48, -R29 ;  /* 0x8000001d301e7221 */ /* 0x000fe20000010000 */
[----:B------:R-:W-:Y:S01]  /*1690*/  ISETP.GE.U32.AND P1, PT, R42, RZ, PT ;  /* 0x000000ff2a00720c */ /* 0x000fe20003f26070 */
[----:B------:R-:W-:Y:S01]  /*16a0*/  FMUL.FTZ R31, R24, UR16 ;  /* 0x00000010181f7c20 */ /* 0x000fe20008410000 */
[----:B------:R-:W-:Y:S01]  /*16b0*/  LOP3.LUT P4, RZ, R46, 0xff, RZ, 0xc0, !PT ;  /* 0x000000ff2eff7812 */ /* 0x000fe2000788c0ff */
[----:B------:R-:W-:Y:S01]  /*16c0*/  FADD.FTZ R42, R25, -R26 ;  /* 0x8000001a192a7221 */ /* 0x000fe20000010000 */
[----:B------:R-:W-:Y:S01]  /*16d0*/  LOP3.LUT P5, RZ, R41, 0xff, RZ, 0xc0, !PT ;  /* 0x000000ff29ff7812 */ /* 0x000fe200078ac0ff */
[----:B------:R-:W-:Y:S01]  /*16e0*/  FFMA.FTZ R26, R40, R67, R27 ;  /* 0x00000043281a7223 */ /* 0x000fe2000001001b */
[----:B------:R-:W-:Y:S01]  /*16f0*/  PRMT R25, R17, 0x7632, R25 ;  /* 0x0000763211197816 */ /* 0x000fe20000000019 */
[----:B------:R-:W-:Y:S01]  /*1700*/  FADD.FTZ R50, R47, -R50 ;  /* 0x800000322f327221 */ /* 0x000fe20000010000 */
[----:B------:R-:W-:Y:S01]  /*1710*/  PRMT R27, R18, 0x7632, R27 ;  /* 0x00007632121b7816 */ /* 0x000fe2000000001b */
[----:B------:R-:W-:Y:S01]  /*1720*/  FADD.FTZ R54, R54, -R57 ;  /* 0x8000003936367221 */ /* 0x000fe20000010000 */
[----:B------:R-:W-:Y:S01]  /*1730*/  PRMT R28, R19, 0x7632, R28 ;  /* 0x00007632131c7816 */ /* 0x000fe2000000001c */
[----:B------:R-:W-:Y:S01]  /*1740*/  FMUL.FTZ R26, R26, R39 ;  /* 0x000000271a1a7220 */ /* 0x000fe20000410000 */
[----:B------:R-:W-:-:S02]  /*1750*/  FSEL R24, R0, RZ, P4 ;  /* 0x000000ff00187208 */ /* 0x000fc40002000000 */
[----:B------:R-:W-:Y:S01]  /*1760*/  FSEL R0, R31, RZ, P5 ;  /* 0x000000ff1f007208 */ /* 0x000fe20002800000 */
[----:B------:R-:W-:Y:S01]  /*1770*/  FMUL.FTZ R26, R26, UR16 ;  /* 0x000000101a1a7c20 */ /* 0x000fe20008410000 */
[----:B------:R-:W-:Y:S02]  /*1780*/  SHF.L.U32 R25, R25, 0x10, RZ ;  /* 0x0000001019197819 */ /* 0x000fe400000006ff */
[----:B------:R-:W-:Y:S02]  /*1790*/  SHF.L.U32 R29, R18, 0x10, RZ ;  /* 0x00000010121d7819 */ /* 0x000fe400000006ff */
[----:B------:R-:W-:Y:S02]  /*17a0*/  SHF.L.U32 R27, R27, 0x10, RZ ;  /* 0x000000101b1b7819 */ /* 0x000fe400000006ff */
[----:B------:R-:W-:Y:S01]  /*17b0*/  SHF.L.U32 R31, R19, 0x10, RZ ;  /* 0x00000010131f7819 */ /* 0x000fe200000006ff */
[----:B------:R-:W-:Y:S01]  /*17c0*/  FFMA.FTZ R30, R40, R30, R29 ;  /* 0x0000001e281e7223 */ /* 0x000fe2000001001d */
[----:B------:R-:W-:Y:S01]  /*17d0*/  SHF.L.U32 R41, R28, 0x10, RZ ;  /* 0x000000101c297819 */ /* 0x000fe200000006ff */
[C---:B------:R-:W-:Y:S01]  /*17e0*/  FFMA.FTZ R28, R40.reuse, R44, R25 ;  /* 0x0000002c281c7223 */ /* 0x040fe20000010019 */
[C---:B------:R-:W-:Y:S01]  /*17f0*/  FFMA.FTZ R42, R40.reuse, R42, R27 ;  /* 0x0000002a282a7223 */ /* 0x040fe2000001001b */
[----:B------:R-:W-:Y:S01]  /*1800*/  FFMA.FTZ R44, R40, R50, R31 ;  /* 0x00000032282c7223 */ /* 0x000fe2000001001f */
[-C--:B------:R-:W-:Y:S01]  /*1810*/  FMUL.FTZ R30, R30, R39.reuse ;  /* 0x000000271e1e7220 */ /* 0x080fe20000410000 */
[----:B------:R-:W-:Y:S01]  /*1820*/  FFMA.FTZ R40, R40, R54, R41 ;  /* 0x0000003628287223 */ /* 0x000fe20000010029 */
[-C--:B------:R-:W-:Y:S01]  /*1830*/  FMUL.FTZ R28, R28, R39.reuse ;  /* 0x000000271c1c7220 */ /* 0x080fe20000410000 */
[-C--:B------:R-:W-:Y:S01]  /*1840*/  FMUL.FTZ R42, R42, R39.reuse ;  /* 0x000000272a2a7220 */ /* 0x080fe20000410000 */
[-C--:B------:R-:W-:Y:S01]  /*1850*/  FMUL.FTZ R44, R44, R39.reuse ;  /* 0x000000272c2c7220 */ /* 0x080fe20000410000 */
[----:B------:R-:W-:Y:S01]  /*1860*/  FMUL.FTZ R40, R40, R39 ;  /* 0x0000002728287220 */ /* 0x000fe20000410000 */
        /* <DEDUP_REMOVED lines=20> */
.L_x_264:
[-CC-:B------:R-:W-:Y:S01]  /*19b0*/  FFMA.FTZ R21, R0, R58.reuse, R57.reuse ;  /* 0x0000003a00157223 */ /* 0x180fe20000010039 */
[-CC-:B------:R-:W-:Y:S01]  /*19c0*/  FFMA.FTZ R0, R53, R58.reuse, R57.reuse ;  /* 0x0000003a35007223 */ /* 0x180fe20000010039 */
[----:B-----5:R-:W-:Y:S01]  /*19d0*/  SHF.L.U32 R53, R16, 0x10, RZ ;  /* 0x0000001010357819 */ /* 0x020fe200000006ff */
[-C--:B------:R-:W-:Y:S01]  /*19e0*/  FFMA.FTZ R26, R26, R58.reuse, R57 ;  /* 0x0000003a1a1a7223 */ /* 0x080fe20000010039 */
[----:B------:R-:W-:Y:S01]  /*19f0*/  FADD.FTZ R23, R52, -R21 ;  /* 0x8000001534177221 */ /* 0x000fe20000010000 */
[----:B------:R-:W-:Y:S01]  /*1a00*/  FADD.FTZ R51, R51, -R0 ;  /* 0x8000000033337221 */ /* 0x000fe20000010000 */
[-C--:B------:R-:W-:Y:S01]  /*1a10*/  FFMA.FTZ R0, R29, R58.reuse, R57 ;  /* 0x0000003a1d007223 */ /* 0x080fe20000010039 */
[----:B------:R-:W-:Y:S01]  /*1a20*/  SHF.L.U32 R29, R17, 0x10, RZ ;  /* 0x00000010111d7819 */ /* 0x000fe200000006ff */
[----:B------:R-:W-:Y:S01]  /*1a30*/  FFMA.FTZ R20, R40, R23, R53 ;  /* 0x0000001728147223 */ /* 0x000fe20000010035 */
[----:B------:R-:W-:Y:S01]  /*1a40*/  LOP3.LUT P3, RZ, R31, 0xff, RZ, 0xc0, !PT ;  /* 0x000000ff1fff7812 */ /* 0x000fe2000786c0ff */
[-CC-:B------:R-:W-:Y:S01]  /*1a50*/  FFMA.FTZ R21, R44, R58.reuse, R57.reuse ;  /* 0x0000003a2c157223 */ /* 0x180fe20000010039 */
[-CC-:B------:R-:W-:Y:S01]  /*1a60*/  FFMA.FTZ R23, R50, R58.reuse, R57.reuse ;  /* 0x0000003a32177223 */ /* 0x180fe20000010039 */
[-C--:B------:R-:W-:Y:S01]  /*1a70*/  FFMA.FTZ R22, R49, R58.reuse, R57 ;  /* 0x0000003a31167223 */ /* 0x080fe20000010039 */
[----:B------:R-:W-:Y:S01]  /*1a80*/  PRMT R31, R16, 0x7632, R31 ;  /* 0x00007632101f7816 */ /* 0x000fe2000000001f */
[----:B------:R-:W-:Y:S01]  /*1a90*/  FFMA.FTZ R57, R24, R58, R57 ;  /* 0x0000003a18397223 */ /* 0x000fe20000010039 */
[----:B------:R-:W-:Y:S01]  /*1aa0*/  FFMA.FTZ R24, R40, R51, R29 ;  /* 0x0000003328187223 */ /* 0x000fe2000001001d */
[----:B------:R-:W-:Y:S01]  /*1ab0*/  FMUL.FTZ R29, R20, R39 ;  /* 0x00000027141d7220 */ /* 0x000fe20000410000 */
[----:B------:R-:W-:Y:S01]  /*1ac0*/  SHF.L.U32 R31, R31, 0x10, RZ ;  /* 0x000000101f1f7819 */ /* 0x000fe200000006ff */
[----:B------:R-:W-:Y:S01]  /*1ad0*/  FADD.FTZ R21, R30, -R21 ;  /* 0x800000151e157221 */ /* 0x000fe20000010000 */
[----:B------:R-:W-:Y:S01]  /*1ae0*/  LOP3.LUT P1, RZ, R46, 0xff, RZ, 0xc0, !PT ;  /* 0x000000ff2eff7812 */ /* 0x000fe2000782c0ff */
[----:B------:R-:W-:Y:S01]  /*1af0*/  FMUL.FTZ R29, R29, UR16 ;  /* 0x000000101d1d7c20 */ /* 0x000fe20008410000 */
[----:B------:R-:W-:Y:S01]  /*1b00*/  FADD.FTZ R47, R47, -R22 ;  /* 0x800000162f2f7221 */ /* 0x000fe20000010000 */
[----:B------:R-:W-:Y:S01]  /*1b10*/  FFMA.FTZ R31, R40, R21, R31 ;  /* 0x00000015281f7223 */ /* 0x000fe2000001001f */
[----:B------:R-:W-:Y:S01]  /*1b20*/  PRMT R21, R18, 0x7632, R21 ;  /* 0x0000763212157816 */ /* 0x000fe20000000015 */
[----:B------:R-:W-:Y:S01]  /*1b30*/  FADD.FTZ R27, R27, -R0 ;  /* 0x800000001b1b7221 */ /* 0x000fe20000010000 */
[----:B------:R-:W-:Y:S01]  /*1b40*/  PRMT R22, R19, 0x7632, R22 ;  /* 0x0000763213167816 */ /* 0x000fe20000000016 */
[----:B------:R-:W-:Y:S01]  /*1b50*/  FADD.FTZ R23, R48, -R23 ;  /* 0x8000001730177221 */ /* 0x000fe20000010000 */
[----:B------:R-:W-:Y:S01]  /*1b60*/  LOP3.LUT P6, RZ, R28, 0xff, RZ, 0xc0, !PT ;  /* 0x000000ff1cff7812 */ /* 0x000fe200078cc0ff */
[----:B------:R-:W-:Y:S01]  /*1b70*/  FADD.FTZ R57, R54, -R57 ;  /* 0x8000003936397221 */ /* 0x000fe20000010000 */
[----:B------:R-:W-:Y:S01]  /*1b80*/  LOP3.LUT P5, RZ, R41, 0xff, RZ, 0xc0, !PT ;  /* 0x000000ff29ff7812 */ /* 0x000fe200078ac0ff */
[----:B------:R-:W-:Y:S01]  /*1b90*/  FADD.FTZ R41, R25, -R26 ;  /* 0x8000001a19297221 */ /* 0x000fe20000010000 */
[----:B------:R-:W-:Y:S01]  /*1ba0*/  FSEL R28, R29, RZ, P1 ;  /* 0x000000ff1d1c7208 */ /* 0x000fe20000800000 */
[----:B------:R-:W-:Y:S01]  /*1bb0*/  FMUL.FTZ R44, R24, R39 ;  /* 0x00000027182c7220 */ /* 0x000fe20000410000 */
[----:B------:R-:W-:-:S02]  /*1bc0*/  ISETP.GE.U32.AND P1, PT, R42, RZ, PT ;  /* 0x000000ff2a00720c */ /* 0x000fc40003f26070 */
[----:B------:R-:W-:Y:S01]  /*1bd0*/  PRMT R0, R17, 0x7632, R0 ;  /* 0x0000763211007816 */ /* 0x000fe20000000000 */
        /* <DEDUP_REMOVED lines=12> */
[C---:B------:R-:W-:Y:S01]  /*1ca0*/  F2FP.BF16.F32.PACK_AB R22, R26.reuse, R22 ;  /* 0x000000161a16723e */ /* 0x040fe200000010ff */
[-C--:B------:R-:W-:Y:S01]  /*1cb0*/  FMUL.FTZ R26, R26, R39.reuse ;  /* 0x000000271a1a7220 */ /* 0x080fe20000410000 */
[----:B------:R-:W-:Y:S01]  /*1cc0*/  F2FP.BF16.F32.PACK_AB R23, R42, R30 ;  /* 0x0000001e2a17723e */ /* 0x000fe200000010ff */
[-C--:B------:R-:W-:Y:S01]  /*1cd0*/  FMUL.FTZ R27, R30, R39.reuse ;  /* 0x000000271e1b7220 */ /* 0x080fe20000410000 */
[-C--:B------:R-:W-:Y:S01]  /*1ce0*/  FMUL.FTZ R42, R42, R39.reuse ;  /* 0x000000272a2a7220 */ /* 0x080fe20000410000 */
[-C--:B------:R-:W-:Y:S01]  /*1cf0*/  FMUL.FTZ R0, R31, R39.reuse ;  /* 0x000000271f007220 */ /* 0x080fe20000410000 */
[----:B------:R-:W-:Y:S01]  /*1d00*/  FMUL.FTZ R39, R21, R39 ;  /* 0x0000002715277220 */ /* 0x000fe20000410000 */
[----:B------:R-:W-:Y:S01]  /*1d10*/  FMUL.FTZ R25, R25, UR16 ;  /* 0x0000001019197c20 */ /* 0x000fe20008410000 */
[----:B------:R-:W-:Y:S01]  /*1d20*/  FMUL.FTZ R26, R26, UR16 ;  /* 0x000000101a1a7c20 */ /* 0x000fe20008410000 */
[----:B------:R-:W-:Y:S01]  /*1d30*/  LOP3.LUT P4, RZ, R55, 0xff, RZ, 0xc0, !PT ;  /* 0x000000ff37ff7812 */ /* 0x000fe2000788c0ff */
[----:B------:R-:W-:Y:S01]  /*1d40*/  FMUL.FTZ R39, R39, UR16 ;  /* 0x0000001027277c20 */ /* 0x000fe20008410000 */
[----:B------:R-:W-:Y:S01]  /*1d50*/  FSEL R29, R44, RZ, P5 ;  /* 0x000000ff2c1d7208 */ /* 0x000fe20002800000 */
[----:B------:R-:W-:Y:S01]  /*1d60*/  FMUL.FTZ R0, R0, UR16 ;  /* 0x0000001000007c20 */ /* 0x000fe20008410000 */
[----:B------:R-:W-:Y:S01]  /*1d70*/  FMUL.FTZ R27, R27, UR16 ;  /* 0x000000101b1b7c20 */ /* 0x000fe20008410000 */
[----:B------:R-:W-:Y:S01]  /*1d80*/  FMUL.FTZ R42, R42, UR16 ;  /* 0x000000102a2a7c20 */ /* 0x000fe20008410000 */
[----:B------:R-:W-:-:S02]  /*1d90*/  LOP3.LUT P2, RZ, R45, 0xff, RZ, 0xc0, !PT ;  /* 0x000000ff2dff7812 */ /* 0x000fc4000784c0ff */
[----:B------:R-:W-:Y:S02]  /*1da0*/  LOP3.LUT P5, RZ, R56, 0xff, RZ, 0xc0, !PT ;  /* 0x000000ff38ff7812 */ /* 0x000fe400078ac0ff */
[----:B------:R-:W-:Y:S02]  /*1db0*/  ISETP.GE.U32.AND.EX P1, PT, R43, 0x1000000, PT, P1 ;  /* 0x010000002b00780c */ /* 0x000fe40003f26110 */
[----:B------:R-:W-:Y:S02]  /*1dc0*/  F2FP.BF16.F32.PACK_AB R21, R21, R24 ;  /* 0x000000181515723e */ /* 0x000fe400000010ff */
[----:B------:R-:W-:Y:S02]  /*1dd0*/  FSEL R25, R25, RZ, P6 ;  /* 0x000000ff19197208 */ /* 0x000fe40003000000 */
[----:B------:R-:W-:Y:S02]  /*1de0*/  FSEL R26, R26, RZ, P4 ;  /* 0x000000ff1a1a7208 */ /* 0x000fe40002000000 */
[----:B------:R-:W-:-:S02]  /*1df0*/  F2FP.BF16.F32.PACK_AB R20, R31, R20 ;  /* 0x000000141f14723e */ /* 0x000fc400000010ff */
[----:B------:R-:W-:Y:S02]  /*1e00*/  FSEL R24, R39, RZ, P3 ;  /* 0x000000ff27187208 */ /* 0x000fe40001800000 */
[----:B------:R-:W-:Y:S02]  /*1e10*/  FSEL R27, R27, RZ, P5 ;  /* 0x000000ff1b1b7208 */ /* 0x000fe40002800000 */
[----:B------:R-:W-:Y:S02]  /*1e20*/  FSEL R42, R42, RZ, P1 ;  /* 0x000000ff2a2a7208 */ /* 0x000fe40000800000 */
[----:B------:R-:W-:Y:S02]  /*1e30*/  FSEL R31, R0, RZ, P2 ;  /* 0x000000ff001f7208 */ /* 0x000fe40001000000 */
[----:B------:R-:W-:Y:S02]  /*1e40*/  F2FP.BF16.F32.PACK_AB R26, R26, R25 ;  /* 0x000000191a1a723e */ /* 0x000fe400000010ff */
[----:B------:R-:W-:-:S02]  /*1e50*/  F2FP.BF16.F32.PACK_AB R25, R24, R29 ;  /* 0x0000001d1819723e */ /* 0x000fc400000010ff */
[----:B------:R-:W-:Y:S02]  /*1e60*/  F2FP.BF16.F32.PACK_AB R27, R42, R27 ;  /* 0x0000001b2a1b723e */ /* 0x000fe400000010ff */
[----:B------:R-:W-:-:S07]  /*1e70*/  F2FP.BF16.F32.PACK_AB R24, R31, R28 ;  /* 0x0000001c1f18723e */ /* 0x000fce00000010ff */
.L_x_263:
        /* <DEDUP_REMOVED lines=13> */
.L_x_259:
[----:B------:R-:W-:Y:S02]  /*1f50*/  MOV R4, R5 ;  /* 0x0000000500047202 */ /* 0x000fe40000000f00 */
[----:B------:R-:W-:Y:S02]  /*1f60*/  MOV R5, R6 ;  /* 0x0000000600057202 */ /* 0x000fe40000000f00 */
[----:B------:R-:W-:Y:S02]  /*1f70*/  MOV R6, R7 ;  /* 0x0000000700067202 */ /* 0x000fe40000000f00 */
[----:B------:R-:W-:Y:S02]  /*1f80*/  MOV R7, R8 ;  /* 0x0000000800077202 */ /* 0x000fe40000000f00 */
[----:B------:R-:W-:Y:S02]  /*1f90*/  MOV R8, R9 ;  /* 0x0000000900087202 */ /* 0x000fe40000000f00 */
[----:B------:R-:W-:-:S02]  /*1fa0*/  MOV R9, R10 ;  /* 0x0000000a00097202 */ /* 0x000fc40000000f00 */
[----:B------:R-:W-:Y:S02]  /*1fb0*/  MOV R10, R11 ;  /* 0x0000000b000a7202 */ /* 0x000fe40000000f00 */
[----:B-----5:R-:W-:Y:S02]  /*1fc0*/  MOV R16, R13 ;  /* 0x0000000d00107202 */ /* 0x020fe40000000f00 */
[----:B------:R-:W-:Y:S02]  /*1fd0*/  MOV R17, R14 ;  /* 0x0000000e00117202 */ /* 0x000fe40000000f00 */
[----:B------:R-:W-:Y:S02]  /*1fe0*/  MOV R18, R15 ;  /* 0x0000000f00127202 */ /* 0x000fe40000000f00 */
[----:B------:R-:W-:Y:S02]  /*1ff0*/  MOV R19, R32 ;  /* 0x0000002000137202 */ /* 0x000fe40000000f00 */
[----:B0-----:R-:W-:-:S02]  /*2000*/  MOV R20, R33 ;  /* 0x0000002100147202 */ /* 0x001fc40000000f00 */
[----:B------:R-:W-:Y:S02]  /*2010*/  MOV R21, R34 ;  /* 0x0000002200157202 */ /* 0x000fe40000000f00 */
[----:B------:R-:W-:Y:S02]  /*2020*/  MOV R22, R35 ;  /* 0x0000002300167202 */ /* 0x000fe40000000f00 */
[----:B------:R-:W-:Y:S02]  /*2030*/  MOV R11, R12 ;  /* 0x0000000c000b7202 */ /* 0x000fe40000000f00 */
[----:B------:R-:W-:-:S07]  /*2040*/  MOV R23, R36 ;  /* 0x0000002400177202 */ /* 0x000fce0000000f00 */
.L_x_258:
[----:B------:R-:W-:Y:S05]  /*2050*/  BSYNC B0 ;  /* 0x0000000000007941 */ /* 0x000fea0003800000 */
.L_x_257:
        /* <DEDUP_REMOVED lines=16> */
[----:B------:R-:W0:Y:S04]  /*2160*/  LDS R27, [R3+0xa00] ;  /* 0x000a0000031b7984 */ /* 0x000e280000000800 */
[----:B------:R-:W0:Y:S04]  /*2170*/  LDS R29, [R3+0xc00] ;  /* 0x000c0000031d7984 */ /* 0x000e280000000800 */
[----:B------:R-:W0:Y:S01]  /*2180*/  LDS R17, [R3+0xe00] ;  /* 0x000e000003117984 */ /* 0x000e220000000800 */
[----:B------:R-:W-:Y:S01]  /*2190*/  BAR.SYNC.DEFER_BLOCKING 0x0 ;  /* 0x0000000000007b1d */ /* 0x000fe20000010000 */
[----:B--2---:R-:W-:Y:S01]  /*21a0*/  FADD.FTZ R2, RZ, R2 ;  /* 0x00000002ff027221 */ /* 0x004fe20000010000 */
[----:B---3--:R-:W-:-:S03]  /*21b0*/  FADD.FTZ R12, RZ, R12 ;  /* 0x0000000cff0c7221 */ /* 0x008fc60000010000 */
[----:B----4-:R-:W-:Y:S01]  /*21c0*/  FADD.FTZ R2, R2, R13 ;  /* 0x0000000d02027221 */ /* 0x010fe20000010000 */
[----:B-----5:R-:W-:Y:S01]  /*21d0*/  FADD.FTZ R12, R12, R15 ;  /* 0x0000000f0c0c7221 */ /* 0x020fe20000010000 */
[----:B------:R2:W-:Y:S02]  /*21e0*/  STS.128 [R0], R4 ;  /* 0x0000000400007388 */ /* 0x0005e40000000c00 */
[----:B-1----:R-:W-:Y:S02]  /*21f0*/  FADD.FTZ R2, R2, R25 ;  /* 0x0000001902027221 */ /* 0x002fe40000010000 */
[----:B------:R1:W-:Y:S01]  /*2200*/  STS.128 [R0+0x10], R8 ;  /* 0x0000100800007388 */ /* 0x0003e20000000c00 */
[----:B0-----:R-:W-:Y:S01]  /*2210*/  FADD.FTZ R12, R12, R27 ;  /* 0x0000001b0c0c7221 */ /* 0x001fe20000010000 */
[----:B------:R-:W-:Y:S01]  /*2220*/  BAR.SYNC.DEFER_BLOCKING 0x0 ;  /* 0x0000000000007b1d */ /* 0x000fe20000010000 */
[----:B------:R-:W-:Y:S02]  /*2230*/  FADD.FTZ R29, R2, R29 ;  /* 0x0000001d021d7221 */ /* 0x000fe40000010000 */
[----:B------:R-:W-:Y:S01]  /*2240*/  FADD.FTZ R17, R12, R17 ;  /* 0x000000110c117221 */ /* 0x000fe20000010000 */
[----:B--2---:R-:W-:-:S05]  /*2250*/  IMAD R5, R18, UR7, RZ ;  /* 0x0000000712057c24 */ /* 0x004fca000f8e02ff */
[----:B-1----:R-:W-:-:S04]  /*2260*/  IADD3 R0, P0, PT, R5, R66, RZ ;  /* 0x0000004205007210 */ /* 0x002fc80007f1e0ff */
        /* <DEDUP_REMOVED lines=28> */
.L_x_260:
[----:B------:R-:W-:Y:S01]  /*2430*/  HFMA2 R68, -RZ, RZ, 0, 5.9604644775390625e-08 ;  /* 0x00000001ff447431 */ /* 0x000fe200000001ff */
[----:B------:R-:W-:Y:S01]  /*2440*/  BSSY B2, `(.L_x_266) ;  /* 0x0000006000027945 */ /* 0x000fe20003800000 */
[----:B------:R-:W-:Y:S02]  /*2450*/  MOV R67, 0x1f ;  /* 0x0000001f00437802 */ /* 0x000fe40000000f00 */
[----:B------:R-:W-:-:S07]  /*2460*/  MOV R60, 0xffffffff ;  /* 0xffffffff003c7802 */ /* 0x000fce0000000f00 */
[----:B-----5:R-:W-:Y:S05]  /*2470*/  WARPSYNC.COLLECTIVE R60, `(.L_x_267) ;  /* 0x000000003c087348 */ /* 0x020fea0003c00000 */
[----:B------:R0:W1:Y:S02]  /*2480*/  SHFL.BFLY P3, R60, R69, R68, R67 ;  /* 0x0c000044453c7389 */ /* 0x0000640000060043 */
[----:B01---5:R-:W-:Y:S05]  /*2490*/  ENDCOLLECTIVE ;  /* 0x000000000000791b */ /* 0x023fea0003800000 */
.L_x_267:
[----:B------:R-:W-:Y:S05]  /*24a0*/  BSYNC B2 ;  /* 0x0000000000027941 */ /* 0x000fea0003800000 */
.L_x_266:
[----:B------:R-:W-:Y:S01]  /*24b0*/  FADD.FTZ R57, R69, R60 ;  /* 0x0000003c45397221 */ /* 0x000fe20000010000 */
[----:B------:R-:W-:Y:S01]  /*24c0*/  MOV R60, 0xffffffff ;  /* 0xffffffff003c7802 */ /* 0x000fe20000000f00 */
[----:B------:R-:W-:Y:S01]  /*24d0*/  HFMA2 R68, -RZ, RZ, 0, 5.9604644775390625e-08 ;  /* 0x00000001ff447431 */ /* 0x000fe200000001ff */
[----:B------:R-:W-:Y:S02]  /*24e0*/  MOV R69, R58 ;  /* 0x0000003a00457202 */ /* 0x000fe40000000f00 */
[----:B------:R-:W-:-:S07]  /*24f0*/  MOV R67, 0x1f ;  /* 0x0000001f00437802 */ /* 0x000fce0000000f00 */
[----:B------:R-:W-:Y:S05]  /*2500*/  WARPSYNC.COLLECTIVE R60, `(.L_x_268) ;  /* 0x000000003c087348 */ /* 0x000fea0003c00000 */
[----:B------:R0:W1:Y:S02]  /*2510*/  SHFL.BFLY P3, R60, R69, R68, R67 ;  /* 0x0c000044453c7389 */ /* 0x0000640000060043 */
[----:B01----:R-:W-:Y:S05]  /*2520*/  ENDCOLLECTIVE ;  /* 0x000000000000791b */ /* 0x003fea0003800000 */
.L_x_268:
[----:B------:R-:W-:Y:S01]  /*2530*/  MOV R69, R57 ;  /* 0x0000003900457202 */ /* 0x000fe20000000f00 */
[----:B------:R-:W-:Y:S01]  /*2540*/  HFMA2 R68, -RZ, RZ, 0, 1.1920928955078125e-07 ;  /* 0x00000002ff447431 */ /* 0x000fe200000001ff */
[----:B------:R-:W-:Y:S02]  /*2550*/  MOV R59, R60 ;  /* 0x0000003c003b7202 */ /* 0x000fe40000000f00 */
[----:B------:R-:W-:-:S03]  /*2560*/  MOV R60, 0xffffffff ;  /* 0xffffffff003c7802 */ /* 0x000fc60000000f00 */
[----:B------:R-:W-:-:S07]  /*2570*/  FADD.FTZ R58, R58, R59 ;  /* 0x0000003b3a3a7221 */ /* 0x000fce0000010000 */
[----:B------:R-:W-:Y:S05]  /*2580*/  WARPSYNC.COLLECTIVE R60, `(.L_x_269) ;  /* 0x000000003c087348 */ /* 0x000fea0003c00000 */
[----:B------:R0:W1:Y:S02]  /*2590*/  SHFL.BFLY P3, R60, R69, R68, R67 ;  /* 0x0c000044453c7389 */ /* 0x0000640000060043 */
[----:B01----:R-:W-:Y:S05]  /*25a0*/  ENDCOLLECTIVE ;  /* 0x000000000000791b */ /* 0x003fea0003800000 */
.L_x_269:
[----:B------:R-:W-:Y:S02]  /*25b0*/  MOV R69, R58 ;  /* 0x0000003a00457202 */ /* 0x000fe40000000f00 */
[----:B------:R-:W-:Y:S02]  /*25c0*/  MOV R59, R60 ;  /* 0x0000003c003b7202 */ /* 0x000fe40000000f00 */
[----:B------:R-:W-:-:S03]  /*25d0*/  MOV R60, 0xffffffff ;  /* 0xffffffff003c7802 */ /* 0x000fc60000000f00 */
[----:B------:R-:W-:-:S07]  /*25e0*/  FADD.FTZ R57, R57, R59 ;  /* 0x0000003b39397221 */ /* 0x000fce0000010000 */
[----:B------:R-:W-:Y:S05]  /*25f0*/  WARPSYNC.COLLECTIVE R60, `(.L_x_270) ;  /* 0x000000003c087348 */ /* 0x000fea0003c00000 */
[----:B------:R0:W1:Y:S02]  /*2600*/  SHFL.BFLY P3, R60, R69, R68, R67 ;  /* 0x0c000044453c7389 */ /* 0x0000640000060043 */
[----:B01----:R-:W-:Y:S05]  /*2610*/  ENDCOLLECTIVE ;  /* 0x000000000000791b */ /* 0x003fea0003800000 */
.L_x_270:
[----:B------:R-:W-:Y:S01]  /*2620*/  MOV R69, R57 ;  /* 0x0000003900457202 */ /* 0x000fe20000000f00 */
[----:B------:R-:W-:Y:S01]  /*2630*/  HFMA2 R68, -RZ, RZ, 0, 2.384185791015625e-07 ;  /* 0x00000004ff447431 */ /* 0x000fe200000001ff */
[----:B------:R-:W-:Y:S02]  /*2640*/  MOV R59, R60 ;  /* 0x0000003c003b7202 */ /* 0x000fe40000000f00 */
[----:B------:R-:W-:-:S03]  /*2650*/  MOV R60, 0xffffffff ;  /* 0xffffffff003c7802 */ /* 0x000fc60000000f00 */
[----:B------:R-:W-:-:S07]  /*2660*/  FADD.FTZ R58, R58, R59 ;  /* 0x0000003b3a3a7221 */ /* 0x000fce0000010000 */
[----:B------:R-:W-:Y:S05]  /*2670*/  WARPSYNC.COLLECTIVE R60, `(.L_x_271) ;  /* 0x000000003c087348 */ /* 0x000fea0003c00000 */
[----:B------:R0:W1:Y:S02]  /*2680*/  SHFL.BFLY P3, R60, R69, R68, R67 ;  /* 0x0c000044453c7389 */ /* 0x0000640000060043 */
[----:B01----:R-:W-:Y:S05]  /*2690*/  ENDCOLLECTIVE ;  /* 0x000000000000791b */ /* 0x003fea0003800000 */
.L_x_271:
[----:B------:R-:W-:Y:S02]  /*26a0*/  MOV R69, R58 ;  /* 0x0000003a00457202 */ /* 0x000fe40000000f00 */
[----:B------:R-:W-:Y:S02]  /*26b0*/  MOV R59, R60 ;  /* 0x0000003c003b7202 */ /* 0x000fe40000000f00 */
[----:B------:R-:W-:-:S03]  /*26c0*/  MOV R60, 0xffffffff ;  /* 0xffffffff003c7802 */ /* 0x000fc60000000f00 */
[----:B------:R-:W-:-:S07]  /*26d0*/  FADD.FTZ R57, R57, R59 ;  /* 0x0000003b39397221 */ /* 0x000fce0000010000 */
[----:B------:R-:W-:Y:S05]  /*26e0*/  WARPSYNC.COLLECTIVE R60, `(.L_x_272) ;  /* 0x000000003c087348 */ /* 0x000fea0003c00000 */
[----:B------:R0:W1:Y:S02]  /*26f0*/  SHFL.BFLY P3, R60, R69, R68, R67 ;  /* 0x0c000044453c7389 */ /* 0x0000640000060043 */
[----:B01----:R-:W-:Y:S05]  /*2700*/  ENDCOLLECTIVE ;  /* 0x000000000000791b */ /* 0x003fea0003800000 */
.L_x_272:
[----:B------:R-:W-:Y:S01]  /*2710*/  MOV R69, R57 ;  /* 0x0000003900457202 */ /* 0x000fe20000000f00 */
[----:B------:R-:W-:Y:S01]  /*2720*/  HFMA2 R68, -RZ, RZ, 0, 4.76837158203125e-07 ;  /* 0x00000008ff447431 */ /* 0x000fe200000001ff */
[----:B------:R-:W-:Y:S02]  /*2730*/  MOV R59, R60 ;  /* 0x0000003c003b7202 */ /* 0x000fe40000000f00 */
[----:B------:R-:W-:-:S03]  /*2740*/  MOV R60, 0xffffffff ;  /* 0xffffffff003c7802 */ /* 0x000fc60000000f00 */
[----:B------:R-:W-:-:S07]  /*2750*/  FADD.FTZ R58, R58, R59 ;  /* 0x0000003b3a3a7221 */ /* 0x000fce0000010000 */
[----:B------:R-:W-:Y:S05]  /*2760*/  WARPSYNC.COLLECTIVE R60, `(.L_x_273) ;  /* 0x000000003c087348 */ /* 0x000fea0003c00000 */
[----:B------:R0:W1:Y:S02]  /*2770*/  SHFL.BFLY P3, R60, R69, R68, R67 ;  /* 0x0c000044453c7389 */ /* 0x0000640000060043 */
[----:B01----:R-:W-:Y:S05]  /*2780*/  ENDCOLLECTIVE ;  /* 0x000000000000791b */ /* 0x003fea0003800000 */
.L_x_273:
[----:B------:R-:W-:Y:S02]  /*2790*/  MOV R69, R58 ;  /* 0x0000003a00457202 */ /* 0x000fe40000000f00 */
[----:B------:R-:W-:Y:S02]  /*27a0*/  MOV R59, R60 ;  /* 0x0000003c003b7202 */ /* 0x000fe40000000f00 */
[----:B------:R-:W-:-:S03]  /*27b0*/  MOV R60, 0xffffffff ;  /* 0xffffffff003c7802 */ /* 0x000fc60000000f00 */
[----:B------:R-:W-:-:S07]  /*27c0*/  FADD.FTZ R57, R57, R59 ;  /* 0x0000003b39397221 */ /* 0x000fce0000010000 */
[----:B------:R-:W-:Y:S05]  /*27d0*/  WARPSYNC.COLLECTIVE R60, `(.L_x_274) ;  /* 0x000000003c087348 */ /* 0x000fea0003c00000 */
[----:B------:R0:W1:Y:S02]  /*27e0*/  SHFL.BFLY P3, R60, R69, R68, R67 ;  /* 0x0c000044453c7389 */ /* 0x0000640000060043 */
[----:B01----:R-:W-:Y:S05]  /*27f0*/  ENDCOLLECTIVE ;  /* 0x000000000000791b */ /* 0x003fea0003800000 */
.L_x_274:
[----:B------:R-:W-:Y:S01]  /*2800*/  MOV R69, R57 ;  /* 0x0000003900457202 */ /* 0x000fe20000000f00 */
[----:B------:R-:W-:Y:S01]  /*2810*/  HFMA2 R68, -RZ, RZ, 0, 9.5367431640625e-07 ;  /* 0x00000010ff447431 */ /* 0x000fe200000001ff */
[----:B------:R-:W-:Y:S02]  /*2820*/  MOV R59, R60 ;  /* 0x0000003c003b7202 */ /* 0x000fe40000000f00 */
[----:B------:R-:W-:-:S03]  /*2830*/  MOV R60, 0xffffffff ;  /* 0xffffffff003c7802 */ /* 0x000fc60000000f00 */
[----:B------:R-:W-:-:S07]  /*2840*/  FADD.FTZ R58, R58, R59 ;  /* 0x0000003b3a3a7221 */ /* 0x000fce0000010000 */
[----:B------:R-:W-:Y:S05]  /*2850*/  WARPSYNC.COLLECTIVE R60, `(.L_x_275) ;  /* 0x000000003c087348 */ /* 0x000fea0003c00000 */
[----:B------:R0:W1:Y:S02]  /*2860*/  SHFL.BFLY P3, R60, R69, R68, R67 ;  /* 0x0c000044453c7389 */ /* 0x0000640000060043 */
[----:B01----:R-:W-:Y:S05]  /*2870*/  ENDCOLLECTIVE ;  /* 0x000000000000791b */ /* 0x003fea0003800000 */
.L_x_275:
[----:B------:R-:W-:Y:S02]  /*2880*/  MOV R69, R58 ;  /* 0x0000003a00457202 */ /* 0x000fe40000000f00 */
[----:B------:R-:W-:Y:S02]  /*2890*/  MOV R59, R60 ;  /* 0x0000003c003b7202 */ /* 0x000fe40000000f00 */
[----:B------:R-:W-:-:S07]  /*28a0*/  MOV R60, 0xffffffff ;  /* 0xffffffff003c7802 */ /* 0x000fce0000000f00 */
[----:B------:R-:W-:Y:S05]  /*28b0*/  WARPSYNC.COLLECTIVE R60, `(.L_x_276) ;  /* 0x000000003c087348 */ /* 0x000fea0003c00000 */
[----:B------:R0:W1:Y:S02]  /*28c0*/  SHFL.BFLY P3, R60, R69, R68, R67 ;  /* 0x0c000044453c7389 */ /* 0x0000640000060043 */
[----:B01----:R-:W-:Y:S05]  /*28d0*/  ENDCOLLECTIVE ;  /* 0x000000000000791b */ /* 0x003fea0003800000 */
.L_x_276:
[----:B------:R-:W-:Y:S05]  /*28e0*/  BRA `(.L_x_277) ;  /* 0xffffffe000d87947 */ /* 0x000fea000383ffff */
.L_x_278:
        /* <DEDUP_REMOVED lines=9> */
.L_x_6345:


//--------------------- .text._ZN10layer_norm22ln_bwd_finalize_kernelINS_22Kernel_traits_finalizeILj256E13__nv_bfloat16S2_S2_S2_fjLb0ELj1024ELj4ENS_18Kernel_traits_baseILj256ES2_S2_S2_S2_fjLj1024EEEEELb0ELb0EEEvNS_9BwdParamsE --------------------------
	.section	.text._ZN10layer_norm22ln_bwd_finalize_kernelINS_22Kernel_traits_finalizeILj256E13__nv_bfloat16S2_S2_S2_fjLb0ELj1024ELj4ENS_18Kernel_traits_baseILj256ES2_S2_S2_S2_fjLj1024EEEEELb0ELb0EEEvNS_9BwdParamsE,"ax",@progbits
	.align	128
        .global         _ZN10layer_norm22ln_bwd_finalize_kernelINS_22Kernel_traits_finalizeILj256E13__nv_bfloat16S2_S2_S2_fjLb0ELj1024ELj4ENS_18Kernel_traits_baseILj256ES2_S2_S2_S2_fjLj1024EEEEELb0ELb0EEEvNS_9BwdParamsE
        .type           _ZN10layer_norm22ln_bwd_finalize_kernelINS_22Kernel_traits_finalizeILj256E13__nv_bfloat16S2_S2_S2_fjLb0ELj1024ELj4ENS_18Kernel_traits_baseILj256ES2_S2_S2_S2_fjLj1024EEEEELb0ELb0EEEvNS_9BwdParamsE,@function
        .size           _ZN10layer_norm22ln_bwd_finalize_kernelINS_22Kernel_traits_finalizeILj256E13__nv_bfloat16S2_S2_S2_fjLb0ELj1024ELj4ENS_18Kernel_traits_baseILj256ES2_S2_S2_S2_fjLj1024EEEEELb0ELb0EEEvNS_9BwdParamsE,(.L_x_6346 - _ZN10layer_norm22ln_bwd_finalize_kernelINS_22Kernel_traits_finalizeILj256E13__nv_bfloat16S2_S2_S2_fjLb0ELj1024ELj4ENS_18Kernel_traits_baseILj256ES2_S2_S2_S2_fjLj1024EEEEELb0ELb0EEEvNS_9BwdParamsE)
        .other          _ZN10layer_norm22ln_bwd_finalize_kernelINS_22Kernel_traits_finalizeILj256E13__nv_bfloat16S2_S2_S2_fjLb0ELj1024ELj4ENS_18Kernel_traits_baseILj256ES2_S2_S2_S2_fjLj1024EEEEELb0ELb0EEEvNS_9BwdParamsE,@"STO_CUDA_ENTRY STV_DEFAULT"
_ZN10layer_norm22ln_bwd_finalize_kernelINS_22Kernel_traits_finalizeILj256E13__nv_bfloat16S2_S2_S2_fjLb0ELj1024ELj4ENS_18Kernel_traits_baseILj256ES2_S2_S2_S2_fjLj1024EEEEELb0ELb0EEEvNS_9BwdParamsE:
.text._ZN10layer_norm22ln_bwd_finalize_kernelINS_22Kernel_traits_finalizeILj256E13__nv_bfloat16S2_S2_S2_fjLb0ELj1024ELj4ENS_18Kernel_traits_baseILj256ES2_S2_S2_S2_fjLj1024EEEEELb0ELb0EEEvNS_9BwdParamsE:
[----:B------:R-:W-:Y:S01]  /*0000*/  LDC R1, c[0x0][0x37c] ;  /* 0x0000df00ff017b82 */ /* 0x000fe20000000800 */
[----:B------:R-:W0:Y:S01]  /*0010*/  S2R R0, SR_CTAID.X ;  /* 0x0000000000007919 */ /* 0x000e220000002500 */
[----:B------:R-:W1:Y:S01]  /*0020*/  S2R R2, SR_TID.X ;  /* 0x0000000000027919 */ /* 0x000e620000002100 */
[----:B0-----:R-:W-:-:S04]  /*0030*/  SHF.L.U32 R59, R0, 0x5, RZ ;  /* 0x00000005003b7819 */ /* 0x001fc800000006ff */
[----:B-1----:R-:W-:-:S04]  /*0040*/  LOP3.LUT R3, R59, 0x1f, R2, 0xf8, !PT ;  /* 0x0000001f3b037812 */ /* 0x002fc800078ef802 */
[----:B------:R-:W-:-:S13]  /*0050*/  ISETP.GT.U32.AND P0, PT, R3, 0xff, PT ;  /* 0x000000ff0300780c */ /* 0x000fda0003f04070 */
[----:B------:R-:W-:Y:S05]  /*0060*/  @P0 EXIT ;  /* 0x000000000000094d */ /* 0x000fea0003800000 */
[----:B------:R-:W0:Y:S01]  /*0070*/  LDC R56, c[0x0][0x388] ;  /* 0x0000e200ff387b82 */ /* 0x000e220000000800 */
[----:B------:R-:W1:Y:S01]  /*0080*/  LDCU UR8, c[0x0][0x380] ;  /* 0x00007000ff0877ac */ /* 0x000e620008000800 */
[----:B------:R-:W-:Y:S01]  /*0090*/  SHF.R.U32.HI R58, RZ, 0x5, R2 ;  /* 0x00000005ff3a7819 */ /* 0x000fe20000011602 */
[----:B------:R-:W-:Y:S01]  /*00a0*/  BSSY.RECONVERGENT B0, `(.L_x_279) ;  /* 0x0000142000007945 */ /* 0x000fe20003800200 */
[----:B------:R-:W-:Y:S01]  /*00b0*/  SHF.L.U32 R0, R0, 0x4, RZ ;  /* 0x0000000400007819 */ /* 0x000fe200000006ff */
[----:B------:R-:W2:Y:S01]  /*00c0*/  LDCU.64 UR6, c[0x0][0x358] ;  /* 0x00006b00ff0677ac */ /* 0x000ea20008000a00 */
[----:B------:R-:W-:Y:S01]  /*00d0*/  LOP3.LUT R17, R2, 0x1f, RZ, 0xc0, !PT ;  /* 0x0000001f02117812 */ /* 0x000fe200078ec0ff */
[----:B------:R-:W-:Y:S01]  /*00e0*/  HFMA2 R36, -RZ, RZ, 0, 0 ;  /* 0x00000000ff247431 */ /* 0x000fe200000001ff */
[----:B------:R-:W-:Y:S02]  /*00f0*/  LOP3.LUT R0, R0, 0x7ffffff0, RZ, 0xc0, !PT ;  /* 0x7ffffff000007812 */ /* 0x000fe400078ec0ff */
[----:B------:R-:W-:-:S02]  /*0100*/  MOV R2, RZ ;  /* 0x000000ff00027202 */ /* 0x000fc40000000f00 */
[----:B------:R-:W-:Y:S02]  /*0110*/  IADD3 R57, PT, PT, R17, R0, RZ ;  /* 0x0000000011397210 */ /* 0x000fe40007ffe0ff */
[----:B-1----:R-:W-:-:S04]  /*0120*/  ISETP.GE.U32.AND P0, PT, R58, UR8, PT ;  /* 0x000000083a007c0c */ /* 0x002fc8000bf06070 */
[----:B0-----:R-:W-:-:S13]  /*0130*/  ISETP.GE.U32.OR P0, PT, R3, R56, P0 ;  /* 0x000000380300720c */ /* 0x001fda0000706470 */
[----:B--2---:R-:W-:Y:S05]  /*0140*/  @P0 BRA `(.L_x_280) ;  /* 0x0000001000dc0947 */ /* 0x004fea0003800000 */
[----:B------:R-:W-:Y:S01]  /*0150*/  LOP3.LUT R3, R58, 0x20, RZ, 0xfc, !PT ;  /* 0x000000203a037812 */ /* 0x000fe200078efcff */
[----:B------:R-:W-:Y:S01]  /*0160*/  BSSY.RECONVERGENT B1, `(.L_x_281) ;  /* 0x00000b2000017945 */ /* 0x000fe20003800200 */
[-C--:B------:R-:W-:Y:S02]  /*0170*/  LOP3.LUT R5, RZ, R58.reuse, RZ, 0x33, !PT ;  /* 0x0000003aff057212 */ /* 0x080fe400078e33ff */
[----:B------:R-:W-:Y:S02]  /*0180*/  VIMNMX.U32 R0, PT, PT, R3, UR8, !PT ;  /* 0x0000000803007c48 */ /* 0x000fe4000ffe0000 */
[----:B------:R-:W-:Y:S02]  /*0190*/  MOV R2, RZ ;  /* 0x000000ff00027202 */ /* 0x000fe40000000f00 */
[----:B------:R-:W-:Y:S02]  /*01a0*/  IADD3 R5, PT, PT, R0, R5, RZ ;  /* 0x0000000500057210 */ /* 0x000fe40007ffe0ff */
[----:B------:R-:W-:-:S02]  /*01b0*/  MOV R0, R58 ;  /* 0x0000003a00007202 */ /* 0x000fc40000000f00 */
[C---:B------:R-:W-:Y:S02]  /*01c0*/  ISETP.GE.U32.AND P0, PT, R5.reuse, 0x1e0, PT ;  /* 0x000001e00500780c */ /* 0x040fe40003f06070 */
[----:B------:R-:W-:Y:S02]  /*01d0*/  MOV R36, RZ ;  /* 0x000000ff00247202 */ /* 0x000fe40000000f00 */
[----:B------:R-:W-:-:S09]  /*01e0*/  LEA.HI R5, R5, 0x1, RZ, 0x1b ;  /* 0x0000000105057811 */ /* 0x000fd200078fd8ff */
[----:B------:R-:W-:Y:S05]  /*01f0*/  @!P0 BRA `(.L_x_282) ;  /* 0x0000000800a08947 */ /* 0x000fea0003800000 */
[C---:B------:R-:W-:Y:S01]  /*0200*/  LOP3.LUT R7, R58.reuse, 0x180, RZ, 0xfc, !PT ;  /* 0x000001803a077812 */ /* 0x040fe200078efcff */
[-CC-:B------:R-:W-:Y:S01]  /*0210*/  IMAD R4, R3, R56.reuse, R59.reuse ;  /* 0x0000003803047224 */ /* 0x180fe200078e023b */
[C---:B------:R-:W-:Y:S01]  /*0220*/  LOP3.LUT R2, R58.reuse, 0x120, RZ, 0xfc, !PT ;  /* 0x000001203a027812 */ /* 0x040fe200078efcff */
[CCC-:B------:R-:W-:Y:S01]  /*0230*/  IMAD R32, R58.reuse, R56.reuse, R59.reuse ;  /* 0x000000383a207224 */ /* 0x1c0fe200078e023b */
[C---:B------:R-:W-:Y:S01]  /*0240*/  LOP3.LUT R9, R58.reuse, 0x1a0, RZ, 0xfc, !PT ;  /* 0x000001a03a097812 */ /* 0x040fe200078efcff */
[-CC-:B------:R-:W-:Y:S01]  /*0250*/  IMAD R10, R7, R56.reuse, R59.reuse ;  /* 0x00000038070a7224 */ /* 0x180fe200078e023b */
[----:B------:R-:W-:Y:S01]  /*0260*/  LOP3.LUT R3, R58, 0x140, RZ, 0xfc, !PT ;  /* 0x000001403a037812 */ /* 0x000fe200078efcff */
[-CC-:B------:R-:W-:Y:S01]  /*0270*/  IMAD R2, R2, R56.reuse, R59.reuse ;  /* 0x0000003802027224 */ /* 0x180fe200078e023b */
[C---:B------:R-:W-:Y:S01]  /*0280*/  LOP3.LUT R11, R58.reuse, 0x1c0, RZ, 0xfc, !PT ;  /* 0x000001c03a0b7812 */ /* 0x040fe200078efcff */
[----:B------:R-:W-:Y:S01]  /*0290*/  IMAD R12, R9, R56, R59 ;  /* 0x00000038090c7224 */ /* 0x000fe200078e023b */
[----:B------:R-:W-:-:S02]  /*02a0*/  LOP3.LUT R13, R58, 0x1e0, RZ, 0xfc, !PT ;  /* 0x000001e03a0d7812 */ /* 0x000fc400078efcff */
[C---:B------:R-:W-:Y:S01]  /*02b0*/  LOP3.LUT R0, R58.reuse, 0x100, RZ, 0xfc, !PT ;  /* 0x000001003a007812 */ /* 0x040fe200078efcff */
[-CC-:B------:R-:W-:Y:S01]  /*02c0*/  IMAD R14, R11, R56.reuse, R59.reuse ;  /* 0x000000380b0e7224 */ /* 0x180fe200078e023b */
[C---:B------:R-:W-:Y:S01]  /*02d0*/  LOP3.LUT R6, R58.reuse, 0x160, RZ, 0xfc, !PT ;  /* 0x000001603a067812 */ /* 0x040fe200078efcff */
[-CC-:B------:R-:W-:Y:S01]  /*02e0*/  IMAD R18, R13, R56.reuse, R59.reuse ;  /* 0x000000380d127224 */ /* 0x180fe200078e023b */
[----:B------:R-:W-:Y:S01]  /*02f0*/  LOP3.LUT R15, R58, 0x80, RZ, 0xfc, !PT ;  /* 0x000000803a0f7812 */ /* 0x000fe200078efcff */
[-CC-:B------:R-:W-:Y:S01]  /*0300*/  IMAD R0, R0, R56.reuse, R59.reuse ;  /* 0x0000003800007224 */ /* 0x180fe200078e023b */
[----:B------:R-:W-:Y:S01]  /*0310*/  LOP3.LUT R16, R58, 0xa0, RZ, 0xfc, !PT ;  /* 0x000000a03a107812 */ /* 0x000fe200078efcff */
[-CC-:B------:R-:W-:Y:S01]  /*0320*/  IMAD R8, R6, R56.reuse, R59.reuse ;  /* 0x0000003806087224 */ /* 0x180fe200078e023b */
[C---:B------:R-:W-:Y:S01]  /*0330*/  LOP3.LUT R19, R58.reuse, 0xc0, RZ, 0xfc, !PT ;  /* 0x000000c03a137812 */ /* 0x040fe200078efcff */
[-CC-:B------:R-:W-:Y:S01]  /*0340*/  IMAD R20, R15, R56.reuse, R59.reuse ;  /* 0x000000380f147224 */ /* 0x180fe200078e023b */
[----:B------:R-:W-:Y:S01]  /*0350*/  LOP3.LUT R21, R58, 0xe0, RZ, 0xfc, !PT ;  /* 0x000000e03a157812 */ /* 0x000fe200078efcff */
[-CC-:B------:R-:W-:Y:S01]  /*0360*/  IMAD R22, R16, R56.reuse, R59.reuse ;  /* 0x0000003810167224 */ /* 0x180fe200078e023b */
[C---:B------:R-:W-:Y:S01]  /*0370*/  LOP3.LUT R23, R58.reuse, 0x40, RZ, 0xfc, !PT ;  /* 0x000000403a177812 */ /* 0x040fe200078efcff */
[-CC-:B------:R-:W-:Y:S01]  /*0380*/  IMAD R24, R19, R56.reuse, R59.reuse ;  /* 0x0000003813187224 */ /* 0x180fe200078e023b */
[----:B------:R-:W-:Y:S01]  /*0390*/  LOP3.LUT R25, R58, 0x60, RZ, 0xfc, !PT ;  /* 0x000000603a197812 */ /* 0x000fe200078efcff */
[-CC-:B------:R-:W-:Y:S01]  /*03a0*/  IMAD R26, R21, R56.reuse, R59.reuse ;  /* 0x00000038151a7224 */ /* 0x180fe200078e023b */
[----:B------:R-:W-:Y:S01]  /*03b0*/  LOP3.LUT R27, R5, 0xffffff0, RZ, 0xc0, !PT ;  /* 0x0ffffff0051b7812 */ /* 0x000fe200078ec0ff */
[--C-:B------:R-:W-:Y:S01]  /*03c0*/  IMAD R28, R23, R56, R59.reuse ;  /* 0x00000038171c7224 */ /* 0x100fe200078e023b */
[----:B------:R-:W-:Y:S01]  /*03d0*/  IADD3 R5, PT, PT, R17, R4, RZ ;  /* 0x0000000411057210 */ /* 0x000fe20007ffe0ff */
[--C-:B------:R-:W-:Y:S01]  /*03e0*/  IMAD R4, R3, R56, R59.reuse ;  /* 0x0000003803047224 */ /* 0x100fe200078e023b */
[----:B------:R-:W-:Y:S01]  /*03f0*/  IADD3 R9, PT, PT, R17, R10, RZ ;  /* 0x0000000a11097210 */ /* 0x000fe20007ffe0ff */
[----:B------:R-:W-:Y:S01]  /*0400*/  IMAD R30, R25, R56, R59 ;  /* 0x00000038191e7224 */ /* 0x000fe200078e023b */
[C---:B------:R-:W-:Y:S01]  /*0410*/  IADD3 R6, PT, PT, R17.reuse, R2, RZ ;  /* 0x0000000211067210 */ /* 0x040fe20007ffe0ff */
[----:B------:R-:W-:Y:S01]  /*0420*/  HFMA2 R2, -RZ, RZ, 0, 0 ;  /* 0x00000000ff027431 */ /* 0x000fe200000001ff */
[----:B------:R-:W-:-:S02]  /*0430*/  IADD3 R10, PT, PT, R17, R12, RZ ;  /* 0x0000000c110a7210 */ /* 0x000fc40007ffe0ff */
[C---:B------:R-:W-:Y:S02]  /*0440*/  IADD3 R7, PT, PT, R17.reuse, R4, RZ ;  /* 0x0000000411077210 */ /* 0x040fe40007ffe0ff */
[C---:B------:R-:W-:Y:S02]  /*0450*/  IADD3 R11, PT, PT, R17.reuse, R14, RZ ;  /* 0x0000000e110b7210 */ /* 0x040fe40007ffe0ff */
[C---:B------:R-:W-:Y:S02]  /*0460*/  IADD3 R12, PT, PT, R17.reuse, R18, RZ ;  /* 0x00000012110c7210 */ /* 0x040fe40007ffe0ff */
[C---:B------:R-:W-:Y:S02]  /*0470*/  IADD3 R3, PT, PT, R17.reuse, R32, RZ ;  /* 0x0000002011037210 */ /* 0x040fe40007ffe0ff */
[C---:B------:R-:W-:Y:S02]  /*0480*/  IADD3 R16, PT, PT, R17.reuse, R0, RZ ;  /* 0x0000000011107210 */ /* 0x040fe40007ffe0ff */
[----:B------:R-:W-:-:S02]  /*0490*/  IADD3 R8, PT, PT, R17, R8, RZ ;  /* 0x0000000811087210 */ /* 0x000fc40007ffe0ff */
[C---:B------:R-:W-:Y:S02]  /*04a0*/  IADD3 R18, PT, PT, R17.reuse, R20, RZ ;  /* 0x0000001411127210 */ /* 0x040fe40007ffe0ff */
[C---:B------:R-:W-:Y:S02]  /*04b0*/  IADD3 R13, PT, PT, R17.reuse, R22, RZ ;  /* 0x00000016110d7210 */ /* 0x040fe40007ffe0ff */
[C---:B------:R-:W-:Y:S02]  /*04c0*/  IADD3 R14, PT, PT, R17.reuse, R24, RZ ;  /* 0x00000018110e7210 */ /* 0x040fe40007ffe0ff */
[C---:B------:R-:W-:Y:S02]  /*04d0*/  IADD3 R15, PT, PT, R17.reuse, R26, RZ ;  /* 0x0000001a110f7210 */ /* 0x040fe40007ffe0ff */
[C---:B------:R-:W-:Y:S02]  /*04e0*/  IADD3 R4, PT, PT, R17.reuse, R28, RZ ;  /* 0x0000001c11047210 */ /* 0x040fe40007ffe0ff */
[----:B------:R-:W-:-:S02]  /*04f0*/  IADD3 R17, PT, PT, R17, R30, RZ ;  /* 0x0000001e11117210 */ /* 0x000fc40007ffe0ff */
[----:B------:R-:W-:Y:S02]  /*0500*/  MOV R0, R58 ;  /* 0x0000003a00007202 */ /* 0x000fe40000000f00 */
[----:B------:R-:W-:-:S07]  /*0510*/  IADD3 R19, PT, PT, -R27, RZ, RZ ;  /* 0x000000ff1b137210 */ /* 0x000fce0007ffe1ff */
.L_x_283:
[----:B------:R-:W0:Y:S08]  /*0520*/  LDC.64 R52, c[0x0][0x440] ;  /* 0x00011000ff347b82 */ /* 0x000e300000000a00 */
[----:B------:R-:W1:Y:S01]  /*0530*/  LDC.64 R54, c[0x0][0x448] ;  /* 0x00011200ff367b82 */ /* 0x000e620000000a00 */
[----:B0-----:R-:W-:-:S04]  /*0540*/  IMAD.WIDE.U32 R28, R5, 0x4, R52 ;  /* 0x00000004051c7825 */ /* 0x001fc800078e0034 */
[--C-:B------:R-:W-:Y:S01]  /*0550*/  IMAD.WIDE.U32 R26, R3, 0x4, R52.reuse ;  /* 0x00000004031a7825 */ /* 0x100fe200078e0034 */
[----:B------:R0:W2:Y:S03]  /*0560*/  LDG.E R50, desc[UR6][R28.64] ;  /* 0x000000061c327981 */ /* 0x0000a6000c1e1900 */
[----:B------:R-:W-:Y:S01]  /*0570*/  IMAD.WIDE.U32 R24, R13, 0x4, R52 ;  /* 0x000000040d187825 */ /* 0x000fe200078e0034 */
[----:B------:R3:W4:Y:S03]  /*0580*/  LDG.E R51, desc[UR6][R26.64] ;  /* 0x000000061a337981 */ /* 0x000726000c1e1900 */
[----:B-1----:R-:W-:Y:S02]  /*0590*/  IMAD.WIDE.U32 R46, R3, 0x4, R54 ;  /* 0x00000004032e7825 */ /* 0x002fe400078e0036 */
[----:B------:R-:W5:Y:S02]  /*05a0*/  LDG.E R25, desc[UR6][R24.64] ;  /* 0x0000000618197981 */ /* 0x000f64000c1e1900 */
[----:B------:R-:W-:-:S02]  /*05b0*/  IMAD.WIDE.U32 R22, R14, 0x4, R52 ;  /* 0x000000040e167825 */ /* 0x000fc400078e0034 */
[----:B------:R-:W5:Y:S02]  /*05c0*/  LDG.E R46, desc[UR6][R46.64] ;  /* 0x000000062e2e7981 */ /* 0x000f64000c1e1900 */
[----:B------:R-:W-:-:S04]  /*05d0*/  IMAD.WIDE.U32 R20, R15, 0x4, R52 ;  /* 0x000000040f147825 */ /* 0x000fc800078e0034 */
[----:B0-----:R-:W-:Y:S01]  /*05e0*/  IMAD.WIDE.U32 R28, R16, 0x4, R52 ;  /* 0x00000004101c7825 */ /* 0x001fe200078e0034 */
[----:B------:R-:W5:Y:S03]  /*05f0*/  LDG.E R24, desc[UR6][R22.64] ;  /* 0x0000000616187981 */ /* 0x000f66000c1e1900 */
[----:B------:R-:W-:-:S04]  /*0600*/  IMAD.WIDE.U32 R44, R5, 0x4, R54 ;  /* 0x00000004052c7825 */ /* 0x000fc800078e0036 */
[--C-:B------:R-:W-:Y:S02]  /*0610*/  IMAD.WIDE.U32 R48, R4, 0x4, R52.reuse ;  /* 0x0000000404307825 */ /* 0x100fe400078e0034 */
[----:B------:R-:W5:Y:S04]  /*0620*/  LDG.E R44, desc[UR6][R44.64] ;  /* 0x000000062c2c7981 */ /* 0x000f68000c1e1900 */
[----:B------:R0:W5:Y:S01]  /*0630*/  LDG.E R23, desc[UR6][R20.64] ;  /* 0x0000000614177981 */ /* 0x000162000c1e1900 */
[----:B------:R-:W-:-:S03]  /*0640*/  IMAD.WIDE.U32 R40, R18, 0x4, R52 ;  /* 0x0000000412287825 */ /* 0x000fc600078e0034 */
[----:B------:R1:W5:Y:S01]  /*0650*/  LDG.E R22, desc[UR6][R28.64] ;  /* 0x000000061c167981 */ /* 0x000362000c1e1900 */
[----:B---3--:R-:W-:-:S03]  /*0660*/  IMAD.WIDE.U32 R26, R7, 0x4, R52 ;  /* 0x00000004071a7825 */ /* 0x008fc600078e0034 */
[----:B------:R-:W3:Y:S01]  /*0670*/  LDG.E R48, desc[UR6][R48.64] ;  /* 0x0000000630307981 */ /* 0x000ee2000c1e1900 */
[----:B0-----:R-:W-:-:S03]  /*0680*/  IMAD.WIDE.U32 R20, R6, 0x4, R52 ;  /* 0x0000000406147825 */ /* 0x001fc600078e0034 */
[----:B------:R-:W3:Y:S01]  /*0690*/  LDG.E R40, desc[UR6][R40.64] ;  /* 0x0000000628287981 */ /* 0x000ee2000c1e1900 */
[----:B-1----:R-:W-:-:S03]  /*06a0*/  IMAD.WIDE.U32 R28, R4, 0x4, R54 ;  /* 0x00000004041c7825 */ /* 0x002fc600078e0036 */
[----:B------:R-:W3:Y:S01]  /*06b0*/  LDG.E R21, desc[UR6][R20.64] ;  /* 0x0000000614157981 */ /* 0x000ee2000c1e1900 */
[----:B------:R-:W-:-:S03]  /*06c0*/  IMAD.WIDE.U32 R42, R17, 0x4, R52 ;  /* 0x00000004112a7825 */ /* 0x000fc600078e0034 */
[----:B------:R-:W3:Y:S01]  /*06d0*/  LDG.E R38, desc[UR6][R28.64] ;  /* 0x000000061c267981 */ /* 0x000ee2000c1e1900 */
[----:B------:R-:W-:-:S03]  /*06e0*/  IMAD.WIDE.U32 R32, R17, 0x4, R54 ;  /* 0x0000000411207825 */ /* 0x000fc600078e0036 */
[----:B------:R-:W3:Y:S01]  /*06f0*/  LDG.E R42, desc[UR6][R42.64] ;  /* 0x000000062a2a7981 */ /* 0x000ee2000c1e1900 */
[----:B------:R-:W-:-:S03]  /*0700*/  IMAD.WIDE.U32 R34, R18, 0x4, R54 ;  /* 0x0000000412227825 */ /* 0x000fc600078e0036 */
[----:B------:R0:W3:Y:S04]  /*0710*/  LDG.E R20, desc[UR6][R26.64] ;  /* 0x000000061a147981 */ /* 0x0000e8000c1e1900 */
[----:B------:R1:W3:Y:S01]  /*0720*/  LDG.E R41, desc[UR6][R32.64] ;  /* 0x0000000620297981 */ /* 0x0002e2000c1e1900 */
[----:B------:R-:W-:-:S03]  /*0730*/  IMAD.WIDE.U32 R30, R9, 0x4, R52 ;  /* 0x00000004091e7825 */ /* 0x000fc600078e0034 */
[----:B------:R1:W3:Y:S01]  /*0740*/  LDG.E R43, desc[UR6][R34.64] ;  /* 0x00000006222b7981 */ /* 0x0002e2000c1e1900 */
[----:B0-----:R-:W-:-:S03]  /*0750*/  IMAD.WIDE.U32 R26, R8, 0x4, R52 ;  /* 0x00000004081a7825 */ /* 0x001fc600078e0034 */
[----:B------:R-:W3:Y:S01]  /*0760*/  LDG.E R39, desc[UR6][R30.64] ;  /* 0x000000061e277981 */ /* 0x000ee2000c1e1900 */
[----:B-1----:R-:W-:-:S03]  /*0770*/  IMAD.WIDE.U32 R32, R13, 0x4, R54 ;  /* 0x000000040d207825 */ /* 0x002fc600078e0036 */
[----:B------:R0:W3:Y:S01]  /*0780*/  LDG.E R37, desc[UR6][R26.64] ;  /* 0x000000061a257981 */ /* 0x0000e2000c1e1900 */
[----:B------:R-:W-:-:S03]  /*0790*/  IMAD.WIDE.U32 R34, R14, 0x4, R54 ;  /* 0x000000040e227825 */ /* 0x000fc600078e0036 */
[----:B------:R-:W3:Y:S01]  /*07a0*/  LDG.E R32, desc[UR6][R32.64] ;  /* 0x0000000620207981 */ /* 0x000ee2000c1e1900 */
[----:B------:R-:W-:-:S03]  /*07b0*/  IMAD.WIDE.U32 R28, R11, 0x4, R52 ;  /* 0x000000040b1c7825 */ /* 0x000fc600078e0034 */
[----:B------:R-:W3:Y:S01]  /*07c0*/  LDG.E R34, desc[UR6][R34.64] ;  /* 0x0000000622227981 */ /* 0x000ee2000c1e1900 */
[----:B0-----:R-:W-:-:S03]  /*07d0*/  IMAD.WIDE.U32 R26, R10, 0x4, R52 ;  /* 0x000000040a1a7825 */ /* 0x001fc600078e0034 */
[----:B------:R0:W3:Y:S01]  /*07e0*/  LDG.E R47, desc[UR6][R28.64] ;  /* 0x000000061c2f7981 */ /* 0x0000e2000c1e1900 */
[----:B------:R-:W-:-:S03]  /*07f0*/  IMAD.WIDE.U32 R30, R12, 0x4, R52 ;  /* 0x000000040c1e7825 */ /* 0x000fc600078e0034 */
[----:B------:R1:W3:Y:S04]  /*0800*/  LDG.E R45, desc[UR6][R26.64] ;  /* 0x000000061a2d7981 */ /* 0x0002e8000c1e1900 */
[----:B------:R1:W3:Y:S01]  /*0810*/  LDG.E R49, desc[UR6][R30.64] ;  /* 0x000000061e317981 */ /* 0x0002e2000c1e1900 */
[----:B0-----:R-:W-:-:S04]  /*0820*/  IMAD.WIDE.U32 R28, R16, 0x4, R54 ;  /* 0x00000004101c7825 */ /* 0x001fc800078e0036 */
[--C-:B-1----:R-:W-:Y:S01]  /*0830*/  IMAD.WIDE.U32 R26, R15, 0x4, R54.reuse ;  /* 0x000000040f1a7825 */ /* 0x102fe200078e0036 */
[----:B------:R-:W3:Y:S03]  /*0840*/  LDG.E R35, desc[UR6][R28.64] ;  /* 0x000000061c237981 */ /* 0x000ee6000c1e1900 */
[--C-:B------:R-:W-:Y:S01]  /*0850*/  IMAD.WIDE.U32 R30, R6, 0x4, R54.reuse ;  /* 0x00000004061e7825 */ /* 0x100fe200078e0036 */
[----:B------:R0:W3:Y:S05]  /*0860*/  LDG.E R33, desc[UR6][R26.64] ;  /* 0x000000061a217981 */ /* 0x0000ea000c1e1900 */
[----:B------:R-:W3:Y:S01]  /*0870*/  LDG.E R30, desc[UR6][R30.64] ;  /* 0x000000061e1e7981 */ /* 0x000ee2000c1e1900 */
[----:B0-----:R-:W-:-:S05]  /*0880*/  IMAD.WIDE.U32 R26, R7, 0x4, R54 ;  /* 0x00000004071a7825 */ /* 0x001fca00078e0036 */
[----:B------:R0:W3:Y:S01]  /*0890*/  LDG.E R31, desc[UR6][R26.64] ;  /* 0x000000061a1f7981 */ /* 0x0000e2000c1e1900 */
[----:B------:R-:W-:-:S06]  /*08a0*/  IMAD.WIDE.U32 R28, R8, 0x4, R54 ;  /* 0x00000004081c7825 */ /* 0x000fcc00078e0036 */
[----:B------:R-:W3:Y:S01]  /*08b0*/  LDG.E R28, desc[UR6][R28.64] ;  /* 0x000000061c1c7981 */ /* 0x000ee2000c1e1900 */
[----:B0-----:R-:W-:-:S05]  /*08c0*/  IMAD.WIDE.U32 R26, R9, 0x4, R54 ;  /* 0x00000004091a7825 */ /* 0x001fca00078e0036 */
[----:B------:R0:W3:Y:S02]  /*08d0*/  LDG.E R52, desc[UR6][R26.64] ;  /* 0x000000061a347981 */ /* 0x0000e4000c1e1900 */
[----:B0-----:R-:W-:-:S05]  /*08e0*/  IMAD.WIDE.U32 R26, R10, 0x4, R54 ;  /* 0x000000040a1a7825 */ /* 0x001fca00078e0036 */
[----:B------:R0:W3:Y:S02]  /*08f0*/  LDG.E R53, desc[UR6][R26.64] ;  /* 0x000000061a357981 */ /* 0x0000e4000c1e1900 */
[----:B0-----:R-:W-:-:S05]  /*0900*/  IMAD.WIDE.U32 R26, R11, 0x4, R54 ;  /* 0x000000040b1a7825 */ /* 0x001fca00078e0036 */
[----:B------:R0:W3:Y:S02]  /*0910*/  LDG.E R60, desc[UR6][R26.64] ;  /* 0x000000061a3c7981 */ /* 0x0000e4000c1e1900 */
[----:B0-----:R-:W-:-:S05]  /*0920*/  IMAD.WIDE.U32 R26, R12, 0x4, R54 ;  /* 0x000000040c1a7825 */ /* 0x001fca00078e0036 */
[----:B------:R-:W3:Y:S01]  /*0930*/  LDG.E R54, desc[UR6][R26.64] ;  /* 0x000000061a367981 */ /* 0x000ee2000c1e1900 */
[----:B------:R-:W-:-:S04]  /*0940*/  IADD3 R19, PT, PT, R19, 0x10, RZ ;  /* 0x0000001013137810 */ /* 0x000fc80007ffe0ff */
[----:B------:R-:W-:Y:S02]  /*0950*/  ISETP.NE.AND P0, PT, R19, RZ, PT ;  /* 0x000000ff1300720c */ /* 0x000fe40003f05270 */
[----:B------:R-:W-:Y:S02]  /*0960*/  IADD3 R0, PT, PT, R0, 0x200, RZ ;  /* 0x0000020000007810 */ /* 0x000fe40007ffe0ff */
[C---:B------:R-:W-:Y:S02]  /*0970*/  LEA R3, R56.reuse, R3, 0x9 ;  /* 0x0000000338037211 */ /* 0x040fe400078e48ff */
[C---:B------:R-:W-:Y:S02]  /*0980*/  LEA R5, R56.reuse, R5, 0x9 ;  /* 0x0000000538057211 */ /* 0x040fe400078e48ff */
[C---:B------:R-:W-:Y:S02]  /*0990*/  LEA R4, R56.reuse, R4, 0x9 ;  /* 0x0000000438047211 */ /* 0x040fe400078e48ff */
[----:B------:R-:W-:-:S02]  /*09a0*/  LEA R17, R56, R17, 0x9 ;  /* 0x0000001138117211 */ /* 0x000fc400078e48ff */
[C---:B------:R-:W-:Y:S02]  /*09b0*/  LEA R18, R56.reuse, R18, 0x9 ;  /* 0x0000001238127211 */ /* 0x040fe400078e48ff */
[C---:B------:R-:W-:Y:S02]  /*09c0*/  LEA R13, R56.reuse, R13, 0x9 ;  /* 0x0000000d380d7211 */ /* 0x040fe400078e48ff */
        /* <DEDUP_REMOVED lines=9> */
[----:B------:R-:W-:Y:S01]  /*0a60*/  LEA R12, R56, R12, 0x9 ;  /* 0x0000000c380c7211 */ /* 0x000fe200078e48ff */
[----:B----4-:R-:W-:-:S04]  /*0a70*/  FADD.FTZ R55, R51, R2 ;  /* 0x0000000233377221 */ /* 0x010fc80000010000 */
[----:B--2---:R-:W-:Y:S01]  /*0a80*/  FADD.FTZ R55, R55, R50 ;  /* 0x0000003237377221 */ /* 0x004fe20000010000 */
[----:B-----5:R-:W-:-:S04]  /*0a90*/  FADD.FTZ R51, R46, R36 ;  /* 0x000000242e337221 */ /* 0x020fc80000010000 */
[----:B------:R-:W-:Y:S01]  /*0aa0*/  FADD.FTZ R51, R51, R44 ;  /* 0x0000002c33337221 */ /* 0x000fe20000010000 */
[----:B---3--:R-:W-:-:S03]  /*0ab0*/  FADD.FTZ R55, R55, R48 ;  /* 0x0000003037377221 */ /* 0x008fc60000010000 */
[----:B------:R-:W-:Y:S01]  /*0ac0*/  FADD.FTZ R38, R51, R38 ;  /* 0x0000002633267221 */ /* 0x000fe20000010000 */
[----:B------:R-:W-:-:S04]  /*0ad0*/  FADD.FTZ R55, R55, R42 ;  /* 0x0000002a37377221 */ /* 0x000fc80000010000 */
        /* <DEDUP_REMOVED lines=8> */
[----:B------:R-:W-:-:S04]  /*0b60*/  FADD.FTZ R22, R23, R22 ;  /* 0x0000001617167221 */ /* 0x000fc80000010000 */
[----:B------:R-:W-:Y:S01]  /*0b70*/  FADD.FTZ R21, R22, R21 ;  /* 0x0000001516157221 */ /* 0x000fe20000010000 */
[----:B------:R-:W-:-:S04]  /*0b80*/  FADD.FTZ R34, R34, R33 ;  /* 0x0000002122227221 */ /* 0x000fc80000010000 */
[----:B------:R-:W-:-:S04]  /*0b90*/  FADD.FTZ R35, R34, R35 ;  /* 0x0000002322237221 */ /* 0x000fc80000010000 */
[----:B------:R-:W-:Y:S01]  /*0ba0*/  FADD.FTZ R30, R35, R30 ;  /* 0x0000001e231e7221 */ /* 0x000fe20000010000 */
[----:B------:R-:W-:-:S03]  /*0bb0*/  FADD.FTZ R20, R21, R20 ;  /* 0x0000001415147221 */ /* 0x000fc60000010000 */
[----:B------:R-:W-:Y:S01]  /*0bc0*/  FADD.FTZ R31, R30, R31 ;  /* 0x0000001f1e1f7221 */ /* 0x000fe20000010000 */
[----:B------:R-:W-:-:S03]  /*0bd0*/  FADD.FTZ R20, R20, R37 ;  /* 0x0000002514147221 */ /* 0x000fc60000010000 */
[----:B------:R-:W-:Y:S01]  /*0be0*/  FADD.FTZ R31, R31, R28 ;  /* 0x0000001c1f1f7221 */ /* 0x000fe20000010000 */
[----:B------:R-:W-:-:S03]  /*0bf0*/  FADD.FTZ R20, R20, R39 ;  /* 0x0000002714147221 */ /* 0x000fc60000010000 */
[----:B------:R-:W-:Y:S01]  /*0c00*/  FADD.FTZ R52, R31, R52 ;  /* 0x000000341f347221 */ /* 0x000fe20000010000 */
[----:B------:R-:W-:-:S04]  /*0c10*/  FADD.FTZ R20, R20, R45 ;  /* 0x0000002d14147221 */ /* 0x000fc80000010000 */
[----:B------:R-:W-:Y:S01]  /*0c20*/  FADD.FTZ R20, R20, R47 ;  /* 0x0000002f14147221 */ /* 0x000fe20000010000 */
[----:B------:R-:W-:-:S03]  /*0c30*/  FADD.FTZ R53, R52, R53 ;  /* 0x0000003534357221 */ /* 0x000fc60000010000 */
[----:B------:R-:W-:Y:S01]  /*0c40*/  FADD.FTZ R2, R20, R49 ;  /* 0x0000003114027221 */ /* 0x000fe20000010000 */
[----:B------:R-:W-:-:S04]  /*0c50*/  FADD.FTZ R53, R53, R60 ;  /* 0x0000003c35357221 */ /* 0x000fc80000010000 */
[----:B------:R-:W-:Y:S01]  /*0c60*/  FADD.FTZ R36, R53, R54 ;  /* 0x0000003635247221 */ /* 0x000fe20000010000 */
[----:B------:R-:W-:Y:S06]  /*0c70*/  @P0 BRA `(.L_x_283) ;  /* 0xfffffff800280947 */ /* 0x000fec000383ffff */
.L_x_282:
[----:B------:R-:W-:Y:S05]  /*0c80*/  BSYNC.RECONVERGENT B1 ;  /* 0x0000000000017941 */ /* 0x000fea0003800200 */
.L_x_281:
[----:B------:R-:W0:Y:S01]  /*0c90*/  LDCU UR4, c[0x0][0x380] ;  /* 0x00007000ff0477ac */ /* 0x000e220008000800 */
[----:B------:R-:W-:Y:S02]  /*0ca0*/  LOP3.LUT R3, R58, 0x20, RZ, 0xfc, !PT ;  /* 0x000000203a037812 */ /* 0x000fe400078efcff */
[----:B------:R-:W-:Y:S02]  /*0cb0*/  LOP3.LUT R4, RZ, R58, RZ, 0x33, !PT ;  /* 0x0000003aff047212 */ /* 0x000fe400078e33ff */
[----:B0-----:R-:W-:-:S04]  /*0cc0*/  VIMNMX.U32 R3, PT, PT, R3, UR4, !PT ;  /* 0x0000000403037c48 */ /* 0x001fc8000ffe0000 */
[----:B------:R-:W-:-:S04]  /*0cd0*/  IADD3 R3, PT, PT, R3, R4, RZ ;  /* 0x0000000403037210 */ /* 0x000fc80007ffe0ff */
[----:B------:R-:W-:-:S04]  /*0ce0*/  LEA.HI R9, R3, 0x1, RZ, 0x1b ;  /* 0x0000000103097811 */ /* 0x000fc800078fd8ff */
[----:B------:R-:W-:-:S04]  /*0cf0*/  LOP3.LUT R3, R9, 0xf, RZ, 0xc0, !PT ;  /* 0x0000000f09037812 */ /* 0x000fc800078ec0ff */
[----:B------:R-:W-:-:S13]  /*0d00*/  ISETP.NE.AND P0, PT, R3, RZ, PT ;  /* 0x000000ff0300720c */ /* 0x000fda0003f05270 */
[----:B------:R-:W-:Y:S05]  /*0d10*/  @!P0 BRA `(.L_x_280) ;  /* 0x0000000400e88947 */ /* 0x000fea0003800000 */
[----:B------:R-:W0:Y:S01]  /*0d20*/  S2R R8, SR_TID.X ;  /* 0x0000000000087919 */ /* 0x000e220000002100 */
[----:B------:R-:W-:Y:S01]  /*0d30*/  ISETP.GE.U32.AND P0, PT, R3, 0x8, PT ;  /* 0x000000080300780c */ /* 0x000fe20003f06070 */
[----:B------:R-:W-:Y:S01]  /*0d40*/  BSSY.RECONVERGENT B1, `(.L_x_284) ;  /* 0x0000040000017945 */ /* 0x000fe20003800200 */
[----:B------:R-:W-:-:S04]  /*0d50*/  LOP3.LUT R34, R9, 0x7, RZ, 0xc0, !PT ;  /* 0x0000000709227812 */ /* 0x000fc800078ec0ff */
[----:B------:R-:W-:Y:S02]  /*0d60*/  ISETP.NE.AND P1, PT, R34, RZ, PT ;  /* 0x000000ff2200720c */ /* 0x000fe40003f25270 */
[----:B0-----:R-:W-:-:S05]  /*0d70*/  LOP3.LUT R3, R59, 0x1f, R8, 0xf8, !PT ;  /* 0x0000001f3b037812 */ /* 0x001fca00078ef808 */
[----:B------:R-:W-:Y:S06]  /*0d80*/  @!P0 BRA `(.L_x_285) ;  /* 0x0000000000ec8947 */ /* 0x000fec0003800000 */
[----:B------:R-:W0:Y:S01]  /*0d90*/  LDC.64 R6, c[0x0][0x440] ;  /* 0x00011000ff067b82 */ /* 0x000e220000000a00 */
[----:B------:R-:W-:-:S05]  /*0da0*/  IMAD R11, R0, R56, R3 ;  /* 0x00000038000b7224 */ /* 0x000fca00078e0203 */
[CC--:B------:R-:W-:Y:S02]  /*0db0*/  LEA R23, R56.reuse, R11.reuse, 0x5 ;  /* 0x0000000b38177211 */ /* 0x0c0fe400078e28ff */
[----:B------:R-:W1:Y:S01]  /*0dc0*/  LDC.64 R4, c[0x0][0x448] ;  /* 0x00011200ff047b82 */ /* 0x000e620000000a00 */
[CC--:B------:R-:W-:Y:S02]  /*0dd0*/  LEA R27, R56.reuse, R11.reuse, 0x6 ;  /* 0x0000000b381b7211 */ /* 0x0c0fe400078e30ff */
[C---:B------:R-:W-:Y:S02]  /*0de0*/  LEA R35, R56.reuse, R11, 0x7 ;  /* 0x0000000b38237211 */ /* 0x040fe400078e38ff */
[----:B------:R-:W-:Y:S01]  /*0df0*/  LEA R33, R56, R27, 0x5 ;  /* 0x0000001b38217211 */ /* 0x000fe200078e28ff */
[----:B0-----:R-:W-:-:S04]  /*0e00*/  IMAD.WIDE.U32 R12, R11, 0x4, R6 ;  /* 0x000000040b0c7825 */ /* 0x001fc800078e0006 */
[----:B------:R-:W-:-:S04]  /*0e10*/  IMAD.WIDE.U32 R20, R23, 0x4, R6 ;  /* 0x0000000417147825 */ /* 0x000fc800078e0006 */
[--C-:B-1----:R-:W-:Y:S01]  /*0e20*/  IMAD.WIDE.U32 R14, R11, 0x4, R4.reuse ;  /* 0x000000040b0e7825 */ /* 0x102fe200078e0004 */
[----:B------:R0:W2:Y:S03]  /*0e30*/  LDG.E R10, desc[UR6][R20.64] ;  /* 0x00000006140a7981 */ /* 0x0000a6000c1e1900 */
[----:B------:R-:W-:Y:S01]  /*0e40*/  IMAD.WIDE.U32 R22, R23, 0x4, R4 ;  /* 0x0000000417167825 */ /* 0x000fe200078e0004 */
[----:B------:R1:W3:Y:S03]  /*0e50*/  LDG.E R11, desc[UR6][R12.64] ;  /* 0x000000060c0b7981 */ /* 0x0002e6000c1e1900 */
[C---:B------:R-:W-:Y:S01]  /*0e60*/  IMAD.WIDE.U32 R24, R27.reuse, 0x4, R6 ;  /* 0x000000041b187825 */ /* 0x040fe200078e0006 */
[----:B------:R4:W5:Y:S03]  /*0e70*/  LDG.E R19, desc[UR6][R14.64] ;  /* 0x000000060e137981 */ /* 0x000966000c1e1900 */
[----:B------:R-:W-:Y:S01]  /*0e80*/  IMAD.WIDE.U32 R26, R27, 0x4, R4 ;  /* 0x000000041b1a7825 */ /* 0x000fe200078e0004 */
[----:B------:R-:W2:Y:S03]  /*0e90*/  LDG.E R18, desc[UR6][R22.64] ;  /* 0x0000000616127981 */ /* 0x000ea6000c1e1900 */
[C---:B------:R-:W-:Y:S01]  /*0ea0*/  IMAD.WIDE.U32 R28, R33.reuse, 0x4, R6 ;  /* 0x00000004211c7825 */ /* 0x040fe200078e0006 */
[----:B------:R4:W2:Y:S03]  /*0eb0*/  LDG.E R17, desc[UR6][R24.64] ;  /* 0x0000000618117981 */ /* 0x0008a6000c1e1900 */
[----:B0-----:R-:W-:Y:S01]  /*0ec0*/  IMAD.WIDE.U32 R20, R33, 0x4, R4 ;  /* 0x0000000421147825 */ /* 0x001fe200078e0004 */
[----:B------:R-:W2:Y:S01]  /*0ed0*/  LDG.E R27, desc[UR6][R26.64] ;  /* 0x000000061a1b7981 */ /* 0x000ea2000c1e1900 */
[----:B-1----:R-:W-:-:S02]  /*0ee0*/  LEA R13, R56, R35, 0x5 ;  /* 0x00000023380d7211 */ /* 0x002fc400078e28ff */
[C---:B------:R-:W-:Y:S01]  /*0ef0*/  IMAD.WIDE.U32 R32, R35.reuse, 0x4, R4 ;  /* 0x0000000423207825 */ /* 0x040fe200078e0004 */
[----:B------:R-:W2:Y:S01]  /*0f00*/  LDG.E R29, desc[UR6][R28.64] ;  /* 0x000000061c1d7981 */ /* 0x000ea2000c1e1900 */
[C---:B----4-:R-:W-:Y:S02]  /*0f10*/  LEA R15, R56.reuse, R35, 0x6 ;  /* 0x00000023380f7211 */ /* 0x050fe400078e30ff */
[--C-:B------:R-:W-:Y:S01]  /*0f20*/  IMAD.WIDE.U32 R30, R35, 0x4, R6.reuse ;  /* 0x00000004231e7825 */ /* 0x100fe200078e0006 */
[----:B------:R-:W4:Y:S03]  /*0f30*/  LDG.E R21, desc[UR6][R20.64] ;  /* 0x0000000614157981 */ /* 0x000f26000c1e1900 */
[C---:B------:R-:W-:Y:S01]  /*0f40*/  IMAD.WIDE.U32 R24, R13.reuse, 0x4, R6 ;  /* 0x000000040d187825 */ /* 0x040fe200078e0006 */
[----:B------:R0:W4:Y:S03]  /*0f50*/  LDG.E R16, desc[UR6][R30.64] ;  /* 0x000000061e107981 */ /* 0x000126000c1e1900 */
[----:B------:R-:W-:Y:S01]  /*0f60*/  IMAD.WIDE.U32 R22, R13, 0x4, R4 ;  /* 0x000000040d167825 */ /* 0x000fe200078e0004 */
[----:B------:R-:W4:Y:S03]  /*0f70*/  LDG.E R33, desc[UR6][R32.64] ;  /* 0x0000000620217981 */ /* 0x000f26000c1e1900 */
[----:B------:R-:W-:Y:S01]  /*0f80*/  IMAD.WIDE.U32 R12, R15, 0x4, R6 ;  /* 0x000000040f0c7825 */ /* 0x000fe200078e0006 */
[----:B------:R-:W4:Y:S01]  /*0f90*/  LDG.E R25, desc[UR6][R24.64] ;  /* 0x0000000618197981 */ /* 0x000f22000c1e1900 */
[----:B0-----:R-:W-:-:S02]  /*0fa0*/  LEA R31, R56, R15, 0x5 ;  /* 0x0000000f381f7211 */ /* 0x001fc400078e28ff */
[----:B------:R-:W-:Y:S01]  /*0fb0*/  IMAD.WIDE.U32 R14, R15, 0x4, R4 ;  /* 0x000000040f0e7825 */ /* 0x000fe200078e0004 */
[----:B------:R-:W4:Y:S03]  /*0fc0*/  LDG.E R23, desc[UR6][R22.64] ;  /* 0x0000000616177981 */ /* 0x000f26000c1e1900 */
[C---:B------:R-:W-:Y:S01]  /*0fd0*/  IMAD.WIDE.U32 R6, R31.reuse, 0x4, R6 ;  /* 0x000000041f067825 */ /* 0x040fe200078e0006 */
[----:B------:R-:W4:Y:S03]  /*0fe0*/  LDG.E R13, desc[UR6][R12.64] ;  /* 0x000000060c0d7981 */ /* 0x000f26000c1e1900 */
[----:B------:R-:W-:Y:S01]  /*0ff0*/  IMAD.WIDE.U32 R4, R31, 0x4, R4 ;  /* 0x000000041f047825 */ /* 0x000fe200078e0004 */
[----:B------:R-:W4:Y:S04]  /*1000*/  LDG.E R15, desc[UR6][R14.64] ;  /* 0x000000060e0f7981 */ /* 0x000f28000c1e1900 */
[----:B------:R-:W4:Y:S04]  /*1010*/  LDG.E R6, desc[UR6][R6.64] ;  /* 0x0000000606067981 */ /* 0x000f28000c1e1900 */
[----:B------:R-:W4:Y:S01]  /*1020*/  LDG.E R4, desc[UR6][R4.64] ;  /* 0x0000000604047981 */ /* 0x000f22000c1e1900 */
[----:B------:R-:W-:Y:S01]  /*1030*/  IADD3 R0, PT, PT, R0, 0x100, RZ ;  /* 0x0000010000007810 */ /* 0x000fe20007ffe0ff */
[----:B---3--:R-:W-:Y:S01]  /*1040*/  FADD.FTZ R11, R2, R11 ;  /* 0x0000000b020b7221 */ /* 0x008fe20000010000 */
[----:B-----5:R-:W-:-:S03]  /*1050*/  FADD.FTZ R19, R36, R19 ;  /* 0x0000001324137221 */ /* 0x020fc60000010000 */
[----:B--2---:R-:W-:Y:S01]  /*1060*/  FADD.FTZ R10, R11, R10 ;  /* 0x0000000a0b0a7221 */ /* 0x004fe20000010000 */
[----:B------:R-:W-:-:S03]  /*1070*/  FADD.FTZ R18, R19, R18 ;  /* 0x0000001213127221 */ /* 0x000fc60000010000 */
[----:B------:R-:W-:Y:S01]  /*1080*/  FADD.FTZ R10, R10, R17 ;  /* 0x000000110a0a7221 */ /* 0x000fe20000010000 */
[----:B------:R-:W-:-:S03]  /*1090*/  FADD.FTZ R18, R18, R27 ;  /* 0x0000001b12127221 */ /* 0x000fc60000010000 */
[----:B------:R-:W-:Y:S01]  /*10a0*/  FADD.FTZ R29, R10, R29 ;  /* 0x0000001d0a1d7221 */ /* 0x000fe20000010000 */
[----:B----4-:R-:W-:-:S03]  /*10b0*/  FADD.FTZ R18, R18, R21 ;  /* 0x0000001512127221 */ /* 0x010fc60000010000 */
[----:B------:R-:W-:Y:S01]  /*10c0*/  FADD.FTZ R16, R29, R16 ;  /* 0x000000101d107221 */ /* 0x000fe20000010000 */
[----:B------:R-:W-:-:S03]  /*10d0*/  FADD.FTZ R18, R18, R33 ;  /* 0x0000002112127221 */ /* 0x000fc60000010000 */
[----:B------:R-:W-:Y:S01]  /*10e0*/  FADD.FTZ R16, R16, R25 ;  /* 0x0000001910107221 */ /* 0x000fe20000010000 */
[----:B------:R-:W-:-:S03]  /*10f0*/  FADD.FTZ R18, R18, R23 ;  /* 0x0000001712127221 */ /* 0x000fc60000010000 */
[----:B------:R-:W-:Y:S01]  /*1100*/  FADD.FTZ R13, R16, R13 ;  /* 0x0000000d100d7221 */ /* 0x000fe20000010000 */
[----:B------:R-:W-:-:S03]  /*1110*/  FADD.FTZ R15, R18, R15 ;  /* 0x0000000f120f7221 */ /* 0x000fc60000010000 */
[----:B------:R-:W-:Y:S01]  /*1120*/  FADD.FTZ R2, R13, R6 ;  /* 0x000000060d027221 */ /* 0x000fe20000010000 */
[----:B------:R-:W-:-:S07]  /*1130*/  FADD.FTZ R36, R15, R4 ;  /* 0x000000040f247221 */ /* 0x000fce0000010000 */
.L_x_285:
[----:B------:R-:W-:Y:S05]  /*1140*/  BSYNC.RECONVERGENT B1 ;  /* 0x0000000000017941 */ /* 0x000fea0003800200 */
.L_x_284:
[----:B------:R-:W-:Y:S05]  /*1150*/  @!P1 BRA `(.L_x_280) ;  /* 0x0000000000d89947 */ /* 0x000fea0003800000 */
[----:B------:R-:W-:Y:S01]  /*1160*/  ISETP.GE.U32.AND P0, PT, R34, 0x4, PT ;  /* 0x000000042200780c */ /* 0x000fe20003f06070 */
[----:B------:R-:W-:Y:S01]  /*1170*/  BSSY.RECONVERGENT B1, `(.L_x_286) ;  /* 0x0000023000017945 */ /* 0x000fe20003800200 */
[----:B------:R-:W-:-:S04]  /*1180*/  LOP3.LUT R9, R9, 0x3, RZ, 0xc0, !PT ;  /* 0x0000000309097812 */ /* 0x000fc800078ec0ff */
[----:B------:R-:W-:-:S07]  /*1190*/  ISETP.NE.AND P1, PT, R9, RZ, PT ;  /* 0x000000ff0900720c */ /* 0x000fce0003f25270 */
[----:B------:R-:W-:Y:S06]  /*11a0*/  @!P0 BRA `(.L_x_287) ;  /* 0x00000000007c8947 */ /* 0x000fec0003800000 */
[----:B------:R-:W0:Y:S01]  /*11b0*/  LDC.64 R4, c[0x0][0x440] ;  /* 0x00011000ff047b82 */ /* 0x000e220000000a00 */
[----:B------:R-:W-:-:S05]  /*11c0*/  IMAD R3, R0, R56, R3 ;  /* 0x0000003800037224 */ /* 0x000fca00078e0203 */
[----:B------:R-:W-:Y:S02]  /*11d0*/  LEA R17, R56, R3, 0x5 ;  /* 0x0000000338117211 */ /* 0x000fe400078e28ff */
[----:B------:R-:W1:Y:S01]  /*11e0*/  LDC.64 R10, c[0x0][0x448] ;  /* 0x00011200ff0a7b82 */ /* 0x000e620000000a00 */
[----:B0-----:R-:W-:-:S04]  /*11f0*/  IMAD.WIDE.U32 R6, R3, 0x4, R4 ;  /* 0x0000000403067825 */ /* 0x001fc800078e0004 */
[----:B------:R-:W-:Y:S02]  /*1200*/  IMAD.WIDE.U32 R14, R17, 0x4, R4 ;  /* 0x00000004110e7825 */ /* 0x000fe400078e0004 */
[----:B------:R-:W2:Y:S02]  /*1210*/  LDG.E R7, desc[UR6][R6.64] ;  /* 0x0000000606077981 */ /* 0x000ea4000c1e1900 */
[--C-:B-1----:R-:W-:Y:S01]  /*1220*/  IMAD.WIDE.U32 R12, R3, 0x4, R10.reuse ;  /* 0x00000004030c7825 */ /* 0x102fe200078e000a */
[C---:B------:R-:W-:Y:S01]  /*1230*/  LEA R3, R56.reuse, R3, 0x6 ;  /* 0x0000000338037211 */ /* 0x040fe200078e30ff */
[----:B------:R-:W3:Y:S02]  /*1240*/  LDG.E R14, desc[UR6][R14.64] ;  /* 0x000000060e0e7981 */ /* 0x000ee4000c1e1900 */
[----:B------:R-:W-:Y:S01]  /*1250*/  IMAD.WIDE.U32 R16, R17, 0x4, R10 ;  /* 0x0000000411107825 */ /* 0x000fe200078e000a */
[----:B------:R-:W-:Y:S01]  /*1260*/  LEA R23, R56, R3, 0x5 ;  /* 0x0000000338177211 */ /* 0x000fe200078e28ff */
[----:B------:R-:W4:Y:S02]  /*1270*/  LDG.E R13, desc[UR6][R12.64] ;  /* 0x000000060c0d7981 */ /* 0x000f24000c1e1900 */
[----:B------:R-:W-:-:S02]  /*1280*/  IMAD.WIDE.U32 R18, R3, 0x4, R4 ;  /* 0x0000000403127825 */ /* 0x000fc400078e0004 */
[----:B------:R-:W5:Y:S02]  /*1290*/  LDG.E R16, desc[UR6][R16.64] ;  /* 0x0000000610107981 */ /* 0x000f64000c1e1900 */
[----:B------:R-:W-:Y:S02]  /*12a0*/  IMAD.WIDE.U32 R20, R3, 0x4, R10 ;  /* 0x0000000403147825 */ /* 0x000fe400078e000a */
[----:B------:R-:W5:Y:S02]  /*12b0*/  LDG.E R18, desc[UR6][R18.64] ;  /* 0x0000000612127981 */ /* 0x000f64000c1e1900 */
[C---:B------:R-:W-:Y:S02]  /*12c0*/  IMAD.WIDE.U32 R4, R23.reuse, 0x4, R4 ;  /* 0x0000000417047825 */ /* 0x040fe400078e0004 */
[----:B------:R-:W5:Y:S02]  /*12d0*/  LDG.E R20, desc[UR6][R20.64] ;  /* 0x0000000614147981 */ /* 0x000f64000c1e1900 */
[----:B------:R-:W-:-:S02]  /*12e0*/  IMAD.WIDE.U32 R10, R23, 0x4, R10 ;  /* 0x00000004170a7825 */ /* 0x000fc400078e000a */
[----:B------:R-:W5:Y:S04]  /*12f0*/  LDG.E R4, desc[UR6][R4.64] ;  /* 0x0000000604047981 */ /* 0x000f68000c1e1900 */
[----:B------:R-:W5:Y:S01]  /*1300*/  LDG.E R10, desc[UR6][R10.64] ;  /* 0x000000060a0a7981 */ /* 0x000f62000c1e1900 */
[----:B------:R-:W-:Y:S01]  /*1310*/  IADD3 R0, PT, PT, R0, 0x80, RZ ;  /* 0x0000008000007810 */ /* 0x000fe20007ffe0ff */
[----:B--2---:R-:W-:-:S04]  /*1320*/  FADD.FTZ R7, R2, R7 ;  /* 0x0000000702077221 */ /* 0x004fc80000010000 */
[----:B---3--:R-:W-:Y:S01]  /*1330*/  FADD.FTZ R7, R7, R14 ;  /* 0x0000000e07077221 */ /* 0x008fe20000010000 */
[----:B----4-:R-:W-:-:S04]  /*1340*/  FADD.FTZ R13, R36, R13 ;  /* 0x0000000d240d7221 */ /* 0x010fc80000010000 */
[----:B-----5:R-:W-:Y:S01]  /*1350*/  FADD.FTZ R13, R13, R16 ;  /* 0x000000100d0d7221 */ /* 0x020fe20000010000 */
[----:B------:R-:W-:-:S03]  /*1360*/  FADD.FTZ R7, R7, R18 ;  /* 0x0000001207077221 */ /* 0x000fc60000010000 */
[----:B------:R-:W-:Y:S01]  /*1370*/  FADD.FTZ R13, R13, R20 ;  /* 0x000000140d0d7221 */ /* 0x000fe20000010000 */
[----:B------:R-:W-:-:S03]  /*1380*/  FADD.FTZ R2, R7, R4 ;  /* 0x0000000407027221 */ /* 0x000fc60000010000 */
[----:B------:R-:W-:-:S07]  /*1390*/  FADD.FTZ R36, R13, R10 ;  /* 0x0000000a0d247221 */ /* 0x000fce0000010000 */
.L_x_287:
[----:B------:R-:W-:Y:S05]  /*13a0*/  BSYNC.RECONVERGENT B1 ;  /* 0x0000000000017941 */ /* 0x000fea0003800200 */
.L_x_286:
[----:B------:R-:W-:Y:S05]  /*13b0*/  @!P1 BRA `(.L_x_280) ;  /* 0x0000000000409947 */ /* 0x000fea0003800000 */
[----:B------:R-:W0:Y:S01]  /*13c0*/  LDC.64 R10, c[0x0][0x440] ;  /* 0x00011000ff0a7b82 */ /* 0x000e220000000a00 */
[----:B------:R-:W-:Y:S01]  /*13d0*/  IMAD R59, R0, R56, R59 ;  /* 0x00000038003b7224 */ /* 0x000fe200078e023b */
[----:B------:R-:W-:Y:S02]  /*13e0*/  LOP3.LUT R8, R8, 0x1f, RZ, 0xc0, !PT ;  /* 0x0000001f08087812 */ /* 0x000fe400078ec0ff */
[----:B------:R-:W-:Y:S02]  /*13f0*/  IADD3 R9, PT, PT, -R9, RZ, RZ ;  /* 0x000000ff09097210 */ /* 0x000fe40007ffe1ff */
[----:B------:R-:W-:Y:S02]  /*1400*/  IADD3 R59, PT, PT, R8, R59, RZ ;  /* 0x0000003b083b7210 */ /* 0x000fe40007ffe0ff */
[----:B------:R-:W1:Y:S05]  /*1410*/  LDC.64 R12, c[0x0][0x448] ;  /* 0x00011200ff0c7b82 */ /* 0x000e6a0000000a00 */
.L_x_288:
[----:B0-----:R-:W-:-:S04]  /*1420*/  IMAD.WIDE.U32 R4, R59, 0x4, R10 ;  /* 0x000000043b047825 */ /* 0x001fc800078e000a */
[----:B-1----:R-:W-:Y:S02]  /*1430*/  IMAD.WIDE.U32 R6, R59, 0x4, R12 ;  /* 0x000000043b067825 */ /* 0x002fe400078e000c */
[----:B------:R-:W2:Y:S04]  /*1440*/  LDG.E R5, desc[UR6][R4.64] ;  /* 0x0000000604057981 */ /* 0x000ea8000c1e1900 */
[----:B------:R-:W3:Y:S01]  /*1450*/  LDG.E R7, desc[UR6][R6.64] ;  /* 0x0000000606077981 */ /* 0x000ee2000c1e1900 */
[----:B------:R-:W-:Y:S02]  /*1460*/  IADD3 R9, PT, PT, R9, 0x1, RZ ;  /* 0x0000000109097810 */ /* 0x000fe40007ffe0ff */
[----:B------:R-:W-:Y:S02]  /*1470*/  LEA R59, R56, R59, 0x5 ;  /* 0x0000003b383b7211 */ /* 0x000fe400078e28ff */
[----:B------:R-:W-:Y:S01]  /*1480*/  ISETP.NE.AND P0, PT, R9, RZ, PT ;  /* 0x000000ff0900720c */ /* 0x000fe20003f05270 */
[----:B--2---:R-:W-:Y:S01]  /*1490*/  FADD.FTZ R2, R5, R2 ;  /* 0x0000000205027221 */ /* 0x004fe20000010000 */
[----:B---3--:R-:W-:-:S11]  /*14a0*/  FADD.FTZ R36, R7, R36 ;  /* 0x0000002407247221 */ /* 0x008fd60000010000 */
[----:B------:R-:W-:Y:S05]  /*14b0*/  @P0 BRA `(.L_x_288) ;  /* 0xfffffffc00d80947 */ /* 0x000fea000383ffff */
.L_x_280:
[----:B------:R-:W-:Y:S05]  /*14c0*/  BSYNC.RECONVERGENT B0 ;  /* 0x0000000000007941 */ /* 0x000fea0003800200 */
.L_x_279:
[----:B------:R-:W0:Y:S01]  /*14d0*/  S2R R3, SR_TID.X ;  /* 0x0000000000037919 */ /* 0x000e220000002100 */
[----:B------:R-:W1:Y:S01]  /*14e0*/  S2UR UR5, SR_CgaCtaId ;  /* 0x00000000000579c3 */ /* 0x000e620000008800 */
[----:B------:R-:W-:Y:S02]  /*14f0*/  UMOV UR4, 0x400 ;  /* 0x0000040000047882 */ /* 0x000fe40000000000 */
[----:B-1----:R-:W-:Y:S01]  /*1500*/  ULEA UR4, UR5, UR4, 0x18 ;  /* 0x0000000405047291 */ /* 0x002fe2000f8ec0ff */
[--C-:B0-----:R-:W-:Y:S02]  /*1510*/  LOP3.LUT R0, R58, 0x1f, R3.reuse, 0x78, !PT ;  /* 0x0000001f3a007812 */ /* 0x101fe400078e7803 */
[----:B------:R-:W-:Y:S02]  /*1520*/  LOP3.LUT R11, R3, 0x1f, RZ, 0xc0, !PT ;  /* 0x0000001f030b7812 */ /* 0x000fe400078ec0ff */
[C---:B------:R-:W-:Y:S02]  /*1530*/  LOP3.LUT R3, R0.reuse, 0x3e0, R3, 0xf8, !PT ;  /* 0x000003e000037812 */ /* 0x040fe400078ef803 */
[----:B------:R-:W-:-:S02]  /*1540*/  SHF.L.U32 R0, R0, 0x2, RZ ;  /* 0x0000000200007819 */ /* 0x000fc400000006ff */
[----:B------:R-:W-:Y:S02]  /*1550*/  LEA R3, R3, UR4, 0x2 ;  /* 0x0000000403037c11 */ /* 0x000fe4000f8e10ff */
[C---:B------:R-:W-:Y:S02]  /*1560*/  SHF.L.U32 R5, R11.reuse, 0x7, RZ ;  /* 0x000000070b057819 */ /* 0x040fe400000006ff */
[----:B------:R-:W-:Y:S01]  /*1570*/  ISETP.NE.AND P0, PT, R11, RZ, PT ;  /* 0x000000ff0b00720c */ /* 0x000fe20003f05270 */
[----:B------:R-:W-:Y:S01]  /*1580*/  STS [R3], R36 ;  /* 0x0000002403007388 */ /* 0x000fe20000000800 */
[----:B------:R-:W-:-:S03]  /*1590*/  LOP3.LUT R0, R5, R0, RZ, 0xfc, !PT ;  /* 0x0000000005007212 */ /* 0x000fc600078efcff */
[----:B------:R-:W-:Y:S01]  /*15a0*/  STS [R3+0x1000], R2 ;  /* 0x0010000203007388 */ /* 0x000fe20000000800 */
[----:B------:R-:W-:Y:S06]  /*15b0*/  BAR.SYNC.DEFER_BLOCKING 0x0 ;  /* 0x0000000000007b1d */ /* 0x000fec0000010000 */
[----:B------:R-:W0:Y:S04]  /*15c0*/  LDS R4, [R0+UR4] ;  /* 0x0000000400047984 */ /* 0x000e280008000800 */
[----:B------:R-:W1:Y:S04]  /*15d0*/  LDS R5, [R0+UR4+0x1000] ;  /* 0x0010000400057984 */ /* 0x000e680008000800 */
[----:B0-----:R-:W0:Y:S04]  /*15e0*/  SHFL.BFLY PT, R7, R4, 0x1, 0x1f ;  /* 0x0c201f0004077f89 */ /* 0x001e2800000e0000 */
[----:B-1----:R-:W1:Y:S01]  /*15f0*/  SHFL.BFLY PT, R6, R5, 0x1, 0x1f ;  /* 0x0c201f0005067f89 */ /* 0x002e6200000e0000 */
        /* <DEDUP_REMOVED lines=9> */
[----:B------:R-:W-:Y:S01]  /*1690*/  SHF.L.U32 R9, R57, 0x1, RZ ;  /* 0x0000000139097819 */ /* 0x000fe200000006ff */
[----:B-1----:R-:W-:-:S03]  /*16a0*/  FADD.FTZ R2, R7, R2 ;  /* 0x0000000207027221 */ /* 0x002fc60000010000 */
[----:B------:R-:W0:Y:S01]  /*16b0*/  SHFL.BFLY PT, R5, R10, 0x8, 0x1f ;  /* 0x0d001f000a057f89 */ /* 0x000e2200000e0000 */
[----:B------:R-:W-:Y:S02]  /*16c0*/  @!P0 LEA R7, R58, UR4, 0x2 ;  /* 0x000000043a078c11 */ /* 0x000fe4000f8e10ff */
[----:B------:R-:W-:Y:S01]  /*16d0*/  ISETP.GE.U32.AND P1, PT, R9, R56, PT ;  /* 0x000000380900720c */ /* 0x000fe20003f26070 */
[----:B------:R-:W1:Y:S01]  /*16e0*/  SHFL.BFLY PT, R3, R2, 0x8, 0x1f ;  /* 0x0d001f0002037f89 */ /* 0x000e6200000e0000 */
[----:B0-----:R-:W-:Y:S01]  /*16f0*/  FADD.FTZ R5, R10, R5 ;  /* 0x000000050a057221 */ /* 0x001fe20000010000 */
[----:B-1----:R-:W-:-:S04]  /*1700*/  FADD.FTZ R3, R2, R3 ;  /* 0x0000000302037221 */ /* 0x002fc80000010000 */
[----:B------:R-:W0:Y:S04]  /*1710*/  SHFL.BFLY PT, R4, R5, 0x10, 0x1f ;  /* 0x0e001f0005047f89 */ /* 0x000e2800000e0000 */
[----:B------:R-:W1:Y:S01]  /*1720*/  SHFL.BFLY PT, R0, R3, 0x10, 0x1f ;  /* 0x0e001f0003007f89 */ /* 0x000e6200000e0000 */
[----:B0-----:R-:W-:Y:S01]  /*1730*/  FADD.FTZ R4, R5, R4 ;  /* 0x0000000405047221 */ /* 0x001fe20000010000 */
[----:B-1----:R-:W-:-:S04]  /*1740*/  FADD.FTZ R0, R3, R0 ;  /* 0x0000000003007221 */ /* 0x002fc80000010000 */
[----:B------:R0:W-:Y:S04]  /*1750*/  @!P0 STS [R7+0x2000], R4 ;  /* 0x0020000407008388 */ /* 0x0001e80000000800 */
[----:B------:R0:W-:Y:S01]  /*1760*/  @!P0 STS [R7+0x2080], R0 ;  /* 0x0020800007008388 */ /* 0x0001e20000000800 */
[----:B------:R-:W-:Y:S06]  /*1770*/  BAR.SYNC.DEFER_BLOCKING 0x0 ;  /* 0x0000000000007b1d */ /* 0x000fec0000010000 */
[----:B------:R-:W-:Y:S05]  /*1780*/  @P1 EXIT ;  /* 0x000000000000194d */ /* 0x000fea0003800000 */
[----:B------:R-:W-:-:S04]  /*1790*/  ISETP.GT.U32.AND P0, PT, R11, 0xf, PT ;  /* 0x0000000f0b00780c */ /* 0x000fc80003f04070 */
[----:B------:R-:W-:-:S13]  /*17a0*/  ISETP.NE.OR P0, PT, R58, 0x1f, P0 ;  /* 0x0000001f3a00780c */ /* 0x000fda0000705670 */
[----:B------:R-:W-:Y:S05]  /*17b0*/  @P0 EXIT ;  /* 0x000000000000094d */ /* 0x000fea0003800000 */
[----:B0-----:R-:W-:Y:S01]  /*17c0*/  LEA R0, R11, UR4, 0x3 ;  /* 0x000000040b007c11 */ /* 0x001fe2000f8e18ff */
[----:B------:R-:W0:Y:S04]  /*17d0*/  LDC.64 R2, c[0x0][0x488] ;  /* 0x00012200ff027b82 */ /* 0x000e280000000a00 */
[----:B------:R-:W1:Y:S04]  /*17e0*/  LDS.64 R6, [R0+0x2000] ;  /* 0x0020000000067984 */ /* 0x000e680000000a00 */
[----:B------:R-:W2:Y:S01]  /*17f0*/  LDS.64 R8, [R0+0x2080] ;  /* 0x0020800000087984 */ /* 0x000ea20000000a00 */
[----:B------:R-:W3:Y:S01]  /*1800*/  LDC.64 R4, c[0x0][0x480] ;  /* 0x00012000ff047b82 */ /* 0x000ee20000000a00 */
[----:B0-----:R-:W-:-:S04]  /*1810*/  IMAD.WIDE.U32 R2, R57, 0x4, R2 ;  /* 0x0000000439027825 */ /* 0x001fc800078e0002 */
[----:B---3--:R-:W-:Y:S01]  /*1820*/  IMAD.WIDE.U32 R4, R57, 0x4, R4 ;  /* 0x0000000439047825 */ /* 0x008fe200078e0004 */
[----:B-1----:R-:W-:Y:S02]  /*1830*/  F2FP.BF16.F32.PACK_AB R7, R7, R6 ;  /* 0x000000060707723e */ /* 0x002fe400000010ff */
[----:B--2---:R-:W-:-:S03]  /*1840*/  F2FP.BF16.F32.PACK_AB R9, R9, R8 ;  /* 0x000000080909723e */ /* 0x004fc600000010ff */
[----:B------:R-:W-:Y:S04]  /*1850*/  STG.E desc[UR6][R2.64], R7 ;  /* 0x0000000702007986 */ /* 0x000fe8000c101906 */
[----:B------:R-:W-:Y:S01]  /*1860*/  STG.E desc[UR6][R4.64], R9 ;  /* 0x0000000904007986 */ /* 0x000fe2000c101906 */
[----:B------:R-:W-:Y:S05]  /*1870*/  EXIT ;  /* 0x000000000000794d */ /* 0x000fea0003800000 */
.L_x_289:
        /* <DEDUP_REMOVED lines=16> */
.L_x_6346:


//--------------------- .text._ZN10layer_norm13ln_bwd_kernelINS_13Kernel_traitsI13__nv_bfloat16S2_S2_S2_fjLj256ELj1ELj4ELj1ELj16ENS_18Kernel_traits_baseILj256ES2_S2_S2_S2_fjLj128EEEEELb1ELb0ELb1ELb0EEEvNS_9BwdParamsE --------------------------
	.section	.text._ZN10layer_norm13ln_bwd_kernelINS_13Kernel_traitsI13__nv_bfloat16S2_S2_S2_fjLj256ELj1ELj4ELj1ELj16ENS_18Kernel_traits_baseILj256ES2_S2_S2_S2_fjLj128EEEEELb1ELb0ELb1ELb0EEEvNS_9BwdParamsE,"ax",@progbits
	.align	128
        .global         _ZN10layer_norm13ln_bwd_kernelINS_13Kernel_traitsI13__nv_bfloat16S2_S2_S2_fjLj256ELj1ELj4ELj1ELj16ENS_18Kernel_traits_baseILj256ES2_S2_S2_S2_fjLj128EEEEELb1ELb0ELb1ELb0EEEvNS_9BwdParamsE
        .type           _ZN10layer_norm13ln_bwd_kernelINS_13Kernel_traitsI13__nv_bfloat16S2_S2_S2_fjLj256ELj1ELj4ELj1ELj16ENS_18Kernel_traits_baseILj256ES2_S2_S2_S2_fjLj128EEEEELb1ELb0ELb1ELb0EEEvNS_9BwdParamsE,@function
        .size           _ZN10layer_norm13ln_bwd_kernelINS_13Kernel_traitsI13__nv_bfloat16S2_S2_S2_fjLj256ELj1ELj4ELj1ELj16ENS_18Kernel_traits_baseILj256ES2_S2_S2_S2_fjLj128EEEEELb1ELb0ELb1ELb0EEEvNS_9BwdParamsE,(.L_x_6347 - _ZN10layer_norm13ln_bwd_kernelINS_13Kernel_traitsI13__nv_bfloat16S2_S2_S2_fjLj256ELj1ELj4ELj1ELj16ENS_18Kernel_traits_baseILj256ES2_S2_S2_S2_fjLj128EEEEELb1ELb0ELb1ELb0EEEvNS_9BwdParamsE)
        .other          _ZN10layer_norm13ln_bwd_kernelINS_13Kernel_traitsI13__nv_bfloat16S2_S2_S2_fjLj256ELj1ELj4ELj1ELj16ENS_18Kernel_traits_baseILj256ES2_S2_S2_S2_fjLj128EEEEELb1ELb0ELb1ELb0EEEvNS_9BwdParamsE,@"STO_CUDA_ENTRY STV_DEFAULT"
_ZN10layer_norm13ln_bwd_kernelINS_13Kernel_traitsI13__nv_bfloat16S2_S2_S2_fjLj256ELj1ELj4ELj1ELj16ENS_18Kernel_traits_baseILj256ES2_S2_S2_S2_fjLj128EEEEELb1ELb0ELb1ELb0EEEvNS_9BwdParamsE:
.text._ZN10layer_norm13ln_bwd_kernelINS_13Kernel_traitsI13__nv_bfloat16S2_S2_S2_fjLj256ELj1ELj4ELj1ELj16ENS_18Kernel_traits_baseILj256ES2_S2_S2_S2_fjLj128EEEEELb1ELb0ELb1ELb0EEEvNS_9BwdParamsE:
        /* <DEDUP_REMOVED lines=8> */
[----:B------:R-:W1:Y:S03]  /*0080*/  LDCU.64 UR14, c[0x0][0x408] ;  /* 0x00008100ff0e77ac */ /* 0x000e660008000a00 */
[----:B------:R-:W-:Y:S01]  /*0090*/  ULEA.HI UR4, UR4, UR5, URZ, 0x3 ;  /* 0x0000000504047291 */ /* 0x000fe2000f8f18ff */
[----:B------:R-:W1:Y:S01]  /*00a0*/  LDCU.64 UR10, c[0x0][0x438] ;  /* 0x00008700ff0a77ac */ /* 0x000e620008000a00 */
[----:B0-----:R-:W-:-:S02]  /*00b0*/  LOP3.LUT R4, R0, 0x1f, RZ, 0xc0, !PT ;  /* 0x0000001f00047812 */ /* 0x001fc400078ec0ff */
[----:B------:R-:W-:Y:S01]  /*00c0*/  USHF.R.S32.HI UR4, URZ, 0x3, UR4 ;  /* 0x00000003ff047899 */ /* 0x000fe20008011404 */
[----:B------:R-:W0:Y:S05]  /*00d0*/  LDCU.64 UR12, c[0x0][0x3b0] ;  /* 0x00007600ff0c77ac */ /* 0x000e2a0008000a00 */
[----:B------:R-:W-:Y:S01]  /*00e0*/  VIADD R77, R4, -UR4 ;  /* 0x80000004044d7c36 */ /* 0x000fe20008000000 */
[----:B------:R-:W0:Y:S04]  /*00f0*/  LDCU.64 UR22, c[0x0][0x478] ;  /* 0x00008f00ff1677ac */ /* 0x000e280008000a00 */
[----:B------:R-:W-:Y:S01]  /*0100*/  ISETP.GE.U32.AND P0, PT, R77, 0x20, PT ;  /* 0x000000204d00780c */ /* 0x000fe20003f06070 */
[----:B------:R-:W2:-:S12]  /*0110*/  S2UR UR5, SR_CTAID.X ;  /* 0x00000000000579c3 */ /* 0x000e980000002500 */
[----:B------:R-:W3:Y:S01]  /*0120*/  @P0 LDC.64 R2, c[0x0][0x3d0] ;  /* 0x0000f400ff020b82 */ /* 0x000ee20000000a00 */
[----:B--2---:R-:W-:Y:S01]  /*0130*/  USHF.L.U32 UR4, UR5, 0x2, URZ ;  /* 0x0000000205047899 */ /* 0x004fe200080006ff */
[----:B---3--:R-:W-:-:S05]  /*0140*/  @P0 IMAD.WIDE.U32 R2, R4, 0x10, R2 ;  /* 0x0000001004020825 */ /* 0x008fca00078e0002 */
        /* <DEDUP_REMOVED lines=12> */
[----:B------:R-:W-:-:S13]  /*0210*/  ISETP.GE.AND P0, PT, R2, UR8, PT ;  /* 0x0000000802007c0c */ /* 0x000fda000bf06270 */
[----:B01--4-:R-:W-:Y:S05]  /*0220*/  @P0 BRA `(.L_x_291) ;  /* 0x00000028007c0947 */ /* 0x013fea0003800000 */
[----:B------:R-:W-:-:S07]  /*0230*/  IMAD.MOV.U32 R28, RZ, RZ, RZ ;  /* 0x000000ffff1c7224 */ /* 0x000fce00078e00ff */
.L_x_318:
[----:B0-----:R-:W0:Y:S08]  /*0240*/  LDC.64 R54, c[0x0][0x3f8] ;  /* 0x0000fe00ff367b82 */ /* 0x001e300000000a00 */
[----:B------:R-:W1:Y:S08]  /*0250*/  LDC.64 R56, c[0x0][0x3c8] ;  /* 0x0000f200ff387b82 */ /* 0x000e700000000a00 */
[----:B--2---:R-:W2:Y:S01]  /*0260*/  LDC.64 R66, c[0x0][0x3f0] ;  /* 0x0000fc00ff427b82 */ /* 0x004ea20000000a00 */
[----:B0-----:R-:W-:-:S05]  /*0270*/  IMAD.WIDE R54, R2, 0x4, R54 ;  /* 0x0000000402367825 */ /* 0x001fca00078e0236 */
[----:B------:R1:W3:Y:S02]  /*0280*/  LDG.E R60, desc[UR6][R54.64] ;  /* 0x00000006363c7981 */ /* 0x0002e4000c1e1900 */
[C---:B-1----:R-:W-:Y:S01]  /*0290*/  IMAD.WIDE R54, R2.reuse, 0x4, R56 ;  /* 0x0000000402367825 */ /* 0x042fe200078e0238 */
[----:B------:R-:W0:Y:S03]  /*02a0*/  S2R R71, SR_TID.X ;  /* 0x0000000000477919 */ /* 0x000e260000002100 */
[----:B--2---:R-:W-:Y:S01]  /*02b0*/  IMAD.WIDE R56, R2, 0x4, R66 ;  /* 0x0000000402387825 */ /* 0x004fe200078e0242 */
[----:B-----5:R-:W5:Y:S04]  /*02c0*/  LDG.E R3, desc[UR6][R54.64] ;  /* 0x0000000636037981 */ /* 0x020f68000c1e1900 */
[----:B------:R1:W5:Y:S01]  /*02d0*/  LDG.E R58, desc[UR6][R56.64] ;  /* 0x00000006383a7981 */ /* 0x000362000c1e1900 */
[----:B------:R-:W-:Y:S01]  /*02e0*/  BSSY.RECONVERGENT B1, `(.L_x_292) ;  /* 0x00000b7000017945 */ /* 0x000fe20003800200 */
[----:B-1----:R-:W1:Y:S01]  /*02f0*/  LDC.64 R56, c[0x0][0x3c0] ;  /* 0x0000f000ff387b82 */ /* 0x002e620000000a00 */
[----:B0-----:R-:W-:-:S02]  /*0300*/  LOP3.LUT R71, R71, 0x1f, RZ, 0xc0, !PT ;  /* 0x0000001f47477812 */ /* 0x001fc400078ec0ff */
[----:B---3--:R-:W-:-:S13]  /*0310*/  ISETP.GE.AND P2, PT, R60, 0x1, PT ;  /* 0x000000013c00780c */ /* 0x008fda0003f46270 */
[----:B-1----:R-:W-:Y:S05]  /*0320*/  @!P2 BRA `(.L_x_293) ;  /* 0x000000080038a947 */ /* 0x002fea0003800000 */
[----:B------:R-:W0:Y:S01]  /*0330*/  LDC R67, c[0x0][0x388] ;  /* 0x0000e200ff437b82 */ /* 0x000e220000000800 */
[----:B-----5:R-:W-:Y:S01]  /*0340*/  ISETP.GE.AND P1, PT, R58, 0x1, PT ;  /* 0x000000013a00780c */ /* 0x020fe20003f26270 */
[----:B------:R-:W-:Y:S01]  /*0350*/  IMAD.MOV.U32 R66, RZ, RZ, RZ ;  /* 0x000000ffff427224 */ /* 0x000fe200078e00ff */
[----:B------:R-:W-:-:S11]  /*0360*/  ISETP.GE.U32.AND P3, PT, R77, 0x20, PT ;  /* 0x000000204d00780c */ /* 0x000fd60003f66070 */
[----:B------:R-:W-:-:S05]  /*0370*/  @P1 IADD3 R54, PT, PT, R58, -0x1, RZ ;  /* 0xffffffff3a361810 */ /* 0x000fca0007ffe0ff */
[-C--:B0-----:R-:W-:Y:S02]  /*0380*/  @P1 IMAD R54, R54, R67.reuse, RZ ;  /* 0x0000004336361224 */ /* 0x081fe400078e02ff */
[----:B------:R-:W-:-:S03]  /*0390*/  IMAD R53, R2, R67, RZ ;  /* 0x0000004302357224 */ /* 0x000fc600078e02ff */
[----:B------:R-:W-:-:S04]  /*03a0*/  @P1 SHF.R.S32.HI R55, RZ, 0x1f, R54 ;  /* 0x0000001fff371819 */ /* 0x000fc80000011436 */
[----:B------:R-:W-:Y:S02]  /*03b0*/  @P1 LEA.HI R55, R55, R54, RZ, 0x3 ;  /* 0x0000003637371211 */ /* 0x000fe400078f18ff */
[----:B------:R-:W-:Y:S02]  /*03c0*/  SHF.R.S32.HI R54, RZ, 0x1f, R53 ;  /* 0x0000001fff367819 */ /* 0x000fe40000011435 */
[----:B------:R-:W-:Y:S02]  /*03d0*/  @P1 LEA.HI.SX32 R61, R55, R71, 0x1d ;  /* 0x00000047373d1211 */ /* 0x000fe400078feaff */
[----:B------:R-:W-:Y:S02]  /*03e0*/  LEA.HI R53, R54, R53, RZ, 0x3 ;  /* 0x0000003536357211 */ /* 0x000fe400078f18ff */
[----:B------:R-:W-:Y:S02]  /*03f0*/  CS2R R54, SRZ ;  /* 0x0000000000367805 */ /* 0x000fe4000001ff00 */
[----:B------:R-:W-:-:S02]  /*0400*/  @P1 IMAD.MOV.U32 R54, RZ, RZ, R61 ;  /* 0x000000ffff361224 */ /* 0x000fc400078e003d */
[----:B------:R-:W-:Y:S02]  /*0410*/  HFMA2 R61, -RZ, RZ, 0, 0 ;  /* 0x00000000ff3d7431 */ /* 0x000fe400000001ff */
[----:B------:R-:W-:Y:S01]  /*0420*/  @P1 IMAD.MOV.U32 R55, RZ, RZ, RZ ;  /* 0x000000ffff371224 */ /* 0x000fe200078e00ff */
[----:B------:R-:W-:Y:S01]  /*0430*/  LEA.HI.SX32 R53, R53, R71, 0x1d ;  /* 0x0000004735357211 */ /* 0x000fe200078feaff */
[----:B------:R-:W-:Y:S06]  /*0440*/  @!P3 BRA `(.L_x_294) ;  /* 0x000000080080b947 */ /* 0x000fec0003800000 */
[----:B------:R-:W0:Y:S01]  /*0450*/  LDC.64 R4, c[0x0][0x3a8] ;  /* 0x0000ea00ff047b82 */ /* 0x000e220000000a00 */
[----:B------:R-:W-:Y:S02]  /*0460*/  VIADD R0, R60, 0xffffffff ;  /* 0xffffffff3c007836 */ /* 0x000fe40000000000 */
[----:B------:R-:W-:-:S04]  /*0470*/  IMAD.WIDE R56, R2, 0x4, R56 ;  /* 0x0000000402387825 */ /* 0x000fc800078e0238 */
[----:B------:R-:W-:Y:S01]  /*0480*/  IMAD R0, R0, R67, RZ ;  /* 0x0000004300007224 */ /* 0x000fe200078e02ff */
[----:B------:R-:W1:Y:S01]  /*0490*/  LDC.64 R8, c[0x0][0x428] ;  /* 0x00010a00ff087b82 */ /* 0x000e620000000a00 */
[----:B------:R2:W3:Y:S03]  /*04a0*/  LDG.E R50, desc[UR6][R56.64] ;  /* 0x0000000638327981 */ /* 0x0004e6000c1e1900 */
[----:B------:R-:W-:-:S04]  /*04b0*/  SHF.R.S32.HI R11, RZ, 0x1f, R0 ;  /* 0x0000001fff0b7819 */ /* 0x000fc80000011400 */
[----:B------:R-:W-:Y:S01]  /*04c0*/  LEA.HI R11, R11, R0, RZ, 0x3 ;  /* 0x000000000b0b7211 */ /* 0x000fe200078f18ff */
[----:B------:R-:W4:Y:S01]  /*04d0*/  LDC.U8 R70, c[0x0][0x410] ;  /* 0x00010400ff467b82 */ /* 0x000f220000000000 */
[----:B0-----:R-:W-:Y:S02]  /*04e0*/  IMAD.WIDE.U32 R4, R53, 0x10, R4 ;  /* 0x0000001035047825 */ /* 0x001fe400078e0004 */
[----:B------:R-:W-:-:S04]  /*04f0*/  LEA.HI.SX32 R11, R11, R71, 0x1d ;  /* 0x000000470b0b7211 */ /* 0x000fc800078feaff */
[----:B------:R-:W3:Y:S01]  /*0500*/  LDG.E.128 R4, desc[UR6][R4.64] ;  /* 0x0000000604047981 */ /* 0x000ee2000c1e1d00 */
[----:B-1----:R-:W-:-:S06]  /*0510*/  IMAD.WIDE.U32 R8, R11, 0x10, R8 ;  /* 0x000000100b087825 */ /* 0x002fcc00078e0008 */
[----:B------:R-:W3:Y:S01]  /*0520*/  LDG.E.128 R8, desc[UR6][R8.64] ;  /* 0x0000000608087981 */ /* 0x000ee2000c1e1d00 */
[----:B------:R-:W-:-:S04]  /*0530*/  LEA R68, P0, R54, UR12, 0x3 ;  /* 0x0000000c36447c11 */ /* 0x000fc8000f8018ff */
[----:B------:R-:W-:-:S06]  /*0540*/  LEA.HI.X R69, R54, UR13, R55, 0x3, P0 ;  /* 0x0000000d36457c11 */ /* 0x000fcc00080f1c37 */
[----:B------:R-:W3:Y:S01]  /*0550*/  LDG.E.64 R68, desc[UR6][R68.64] ;  /* 0x0000000644447981 */ /* 0x000ee2000c1e1b00 */
[----:B------:R-:W-:-:S04]  /*0560*/  ISETP.NE.U32.AND P0, PT, RZ, UR10, PT ;  /* 0x0000000aff007c0c */ /* 0x000fc8000bf05070 */
[----:B------:R-:W-:-:S13]  /*0570*/  ISETP.NE.AND.EX P0, PT, RZ, UR11, PT, P0 ;  /* 0x0000000bff007c0c */ /* 0x000fda000bf05300 */
[----:B------:R-:W0:Y:S02]  /*0580*/  @P0 LDC.64 R44, c[0x0][0x438] ;  /* 0x00010e00ff2c0b82 */ /* 0x000e240000000a00 */
[----:B0-----:R-:W-:-:S05]  /*0590*/  @P0 IMAD.WIDE.U32 R44, R53, 0x10, R44 ;  /* 0x00000010352c0825 */ /* 0x001fca00078e002c */
[----:B------:R0:W5:Y:S01]  /*05a0*/  @P0 LDG.E.128 R12, desc[UR6][R44.64] ;  /* 0x000000062c0c0981 */ /* 0x000162000c1e1d00 */
[----:B----4-:R-:W-:Y:S02]  /*05b0*/  ISETP.NE.AND P0, PT, R70, RZ, PT ;  /* 0x000000ff4600720c */ /* 0x010fe40003f05270 */
[----:B--2---:R-:W-:Y:S02]  /*05c0*/  PRMT R57, R33, 0x7632, R57 ;  /* 0x0000763221397816 */ /* 0x004fe40000000039 */
[----:B---3--:R-:W-:Y:S02]  /*05d0*/  FSEL R50, R50, RZ, !P0 ;  /* 0x000000ff32327208 */ /* 0x008fe40004000000 */
[C---:B------:R-:W-:Y:S02]  /*05e0*/  PRMT R46, R4.reuse, 0x7632, R46 ;  /* 0x00007632042e7816 */ /* 0x040fe4000000002e */
[----:B------:R-:W-:Y:S01]  /*05f0*/  SHF.L.U32 R47, R4, 0x10, RZ ;  /* 0x00000010042f7819 */ /* 0x000fe200000006ff */
[C---:B------:R-:W-:Y:S01]  /*0600*/  IMAD.U32 R49, R5.reuse, 0x10000, RZ ;  /* 0x0001000005317824 */ /* 0x040fe200078e00ff */
[----:B------:R-:W-:Y:S01]  /*0610*/  PRMT R4, R5, 0x7632, R4 ;  /* 0x0000763205047816 */ /* 0x000fe20000000004 */
[----:B------:R-:W-:Y:S01]  /*0620*/  IMAD.U32 R5, R46, 0x10000, RZ ;  /* 0x000100002e057824 */ /* 0x000fe200078e00ff */
[----:B------:R-:W-:Y:S01]  /*0630*/  PRMT R48, R6, 0x7632, R48 ;  /* 0x0000763206307816 */ /* 0x000fe20000000030 */
[----:B------:R-:W-:Y:S01]  /*0640*/  FADD.FTZ R0, -R50, R47 ;  /* 0x0000002f32007221 */ /* 0x000fe20000010100 */
[C---:B------:R-:W-:Y:S01]  /*0650*/  PRMT R52, R7.reuse, 0x7632, R52 ;  /* 0x0000763207347816 */ /* 0x040fe20000000034 */
[----:B------:R-:W-:Y:S01]  /*0660*/  IMAD.U32 R51, R6, 0x10000, RZ ;  /* 0x0001000006337824 */ /* 0x000fe200078e00ff */
[----:B------:R-:W-:Y:S01]  /*0670*/  SHF.L.U32 R53, R7, 0x10, RZ ;  /* 0x0000001007357819 */ /* 0x000fe200000006ff */
[----:B------:R-:W-:-:S02]  /*0680*/  IMAD.U32 R7, R4, 0x10000, RZ ;  /* 0x0001000004077824 */ /* 0x000fc400078e00ff */
[----:B0-----:R-:W-:Y:S01]  /*0690*/  FADD.FTZ R44, -R50, R5 ;  /* 0x00000005322c7221 */ /* 0x001fe20000010100 */
[----:B------:R-:W-:Y:S01]  /*06a0*/  SHF.L.U32 R4, R32, 0x10, RZ ;  /* 0x0000001020047819 */ /* 0x000fe200000006ff */
[----:B------:R-:W-:Y:S02]  /*06b0*/  IMAD.U32 R5, R8, 0x10000, RZ ;  /* 0x0001000008057824 */ /* 0x000fe400078e00ff */
[C---:B------:R-:W-:Y:S01]  /*06c0*/  FMUL.FTZ R0, R3.reuse, R0 ;  /* 0x0000000003007220 */ /* 0x040fe20000410000 */
[----:B------:R-:W-:Y:S01]  /*06d0*/  FADD.FTZ R6, -R50, R49 ;  /* 0x0000003132067221 */ /* 0x000fe20000010100 */
[----:B------:R-:W-:Y:S01]  /*06e0*/  SHF.L.U32 R45, R48, 0x10, RZ ;  /* 0x00000010302d7819 */ /* 0x000fe200000006ff */
[C---:B------:R-:W-:Y:S01]  /*06f0*/  FADD.FTZ R56, -R50.reuse, R51 ;  /* 0x0000003332387221 */ /* 0x040fe20000010100 */
[--C-:B------:R-:W-:Y:S01]  /*0700*/  FADD.FTZ R54, -R50, R53.reuse ;  /* 0x0000003532367221 */ /* 0x100fe20000010100 */
[----:B------:R-:W-:Y:S01]  /*0710*/  PRMT R53, R8, 0x7632, R53 ;  /* 0x0000763208357816 */ /* 0x000fe20000000035 */
[-C--:B------:R-:W-:Y:S01]  /*0720*/  FMUL.FTZ R4, R4, R5.reuse ;  /* 0x0000000504047220 */ /* 0x080fe20000410000 */
[----:B------:R-:W-:Y:S01]  /*0730*/  FFMA.FTZ R16, R0, R5, R16 ;  /* 0x0000000500107223 */ /* 0x000fe20000010010 */
[----:B------:R-:W-:Y:S01]  /*0740*/  FADD.FTZ R28, R28, R5 ;  /* 0x000000051c1c7221 */ /* 0x000fe20000010000 */
[----:B------:R-:W-:Y:S01]  /*0750*/  FMUL.FTZ R5, R3, R6 ;  /* 0x0000000603057220 */ /* 0x000fe20000410000 */
[----:B------:R-:W-:Y:S01]  /*0760*/  SHF.L.U32 R8, R34, 0x10, RZ ;  /* 0x0000001022087819 */ /* 0x000fe200000006ff */
[----:B------:R-:W-:Y:S01]  /*0770*/  FADD.FTZ R48, -R50, R45 ;  /* 0x0000002d32307221 */ /* 0x000fe20000010100 */
[----:B------:R-:W-:-:S02]  /*0780*/  IMAD.U32 R55, R10, 0x10000, RZ ;  /* 0x000100000a377824 */ /* 0x000fc400078e00ff */
[----:B------:R-:W-:Y:S01]  /*0790*/  FMUL.FTZ R6, R3, R56 ;  /* 0x0000003803067220 */ /* 0x000fe20000410000 */
[C---:B------:R-:W-:Y:S01]  /*07a0*/  PRMT R45, R9.reuse, 0x7632, R45 ;  /* 0x00007632092d7816 */ /* 0x040fe2000000002d */
[----:B------:R-:W-:Y:S02]  /*07b0*/  IMAD.U32 R47, R52, 0x10000, RZ ;  /* 0x00010000342f7824 */ /* 0x000fe400078e00ff */
[----:B------:R-:W-:Y:S01]  /*07c0*/  FADD.FTZ R46, -R50, R7 ;  /* 0x00000007322e7221 */ /* 0x000fe20000010100 */
[----:B------:R-:W-:Y:S01]  /*07d0*/  SHF.L.U32 R9, R9, 0x10, RZ ;  /* 0x0000001009097819 */ /* 0x000fe200000006ff */
[----:B------:R-:W-:Y:S02]  /*07e0*/  IMAD.U32 R7, R33, 0x10000, RZ ;  /* 0x0001000021077824 */ /* 0x000fe400078e00ff */
[-C--:B------:R-:W-:Y:S01]  /*07f0*/  FMUL.FTZ R8, R8, R55.reuse ;  /* 0x0000003708087220 */ /* 0x080fe20000410000 */
[----:B------:R-:W-:Y:S01]  /*0800*/  FFMA.FTZ R20, R6, R55, R20 ;  /* 0x0000003706147223 */ /* 0x000fe20000010014 */
[--C-:B------:R-:W-:Y:S01]  /*0810*/  FADD.FTZ R24, R24, R55.reuse ;  /* 0x0000003718187221 */ /* 0x100fe20000010000 */
[----:B------:R-:W-:Y:S01]  /*0820*/  PRMT R55, R32, 0x7632, R55 ;  /* 0x0000763220377816 */ /* 0x000fe20000000037 */
[--C-:B------:R-:W-:Y:S01]  /*0830*/  FADD.FTZ R50, -R50, R47.reuse ;  /* 0x0000002f32327221 */ /* 0x100fe20000010100 */
[----:B------:R-:W-:Y:S01]  /*0840*/  PRMT R47, R10, 0x7632, R47 ;  /* 0x000076320a2f7816 */ /* 0x000fe2000000002f */
[-C--:B------:R-:W-:Y:S01]  /*0850*/  FMUL.FTZ R7, R7, R9.reuse ;  /* 0x0000000907077220 */ /* 0x080fe20000410000 */
[----:B------:R-:W-:Y:S01]  /*0860*/  PRMT R49, R11, 0x7632, R49 ;  /* 0x000076320b317816 */ /* 0x000fe20000000031 */
[----:B------:R-:W-:Y:S01]  /*0870*/  FFMA.FTZ R18, R5, R9, R18 ;  /* 0x0000000905127223 */ /* 0x000fe20000010012 */
[----:B------:R-:W-:Y:S01]  /*0880*/  FADD.FTZ R30, R30, R9 ;  /* 0x000000091e1e7221 */ /* 0x000fe20000010000 */
[----:B------:R-:W-:-:S02]  /*0890*/  IMAD.U32 R11, R11, 0x10000, RZ ;  /* 0x000100000b0b7824 */ /* 0x000fc400078e00ff */
[----:B------:R-:W-:Y:S01]  /*08a0*/  FMUL.FTZ R9, R3, R54 ;  /* 0x0000003603097220 */ /* 0x000fe20000410000 */
[----:B------:R-:W-:Y:S01]  /*08b0*/  IMAD.U32 R10, R35, 0x10000, RZ ;  /* 0x00010000230a7824 */ /* 0x000fe200078e00ff */
[----:B------:R-:W-:Y:S01]  /*08c0*/  SHF.L.U32 R54, R55, 0x10, RZ ;  /* 0x0000001037367819 */ /* 0x000fe200000006ff */
[----:B------:R-:W-:Y:S01]  /*08d0*/  IMAD.U32 R56, R53, 0x10000, RZ ;  /* 0x0001000035387824 */ /* 0x000fe200078e00ff */
[----:B------:R-:W-:Y:S01]  /*08e0*/  SHF.L.U32 R53, R57, 0x10, RZ ;  /* 0x0000001039357819 */ /* 0x000fe200000006ff */
[----:B------:R-:W-:Y:S02]  /*08f0*/  IMAD.U32 R66, R45, 0x10000, RZ ;  /* 0x000100002d427824 */ /* 0x000fe400078e00ff */
[-C--:B------:R-:W-:Y:S01]  /*0900*/  FMUL.FTZ R10, R10, R11.reuse ;  /* 0x0000000b0a0a7220 */ /* 0x080fe20000410000 */
[----:B------:R-:W-:Y:S01]  /*0910*/  FFMA.FTZ R22, R9, R11, R22 ;  /* 0x0000000b09167223 */ /* 0x000fe20000010016 */
[----:B------:R-:W-:Y:S01]  /*0920*/  FADD.FTZ R26, R26, R11 ;  /* 0x0000000b1a1a7221 */ /* 0x000fe20000010000 */
[C---:B------:R-:W-:Y:S01]  /*0930*/  FMUL.FTZ R11, R3.reuse, R44 ;  /* 0x0000002c030b7220 */ /* 0x040fe20000410000 */
[----:B------:R-:W-:Y:S01]  /*0940*/  FMUL.FTZ R45, R3, R46 ;  /* 0x0000002e032d7220 */ /* 0x000fe20000410000 */
[----:B------:R-:W-:Y:S01]  /*0950*/  FMUL.FTZ R44, R54, R56 ;  /* 0x00000038362c7220 */ /* 0x000fe20000410000 */
[----:B------:R-:W-:Y:S01]  /*0960*/  FMUL.FTZ R46, R53, R66 ;  /* 0x00000042352e7220 */ /* 0x000fe20000410000 */
[----:B------:R-:W-:Y:S01]  /*0970*/  FADD.FTZ R53, RZ, R4 ;  /* 0x00000004ff357221 */ /* 0x000fe20000010000 */
[----:B------:R-:W-:Y:S01]  /*0980*/  FFMA.FTZ R54, R0, R4, RZ ;  /* 0x0000000400367223 */ /* 0x000fe200000100ff */
[----:B------:R-:W-:Y:S01]  /*0990*/  PRMT R55, R34, 0x7632, R55 ;  /* 0x0000763222377816 */ /* 0x000fe20000000037 */
[----:B------:R-:W-:Y:S01]  /*09a0*/  FFMA.FTZ R17, R11, R56, R17 ;  /* 0x000000380b117223 */ /* 0x000fe20000010011 */
[----:B------:R-:W-:Y:S01]  /*09b0*/  FADD.FTZ R29, R29, R56 ;  /* 0x000000381d1d7221 */ /* 0x000fe20000010000 */
[----:B------:R-:W-:Y:S01]  /*09c0*/  FADD.FTZ R56, R53, R44 ;  /* 0x0000002c35387221 */ /* 0x000fe20000010000 */
[----:B------:R-:W-:Y:S01]  /*09d0*/  FFMA.FTZ R54, R11, R44, R54 ;  /* 0x0000002c0b367223 */ /* 0x000fe20000010036 */
[----:B------:R-:W-:Y:S01]  /*09e0*/  FFMA.FTZ R19, R45, R66, R19 ;  /* 0x000000422d137223 */ /* 0x000fe20000010013 */
[----:B------:R-:W-:Y:S01]  /*09f0*/  FADD.FTZ R31, R31, R66 ;  /* 0x000000421f1f7221 */ /* 0x000fe20000010000 */
[----:B------:R-:W-:-:S02]  /*0a00*/  SHF.L.U32 R55, R55, 0x10, RZ ;  /* 0x0000001037377819 */ /* 0x000fc400000006ff */
[----:B------:R-:W-:Y:S01]  /*0a10*/  SHF.L.U32 R66, R47, 0x10, RZ ;  /* 0x000000102f427819 */ /* 0x000fe200000006ff */
[----:B------:R-:W-:Y:S01]  /*0a20*/  FADD.FTZ R53, R56, R7 ;  /* 0x0000000738357221 */ /* 0x000fe20000010000 */
[----:B------:R-:W-:Y:S01]  /*0a30*/  FFMA.FTZ R54, R5, R7, R54 ;  /* 0x0000000705367223 */ /* 0x000fe20000010036 */
[----:B------:R-:W-:Y:S02]  /*0a40*/  FMUL.FTZ R47, R3, R48 ;  /* 0x00000030032f7220 */ /* 0x000fe40000410000 */
[----:B------:R-:W-:Y:S01]  /*0a50*/  FMUL.FTZ R48, R55, R66 ;  /* 0x0000004237307220 */ /* 0x000fe20000410000 */
[----:B------:R-:W-:Y:S01]  /*0a60*/  FADD.FTZ R53, R53, R46 ;  /* 0x0000002e35357221 */ /* 0x000fe20000010000 */
[----:B------:R-:W-:Y:S01]  /*0a70*/  FFMA.FTZ R55, R45, R46, R54 ;  /* 0x0000002e2d377223 */ /* 0x000fe20000010036 */
[----:B------:R-:W-:Y:S02]  /*0a80*/  PRMT R57, R35, 0x7632, R57 ;  /* 0x0000763223397816 */ /* 0x000fe40000000039 */
[----:B------:R-:W-:Y:S01]  /*0a90*/  FADD.FTZ R53, R53, R8 ;  /* 0x0000000835357221 */ /* 0x000fe20000010000 */
[----:B------:R-:W-:Y:S01]  /*0aa0*/  FFMA.FTZ R54, R6, R8, R55 ;  /* 0x0000000806367223 */ /* 0x000fe20000010037 */
[----:B------:R-:W-:-:S02]  /*0ab0*/  IMAD.U32 R70, R49, 0x10000, RZ ;  /* 0x0001000031467824 */ /* 0x000fc400078e00ff */
[----:B------:R-:W-:Y:S02]  /*0ac0*/  IMAD.U32 R57, R57, 0x10000, RZ ;  /* 0x0001000039397824 */ /* 0x000fe400078e00ff */
[----:B------:R-:W-:Y:S01]  /*0ad0*/  FADD.FTZ R53, R53, R48 ;  /* 0x0000003035357221 */ /* 0x000fe20000010000 */
[----:B------:R-:W-:Y:S01]  /*0ae0*/  FFMA.FTZ R54, R47, R48, R54 ;  /* 0x000000302f367223 */ /* 0x000fe20000010036 */
[----:B------:R-:W-:Y:S01]  /*0af0*/  FMUL.FTZ R49, R3, R50 ;  /* 0x0000003203317220 */ /* 0x000fe20000410000 */
[----:B------:R-:W-:Y:S01]  /*0b00*/  FMUL.FTZ R50, R57, R70 ;  /* 0x0000004639327220 */ /* 0x000fe20000410000 */
[----:B------:R-:W-:Y:S01]  /*0b10*/  FADD.FTZ R53, R53, R10 ;  /* 0x0000000a35357221 */ /* 0x000fe20000010000 */
[----:B------:R-:W-:Y:S01]  /*0b20*/  FFMA.FTZ R54, R9, R10, R54 ;  /* 0x0000000a09367223 */ /* 0x000fe20000010036 */
[----:B------:R-:W-:Y:S01]  /*0b30*/  FFMA.FTZ R21, R47, R66, R21 ;  /* 0x000000422f157223 */ /* 0x000fe20000010015 */
[----:B------:R-:W-:Y:S01]  /*0b40*/  FADD.FTZ R25, R25, R66 ;  /* 0x0000004219197221 */ /* 0x000fe20000010000 */
[C---:B------:R-:W-:Y:S01]  /*0b50*/  SHF.R.U64 R65, R68.reuse, 0x8, R69 ;  /* 0x0000000844417819 */ /* 0x040fe20000001245 */
[----:B------:R-:W-:Y:S01]  /*0b60*/  FFMA.FTZ R23, R49, R70, R23 ;  /* 0x0000004631177223 */ /* 0x000fe20000010017 */
[C-C-:B------:R-:W-:Y:S01]  /*0b70*/  SHF.R.U64 R64, R68.reuse, 0x10, R69.reuse ;  /* 0x0000001044407819 */ /* 0x140fe20000001245 */
[----:B------:R-:W-:Y:S01]  /*0b80*/  FADD.FTZ R27, R27, R70 ;  /* 0x000000461b1b7221 */ /* 0x000fe20000010000 */
[--C-:B------:R-:W-:Y:S01]  /*0b90*/  SHF.R.U64 R63, R68, 0x18, R69.reuse ;  /* 0x00000018443f7819 */ /* 0x100fe20000001245 */
[----:B------:R-:W-:Y:S01]  /*0ba0*/  FADD.FTZ R61, R53, R50 ;  /* 0x00000032353d7221 */ /* 0x000fe20000010000 */
[--C-:B------:R-:W-:Y:S01]  /*0bb0*/  SHF.R.U32.HI R59, RZ, 0x8, R69.reuse ;  /* 0x00000008ff3b7819 */ /* 0x100fe20000011645 */
[----:B------:R-:W-:Y:S01]  /*0bc0*/  FFMA.FTZ R66, R49, R50, R54 ;  /* 0x0000003231427223 */ /* 0x000fe20000010036 */
[----:B------:R-:W-:-:S02]  /*0bd0*/  SHF.R.U32.HI R51, RZ, 0x10, R69 ;  /* 0x00000010ff337819 */ /* 0x000fc40000011645 */
[----:B------:R-:W-:Y:S02]  /*0be0*/  SHF.R.U32.HI R52, RZ, 0x18, R69 ;  /* 0x00000018ff347819 */ /* 0x000fe40000011645 */
[----:B------:R-:W-:Y:S01]  /*0bf0*/  PRMT R62, R69, 0x7610, R62 ;  /* 0x00007610453e7816 */ /* 0x000fe2000000003e */
[----:B------:R-:W-:Y:S06]  /*0c00*/  BRA `(.L_x_294) ;  /* 0x0000000000907947 */ /* 0x000fec0003800000 */
.L_x_293:
[----:B-----5:R-:W-:Y:S01]  /*0c10*/  ISETP.GE.AND P1, PT, R58, 0x1, PT ;  /* 0x000000013a00780c */ /* 0x020fe20003f26270 */
[----:B------:R-:W-:Y:S01]  /*0c20*/  IMAD.MOV.U32 R61, RZ, RZ, RZ ;  /* 0x000000ffff3d7224 */ /* 0x000fe200078e00ff */
[----:B------:R-:W-:Y:S02]  /*0c30*/  ISETP.GE.U32.AND P3, PT, R77, 0x20, PT ;  /* 0x000000204d00780c */ /* 0x000fe40003f66070 */
[----:B------:R-:W-:-:S09]  /*0c40*/  MOV R66, RZ ;  /* 0x000000ff00427202 */ /* 0x000fd20000000f00 */
[----:B------:R-:W0:Y:S01]  /*0c50*/  @P1 LDC R54, c[0x0][0x388] ;  /* 0x0000e200ff361b82 */ /* 0x000e220000000800 */
[----:B------:R-:W-:-:S05]  /*0c60*/  @P1 IADD3 R53, PT, PT, R58, -0x1, RZ ;  /* 0xffffffff3a351810 */ /* 0x000fca0007ffe0ff */
[----:B0-----:R-:W-:-:S05]  /*0c70*/  @P1 IMAD R53, R53, R54, RZ ;  /* 0x0000003635351224 */ /* 0x001fca00078e02ff */
[----:B------:R-:W-:-:S04]  /*0c80*/  @P1 SHF.R.S32.HI R54, RZ, 0x1f, R53 ;  /* 0x0000001fff361819 */ /* 0x000fc80000011435 */
[----:B------:R-:W-:Y:S02]  /*0c90*/  @P1 LEA.HI R53, R54, R53, RZ, 0x3 ;  /* 0x0000003536351211 */ /* 0x000fe400078f18ff */
[----:B------:R-:W-:Y:S02]  /*0ca0*/  CS2R R54, SRZ ;  /* 0x0000000000367805 */ /* 0x000fe4000001ff00 */
[----:B------:R-:W-:Y:S02]  /*0cb0*/  @P1 MOV R55, RZ ;  /* 0x000000ff00371202 */ /* 0x000fe40000000f00 */
[----:B------:R-:W-:-:S05]  /*0cc0*/  @P1 LEA.HI.SX32 R53, R53, R71, 0x1d ;  /* 0x0000004735351211 */ /* 0x000fca00078feaff */
[----:B------:R-:W-:Y:S01]  /*0cd0*/  @P1 IMAD.MOV.U32 R54, RZ, RZ, R53 ;  /* 0x000000ffff361224 */ /* 0x000fe200078e0035 */
[----:B------:R-:W-:Y:S06]  /*0ce0*/  @!P3 BRA `(.L_x_294) ;  /* 0x000000000058b947 */ /* 0x000fec0003800000 */
[C---:B------:R-:W-:Y:S02]  /*0cf0*/  LEA R68, P4, R54.reuse, UR12, 0x3 ;  /* 0x0000000c36447c11 */ /* 0x040fe4000f8818ff */
[----:B------:R-:W-:Y:S02]  /*0d00*/  ISETP.NE.U32.AND P0, PT, RZ, UR10, PT ;  /* 0x0000000aff007c0c */ /* 0x000fe4000bf05070 */
[----:B------:R-:W-:Y:S02]  /*0d10*/  LEA.HI.X R69, R54, UR13, R55, 0x3, P4 ;  /* 0x0000000d36457c11 */ /* 0x000fe4000a0f1c37 */
[----:B------:R-:W-:-:S04]  /*0d20*/  ISETP.NE.AND.EX P0, PT, RZ, UR11, PT, P0 ;  /* 0x0000000bff007c0c */ /* 0x000fc8000bf05300 */
[----:B------:R-:W2:Y:S09]  /*0d30*/  LDG.E.64 R68, desc[UR6][R68.64] ;  /* 0x0000000644447981 */ /* 0x000eb2000c1e1b00 */
[----:B------:R-:W0:Y:S08]  /*0d40*/  @P0 LDC R51, c[0x0][0x388] ;  /* 0x0000e200ff330b82 */ /* 0x000e300000000800 */
[----:B------:R-:W1:Y:S01]  /*0d50*/  @P0 LDC.64 R52, c[0x0][0x438] ;  /* 0x00010e00ff340b82 */ /* 0x000e620000000a00 */
[----:B0-----:R-:W-:-:S05]  /*0d60*/  @P0 IMAD R51, R2, R51, RZ ;  /* 0x0000003302330224 */ /* 0x001fca00078e02ff */
[----:B------:R-:W-:-:S04]  /*0d70*/  @P0 SHF.R.S32.HI R54, RZ, 0x1f, R51 ;  /* 0x0000001fff360819 */ /* 0x000fc80000011433 */
[----:B------:R-:W-:-:S04]  /*0d80*/  @P0 LEA.HI R54, R54, R51, RZ, 0x3 ;  /* 0x0000003336360211 */ /* 0x000fc800078f18ff */
[----:B------:R-:W-:-:S05]  /*0d90*/  @P0 LEA.HI.SX32 R51, R54, R71, 0x1d ;  /* 0x0000004736330211 */ /* 0x000fca00078feaff */
[----:B-1----:R-:W-:-:S04]  /*0da0*/  @P0 IMAD.WIDE.U32 R52, R51, 0x10, R52 ;  /* 0x0000001033340825 */ /* 0x002fc800078e0034 */
[----:B------:R-:W-:Y:S01]  /*0db0*/  IMAD.MOV.U32 R66, RZ, RZ, RZ ;  /* 0x000000ffff427224 */ /* 0x000fe200078e00ff */
[----:B------:R0:W5:Y:S01]  /*0dc0*/  @P0 LDG.E.128 R12, desc[UR6][R52.64] ;  /* 0x00000006340c0981 */ /* 0x000162000c1e1d00 */
[--C-:B--2---:R-:W-:Y:S02]  /*0dd0*/  SHF.R.U32.HI R54, RZ, 0x18, R69.reuse ;  /* 0x00000018ff367819 */ /* 0x104fe40000011645 */
[C-C-:B------:R-:W-:Y:S02]  /*0de0*/  SHF.R.U64 R65, R68.reuse, 0x8, R69.reuse ;  /* 0x0000000844417819 */ /* 0x140fe40000001245 */
[C-C-:B------:R-:W-:Y:S02]  /*0df0*/  SHF.R.U64 R64, R68.reuse, 0x10, R69.reuse ;  /* 0x0000001044407819 */ /* 0x140fe40000001245 */
[--C-:B------:R-:W-:Y:S02]  /*0e00*/  SHF.R.U64 R63, R68, 0x18, R69.reuse ;  /* 0x00000018443f7819 */ /* 0x100fe40000001245 */
[----:B------:R-:W-:-:S02]  /*0e10*/  SHF.R.U32.HI R59, RZ, 0x8, R69 ;  /* 0x00000008ff3b7819 */ /* 0x000fc40000011645 */
[----:B------:R-:W-:Y:S02]  /*0e20*/  SHF.R.U32.HI R51, RZ, 0x10, R69 ;  /* 0x00000010ff337819 */ /* 0x000fe40000011645 */
[----:B------:R-:W-:Y:S02]  /*0e30*/  PRMT R62, R69, 0x7610, R62 ;  /* 0x00007610453e7816 */ /* 0x000fe4000000003e */
[----:B0-----:R-:W-:-:S07]  /*0e40*/  PRMT R52, R54, 0x7610, R52 ;  /* 0x0000761036347816 */ /* 0x001fce0000000034 */
.L_x_294:
[----:B------:R-:W-:Y:S05]  /*0e50*/  BSYNC.RECONVERGENT B1 ;  /* 0x0000000000017941 */ /* 0x000fea0003800200 */
.L_x_292:
[----:B------:R-:W-:-:S03]  /*0e60*/  UMOV UR4, 0xffffffff ;  /* 0xffffffff00047882 */ /* 0x000fc60000000000 */
[----:B------:R-:W-:Y:S05]  /*0e70*/  BRA.DIV UR4, `(.L_x_295) ;  /* 0x0000002204b07947 */ /* 0x000fea000b800000 */
        /* <DEDUP_REMOVED lines=18> */
.L_x_330:
[----:B------:R-:W-:Y:S05]  /*0fa0*/  @!P3 BRA.U `(.L_x_296) ;  /* 0x0000001d000cb947 */ /* 0x000fea0003800000 */
[----:B------:R-:W3:Y:S01]  /*0fb0*/  @P1 LDC R55, c[0x0][0x388] ;  /* 0x0000e200ff371b82 */ /* 0x000ee20000000800 */
[----:B------:R-:W4:Y:S01]  /*0fc0*/  S2R R57, SR_TID.X ;  /* 0x0000000000397919 */ /* 0x000f220000002100 */
[----:B------:R-:W-:Y:S01]  /*0fd0*/  @P1 IADD3 R58, PT, PT, R58, -0x1, RZ ;  /* 0xffffffff3a3a1810 */ /* 0x000fe20007ffe0ff */
[----:B------:R-:W-:Y:S04]  /*0fe0*/  BSSY.RECONVERGENT B2, `(.L_x_296) ;  /* 0x00001bf000027945 */ /* 0x000fe80003800200 */
[----:B---3--:R-:W-:Y:S02]  /*0ff0*/  @P1 IMAD R55, R58, R55, RZ ;  /* 0x000000373a371224 */ /* 0x008fe400078e02ff */
[----:B-1----:R-:W-:Y:S01]  /*1000*/  FADD.FTZ R58, R53, R66 ;  /* 0x00000042353a7221 */ /* 0x002fe20000010000 */
[----:B0-2---:R-:W-:-:S02]  /*1010*/  FADD.FTZ R53, R56, R67 ;  /* 0x0000004338357221 */ /* 0x005fc40000010000 */
[----:B------:R-:W-:Y:S02]  /*1020*/  @P1 SHF.R.S32.HI R54, RZ, 0x1f, R55 ;  /* 0x0000001fff361819 */ /* 0x000fe40000011437 */
[----:B----4-:R-:W-:Y:S02]  /*1030*/  LOP3.LUT R57, R57, 0x1f, RZ, 0xc0, !PT ;  /* 0x0000001f39397812 */ /* 0x010fe400078ec0ff */
[----:B------:R-:W-:-:S04]  /*1040*/  @P1 LEA.HI R54, R54, R55, RZ, 0x3 ;  /* 0x0000003736361211 */ /* 0x000fc800078f18ff */
[----:B------:R-:W-:Y:S02]  /*1050*/  @P1 LEA.HI.SX32 R57, R54, R57, 0x1d ;  /* 0x0000003936391211 */ /* 0x000fe400078feaff */
[----:B------:R-:W-:Y:S02]  /*1060*/  CS2R R54, SRZ ;  /* 0x0000000000367805 */ /* 0x000fe4000001ff00 */
[----:B------:R-:W-:Y:S01]  /*1070*/  @P1 MOV R55, RZ ;  /* 0x000000ff00371202 */ /* 0x000fe20000000f00 */
[----:B------:R-:W-:Y:S01]  /*1080*/  @P1 IMAD.MOV.U32 R54, RZ, RZ, R57 ;  /* 0x000000ffff361224 */ /* 0x000fe200078e0039 */
[----:B------:R-:W-:Y:S06]  /*1090*/  @!P3 BRA `(.L_x_297) ;  /* 0x0000001800ccb947 */ /* 0x000fec0003800000 */
[----:B------:R-:W0:Y:S01]  /*10a0*/  LDC.U8 R61, c[0x0][0x410] ;  /* 0x00010400ff3d7b82 */ /* 0x000e220000000000 */
[----:B------:R-:W-:Y:S01]  /*10b0*/  UISETP.NE.U32.AND UP0, UPT, UR10, URZ, UPT ;  /* 0x000000ff0a00728c */ /* 0x000fe2000bf05070 */
[----:B------:R-:W-:Y:S01]  /*10c0*/  FMUL.FTZ R58, R58, UR9 ;  /* 0x000000093a3a7c20 */ /* 0x000fe20008410000 */
[----:B------:R-:W-:Y:S01]  /*10d0*/  BSSY.RECONVERGENT B1, `(.L_x_298) ;  /* 0x000019e000017945 */ /* 0x000fe20003800200 */
[----:B------:R-:W-:Y:S01]  /*10e0*/  FMUL.FTZ R53, R53, UR9 ;  /* 0x0000000935357c20 */ /* 0x000fe20008410000 */
[----:B------:R-:W-:Y:S01]  /*10f0*/  UISETP.NE.AND.EX UP0, UPT, UR11, URZ, UPT, UP0 ;  /* 0x000000ff0b00728c */ /* 0x000fe2000bf05300 */
[----:B-----5:R-:W-:Y:S02]  /*1100*/  PRMT R66, R13, 0x7632, R66 ;  /* 0x000076320d427816 */ /* 0x020fe40000000042 */
[----:B------:R-:W-:Y:S02]  /*1110*/  PRMT R72, R12, 0x7632, R72 ;  /* 0x000076320c487816 */ /* 0x000fe40000000048 */
[----:B0-----:R-:W-:-:S04]  /*1120*/  ISETP.NE.AND P0, PT, R61, RZ, PT ;  /* 0x000000ff3d00720c */ /* 0x001fc80003f05270 */
[----:B------:R-:W-:Y:S01]  /*1130*/  FSEL R58, R58, RZ, !P0 ;  /* 0x000000ff3a3a7208 */ /* 0x000fe20004000000 */
[----:B------:R-:W-:Y:S08]  /*1140*/  BRA.U UP0, `(.L_x_299) ;  /* 0x0000000d00487547 */ /* 0x000ff0000b800000 */
        /* <DEDUP_REMOVED lines=11> */
[----:B------:R-:W-:Y:S02]  /*1200*/  FSEL R56, R56, RZ, P0 ;  /* 0x000000ff38387208 */ /* 0x000fe40000000000 */
[----:B------:R-:W-:-:S03]  /*1210*/  LOP3.LUT P0, RZ, R68, 0xff, RZ, 0xc0, !PT ;  /* 0x000000ff44ff7812 */ /* 0x000fc6000780c0ff */
[----:B------:R-:W-:-:S04]  /*1220*/  FMUL.FTZ R56, R56, UR15 ;  /* 0x0000000f38387c20 */ /* 0x000fc80008410000 */
[----:B------:R-:W-:-:S05]  /*1230*/  FMUL.FTZ R56, R56, UR14 ;  /* 0x0000000e38387c20 */ /* 0x000fca0008410000 */
[----:B------:R-:W-:-:S04]  /*1240*/  FSEL R56, R56, RZ, P0 ;  /* 0x000000ff38387208 */ /* 0x000fc80000000000 */
[----:B------:R-:W-:-:S04]  /*1250*/  F2FP.BF16.F32.PACK_AB R56, RZ, R56 ;  /* 0x00000038ff38723e */ /* 0x000fc800000010ff */
[----:B------:R-:W-:-:S07]  /*1260*/  PRMT R36, R56, 0x7610, R36 ;  /* 0x0000761038247816 */ /* 0x000fce0000000024 */
.L_x_302:
[----:B------:R-:W-:Y:S05]  /*1270*/  BSYNC.RECONVERGENT B3 ;  /* 0x0000000000037941 */ /* 0x000fea0003800200 */
.L_x_301:
        /* <DEDUP_REMOVED lines=13> */
.L_x_304:
[----:B------:R-:W-:Y:S05]  /*1350*/  BSYNC.RECONVERGENT B3 ;  /* 0x0000000000037941 */ /* 0x000fea0003800200 */
.L_x_303:
        /* <DEDUP_REMOVED lines=13> */
.L_x_306:
[----:B------:R-:W-:Y:S05]  /*1430*/  BSYNC.RECONVERGENT B3 ;  /* 0x0000000000037941 */ /* 0x000fea0003800200 */
.L_x_305:
        /* <DEDUP_REMOVED lines=13> */
.L_x_308:
[----:B------:R-:W-:Y:S05]  /*1510*/  BSYNC.RECONVERGENT B3 ;  /* 0x0000000000037941 */ /* 0x000fea0003800200 */
.L_x_307:
        /* <DEDUP_REMOVED lines=13> */
.L_x_310:
[----:B------:R-:W-:Y:S05]  /*15f0*/  BSYNC.RECONVERGENT B3 ;  /* 0x0000000000037941 */ /* 0x000fea0003800200 */
.L_x_309:
        /* <DEDUP_REMOVED lines=13> */
.L_x_312:
[----:B------:R-:W-:Y:S05]  /*16d0*/  BSYNC.RECONVERGENT B3 ;  /* 0x0000000000037941 */ /* 0x000fea0003800200 */
.L_x_311:
        /* <DEDUP_REMOVED lines=13> */
.L_x_314:
[----:B------:R-:W-:Y:S05]  /*17b0*/  BSYNC.RECONVERGENT B3 ;  /* 0x0000000000037941 */ /* 0x000fea0003800200 */
.L_x_313:
        /* <DEDUP_REMOVED lines=11> */
[----:B------:R-:W-:Y:S01]  /*1870*/  PRMT R39, R39, 0x5410, R3 ;  /* 0x0000541027277816 */ /* 0x000fe20000000003 */
[----:B------:R-:W-:Y:S06]  /*1880*/  BRA `(.L_x_315) ;  /* 0x0000001000887947 */ /* 0x000fec0003800000 */
.L_x_300:
[----:B------:R-:W0:Y:S01]  /*1890*/  @P1 LDC.64 R40, c[0x0][0x408] ;  /* 0x00010200ff281b82 */ /* 0x000e220000000a00 */
[-CC-:B------:R-:W-:Y:S01]  /*18a0*/  FFMA.FTZ R57, R0, R53.reuse, R58.reuse ;  /* 0x0000003500397223 */ /* 0x180fe2000001003a */
[-CC-:B------:R-:W-:Y:S01]  /*18b0*/  FFMA.FTZ R61, R11, R53.reuse, R58.reuse ;  /* 0x000000350b3d7223 */ /* 0x180fe2000001003a */
[----:B------:R-:W-:Y:S01]  /*18c0*/  ISETP.GT.AND P0, PT, R60, RZ, PT ;  /* 0x000000ff3c00720c */ /* 0x000fe20003f04270 */
[-CC-:B------:R-:W-:Y:S01]  /*18d0*/  FFMA.FTZ R71, R6, R53.reuse, R58.reuse ;  /* 0x0000003506477223 */ /* 0x180fe2000001003a */
[----:B------:R-:W-:Y:S01]  /*18e0*/  FADD.FTZ R56, R4, -R57 ;  /* 0x8000003904387221 */ /* 0x000fe20000010000 */
[----:B------:R-:W-:Y:S01]  /*18f0*/  FADD.FTZ R60, R44, -R61 ;  /* 0x8000003d2c3c7221 */ /* 0x000fe20000010000 */
[-CC-:B------:R-:W-:Y:S01]  /*1900*/  FFMA.FTZ R57, R45, R53.reuse, R58.reuse ;  /* 0x000000352d397223 */ /* 0x180fe2000001003a */
[----:B------:R-:W1:Y:S01]  /*1910*/  @P1 LDC.64 R42, c[0x0][0x408] ;  /* 0x00010200ff2a1b82 */ /* 0x000e620000000a00 */
[C---:B------:R-:W-:Y:S01]  /*1920*/  FMUL.FTZ R56, R3.reuse, R56 ;  /* 0x0000003803387220 */ /* 0x040fe20000410000 */
[----:B------:R-:W-:Y:S01]  /*1930*/  FMUL.FTZ R60, R3, R60 ;  /* 0x0000003c033c7220 */ /* 0x000fe20000410000 */
[----:B------:R-:W-:Y:S01]  /*1940*/  FADD.FTZ R72, R46, -R57 ;  /* 0x800000392e487221 */ /* 0x000fe20000010000 */
[----:B------:R-:W-:Y:S01]  /*1950*/  @P1 LOP3.LUT P2, RZ, R68, 0xff, RZ, 0xc0, !PT ;  /* 0x000000ff44ff1812 */ /* 0x000fe2000784c0ff */
[-CC-:B------:R-:W-:Y:S01]  /*1960*/  FFMA.FTZ R73, R47, R53.reuse, R58.reuse ;  /* 0x000000352f497223 */ /* 0x180fe2000001003a */
[----:B------:R-:W-:Y:S01]  /*1970*/  FSEL R75, R56, RZ, P0 ;  /* 0x000000ff384b7208 */ /* 0x000fe20000000000 */
[----:B------:R-:W-:Y:S01]  /*1980*/  FMUL.FTZ R57, R3, R72 ;  /* 0x0000004803397220 */ /* 0x000fe20000410000 */
[----:B------:R-:W-:Y:S01]  /*1990*/  FSEL R56, R60, RZ, P0 ;  /* 0x000000ff3c387208 */ /* 0x000fe20000000000 */
[-C--:B------:R-:W-:Y:S01]  /*19a0*/  FFMA.FTZ R60, R5, R53.reuse, R58 ;  /* 0x00000035053c7223 */ /* 0x080fe2000001003a */
[----:B------:R-:W-:Y:S01]  /*19b0*/  @P1 LOP3.LUT P3, RZ, R65, 0xff, RZ, 0xc0, !PT ;  /* 0x000000ff41ff1812 */ /* 0x000fe2000786c0ff */
[----:B------:R-:W-:Y:S01]  /*19c0*/  FADD.FTZ R72, R48, -R73 ;  /* 0x8000004930487221 */ /* 0x000fe20000010000 */
[----:B------:R-:W-:Y:S01]  /*19d0*/  FSEL R57, R57, RZ, P0 ;  /* 0x000000ff39397208 */ /* 0x000fe20000000000 */
[----:B------:R-:W-:Y:S01]  /*19e0*/  FADD.FTZ R60, R7, -R60 ;  /* 0x8000003c073c7221 */ /* 0x000fe20000010000 */
[----:B------:R-:W-:Y:S01]  /*19f0*/  FFMA.FTZ R74, R9, R53, R58 ;  /* 0x00000035094a7223 */ /* 0x000fe2000001003a */
[----:B------:R-:W-:Y:S01]  /*1a00*/  FMUL.FTZ R72, R3, R72 ;  /* 0x0000004803487220 */ /* 0x000fe20000410000 */
[----:B0-----:R-:W-:Y:S01]  /*1a10*/  @P1 FMUL.FTZ R41, R75, R41 ;  /* 0x000000294b291220 */ /* 0x001fe20000410000 */
[----:B------:R-:W-:Y:S01]  /*1a20*/  FMUL.FTZ R60, R3, R60 ;  /* 0x0000003c033c7220 */ /* 0x000fe20000410000 */
[----:B------:R-:W-:Y:S01]  /*1a30*/  FADD.FTZ R74, R10, -R74 ;  /* 0x8000004a0a4a7221 */ /* 0x000fe20000010000 */
[----:B------:R-:W-:Y:S01]  /*1a40*/  FFMA.FTZ R53, R49, R53, R58 ;  /* 0x0000003531357223 */ /* 0x000fe2000001003a */
[----:B------:R-:W-:Y:S01]  /*1a50*/  @P1 FMUL.FTZ R61, R41, R40 ;  /* 0x00000028293d1220 */ /* 0x000fe20000410000 */
[----:B------:R-:W-:Y:S01]  /*1a60*/  FSEL R72, R72, RZ, P0 ;  /* 0x000000ff48487208 */ /* 0x000fe20000000000 */
[----:B------:R-:W0:Y:S01]  /*1a70*/  @P1 LDC.64 R40, c[0x0][0x408] ;  /* 0x00010200ff281b82 */ /* 0x000e220000000a00 */
[----:B------:R-:W-:Y:S01]  /*1a80*/  FSEL R60, R60, RZ, P0 ;  /* 0x000000ff3c3c7208 */ /* 0x000fe20000000000 */
[----:B-1----:R-:W-:Y:S01]  /*1a90*/  @P1 FMUL.FTZ R43, R56, R43 ;  /* 0x0000002b382b1220 */ /* 0x002fe20000410000 */
[----:B------:R-:W-:Y:S01]  /*1aa0*/  @P1 FSEL R61, R61, RZ, P2 ;  /* 0x000000ff3d3d1208 */ /* 0x000fe20001000000 */
[----:B------:R-:W-:Y:S01]  /*1ab0*/  FMUL.FTZ R74, R3, R74 ;  /* 0x0000004a034a7220 */ /* 0x000fe20000410000 */
[----:B------:R-:W-:Y:S01]  /*1ac0*/  @P1 LOP3.LUT P2, RZ, R64, 0xff, RZ, 0xc0, !PT ;  /* 0x000000ff40ff1812 */ /* 0x000fe2000784c0ff */
[----:B------:R-:W-:-:S02]  /*1ad0*/  @P1 FMUL.FTZ R66, R43, R42 ;  /* 0x0000002a2b421220 */ /* 0x000fc40000410000 */
[----:B------:R-:W1:Y:S01]  /*1ae0*/  @P1 LDC.64 R42, c[0x0][0x408] ;  /* 0x00010200ff2a1b82 */ /* 0x000e620000000a00 */
[----:B------:R-:W-:Y:S01]  /*1af0*/  FSEL R74, R74, RZ, P0 ;  /* 0x000000ff4a4a7208 */ /* 0x000fe20000000000 */
[----:B0-----:R-:W-:Y:S01]  /*1b00*/  @P1 FMUL.FTZ R41, R60, R41 ;  /* 0x000000293c291220 */ /* 0x001fe20000410000 */
[----:B-1----:R-:W-:-:S03]  /*1b10*/  @P1 FMUL.FTZ R67, R57, R43 ;  /* 0x0000002b39431220 */ /* 0x002fc60000410000 */
[----:B------:R-:W-:Y:S02]  /*1b20*/  @P1 FMUL.FTZ R43, R41, R40 ;  /* 0x00000028292b1220 */ /* 0x000fe40000410000 */
[----:B------:R-:W0:Y:S01]  /*1b30*/  @P1 LDC.64 R40, c[0x0][0x408] ;  /* 0x00010200ff281b82 */ /* 0x000e220000000a00 */
[----:B------:R-:W-:Y:S01]  /*1b40*/  @P1 FMUL.FTZ R67, R67, R42 ;  /* 0x0000002a43431220 */ /* 0x000fe20000410000 */
[----:B------:R-:W-:Y:S01]  /*1b50*/  FADD.FTZ R42, R8, -R71 ;  /* 0x80000047082a7221 */ /* 0x000fe20000010000 */
[----:B------:R-:W-:Y:S02]  /*1b60*/  @P1 FSEL R43, R43, RZ, P2 ;  /* 0x000000ff2b2b1208 */ /* 0x000fe40001000000 */
[----:B------:R-:W-:Y:S01]  /*1b70*/  @P1 LOP3.LUT P2, RZ, R62, 0xff, RZ, 0xc0, !PT ;  /* 0x000000ff3eff1812 */ /* 0x000fe2000784c0ff */
[----:B------:R-:W-:Y:S01]  /*1b80*/  FMUL.FTZ R42, R3, R42 ;  /* 0x0000002a032a7220 */ /* 0x000fe20000410000 */
[----:B------:R-:W-:-:S04]  /*1b90*/  @P1 F2FP.BF16.F32.PACK_AB R43, RZ, R43 ;  /* 0x0000002bff2b123e */ /* 0x000fc800000010ff */
[----:B------:R-:W-:Y:S02]  /*1ba0*/  FSEL R42, R42, RZ, P0 ;  /* 0x000000ff2a2a7208 */ /* 0x000fe40000000000 */
[----:B------:R-:W-:-:S03]  /*1bb0*/  @P1 PRMT R37, R43, 0x7610, R37 ;  /* 0x000076102b251816 */ /* 0x000fc60000000025 */
[----:B0-----:R-:W-:Y:S01]  /*1bc0*/  @P1 FMUL.FTZ R41, R42, R41 ;  /* 0x000000292a291220 */ /* 0x001fe20000410000 */
[----:B------:R-:W-:-:S03]  /*1bd0*/  F2FP.BF16.F32.PACK_AB R42, R72, R42 ;  /* 0x0000002a482a723e */ /* 0x000fc600000010ff */
[----:B------:R-:W-:Y:S01]  /*1be0*/  @P1 FMUL.FTZ R71, R41, R40 ;  /* 0x0000002829471220 */ /* 0x000fe20000410000 */
[----:B------:R-:W-:Y:S02]  /*1bf0*/  @P1 FSEL R40, R66, RZ, P3 ;  /* 0x000000ff42281208 */ /* 0x000fe40001800000 */
[----:B------:R-:W-:Y:S02]  /*1c00*/  @P1 F2FP.BF16.F32.PACK_AB R66, RZ, R61 ;  /* 0x0000003dff42123e */ /* 0x000fe400000010ff */
[----:B------:R-:W-:Y:S02]  /*1c10*/  @P1 F2FP.BF16.F32.PACK_AB R61, RZ, R40 ;  /* 0x00000028ff3d123e */ /* 0x000fe400000010ff */
[----:B------:R-:W0:Y:S01]  /*1c20*/  @P1 LDC.64 R40, c[0x0][0x408] ;  /* 0x00010200ff281b82 */ /* 0x000e220000000a00 */
[----:B------:R-:W-:Y:S02]  /*1c30*/  @P1 LOP3.LUT P3, RZ, R63, 0xff, RZ, 0xc0, !PT ;  /* 0x000000ff3fff1812 */ /* 0x000fe4000786c0ff */
[----:B------:R-:W-:-:S02]  /*1c40*/  @P1 FSEL R71, R71, RZ, P2 ;  /* 0x000000ff47471208 */ /* 0x000fc40001000000 */
[----:B------:R-:W-:Y:S02]  /*1c50*/  @P1 FSEL R67, R67, RZ, P3 ;  /* 0x000000ff43431208 */ /* 0x000fe40001800000 */
[----:B------:R-:W-:Y:S02]  /*1c60*/  @P1 LOP3.LUT P2, RZ, R59, 0xff, RZ, 0xc0, !PT ;  /* 0x000000ff3bff1812 */ /* 0x000fe4000784c0ff */
[----:B------:R-:W-:Y:S02]  /*1c70*/  @P1 LOP3.LUT P3, RZ, R51, 0xff, RZ, 0xc0, !PT ;  /* 0x000000ff33ff1812 */ /* 0x000fe4000786c0ff */
[----:B------:R-:W-:Y:S02]  /*1c80*/  @P1 F2FP.BF16.F32.PACK_AB R71, RZ, R71 ;  /* 0x00000047ff47123e */ /* 0x000fe400000010ff */
[----:B------:R-:W-:Y:S02]  /*1c90*/  @P1 F2FP.BF16.F32.PACK_AB R67, RZ, R67 ;  /* 0x00000043ff43123e */ /* 0x000fe400000010ff */
[----:B------:R-:W-:-:S02]  /*1ca0*/  @P1 PRMT R36, R66, 0x7610, R36 ;  /* 0x0000761042241816 */ /* 0x000fc40000000024 */
[----:B------:R-:W-:Y:S02]  /*1cb0*/  @P1 PRMT R38, R71, 0x7610, R38 ;  /* 0x0000761047261816 */ /* 0x000fe40000000026 */
[----:B------:R-:W-:Y:S02]  /*1cc0*/  @P1 PRMT R36, R36, 0x5410, R61 ;  /* 0x0000541024241816 */ /* 0x000fe4000000003d */
[----:B------:R-:W-:Y:S01]  /*1cd0*/  @P1 PRMT R37, R37, 0x5410, R67 ;  /* 0x0000541025251816 */ /* 0x000fe20000000043 */
[----:B0-----:R-:W-:-:S04]  /*1ce0*/  @P1 FMUL.FTZ R41, R72, R41 ;  /* 0x0000002948291220 */ /* 0x001fc80000410000 */
[----:B------:R-:W-:Y:S02]  /*1cf0*/  @P1 FMUL.FTZ R73, R41, R40 ;  /* 0x0000002829491220 */ /* 0x000fe40000410000 */
[----:B------:R-:W0:Y:S03]  /*1d00*/  @P1 LDC.64 R40, c[0x0][0x408] ;  /* 0x00010200ff281b82 */ /* 0x000e260000000a00 */
[----:B------:R-:W-:-:S04]  /*1d10*/  @P1 FSEL R73, R73, RZ, P2 ;  /* 0x000000ff49491208 */ /* 0x000fc80001000000 */
[----:B------:R-:W-:-:S04]  /*1d20*/  @P1 F2FP.BF16.F32.PACK_AB R73, RZ, R73 ;  /* 0x00000049ff49123e */ /* 0x000fc800000010ff */
[----:B------:R-:W-:Y:S01]  /*1d30*/  @P1 PRMT R38, R38, 0x5410, R73 ;  /* 0x0000541026261816 */ /* 0x000fe20000000049 */
[----:B0-----:R-:W-:-:S04]  /*1d40*/  @P1 FMUL.FTZ R41, R74, R41 ;  /* 0x000000294a291220 */ /* 0x001fc80000410000 */
[----:B------:R-:W-:Y:S01]  /*1d50*/  @P1 FMUL.FTZ R76, R41, R40 ;  /* 0x00000028294c1220 */ /* 0x000fe20000410000 */
[----:B------:R-:W-:Y:S01]  /*1d60*/  FADD.FTZ R40, R50, -R53 ;  /* 0x8000003532287221 */ /* 0x000fe20000010000 */
[----:B------:R-:W-:-:S03]  /*1d70*/  F2FP.BF16.F32.PACK_AB R41, R57, R60 ;  /* 0x0000003c3929723e */ /* 0x000fc600000010ff */
[----:B------:R-:W-:Y:S01]  /*1d80*/  FMUL.FTZ R3, R3, R40 ;  /* 0x0000002803037220 */ /* 0x000fe20000410000 */
[----:B------:R-:W-:Y:S02]  /*1d90*/  @P1 FSEL R76, R76, RZ, P3 ;  /* 0x000000ff4c4c1208 */ /* 0x000fe40001800000 */
[----:B------:R-:W-:Y:S02]  /*1da0*/  F2FP.BF16.F32.PACK_AB R40, R56, R75 ;  /* 0x0000004b3828723e */ /* 0x000fe400000010ff */
[----:B------:R-:W-:Y:S02]  /*1db0*/  @P1 F2FP.BF16.F32.PACK_AB R76, RZ, R76 ;  /* 0x0000004cff4c123e */ /* 0x000fe400000010ff */
[----:B------:R-:W-:Y:S02]  /*1dc0*/  FSEL R3, R3, RZ, P0 ;  /* 0x000000ff03037208 */ /* 0x000fe40000000000 */
[----:B------:R-:W-:Y:S02]  /*1dd0*/  @P1 PRMT R39, R76, 0x7610, R39 ;  /* 0x000076104c271816 */ /* 0x000fe40000000027 */
[----:B------:R-:W-:Y:S01]  /*1de0*/  F2FP.BF16.F32.PACK_AB R43, R3, R74 ;  /* 0x0000004a032b723e */ /* 0x000fe200000010ff */
[----:B------:R-:W-:Y:S06]  /*1df0*/  @!P1 BRA `(.L_x_315) ;  /* 0x0000000c002c9947 */ /* 0x000fec0003800000 */
[----:B------:R-:W-:Y:S01]  /*1e00*/  FMUL.FTZ R3, R3, UR15 ;  /* 0x0000000f03037c20 */ /* 0x000fe20008410000 */
[----:B------:R-:W-:-:S03]  /*1e10*/  LOP3.LUT P0, RZ, R52, 0xff, RZ, 0xc0, !PT ;  /* 0x000000ff34ff7812 */ /* 0x000fc6000780c0ff */
[----:B------:R-:W-:-:S05]  /*1e20*/  FMUL.FTZ R3, R3, UR14 ;  /* 0x0000000e03037c20 */ /* 0x000fca0008410000 */
[----:B------:R-:W-:-:S04]  /*1e30*/  FSEL R3, R3, RZ, P0 ;  /* 0x000000ff03037208 */ /* 0x000fc80000000000 */
[----:B------:R-:W-:-:S04]  /*1e40*/  F2FP.BF16.F32.PACK_AB R3, RZ, R3 ;  /* 0x00000003ff03723e */ /* 0x000fc800000010ff */
[----:B------:R-:W-:Y:S01]  /*1e50*/  PRMT R39, R39, 0x5410, R3 ;  /* 0x0000541027277816 */ /* 0x000fe20000000003 */
[----:B------:R-:W-:Y:S06]  /*1e60*/  BRA `(.L_x_315) ;  /* 0x0000000c00107947 */ /* 0x000fec0003800000 */
.L_x_299:
[----:B------:R-:W-:Y:S01]  /*1e70*/  IMAD.U32 R69, RZ, RZ, UR22 ;  /* 0x00000016ff457e24 */ /* 0x000fe2000f8e00ff */
[----:B------:R-:W-:-:S04]  /*1e80*/  MOV R70, UR23 ;  /* 0x0000001700467c02 */ /* 0x000fc80008000f00 */
[----:B------:R-:W-:-:S04]  /*1e90*/  ISETP.NE.U32.AND P0, PT, R69, RZ, PT ;  /* 0x000000ff4500720c */ /* 0x000fc80003f05070 */
[----:B------:R-:W-:-:S13]  /*1ea0*/  ISETP.NE.AND.EX P0, PT, R70, RZ, PT, P0 ;  /* 0x000000ff4600720c */ /* 0x000fda0003f05300 */
[----:B------:R-:W-:Y:S05]  /*1eb0*/  @P0 BRA `(.L_x_316) ;  /* 0x0000000400780947 */ /* 0x000fea0003800000 */
[----:B------:R-:W-:Y:S01]  /*1ec0*/  ISETP.GT.AND P0, PT, R60, RZ, PT ;  /* 0x000000ff3c00720c */ /* 0x000fe20003f04270 */
[----:B------:R-:W-:Y:S01]  /*1ed0*/  IMAD.U32 R56, R12, 0x10000, RZ ;  /* 0x000100000c387824 */ /* 0x000fe200078e00ff */
[----:B------:R-:W0:Y:S01]  /*1ee0*/  @P1 LDC.64 R60, c[0x0][0x408] ;  /* 0x00010200ff3c1b82 */ /* 0x000e220000000a00 */
[----:B------:R-:W-:Y:S02]  /*1ef0*/  SHF.L.U32 R72, R72, 0x10, RZ ;  /* 0x0000001048487819 */ /* 0x000fe400000006ff */
[----:B------:R-:W-:Y:S02]  /*1f00*/  @P1 LOP3.LUT P2, RZ, R68, 0xff, RZ, 0xc0, !PT ;  /* 0x000000ff44ff1812 */ /* 0x000fe4000784c0ff */
[----:B------:R-:W-:Y:S02]  /*1f10*/  SHF.L.U32 R74, R14, 0x10, RZ ;  /* 0x000000100e4a7819 */ /* 0x000fe400000006ff */
[----:B------:R-:W-:Y:S02]  /*1f20*/  @P1 LOP3.LUT P3, RZ, R65, 0xff, RZ, 0xc0, !PT ;  /* 0x000000ff41ff1812 */ /* 0x000fe4000786c0ff */
[----:B------:R-:W-:-:S02]  /*1f30*/  @P1 LOP3.LUT P4, RZ, R51, 0xff, RZ, 0xc0, !PT ;  /* 0x000000ff33ff1812 */ /* 0x000fc4000788c0ff */
[----:B------:R-:W-:Y:S01]  /*1f40*/  @P0 FFMA.FTZ R57, R0, R53, R58 ;  /* 0x0000003500390223 */ /* 0x000fe2000001003a */
[----:B------:R-:W-:-:S03]  /*1f50*/  @P0 SHF.L.U32 R66, R66, 0x10, RZ ;  /* 0x0000001042420819 */ /* 0x000fc600000006ff */
[----:B------:R-:W-:-:S04]  /*1f60*/  @P0 FADD.FTZ R57, R4, -R57 ;  /* 0x8000003904390221 */ /* 0x000fc80000010000 */
[----:B------:R-:W-:Y:S01]  /*1f70*/  @P0 FFMA.FTZ R56, R3, R57, R56 ;  /* 0x0000003903380223 */ /* 0x000fe20000010038 */
[----:B------:R-:W-:-:S04]  /*1f80*/  @P0 FFMA.FTZ R57, R11, R53, R58 ;  /* 0x000000350b390223 */ /* 0x000fc8000001003a */
[----:B------:R-:W-:Y:S01]  /*1f90*/  @P0 FADD.FTZ R57, R44, -R57 ;  /* 0x800000392c390221 */ /* 0x000fe20000010000 */
[----:B0-----:R-:W-:-:S03]  /*1fa0*/  @P1 FMUL.FTZ R61, R56, R61 ;  /* 0x0000003d383d1220 */ /* 0x001fc60000410000 */
[----:B------:R-:W-:Y:S01]  /*1fb0*/  @P0 FFMA.FTZ R72, R3, R57, R72 ;  /* 0x0000003903480223 */ /* 0x000fe20000010048 */
[----:B------:R-:W-:Y:S01]  /*1fc0*/  @P1 FMUL.FTZ R61, R61, R60 ;  /* 0x0000003c3d3d1220 */ /* 0x000fe20000410000 */
[----:B------:R-:W0:Y:S01]  /*1fd0*/  @P1 LDC.64 R56, c[0x0][0x408] ;  /* 0x00010200ff381b82 */ /* 0x000e220000000a00 */
[----:B------:R-:W-:-:S04]  /*1fe0*/  @P0 FFMA.FTZ R60, R5, R53, R58 ;  /* 0x00000035053c0223 */ /* 0x000fc8000001003a */
[----:B------:R-:W-:Y:S01]  /*1ff0*/  @P0 FADD.FTZ R67, R7, -R60 ;  /* 0x8000003c07430221 */ /* 0x000fe20000010000 */
[----:B------:R-:W-:-:S04]  /*2000*/  IMAD.U32 R60, R13, 0x10000, RZ ;  /* 0x000100000d3c7824 */ /* 0x000fc800078e00ff */
[----:B------:R-:W-:Y:S01]  /*2010*/  @P0 FFMA.FTZ R60, R3, R67, R60 ;  /* 0x00000043033c0223 */ /* 0x000fe2000001003c */
[----:B------:R-:W-:Y:S01]  /*2020*/  @P1 FSEL R67, R61, RZ, P2 ;  /* 0x000000ff3d431208 */ /* 0x000fe20001000000 */
[----:B------:R-:W-:Y:S01]  /*2030*/  @P0 FFMA.FTZ R61, R45, R53, R58 ;  /* 0x000000352d3d0223 */ /* 0x000fe2000001003a */
[----:B------:R-:W-:Y:S02]  /*2040*/  @P1 LOP3.LUT P2, RZ, R64, 0xff, RZ, 0xc0, !PT ;  /* 0x000000ff40ff1812 */ /* 0x000fe4000784c0ff */
[----:B------:R-:W-:Y:S01]  /*2050*/  @P1 F2FP.BF16.F32.PACK_AB R67, RZ, R67 ;  /* 0x00000043ff43123e */ /* 0x000fe200000010ff */
[----:B------:R-:W-:-:S03]  /*2060*/  @P0 FADD.FTZ R61, R46, -R61 ;  /* 0x8000003d2e3d0221 */ /* 0x000fc60000010000 */
[----:B------:R-:W-:Y:S01]  /*2070*/  @P1 PRMT R36, R67, 0x7610, R36 ;  /* 0x0000761043241816 */ /* 0x000fe20000000024 */
[----:B0-----:R-:W-:Y:S01]  /*2080*/  @P1 FMUL.FTZ R57, R72, R57 ;  /* 0x0000003948391220 */ /* 0x001fe20000410000 */
[----:B------:R-:W-:-:S03]  /*2090*/  @!P0 PRMT R72, R13, 0x7632, R72 ;  /* 0x000076320d488816 */ /* 0x000fc60000000048 */
[----:B------:R-:W-:Y:S02]  /*20a0*/  @P1 FMUL.FTZ R71, R57, R56 ;  /* 0x0000003839471220 */ /* 0x000fe40000410000 */
[----:B------:R-:W0:Y:S01]  /*20b0*/  @P1 LDC.64 R56, c[0x0][0x408] ;  /* 0x00010200ff381b82 */ /* 0x000e220000000a00 */
[----:B------:R-:W-:Y:S02]  /*20c0*/  @!P0 IMAD.U32 R72, R72, 0x10000, RZ ;  /* 0x0001000048488824 */ /* 0x000fe400078e00ff */
[----:B------:R-:W-:Y:S01]  /*20d0*/  @P0 FFMA.FTZ R72, R3, R61, R66 ;  /* 0x0000003d03480223 */ /* 0x000fe20000010042 */
[----:B------:R-:W-:Y:S02]  /*20e0*/  @P1 FSEL R71, R71, RZ, P3 ;  /* 0x000000ff47471208 */ /* 0x000fe40001800000 */
[----:B------:R-:W-:Y:S02]  /*20f0*/  @P1 LOP3.LUT P3, RZ, R63, 0xff, RZ, 0xc0, !PT ;  /* 0x000000ff3fff1812 */ /* 0x000fe4000786c0ff */
[----:B------:R-:W-:-:S04]  /*2100*/  @P1 F2FP.BF16.F32.PACK_AB R71, RZ, R71 ;  /* 0x00000047ff47123e */ /* 0x000fc800000010ff */
[----:B------:R-:W-:Y:S01]  /*2110*/  @P1 PRMT R36, R36, 0x5410, R71 ;  /* 0x0000541024241816 */ /* 0x000fe20000000047 */
[----:B0-----:R-:W-:Y:S02]  /*2120*/  @P1 FMUL.FTZ R57, R60, R57 ;  /* 0x000000393c391220 */ /* 0x001fe40000410000 */
[----:B------:R-:W0:Y:S02]  /*2130*/  @P1 LDC.64 R60, c[0x0][0x408] ;  /* 0x00010200ff3c1b82 */ /* 0x000e240000000a00 */
[----:B------:R-:W-:Y:S01]  /*2140*/  @P1 FMUL.FTZ R66, R57, R56 ;  /* 0x0000003839421220 */ /* 0x000fe20000410000 */
[----:B------:R-:W-:-:S04]  /*2150*/  @P0 FFMA.FTZ R57, R6, R53, R58 ;  /* 0x0000003506390223 */ /* 0x000fc8000001003a */
[----:B------:R-:W-:Y:S01]  /*2160*/  @P0 FADD.FTZ R57, R8, -R57 ;  /* 0x8000003908390221 */ /* 0x000fe20000010000 */
[----:B------:R-:W-:Y:S02]  /*2170*/  @P1 FSEL R66, R66, RZ, P2 ;  /* 0x000000ff42421208 */ /* 0x000fe40001000000 */
[----:B------:R-:W-:Y:S01]  /*2180*/  @P1 LOP3.LUT P2, RZ, R62, 0xff, RZ, 0xc0, !PT ;  /* 0x000000ff3eff1812 */ /* 0x000fe2000784c0ff */
[----:B------:R-:W-:Y:S01]  /*2190*/  @P0 FFMA.FTZ R74, R3, R57, R74 ;  /* 0x00000039034a0223 */ /* 0x000fe2000001004a */
[----:B------:R-:W-:Y:S01]  /*21a0*/  @P1 F2FP.BF16.F32.PACK_AB R66, RZ, R66 ;  /* 0x00000042ff42123e */ /* 0x000fe200000010ff */
[----:B------:R-:W1:Y:S03]  /*21b0*/  @P1 LDC.64 R56, c[0x0][0x408] ;  /* 0x00010200ff381b82 */ /* 0x000e660000000a00 */
[----:B------:R-:W-:Y:S01]  /*21c0*/  @P1 PRMT R37, R66, 0x7610, R37 ;  /* 0x0000761042251816 */ /* 0x000fe20000000025 */
[----:B0-----:R-:W-:-:S04]  /*21d0*/  @P1 FMUL.FTZ R61, R72, R61 ;  /* 0x0000003d483d1220 */ /* 0x001fc80000410000 */
[----:B------:R-:W-:Y:S01]  /*21e0*/  @P1 FMUL.FTZ R67, R61, R60 ;  /* 0x0000003c3d431220 */ /* 0x000fe20000410000 */
[----:B------:R-:W-:Y:S01]  /*21f0*/  PRMT R60, R14, 0x7632, R60 ;  /* 0x000076320e3c7816 */ /* 0x000fe2000000003c */
[----:B------:R-:W-:-:S03]  /*2200*/  @P0 FFMA.FTZ R61, R47, R53, R58 ;  /* 0x000000352f3d0223 */ /* 0x000fc6000001003a */
[----:B------:R-:W-:Y:S01]  /*2210*/  @P1 FSEL R67, R67, RZ, P3 ;  /* 0x000000ff43431208 */ /* 0x000fe20001800000 */
[----:B------:R-:W-:Y:S02]  /*2220*/  IMAD.U32 R72, R60, 0x10000, RZ ;  /* 0x000100003c487824 */ /* 0x000fe400078e00ff */
[----:B------:R-:W-:Y:S01]  /*2230*/  @P0 FADD.FTZ R61, R48, -R61 ;  /* 0x8000003d303d0221 */ /* 0x000fe20000010000 */
[----:B------:R-:W-:Y:S01]  /*2240*/  @P1 LOP3.LUT P3, RZ, R59, 0xff, RZ, 0xc0, !PT ;  /* 0x000000ff3bff1812 */ /* 0x000fe2000786c0ff */
[----:B-1----:R-:W-:Y:S01]  /*2250*/  @P1 FMUL.FTZ R57, R74, R57 ;  /* 0x000000394a391220 */ /* 0x002fe20000410000 */
[----:B------:R-:W-:Y:S01]  /*2260*/  @P1 F2FP.BF16.F32.PACK_AB R67, RZ, R67 ;  /* 0x00000043ff43123e */ /* 0x000fe200000010ff */
[----:B------:R-:W-:Y:S02]  /*2270*/  @P0 FFMA.FTZ R72, R3, R61, R72 ;  /* 0x0000003d03480223 */ /* 0x000fe40000010048 */
[----:B------:R-:W-:Y:S01]  /*2280*/  @P1 FMUL.FTZ R60, R57, R56 ;  /* 0x00000038393c1220 */ /* 0x000fe20000410000 */
[----:B------:R-:W-:Y:S01]  /*2290*/  @P1 PRMT R37, R37, 0x5410, R67 ;  /* 0x0000541025251816 */ /* 0x000fe20000000043 */
[----:B------:R-:W0:Y:S03]  /*22a0*/  @P1 LDC.64 R56, c[0x0][0x408] ;  /* 0x00010200ff381b82 */ /* 0x000e260000000a00 */
[----:B------:R-:W-:-:S04]  /*22b0*/  @P1 FSEL R60, R60, RZ, P2 ;  /* 0x000000ff3c3c1208 */ /* 0x000fc80001000000 */
[----:B------:R-:W-:-:S04]  /*22c0*/  @P1 F2FP.BF16.F32.PACK_AB R60, RZ, R60 ;  /* 0x0000003cff3c123e */ /* 0x000fc800000010ff */
[----:B------:R-:W-:Y:S01]  /*22d0*/  @P1 PRMT R38, R60, 0x7610, R38 ;  /* 0x000076103c261816 */ /* 0x000fe20000000026 */
[----:B0-----:R-:W-:Y:S01]  /*22e0*/  @P1 FMUL.FTZ R57, R72, R57 ;  /* 0x0000003948391220 */ /* 0x001fe20000410000 */
[----:B------:R-:W-:-:S03]  /*22f0*/  SHF.L.U32 R72, R15, 0x10, RZ ;  /* 0x000000100f487819 */ /* 0x000fc600000006ff */
[----:B------:R-:W-:Y:S01]  /*2300*/  @P1 FMUL.FTZ R61, R57, R56 ;  /* 0x00000038393d1220 */ /* 0x000fe20000410000 */
[----:B------:R-:W-:-:S04]  /*2310*/  @P0 FFMA.FTZ R57, R9, R53, R58 ;  /* 0x0000003509390223 */ /* 0x000fc8000001003a */
[----:B------:R-:W-:Y:S01]  /*2320*/  @P0 FADD.FTZ R57, R10, -R57 ;  /* 0x800000390a390221 */ /* 0x000fe20000010000 */
[----:B------:R-:W-:-:S03]  /*2330*/  @P1 FSEL R61, R61, RZ, P3 ;  /* 0x000000ff3d3d1208 */ /* 0x000fc60001800000 */
[----:B------:R-:W-:Y:S01]  /*2340*/  @P0 FFMA.FTZ R72, R3, R57, R72 ;  /* 0x0000003903480223 */ /* 0x000fe20000010048 */
[----:B------:R-:W-:Y:S01]  /*2350*/  @P1 F2FP.BF16.F32.PACK_AB R61, RZ, R61 ;  /* 0x0000003dff3d123e */ /* 0x000fe200000010ff */
[----:B------:R-:W0:Y:S03]  /*2360*/  @P1 LDC.64 R56, c[0x0][0x408] ;  /* 0x00010200ff381b82 */ /* 0x000e260000000a00 */
[----:B------:R-:W-:Y:S01]  /*2370*/  @P1 PRMT R38, R38, 0x5410, R61 ;  /* 0x0000541026261816 */ /* 0x000fe2000000003d */
[----:B0-----:R-:W-:-:S04]  /*2380*/  @P1 FMUL.FTZ R57, R72, R57 ;  /* 0x0000003948391220 */ /* 0x001fc80000410000 */
[----:B------:R-:W-:-:S05]  /*2390*/  @P1 FMUL.FTZ R56, R57, R56 ;  /* 0x0000003839381220 */ /* 0x000fca0000410000 */
[----:B------:R-:W-:-:S04]  /*23a0*/  @P1 FSEL R56, R56, RZ, P4 ;  /* 0x000000ff38381208 */ /* 0x000fc80002000000 */
[----:B------:R-:W-:-:S04]  /*23b0*/  @P1 F2FP.BF16.F32.PACK_AB R56, RZ, R56 ;  /* 0x00000038ff38123e */ /* 0x000fc800000010ff */
[----:B------:R-:W-:Y:S01]  /*23c0*/  @P1 PRMT R39, R56, 0x7610, R39 ;  /* 0x0000761038271816 */ /* 0x000fe20000000027 */
[----:B------:R-:W-:Y:S06]  /*23d0*/  @!P1 BRA `(.L_x_315) ;  /* 0x0000000400b49947 */ /* 0x000fec0003800000 */
[----:B------:R-:W-:Y:S01]  /*23e0*/  PRMT R56, R15, 0x7632, R56 ;  /* 0x000076320f387816 */ /* 0x000fe20000000038 */
[----:B------:R-:W-:-:S04]  /*23f0*/  @P0 FFMA.FTZ R53, R49, R53, R58 ;  /* 0x0000003531350223 */ /* 0x000fc8000001003a */
[----:B------:R-:W-:Y:S02]  /*2400*/  IMAD.U32 R56, R56, 0x10000, RZ ;  /* 0x0001000038387824 */ /* 0x000fe400078e00ff */
[----:B------:R-:W-:-:S04]  /*2410*/  @P0 FADD.FTZ R53, R50, -R53 ;  /* 0x8000003532350221 */ /* 0x000fc80000010000 */
[----:B------:R-:W-:Y:S01]  /*2420*/  @P0 FFMA.FTZ R56, R3, R53, R56 ;  /* 0x0000003503380223 */ /* 0x000fe20000010038 */
[----:B------:R-:W-:-:S03]  /*2430*/  LOP3.LUT P0, RZ, R52, 0xff, RZ, 0xc0, !PT ;  /* 0x000000ff34ff7812 */ /* 0x000fc6000780c0ff */
[----:B------:R-:W-:-:S04]  /*2440*/  FMUL.FTZ R56, R56, UR15 ;  /* 0x0000000f38387c20 */ /* 0x000fc80008410000 */
[----:B------:R-:W-:-:S05]  /*2450*/  FMUL.FTZ R56, R56, UR14 ;  /* 0x0000000e38387c20 */ /* 0x000fca0008410000 */
[----:B------:R-:W-:-:S04]  /*2460*/  FSEL R56, R56, RZ, P0 ;  /* 0x000000ff38387208 */ /* 0x000fc80000000000 */
[----:B------:R-:W-:-:S04]  /*2470*/  F2FP.BF16.F32.PACK_AB R56, RZ, R56 ;  /* 0x00000038ff38723e */ /* 0x000fc800000010ff */
[----:B------:R-:W-:Y:S01]  /*2480*/  PRMT R39, R39, 0x5410, R56 ;  /* 0x0000541027277816 */ /* 0x000fe20000000038 */
[----:B------:R-:W-:Y:S06]  /*2490*/  BRA `(.L_x_315) ;  /* 0x0000000400847947 */ /* 0x000fec0003800000 */
.L_x_316:
[----:B------:R-:W-:Y:S01]  /*24a0*/  ISETP.GT.AND P0, PT, R60, RZ, PT ;  /* 0x000000ff3c00720c */ /* 0x000fe20003f04270 */
[----:B------:R-:W-:Y:S01]  /*24b0*/  @P2 FFMA.FTZ R41, R0, R53, R58 ;  /* 0x0000003500292223 */ /* 0x000fe2000001003a */
[C---:B------:R-:W-:Y:S01]  /*24c0*/  PRMT R67, R12.reuse, 0x7632, R67 ;  /* 0x000076320c437816 */ /* 0x040fe20000000043 */
[C---:B------:R-:W-:Y:S01]  /*24d0*/  IMAD.U32 R61, R13.reuse, 0x10000, RZ ;  /* 0x000100000d3d7824 */ /* 0x040fe200078e00ff */
[----:B------:R-:W-:Y:S01]  /*24e0*/  SHF.L.U32 R66, R12, 0x10, RZ ;  /* 0x000000100c427819 */ /* 0x000fe200000006ff */
[----:B------:R-:W-:Y:S01]  /*24f0*/  @P2 FADD.FTZ R41, R4, -R41 ;  /* 0x8000002904292221 */ /* 0x000fe20000010000 */
[----:B------:R-:W-:Y:S01]  /*2500*/  PRMT R60, R13, 0x7632, R60 ;  /* 0x000076320d3c7816 */ /* 0x000fe2000000003c */
[----:B------:R-:W-:Y:S01]  /*2510*/  IMAD.U32 R67, R67, 0x10000, RZ ;  /* 0x0001000043437824 */ /* 0x000fe200078e00ff */
[----:B------:R-:W-:Y:S01]  /*2520*/  SHF.L.U32 R72, R15, 0x10, RZ ;  /* 0x000000100f487819 */ /* 0x000fe200000006ff */
[----:B------:R-:W-:Y:S01]  /*2530*/  @P2 FFMA.FTZ R66, R3, R41, R66 ;  /* 0x0000002903422223 */ /* 0x000fe20000010042 */
[----:B------:R-:W-:Y:S01]  /*2540*/  SHF.L.U32 R60, R60, 0x10, RZ ;  /* 0x000000103c3c7819 */ /* 0x000fe200000006ff */
[----:B------:R-:W0:Y:S01]  /*2550*/  @P1 LDC.64 R40, c[0x0][0x408] ;  /* 0x00010200ff281b82 */ /* 0x000e220000000a00 */
[----:B------:R-:W-:Y:S01]  /*2560*/  @P1 LOP3.LUT P2, RZ, R68, 0xff, RZ, 0xc0, !PT ;  /* 0x000000ff44ff1812 */ /* 0x000fe2000784c0ff */
[-CC-:B------:R-:W-:Y:S01]  /*2570*/  @P0 FFMA.FTZ R43, R11, R53.reuse, R58.reuse ;  /* 0x000000350b2b0223 */ /* 0x180fe2000001003a */
[-CC-:B------:R-:W-:Y:S01]  /*2580*/  @P0 FFMA.FTZ R56, R5, R53.reuse, R58.reuse ;  /* 0x0000003505380223 */ /* 0x180fe2000001003a */
[----:B------:R-:W-:Y:S01]  /*2590*/  @P0 FFMA.FTZ R57, R45, R53, R58 ;  /* 0x000000352d390223 */ /* 0x000fe2000001003a */
[----:B------:R-:W-:Y:S01]  /*25a0*/  @P1 LOP3.LUT P3, RZ, R65, 0xff, RZ, 0xc0, !PT ;  /* 0x000000ff41ff1812 */ /* 0x000fe2000786c0ff */
[----:B------:R-:W-:Y:S01]  /*25b0*/  @P0 FADD.FTZ R42, R44, -R43 ;  /* 0x8000002b2c2a0221 */ /* 0x000fe20000010000 */
[----:B------:R-:W-:Y:S01]  /*25c0*/  @P0 FADD.FTZ R56, R7, -R56 ;  /* 0x8000003807380221 */ /* 0x000fe20000010000 */
[----:B------:R-:W-:-:S02]  /*25d0*/  @P0 FADD.FTZ R57, R46, -R57 ;  /* 0x800000392e390221 */ /* 0x000fc40000010000 */
[C---:B------:R-:W-:Y:S01]  /*25e0*/  @P0 FFMA.FTZ R67, R3.reuse, R42, R67 ;  /* 0x0000002a03430223 */ /* 0x040fe20000010043 */
[C---:B------:R-:W-:Y:S01]  /*25f0*/  @P0 FFMA.FTZ R61, R3.reuse, R56, R61 ;  /* 0x00000038033d0223 */ /* 0x040fe2000001003d */
[----:B------:R-:W1:Y:S01]  /*2600*/  @P1 LDC.64 R42, c[0x0][0x408] ;  /* 0x00010200ff2a1b82 */ /* 0x000e620000000a00 */
[----:B------:R-:W-:-:S07]  /*2610*/  @P0 FFMA.FTZ R60, R3, R57, R60 ;  /* 0x00000039033c0223 */ /* 0x000fce000001003c */
[----:B------:R-:W2:Y:S01]  /*2620*/  @P1 LDC.64 R56, c[0x0][0x408] ;  /* 0x00010200ff381b82 */ /* 0x000ea20000000a00 */
[----:B0-----:R-:W-:Y:S01]  /*2630*/  @P1 FMUL.FTZ R41, R66, R41 ;  /* 0x0000002942291220 */ /* 0x001fe20000410000 */
[----:B-1----:R-:W-:-:S03]  /*2640*/  @P1 FMUL.FTZ R71, R67, R43 ;  /* 0x0000002b43471220 */ /* 0x002fc60000410000 */
[----:B------:R-:W-:-:S03]  /*2650*/  @P1 FMUL.FTZ R43, R41, R40 ;  /* 0x00000028292b1220 */ /* 0x000fc60000410000 */
[----:B------:R-:W0:Y:S01]  /*2660*/  @P1 LDC.64 R40, c[0x0][0x408] ;  /* 0x00010200ff281b82 */ /* 0x000e220000000a00 */
[----:B------:R-:W-:Y:S01]  /*2670*/  @P1 FMUL.FTZ R71, R71, R42 ;  /* 0x0000002a47471220 */ /* 0x000fe20000410000 */
[C---:B------:R-:W-:Y:S02]  /*2680*/  SHF.L.U32 R42, R14.reuse, 0x10, RZ ;  /* 0x000000100e2a7819 */ /* 0x040fe400000006ff */
[----:B------:R-:W-:Y:S01]  /*2690*/  @P1 FSEL R73, R43, RZ, P2 ;  /* 0x000000ff2b491208 */ /* 0x000fe20001000000 */
[----:B--2---:R-:W-:Y:S01]  /*26a0*/  @P1 FMUL.FTZ R57, R61, R57 ;  /* 0x000000393d391220 */ /* 0x004fe20000410000 */
[----:B------:R-:W-:Y:S02]  /*26b0*/  PRMT R43, R14, 0x7632, R43 ;  /* 0x000076320e2b7816 */ /* 0x000fe4000000002b */
[----:B------:R-:W-:Y:S01]  /*26c0*/  @P1 LOP3.LUT P2, RZ, R64, 0xff, RZ, 0xc0, !PT ;  /* 0x000000ff40ff1812 */ /* 0x000fe2000784c0ff */
[----:B------:R-:W-:Y:S01]  /*26d0*/  @P1 FMUL.FTZ R56, R57, R56 ;  /* 0x0000003839381220 */ /* 0x000fe20000410000 */
[----:B------:R-:W-:Y:S01]  /*26e0*/  @P0 FFMA.FTZ R57, R6, R53, R58 ;  /* 0x0000003506390223 */ /* 0x000fe2000001003a */
[----:B------:R-:W-:Y:S01]  /*26f0*/  IMAD.U32 R43, R43, 0x10000, RZ ;  /* 0x000100002b2b7824 */ /* 0x000fe200078e00ff */
[----:B------:R-:W-:-:S02]  /*2700*/  @P1 FSEL R71, R71, RZ, P3 ;  /* 0x000000ff47471208 */ /* 0x000fc40001800000 */
[----:B------:R-:W-:Y:S01]  /*2710*/  @P0 FADD.FTZ R57, R8, -R57 ;  /* 0x8000003908390221 */ /* 0x000fe20000010000 */
[----:B------:R-:W-:Y:S02]  /*2720*/  @P1 FSEL R56, R56, RZ, P2 ;  /* 0x000000ff38381208 */ /* 0x000fe40001000000 */
[----:B------:R-:W-:Y:S01]  /*2730*/  @P1 LOP3.LUT P2, RZ, R59, 0xff, RZ, 0xc0, !PT ;  /* 0x000000ff3bff1812 */ /* 0x000fe2000784c0ff */
[----:B------:R-:W-:Y:S01]  /*2740*/  @P0 FFMA.FTZ R42, R3, R57, R42 ;  /* 0x00000039032a0223 */ /* 0x000fe2000001002a */
[----:B------:R-:W-:Y:S02]  /*2750*/  @P1 LOP3.LUT P3, RZ, R63, 0xff, RZ, 0xc0, !PT ;  /* 0x000000ff3fff1812 */ /* 0x000fe4000786c0ff */
[----:B------:R-:W-:Y:S02]  /*2760*/  @P1 F2FP.BF16.F32.PACK_AB R73, RZ, R73 ;  /* 0x00000049ff49123e */ /* 0x000fe400000010ff */
[----:B------:R-:W-:Y:S01]  /*2770*/  @P1 F2FP.BF16.F32.PACK_AB R56, RZ, R56 ;  /* 0x00000038ff38123e */ /* 0x000fe200000010ff */
[----:B0-----:R-:W-:Y:S01]  /*2780*/  @P1 FMUL.FTZ R41, R60, R41 ;  /* 0x000000293c291220 */ /* 0x001fe20000410000 */
[----:B------:R-:W-:-:S02]  /*2790*/  @P1 F2FP.BF16.F32.PACK_AB R71, RZ, R71 ;  /* 0x00000047ff47123e */ /* 0x000fc400000010ff */
[----:B------:R-:W-:Y:S01]  /*27a0*/  @P1 PRMT R36, R73, 0x7610, R36 ;  /* 0x0000761049241816 */ /* 0x000fe20000000024 */
[----:B------:R-:W-:Y:S01]  /*27b0*/  @P1 FMUL.FTZ R57, R41, R40 ;  /* 0x0000002829391220 */ /* 0x000fe20000410000 */
[----:B------:R-:W-:Y:S01]  /*27c0*/  @P1 PRMT R37, R56, 0x7610, R37 ;  /* 0x0000761038251816 */ /* 0x000fe20000000025 */
[----:B------:R-:W0:Y:S01]  /*27d0*/  @P1 LDC.64 R40, c[0x0][0x408] ;  /* 0x00010200ff281b82 */ /* 0x000e220000000a00 */
[----:B------:R-:W-:Y:S02]  /*27e0*/  @P1 PRMT R36, R36, 0x5410, R71 ;  /* 0x0000541024241816 */ /* 0x000fe40000000047 */
[----:B------:R-:W-:-:S04]  /*27f0*/  @P1 FSEL R57, R57, RZ, P3 ;  /* 0x000000ff39391208 */ /* 0x000fc80001800000 */
[----:B------:R-:W-:-:S04]  /*2800*/  @P1 F2FP.BF16.F32.PACK_AB R57, RZ, R57 ;  /* 0x00000039ff39123e */ /* 0x000fc800000010ff */
[----:B------:R-:W-:Y:S01]  /*2810*/  @P1 PRMT R37, R37, 0x5410, R57 ;  /* 0x0000541025251816 */ /* 0x000fe20000000039 */
[----:B0-----:R-:W-:-:S04]  /*2820*/  @P1 FMUL.FTZ R41, R42, R41 ;  /* 0x000000292a291220 */ /* 0x001fc80000410000 */
[----:B------:R-:W-:Y:S01]  /*2830*/  @P1 FMUL.FTZ R74, R41, R40 ;  /* 0x00000028294a1220 */ /* 0x000fe20000410000 */
[----:B------:R-:W-:-:S04]  /*2840*/  @P0 FFMA.FTZ R41, R47, R53, R58 ;  /* 0x000000352f290223 */ /* 0x000fc8000001003a */
[----:B------:R-:W-:-:S04]  /*2850*/  @P0 FADD.FTZ R40, R48, -R41 ;  /* 0x8000002930280221 */ /* 0x000fc80000010000 */
[----:B------:R-:W-:Y:S02]  /*2860*/  @P0 FFMA.FTZ R43, R3, R40, R43 ;  /* 0x00000028032b0223 */ /* 0x000fe4000001002b */
[----:B------:R-:W0:Y:S03]  /*2870*/  @P1 LDC.64 R40, c[0x0][0x408] ;  /* 0x00010200ff281b82 */ /* 0x000e260000000a00 */
[C---:B------:R-:W-:Y:S01]  /*2880*/  F2FP.BF16.F32.PACK_AB R42, R43.reuse, R42 ;  /* 0x0000002a2b2a723e */ /* 0x040fe200000010ff */
[----:B0-----:R-:W-:-:S04]  /*2890*/  @P1 FMUL.FTZ R41, R43, R41 ;  /* 0x000000292b291220 */ /* 0x001fc80000410000 */
[----:B------:R-:W-:Y:S01]  /*28a0*/  @P1 FMUL.FTZ R76, R41, R40 ;  /* 0x00000028294c1220 */ /* 0x000fe20000410000 */
[----:B------:R-:W-:-:S04]  /*28b0*/  @P0 FFMA.FTZ R41, R9, R53, R58 ;  /* 0x0000003509290223 */ /* 0x000fc8000001003a */
[----:B------:R-:W-:-:S04]  /*28c0*/  @P0 FADD.FTZ R41, R10, -R41 ;  /* 0x800000290a290221 */ /* 0x000fc80000010000 */
[----:B------:R-:W-:Y:S02]  /*28d0*/  @P0 FFMA.FTZ R72, R3, R41, R72 ;  /* 0x0000002903480223 */ /* 0x000fe40000010048 */
[----:B------:R-:W0:Y:S02]  /*28e0*/  @P1 LDC.64 R40, c[0x0][0x408] ;  /* 0x00010200ff281b82 */ /* 0x000e240000000a00 */
[----:B0-----:R-:W-:-:S04]  /*28f0*/  @P1 FMUL.FTZ R41, R72, R41 ;  /* 0x0000002948291220 */ /* 0x001fc80000410000 */
[----:B------:R-:W-:Y:S01]  /*2900*/  @P1 FMUL.FTZ R75, R41, R40 ;  /* 0x00000028294b1220 */ /* 0x000fe20000410000 */
[----:B------:R-:W-:Y:S01]  /*2910*/  @P0 FFMA.FTZ R41, R49, R53, R58 ;  /* 0x0000003531290223 */ /* 0x000fe2000001003a */
[----:B------:R-:W-:Y:S02]  /*2920*/  PRMT R53, R15, 0x7632, R53 ;  /* 0x000076320f357816 */ /* 0x000fe40000000035 */
[----:B------:R-:W-:Y:S01]  /*2930*/  @P1 FSEL R58, R76, RZ, P2 ;  /* 0x000000ff4c3a1208 */ /* 0x000fe20001000000 */
[----:B------:R-:W-:Y:S01]  /*2940*/  @P0 FADD.FTZ R40, R50, -R41 ;  /* 0x8000002932280221 */ /* 0x000fe20000010000 */
[----:B------:R-:W-:Y:S01]  /*2950*/  @P1 LOP3.LUT P2, RZ, R52, 0xff, RZ, 0xc0, !PT ;  /* 0x000000ff34ff1812 */ /* 0x000fe2000784c0ff */
[----:B------:R-:W-:Y:S01]  /*2960*/  IMAD.U32 R53, R53, 0x10000, RZ ;  /* 0x0001000035357824 */ /* 0x000fe200078e00ff */
[----:B------:R-:W-:-:S03]  /*2970*/  @P1 F2FP.BF16.F32.PACK_AB R58, RZ, R58 ;  /* 0x0000003aff3a123e */ /* 0x000fc600000010ff */
[----:B------:R-:W-:Y:S01]  /*2980*/  @P0 FFMA.FTZ R53, R3, R40, R53 ;  /* 0x0000002803350223 */ /* 0x000fe20000010035 */
[----:B------:R-:W-:Y:S01]  /*2990*/  @P1 LOP3.LUT P0, RZ, R62, 0xff, RZ, 0xc0, !PT ;  /* 0x000000ff3eff1812 */ /* 0x000fe2000780c0ff */
[----:B------:R-:W0:Y:S03]  /*29a0*/  @P1 LDC.64 R40, c[0x0][0x408] ;  /* 0x00010200ff281b82 */ /* 0x000e260000000a00 */
[----:B------:R-:W-:Y:S02]  /*29b0*/  @P1 FSEL R3, R74, RZ, P0 ;  /* 0x000000ff4a031208 */ /* 0x000fe40000000000 */
[----:B------:R-:W-:Y:S02]  /*29c0*/  @P1 LOP3.LUT P0, RZ, R51, 0xff, RZ, 0xc0, !PT ;  /* 0x000000ff33ff1812 */ /* 0x000fe4000780c0ff */
[----:B------:R-:W-:Y:S02]  /*29d0*/  @P1 F2FP.BF16.F32.PACK_AB R3, RZ, R3 ;  /* 0x00000003ff03123e */ /* 0x000fe400000010ff */
[----:B------:R-:W-:-:S02]  /*29e0*/  @P1 FSEL R75, R75, RZ, P0 ;  /* 0x000000ff4b4b1208 */ /* 0x000fc40000000000 */
[----:B------:R-:W-:Y:S02]  /*29f0*/  @P1 PRMT R38, R3, 0x7610, R38 ;  /* 0x0000761003261816 */ /* 0x000fe40000000026 */
[----:B------:R-:W-:Y:S02]  /*2a00*/  @P1 F2FP.BF16.F32.PACK_AB R75, RZ, R75 ;  /* 0x0000004bff4b123e */ /* 0x000fe400000010ff */
[----:B------:R-:W-:Y:S02]  /*2a10*/  F2FP.BF16.F32.PACK_AB R43, R53, R72 ;  /* 0x00000048352b723e */ /* 0x000fe400000010ff */
[----:B------:R-:W-:Y:S02]  /*2a20*/  @P1 PRMT R39, R75, 0x7610, R39 ;  /* 0x000076104b271816 */ /* 0x000fe40000000027 */
[----:B------:R-:W-:Y:S01]  /*2a30*/  @P1 PRMT R38, R38, 0x5410, R58 ;  /* 0x0000541026261816 */ /* 0x000fe2000000003a */
[----:B0-----:R-:W-:-:S04]  /*2a40*/  @P1 FMUL.FTZ R41, R53, R41 ;  /* 0x0000002935291220 */ /* 0x001fc80000410000 */
[----:B------:R-:W-:Y:S01]  /*2a50*/  @P1 FMUL.FTZ R74, R41, R40 ;  /* 0x00000028294a1220 */ /* 0x000fe20000410000 */
[----:B------:R-:W-:Y:S02]  /*2a60*/  F2FP.BF16.F32.PACK_AB R40, R67, R66 ;  /* 0x000000424328723e */ /* 0x000fe400000010ff */
[----:B------:R-:W-:Y:S02]  /*2a70*/  F2FP.BF16.F32.PACK_AB R41, R60, R61 ;  /* 0x0000003d3c29723e */ /* 0x000fe400000010ff */
[----:B------:R-:W-:-:S04]  /*2a80*/  @P1 FSEL R74, R74, RZ, P2 ;  /* 0x000000ff4a4a1208 */ /* 0x000fc80001000000 */
[----:B------:R-:W-:-:S04]  /*2a90*/  @P1 F2FP.BF16.F32.PACK_AB R74, RZ, R74 ;  /* 0x0000004aff4a123e */ /* 0x000fc800000010ff */
[----:B------:R-:W-:-:S07]  /*2aa0*/  @P1 PRMT R39, R39, 0x5410, R74 ;  /* 0x0000541027271816 */ /* 0x000fce000000004a */
.L_x_315:
[----:B------:R-:W-:Y:S05]  /*2ab0*/  BSYNC.RECONVERGENT B1 ;  /* 0x0000000000017941 */ /* 0x000fea0003800200 */
.L_x_298:
[----:B------:R-:W0:Y:S01]  /*2ac0*/  @P1 LDC.64 R56, c[0x0][0x468] ;  /* 0x00011a00ff381b82 */ /* 0x000e220000000a00 */
[----:B------:R-:W-:-:S04]  /*2ad0*/  ISETP.NE.U32.AND P0, PT, R69, RZ, PT ;  /* 0x000000ff4500720c */ /* 0x000fc80003f05070 */
[----:B------:R-:W-:Y:S02]  /*2ae0*/  ISETP.NE.AND.EX P0, PT, R70, RZ, PT, P0 ;  /* 0x000000ff4600720c */ /* 0x000fe40003f05300 */
[----:B0-----:R-:W-:-:S04]  /*2af0*/  @P1 LEA R56, P2, R54, R56, 0x4 ;  /* 0x0000003836381211 */ /* 0x001fc800078420ff */
[----:B------:R-:W-:Y:S02]  /*2b00*/  @P1 LEA.HI.X R55, R54, R57, R55, 0x4, P2 ;  /* 0x0000003936371211 */ /* 0x000fe400010f2437 */
[----:B------:R-:W-:-:S05]  /*2b10*/  @P1 MOV R54, R56 ;  /* 0x0000003800361202 */ /* 0x000fca0000000f00 */
        /* <DEDUP_REMOVED lines=10> */
.L_x_317:
[----:B------:R1:W-:Y:S02]  /*2bc0*/  @P1 STG.E.128 desc[UR6][R54.64], R36 ;  /* 0x0000002436001986 */ /* 0x0003e4000c101d06 */
.L_x_297:
[----:B------:R-:W-:Y:S05]  /*2bd0*/  BSYNC.RECONVERGENT B2 ;  /* 0x0000000000027941 */ /* 0x000fea0003800200 */
.L_x_296:
[----:B-1----:R-:W1:Y:S02]  /*2be0*/  LDC.64 R54, c[0x0][0x380] ;  /* 0x0000e000ff367b82 */ /* 0x002e640000000a00 */
[----:B-1----:R-:W-:-:S05]  /*2bf0*/  IMAD R2, R54, 0x4, R2 ;  /* 0x0000000436027824 */ /* 0x002fca00078e0202 */
[----:B------:R-:W-:-:S13]  /*2c00*/  ISETP.GE.AND P0, PT, R2, R55, PT ;  /* 0x000000370200720c */ /* 0x000fda0003f06270 */
[----:B------:R-:W-:Y:S05]  /*2c10*/  @!P0 BRA `(.L_x_318) ;  /* 0xffffffd400888947 */ /* 0x000fea000383ffff */
.L_x_291:
[----:B------:R-:W-:Y:S05]  /*2c20*/  BSYNC B0 ;  /* 0x0000000000007941 */ /* 0x000fea0003800000 */
.L_x_290:
[----:B------:R-:W1:Y:S01]  /*2c30*/  S2R R10, SR_TID.X ;  /* 0x00000000000a7919 */ /* 0x000e620000002100 */
[----:B------:R-:W-:Y:S01]  /*2c40*/  MOV R2, 0x400 ;  /* 0x0000040000027802 */ /* 0x000fe20000000f00 */
[----:B------:R-:W-:Y:S05]  /*2c50*/  WARPSYNC.ALL ;  /* 0x0000000000007948 */ /* 0x000fea0003800000 */
[----:B------:R-:W3:Y:S01]  /*2c60*/  S2R R3, SR_CgaCtaId ;  /* 0x0000000000037919 */ /* 0x000ee20000008800 */
[----:B-----5:R-:W4:Y:S01]  /*2c70*/  LDC R35, c[0x0][0x388] ;  /* 0x0000e200ff237b82 */ /* 0x020f220000000800 */
[----:B------:R-:W0:Y:S01]  /*2c80*/  LDCU.128 UR16, c[0x0][0x440] ;  /* 0x00008800ff1077ac */ /* 0x000e220008000c00 */
[----:B-1----:R-:W-:-:S04]  /*2c90*/  LOP3.LUT R0, R10, 0x60, RZ, 0xc0, !PT ;  /* 0x000000600a007812 */ /* 0x002fc800078ec0ff */
[----:B------:R-:W-:Y:S02]  /*2ca0*/  LOP3.LUT R0, R0, 0x1f, R10, 0xf8, !PT ;  /* 0x0000001f00007812 */ /* 0x000fe400078ef80a */
[----:B---3--:R-:W-:-:S04]  /*2cb0*/  LEA R3, R3, R2, 0x18 ;  /* 0x0000000203037211 */ /* 0x008fc800078ec0ff */
[----:B------:R-:W-:Y:S01]  /*2cc0*/  LEA R0, R0, R3, 0x5 ;  /* 0x0000000300007211 */ /* 0x000fe200078e28ff */
[----:B------:R-:W-:-:S04]  /*2cd0*/  IMAD R3, R10, 0x4, R3 ;  /* 0x000000040a037824 */ /* 0x000fc800078e0203 */
[----:B------:R-:W-:Y:S04]  /*2ce0*/  STS.128 [R0], R28 ;  /* 0x0000001c00007388 */ /* 0x000fe80000000c00 */
[----:B------:R-:W-:Y:S01]  /*2cf0*/  STS.128 [R0+0x10], R24 ;  /* 0x0000101800007388 */ /* 0x000fe20000000c00 */
[----:B------:R-:W-:Y:S06]  /*2d00*/  BAR.SYNC.DEFER_BLOCKING 0x0 ;  /* 0x0000000000007b1d */ /* 0x000fec0000010000 */
[----:B------:R-:W1:Y:S04]  /*2d10*/  LDS R2, [R3] ;  /* 0x0000000003027984 */ /* 0x000e680000000800 */
[----:B------:R-:W3:Y:S04]  /*2d20*/  LDS R4, [R3+0x200] ;  /* 0x0002000003047984 */ /* 0x000ee80000000800 */
[----:B------:R-:W2:Y:S04]  /*2d30*/  LDS R5, [R3+0x400] ;  /* 0x0004000003057984 */ /* 0x000ea80000000800 */
[----:B------:R-:W0:Y:S04]  /*2d40*/  LDS R7, [R3+0x600] ;  /* 0x0006000003077984 */ /* 0x000e280000000800 */
[----:B------:R-:W4:Y:S04]  /*2d50*/  LDS R9, [R3+0x800] ;  /* 0x0008000003097984 */ /* 0x000f280000000800 */
[----:B------:R-:W4:Y:S04]  /*2d60*/  LDS R11, [R3+0xa00] ;  /* 0x000a0000030b7984 */ /* 0x000f280000000800 */
[----:B------:R-:W4:Y:S04]  /*2d70*/  LDS R13, [R3+0xc00] ;  /* 0x000c0000030d7984 */ /* 0x000f280000000800 */
[----:B------:R-:W4:Y:S01]  /*2d80*/  LDS R15, [R3+0xe00] ;  /* 0x000e0000030f7984 */ /* 0x000f220000000800 */
[----:B------:R-:W-:Y:S01]  /*2d90*/  BAR.SYNC.DEFER_BLOCKING 0x0 ;  /* 0x0000000000007b1d */ /* 0x000fe20000010000 */
[----:B-1----:R-:W-:Y:S01]  /*2da0*/  FADD.FTZ R2, RZ, R2 ;  /* 0x00000002ff027221 */ /* 0x002fe20000010000 */
[----:B---3--:R-:W-:-:S03]  /*2db0*/  FADD.FTZ R4, RZ, R4 ;  /* 0x00000004ff047221 */ /* 0x008fc60000010000 */
[----:B--2---:R-:W-:Y:S01]  /*2dc0*/  FADD.FTZ R2, R2, R5 ;  /* 0x0000000502027221 */ /* 0x004fe20000010000 */
[----:B0-----:R-:W-:Y:S01]  /*2dd0*/  FADD.FTZ R4, R4, R7 ;  /* 0x0000000704047221 */ /* 0x001fe20000010000 */
[----:B------:R0:W-:Y:S02]  /*2de0*/  STS.128 [R0], R16 ;  /* 0x0000001000007388 */ /* 0x0001e40000000c00 */
[----:B----4-:R-:W-:Y:S02]  /*2df0*/  FADD.FTZ R2, R2, R9 ;  /* 0x0000000902027221 */ /* 0x010fe40000010000 */
[----:B------:R1:W-:Y:S01]  /*2e00*/  STS.128 [R0+0x10], R20 ;  /* 0x0000101400007388 */ /* 0x0003e20000000c00 */
[----:B------:R-:W-:Y:S01]  /*2e10*/  FADD.FTZ R4, R4, R11 ;  /* 0x0000000b04047221 */ /* 0x000fe20000010000 */
[----:B------:R-:W-:Y:S01]  /*2e20*/  BAR.SYNC.DEFER_BLOCKING 0x0 ;  /* 0x0000000000007b1d */ /* 0x000fe20000010000 */
[----:B------:R-:W-:Y:S02]  /*2e30*/  FADD.FTZ R13, R2, R13 ;  /* 0x0000000d020d7221 */ /* 0x000fe40000010000 */
[----:B------:R-:W-:Y:S01]  /*2e40*/  FADD.FTZ R15, R4, R15 ;  /* 0x0000000f040f7221 */ /* 0x000fe20000010000 */
[----:B0-----:R-:W-:Y:S01]  /*2e50*/  IMAD R19, R35, UR5, RZ ;  /* 0x0000000523137c24 */ /* 0x001fe2000f8e02ff */
[----:B-1----:R-:W-:-:S04]  /*2e60*/  LOP3.LUT R0, R10, 0x7f, RZ, 0x3c, !PT ;  /* 0x0000007f0a007812 */ /* 0x002fc800078e3cff */
[----:B------:R-:W-:Y:S02]  /*2e70*/  IADD3 R10, P0, PT, R19, R10, RZ ;  /* 0x0000000a130a7210 */ /* 0x000fe40007f1e0ff */
[----:B------:R-:W-:Y:S02]  /*2e80*/  IADD3 R0, PT, PT, R0, R35, RZ ;  /* 0x0000002300007210 */ /* 0x000fe40007ffe0ff */
[----:B------:R-:W-:-:S04]  /*2e90*/  SHF.L.U32 R7, R10, 0x2, RZ ;  /* 0x000000020a077819 */ /* 0x000fc800000006ff */
[C---:B------:R-:W-:Y:S01]  /*2ea0*/  IADD3 R9, P1, PT, R7.reuse, UR18, RZ ;  /* 0x0000001207097c10 */ /* 0x040fe2000ff3e0ff */
[----:B------:R-:W0:Y:S01]  /*2eb0*/  LDS R6, [R3] ;  /* 0x0000000003067984 */ /* 0x000e220000000800 */
[----:B------:R-:W-:-:S03]  /*2ec0*/  IADD3 R7, P2, PT, R7, UR16, RZ ;  /* 0x0000001007077c10 */ /* 0x000fc6000ff5e0ff */
[----:B------:R-:W1:Y:S04]  /*2ed0*/  LDS R25, [R3+0x400] ;  /* 0x0004000003197984 */ /* 0x000e680000000800 */
[----:B------:R-:W2:Y:S04]  /*2ee0*/  LDS R29, [R3+0x800] ;  /* 0x00080000031d7984 */ /* 0x000ea80000000800 */
[----:B------:R-:W3:Y:S04]  /*2ef0*/  LDS R8, [R3+0x200] ;  /* 0x0002000003087984 */ /* 0x000ee80000000800 */
[----:B------:R-:W4:Y:S04]  /*2f00*/  LDS R33, [R3+0xc00] ;  /* 0x000c000003217984 */ /* 0x000f280000000800 */
[----:B------:R-:W4:Y:S04]  /*2f10*/  LDS R27, [R3+0x600] ;  /* 0x00060000031b7984 */ /* 0x000f280000000800 */
[----:B------:R-:W4:Y:S04]  /*2f20*/  LDS R31, [R3+0xa00] ;  /* 0x000a0000031f7984 */ /* 0x000f280000000800 */
[----:B------:R0:W4:Y:S02]  /*2f30*/  LDS R17, [R3+0xe00] ;  /* 0x000e000003117984 */ /* 0x0001240000000800 */
[----:B0-----:R-:W-:Y:S01]  /*2f40*/  IMAD.X R3, RZ, RZ, RZ, P0 ;  /* 0x000000ffff037224 */ /* 0x001fe200000e06ff */
[----:B------:R-:W-:Y:S01]  /*2f50*/  ISETP.GE.U32.AND P0, PT, R0, 0x80, PT ;  /* 0x000000800000780c */ /* 0x000fe20003f06070 */
[----:B------:R-:W-:-:S03]  /*2f60*/  FADD.FTZ R6, RZ, R6 ;  /* 0x00000006ff067221 */ /* 0x000fc60000010000 */
[----:B------:R-:W-:Y:S01]  /*2f70*/  SHF.L.U64.HI R10, R10, 0x2, R3 ;  /* 0x000000020a0a7819 */ /* 0x000fe20000010203 */
[----:B-1----:R-:W-:-:S03]  /*2f80*/  FADD.FTZ R6, R6, R25 ;  /* 0x0000001906067221 */ /* 0x002fc60000010000 */
[----:B------:R-:W-:Y:S02]  /*2f90*/  IADD3.X R12, PT, PT, R10, UR19, RZ, P1, !PT ;  /* 0x000000130a0c7c10 */ /* 0x000fe40008ffe4ff */
[----:B------:R-:W-:Y:S01]  /*2fa0*/  ISETP.GE.U32.AND P1, PT, R0, 0x100, PT ;  /* 0x000001000000780c */ /* 0x000fe20003f26070 */
[----:B--2---:R-:W-:Y:S01]  /*2fb0*/  FADD.FTZ R6, R6, R29 ;  /* 0x0000001d06067221 */ /* 0x004fe20000010000 */
[----:B------:R-:W-:Y:S01]  /*2fc0*/  IADD3.X R10, PT, PT, R10, UR17, RZ, P2, !PT ;  /* 0x000000110a0a7c10 */ /* 0x000fe200097fe4ff */
[----:B------:R-:W-:Y:S01]  /*2fd0*/  @P0 IMAD.MOV.U32 R2, RZ, RZ, R9 ;  /* 0x000000ffff020224 */ /* 0x000fe200078e0009 */
[----:B------:R-:W-:Y:S01]  /*2fe0*/  @P0 IADD3 R9, P2, PT, R9, 0x200, RZ ;  /* 0x0000020009090810 */ /* 0x000fe20007f5e0ff */
[----:B---3--:R-:W-:Y:S01]  /*2ff0*/  FADD.FTZ R8, RZ, R8 ;  /* 0x00000008ff087221 */ /* 0x008fe20000010000 */
[----:B------:R-:W-:Y:S01]  /*3000*/  @P0 MOV R3, R12 ;  /* 0x0000000c00030202 */ /* 0x000fe20000000f00 */
[----:B------:R-:W-:Y:S01]  /*3010*/  @P0 IMAD.MOV.U32 R4, RZ, RZ, R7 ;  /* 0x000000ffff040224 */ /* 0x000fe200078e0007 */
[----:B------:R-:W-:Y:S01]  /*3020*/  @P0 MOV R5, R10 ;  /* 0x0000000a00050202 */ /* 0x000fe20000000f00 */
[----:B----4-:R-:W-:Y:S01]  /*3030*/  FADD.FTZ R33, R6, R33 ;  /* 0x0000002106217221 */ /* 0x010fe20000010000 */
[----:B------:R-:W-:Y:S01]  /*3040*/  @P0 IADD3 R7, P3, PT, R7, 0x200, RZ ;  /* 0x0000020007070810 */ /* 0x000fe20007f7e0ff */
[----:B------:R-:W-:-:S02]  /*3050*/  @P0 IMAD.X R12, RZ, RZ, R12, P2 ;  /* 0x000000ffff0c0224 */ /* 0x000fc400010e060c */
[----:B------:R-:W-:Y:S01]  /*3060*/  FADD.FTZ R8, R8, R27 ;  /* 0x0000001b08087221 */ /* 0x000fe20000010000 */
[----:B------:R-:W-:Y:S01]  /*3070*/  @P0 IADD3.X R10, PT, PT, RZ, R10, RZ, P3, !PT ;  /* 0x0000000aff0a0210 */ /* 0x000fe20001ffe4ff */
[----:B------:R0:W-:Y:S02]  /*3080*/  @P0 STG.E desc[UR6][R2.64], R33 ;  /* 0x0000002102000986 */ /* 0x0001e4000c101906 */
[----:B------:R-:W-:Y:S02]  /*3090*/  FADD.FTZ R8, R8, R31 ;  /* 0x0000001f08087221 */ /* 0x000fe40000010000 */
[----:B------:R1:W-:Y:S02]  /*30a0*/  @P0 STG.E desc[UR6][R4.64], R13 ;  /* 0x0000000d04000986 */ /* 0x0003e4000c101906 */
[----:B------:R-:W-:Y:S01]  /*30b0*/  FADD.FTZ R17, R8, R17 ;  /* 0x0000001108117221 */ /* 0x000fe20000010000 */
[----:B0-----:R-:W-:Y:S01]  /*30c0*/  IMAD.MOV.U32 R2, RZ, RZ, R9 ;  /* 0x000000ffff027224 */ /* 0x001fe200078e0009 */
[----:B------:R-:W-:Y:S01]  /*30d0*/  MOV R3, R12 ;  /* 0x0000000c00037202 */ /* 0x000fe20000000f00 */
[----:B-1----:R-:W-:Y:S01]  /*30e0*/  IMAD.MOV.U32 R4, RZ, RZ, R7 ;  /* 0x000000ffff047224 */ /* 0x002fe200078e0007 */
[----:B------:R-:W-:Y:S01]  /*30f0*/  MOV R5, R10 ;  /* 0x0000000a00057202 */ /* 0x000fe20000000f00 */
[----:B------:R-:W-:Y:S06]  /*3100*/  @!P1 EXIT ;  /* 0x000000000000994d */ /* 0x000fec0003800000 */
[----:B------:R-:W-:Y:S04]  /*3110*/  STG.E desc[UR6][R2.64], R17 ;  /* 0x0000001102007986 */ /* 0x000fe8000c101906 */
[----:B------:R-:W-:Y:S01]  /*3120*/  STG.E desc[UR6][R4.64], R15 ;  /* 0x0000000f04007986 */ /* 0x000fe2000c101906 */
[----:B------:R-:W-:Y:S05]  /*3130*/  EXIT ;  /* 0x000000000000794d */ /* 0x000fea0003800000 */
.L_x_295:
[----:B------:R-:W-:Y:S01]  /*3140*/  HFMA2 R54, -RZ, RZ, 0, 5.9604644775390625e-08 ;  /* 0x00000001ff367431 */ /* 0x000fe200000001ff */
[----:B------:R-:W-:Y:S01]  /*3150*/  BSSY B1, `(.L_x_319) ;  /* 0x0000007000017945 */ /* 0x000fe20003800000 */
[----:B------:R-:W-:Y:S01]  /*3160*/  IMAD.MOV.U32 R74, RZ, RZ, R61 ;  /* 0x000000ffff4a7224 */ /* 0x000fe200078e003d */
[----:B------:R-:W-:Y:S01]  /*3170*/  MOV R57, 0xffffffff ;  /* 0xffffffff00397802 */ /* 0x000fe20000000f00 */
[----:B------:R-:W-:-:S07]  /*3180*/  IMAD.MOV.U32 R55, RZ, RZ, 0x1f ;  /* 0x0000001fff377424 */ /* 0x000fce00078e00ff */
[----:B-----5:R-:W-:Y:S05]  /*3190*/  WARPSYNC.COLLECTIVE R57, `(.L_x_320) ;  /* 0x0000000039087348 */ /* 0x020fea0003c00000 */
[----:B------:R0:W1:Y:S02]  /*31a0*/  SHFL.BFLY P0, R71, R74, R54, R55 ;  /* 0x0c0000364a477389 */ /* 0x0000640000000037 */
[----:B01---5:R-:W-:Y:S05]  /*31b0*/  ENDCOLLECTIVE ;  /* 0x000000000000791b */ /* 0x023fea0003800000 */
.L_x_320:
[----:B------:R-:W-:Y:S05]  /*31c0*/  BSYNC B1 ;  /* 0x0000000000017941 */ /* 0x000fea0003800000 */
.L_x_319:
[----:B------:R-:W-:Y:S01]  /*31d0*/  IMAD.MOV.U32 R54, RZ, RZ, R71 ;  /* 0x000000ffff367224 */ /* 0x000fe200078e0047 */
[----:B------:R-:W-:Y:S01]  /*31e0*/  MOV R74, R66 ;  /* 0x00000042004a7202 */ /* 0x000fe20000000f00 */
[----:B------:R-:W-:Y:S02]  /*31f0*/  HFMA2 R55, -RZ, RZ, 0, 1.847743988037109375e-06 ;  /* 0x0000001fff377431 */ /* 0x000fe400000001ff */
[----:B------:R-:W-:Y:S02]  /*3200*/  IMAD.MOV.U32 R57, RZ, RZ, -0x1 ;  /* 0xffffffffff397424 */ /* 0x000fe400078e00ff */
[----:B------:R-:W-:Y:S01]  /*3210*/  FADD.FTZ R56, R54, R61 ;  /* 0x0000003d36387221 */ /* 0x000fe20000010000 */
[----:B------:R-:W-:-:S07]  /*3220*/  IMAD.MOV.U32 R54, RZ, RZ, 0x1 ;  /* 0x00000001ff367424 */ /* 0x000fce00078e00ff */
[----:B------:R-:W-:Y:S05]  /*3230*/  WARPSYNC.COLLECTIVE R57, `(.L_x_321) ;  /* 0x0000000039087348 */ /* 0x000fea0003c00000 */
[----:B------:R0:W1:Y:S02]  /*3240*/  SHFL.BFLY P0, R71, R74, R54, R55 ;  /* 0x0c0000364a477389 */ /* 0x0000640000000037 */
[----:B01----:R-:W-:Y:S05]  /*3250*/  ENDCOLLECTIVE ;  /* 0x000000000000791b */ /* 0x003fea0003800000 */
.L_x_321:
[----:B------:R-:W-:Y:S02]  /*3260*/  IMAD.MOV.U32 R74, RZ, RZ, R56 ;  /* 0x000000ffff4a7224 */ /* 0x000fe400078e0038 */
[----:B------:R-:W-:Y:S01]  /*3270*/  HFMA2 R54, -RZ, RZ, 0, 1.1920928955078125e-07 ;  /* 0x00000002ff367431 */ /* 0x000fe200000001ff */
[----:B------:R-:W-:-:S07]  /*3280*/  MOV R53, R71 ;  /* 0x0000004700357202 */ /* 0x000fce0000000f00 */
[----:B------:R-:W-:Y:S05]  /*3290*/  WARPSYNC.COLLECTIVE R57, `(.L_x_322) ;  /* 0x0000000039087348 */ /* 0x000fea0003c00000 */
[----:B------:R0:W1:Y:S02]  /*32a0*/  SHFL.BFLY P0, R71, R74, R54, R55 ;  /* 0x0c0000364a477389 */ /* 0x0000640000000037 */
[----:B01----:R-:W-:Y:S05]  /*32b0*/  ENDCOLLECTIVE ;  /* 0x000000000000791b */ /* 0x003fea0003800000 */
.L_x_322:
[----:B------:R-:W-:-:S05]  /*32c0*/  FADD.FTZ R67, R53, R66 ;  /* 0x0000004235437221 */ /* 0x000fca0000010000 */
[----:B------:R-:W-:Y:S01]  /*32d0*/  MOV R74, R67 ;  /* 0x00000043004a7202 */ /* 0x000fe20000000f00 */
[----:B------:R-:W-:-:S07]  /*32e0*/  IMAD.MOV.U32 R53, RZ, RZ, R71 ;  /* 0x000000ffff357224 */ /* 0x000fce00078e0047 */
[----:B------:R-:W-:Y:S05]  /*32f0*/  WARPSYNC.COLLECTIVE R57, `(.L_x_323) ;  /* 0x0000000039087348 */ /* 0x000fea0003c00000 */
[----:B------:R0:W1:Y:S02]  /*3300*/  SHFL.BFLY P0, R71, R74, R54, R55 ;  /* 0x0c0000364a477389 */ /* 0x0000640000000037 */
[----:B01----:R-:W-:Y:S05]  /*3310*/  ENDCOLLECTIVE ;  /* 0x000000000000791b */ /* 0x003fea0003800000 */
.L_x_323:
[----:B------:R-:W-:-:S05]  /*3320*/  FADD.FTZ R69, R56, R53 ;  /* 0x0000003538457221 */ /* 0x000fca0000010000 */
[----:B------:R-:W-:Y:S01]  /*3330*/  MOV R74, R69 ;  /* 0x00000045004a7202 */ /* 0x000fe20000000f00 */
[----:B------:R-:W-:Y:S02]  /*3340*/  IMAD.MOV.U32 R54, RZ, RZ, 0x4 ;  /* 0x00000004ff367424 */ /* 0x000fe400078e00ff */
[----:B------:R-:W-:-:S07]  /*3350*/  IMAD.MOV.U32 R70, RZ, RZ, R71 ;  /* 0x000000ffff467224 */ /* 0x000fce00078e0047 */
[----:B------:R-:W-:Y:S05]  /*3360*/  WARPSYNC.COLLECTIVE R57, `(.L_x_324) ;  /* 0x0000000039087348 */ /* 0x000fea0003c00000 */
[----:B------:R0:W1:Y:S02]  /*3370*/  SHFL.BFLY P0, R71, R74, R54, R55 ;  /* 0x0c0000364a477389 */ /* 0x0000640000000037 */
[----:B01----:R-:W-:Y:S05]  /*3380*/  ENDCOLLECTIVE ;  /* 0x000000000000791b */ /* 0x003fea0003800000 */
.L_x_324:
[----:B------:R-:W-:-:S04]  /*3390*/  FADD.FTZ R70, R67, R70 ;  /* 0x0000004643467221 */ /* 0x000fc80000010000 */
[----:B------:R-:W-:Y:S01]  /*33a0*/  IMAD.MOV.U32 R74, RZ, RZ, R70 ;  /* 0x000000ffff4a7224 */ /* 0x000fe200078e0046 */
[----:B------:R-:W-:-:S07]  /*33b0*/  MOV R72, R71 ;  /* 0x0000004700487202 */ /* 0x000fce0000000f00 */
[----:B------:R-:W-:Y:S05]  /*33c0*/  WARPSYNC.COLLECTIVE R57, `(.L_x_325) ;  /* 0x0000000039087348 */ /* 0x000fea0003c00000 */
[----:B------:R0:W1:Y:S02]  /*33d0*/  SHFL.BFLY P0, R71, R74, R54, R55 ;  /* 0x0c0000364a477389 */ /* 0x0000640000000037 */
[----:B01----:R-:W-:Y:S05]  /*33e0*/  ENDCOLLECTIVE ;  /* 0x000000000000791b */ /* 0x003fea0003800000 */
.L_x_325:
[----:B------:R-:W-:-:S04]  /*33f0*/  FADD.FTZ R72, R69, R72 ;  /* 0x0000004845487221 */ /* 0x000fc80000010000 */
[----:B------:R-:W-:Y:S02]  /*3400*/  IMAD.MOV.U32 R74, RZ, RZ, R72 ;  /* 0x000000ffff4a7224 */ /* 0x000fe400078e0048 */
[----:B------:R-:W-:Y:S01]  /*3410*/  HFMA2 R54, -RZ, RZ, 0, 4.76837158203125e-07 ;  /* 0x00000008ff367431 */ /* 0x000fe200000001ff */
[----:B------:R-:W-:-:S07]  /*3420*/  MOV R53, R71 ;  /* 0x0000004700357202 */ /* 0x000fce0000000f00 */
[----:B------:R-:W-:Y:S05]  /*3430*/  WARPSYNC.COLLECTIVE R57, `(.L_x_326) ;  /* 0x0000000039087348 */ /* 0x000fea0003c00000 */
[----:B------:R0:W1:Y:S02]  /*3440*/  SHFL.BFLY P0, R71, R74, R54, R55 ;  /* 0x0c0000364a477389 */ /* 0x0000640000000037 */
[----:B01----:R-:W-:Y:S05]  /*3450*/  ENDCOLLECTIVE ;  /* 0x000000000000791b */ /* 0x003fea0003800000 */
.L_x_326:
[----:B------:R-:W-:-:S05]  /*3460*/  FADD.FTZ R61, R70, R53 ;  /* 0x00000035463d7221 */ /* 0x000fca0000010000 */
[----:B------:R-:W-:Y:S01]  /*3470*/  MOV R74, R61 ;  /* 0x0000003d004a7202 */ /* 0x000fe20000000f00 */
[----:B------:R-:W-:-:S07]  /*3480*/  IMAD.MOV.U32 R53, RZ, RZ, R71 ;  /* 0x000000ffff357224 */ /* 0x000fce00078e0047 */
[----:B------:R-:W-:Y:S05]  /*3490*/  WARPSYNC.COLLECTIVE R57, `(.L_x_327) ;  /* 0x0000000039087348 */ /* 0x000fea0003c00000 */
[----:B------:R0:W1:Y:S02]  /*34a0*/  SHFL.BFLY P0, R71, R74, R54, R55 ;  /* 0x0c0000364a477389 */ /* 0x0000640000000037 */
[----:B01----:R-:W-:Y:S05]  /*34b0*/  ENDCOLLECTIVE ;  /* 0x000000000000791b */ /* 0x003fea0003800000 */
.L_x_327:
[----:B------:R-:W-:-:S05]  /*34c0*/  FADD.FTZ R53, R72, R53 ;  /* 0x0000003548357221 */ /* 0x000fca0000010000 */
[----:B------:R-:W-:Y:S01]  /*34d0*/  MOV R74, R53 ;  /* 0x00000035004a7202 */ /* 0x000fe20000000f00 */
[----:B------:R-:W-:Y:S02]  /*34e0*/  IMAD.MOV.U32 R54, RZ, RZ, 0x10 ;  /* 0x00000010ff367424 */ /* 0x000fe400078e00ff */
[----:B------:R-:W-:-:S07]  /*34f0*/  IMAD.MOV.U32 R66, RZ, RZ, R71 ;  /* 0x000000ffff427224 */ /* 0x000fce00078e0047 */
[----:B------:R-:W-:Y:S05]  /*3500*/  WARPSYNC.COLLECTIVE R57, `(.L_x_328) ;  /* 0x0000000039087348 */ /* 0x000fea0003c00000 */
[----:B------:R0:W1:Y:S02]  /*3510*/  SHFL.BFLY P0, R71, R74, R54, R55 ;  /* 0x0c0000364a477389 */ /* 0x0000640000000037 */
[----:B01----:R-:W-:Y:S05]  /*3520*/  ENDCOLLECTIVE ;  /* 0x000000000000791b */ /* 0x003fea0003800000 */
.L_x_328:
[----:B------:R-:W-:-:S04]  /*3530*/  FADD.FTZ R56, R61, R66 ;  /* 0x000000423d387221 */ /* 0x000fc80000010000 */
[----:B------:R-:W-:Y:S01]  /*3540*/  IMAD.MOV.U32 R74, RZ, RZ, R56 ;  /* 0x000000ffff4a7224 */ /* 0x000fe200078e0038 */
[----:B------:R-:W-:-:S07]  /*3550*/  MOV R66, R71 ;  /* 0x0000004700427202 */ /* 0x000fce0000000f00 */
[----:B------:R-:W-:Y:S05]  /*3560*/  WARPSYNC.COLLECTIVE R57, `(.L_x_329) ;  /* 0x0000000039087348 */ /* 0x000fea0003c00000 */
[----:B------:R0:W1:Y:S02]  /*3570*/  SHFL.BFLY P0, R71, R74, R54, R55 ;  /* 0x0c0000364a477389 */ /* 0x0000640000000037 */
[----:B01----:R-:W-:Y:S05]  /*3580*/  ENDCOLLECTIVE ;  /* 0x000000000000791b */ /* 0x003fea0003800000 */
.L_x_329:
[----:B------:R-:W-:Y:S01]  /*3590*/  MOV R67, R71 ;  /* 0x0000004700437202 */ /* 0x000fe20000000f00 */
[----:B------:R-:W-:Y:S06]  /*35a0*/  BRA `(.L_x_330) ;  /* 0xffffffd8007c7947 */ /* 0x000fec000383ffff */
.L_x_331:
        /* <DEDUP_REMOVED lines=13> */
.L_x_6347:


//--------------------- .text._ZN10layer_norm22ln_bwd_finalize_kernelINS_22Kernel_traits_finalizeILj256E13__nv_bfloat16S2_S2_S2_fjLb0ELj1024ELj4ENS_18Kernel_traits_baseILj256ES2_S2_S2_S2_fjLj1024EEEEELb0ELb1EEEvNS_9BwdParamsE --------------------------
	.section	.text._ZN10layer_norm22ln_bwd_finalize_kernelINS_22Kernel_traits_finalizeILj256E13__nv_bfloat16S2_S2_S2_fjLb0ELj1024ELj4ENS_18Kernel_traits_baseILj256ES2_S2_S2_S2_fjLj1024EEEEELb0ELb1EEEvNS_9BwdParamsE,"ax",@progbits
	.align	128
        .global         _ZN10layer_norm22ln_bwd_finalize_kernelINS_22Kernel_traits_finalizeILj256E13__nv_bfloat16S2_S2_S2_fjLb0ELj1024ELj4ENS_18Kernel_traits_baseILj256ES2_S2_S2_S2_fjLj1024EEEEELb0ELb1EEEvNS_9BwdParamsE
        .type           _ZN10layer_norm22ln_bwd_finalize_kernelINS_22Kernel_traits_finalizeILj256E13__nv_bfloat16S2_S2_S2_fjLb0ELj1024ELj4ENS_18Kernel_traits_baseILj256ES2_S2_S2_S2_fjLj1024EEEEELb0ELb1EEEvNS_9BwdParamsE,@function
        .size           _ZN10layer_norm22ln_bwd_finalize_kernelINS_22Kernel_traits_finalizeILj256E13__nv_bfloat16S2_S2_S2_fjLb0ELj1024ELj4ENS_18Kernel_traits_baseILj256ES2_S2_S2_S2_fjLj1024EEEEELb0ELb1EEEvNS_9BwdParamsE,(.L_x_6348 - _ZN10layer_norm22ln_bwd_finalize_kernelINS_22Kernel_traits_finalizeILj256E13__nv_bfloat16S2_S2_S2_fjLb0ELj1024ELj4ENS_18Kernel_traits_baseILj256ES2_S2_S2_S2_fjLj1024EEEEELb0ELb1EEEvNS_9BwdParamsE)
        .other          _ZN10layer_norm22ln_bwd_finalize_kernelINS_22Kernel_traits_finalizeILj256E13__nv_bfloat16S2_S2_S2_fjLb0ELj1024ELj4ENS_18Kernel_traits_baseILj256ES2_S2_S2_S2_fjLj1024EEEEELb0ELb1EEEvNS_9BwdParamsE,@"STO_CUDA_ENTRY STV_DEFAULT"
_ZN10layer_norm22ln_bwd_finalize_kernelINS_22Kernel_traits_finalizeILj256E13__nv_bfloat16S2_S2_S2_fjLb0ELj1024ELj4ENS_18Kernel_traits_baseILj256ES2_S2_S2_S2_fjLj1024EEEEELb0ELb1EEEvNS_9BwdParamsE:
.text._ZN10layer_norm22ln_bwd_finalize_kernelINS_22Kernel_traits_finalizeILj256E13__nv_bfloat16S2_S2_S2_fjLb0ELj1024ELj4ENS_18Kernel_traits_baseILj256ES2_S2_S2_S2_fjLj1024EEEEELb0ELb1EEEvNS_9BwdParamsE:
[----:B------:R-:W-:Y:S08]  /*0000*/  LDC R1, c[0x0][0x37c] ;  /* 0x0000df00ff017b82 */ /* 0x000ff00000000800 */
[----:B------:R-:W0:Y:S01]  /*0010*/  S2UR UR4, SR_CTAID.X ;  /* 0x00000000000479c3 */ /* 0x000e220000002500 */
[----:B------:R-:W1:Y:S01]  /*0020*/  S2R R4, SR_TID.X ;  /* 0x0000000000047919 */ /* 0x000e620000002100 */
[----:B0-----:R-:W-:-:S06]  /*0030*/  USHF.L.U32 UR7, UR4, 0x5, URZ ;  /* 0x0000000504077899 */ /* 0x001fcc00080006ff */
[----:B------:R-:W-:-:S04]  /*0040*/  MOV R3, UR7 ;  /* 0x0000000700037c02 */ /* 0x000fc80008000f00 */
[----:B-1----:R-:W-:-:S04]  /*0050*/  LOP3.LUT R0, R3, 0x1f, R4, 0xf8, !PT ;  /* 0x0000001f03007812 */ /* 0x002fc800078ef804 */
[----:B------:R-:W-:-:S13]  /*0060*/  ISETP.GT.U32.AND P0, PT, R0, 0xff, PT ;  /* 0x000000ff0000780c */ /* 0x000fda0003f04070 */
[----:B------:R-:W-:Y:S05]  /*0070*/  @P0 EXIT ;  /* 0x000000000000094d */ /* 0x000fea0003800000 */
[----:B------:R-:W0:Y:S01]  /*0080*/  LDCU UR10, c[0x0][0x380] ;  /* 0x00007000ff0a77ac */ /* 0x000e220008000800 */
[----:B------:R-:W-:Y:S01]  /*0090*/  SHF.R.U32.HI R0, RZ, 0x5, R4 ;  /* 0x00000005ff007819 */ /* 0x000fe20000011604 */
[----:B------:R-:W-:Y:S01]  /*00a0*/  BSSY.RECONVERGENT B0, `(.L_x_332) ;  /* 0x0000145000007945 */ /* 0x000fe20003800200 */
[----:B------:R-:W-:Y:S01]  /*00b0*/  HFMA2 R3, -RZ, RZ, 0, 0 ;  /* 0x00000000ff037431 */ /* 0x000fe200000001ff */
[----:B------:R-:W-:Y:S01]  /*00c0*/  USHF.L.U32 UR4, UR4, 0x4, URZ ;  /* 0x0000000404047899 */ /* 0x000fe200080006ff */
[----:B------:R-:W-:Y:S01]  /*00d0*/  LOP3.LUT R4, R4, 0x1f, RZ, 0xc0, !PT ;  /* 0x0000001f04047812 */ /* 0x000fe200078ec0ff */
[----:B------:R-:W1:Y:S01]  /*00e0*/  LDCU.64 UR8, c[0x0][0x358] ;  /* 0x00006b00ff0877ac */ /* 0x000e620008000a00 */
[----:B------:R-:W-:Y:S01]  /*00f0*/  MOV R26, RZ ;  /* 0x000000ff001a7202 */ /* 0x000fe20000000f00 */
[----:B------:R-:W-:Y:S01]  /*0100*/  ULOP3.LUT UR4, UR4, 0x7ffffff0, URZ, 0xc0, !UPT ;  /* 0x7ffffff004047892 */ /* 0x000fe2000f8ec0ff */
[----:B0-----:R-:W-:-:S13]  /*0110*/  ISETP.GE.U32.AND P0, PT, R0, UR10, PT ;  /* 0x0000000a00007c0c */ /* 0x001fda000bf06070 */
[----:B-1----:R-:W-:Y:S05]  /*0120*/  @P0 BRA `(.L_x_333) ;  /* 0x0000001000f00947 */ /* 0x002fea0003800000 */
        /* <DEDUP_REMOVED lines=11> */
[----:B------:R-:W0:Y:S01]  /*01e0*/  LDC R5, c[0x0][0x388] ;  /* 0x0000e200ff057b82 */ /* 0x000e220000000800 */
[C---:B------:R-:W-:Y:S02]  /*01f0*/  LOP3.LUT R10, R0.reuse, 0x100, RZ, 0xfc, !PT ;  /* 0x00000100000a7812 */ /* 0x040fe400078efcff */
[C---:B------:R-:W-:Y:S02]  /*0200*/  LOP3.LUT R12, R0.reuse, 0x120, RZ, 0xfc, !PT ;  /* 0x00000120000c7812 */ /* 0x040fe400078efcff */
[C---:B------:R-:W-:Y:S02]  /*0210*/  LOP3.LUT R14, R0.reuse, 0x140, RZ, 0xfc, !PT ;  /* 0x00000140000e7812 */ /* 0x040fe400078efcff */
[C---:B------:R-:W-:Y:S02]  /*0220*/  LOP3.LUT R22, R0.reuse, 0x160, RZ, 0xfc, !PT ;  /* 0x0000016000167812 */ /* 0x040fe400078efcff */
[C---:B------:R-:W-:Y:S02]  /*0230*/  LOP3.LUT R26, R0.reuse, 0x180, RZ, 0xfc, !PT ;  /* 0x00000180001a7812 */ /* 0x040fe400078efcff */
[----:B------:R-:W-:-:S02]  /*0240*/  LOP3.LUT R28, R0, 0x1a0, RZ, 0xfc, !PT ;  /* 0x000001a0001c7812 */ /* 0x000fc400078efcff */
[C---:B------:R-:W-:Y:S02]  /*0250*/  LOP3.LUT R27, R0.reuse, 0x1c0, RZ, 0xfc, !PT ;  /* 0x000001c0001b7812 */ /* 0x040fe400078efcff */
[C---:B------:R-:W-:Y:S02]  /*0260*/  LOP3.LUT R7, R0.reuse, 0x1e0, RZ, 0xfc, !PT ;  /* 0x000001e000077812 */ /* 0x040fe400078efcff */
[C---:B------:R-:W-:Y:S02]  /*0270*/  LOP3.LUT R19, R0.reuse, 0x80, RZ, 0xfc, !PT ;  /* 0x0000008000137812 */ /* 0x040fe400078efcff */
[C---:B------:R-:W-:Y:S02]  /*0280*/  LOP3.LUT R20, R0.reuse, 0xa0, RZ, 0xfc, !PT ;  /* 0x000000a000147812 */ /* 0x040fe400078efcff */
[C---:B------:R-:W-:Y:S02]  /*0290*/  LOP3.LUT R18, R0.reuse, 0xc0, RZ, 0xfc, !PT ;  /* 0x000000c000127812 */ /* 0x040fe400078efcff */
[----:B------:R-:W-:Y:S01]  /*02a0*/  LOP3.LUT R16, R0, 0xe0, RZ, 0xfc, !PT ;  /* 0x000000e000107812 */ /* 0x000fe200078efcff */
[-C--:B0-----:R-:W-:Y:S01]  /*02b0*/  IMAD R25, R8, R5.reuse, UR7 ;  /* 0x0000000708197e24 */ /* 0x081fe2000f8e0205 */
[----:B------:R-:W-:Y:S01]  /*02c0*/  LOP3.LUT R6, R0, 0x40, RZ, 0xfc, !PT ;  /* 0x0000004000067812 */ /* 0x000fe200078efcff */
[-C--:B------:R-:W-:Y:S01]  /*02d0*/  IMAD R15, R10, R5.reuse, UR7 ;  /* 0x000000070a0f7e24 */ /* 0x080fe2000f8e0205 */
[----:B------:R-:W-:Y:S01]  /*02e0*/  LOP3.LUT R2, R0, 0x60, RZ, 0xfc, !PT ;  /* 0x0000006000027812 */ /* 0x000fe200078efcff */
[-C--:B------:R-:W-:Y:S01]  /*02f0*/  IMAD R8, R12, R5.reuse, UR7 ;  /* 0x000000070c087e24 */ /* 0x080fe2000f8e0205 */
[----:B------:R-:W-:Y:S01]  /*0300*/  LOP3.LUT R24, R24, 0xffffff0, RZ, 0xc0, !PT ;  /* 0x0ffffff018187812 */ /* 0x000fe200078ec0ff */
[----:B------:R-:W-:Y:S01]  /*0310*/  IMAD R10, R14, R5, UR7 ;  /* 0x000000070e0a7e24 */ /* 0x000fe2000f8e0205 */
[----:B------:R-:W-:Y:S01]  /*0320*/  IADD3 R25, PT, PT, R4, R25, RZ ;  /* 0x0000001904197210 */ /* 0x000fe20007ffe0ff */
[----:B------:R-:W-:Y:S01]  /*0330*/  IMAD R12, R22, R5, UR7 ;  /* 0x00000007160c7e24 */ /* 0x000fe2000f8e0205 */
[----:B------:R-:W-:Y:S01]  /*0340*/  IADD3 R15, PT, PT, R4, R15, RZ ;  /* 0x0000000f040f7210 */ /* 0x000fe20007ffe0ff */
[----:B------:R-:W-:-:S02]  /*0350*/  IMAD R14, R26, R5, UR7 ;  /* 0x000000071a0e7e24 */ /* 0x000fc4000f8e0205 */
[----:B------:R-:W-:Y:S02]  /*0360*/  HFMA2 R26, -RZ, RZ, 0, 0 ;  /* 0x00000000ff1a7431 */ /* 0x000fe400000001ff */
[-C--:B------:R-:W-:Y:S01]  /*0370*/  IMAD R29, R28, R5.reuse, UR7 ;  /* 0x000000071c1d7e24 */ /* 0x080fe2000f8e0205 */
[C---:B------:R-:W-:Y:S01]  /*0380*/  IADD3 R8, PT, PT, R4.reuse, R8, RZ ;  /* 0x0000000804087210 */ /* 0x040fe20007ffe0ff */
[-C--:B------:R-:W-:Y:S01]  /*0390*/  IMAD R27, R27, R5.reuse, UR7 ;  /* 0x000000071b1b7e24 */ /* 0x080fe2000f8e0205 */
[C---:B------:R-:W-:Y:S01]  /*03a0*/  IADD3 R10, PT, PT, R4.reuse, R10, RZ ;  /* 0x0000000a040a7210 */ /* 0x040fe20007ffe0ff */
[-C--:B------:R-:W-:Y:S01]  /*03b0*/  IMAD R7, R7, R5.reuse, UR7 ;  /* 0x0000000707077e24 */ /* 0x080fe2000f8e0205 */
[C---:B------:R-:W-:Y:S01]  /*03c0*/  IADD3 R12, PT, PT, R4.reuse, R12, RZ ;  /* 0x0000000c040c7210 */ /* 0x040fe20007ffe0ff */
[-C--:B------:R-:W-:Y:S01]  /*03d0*/  IMAD R19, R19, R5.reuse, UR7 ;  /* 0x0000000713137e24 */ /* 0x080fe2000f8e0205 */
[----:B------:R-:W-:Y:S01]  /*03e0*/  IADD3 R14, PT, PT, R4, R14, RZ ;  /* 0x0000000e040e7210 */ /* 0x000fe20007ffe0ff */
[----:B------:R-:W-:Y:S01]  /*03f0*/  IMAD R9, R20, R5, UR7 ;  /* 0x0000000714097e24 */ /* 0x000fe2000f8e0205 */
        /* <DEDUP_REMOVED lines=10> */
[----:B------:R-:W-:-:S02]  /*04a0*/  IADD3 R11, PT, PT, R4, R11, RZ ;  /* 0x0000000b040b7210 */ /* 0x000fc40007ffe0ff */
[C---:B------:R-:W-:Y:S02]  /*04b0*/  IADD3 R13, PT, PT, R4.reuse, R13, RZ ;  /* 0x0000000d040d7210 */ /* 0x040fe40007ffe0ff */
[C---:B------:R-:W-:Y:S02]  /*04c0*/  IADD3 R6, PT, PT, R4.reuse, R23, RZ ;  /* 0x0000001704067210 */ /* 0x040fe40007ffe0ff */
[C---:B------:R-:W-:Y:S02]  /*04d0*/  IADD3 R17, PT, PT, R4.reuse, R17, RZ ;  /* 0x0000001104117210 */ /* 0x040fe40007ffe0ff */
[----:B------:R-:W-:Y:S02]  /*04e0*/  IADD3 R4, PT, PT, R4, R21, RZ ;  /* 0x0000001504047210 */ /* 0x000fe40007ffe0ff */
[----:B------:R-:W-:Y:S02]  /*04f0*/  MOV R2, R0 ;  /* 0x0000000000027202 */ /* 0x000fe40000000f00 */
[----:B------:R-:W-:-:S07]  /*0500*/  IADD3 R24, PT, PT, -R24, RZ, RZ ;  /* 0x000000ff18187210 */ /* 0x000fce0007ffe1ff */
.L_x_336:
[----:B------:R-:W0:Y:S02]  /*0510*/  LDC.64 R20, c[0x0][0x440] ;  /* 0x00011000ff147b82 */ /* 0x000e240000000a00 */
[----:B0-----:R-:W-:-:S06]  /*0520*/  IMAD.WIDE.U32 R22, R4, 0x4, R20 ;  /* 0x0000000404167825 */ /* 0x001fcc00078e0014 */
[----:B------:R-:W2:Y:S02]  /*0530*/  LDG.E R23, desc[UR8][R22.64] ;  /* 0x0000000816177981 */ /* 0x000ea4000c1e1900 */
[----:B--2---:R-:W-:Y:S01]  /*0540*/  FADD.FTZ R28, R23, R26 ;  /* 0x0000001a171c7221 */ /* 0x004fe20000010000 */
[----:B------:R-:W-:-:S06]  /*0550*/  IMAD.WIDE.U32 R26, R25, 0x4, R20 ;  /* 0x00000004191a7825 */ /* 0x000fcc00078e0014 */
[----:B------:R-:W2:Y:S02]  /*0560*/  LDG.E R27, desc[UR8][R26.64] ;  /* 0x000000081a1b7981 */ /* 0x000ea4000c1e1900 */
[----:B--2---:R-:W-:Y:S01]  /*0570*/  FADD.FTZ R27, R28, R27 ;  /* 0x0000001b1c1b7221 */ /* 0x004fe20000010000 */
[----:B------:R-:W-:-:S06]  /*0580*/  IMAD.WIDE.U32 R28, R6, 0x4, R20 ;  /* 0x00000004061c7825 */ /* 0x000fcc00078e0014 */
[----:B------:R-:W2:Y:S01]  /*0590*/  LDG.E R28, desc[UR8][R28.64] ;  /* 0x000000081c1c7981 */ /* 0x000ea2000c1e1900 */
[----:B------:R-:W-:-:S06]  /*05a0*/  IMAD.WIDE.U32 R22, R19, 0x4, R20 ;  /* 0x0000000413167825 */ /* 0x000fcc00078e0014 */
[----:B------:R-:W3:Y:S01]  /*05b0*/  LDG.E R23, desc[UR8][R22.64] ;  /* 0x0000000816177981 */ /* 0x000ee2000c1e1900 */
[----:B--2---:R-:W-:Y:S01]  /*05c0*/  FADD.FTZ R28, R27, R28 ;  /* 0x0000001c1b1c7221 */ /* 0x004fe20000010000 */
[----:B------:R-:W-:-:S06]  /*05d0*/  IMAD.WIDE.U32 R26, R17, 0x4, R20 ;  /* 0x00000004111a7825 */ /* 0x000fcc00078e0014 */
[----:B------:R-:W2:Y:S02]  /*05e0*/  LDG.E R27, desc[UR8][R26.64] ;  /* 0x000000081a1b7981 */ /* 0x000ea4000c1e1900 */
[----:B--2---:R-:W-:-:S04]  /*05f0*/  FADD.FTZ R28, R28, R27 ;  /* 0x0000001b1c1c7221 */ /* 0x004fc80000010000 */
[----:B---3--:R-:W-:Y:S01]  /*0600*/  FADD.FTZ R28, R28, R23 ;  /* 0x000000171c1c7221 */ /* 0x008fe20000010000 */
        /* <DEDUP_REMOVED lines=12> */
[----:B------:R-:W-:-:S04]  /*06d0*/  IMAD.WIDE.U32 R22, R8, 0x4, R20 ;  /* 0x0000000408167825 */ /* 0x000fc800078e0014 */
[----:B------:R-:W-:Y:S02]  /*06e0*/  IMAD.WIDE.U32 R28, R10, 0x4, R20 ;  /* 0x000000040a1c7825 */ /* 0x000fe400078e0014 */
[----:B------:R-:W2:Y:S04]  /*06f0*/  LDG.E R23, desc[UR8][R22.64] ;  /* 0x0000000816177981 */ /* 0x000ea8000c1e1900 */
[----:B------:R-:W3:Y:S01]  /*0700*/  LDG.E R29, desc[UR8][R28.64] ;  /* 0x000000081c1d7981 */ /* 0x000ee2000c1e1900 */
        /* <DEDUP_REMOVED lines=8> */
[----:B------:R-:W-:-:S06]  /*0790*/  IMAD.WIDE.U32 R26, R16, 0x4, R20 ;  /* 0x00000004101a7825 */ /* 0x000fcc00078e0014 */
[----:B------:R-:W2:Y:S02]  /*07a0*/  LDG.E R27, desc[UR8][R26.64] ;  /* 0x000000081a1b7981 */ /* 0x000ea4000c1e1900 */
[----:B--2---:R-:W-:Y:S01]  /*07b0*/  FADD.FTZ R22, R28, R27 ;  /* 0x0000001b1c167221 */ /* 0x004fe20000010000 */
[----:B------:R-:W-:-:S04]  /*07c0*/  IMAD.WIDE.U32 R28, R18, 0x4, R20 ;  /* 0x00000004121c7825 */ /* 0x000fc800078e0014 */
[----:B------:R-:W-:Y:S02]  /*07d0*/  IMAD.WIDE.U32 R20, R7, 0x4, R20 ;  /* 0x0000000407147825 */ /* 0x000fe400078e0014 */
[----:B------:R-:W2:Y:S04]  /*07e0*/  LDG.E R29, desc[UR8][R28.64] ;  /* 0x000000081c1d7981 */ /* 0x000ea8000c1e1900 */
[----:B------:R0:W3:Y:S02]  /*07f0*/  LDG.E R23, desc[UR8][R20.64] ;  /* 0x0000000814177981 */ /* 0x0000e4000c1e1900 */
[----:B0-----:R-:W0:Y:S01]  /*0800*/  LDC.64 R20, c[0x0][0x448] ;  /* 0x00011200ff147b82 */ /* 0x001e220000000a00 */
[----:B--2---:R-:W-:-:S04]  /*0810*/  FADD.FTZ R22, R22, R29 ;  /* 0x0000001d16167221 */ /* 0x004fc80000010000 */
[----:B---3--:R-:W-:Y:S01]  /*0820*/  FADD.FTZ R26, R22, R23 ;  /* 0x00000017161a7221 */ /* 0x008fe20000010000 */
[----:B0-----:R-:W-:-:S04]  /*0830*/  IMAD.WIDE.U32 R22, R4, 0x4, R20 ;  /* 0x0000000404167825 */ /* 0x001fc800078e0014 */
[----:B------:R-:W-:Y:S02]  /*0840*/  IMAD.WIDE.U32 R28, R25, 0x4, R20 ;  /* 0x00000004191c7825 */ /* 0x000fe400078e0014 */
[----:B------:R-:W2:Y:S04]  /*0850*/  LDG.E R22, desc[UR8][R22.64] ;  /* 0x0000000816167981 */ /* 0x000ea8000c1e1900 */
[----:B------:R-:W3:Y:S01]  /*0860*/  LDG.E R27, desc[UR8][R28.64] ;  /* 0x000000081c1b7981 */ /* 0x000ee2000c1e1900 */
[----:B--2---:R-:W-:Y:S01]  /*0870*/  FADD.FTZ R3, R22, R3 ;  /* 0x0000000316037221 */ /* 0x004fe20000010000 */
[----:B------:R-:W-:-:S04]  /*0880*/  IMAD.WIDE.U32 R22, R6, 0x4, R20 ;  /* 0x0000000406167825 */ /* 0x000fc800078e0014 */
[----:B---3--:R-:W-:Y:S02]  /*0890*/  FADD.FTZ R3, R3, R27 ;  /* 0x0000001b03037221 */ /* 0x008fe40000010000 */
[----:B------:R-:W2:Y:S01]  /*08a0*/  LDG.E R27, desc[UR8][R22.64] ;  /* 0x00000008161b7981 */ /* 0x000ea2000c1e1900 */
[----:B------:R-:W-:-:S04]  /*08b0*/  IMAD.WIDE.U32 R28, R17, 0x4, R20 ;  /* 0x00000004111c7825 */ /* 0x000fc800078e0014 */
[----:B--2---:R-:W-:Y:S02]  /*08c0*/  FADD.FTZ R3, R3, R27 ;  /* 0x0000001b03037221 */ /* 0x004fe40000010000 */
        /* <DEDUP_REMOVED lines=32> */
[----:B------:R-:W-:-:S06]  /*0ad0*/  IMAD.WIDE.U32 R20, R7, 0x4, R20 ;  /* 0x0000000407147825 */ /* 0x000fcc00078e0014 */
[----:B------:R-:W3:Y:S01]  /*0ae0*/  LDG.E R20, desc[UR8][R20.64] ;  /* 0x0000000814147981 */ /* 0x000ee2000c1e1900 */
[----:B------:R-:W-:Y:S01]  /*0af0*/  IADD3 R24, PT, PT, R24, 0x10, RZ ;  /* 0x0000001018187810 */ /* 0x000fe20007ffe0ff */
[----:B--2---:R-:W-:Y:S02]  /*0b00*/  FADD.FTZ R3, R3, R27 ;  /* 0x0000001b03037221 */ /* 0x004fe40000010000 */
[----:B------:R-:W2:Y:S01]  /*0b10*/  LDG.E R27, desc[UR8][R22.64] ;  /* 0x00000008161b7981 */ /* 0x000ea2000c1e1900 */
[----:B------:R-:W-:Y:S02]  /*0b20*/  ISETP.NE.AND P0, PT, R24, RZ, PT ;  /* 0x000000ff1800720c */ /* 0x000fe40003f05270 */
[----:B------:R-:W-:Y:S02]  /*0b30*/  IADD3 R2, PT, PT, R2, 0x200, RZ ;  /* 0x0000020002027810 */ /* 0x000fe40007ffe0ff */
        /* <DEDUP_REMOVED lines=15> */
[----:B------:R-:W-:Y:S01]  /*0c30*/  LEA R7, R5, R7, 0x9 ;  /* 0x0000000705077211 */ /* 0x000fe200078e48ff */
[----:B--2---:R-:W-:-:S04]  /*0c40*/  FADD.FTZ R3, R3, R27 ;  /* 0x0000001b03037221 */ /* 0x004fc80000010000 */
[----:B---3--:R-:W-:Y:S01]  /*0c50*/  FADD.FTZ R3, R3, R20 ;  /* 0x0000001403037221 */ /* 0x008fe20000010000 */
[----:B------:R-:W-:Y:S06]  /*0c60*/  @P0 BRA `(.L_x_336) ;  /* 0xfffffff800280947 */ /* 0x000fec000383ffff */
.L_x_335:
[----:B------:R-:W-:Y:S05]  /*0c70*/  BSYNC.RECONVERGENT B1 ;  /* 0x0000000000017941 */ /* 0x000fea0003800200 */
.L_x_334:
        /* <DEDUP_REMOVED lines=12> */
[----:B------:R-:W-:Y:S02]  /*0d40*/  LOP3.LUT R7, R4, 0x7, RZ, 0xc0, !PT ;  /* 0x0000000704077812 */ /* 0x000fe400078ec0ff */
[----:B------:R-:W-:Y:S02]  /*0d50*/  MOV R5, UR7 ;  /* 0x0000000700057c02 */ /* 0x000fe40008000f00 */
[----:B------:R-:W-:Y:S02]  /*0d60*/  ISETP.NE.AND P1, PT, R7, RZ, PT ;  /* 0x000000ff0700720c */ /* 0x000fe40003f25270 */
[----:B0-----:R-:W-:-:S05]  /*0d70*/  LOP3.LUT R5, R5, 0x1f, R6, 0xf8, !PT ;  /* 0x0000001f05057812 */ /* 0x001fca00078ef806 */
[----:B------:R-:W-:Y:S06]  /*0d80*/  @!P0 BRA `(.L_x_338) ;  /* 0x0000000000f08947 */ /* 0x000fec0003800000 */
[----:B------:R-:W0:Y:S08]  /*0d90*/  LDC R18, c[0x0][0x388] ;  /* 0x0000e200ff127b82 */ /* 0x000e300000000800 */
[----:B------:R-:W1:Y:S08]  /*0da0*/  LDC.64 R10, c[0x0][0x440] ;  /* 0x00011000ff0a7b82 */ /* 0x000e700000000a00 */
[----:B------:R-:W2:Y:S01]  /*0db0*/  LDC.64 R14, c[0x0][0x448] ;  /* 0x00011200ff0e7b82 */ /* 0x000ea20000000a00 */
[----:B0-----:R-:W-:-:S05]  /*0dc0*/  IMAD R19, R2, R18, R5 ;  /* 0x0000001202137224 */ /* 0x001fca00078e0205 */
[----:B------:R-:W-:Y:S01]  /*0dd0*/  LEA R25, R18, R19, 0x5 ;  /* 0x0000001312197211 */ /* 0x000fe200078e28ff */
[----:B-1----:R-:W-:-:S04]  /*0de0*/  IMAD.WIDE.U32 R8, R19, 0x4, R10 ;  /* 0x0000000413087825 */ /* 0x002fc800078e000a */
[----:B------:R-:W-:Y:S01]  /*0df0*/  IMAD.WIDE.U32 R22, R25, 0x4, R10 ;  /* 0x0000000419167825 */ /* 0x000fe200078e000a */
[----:B------:R-:W3:Y:S03]  /*0e00*/  LDG.E R21, desc[UR8][R8.64] ;  /* 0x0000000808157981 */ /* 0x000ee6000c1e1900 */
[----:B--2---:R-:W-:Y:S02]  /*0e10*/  IMAD.WIDE.U32 R12, R19, 0x4, R14 ;  /* 0x00000004130c7825 */ /* 0x004fe400078e000e */
[----:B------:R-:W2:Y:S04]  /*0e20*/  LDG.E R22, desc[UR8][R22.64] ;  /* 0x0000000816167981 */ /* 0x000ea8000c1e1900 */
[----:B------:R0:W4:Y:S01]  /*0e30*/  LDG.E R20, desc[UR8][R12.64] ;  /* 0x000000080c147981 */ /* 0x000122000c1e1900 */
[----:B------:R-:W-:-:S04]  /*0e40*/  LEA R17, R18, R19, 0x6 ;  /* 0x0000001312117211 */ /* 0x000fc800078e30ff */
[C---:B------:R-:W-:Y:S01]  /*0e50*/  LEA R27, R18.reuse, R17, 0x5 ;  /* 0x00000011121b7211 */ /* 0x040fe200078e28ff */
[----:B------:R-:W-:Y:S01]  /*0e60*/  IMAD.WIDE.U32 R24, R25, 0x4, R14 ;  /* 0x0000000419187825 */ /* 0x000fe200078e000e */
[----:B------:R-:W-:-:S03]  /*0e70*/  LEA R19, R18, R19, 0x7 ;  /* 0x0000001312137211 */ /* 0x000fc600078e38ff */
[----:B0-----:R-:W-:-:S04]  /*0e80*/  IMAD.WIDE.U32 R12, R27, 0x4, R10 ;  /* 0x000000041b0c7825 */ /* 0x001fc800078e000a */
[C---:B------:R-:W-:Y:S02]  /*0e90*/  IMAD.WIDE.U32 R8, R17.reuse, 0x4, R10 ;  /* 0x0000000411087825 */ /* 0x040fe400078e000a */
[----:B------:R-:W5:Y:S02]  /*0ea0*/  LDG.E R13, desc[UR8][R12.64] ;  /* 0x000000080c0d7981 */ /* 0x000f64000c1e1900 */
[----:B------:R-:W-:Y:S02]  /*0eb0*/  IMAD.WIDE.U32 R16, R17, 0x4, R14 ;  /* 0x0000000411107825 */ /* 0x000fe400078e000e */
[----:B------:R-:W5:Y:S02]  /*0ec0*/  LDG.E R9, desc[UR8][R8.64] ;  /* 0x0000000808097981 */ /* 0x000f64000c1e1900 */
[C---:B------:R-:W-:Y:S02]  /*0ed0*/  IMAD.WIDE.U32 R28, R19.reuse, 0x4, R10 ;  /* 0x00000004131c7825 */ /* 0x040fe400078e000a */
[----:B------:R-:W5:Y:S04]  /*0ee0*/  LDG.E R16, desc[UR8][R16.64] ;  /* 0x0000000810107981 */ /* 0x000f68000c1e1900 */
[----:B------:R-:W5:Y:S04]  /*0ef0*/  LDG.E R12, desc[UR8][R24.64] ;  /* 0x00000008180c7981 */ /* 0x000f68000c1e1900 */
[----:B------:R0:W5:Y:S02]  /*0f00*/  LDG.E R8, desc[UR8][R28.64] ;  /* 0x000000081c087981 */ /* 0x000164000c1e1900 */
[----:B0-----:R-:W-:-:S05]  /*0f10*/  IMAD.WIDE.U32 R28, R19, 0x4, R14 ;  /* 0x00000004131c7825 */ /* 0x001fca00078e000e */
[----:B------:R0:W5:Y:S01]  /*0f20*/  LDG.E R17, desc[UR8][R28.64] ;  /* 0x000000081c117981 */ /* 0x000162000c1e1900 */
[----:B---3--:R-:W-:Y:S01]  /*0f30*/  FADD.FTZ R26, R26, R21 ;  /* 0x000000151a1a7221 */ /* 0x008fe20000010000 */
[----:B------:R-:W-:-:S03]  /*0f40*/  LEA R21, R18, R19, 0x5 ;  /* 0x0000001312157211 */ /* 0x000fc600078e28ff */
[----:B--2---:R-:W-:Y:S01]  /*0f50*/  FADD.FTZ R22, R26, R22 ;  /* 0x000000161a167221 */ /* 0x004fe20000010000 */
[----:B------:R-:W-:Y:S01]  /*0f60*/  IMAD.WIDE.U32 R26, R27, 0x4, R14 ;  /* 0x000000041b1a7825 */ /* 0x000fe200078e000e */
[----:B------:R-:W-:-:S03]  /*0f70*/  LEA R19, R18, R19, 0x6 ;  /* 0x0000001312137211 */ /* 0x000fc600078e30ff */
[----:B------:R-:W-:-:S04]  /*0f80*/  IMAD.WIDE.U32 R24, R21, 0x4, R10 ;  /* 0x0000000415187825 */ /* 0x000fc800078e000a */
[----:B----4-:R-:W-:Y:S01]  /*0f90*/  FADD.FTZ R23, R3, R20 ;  /* 0x0000001403177221 */ /* 0x010fe20000010000 */
[----:B------:R-:W2:Y:S01]  /*0fa0*/  LDG.E R26, desc[UR8][R26.64] ;  /* 0x000000081a1a7981 */ /* 0x000ea2000c1e1900 */
[----:B------:R-:W-:-:S03]  /*0fb0*/  IMAD.WIDE.U32 R20, R21, 0x4, R14 ;  /* 0x0000000415147825 */ /* 0x000fc600078e000e */
[----:B------:R1:W3:Y:S01]  /*0fc0*/  LDG.E R3, desc[UR8][R24.64] ;  /* 0x0000000818037981 */ /* 0x0002e2000c1e1900 */
[----:B0-----:R-:W-:-:S03]  /*0fd0*/  IMAD.WIDE.U32 R28, R19, 0x4, R10 ;  /* 0x00000004131c7825 */ /* 0x001fc600078e000a */
[----:B------:R-:W4:Y:S01]  /*0fe0*/  LDG.E R20, desc[UR8][R20.64] ;  /* 0x0000000814147981 */ /* 0x000f22000c1e1900 */
[----:B-1----:R-:W-:Y:S01]  /*0ff0*/  LEA R25, R18, R19, 0x5 ;  /* 0x0000001312197211 */ /* 0x002fe200078e28ff */
[----:B------:R-:W-:Y:S02]  /*1000*/  IMAD.WIDE.U32 R18, R19, 0x4, R14 ;  /* 0x0000000413127825 */ /* 0x000fe400078e000e */
[----:B------:R-:W4:Y:S02]  /*1010*/  LDG.E R24, desc[UR8][R28.64] ;  /* 0x000000081c187981 */ /* 0x000f24000c1e1900 */
[C---:B------:R-:W-:Y:S02]  /*1020*/  IMAD.WIDE.U32 R10, R25.reuse, 0x4, R10 ;  /* 0x00000004190a7825 */ /* 0x040fe400078e000a */
[----:B------:R-:W4:Y:S02]  /*1030*/  LDG.E R18, desc[UR8][R18.64] ;  /* 0x0000000812127981 */ /* 0x000f24000c1e1900 */
[----:B------:R-:W-:-:S02]  /*1040*/  IMAD.WIDE.U32 R14, R25, 0x4, R14 ;  /* 0x00000004190e7825 */ /* 0x000fc400078e000e */
[----:B------:R-:W4:Y:S04]  /*1050*/  LDG.E R10, desc[UR8][R10.64] ;  /* 0x000000080a0a7981 */ /* 0x000f28000c1e1900 */
[----:B------:R-:W4:Y:S01]  /*1060*/  LDG.E R14, desc[UR8][R14.64] ;  /* 0x000000080e0e7981 */ /* 0x000f22000c1e1900 */
[----:B-----5:R-:W-:Y:S01]  /*1070*/  FADD.FTZ R23, R23, R12 ;  /* 0x0000000c17177221 */ /* 0x020fe20000010000 */
[----:B------:R-:W-:-:S03]  /*1080*/  FADD.FTZ R22, R22, R9 ;  /* 0x0000000916167221 */ /* 0x000fc60000010000 */
[----:B------:R-:W-:Y:S01]  /*1090*/  FADD.FTZ R23, R23, R16 ;  /* 0x0000001017177221 */ /* 0x000fe20000010000 */
[----:B------:R-:W-:-:S04]  /*10a0*/  FADD.FTZ R13, R22, R13 ;  /* 0x0000000d160d7221 */ /* 0x000fc80000010000 */
[----:B------:R-:W-:Y:S01]  /*10b0*/  FADD.FTZ R8, R13, R8 ;  /* 0x000000080d087221 */ /* 0x000fe20000010000 */
[----:B------:R-:W-:Y:S01]  /*10c0*/  IADD3 R2, PT, PT, R2, 0x100, RZ ;  /* 0x0000010002027810 */ /* 0x000fe20007ffe0ff */
[----:B--2---:R-:W-:-:S04]  /*10d0*/  FADD.FTZ R26, R23, R26 ;  /* 0x0000001a171a7221 */ /* 0x004fc80000010000 */
[----:B------:R-:W-:Y:S01]  /*10e0*/  FADD.FTZ R17, R26, R17 ;  /* 0x000000111a117221 */ /* 0x000fe20000010000 */
[----:B---3--:R-:W-:-:S03]  /*10f0*/  FADD.FTZ R3, R8, R3 ;  /* 0x0000000308037221 */ /* 0x008fc60000010000 */
[----:B----4-:R-:W-:Y:S01]  /*1100*/  FADD.FTZ R17, R17, R20 ;  /* 0x0000001411117221 */ /* 0x010fe20000010000 */
[----:B------:R-:W-:-:S03]  /*1110*/  FADD.FTZ R3, R3, R24 ;  /* 0x0000001803037221 */ /* 0x000fc60000010000 */
[----:B------:R-:W-:Y:S01]  /*1120*/  FADD.FTZ R17, R17, R18 ;  /* 0x0000001211117221 */ /* 0x000fe20000010000 */
[----:B------:R-:W-:-:S03]  /*1130*/  FADD.FTZ R26, R3, R10 ;  /* 0x0000000a031a7221 */ /* 0x000fc60000010000 */
[----:B------:R-:W-:-:S07]  /*1140*/  FADD.FTZ R3, R17, R14 ;  /* 0x0000000e11037221 */ /* 0x000fce0000010000 */
.L_x_338:
[----:B------:R-:W-:Y:S05]  /*1150*/  BSYNC.RECONVERGENT B1 ;  /* 0x0000000000017941 */ /* 0x000fea0003800200 */
.L_x_337:
[----:B------:R-:W-:Y:S05]  /*1160*/  @!P1 BRA `(.L_x_333) ;  /* 0x0000000000e09947 */ /* 0x000fea0003800000 */
[----:B------:R-:W-:Y:S01]  /*1170*/  ISETP.GE.U32.AND P0, PT, R7, 0x4, PT ;  /* 0x000000040700780c */ /* 0x000fe20003f06070 */
[----:B------:R-:W-:Y:S01]  /*1180*/  BSSY.RECONVERGENT B1, `(.L_x_339) ;  /* 0x0000024000017945 */ /* 0x000fe20003800200 */
[----:B------:R-:W-:-:S04]  /*1190*/  LOP3.LUT R4, R4, 0x3, RZ, 0xc0, !PT ;  /* 0x0000000304047812 */ /* 0x000fc800078ec0ff */
[----:B------:R-:W-:-:S07]  /*11a0*/  ISETP.NE.AND P1, PT, R4, RZ, PT ;  /* 0x000000ff0400720c */ /* 0x000fce0003f25270 */
[----:B------:R-:W-:Y:S06]  /*11b0*/  @!P0 BRA `(.L_x_340) ;  /* 0x0000000000808947 */ /* 0x000fec0003800000 */
[----:B------:R-:W0:Y:S08]  /*11c0*/  LDC R7, c[0x0][0x388] ;  /* 0x0000e200ff077b82 */ /* 0x000e300000000800 */
[----:B------:R-:W1:Y:S08]  /*11d0*/  LDC.64 R8, c[0x0][0x448] ;  /* 0x00011200ff087b82 */ /* 0x000e700000000a00 */
[----:B------:R-:W2:Y:S01]  /*11e0*/  LDC.64 R10, c[0x0][0x440] ;  /* 0x00011000ff0a7b82 */ /* 0x000ea20000000a00 */
[----:B0-----:R-:W-:-:S05]  /*11f0*/  IMAD R12, R2, R7, R5 ;  /* 0x00000007020c7224 */ /* 0x001fca00078e0205 */
[CC--:B------:R-:W-:Y:S01]  /*1200*/  LEA R17, R7.reuse, R12.reuse, 0x5 ;  /* 0x0000000c07117211 */ /* 0x0c0fe200078e28ff */
[----:B-1----:R-:W-:Y:S01]  /*1210*/  IMAD.WIDE.U32 R20, R12, 0x4, R8 ;  /* 0x000000040c147825 */ /* 0x002fe200078e0008 */
[----:B------:R-:W-:-:S03]  /*1220*/  LEA R15, R7, R12, 0x6 ;  /* 0x0000000c070f7211 */ /* 0x000fc600078e30ff */
[--C-:B--2---:R-:W-:Y:S02]  /*1230*/  IMAD.WIDE.U32 R22, R12, 0x4, R10.reuse ;  /* 0x000000040c167825 */ /* 0x104fe400078e000a */
[----:B------:R-:W2:Y:S02]  /*1240*/  LDG.E R20, desc[UR8][R20.64] ;  /* 0x0000000814147981 */ /* 0x000ea4000c1e1900 */
[C---:B------:R-:W-:Y:S02]  /*1250*/  IMAD.WIDE.U32 R18, R17.reuse, 0x4, R10 ;  /* 0x0000000411127825 */ /* 0x040fe400078e000a */
        /* <DEDUP_REMOVED lines=14> */
[----:B--2---:R-:W-:Y:S01]  /*1340*/  FADD.FTZ R3, R3, R20 ;  /* 0x0000001403037221 */ /* 0x004fe20000010000 */
[----:B---3--:R-:W-:-:S04]  /*1350*/  FADD.FTZ R5, R26, R5 ;  /* 0x000000051a057221 */ /* 0x008fc80000010000 */
[----:B----4-:R-:W-:Y:S01]  /*1360*/  FADD.FTZ R5, R5, R18 ;  /* 0x0000001205057221 */ /* 0x010fe20000010000 */
[----:B-----5:R-:W-:-:S03]  /*1370*/  FADD.FTZ R3, R3, R16 ;  /* 0x0000001003037221 */ /* 0x020fc60000010000 */
[----:B------:R-:W-:Y:S01]  /*1380*/  FADD.FTZ R5, R5, R12 ;  /* 0x0000000c05057221 */ /* 0x000fe20000010000 */
[----:B------:R-:W-:-:S03]  /*1390*/  FADD.FTZ R3, R3, R14 ;  /* 0x0000000e03037221 */ /* 0x000fc60000010000 */
[----:B------:R-:W-:Y:S01]  /*13a0*/  FADD.FTZ R26, R5, R10 ;  /* 0x0000000a051a7221 */ /* 0x000fe20000010000 */
[----:B------:R-:W-:-:S07]  /*13b0*/  FADD.FTZ R3, R3, R8 ;  /* 0x0000000803037221 */ /* 0x000fce0000010000 */
.L_x_340:
[----:B------:R-:W-:Y:S05]  /*13c0*/  BSYNC.RECONVERGENT B1 ;  /* 0x0000000000017941 */ /* 0x000fea0003800200 */
.L_x_339:
[----:B------:R-:W-:Y:S05]  /*13d0*/  @!P1 BRA `(.L_x_333) ;  /* 0x0000000000449947 */ /* 0x000fea0003800000 */
[----:B------:R-:W0:Y:S01]  /*13e0*/  LDC R12, c[0x0][0x388] ;  /* 0x0000e200ff0c7b82 */ /* 0x000e220000000800 */
[----:B------:R-:W-:-:S07]  /*13f0*/  LOP3.LUT R13, R6, 0x1f, RZ, 0xc0, !PT ;  /* 0x0000001f060d7812 */ /* 0x000fce00078ec0ff */
[----:B------:R-:W1:Y:S08]  /*1400*/  LDC.64 R8, c[0x0][0x440] ;  /* 0x00011000ff087b82 */ /* 0x000e700000000a00 */
[----:B------:R-:W2:Y:S01]  /*1410*/  LDC.64 R10, c[0x0][0x448] ;  /* 0x00011200ff0a7b82 */ /* 0x000ea20000000a00 */
[----:B0-----:R-:W-:-:S05]  /*1420*/  IMAD R2, R2, R12, UR7 ;  /* 0x0000000702027e24 */ /* 0x001fca000f8e020c */
[----:B------:R-:W-:Y:S02]  /*1430*/  IADD3 R13, PT, PT, R13, R2, RZ ;  /* 0x000000020d0d7210 */ /* 0x000fe40007ffe0ff */
[----:B------:R-:W-:-:S07]  /*1440*/  IADD3 R2, PT, PT, -R4, RZ, RZ ;  /* 0x000000ff04027210 */ /* 0x000fce0007ffe1ff */
.L_x_341:
[----:B-1----:R-:W-:-:S04]  /*1450*/  IMAD.WIDE.U32 R4, R13, 0x4, R8 ;  /* 0x000000040d047825 */ /* 0x002fc800078e0008 */
[----:B--2---:R-:W-:Y:S02]  /*1460*/  IMAD.WIDE.U32 R6, R13, 0x4, R10 ;  /* 0x000000040d067825 */ /* 0x004fe400078e000a */
        /* <DEDUP_REMOVED lines=8> */
.L_x_333:
[----:B------:R-:W-:Y:S05]  /*14f0*/  BSYNC.RECONVERGENT B0 ;  /* 0x0000000000007941 */ /* 0x000fea0003800200 */
.L_x_332:
        /* <DEDUP_REMOVED lines=10> */
[C---:B------:R-:W-:Y:S01]  /*15a0*/  ISETP.NE.AND P1, PT, R2.reuse, RZ, PT ;  /* 0x000000ff0200720c */ /* 0x040fe20003f25270 */
[----:B------:R-:W-:Y:S01]  /*15b0*/  STS [R5], R3 ;  /* 0x0000000305007388 */ /* 0x000fe20000000800 */
[----:B------:R-:W-:Y:S02]  /*15c0*/  LOP3.LUT R4, R7, R4, RZ, 0xfc, !PT ;  /* 0x0000000407047212 */ /* 0x000fe400078efcff */
[----:B------:R-:W-:Y:S01]  /*15d0*/  ISETP.GT.U32.AND P0, PT, R2, 0xf, PT ;  /* 0x0000000f0200780c */ /* 0x000fe20003f04070 */
[----:B------:R-:W-:Y:S01]  /*15e0*/  STS [R5+0x1000], R26 ;  /* 0x0010001a05007388 */ /* 0x000fe20000000800 */
[----:B------:R-:W-:Y:S02]  /*15f0*/  BAR.SYNC.DEFER_BLOCKING 0x0 ;  /* 0x0000000000007b1d */ /* 0x000fe40000010000 */
[----:B------:R-:W-:-:S04]  /*1600*/  ISETP.NE.OR P0, PT, R0, 0x1f, P0 ;  /* 0x0000001f0000780c */ /* 0x000fc80000705670 */
        /* <DEDUP_REMOVED lines=10> */
[----:B------:R-:W0:Y:S01]  /*16b0*/  SHFL.BFLY PT, R3, R12, 0x4, 0x1f ;  /* 0x0c801f000c037f89 */ /* 0x000e2200000e0000 */
[----:B------:R-:W-:-:S03]  /*16c0*/  @!P1 LEA R8, R0, UR5, 0x2 ;  /* 0x0000000500089c11 */ /* 0x000fc6000f8e10ff */
        /* <DEDUP_REMOVED lines=15> */
[C---:B------:R-:W-:Y:S01]  /*17c0*/  LEA R0, R2.reuse, UR5, 0x3 ;  /* 0x0000000502007c11 */ /* 0x040fe2000f8e18ff */
[----:B0-----:R-:W0:Y:S01]  /*17d0*/  LDC.64 R4, c[0x0][0x488] ;  /* 0x00012200ff047b82 */ /* 0x001e220000000a00 */
[----:B------:R-:W-:-:S03]  /*17e0*/  IADD3 R9, PT, PT, R2, UR4, RZ ;  /* 0x0000000402097c10 */ /* 0x000fc6000fffe0ff */
        /* <DEDUP_REMOVED lines=10> */
.L_x_342:
        /* <DEDUP_REMOVED lines=15> */
.L_x_6348:


//--------------------- .text._ZN10layer_norm13ln_bwd_kernelINS_13Kernel_traitsI13__nv_bfloat16S2_S2_S2_fjLj256ELj1ELj4ELj1ELj16ENS_18Kernel_traits_baseILj256ES2_S2_S2_S2_fjLj128EEEEELb1ELb0ELb1ELb1EEEvNS_9BwdParamsE --------------------------
	.section	.text._ZN10layer_norm13ln_bwd_kernelINS_13Kernel_traitsI13__nv_bfloat16S2_S2_S2_fjLj256ELj1ELj4ELj1ELj16ENS_18Kernel_traits_baseILj256ES2_S2_S2_S2_fjLj128EEEEELb1ELb0ELb1ELb1EEEvNS_9BwdParamsE,"ax",@progbits
	.align	128
        .global         _ZN10layer_norm13ln_bwd_kernelINS_13Kernel_traitsI13__nv_bfloat16S2_S2_S2_fjLj256ELj1ELj4ELj1ELj16ENS_18Kernel_traits_baseILj256ES2_S2_S2_S2_fjLj128EEEEELb1ELb0ELb1ELb1EEEvNS_9BwdParamsE
        .type           _ZN10layer_norm13ln_bwd_kernelINS_13Kernel_traitsI13__nv_bfloat16S2_S2_S2_fjLj256ELj1ELj4ELj1ELj16ENS_18Kernel_traits_baseILj256ES2_S2_S2_S2_fjLj128EEEEELb1ELb0ELb1ELb1EEEvNS_9BwdParamsE,@function
        .size           _ZN10layer_norm13ln_bwd_kernelINS_13Kernel_traitsI13__nv_bfloat16S2_S2_S2_fjLj256ELj1ELj4ELj1ELj16ENS_18Kernel_traits_baseILj256ES2_S2_S2_S2_fjLj128EEEEELb1ELb0ELb1ELb1EEEvNS_9BwdParamsE,(.L_x_6349 - _ZN10layer_norm13ln_bwd_kernelINS_13Kernel_traitsI13__nv_bfloat16S2_S2_S2_fjLj256ELj1ELj4ELj1ELj16ENS_18Kernel_traits_baseILj256ES2_S2_S2_S2_fjLj128EEEEELb1ELb0ELb1ELb1EEEvNS_9BwdParamsE)
        .other          _ZN10layer_norm13ln_bwd_kernelINS_13Kernel_traitsI13__nv_bfloat16S2_S2_S2_fjLj256ELj1ELj4ELj1ELj16ENS_18Kernel_traits_baseILj256ES2_S2_S2_S2_fjLj128EEEEELb1ELb0ELb1ELb1EEEvNS_9BwdParamsE,@"STO_CUDA_ENTRY STV_DEFAULT"
_ZN10layer_norm13ln_bwd_kernelINS_13Kernel_traitsI13__nv_bfloat16S2_S2_S2_fjLj256ELj1ELj4ELj1ELj16ENS_18Kernel_traits_baseILj256ES2_S2_S2_S2_fjLj128EEEEELb1ELb0ELb1ELb1EEEvNS_9BwdParamsE:
.text._ZN10layer_norm13ln_bwd_kernelINS_13Kernel_traitsI13__nv_bfloat16S2_S2_S2_fjLj256ELj1ELj4ELj1ELj16ENS_18Kernel_traits_baseILj256ES2_S2_S2_S2_fjLj128EEEEELb1ELb0ELb1ELb1EEEvNS_9BwdParamsE:
        /* <DEDUP_REMOVED lines=26> */
[----:B------:R-:W-:-:S07]  /*01a0*/  LOP3.LUT R63, R63, 0x1f, RZ, 0xc0, !PT ;  /* 0x0000001f3f3f7812 */ /* 0x000fce00078ec0ff */
[----:B------:R-:W1:Y:S01]  /*01b0*/  LDC.U8 R2, c[0x0][0x410] ;  /* 0x00010400ff027b82 */ /* 0x000e620000000000 */
[----:B0-----:R-:W-:-:S06]  /*01c0*/  IMAD.WIDE.U32 R16, R63, 0x10, R16 ;  /* 0x000000103f107825 */ /* 0x001fcc00078e0010 */
[----:B------:R-:W5:Y:S01]  /*01d0*/  LDG.E.128 R16, desc[UR6][R16.64] ;  /* 0x0000000610107981 */ /* 0x000f62000c1e1d00 */
[----:B------:R-:W-:-:S07]  /*01e0*/  IMAD.MOV.U32 R35, RZ, RZ, RZ ;  /* 0x000000ffff237224 */ /* 0x000fce00078e00ff */
.L_x_368:
[----:B------:R-:W0:Y:S08]  /*01f0*/  LDC.64 R56, c[0x0][0x3f8] ;  /* 0x0000fe00ff387b82 */ /* 0x000e300000000a00 */
[----:B--2---:R-:W2:Y:S08]  /*0200*/  LDC.64 R64, c[0x0][0x3c8] ;  /* 0x0000f200ff407b82 */ /* 0x004eb00000000a00 */
[----:B------:R-:W3:Y:S01]  /*0210*/  LDC.64 R54, c[0x0][0x3f0] ;  /* 0x0000fc00ff367b82 */ /* 0x000ee20000000a00 */
[----:B0-----:R-:W-:-:S07]  /*0220*/  IMAD.WIDE R56, R62, 0x4, R56 ;  /* 0x000000043e387825 */ /* 0x001fce00078e0238 */
[----:B------:R-:W0:Y:S01]  /*0230*/  LDC.64 R52, c[0x0][0x3c0] ;  /* 0x0000f000ff347b82 */ /* 0x000e220000000a00 */
[----:B------:R-:W4:Y:S01]  /*0240*/  LDG.E R50, desc[UR6][R56.64] ;  /* 0x0000000638327981 */ /* 0x000f22000c1e1900 */
[----:B--2---:R-:W-:-:S06]  /*0250*/  IMAD.WIDE R64, R62, 0x4, R64 ;  /* 0x000000043e407825 */ /* 0x004fcc00078e0240 */
[----:B-----5:R2:W5:Y:S01]  /*0260*/  LDG.E R64, desc[UR6][R64.64] ;  /* 0x0000000640407981 */ /* 0x020562000c1e1900 */
[----:B---3--:R-:W-:-:S05]  /*0270*/  IMAD.WIDE R54, R62, 0x4, R54 ;  /* 0x000000043e367825 */ /* 0x008fca00078e0236 */
[----:B------:R2:W5:Y:S01]  /*0280*/  LDG.E R51, desc[UR6][R54.64] ;  /* 0x0000000636337981 */ /* 0x000562000c1e1900 */
[----:B------:R-:W-:Y:S01]  /*0290*/  BSSY.RECONVERGENT B1, `(.L_x_345) ;  /* 0x00000a1000017945 */ /* 0x000fe20003800200 */
[----:B----4-:R-:W-:-:S13]  /*02a0*/  ISETP.GE.AND P2, PT, R50, 0x1, PT ;  /* 0x000000013200780c */ /* 0x010fda0003f46270 */
[----:B0-2---:R-:W-:Y:S05]  /*02b0*/  @!P2 BRA `(.L_x_346) ;  /* 0x00000008000ca947 */ /* 0x005fea0003800000 */
[----:B------:R-:W0:Y:S01]  /*02c0*/  LDC.64 R4, c[0x0][0x3a8] ;  /* 0x0000ea00ff047b82 */ /* 0x000e220000000a00 */
[C---:B------:R-:W-:Y:S02]  /*02d0*/  IMAD R0, R62.reuse, UR9, RZ ;  /* 0x000000093e007c24 */ /* 0x040fe4000f8e02ff */
[----:B------:R-:W-:-:S03]  /*02e0*/  IMAD.WIDE R52, R62, 0x4, R52 ;  /* 0x000000043e347825 */ /* 0x000fc600078e0234 */
[----:B------:R-:W-:Y:S02]  /*02f0*/  SHF.R.S32.HI R3, RZ, 0x1f, R0 ;  /* 0x0000001fff037819 */ /* 0x000fe40000011400 */
[----:B------:R-:W2:Y:S01]  /*0300*/  LDC.64 R8, c[0x0][0x428] ;  /* 0x00010a00ff087b82 */ /* 0x000ea20000000a00 */
[----:B------:R3:W4:Y:S01]  /*0310*/  LDG.E R49, desc[UR6][R52.64] ;  /* 0x0000000634317981 */ /* 0x000722000c1e1900 */
[----:B------:R-:W-:Y:S02]  /*0320*/  LEA.HI R0, R3, R0, RZ, 0x3 ;  /* 0x0000000003007211 */ /* 0x000fe400078f18ff */
[----:B------:R-:W-:Y:S02]  /*0330*/  IADD3 R3, PT, PT, R50, -0x1, RZ ;  /* 0xffffffff32037810 */ /* 0x000fe40007ffe0ff */
[----:B------:R-:W-:-:S03]  /*0340*/  LEA.HI.SX32 R0, R0, R63, 0x1d ;  /* 0x0000003f00007211 */ /* 0x000fc600078feaff */
[----:B------:R-:W-:-:S05]  /*0350*/  IMAD R3, R3, UR9, RZ ;  /* 0x0000000903037c24 */ /* 0x000fca000f8e02ff */
[----:B------:R-:W-:Y:S01]  /*0360*/  SHF.R.S32.HI R10, RZ, 0x1f, R3 ;  /* 0x0000001fff0a7819 */ /* 0x000fe20000011403 */
[----:B0-----:R-:W-:-:S03]  /*0370*/  IMAD.WIDE.U32 R4, R0, 0x10, R4 ;  /* 0x0000001000047825 */ /* 0x001fc600078e0004 */
[----:B------:R-:W-:-:S03]  /*0380*/  LEA.HI R10, R10, R3, RZ, 0x3 ;  /* 0x000000030a0a7211 */ /* 0x000fc600078f18ff */
[----:B------:R-:W4:Y:S01]  /*0390*/  LDG.E.128 R4, desc[UR6][R4.64] ;  /* 0x0000000604047981 */ /* 0x000f22000c1e1d00 */
[----:B------:R-:W-:-:S05]  /*03a0*/  LEA.HI.SX32 R3, R10, R63, 0x1d ;  /* 0x0000003f0a037211 */ /* 0x000fca00078feaff */
[----:B--2---:R-:W-:Y:S01]  /*03b0*/  IMAD.WIDE.U32 R8, R3, 0x10, R8 ;  /* 0x0000001003087825 */ /* 0x004fe200078e0008 */
[----:B-----5:R-:W-:-:S05]  /*03c0*/  ISETP.GE.AND P1, PT, R51, 0x1, PT ;  /* 0x000000013300780c */ /* 0x020fca0003f26270 */
[----:B------:R-:W2:Y:S08]  /*03d0*/  LDG.E.128 R8, desc[UR6][R8.64] ;  /* 0x0000000608087981 */ /* 0x000eb0000c1e1d00 */
[----:B------:R-:W-:-:S04]  /*03e0*/  @P1 VIADD R3, R51, 0xffffffff ;  /* 0xffffffff33031836 */ /* 0x000fc80000000000 */
[----:B------:R-:W-:-:S05]  /*03f0*/  @P1 IMAD R3, R3, UR9, RZ ;  /* 0x0000000903031c24 */ /* 0x000fca000f8e02ff */
[----:B------:R-:W-:-:S04]  /*0400*/  @P1 SHF.R.S32.HI R46, RZ, 0x1f, R3 ;  /* 0x0000001fff2e1819 */ /* 0x000fc80000011403 */
[----:B------:R-:W-:Y:S02]  /*0410*/  @P1 LEA.HI R46, R46, R3, RZ, 0x3 ;  /* 0x000000032e2e1211 */ /* 0x000fe400078f18ff */
[----:B---3--:R-:W-:Y:S02]  /*0420*/  CS2R R52, SRZ ;  /* 0x0000000000347805 */ /* 0x008fe4000001ff00 */
[----:B------:R-:W-:Y:S01]  /*0430*/  @P1 LEA.HI.SX32 R46, R46, R63, 0x1d ;  /* 0x0000003f2e2e1211 */ /* 0x000fe200078feaff */
[----:B------:R-:W-:-:S03]  /*0440*/  @P1 IMAD.MOV.U32 R53, RZ, RZ, RZ ;  /* 0x000000ffff351224 */ /* 0x000fc600078e00ff */
[----:B------:R-:W-:-:S04]  /*0450*/  @P1 MOV R52, R46 ;  /* 0x0000002e00341202 */ /* 0x000fc80000000f00 */
[----:B------:R-:W-:-:S04]  /*0460*/  LEA R76, P3, R52, UR10, 0x3 ;  /* 0x0000000a344c7c11 */ /* 0x000fc8000f8618ff */
[----:B------:R-:W-:-:S06]  /*0470*/  LEA.HI.X R77, R52, UR11, R53, 0x3, P3 ;  /* 0x0000000b344d7c11 */ /* 0x000fcc00098f1c35 */
[----:B------:R-:W5:Y:S01]  /*0480*/  LDG.E.64 R76, desc[UR6][R76.64] ;  /* 0x000000064c4c7981 */ /* 0x000f62000c1e1b00 */
[----:B------:R-:W-:Y:S01]  /*0490*/  IMAD.U32 R58, RZ, RZ, UR20 ;  /* 0x00000014ff3a7e24 */ /* 0x000fe2000f8e00ff */
[----:B------:R-:W-:-:S04]  /*04a0*/  MOV R60, UR21 ;  /* 0x00000015003c7c02 */ /* 0x000fc80008000f00 */
[----:B------:R-:W-:-:S04]  /*04b0*/  ISETP.NE.U32.AND P0, PT, R58, RZ, PT ;  /* 0x000000ff3a00720c */ /* 0x000fc80003f05070 */
[----:B------:R-:W-:-:S13]  /*04c0*/  ISETP.NE.AND.EX P0, PT, R60, RZ, PT, P0 ;  /* 0x000000ff3c00720c */ /* 0x000fda0003f05300 */
[----:B------:R-:W0:Y:S02]  /*04d0*/  @P0 LDC.64 R44, c[0x0][0x438] ;  /* 0x00010e00ff2c0b82 */ /* 0x000e240000000a00 */
[----:B0-----:R-:W-:-:S05]  /*04e0*/  @P0 IMAD.WIDE.U32 R44, R0, 0x10, R44 ;  /* 0x00000010002c0825 */ /* 0x001fca00078e002c */
[----:B------:R0:W5:Y:S01]  /*04f0*/  @P0 LDG.E.128 R12, desc[UR6][R44.64] ;  /* 0x000000062c0c0981 */ /* 0x000162000c1e1d00 */
[----:B-1----:R-:W-:Y:S02]  /*0500*/  ISETP.NE.AND P0, PT, R2, RZ, PT ;  /* 0x000000ff0200720c */ /* 0x002fe40003f05270 */
[----:B------:R-:W-:-:S04]  /*0510*/  PRMT R54, R16, 0x7632, R54 ;  /* 0x0000763210367816 */ /* 0x000fc80000000036 */
[----:B------:R-:W-:Y:S02]  /*0520*/  SHF.L.U32 R54, R54, 0x10, RZ ;  /* 0x0000001036367819 */ /* 0x000fe400000006ff */
[----:B----4-:R-:W-:Y:S02]  /*0530*/  FSEL R49, R49, RZ, !P0 ;  /* 0x000000ff31317208 */ /* 0x010fe40004000000 */
[C---:B------:R-:W-:Y:S01]  /*0540*/  PRMT R0, R4.reuse, 0x7632, R0 ;  /* 0x0000763204007816 */ /* 0x040fe20000000000 */
[C---:B------:R-:W-:Y:S01]  /*0550*/  IMAD.U32 R48, R5.reuse, 0x10000, RZ ;  /* 0x0001000005307824 */ /* 0x040fe200078e00ff */
[----:B------:R-:W-:Y:S02]  /*0560*/  SHF.L.U32 R4, R4, 0x10, RZ ;  /* 0x0000001004047819 */ /* 0x000fe400000006ff */
[----:B------:R-:W-:Y:S02]  /*0570*/  PRMT R46, R5, 0x7632, R46 ;  /* 0x00007632052e7816 */ /* 0x000fe4000000002e */
[C---:B------:R-:W-:Y:S01]  /*0580*/  PRMT R5, R6.reuse, 0x7632, R5 ;  /* 0x0000763206057816 */ /* 0x040fe20000000005 */
[----:B------:R-:W-:Y:S01]  /*0590*/  FADD.FTZ R3, -R49, R4 ;  /* 0x0000000431037221 */ /* 0x000fe20000010100 */
[----:B------:R-:W-:-:S02]  /*05a0*/  SHF.L.U32 R6, R6, 0x10, RZ ;  /* 0x0000001006067819 */ /* 0x000fc400000006ff */
[----:B------:R-:W-:Y:S02]  /*05b0*/  PRMT R47, R7, 0x7632, R47 ;  /* 0x00007632072f7816 */ /* 0x000fe4000000002f */
[----:B------:R-:W-:Y:S01]  /*05c0*/  SHF.L.U32 R4, R5, 0x10, RZ ;  /* 0x0000001005047819 */ /* 0x000fe200000006ff */
[----:B------:R-:W-:Y:S01]  /*05d0*/  FADD.FTZ R57, -R49, R6 ;  /* 0x0000000631397221 */ /* 0x000fe20000010100 */
[----:B------:R-:W-:Y:S01]  /*05e0*/  SHF.L.U32 R0, R0, 0x10, RZ ;  /* 0x0000001000007819 */ /* 0x000fe200000006ff */
[----:B------:R-:W-:Y:S02]  /*05f0*/  IMAD.U32 R6, R47, 0x10000, RZ ;  /* 0x000100002f067824 */ /* 0x000fe400078e00ff */
[----:B0-----:R-:W-:Y:S02]  /*0600*/  IMAD.U32 R44, R7, 0x10000, RZ ;  /* 0x00010000072c7824 */ /* 0x001fe400078e00ff */
[----:B------:R-:W-:Y:S01]  /*0610*/  FADD.FTZ R47, -R49, R4 ;  /* 0x00000004312f7221 */ /* 0x000fe20000010100 */
[----:B------:R-:W-:Y:S01]  /*0620*/  IMAD.U32 R46, R46, 0x10000, RZ ;  /* 0x000100002e2e7824 */ /* 0x000fe200078e00ff */
[----:B------:R-:W-:Y:S01]  /*0630*/  SHF.L.U32 R4, R16, 0x10, RZ ;  /* 0x0000001010047819 */ /* 0x000fe200000006ff */
[----:B--2---:R-:W-:-:S02]  /*0640*/  IMAD.U32 R5, R8, 0x10000, RZ ;  /* 0x0001000008057824 */ /* 0x004fc400078e00ff */
[C---:B------:R-:W-:Y:S01]  /*0650*/  FADD.FTZ R7, -R49.reuse, R48 ;  /* 0x0000003031077221 */ /* 0x040fe20000010100 */
[C---:B------:R-:W-:Y:S01]  /*0660*/  FADD.FTZ R55, -R49.reuse, R44 ;  /* 0x0000002c31377221 */ /* 0x040fe20000010100 */
[C---:B------:R-:W-:Y:S01]  /*0670*/  FADD.FTZ R53, -R49.reuse, R0 ;  /* 0x0000000031357221 */ /* 0x040fe20000010100 */
[----:B------:R-:W-:Y:S01]  /*0680*/  FADD.FTZ R45, -R49, R46 ;  /* 0x0000002e312d7221 */ /* 0x000fe20000010100 */
[----:B------:R-:W-:Y:S01]  /*0690*/  PRMT R44, R9, 0x7632, R44 ;  /* 0x00007632092c7816 */ /* 0x000fe2000000002c */
[----:B------:R-:W-:Y:S01]  /*06a0*/  FMUL.FTZ R0, R64, R3 ;  /* 0x0000000340007220 */ /* 0x000fe20000410000 */
[----:B------:R-:W-:Y:S01]  /*06b0*/  FADD.FTZ R49, -R49, R6 ;  /* 0x0000000631317221 */ /* 0x000fe20000010100 */
[----:B------:R-:W-:Y:S01]  /*06c0*/  SHF.L.U32 R9, R9, 0x10, RZ ;  /* 0x0000001009097819 */ /* 0x000fe200000006ff */
[----:B------:R-:W-:Y:S01]  /*06d0*/  FMUL.FTZ R3, R4, R5 ;  /* 0x0000000504037220 */ /* 0x000fe20000410000 */
[----:B------:R-:W-:Y:S01]  /*06e0*/  PRMT R52, R8, 0x7632, R52 ;  /* 0x0000763208347816 */ /* 0x000fe20000000034 */
[----:B------:R-:W-:-:S02]  /*06f0*/  IMAD.U32 R6, R17, 0x10000, RZ ;  /* 0x0001000011067824 */ /* 0x000fc400078e00ff */
[C---:B------:R-:W-:Y:S01]  /*0700*/  FMUL.FTZ R4, R64.reuse, R7 ;  /* 0x0000000740047220 */ /* 0x040fe20000410000 */
[----:B------:R-:W-:Y:S01]  /*0710*/  FMUL.FTZ R8, R64, R55 ;  /* 0x0000003740087220 */ /* 0x000fe20000410000 */
[----:B------:R-:W-:Y:S01]  /*0720*/  PRMT R55, R17, 0x7632, R55 ;  /* 0x0000763211377816 */ /* 0x000fe20000000037 */
[----:B------:R-:W-:Y:S01]  /*0730*/  FADD.FTZ R28, R28, R5 ;  /* 0x000000051c1c7221 */ /* 0x000fe20000010000 */
[C---:B------:R-:W-:Y:S01]  /*0740*/  PRMT R48, R11.reuse, 0x7632, R48 ;  /* 0x000076320b307816 */ /* 0x040fe20000000030 */
[----:B------:R-:W-:Y:S01]  /*0750*/  FFMA.FTZ R20, R0, R5, R20 ;  /* 0x0000000500147223 */ /* 0x000fe20000010014 */
[----:B------:R-:W-:Y:S01]  /*0760*/  SHF.L.U32 R11, R11, 0x10, RZ ;  /* 0x000000100b0b7819 */ /* 0x000fe200000006ff */
[-C--:B------:R-:W-:Y:S01]  /*0770*/  FMUL.FTZ R5, R6, R9.reuse ;  /* 0x0000000906057220 */ /* 0x080fe20000410000 */
[----:B------:R-:W-:Y:S01]  /*0780*/  FADD.FTZ R30, R30, R9 ;  /* 0x000000091e1e7221 */ /* 0x000fe20000010000 */
[----:B------:R-:W-:Y:S01]  /*0790*/  FFMA.FTZ R22, R4, R9, R22 ;  /* 0x0000000904167223 */ /* 0x000fe20000010016 */
[----:B------:R-:W-:Y:S01]  /*07a0*/  IMAD.U32 R9, R19, 0x10000, RZ ;  /* 0x0001000013097824 */ /* 0x000fe200078e00ff */
[----:B------:R-:W-:Y:S01]  /*07b0*/  SHF.L.U32 R55, R55, 0x10, RZ ;  /* 0x0000001037377819 */ /* 0x000fe200000006ff */
[----:B------:R-:W-:-:S02]  /*07c0*/  IMAD.U32 R56, R44, 0x10000, RZ ;  /* 0x000100002c387824 */ /* 0x000fc400078e00ff */
[----:B------:R-:W-:Y:S01]  /*07d0*/  FADD.FTZ R34, R34, R11 ;  /* 0x0000000b22227221 */ /* 0x000fe20000010000 */
[----:B------:R-:W-:Y:S02]  /*07e0*/  IMAD.U32 R52, R52, 0x10000, RZ ;  /* 0x0001000034347824 */ /* 0x000fe400078e00ff */
[-C--:B------:R-:W-:Y:S01]  /*07f0*/  FMUL.FTZ R9, R9, R11.reuse ;  /* 0x0000000b09097220 */ /* 0x080fe20000410000 */
[----:B------:R-:W-:Y:S01]  /*0800*/  FFMA.FTZ R26, R8, R11, R26 ;  /* 0x0000000b081a7223 */ /* 0x000fe2000001001a */
[C---:B------:R-:W-:Y:S01]  /*0810*/  PRMT R46, R10.reuse, 0x7632, R46 ;  /* 0x000076320a2e7816 */ /* 0x040fe2000000002e */
[----:B------:R-:W-:Y:S02]  /*0820*/  IMAD.U32 R59, R10, 0x10000, RZ ;  /* 0x000100000a3b7824 */ /* 0x000fe400078e00ff */
[C---:B------:R-:W-:Y:S01]  /*0830*/  FMUL.FTZ R11, R64.reuse, R45 ;  /* 0x0000002d400b7220 */ /* 0x040fe20000410000 */
[----:B------:R-:W-:Y:S01]  /*0840*/  FMUL.FTZ R10, R64, R53 ;  /* 0x00000035400a7220 */ /* 0x000fe20000410000 */
[----:B------:R-:W-:Y:S01]  /*0850*/  FMUL.FTZ R45, R55, R56 ;  /* 0x00000038372d7220 */ /* 0x000fe20000410000 */
[-C--:B------:R-:W-:Y:S01]  /*0860*/  FMUL.FTZ R44, R54, R52.reuse ;  /* 0x00000034362c7220 */ /* 0x080fe20000410000 */
[----:B------:R-:W-:Y:S01]  /*0870*/  FADD.FTZ R53, RZ, R3 ;  /* 0x00000003ff357221 */ /* 0x000fe20000010000 */
[----:B------:R-:W-:Y:S01]  /*0880*/  FFMA.FTZ R55, R0, R3, RZ ;  /* 0x0000000300377223 */ /* 0x000fe200000100ff */
[----:B------:R-:W-:Y:S01]  /*0890*/  FADD.FTZ R29, R29, R52 ;  /* 0x000000341d1d7221 */ /* 0x000fe20000010000 */
[C---:B------:R-:W-:Y:S01]  /*08a0*/  FFMA.FTZ R21, R10.reuse, R52, R21 ;  /* 0x000000340a157223 */ /* 0x040fe20000010015 */
[----:B------:R-:W-:Y:S01]  /*08b0*/  FADD.FTZ R52, R53, R44 ;  /* 0x0000002c35347221 */ /* 0x000fe20000010000 */
[----:B------:R-:W-:Y:S01]  /*08c0*/  FFMA.FTZ R55, R10, R44, R55 ;  /* 0x0000002c0a377223 */ /* 0x000fe20000010037 */
[--C-:B------:R-:W-:Y:S01]  /*08d0*/  FADD.FTZ R31, R31, R56.reuse ;  /* 0x000000381f1f7221 */ /* 0x100fe20000010000 */
[----:B------:R-:W-:Y:S01]  /*08e0*/  FFMA.FTZ R23, R11, R56, R23 ;  /* 0x000000380b177223 */ /* 0x000fe20000010017 */
[----:B------:R-:W-:Y:S01]  /*08f0*/  SHF.L.U32 R7, R18, 0x10, RZ ;  /* 0x0000001012077819 */ /* 0x000fe200000006ff */
[----:B------:R-:W-:Y:S01]  /*0900*/  FADD.FTZ R52, R52, R5 ;  /* 0x0000000534347221 */ /* 0x000fe20000010000 */
[----:B------:R-:W-:Y:S01]  /*0910*/  PRMT R56, R18, 0x7632, R56 ;  /* 0x0000763212387816 */ /* 0x000fe20000000038 */
[----:B------:R-:W-:Y:S01]  /*0920*/  FFMA.FTZ R54, R4, R5, R55 ;  /* 0x0000000504367223 */ /* 0x000fe20000010037 */
[----:B------:R-:W-:Y:S01]  /*0930*/  SHF.L.U32 R55, R46, 0x10, RZ ;  /* 0x000000102e377819 */ /* 0x000fe200000006ff */
[----:B------:R-:W-:Y:S01]  /*0940*/  FMUL.FTZ R6, R64, R57 ;  /* 0x0000003940067220 */ /* 0x000fe20000410000 */
[----:B------:R-:W-:Y:S01]  /*0950*/  SHF.L.U32 R56, R56, 0x10, RZ ;  /* 0x0000001038387819 */ /* 0x000fe200000006ff */
[----:B------:R-:W-:Y:S01]  /*0960*/  FMUL.FTZ R7, R7, R59 ;  /* 0x0000003b07077220 */ /* 0x000fe20000410000 */
[----:B------:R-:W-:Y:S01]  /*0970*/  FADD.FTZ R52, R52, R45 ;  /* 0x0000002d34347221 */ /* 0x000fe20000010000 */
[----:B------:R-:W-:Y:S01]  /*0980*/  FFMA.FTZ R53, R11, R45, R54 ;  /* 0x0000002d0b357223 */ /* 0x000fe20000010036 */
[----:B------:R-:W-:Y:S01]  /*0990*/  PRMT R57, R19, 0x7632, R57 ;  /* 0x0000763213397816 */ /* 0x000fe20000000039 */
[----:B------:R-:W-:-:S02]  /*09a0*/  IMAD.U32 R66, R48, 0x10000, RZ ;  /* 0x0001000030427824 */ /* 0x000fc400078e00ff */
[----:B------:R-:W-:Y:S01]  /*09b0*/  FMUL.FTZ R46, R64, R47 ;  /* 0x0000002f402e7220 */ /* 0x000fe20000410000 */
[----:B------:R-:W-:Y:S01]  /*09c0*/  FMUL.FTZ R47, R56, R55 ;  /* 0x00000037382f7220 */ /* 0x000fe20000410000 */
[----:B------:R-:W-:Y:S01]  /*09d0*/  FADD.FTZ R52, R52, R7 ;  /* 0x0000000734347221 */ /* 0x000fe20000010000 */
[----:B------:R-:W-:Y:S01]  /*09e0*/  FFMA.FTZ R48, R6, R7, R53 ;  /* 0x0000000706307223 */ /* 0x000fe20000010035 */
[----:B------:R-:W-:Y:S02]  /*09f0*/  IMAD.U32 R57, R57, 0x10000, RZ ;  /* 0x0001000039397824 */ /* 0x000fe400078e00ff */
[----:B------:R-:W-:Y:S01]  /*0a00*/  FADD.FTZ R52, R52, R47 ;  /* 0x0000002f34347221 */ /* 0x000fe20000010000 */
[----:B------:R-:W-:Y:S01]  /*0a10*/  FFMA.FTZ R53, R46, R47, R48 ;  /* 0x0000002f2e357223 */ /* 0x000fe20000010030 */
[----:B------:R-:W-:Y:S01]  /*0a20*/  FMUL.FTZ R48, R64, R49 ;  /* 0x0000003140307220 */ /* 0x000fe20000410000 */
[-C--:B------:R-:W-:Y:S01]  /*0a30*/  FMUL.FTZ R49, R57, R66.reuse ;  /* 0x0000004239317220 */ /* 0x080fe20000410000 */
        /* <DEDUP_REMOVED lines=11> */
.L_x_346:
[----:B-----5:R-:W-:Y:S01]  /*0af0*/  ISETP.GE.AND P1, PT, R51, 0x1, PT ;  /* 0x000000013300780c */ /* 0x020fe20003f26270 */
[----:B------:R-:W-:Y:S01]  /*0b00*/  IMAD.U32 R60, RZ, RZ, UR21 ;  /* 0x00000015ff3c7e24 */ /* 0x000fe2000f8e00ff */
[----:B------:R-:W-:-:S04]  /*0b10*/  MOV R58, UR20 ;  /* 0x00000014003a7c02 */ /* 0x000fc80008000f00 */
[----:B------:R-:W-:-:S04]  /*0b20*/  ISETP.NE.U32.AND P0, PT, R58, RZ, PT ;  /* 0x000000ff3a00720c */ /* 0x000fc80003f05070 */
[----:B------:R-:W-:-:S03]  /*0b30*/  ISETP.NE.AND.EX P0, PT, R60, RZ, PT, P0 ;  /* 0x000000ff3c00720c */ /* 0x000fc60003f05300 */
[----:B------:R-:W0:Y:S01]  /*0b40*/  @P1 LDC R55, c[0x0][0x388] ;  /* 0x0000e200ff371b82 */ /* 0x000e220000000800 */
[----:B------:R-:W-:-:S09]  /*0b50*/  @P1 IADD3 R54, PT, PT, R51, -0x1, RZ ;  /* 0xffffffff33361810 */ /* 0x000fd20007ffe0ff */
[----:B------:R-:W2:Y:S08]  /*0b60*/  @P0 LDC R57, c[0x0][0x388] ;  /* 0x0000e200ff390b82 */ /* 0x000eb00000000800 */
[----:B------:R-:W3:Y:S01]  /*0b70*/  @P0 LDC.64 R52, c[0x0][0x438] ;  /* 0x00010e00ff340b82 */ /* 0x000ee20000000a00 */
[----:B0-----:R-:W-:-:S05]  /*0b80*/  @P1 IMAD R54, R54, R55, RZ ;  /* 0x0000003736361224 */ /* 0x001fca00078e02ff */
[----:B------:R-:W-:-:S04]  /*0b90*/  @P1 SHF.R.S32.HI R55, RZ, 0x1f, R54 ;  /* 0x0000001fff371819 */ /* 0x000fc80000011436 */
[----:B------:R-:W-:Y:S01]  /*0ba0*/  @P1 LEA.HI R56, R55, R54, RZ, 0x3 ;  /* 0x0000003637381211 */ /* 0x000fe200078f18ff */
[----:B--2---:R-:W-:Y:S01]  /*0bb0*/  @P0 IMAD R57, R62, R57, RZ ;  /* 0x000000393e390224 */ /* 0x004fe200078e02ff */
[----:B------:R-:W-:Y:S02]  /*0bc0*/  CS2R R54, SRZ ;  /* 0x0000000000367805 */ /* 0x000fe4000001ff00 */
[----:B------:R-:W-:Y:S02]  /*0bd0*/  @P1 LEA.HI.SX32 R56, R56, R63, 0x1d ;  /* 0x0000003f38381211 */ /* 0x000fe400078feaff */
[----:B------:R-:W-:Y:S02]  /*0be0*/  @P0 SHF.R.S32.HI R66, RZ, 0x1f, R57 ;  /* 0x0000001fff420819 */ /* 0x000fe40000011439 */
[----:B------:R-:W-:Y:S01]  /*0bf0*/  @P1 MOV R55, RZ ;  /* 0x000000ff00371202 */ /* 0x000fe20000000f00 */
[----:B------:R-:W-:Y:S01]  /*0c00*/  @P1 IMAD.MOV.U32 R54, RZ, RZ, R56 ;  /* 0x000000ffff361224 */ /* 0x000fe200078e0038 */
[----:B------:R-:W-:-:S04]  /*0c10*/  @P0 LEA.HI R66, R66, R57, RZ, 0x3 ;  /* 0x0000003942420211 */ /* 0x000fc800078f18ff */
[----:B------:R-:W-:Y:S02]  /*0c20*/  @P0 LEA.HI.SX32 R57, R66, R63, 0x1d ;  /* 0x0000003f42390211 */ /* 0x000fe400078feaff */
[----:B------:R-:W-:-:S03]  /*0c30*/  LEA R76, P3, R54, UR10, 0x3 ;  /* 0x0000000a364c7c11 */ /* 0x000fc6000f8618ff */
[----:B---3--:R-:W-:Y:S01]  /*0c40*/  @P0 IMAD.WIDE.U32 R52, R57, 0x10, R52 ;  /* 0x0000001039340825 */ /* 0x008fe200078e0034 */
[----:B------:R-:W-:-:S04]  /*0c50*/  LEA.HI.X R77, R54, UR11, R55, 0x3, P3 ;  /* 0x0000000b364d7c11 */ /* 0x000fc800098f1c37 */
[----:B------:R0:W5:Y:S04]  /*0c60*/  @P0 LDG.E.128 R12, desc[UR6][R52.64] ;  /* 0x00000006340c0981 */ /* 0x000168000c1e1d00 */
[----:B------:R-:W5:Y:S01]  /*0c70*/  LDG.E.64 R76, desc[UR6][R76.64] ;  /* 0x000000064c4c7981 */ /* 0x000f62000c1e1b00 */
[----:B------:R-:W-:Y:S02]  /*0c80*/  HFMA2 R59, -RZ, RZ, 0, 0 ;  /* 0x00000000ff3b7431 */ /* 0x000fe400000001ff */
[----:B------:R-:W-:-:S07]  /*0c90*/  IMAD.MOV.U32 R72, RZ, RZ, RZ ;  /* 0x000000ffff487224 */ /* 0x000fce00078e00ff */
.L_x_347:
[----:B------:R-:W-:Y:S05]  /*0ca0*/  BSYNC.RECONVERGENT B1 ;  /* 0x0000000000017941 */ /* 0x000fea0003800200 */
.L_x_345:
[----:B0----5:R-:W-:Y:S01]  /*0cb0*/  IMAD.MOV.U32 R52, RZ, RZ, R76 ;  /* 0x000000ffff347224 */ /* 0x021fe200078e004c */
[----:B------:R-:W-:Y:S01]  /*0cc0*/  UMOV UR4, 0xffffffff ;  /* 0xffffffff00047882 */ /* 0x000fe20000000000 */
[----:B------:R-:W-:Y:S02]  /*0cd0*/  MOV R53, R77 ;  /* 0x0000004d00357202 */ /* 0x000fe40000000f00 */
[C-C-:B------:R-:W-:Y:S02]  /*0ce0*/  SHF.R.U64 R56, R76.reuse, 0x8, R77.reuse ;  /* 0x000000084c387819 */ /* 0x140fe4000000124d */
[C-C-:B------:R-:W-:Y:S02]  /*0cf0*/  SHF.R.U64 R68, R76.reuse, 0x10, R77.reuse ;  /* 0x000000104c447819 */ /* 0x140fe4000000124d */
[--C-:B------:R-:W-:Y:S02]  /*0d00*/  SHF.R.U64 R57, R76, 0x18, R77.reuse ;  /* 0x000000184c397819 */ /* 0x100fe4000000124d */
[----:B------:R-:W-:-:S02]  /*0d10*/  SHF.R.U32.HI R55, RZ, 0x8, R77 ;  /* 0x00000008ff377819 */ /* 0x000fc4000001164d */
[----:B------:R-:W-:Y:S02]  /*0d20*/  SHF.R.U32.HI R54, RZ, 0x10, R77 ;  /* 0x00000010ff367819 */ /* 0x000fe4000001164d */
[----:B------:R-:W-:Y:S02]  /*0d30*/  PRMT R69, R52, 0x7610, R69 ;  /* 0x0000761034457816 */ /* 0x000fe40000000045 */
[----:B------:R-:W-:Y:S01]  /*0d40*/  PRMT R66, R53, 0x7610, R66 ;  /* 0x0000761035427816 */ /* 0x000fe20000000042 */
[----:B------:R-:W-:Y:S06]  /*0d50*/  BRA.DIV UR4, `(.L_x_348) ;  /* 0x00000022045c7947 */ /* 0x000fec000b800000 */
[----:B------:R-:W0:Y:S01]  /*0d60*/  SHFL.BFLY PT, R53, R72, 0x1, 0x1f ;  /* 0x0c201f0048357f89 */ /* 0x000e2200000e0000 */
[----:B------:R-:W-:-:S03]  /*0d70*/  PRMT R71, R12, 0x7632, R71 ;  /* 0x000076320c477816 */ /* 0x000fc60000000047 */
[----:B------:R-:W2:Y:S01]  /*0d80*/  SHFL.BFLY PT, R52, R59, 0x1, 0x1f ;  /* 0x0c201f003b347f89 */ /* 0x000ea200000e0000 */
[----:B0-----:R-:W-:Y:S01]  /*0d90*/  FADD.FTZ R67, R53, R72 ;  /* 0x0000004835437221 */ /* 0x001fe20000010000 */
[----:B--2---:R-:W-:-:S04]  /*0da0*/  FADD.FTZ R52, R52, R59 ;  /* 0x0000003b34347221 */ /* 0x004fc80000010000 */
[----:B------:R-:W0:Y:S04]  /*0db0*/  SHFL.BFLY PT, R74, R67, 0x2, 0x1f ;  /* 0x0c401f00434a7f89 */ /* 0x000e2800000e0000 */
[----:B------:R-:W2:Y:S01]  /*0dc0*/  SHFL.BFLY PT, R65, R52, 0x2, 0x1f ;  /* 0x0c401f0034417f89 */ /* 0x000ea200000e0000 */
[----:B0-----:R-:W-:Y:S01]  /*0dd0*/  FADD.FTZ R73, R67, R74 ;  /* 0x0000004a43497221 */ /* 0x001fe20000010000 */
[----:B--2---:R-:W-:-:S04]  /*0de0*/  FADD.FTZ R75, R52, R65 ;  /* 0x00000041344b7221 */ /* 0x004fc80000010000 */
        /* <DEDUP_REMOVED lines=9> */
[----:B------:R0:W2:Y:S01]  /*0e80*/  SHFL.BFLY PT, R74, R65, 0x10, 0x1f ;  /* 0x0e001f00414a7f89 */ /* 0x0000a200000e0000 */
[----:B------:R-:W-:-:S03]  /*0e90*/  PRMT R59, R15, 0x7632, R59 ;  /* 0x000076320f3b7816 */ /* 0x000fc6000000003b */
[----:B------:R0:W3:Y:S04]  /*0ea0*/  SHFL.BFLY PT, R73, R67, 0x10, 0x1f ;  /* 0x0e001f0043497f89 */ /* 0x0000e800000e0000 */
.L_x_380:
[----:B------:R-:W4:Y:S01]  /*0eb0*/  @P1 LDC R70, c[0x0][0x388] ;  /* 0x0000e200ff461b82 */ /* 0x000f220000000800 */
[----:B------:R-:W-:Y:S01]  /*0ec0*/  @P1 VIADD R51, R51, 0xffffffff ;  /* 0xffffffff33331836 */ /* 0x000fe20000000000 */
[----:B------:R-:W-:Y:S01]  /*0ed0*/  ISETP.NE.U32.AND P0, PT, R58, RZ, PT ;  /* 0x000000ff3a00720c */ /* 0x000fe20003f05070 */
[----:B--2---:R-:W-:Y:S01]  /*0ee0*/  FADD.FTZ R74, R65, R74 ;  /* 0x0000004a414a7221 */ /* 0x004fe20000010000 */
[----:B0--3--:R-:W-:Y:S01]  /*0ef0*/  FADD.FTZ R65, R67, R73 ;  /* 0x0000004943417221 */ /* 0x009fe20000010000 */
[----:B-1----:R-:W-:Y:S01]  /*0f00*/  ISETP.NE.AND P3, PT, R2, RZ, PT ;  /* 0x000000ff0200720c */ /* 0x002fe20003f65270 */
[----:B------:R-:W-:Y:S01]  /*0f10*/  BSSY.RECONVERGENT B1, `(.L_x_349) ;  /* 0x00001a8000017945 */ /* 0x000fe20003800200 */
[----:B------:R-:W-:Y:S01]  /*0f20*/  ISETP.NE.AND.EX P0, PT, R60, RZ, PT, P0 ;  /* 0x000000ff3c00720c */ /* 0x000fe20003f05300 */
[----:B------:R-:W-:Y:S01]  /*0f30*/  FMUL.FTZ R67, R74, UR12 ;  /* 0x0000000c4a437c20 */ /* 0x000fe20008410000 */
[----:B------:R-:W-:Y:S01]  /*0f40*/  CS2R R74, SRZ ;  /* 0x00000000004a7805 */ /* 0x000fe2000001ff00 */
[----:B------:R-:W-:Y:S01]  /*0f50*/  FMUL.FTZ R65, R65, UR12 ;  /* 0x0000000c41417c20 */ /* 0x000fe20008410000 */
[----:B------:R-:W-:-:S02]  /*0f60*/  @P1 IMAD.MOV.U32 R75, RZ, RZ, RZ ;  /* 0x000000ffff4b1224 */ /* 0x000fc400078e00ff */
[----:B------:R-:W-:Y:S01]  /*0f70*/  FSEL R67, R67, RZ, !P3 ;  /* 0x000000ff43437208 */ /* 0x000fe20005800000 */
[----:B----4-:R-:W-:-:S05]  /*0f80*/  @P1 IMAD R51, R51, R70, RZ ;  /* 0x0000004633331224 */ /* 0x010fca00078e02ff */
[----:B------:R-:W-:-:S04]  /*0f90*/  @P1 SHF.R.S32.HI R58, RZ, 0x1f, R51 ;  /* 0x0000001fff3a1819 */ /* 0x000fc80000011433 */
[----:B------:R-:W-:-:S04]  /*0fa0*/  @P1 LEA.HI R58, R58, R51, RZ, 0x3 ;  /* 0x000000333a3a1211 */ /* 0x000fc800078f18ff */
[----:B------:R-:W-:-:S04]  /*0fb0*/  @P1 LEA.HI.SX32 R58, R58, R63, 0x1d ;  /* 0x0000003f3a3a1211 */ /* 0x000fc800078feaff */
[----:B------:R-:W-:Y:S01]  /*0fc0*/  @P1 MOV R74, R58 ;  /* 0x0000003a004a1202 */ /* 0x000fe20000000f00 */
[----:B------:R-:W-:Y:S06]  /*0fd0*/  @P0 BRA `(.L_x_350) ;  /* 0x0000000c00500947 */ /* 0x000fec0003800000 */
[----:B------:R-:W-:Y:S01]  /*0fe0*/  MOV R60, UR22 ;  /* 0x00000016003c7c02 */ /* 0x000fe20008000f00 */
[----:B------:R-:W-:-:S03]  /*0ff0*/  IMAD.U32 R61, RZ, RZ, UR23 ;  /* 0x00000017ff3d7e24 */ /* 0x000fc6000f8e00ff */
        /* <DEDUP_REMOVED lines=16> */
.L_x_353:
[----:B------:R-:W-:Y:S05]  /*1100*/  BSYNC.RECONVERGENT B2 ;  /* 0x0000000000027941 */ /* 0x000fea0003800200 */
.L_x_352:
        /* <DEDUP_REMOVED lines=13> */
.L_x_355:
[----:B------:R-:W-:Y:S05]  /*11e0*/  BSYNC.RECONVERGENT B2 ;  /* 0x0000000000027941 */ /* 0x000fea0003800200 */
.L_x_354:
        /* <DEDUP_REMOVED lines=13> */
.L_x_357:
[----:B------:R-:W-:Y:S05]  /*12c0*/  BSYNC.RECONVERGENT B2 ;  /* 0x0000000000027941 */ /* 0x000fea0003800200 */
.L_x_356:
        /* <DEDUP_REMOVED lines=13> */
.L_x_359:
[----:B------:R-:W-:Y:S05]  /*13a0*/  BSYNC.RECONVERGENT B2 ;  /* 0x0000000000027941 */ /* 0x000fea0003800200 */
.L_x_358:
        /* <DEDUP_REMOVED lines=13> */
.L_x_361:
[----:B------:R-:W-:Y:S05]  /*1480*/  BSYNC.RECONVERGENT B2 ;  /* 0x0000000000027941 */ /* 0x000fea0003800200 */
.L_x_360:
        /* <DEDUP_REMOVED lines=13> */
.L_x_363:
[----:B------:R-:W-:Y:S05]  /*1560*/  BSYNC.RECONVERGENT B2 ;  /* 0x0000000000027941 */ /* 0x000fea0003800200 */
.L_x_362:
        /* <DEDUP_REMOVED lines=13> */
.L_x_365:
[----:B------:R-:W-:Y:S05]  /*1640*/  BSYNC.RECONVERGENT B2 ;  /* 0x0000000000027941 */ /* 0x000fea0003800200 */
.L_x_364:
[----:B------:R-:W-:Y:S05]  /*1650*/  @!P1 BRA `(.L_x_366) ;  /* 0x0000001000cc9947 */ /* 0x000fea0003800000 */
[----:B------:R-:W-:Y:S01]  /*1660*/  FFMA.FTZ R52, R48, R65, R67 ;  /* 0x0000004130347223 */ /* 0x000fe20000010043 */
[----:B------:R-:W-:-:S03]  /*1670*/  ISETP.GT.AND P0, PT, R50, RZ, PT ;  /* 0x000000ff3200720c */ /* 0x000fc60003f04270 */
[----:B------:R-:W-:-:S04]  /*1680*/  FADD.FTZ R51, R49, -R52 ;  /* 0x8000003431337221 */ /* 0x000fc80000010000 */
[----:B------:R-:W-:-:S05]  /*1690*/  FMUL.FTZ R51, R64, R51 ;  /* 0x0000003340337220 */ /* 0x000fca0000410000 */
[----:B------:R-:W-:Y:S02]  /*16a0*/  FSEL R50, R51, RZ, P0 ;  /* 0x000000ff33327208 */ /* 0x000fe40000000000 */
[----:B------:R-:W-:-:S03]  /*16b0*/  ISETP.GE.U32.AND P0, PT, R76, RZ, PT ;  /* 0x000000ff4c00720c */ /* 0x000fc60003f06070 */
[----:B------:R-:W-:Y:S01]  /*16c0*/  FMUL.FTZ R50, R50, UR15 ;  /* 0x0000000f32327c20 */ /* 0x000fe20008410000 */
[----:B------:R-:W-:-:S03]  /*16d0*/  ISETP.GE.U32.AND.EX P0, PT, R77, 0x1000000, PT, P0 ;  /* 0x010000004d00780c */ /* 0x000fc60003f06100 */
[----:B------:R-:W-:-:S05]  /*16e0*/  FMUL.FTZ R50, R50, UR14 ;  /* 0x0000000e32327c20 */ /* 0x000fca0008410000 */
[----:B------:R-:W-:-:S04]  /*16f0*/  FSEL R50, R50, RZ, P0 ;  /* 0x000000ff32327208 */ /* 0x000fc80000000000 */
[----:B------:R-:W-:-:S04]  /*1700*/  F2FP.BF16.F32.PACK_AB R50, RZ, R50 ;  /* 0x00000032ff32723e */ /* 0x000fc800000010ff */
[----:B------:R-:W-:Y:S01]  /*1710*/  PRMT R39, R39, 0x5410, R50 ;  /* 0x0000541027277816 */ /* 0x000fe20000000032 */
[----:B------:R-:W-:Y:S06]  /*1720*/  BRA `(.L_x_366) ;  /* 0x0000001000987947 */ /* 0x000fec0003800000 */
.L_x_351:
[----:B------:R-:W0:Y:S01]  /*1730*/  @P1 LDC.64 R40, c[0x0][0x408] ;  /* 0x00010200ff281b82 */ /* 0x000e220000000a00 */
[----:B------:R-:W-:Y:S01]  /*1740*/  ISETP.GT.AND P0, PT, R50, RZ, PT ;  /* 0x000000ff3200720c */ /* 0x000fe20003f04270 */
[-CC-:B------:R-:W-:Y:S01]  /*1750*/  FFMA.FTZ R50, R0, R65.reuse, R67.reuse ;  /* 0x0000004100327223 */ /* 0x180fe20000010043 */
[-CC-:B------:R-:W-:Y:S01]  /*1760*/  FFMA.FTZ R53, R10, R65.reuse, R67.reuse ;  /* 0x000000410a357223 */ /* 0x180fe20000010043 */
[----:B------:R-:W-:Y:S01]  /*1770*/  @P1 LOP3.LUT P6, RZ, R69, 0xff, RZ, 0xc0, !PT ;  /* 0x000000ff45ff1812 */ /* 0x000fe200078cc0ff */
[----:B------:R-:W-:Y:S01]  /*1780*/  FFMA.FTZ R52, R11, R65, R67 ;  /* 0x000000410b347223 */ /* 0x000fe20000010043 */
[----:B------:R-:W-:Y:S01]  /*1790*/  FADD.FTZ R51, R3, -R50 ;  /* 0x8000003203337221 */ /* 0x000fe20000010000 */
[----:B------:R-:W-:Y:S01]  /*17a0*/  FADD.FTZ R53, R44, -R53 ;  /* 0x800000352c357221 */ /* 0x000fe20000010000 */
[----:B------:R-:W1:Y:S01]  /*17b0*/  @P1 LDC.64 R42, c[0x0][0x408] ;  /* 0x00010200ff2a1b82 */ /* 0x000e620000000a00 */
[----:B------:R-:W-:Y:S01]  /*17c0*/  @P1 LOP3.LUT P2, RZ, R56, 0xff, RZ, 0xc0, !PT ;  /* 0x000000ff38ff1812 */ /* 0x000fe2000784c0ff */
[C---:B------:R-:W-:Y:S01]  /*17d0*/  FMUL.FTZ R51, R64.reuse, R51 ;  /* 0x0000003340337220 */ /* 0x040fe20000410000 */
[----:B------:R-:W-:Y:S01]  /*17e0*/  FMUL.FTZ R53, R64, R53 ;  /* 0x0000003540357220 */ /* 0x000fe20000410000 */
[-CC-:B------:R-:W-:Y:S01]  /*17f0*/  FFMA.FTZ R50, R4, R65.reuse, R67.reuse ;  /* 0x0000004104327223 */ /* 0x180fe20000010043 */
[----:B------:R-:W-:Y:S01]  /*1800*/  @P1 LOP3.LUT P4, RZ, R57, 0xff, RZ, 0xc0, !PT ;  /* 0x000000ff39ff1812 */ /* 0x000fe2000788c0ff */
[-CC-:B------:R-:W-:Y:S01]  /*1810*/  FFMA.FTZ R70, R8, R65.reuse, R67.reuse ;  /* 0x0000004108467223 */ /* 0x180fe20000010043 */
[----:B------:R-:W-:Y:S01]  /*1820*/  FSEL R58, R51, RZ, P0 ;  /* 0x000000ff333a7208 */ /* 0x000fe20000000000 */
[----:B------:R-:W-:Y:S01]  /*1830*/  FADD.FTZ R51, R5, -R50 ;  /* 0x8000003205337221 */ /* 0x000fe20000010000 */
[----:B------:R-:W-:Y:S01]  /*1840*/  FSEL R59, R53, RZ, P0 ;  /* 0x000000ff353b7208 */ /* 0x000fe20000000000 */
[----:B------:R-:W-:Y:S01]  /*1850*/  FADD.FTZ R53, R45, -R52 ;  /* 0x800000342d357221 */ /* 0x000fe20000010000 */
[----:B------:R-:W-:Y:S01]  /*1860*/  @P1 LOP3.LUT P5, RZ, R66, 0xff, RZ, 0xc0, !PT ;  /* 0x000000ff42ff1812 */ /* 0x000fe200078ac0ff */
[-CC-:B------:R-:W-:Y:S01]  /*1870*/  FFMA.FTZ R66, R46, R65.reuse, R67.reuse ;  /* 0x000000412e427223 */ /* 0x180fe20000010043 */
[----:B------:R-:W-:Y:S01]  /*1880*/  @P1 LOP3.LUT P3, RZ, R68, 0xff, RZ, 0xc0, !PT ;  /* 0x000000ff44ff1812 */ /* 0x000fe2000786c0ff */
[----:B------:R-:W-:Y:S01]  /*1890*/  FFMA.FTZ R68, R48, R65, R67 ;  /* 0x0000004130447223 */ /* 0x000fe20000010043 */
[----:B0-----:R-:W-:Y:S01]  /*18a0*/  @P1 FMUL.FTZ R41, R58, R41 ;  /* 0x000000293a291220 */ /* 0x001fe20000410000 */
[----:B------:R-:W-:Y:S01]  /*18b0*/  FADD.FTZ R69, R47, -R66 ;  /* 0x800000422f457221 */ /* 0x000fe20000010000 */
[----:B------:R-:W-:Y:S01]  /*18c0*/  FMUL.FTZ R66, R64, R51 ;  /* 0x0000003340427220 */ /* 0x000fe20000410000 */
[----:B------:R-:W-:Y:S01]  /*18d0*/  FADD.FTZ R71, R49, -R68 ;  /* 0x8000004431477221 */ /* 0x000fe20000010000 */
[----:B------:R-:W-:Y:S01]  /*18e0*/  @P1 FMUL.FTZ R40, R41, R40 ;  /* 0x0000002829281220 */ /* 0x000fe20000410000 */
[----:B------:R-:W0:Y:S02]  /*18f0*/  @P1 LDC.64 R50, c[0x0][0x408] ;  /* 0x00010200ff321b82 */ /* 0x000e240000000a00 */
[----:B------:R-:W-:Y:S01]  /*1900*/  FSEL R66, R66, RZ, P0 ;  /* 0x000000ff42427208 */ /* 0x000fe20000000000 */
[----:B-1----:R-:W-:Y:S01]  /*1910*/  @P1 FMUL.FTZ R43, R59, R43 ;  /* 0x0000002b3b2b1220 */ /* 0x002fe20000410000 */
[----:B------:R-:W-:-:S02]  /*1920*/  @P1 FSEL R56, R40, RZ, P6 ;  /* 0x000000ff28381208 */ /* 0x000fc40003000000 */
[----:B------:R-:W-:Y:S01]  /*1930*/  @P1 LOP3.LUT P6, RZ, R55, 0xff, RZ, 0xc0, !PT ;  /* 0x000000ff37ff1812 */ /* 0x000fe200078cc0ff */
[----:B------:R-:W-:Y:S01]  /*1940*/  @P1 FMUL.FTZ R42, R43, R42 ;  /* 0x0000002a2b2a1220 */ /* 0x000fe20000410000 */
[----:B------:R-:W1:Y:S01]  /*1950*/  @P1 LDC.64 R40, c[0x0][0x408] ;  /* 0x00010200ff281b82 */ /* 0x000e620000000a00 */
[----:B------:R-:W-:-:S03]  /*1960*/  @P1 F2FP.BF16.F32.PACK_AB R56, RZ, R56 ;  /* 0x00000038ff38123e */ /* 0x000fc600000010ff */
[----:B------:R-:W-:Y:S02]  /*1970*/  @P1 FSEL R57, R42, RZ, P2 ;  /* 0x000000ff2a391208 */ /* 0x000fe40001000000 */
[----:B------:R-:W-:Y:S01]  /*1980*/  @P1 LOP3.LUT P2, RZ, R54, 0xff, RZ, 0xc0, !PT ;  /* 0x000000ff36ff1812 */ /* 0x000fe2000784c0ff */
[----:B------:R-:W-:Y:S01]  /*1990*/  FFMA.FTZ R54, R6, R65, R67 ;  /* 0x0000004106367223 */ /* 0x000fe20000010043 */
[----:B------:R-:W2:Y:S01]  /*19a0*/  @P1 LDC.64 R42, c[0x0][0x408] ;  /* 0x00010200ff2a1b82 */ /* 0x000ea20000000a00 */
[----:B------:R-:W-:Y:S01]  /*19b0*/  FADD.FTZ R67, R9, -R70 ;  /* 0x8000004609437221 */ /* 0x000fe20000010000 */
[C---:B------:R-:W-:Y:S01]  /*19c0*/  FMUL.FTZ R70, R64.reuse, R53 ;  /* 0x0000003540467220 */ /* 0x040fe20000410000 */
[----:B------:R-:W-:Y:S01]  /*19d0*/  FADD.FTZ R65, R7, -R54 ;  /* 0x8000003607417221 */ /* 0x000fe20000010000 */
[----:B------:R-:W-:Y:S01]  /*19e0*/  @P1 F2FP.BF16.F32.PACK_AB R57, RZ, R57 ;  /* 0x00000039ff39123e */ /* 0x000fe200000010ff */
[----:B------:R-:W-:Y:S01]  /*19f0*/  FMUL.FTZ R67, R64, R67 ;  /* 0x0000004340437220 */ /* 0x000fe20000410000 */
[----:B------:R-:W-:Y:S01]  /*1a00*/  @P1 PRMT R36, R56, 0x7610, R36 ;  /* 0x0000761038241816 */ /* 0x000fe20000000024 */
[----:B------:R-:W-:Y:S01]  /*1a10*/  FMUL.FTZ R68, R64, R65 ;  /* 0x0000004140447220 */ /* 0x000fe20000410000 */
[----:B------:R-:W3:Y:S01]  /*1a20*/  @P1 LDC.64 R52, c[0x0][0x408] ;  /* 0x00010200ff341b82 */ /* 0x000ee20000000a00 */
[----:B------:R-:W-:-:S02]  /*1a30*/  FSEL R65, R70, RZ, P0 ;  /* 0x000000ff46417208 */ /* 0x000fc40000000000 */
[----:B------:R-:W-:Y:S02]  /*1a40*/  FSEL R70, R67, RZ, P0 ;  /* 0x000000ff43467208 */ /* 0x000fe40000000000 */
[----:B------:R-:W-:Y:S02]  /*1a50*/  FSEL R68, R68, RZ, P0 ;  /* 0x000000ff44447208 */ /* 0x000fe40000000000 */
[----:B------:R-:W-:Y:S01]  /*1a60*/  @P1 PRMT R36, R36, 0x5410, R57 ;  /* 0x0000541024241816 */ /* 0x000fe20000000039 */
[----:B------:R-:W4:Y:S01]  /*1a70*/  @P1 LDC.64 R54, c[0x0][0x408] ;  /* 0x00010200ff361b82 */ /* 0x000f220000000a00 */
[----:B-1----:R-:W-:Y:S01]  /*1a80*/  @P1 FMUL.FTZ R73, R66, R41 ;  /* 0x0000002942491220 */ /* 0x002fe20000410000 */
[----:B------:R-:W-:Y:S01]  /*1a90*/  FMUL.FTZ R41, R64, R69 ;  /* 0x0000004540297220 */ /* 0x000fe20000410000 */
[----:B0-----:R-:W-:Y:S01]  /*1aa0*/  @P1 FMUL.FTZ R51, R68, R51 ;  /* 0x0000003344331220 */ /* 0x001fe20000410000 */
[----:B------:R-:W-:Y:S01]  /*1ab0*/  FMUL.FTZ R64, R64, R71 ;  /* 0x0000004740407220 */ /* 0x000fe20000410000 */
[----:B------:R-:W-:-:S02]  /*1ac0*/  @P1 FMUL.FTZ R69, R73, R40 ;  /* 0x0000002849451220 */ /* 0x000fc40000410000 */
[----:B------:R-:W-:Y:S01]  /*1ad0*/  @P1 FMUL.FTZ R50, R51, R50 ;  /* 0x0000003233321220 */ /* 0x000fe20000410000 */
[----:B--2---:R-:W-:-:S04]  /*1ae0*/  @P1 FMUL.FTZ R43, R65, R43 ;  /* 0x0000002b412b1220 */ /* 0x004fc80000410000 */
[----:B------:R-:W-:Y:S01]  /*1af0*/  @P1 FMUL.FTZ R40, R43, R42 ;  /* 0x0000002a2b281220 */ /* 0x000fe20000410000 */
[----:B------:R-:W-:Y:S02]  /*1b00*/  FSEL R42, R41, RZ, P0 ;  /* 0x000000ff292a7208 */ /* 0x000fe40000000000 */
[----:B------:R-:W-:Y:S02]  /*1b10*/  @P1 FSEL R43, R69, RZ, P3 ;  /* 0x000000ff452b1208 */ /* 0x000fe40001800000 */
[----:B------:R-:W-:Y:S01]  /*1b20*/  @P1 FSEL R41, R50, RZ, P5 ;  /* 0x000000ff32291208 */ /* 0x000fe20002800000 */
[----:B---3--:R-:W-:Y:S01]  /*1b30*/  @P1 FMUL.FTZ R53, R42, R53 ;  /* 0x000000352a351220 */ /* 0x008fe20000410000 */
[----:B------:R-:W-:Y:S02]  /*1b40*/  @P1 F2FP.BF16.F32.PACK_AB R43, RZ, R43 ;  /* 0x0000002bff2b123e */ /* 0x000fe400000010ff */
[----:B------:R-:W-:Y:S01]  /*1b50*/  @P1 FSEL R40, R40, RZ, P4 ;  /* 0x000000ff28281208 */ /* 0x000fe20002000000 */
[----:B------:R-:W-:Y:S01]  /*1b60*/  @P1 FMUL.FTZ R52, R53, R52 ;  /* 0x0000003435341220 */ /* 0x000fe20000410000 */
[----:B------:R-:W-:Y:S01]  /*1b70*/  @P1 F2FP.BF16.F32.PACK_AB R51, RZ, R41 ;  /* 0x00000029ff33123e */ /* 0x000fe200000010ff */
[----:B----4-:R-:W-:Y:S01]  /*1b80*/  @P1 FMUL.FTZ R55, R70, R55 ;  /* 0x0000003746371220 */ /* 0x010fe20000410000 */
[----:B------:R-:W-:-:S02]  /*1b90*/  @P1 F2FP.BF16.F32.PACK_AB R50, RZ, R40 ;  /* 0x00000028ff32123e */ /* 0x000fc400000010ff */
[----:B------:R-:W-:Y:S01]  /*1ba0*/  @P1 FSEL R52, R52, RZ, P6 ;  /* 0x000000ff34341208 */ /* 0x000fe20003000000 */
[----:B------:R-:W-:Y:S01]  /*1bb0*/  @P1 FMUL.FTZ R54, R55, R54 ;  /* 0x0000003637361220 */ /* 0x000fe20000410000 */
[----:B------:R-:W-:Y:S02]  /*1bc0*/  FSEL R53, R64, RZ, P0 ;  /* 0x000000ff40357208 */ /* 0x000fe40000000000 */
[----:B------:R-:W-:Y:S02]  /*1bd0*/  @P1 F2FP.BF16.F32.PACK_AB R52, RZ, R52 ;  /* 0x00000034ff34123e */ /* 0x000fe400000010ff */
[----:B------:R-:W-:Y:S02]  /*1be0*/  @P1 FSEL R54, R54, RZ, P2 ;  /* 0x000000ff36361208 */ /* 0x000fe40001000000 */
[----:B------:R-:W-:Y:S02]  /*1bf0*/  @P1 PRMT R37, R43, 0x7610, R37 ;  /* 0x000076102b251816 */ /* 0x000fe40000000025 */
[----:B------:R-:W-:-:S02]  /*1c00*/  @P1 F2FP.BF16.F32.PACK_AB R54, RZ, R54 ;  /* 0x00000036ff36123e */ /* 0x000fc400000010ff */
[----:B------:R-:W-:Y:S02]  /*1c10*/  @P1 PRMT R38, R51, 0x7610, R38 ;  /* 0x0000761033261816 */ /* 0x000fe40000000026 */
[----:B------:R-:W-:Y:S02]  /*1c20*/  F2FP.BF16.F32.PACK_AB R40, R59, R58 ;  /* 0x0000003a3b28723e */ /* 0x000fe400000010ff */
[----:B------:R-:W-:Y:S02]  /*1c30*/  F2FP.BF16.F32.PACK_AB R41, R65, R66 ;  /* 0x000000424129723e */ /* 0x000fe400000010ff */
[----:B------:R-:W-:Y:S02]  /*1c40*/  F2FP.BF16.F32.PACK_AB R42, R42, R68 ;  /* 0x000000442a2a723e */ /* 0x000fe400000010ff */
[----:B------:R-:W-:Y:S02]  /*1c50*/  @P1 PRMT R37, R37, 0x5410, R50 ;  /* 0x0000541025251816 */ /* 0x000fe40000000032 */
[----:B------:R-:W-:-:S02]  /*1c60*/  F2FP.BF16.F32.PACK_AB R43, R53, R70 ;  /* 0x00000046352b723e */ /* 0x000fc400000010ff */
[----:B------:R-:W-:Y:S02]  /*1c70*/  @P1 PRMT R38, R38, 0x5410, R52 ;  /* 0x0000541026261816 */ /* 0x000fe40000000034 */
[----:B------:R-:W-:Y:S01]  /*1c80*/  @P1 PRMT R39, R54, 0x7610, R39 ;  /* 0x0000761036271816 */ /* 0x000fe20000000027 */
[----:B------:R-:W-:Y:S06]  /*1c90*/  @!P1 BRA `(.L_x_366) ;  /* 0x0000000c003c9947 */ /* 0x000fec0003800000 */
[----:B------:R-:W-:Y:S01]  /*1ca0*/  FMUL.FTZ R50, R53, UR15 ;  /* 0x0000000f35327c20 */ /* 0x000fe20008410000 */
[----:B------:R-:W-:-:S03]  /*1cb0*/  ISETP.GE.U32.AND P0, PT, R76, RZ, PT ;  /* 0x000000ff4c00720c */ /* 0x000fc60003f06070 */
[----:B------:R-:W-:Y:S01]  /*1cc0*/  FMUL.FTZ R50, R50, UR14 ;  /* 0x0000000e32327c20 */ /* 0x000fe20008410000 */
[----:B------:R-:W-:-:S04]  /*1cd0*/  ISETP.GE.U32.AND.EX P0, PT, R77, 0x1000000, PT, P0 ;  /* 0x010000004d00780c */ /* 0x000fc80003f06100 */
[----:B------:R-:W-:-:S04]  /*1ce0*/  FSEL R50, R50, RZ, P0 ;  /* 0x000000ff32327208 */ /* 0x000fc80000000000 */
[----:B------:R-:W-:-:S04]  /*1cf0*/  F2FP.BF16.F32.PACK_AB R50, RZ, R50 ;  /* 0x00000032ff32723e */ /* 0x000fc800000010ff */
[----:B------:R-:W-:Y:S01]  /*1d00*/  PRMT R39, R39, 0x5410, R50 ;  /* 0x0000541027277816 */ /* 0x000fe20000000032 */
[----:B------:R-:W-:Y:S06]  /*1d10*/  BRA `(.L_x_366) ;  /* 0x0000000c001c7947 */ /* 0x000fec0003800000 */
.L_x_350:
[----:B------:R-:W-:Y:S01]  /*1d20*/  MOV R60, UR22 ;  /* 0x00000016003c7c02 */ /* 0x000fe20008000f00 */
[----:B------:R-:W-:-:S03]  /*1d30*/  IMAD.U32 R61, RZ, RZ, UR23 ;  /* 0x00000017ff3d7e24 */ /* 0x000fc6000f8e00ff */
[----:B------:R-:W-:-:S04]  /*1d40*/  ISETP.NE.U32.AND P0, PT, R60, RZ, PT ;  /* 0x000000ff3c00720c */ /* 0x000fc80003f05070 */
[----:B------:R-:W-:-:S13]  /*1d50*/  ISETP.NE.AND.EX P0, PT, R61, RZ, PT, P0 ;  /* 0x000000ff3d00720c */ /* 0x000fda0003f05300 */
[----:B------:R-:W-:Y:S05]  /*1d60*/  @P0 BRA `(.L_x_367) ;  /* 0x0000000400800947 */ /* 0x000fea0003800000 */
[----:B------:R-:W-:Y:S01]  /*1d70*/  ISETP.GT.AND P0, PT, R50, RZ, PT ;  /* 0x000000ff3200720c */ /* 0x000fe20003f04270 */
[----:B------:R-:W0:Y:S01]  /*1d80*/  @P1 LDC.64 R52, c[0x0][0x408] ;  /* 0x00010200ff341b82 */ /* 0x000e220000000a00 */
[----:B------:R-:W-:Y:S01]  /*1d90*/  SHF.L.U32 R59, R12, 0x10, RZ ;  /* 0x000000100c3b7819 */ /* 0x000fe200000006ff */
[----:B------:R-:W-:Y:S01]  /*1da0*/  IMAD.U32 R73, R15, 0x10000, RZ ;  /* 0x000100000f497824 */ /* 0x000fe200078e00ff */
[----:B------:R-:W-:Y:S01]  /*1db0*/  @P1 LOP3.LUT P6, RZ, R69, 0xff, RZ, 0xc0, !PT ;  /* 0x000000ff45ff1812 */ /* 0x000fe200078cc0ff */
[----:B------:R-:W-:Y:S01]  /*1dc0*/  IMAD.U32 R69, R14, 0x10000, RZ ;  /* 0x000100000e457824 */ /* 0x000fe200078e00ff */
[----:B------:R-:W-:Y:S02]  /*1dd0*/  @P1 LOP3.LUT P2, RZ, R56, 0xff, RZ, 0xc0, !PT ;  /* 0x000000ff38ff1812 */ /* 0x000fe4000784c0ff */
[----:B------:R-:W-:Y:S02]  /*1de0*/  @P1 LOP3.LUT P5, RZ, R66, 0xff, RZ, 0xc0, !PT ;  /* 0x000000ff42ff1812 */ /* 0x000fe400078ac0ff */
[----:B------:R-:W-:-:S02]  /*1df0*/  @P1 LOP3.LUT P4, RZ, R57, 0xff, RZ, 0xc0, !PT ;  /* 0x000000ff39ff1812 */ /* 0x000fc4000788c0ff */
[----:B------:R-:W-:Y:S01]  /*1e00*/  PRMT R57, R13, 0x7632, R57 ;  /* 0x000076320d397816 */ /* 0x000fe20000000039 */
[-CC-:B------:R-:W-:Y:S01]  /*1e10*/  @P0 FFMA.FTZ R51, R10, R65.reuse, R67.reuse ;  /* 0x000000410a330223 */ /* 0x180fe20000010043 */
[----:B------:R-:W-:Y:S01]  /*1e20*/  @P0 FFMA.FTZ R50, R0, R65, R67 ;  /* 0x0000004100320223 */ /* 0x000fe20000010043 */
[----:B------:R-:W-:Y:S02]  /*1e30*/  @!P0 PRMT R58, R12, 0x7632, R58 ;  /* 0x000076320c3a8816 */ /* 0x000fe4000000003a */
[----:B------:R-:W-:Y:S01]  /*1e40*/  @P0 SHF.L.U32 R71, R71, 0x10, RZ ;  /* 0x0000001047470819 */ /* 0x000fe200000006ff */
[----:B------:R-:W-:Y:S01]  /*1e50*/  @P0 FADD.FTZ R51, R44, -R51 ;  /* 0x800000332c330221 */ /* 0x000fe20000010000 */
[----:B------:R-:W-:Y:S01]  /*1e60*/  @P0 FADD.FTZ R50, R3, -R50 ;  /* 0x8000003203320221 */ /* 0x000fe20000010000 */
[----:B------:R-:W-:Y:S01]  /*1e70*/  @!P0 IMAD.U32 R58, R58, 0x10000, RZ ;  /* 0x000100003a3a8824 */ /* 0x000fe200078e00ff */
[----:B------:R-:W-:Y:S01]  /*1e80*/  SHF.L.U32 R57, R57, 0x10, RZ ;  /* 0x0000001039397819 */ /* 0x000fe200000006ff */
[C---:B------:R-:W-:Y:S01]  /*1e90*/  @P0 FFMA.FTZ R58, R64.reuse, R51, R71 ;  /* 0x00000033403a0223 */ /* 0x040fe20000010047 */
[----:B------:R-:W-:Y:S01]  /*1ea0*/  @P0 FFMA.FTZ R59, R64, R50, R59 ;  /* 0x00000032403b0223 */ /* 0x000fe2000001003b */
[----:B------:R-:W-:Y:S01]  /*1eb0*/  PRMT R71, R14, 0x7632, R71 ;  /* 0x000076320e477816 */ /* 0x000fe20000000047 */
[----:B------:R-:W1:Y:S01]  /*1ec0*/  @P1 LDC.64 R50, c[0x0][0x408] ;  /* 0x00010200ff321b82 */ /* 0x000e620000000a00 */
[----:B0-----:R-:W-:Y:S01]  /*1ed0*/  @P1 FMUL.FTZ R53, R58, R53 ;  /* 0x000000353a351220 */ /* 0x001fe20000410000 */
[----:B------:R-:W-:Y:S01]  /*1ee0*/  @P0 FFMA.FTZ R58, R11, R65, R67 ;  /* 0x000000410b3a0223 */ /* 0x000fe20000010043 */
[----:B------:R-:W-:-:S02]  /*1ef0*/  SHF.L.U32 R71, R71, 0x10, RZ ;  /* 0x0000001047477819 */ /* 0x000fc400000006ff */
[----:B------:R-:W-:Y:S01]  /*1f00*/  @P1 FMUL.FTZ R52, R53, R52 ;  /* 0x0000003435341220 */ /* 0x000fe20000410000 */
[----:B------:R-:W-:Y:S01]  /*1f10*/  @P0 FADD.FTZ R66, R45, -R58 ;  /* 0x8000003a2d420221 */ /* 0x000fe20000010000 */
[----:B------:R-:W-:-:S03]  /*1f20*/  @P1 LOP3.LUT P3, RZ, R68, 0xff, RZ, 0xc0, !PT ;  /* 0x000000ff44ff1812 */ /* 0x000fc6000786c0ff */
[----:B------:R-:W-:Y:S01]  /*1f30*/  @P1 FSEL R58, R52, RZ, P2 ;  /* 0x000000ff343a1208 */ /* 0x000fe20001000000 */
[----:B------:R-:W-:Y:S01]  /*1f40*/  @P0 FFMA.FTZ R52, R6, R65, R67 ;  /* 0x0000004106340223 */ /* 0x000fe20000010043 */
[----:B------:R-:W-:Y:S01]  /*1f50*/  @P1 LOP3.LUT P2, RZ, R54, 0xff, RZ, 0xc0, !PT ;  /* 0x000000ff36ff1812 */ /* 0x000fe2000784c0ff */
[----:B------:R-:W-:Y:S01]  /*1f60*/  @P0 FFMA.FTZ R57, R64, R66, R57 ;  /* 0x0000004240390223 */ /* 0x000fe20000010039 */
[----:B------:R-:W-:Y:S01]  /*1f70*/  @P1 F2FP.BF16.F32.PACK_AB R58, RZ, R58 ;  /* 0x0000003aff3a123e */ /* 0x000fe200000010ff */
[----:B------:R-:W-:-:S04]  /*1f80*/  @P0 FADD.FTZ R52, R7, -R52 ;  /* 0x8000003407340221 */ /* 0x000fc80000010000 */
[----:B------:R-:W-:Y:S02]  /*1f90*/  @P0 FFMA.FTZ R69, R64, R52, R69 ;  /* 0x0000003440450223 */ /* 0x000fe40000010045 */
[----:B------:R-:W0:Y:S01]  /*1fa0*/  @P1 LDC.64 R52, c[0x0][0x408] ;  /* 0x00010200ff341b82 */ /* 0x000e220000000a00 */
[----:B-1----:R-:W-:-:S04]  /*1fb0*/  @P1 FMUL.FTZ R51, R59, R51 ;  /* 0x000000333b331220 */ /* 0x002fc80000410000 */
[----:B------:R-:W-:-:S05]  /*1fc0*/  @P1 FMUL.FTZ R50, R51, R50 ;  /* 0x0000003233321220 */ /* 0x000fca0000410000 */
[----:B------:R-:W-:Y:S01]  /*1fd0*/  @P1 FSEL R56, R50, RZ, P6 ;  /* 0x000000ff32381208 */ /* 0x000fe20003000000 */
[----:B------:R-:W-:Y:S01]  /*1fe0*/  @P0 FFMA.FTZ R50, R4, R65, R67 ;  /* 0x0000004104320223 */ /* 0x000fe20000010043 */
[----:B------:R-:W-:Y:S01]  /*1ff0*/  @P1 LOP3.LUT P6, RZ, R55, 0xff, RZ, 0xc0, !PT ;  /* 0x000000ff37ff1812 */ /* 0x000fe200078cc0ff */
[----:B------:R-:W-:Y:S01]  /*2000*/  IMAD.U32 R55, R13, 0x10000, RZ ;  /* 0x000100000d377824 */ /* 0x000fe200078e00ff */
[----:B------:R-:W-:Y:S01]  /*2010*/  @P1 F2FP.BF16.F32.PACK_AB R56, RZ, R56 ;  /* 0x00000038ff38123e */ /* 0x000fe200000010ff */
[----:B------:R-:W-:-:S03]  /*2020*/  @P0 FADD.FTZ R50, R5, -R50 ;  /* 0x8000003205320221 */ /* 0x000fc60000010000 */
[----:B------:R-:W-:Y:S01]  /*2030*/  @P1 PRMT R36, R56, 0x7610, R36 ;  /* 0x0000761038241816 */ /* 0x000fe20000000024 */
[----:B------:R-:W-:Y:S01]  /*2040*/  @P0 FFMA.FTZ R55, R64, R50, R55 ;  /* 0x0000003240370223 */ /* 0x000fe20000010037 */
[----:B------:R-:W-:Y:S02]  /*2050*/  @P0 FFMA.FTZ R50, R46, R65, R67 ;  /* 0x000000412e320223 */ /* 0x000fe40000010043 */
[----:B------:R-:W-:Y:S01]  /*2060*/  @P1 PRMT R36, R36, 0x5410, R58 ;  /* 0x0000541024241816 */ /* 0x000fe2000000003a */
[----:B0-----:R-:W-:Y:S01]  /*2070*/  @P1 FMUL.FTZ R53, R57, R53 ;  /* 0x0000003539351220 */ /* 0x001fe20000410000 */
[----:B------:R-:W-:Y:S01]  /*2080*/  @P0 FADD.FTZ R54, R47, -R50 ;  /* 0x800000322f360221 */ /* 0x000fe20000010000 */
[----:B------:R-:W0:Y:S02]  /*2090*/  @P1 LDC.64 R56, c[0x0][0x408] ;  /* 0x00010200ff381b82 */ /* 0x000e240000000a00 */
[----:B------:R-:W-:Y:S01]  /*20a0*/  @P1 FMUL.FTZ R52, R53, R52 ;  /* 0x0000003435341220 */ /* 0x000fe20000410000 */
[----:B------:R-:W-:Y:S01]  /*20b0*/  @P0 FFMA.FTZ R71, R64, R54, R71 ;  /* 0x0000003640470223 */ /* 0x000fe20000010047 */
[----:B------:R-:W-:-:S03]  /*20c0*/  @P0 FFMA.FTZ R54, R8, R65, R67 ;  /* 0x0000004108360223 */ /* 0x000fc60000010043 */
[----:B------:R-:W-:Y:S01]  /*20d0*/  @P1 FSEL R52, R52, RZ, P4 ;  /* 0x000000ff34341208 */ /* 0x000fe20002000000 */
[----:B------:R-:W1:Y:S01]  /*20e0*/  @P1 LDC.64 R50, c[0x0][0x408] ;  /* 0x00010200ff321b82 */ /* 0x000e620000000a00 */
[----:B------:R-:W-:Y:S02]  /*20f0*/  @P0 FADD.FTZ R54, R9, -R54 ;  /* 0x8000003609360221 */ /* 0x000fe40000010000 */
[----:B------:R-:W-:Y:S02]  /*2100*/  @P1 F2FP.BF16.F32.PACK_AB R52, RZ, R52 ;  /* 0x00000034ff34123e */ /* 0x000fe400000010ff */
[----:B------:R-:W-:-:S03]  /*2110*/  @P0 FFMA.FTZ R73, R64, R54, R73 ;  /* 0x0000003640490223 */ /* 0x000fc60000010049 */
[----:B------:R-:W2:Y:S01]  /*2120*/  @P1 LDC.64 R58, c[0x0][0x408] ;  /* 0x00010200ff3a1b82 */ /* 0x000ea20000000a00 */
[----:B0-----:R-:W-:-:S04]  /*2130*/  @P1 FMUL.FTZ R57, R71, R57 ;  /* 0x0000003947391220 */ /* 0x001fc80000410000 */
[----:B------:R-:W-:Y:S01]  /*2140*/  @P1 FMUL.FTZ R56, R57, R56 ;  /* 0x0000003839381220 */ /* 0x000fe20000410000 */
[----:B-1----:R-:W-:-:S04]  /*2150*/  @P1 FMUL.FTZ R51, R55, R51 ;  /* 0x0000003337331220 */ /* 0x002fc80000410000 */
[----:B------:R-:W-:Y:S01]  /*2160*/  @P1 FSEL R56, R56, RZ, P6 ;  /* 0x000000ff38381208 */ /* 0x000fe20003000000 */
[----:B------:R-:W0:Y:S01]  /*2170*/  @P1 LDC.64 R54, c[0x0][0x408] ;  /* 0x00010200ff361b82 */ /* 0x000e220000000a00 */
[----:B------:R-:W-:Y:S02]  /*2180*/  @P1 FMUL.FTZ R50, R51, R50 ;  /* 0x0000003233321220 */ /* 0x000fe40000410000 */
[----:B------:R-:W-:Y:S01]  /*2190*/  @P1 F2FP.BF16.F32.PACK_AB R56, RZ, R56 ;  /* 0x00000038ff38123e */ /* 0x000fe200000010ff */
[----:B--2---:R-:W-:Y:S02]  /*21a0*/  @P1 FMUL.FTZ R59, R73, R59 ;  /* 0x0000003b493b1220 */ /* 0x004fe40000410000 */
[----:B------:R-:W-:Y:S02]  /*21b0*/  @P1 FSEL R50, R50, RZ, P3 ;  /* 0x000000ff32321208 */ /* 0x000fe40001800000 */
[----:B------:R-:W-:Y:S02]  /*21c0*/  @P1 FMUL.FTZ R58, R59, R58 ;  /* 0x0000003a3b3a1220 */ /* 0x000fe40000410000 */
[----:B------:R-:W-:-:S03]  /*21d0*/  @P1 F2FP.BF16.F32.PACK_AB R50, RZ, R50 ;  /* 0x00000032ff32123e */ /* 0x000fc600000010ff */
[----:B------:R-:W-:Y:S02]  /*21e0*/  @P1 FSEL R58, R58, RZ, P2 ;  /* 0x000000ff3a3a1208 */ /* 0x000fe40001000000 */
[----:B------:R-:W-:Y:S02]  /*21f0*/  @P1 PRMT R37, R50, 0x7610, R37 ;  /* 0x0000761032251816 */ /* 0x000fe40000000025 */
[----:B------:R-:W-:Y:S02]  /*2200*/  @P1 F2FP.BF16.F32.PACK_AB R58, RZ, R58 ;  /* 0x0000003aff3a123e */ /* 0x000fe400000010ff */
[----:B------:R-:W-:Y:S02]  /*2210*/  @P1 PRMT R37, R37, 0x5410, R52 ;  /* 0x0000541025251816 */ /* 0x000fe40000000034 */
[----:B------:R-:W-:Y:S01]  /*2220*/  @P1 PRMT R39, R58, 0x7610, R39 ;  /* 0x000076103a271816 */ /* 0x000fe20000000027 */
[----:B0-----:R-:W-:-:S04]  /*2230*/  @P1 FMUL.FTZ R55, R69, R55 ;  /* 0x0000003745371220 */ /* 0x001fc80000410000 */
[----:B------:R-:W-:-:S05]  /*2240*/  @P1 FMUL.FTZ R54, R55, R54 ;  /* 0x0000003637361220 */ /* 0x000fca0000410000 */
[----:B------:R-:W-:-:S04]  /*2250*/  @P1 FSEL R54, R54, RZ, P5 ;  /* 0x000000ff36361208 */ /* 0x000fc80002800000 */
[----:B------:R-:W-:-:S04]  /*2260*/  @P1 F2FP.BF16.F32.PACK_AB R54, RZ, R54 ;  /* 0x00000036ff36123e */ /* 0x000fc800000010ff */
[----:B------:R-:W-:-:S04]  /*2270*/  @P1 PRMT R38, R54, 0x7610, R38 ;  /* 0x0000761036261816 */ /* 0x000fc80000000026 */
[----:B------:R-:W-:Y:S01]  /*2280*/  @P1 PRMT R38, R38, 0x5410, R56 ;  /* 0x0000541026261816 */ /* 0x000fe20000000038 */
[----:B------:R-:W-:Y:S06]  /*2290*/  @!P1 BRA `(.L_x_366) ;  /* 0x0000000400bc9947 */ /* 0x000fec0003800000 */
[----:B------:R-:W-:Y:S01]  /*22a0*/  PRMT R50, R15, 0x7632, R50 ;  /* 0x000076320f327816 */ /* 0x000fe20000000032 */
[----:B------:R-:W-:-:S03]  /*22b0*/  @P0 FFMA.FTZ R52, R48, R65, R67 ;  /* 0x0000004130340223 */ /* 0x000fc60000010043 */
[----:B------:R-:W-:Y:S01]  /*22c0*/  SHF.L.U32 R51, R50, 0x10, RZ ;  /* 0x0000001032337819 */ /* 0x000fe200000006ff */
[----:B------:R-:W-:-:S04]  /*22d0*/  @P0 FADD.FTZ R52, R49, -R52 ;  /* 0x8000003431340221 */ /* 0x000fc80000010000 */
[----:B------:R-:W-:Y:S01]  /*22e0*/  @P0 FFMA.FTZ R51, R64, R52, R51 ;  /* 0x0000003440330223 */ /* 0x000fe20000010033 */
        /* <DEDUP_REMOVED lines=8> */
.L_x_367:
[----:B------:R-:W-:Y:S01]  /*2370*/  ISETP.GT.AND P0, PT, R50, RZ, PT ;  /* 0x000000ff3200720c */ /* 0x000fe20003f04270 */
[-C--:B------:R-:W-:Y:S01]  /*2380*/  @P2 FFMA.FTZ R70, R0, R65.reuse, R67 ;  /* 0x0000004100462223 */ /* 0x080fe20000010043 */
[C---:B------:R-:W-:Y:S02]  /*2390*/  SHF.L.U32 R73, R12.reuse, 0x10, RZ ;  /* 0x000000100c497819 */ /* 0x040fe400000006ff */
[----:B------:R-:W-:Y:S01]  /*23a0*/  SHF.L.U32 R71, R13, 0x10, RZ ;  /* 0x000000100d477819 */ /* 0x000fe200000006ff */
[----:B------:R-:W-:Y:S01]  /*23b0*/  @P2 FADD.FTZ R70, R3, -R70 ;  /* 0x8000004603462221 */ /* 0x000fe20000010000 */
[----:B------:R-:W-:Y:S02]  /*23c0*/  PRMT R72, R12, 0x7632, R72 ;  /* 0x000076320c487816 */ /* 0x000fe40000000048 */
[----:B------:R-:W-:Y:S01]  /*23d0*/  @P1 LOP3.LUT P5, RZ, R56, 0xff, RZ, 0xc0, !PT ;  /* 0x000000ff38ff1812 */ /* 0x000fe200078ac0ff */
[----:B------:R-:W-:Y:S01]  /*23e0*/  @P2 FFMA.FTZ R73, R64, R70, R73 ;  /* 0x0000004640492223 */ /* 0x000fe20000010049 */
[----:B------:R-:W-:Y:S01]  /*23f0*/  PRMT R70, R13, 0x7632, R70 ;  /* 0x000076320d467816 */ /* 0x000fe20000000046 */
[----:B------:R-:W-:Y:S01]  /*2400*/  IMAD.U32 R72, R72, 0x10000, RZ ;  /* 0x0001000048487824 */ /* 0x000fe200078e00ff */
[----:B------:R-:W-:Y:S01]  /*2410*/  @P1 LOP3.LUT P4, RZ, R66, 0xff, RZ, 0xc0, !PT ;  /* 0x000000ff42ff1812 */ /* 0x000fe2000788c0ff */
[-CC-:B------:R-:W-:Y:S01]  /*2420*/  @P0 FFMA.FTZ R41, R11, R65.reuse, R67.reuse ;  /* 0x000000410b290223 */ /* 0x180fe20000010043 */
[-CC-:B------:R-:W-:Y:S01]  /*2430*/  @P0 FFMA.FTZ R58, R6, R65.reuse, R67.reuse ;  /* 0x00000041063a0223 */ /* 0x180fe20000010043 */
[-CC-:B------:R-:W-:Y:S01]  /*2440*/  @P0 FFMA.FTZ R51, R10, R65.reuse, R67.reuse ;  /* 0x000000410a330223 */ /* 0x180fe20000010043 */
[-CC-:B------:R-:W-:Y:S01]  /*2450*/  @P0 FFMA.FTZ R43, R4, R65.reuse, R67.reuse ;  /* 0x00000041042b0223 */ /* 0x180fe20000010043 */
[-CC-:B------:R-:W-:Y:S01]  /*2460*/  @P0 FFMA.FTZ R40, R46, R65.reuse, R67.reuse ;  /* 0x000000412e280223 */ /* 0x180fe20000010043 */
[-CC-:B------:R-:W-:Y:S01]  /*2470*/  @P0 FFMA.FTZ R42, R8, R65.reuse, R67.reuse ;  /* 0x00000041082a0223 */ /* 0x180fe20000010043 */
[----:B------:R-:W-:Y:S01]  /*2480*/  @P0 FFMA.FTZ R50, R48, R65, R67 ;  /* 0x0000004130320223 */ /* 0x000fe20000010043 */
[----:B------:R-:W-:-:S02]  /*2490*/  IMAD.U32 R70, R70, 0x10000, RZ ;  /* 0x0001000046467824 */ /* 0x000fc400078e00ff */
[----:B------:R-:W-:Y:S01]  /*24a0*/  @P0 FADD.FTZ R41, R45, -R41 ;  /* 0x800000292d290221 */ /* 0x000fe20000010000 */
[----:B------:R-:W-:Y:S01]  /*24b0*/  SHF.L.U32 R67, R14, 0x10, RZ ;  /* 0x000000100e437819 */ /* 0x000fe200000006ff */
[----:B------:R-:W-:Y:S01]  /*24c0*/  @P0 FADD.FTZ R58, R7, -R58 ;  /* 0x8000003a073a0221 */ /* 0x000fe20000010000 */
[----:B------:R-:W-:Y:S01]  /*24d0*/  @P0 FADD.FTZ R43, R5, -R43 ;  /* 0x8000002b052b0221 */ /* 0x000fe20000010000 */
[C---:B------:R-:W-:Y:S01]  /*24e0*/  @P0 FFMA.FTZ R70, R64.reuse, R41, R70 ;  /* 0x0000002940460223 */ /* 0x040fe20000010046 */
[----:B------:R-:W-:Y:S01]  /*24f0*/  @P0 FADD.FTZ R40, R47, -R40 ;  /* 0x800000282f280221 */ /* 0x000fe20000010000 */
[----:B------:R-:W-:Y:S01]  /*2500*/  @P0 FFMA.FTZ R67, R64, R58, R67 ;  /* 0x0000003a40430223 */ /* 0x000fe20000010043 */
[----:B------:R-:W-:Y:S01]  /*2510*/  @P0 FADD.FTZ R41, R9, -R42 ;  /* 0x8000002a09290221 */ /* 0x000fe20000010000 */
[----:B------:R-:W-:Y:S02]  /*2520*/  IMAD.U32 R65, R52, 0x10000, RZ ;  /* 0x0001000034417824 */ /* 0x000fe400078e00ff */
[C---:B------:R-:W-:Y:S01]  /*2530*/  @P0 FFMA.FTZ R71, R64.reuse, R43, R71 ;  /* 0x0000002b40470223 */ /* 0x040fe20000010047 */
[----:B------:R-:W-:Y:S01]  /*2540*/  IMAD.U32 R58, R15, 0x10000, RZ ;  /* 0x000100000f3a7824 */ /* 0x000fe200078e00ff */
[----:B------:R-:W0:Y:S01]  /*2550*/  @P1 LDC.64 R42, c[0x0][0x408] ;  /* 0x00010200ff2a1b82 */ /* 0x000e220000000a00 */
[----:B------:R-:W-:Y:S01]  /*2560*/  @P0 FFMA.FTZ R65, R64, R40, R65 ;  /* 0x0000002840410223 */ /* 0x000fe20000010041 */
[----:B------:R-:W-:Y:S01]  /*2570*/  @P0 FADD.FTZ R51, R44, -R51 ;  /* 0x800000332c330221 */ /* 0x000fe20000010000 */
[C---:B------:R-:W-:Y:S01]  /*2580*/  @P0 FFMA.FTZ R58, R64.reuse, R41, R58 ;  /* 0x00000029403a0223 */ /* 0x040fe2000001003a */
[----:B------:R-:W-:Y:S01]  /*2590*/  @P0 FADD.FTZ R50, R49, -R50 ;  /* 0x8000003231320221 */ /* 0x000fe20000010000 */
[----:B------:R-:W-:Y:S01]  /*25a0*/  @!P0 SHF.L.U32 R59, R59, 0x10, RZ ;  /* 0x000000103b3b8819 */ /* 0x000fe200000006ff */
[----:B------:R-:W-:Y:S01]  /*25b0*/  @P0 FFMA.FTZ R72, R64, R51, R72 ;  /* 0x0000003340480223 */ /* 0x000fe20000010048 */
[----:B------:R-:W-:Y:S01]  /*25c0*/  @P0 PRMT R51, R15, 0x7632, R51 ;  /* 0x000076320f330816 */ /* 0x000fe20000000033 */
[----:B------:R-:W1:Y:S01]  /*25d0*/  @P1 LDC.64 R40, c[0x0][0x408] ;  /* 0x00010200ff281b82 */ /* 0x000e620000000a00 */
[----:B------:R-:W-:-:S02]  /*25e0*/  @P1 LOP3.LUT P6, RZ, R54, 0xff, RZ, 0xc0, !PT ;  /* 0x000000ff36ff1812 */ /* 0x000fc400078cc0ff */
[----:B------:R-:W-:Y:S01]  /*25f0*/  @P1 LOP3.LUT P3, RZ, R57, 0xff, RZ, 0xc0, !PT ;  /* 0x000000ff39ff1812 */ /* 0x000fe2000786c0ff */
[----:B------:R-:W-:Y:S01]  /*2600*/  @P0 IMAD.U32 R51, R51, 0x10000, RZ ;  /* 0x0001000033330824 */ /* 0x000fe200078e00ff */
[----:B------:R-:W-:-:S03]  /*2610*/  @P1 LOP3.LUT P2, RZ, R68, 0xff, RZ, 0xc0, !PT ;  /* 0x000000ff44ff1812 */ /* 0x000fc6000784c0ff */
[----:B------:R-:W-:Y:S01]  /*2620*/  @P0 FFMA.FTZ R59, R64, R50, R51 ;  /* 0x00000032403b0223 */ /* 0x000fe20000010033 */
[----:B------:R-:W-:Y:S01]  /*2630*/  @P1 LOP3.LUT P0, RZ, R69, 0xff, RZ, 0xc0, !PT ;  /* 0x000000ff45ff1812 */ /* 0x000fe2000780c0ff */
[----:B------:R-:W2:Y:S01]  /*2640*/  @P1 LDC.64 R50, c[0x0][0x408] ;  /* 0x00010200ff321b82 */ /* 0x000ea20000000a00 */
[----:B0-----:R-:W-:-:S07]  /*2650*/  @P1 FMUL.FTZ R43, R72, R43 ;  /* 0x0000002b482b1220 */ /* 0x001fce0000410000 */
[----:B------:R-:W0:Y:S01]  /*2660*/  @P1 LDC.64 R52, c[0x0][0x408] ;  /* 0x00010200ff341b82 */ /* 0x000e220000000a00 */
[----:B------:R-:W-:Y:S01]  /*2670*/  @P1 FMUL.FTZ R64, R43, R42 ;  /* 0x0000002a2b401220 */ /* 0x000fe20000410000 */
[----:B-1----:R-:W-:-:S04]  /*2680*/  @P1 FMUL.FTZ R41, R73, R41 ;  /* 0x0000002949291220 */ /* 0x002fc80000410000 */
[----:B------:R-:W-:Y:S02]  /*2690*/  @P1 FSEL R64, R64, RZ, P5 ;  /* 0x000000ff40401208 */ /* 0x000fe40002800000 */
[----:B------:R-:W1:Y:S01]  /*26a0*/  @P1 LDC.64 R42, c[0x0][0x408] ;  /* 0x00010200ff2a1b82 */ /* 0x000e620000000a00 */
[----:B------:R-:W-:Y:S01]  /*26b0*/  @P1 LOP3.LUT P5, RZ, R55, 0xff, RZ, 0xc0, !PT ;  /* 0x000000ff37ff1812 */ /* 0x000fe200078ac0ff */
[----:B------:R-:W-:Y:S01]  /*26c0*/  @P1 FMUL.FTZ R40, R41, R40 ;  /* 0x0000002829281220 */ /* 0x000fe20000410000 */
[----:B------:R-:W-:-:S04]  /*26d0*/  @P1 F2FP.BF16.F32.PACK_AB R64, RZ, R64 ;  /* 0x00000040ff40123e */ /* 0x000fc800000010ff */
[----:B------:R-:W-:Y:S01]  /*26e0*/  @P1 FSEL R66, R40, RZ, P0 ;  /* 0x000000ff28421208 */ /* 0x000fe20000000000 */
[----:B------:R-:W3:Y:S01]  /*26f0*/  @P1 LDC.64 R54, c[0x0][0x408] ;  /* 0x00010200ff361b82 */ /* 0x000ee20000000a00 */
[----:B--2---:R-:W-:Y:S01]  /*2700*/  @P1 FMUL.FTZ R51, R67, R51 ;  /* 0x0000003343331220 */ /* 0x004fe20000410000 */
[----:B------:R-:W-:Y:S02]  /*2710*/  @P1 ISETP.GE.U32.AND P0, PT, R76, RZ, PT ;  /* 0x000000ff4c00120c */ /* 0x000fe40003f06070 */
[----:B------:R-:W-:Y:S01]  /*2720*/  @P1 F2FP.BF16.F32.PACK_AB R66, RZ, R66 ;  /* 0x00000042ff42123e */ /* 0x000fe200000010ff */
[----:B------:R-:W-:Y:S01]  /*2730*/  @P1 FMUL.FTZ R50, R51, R50 ;  /* 0x0000003233321220 */ /* 0x000fe20000410000 */
[----:B------:R-:W-:Y:S02]  /*2740*/  @P1 ISETP.GE.U32.AND.EX P0, PT, R77, 0x1000000, PT, P0 ;  /* 0x010000004d00180c */ /* 0x000fe40003f06100 */
[----:B------:R-:W2:Y:S01]  /*2750*/  @P1 LDC.64 R40, c[0x0][0x408] ;  /* 0x00010200ff281b82 */ /* 0x000ea20000000a00 */
[----:B0-----:R-:W-:Y:S01]  /*2760*/  @P1 FMUL.FTZ R53, R65, R53 ;  /* 0x0000003541351220 */ /* 0x001fe20000410000 */
[----:B------:R-:W-:-:S02]  /*2770*/  @P1 FSEL R50, R50, RZ, P4 ;  /* 0x000000ff32321208 */ /* 0x000fc40002000000 */
[----:B------:R-:W-:Y:S01]  /*2780*/  @P1 PRMT R36, R66, 0x7610, R36 ;  /* 0x0000761042241816 */ /* 0x000fe20000000024 */
[----:B------:R-:W-:Y:S01]  /*2790*/  @P1 FMUL.FTZ R52, R53, R52 ;  /* 0x0000003435341220 */ /* 0x000fe20000410000 */
[----:B------:R-:W-:Y:S02]  /*27a0*/  @P1 F2FP.BF16.F32.PACK_AB R50, RZ, R50 ;  /* 0x00000032ff32123e */ /* 0x000fe400000010ff */
[----:B------:R-:W0:Y:S01]  /*27b0*/  @P1 LDC.64 R56, c[0x0][0x408] ;  /* 0x00010200ff381b82 */ /* 0x000e220000000a00 */
[----:B-1----:R-:W-:Y:S01]  /*27c0*/  @P1 FMUL.FTZ R43, R70, R43 ;  /* 0x0000002b462b1220 */ /* 0x002fe20000410000 */
[----:B------:R-:W-:Y:S02]  /*27d0*/  @P1 FSEL R52, R52, RZ, P5 ;  /* 0x000000ff34341208 */ /* 0x000fe40002800000 */
[----:B------:R-:W-:Y:S01]  /*27e0*/  @P1 PRMT R38, R50, 0x7610, R38 ;  /* 0x0000761032261816 */ /* 0x000fe20000000026 */
[----:B------:R-:W-:Y:S01]  /*27f0*/  @P1 FMUL.FTZ R42, R43, R42 ;  /* 0x0000002a2b2a1220 */ /* 0x000fe20000410000 */
[----:B------:R-:W-:Y:S01]  /*2800*/  @P1 F2FP.BF16.F32.PACK_AB R52, RZ, R52 ;  /* 0x00000034ff34123e */ /* 0x000fe200000010ff */
[----:B---3--:R-:W-:Y:S01]  /*2810*/  @P1 FMUL.FTZ R55, R58, R55 ;  /* 0x000000373a371220 */ /* 0x008fe20000410000 */
[----:B------:R-:W-:-:S02]  /*2820*/  F2FP.BF16.F32.PACK_AB R43, R59, R58 ;  /* 0x0000003a3b2b723e */ /* 0x000fc400000010ff */
[----:B------:R-:W-:Y:S01]  /*2830*/  @P1 FSEL R53, R42, RZ, P3 ;  /* 0x000000ff2a351208 */ /* 0x000fe20001800000 */
[----:B------:R-:W-:Y:S01]  /*2840*/  @P1 FMUL.FTZ R54, R55, R54 ;  /* 0x0000003637361220 */ /* 0x000fe20000410000 */
[----:B------:R-:W-:Y:S02]  /*2850*/  F2FP.BF16.F32.PACK_AB R42, R65, R67 ;  /* 0x00000043412a723e */ /* 0x000fe400000010ff */
[----:B------:R-:W-:Y:S01]  /*2860*/  @P1 F2FP.BF16.F32.PACK_AB R53, RZ, R53 ;  /* 0x00000035ff35123e */ /* 0x000fe200000010ff */
[----:B--2---:R-:W-:Y:S01]  /*2870*/  @P1 FMUL.FTZ R41, R71, R41 ;  /* 0x0000002947291220 */ /* 0x004fe20000410000 */
[----:B------:R-:W-:Y:S02]  /*2880*/  @P1 FSEL R54, R54, RZ, P6 ;  /* 0x000000ff36361208 */ /* 0x000fe40003000000 */
[----:B------:R-:W-:Y:S01]  /*2890*/  @P1 PRMT R36, R36, 0x5410, R64 ;  /* 0x0000541024241816 */ /* 0x000fe20000000040 */
[----:B------:R-:W-:Y:S01]  /*28a0*/  @P1 FMUL.FTZ R40, R41, R40 ;  /* 0x0000002829281220 */ /* 0x000fe20000410000 */
[----:B------:R-:W-:-:S02]  /*28b0*/  @P1 F2FP.BF16.F32.PACK_AB R54, RZ, R54 ;  /* 0x00000036ff36123e */ /* 0x000fc400000010ff */
[----:B------:R-:W-:Y:S01]  /*28c0*/  F2FP.BF16.F32.PACK_AB R41, R70, R71 ;  /* 0x000000474629723e */ /* 0x000fe200000010ff */
[----:B0-----:R-:W-:Y:S01]  /*28d0*/  @P1 FMUL.FTZ R57, R59, R57 ;  /* 0x000000393b391220 */ /* 0x001fe20000410000 */
[----:B------:R-:W-:Y:S02]  /*28e0*/  @P1 FSEL R51, R40, RZ, P2 ;  /* 0x000000ff28331208 */ /* 0x000fe40001000000 */
[----:B------:R-:W-:Y:S01]  /*28f0*/  @P1 PRMT R39, R54, 0x7610, R39 ;  /* 0x0000761036271816 */ /* 0x000fe20000000027 */
[----:B------:R-:W-:Y:S01]  /*2900*/  @P1 FMUL.FTZ R56, R57, R56 ;  /* 0x0000003839381220 */ /* 0x000fe20000410000 */
[----:B------:R-:W-:Y:S02]  /*2910*/  @P1 F2FP.BF16.F32.PACK_AB R51, RZ, R51 ;  /* 0x00000033ff33123e */ /* 0x000fe400000010ff */
[----:B------:R-:W-:Y:S02]  /*2920*/  F2FP.BF16.F32.PACK_AB R40, R72, R73 ;  /* 0x000000494828723e */ /* 0x000fe400000010ff */
[----:B------:R-:W-:-:S02]  /*2930*/  @P1 FSEL R56, R56, RZ, P0 ;  /* 0x000000ff38381208 */ /* 0x000fc40000000000 */
[----:B------:R-:W-:Y:S02]  /*2940*/  @P1 PRMT R37, R51, 0x7610, R37 ;  /* 0x0000761033251816 */ /* 0x000fe40000000025 */
[----:B------:R-:W-:Y:S02]  /*2950*/  @P1 F2FP.BF16.F32.PACK_AB R56, RZ, R56 ;  /* 0x00000038ff38123e */ /* 0x000fe400000010ff */
[----:B------:R-:W-:Y:S02]  /*2960*/  @P1 PRMT R37, R37, 0x5410, R53 ;  /* 0x0000541025251816 */ /* 0x000fe40000000035 */
[----:B------:R-:W-:Y:S02]  /*2970*/  @P1 PRMT R38, R38, 0x5410, R52 ;  /* 0x0000541026261816 */ /* 0x000fe40000000034 */
[----:B------:R-:W-:-:S07]  /*2980*/  @P1 PRMT R39, R39, 0x5410, R56 ;  /* 0x0000541027271816 */ /* 0x000fce0000000038 */
.L_x_366:
[----:B------:R-:W-:Y:S05]  /*2990*/  BSYNC.RECONVERGENT B1 ;  /* 0x0000000000017941 */ /* 0x000fea0003800200 */
.L_x_349:
        /* <DEDUP_REMOVED lines=18> */
.L_x_344:
[----:B------:R-:W-:Y:S05]  /*2ac0*/  BSYNC B0 ;  /* 0x0000000000007941 */ /* 0x000fea0003800000 */
.L_x_343:
[----:B------:R-:W0:Y:S01]  /*2ad0*/  S2R R14, SR_TID.X ;  /* 0x00000000000e7919 */ /* 0x000e220000002100 */
[----:B------:R-:W-:Y:S01]  /*2ae0*/  MOV R2, 0x400 ;  /* 0x0000040000027802 */ /* 0x000fe20000000f00 */
[----:B------:R-:W-:Y:S05]  /*2af0*/  WARPSYNC.ALL ;  /* 0x0000000000007948 */ /* 0x000fea0003800000 */
[----:B------:R-:W1:Y:S01]  /*2b00*/  S2R R3, SR_CgaCtaId ;  /* 0x0000000000037919 */ /* 0x000e620000008800 */
[----:B------:R-:W3:Y:S01]  /*2b10*/  LDC R12, c[0x0][0x388] ;  /* 0x0000e200ff0c7b82 */ /* 0x000ee20000000800 */
[----:B------:R-:W4:Y:S01]  /*2b20*/  LDCU.128 UR16, c[0x0][0x440] ;  /* 0x00008800ff1077ac */ /* 0x000f220008000c00 */
[----:B0-----:R-:W-:-:S04]  /*2b30*/  LOP3.LUT R0, R14, 0x60, RZ, 0xc0, !PT ;  /* 0x000000600e007812 */ /* 0x001fc800078ec0ff */
[----:B------:R-:W-:Y:S02]  /*2b40*/  LOP3.LUT R0, R0, 0x1f, R14, 0xf8, !PT ;  /* 0x0000001f00007812 */ /* 0x000fe400078ef80e */
[----:B-1----:R-:W-:-:S05]  /*2b50*/  LEA R3, R3, R2, 0x18 ;  /* 0x0000000203037211 */ /* 0x002fca00078ec0ff */
[----:B------:R-:W-:Y:S01]  /*2b60*/  IMAD R0, R0, 0x20, R3 ;  /* 0x0000002000007824 */ /* 0x000fe200078e0203 */
[----:B------:R-:W-:-:S04]  /*2b70*/  LEA R3, R14, R3, 0x2 ;  /* 0x000000030e037211 */ /* 0x000fc800078e10ff */
[----:B------:R-:W-:Y:S04]  /*2b80*/  STS.128 [R0], R28 ;  /* 0x0000001c00007388 */ /* 0x000fe80000000c00 */
[----:B------:R-:W-:Y:S01]  /*2b90*/  STS.128 [R0+0x10], R32 ;  /* 0x0000102000007388 */ /* 0x000fe20000000c00 */
[----:B------:R-:W-:Y:S06]  /*2ba0*/  BAR.SYNC.DEFER_BLOCKING 0x0 ;  /* 0x0000000000007b1d */ /* 0x000fec0000010000 */
[----:B------:R-:W0:Y:S04]  /*2bb0*/  LDS R2, [R3] ;  /* 0x0000000003027984 */ /* 0x000e280000000800 */
[----:B------:R-:W1:Y:S04]  /*2bc0*/  LDS R4, [R3+0x200] ;  /* 0x0002000003047984 */ /* 0x000e680000000800 */
[----:B------:R-:W5:Y:S04]  /*2bd0*/  LDS R5, [R3+0x400] ;  /* 0x0004000003057984 */ /* 0x000f680000000800 */
[----:B------:R-:W2:Y:S04]  /*2be0*/  LDS R7, [R3+0x600] ;  /* 0x0006000003077984 */ /* 0x000ea80000000800 */
[----:B------:R-:W4:Y:S04]  /*2bf0*/  LDS R9, [R3+0x800] ;  /* 0x0008000003097984 */ /* 0x000f280000000800 */
[----:B------:R-:W4:Y:S04]  /*2c00*/  LDS R11, [R3+0xa00] ;  /* 0x000a0000030b7984 */ /* 0x000f280000000800 */
[----:B------:R-:W4:Y:S04]  /*2c10*/  LDS R13, [R3+0xc00] ;  /* 0x000c0000030d7984 */ /* 0x000f280000000800 */
[----:B------:R-:W4:Y:S01]  /*2c20*/  LDS R6, [R3+0xe00] ;  /* 0x000e000003067984 */ /* 0x000f220000000800 */
[----:B------:R-:W-:Y:S01]  /*2c30*/  BAR.SYNC.DEFER_BLOCKING 0x0 ;  /* 0x0000000000007b1d */ /* 0x000fe20000010000 */
[----:B0-----:R-:W-:Y:S01]  /*2c40*/  FADD.FTZ R2, RZ, R2 ;  /* 0x00000002ff027221 */ /* 0x001fe20000010000 */
[----:B-1----:R-:W-:-:S03]  /*2c50*/  FADD.FTZ R4, RZ, R4 ;  /* 0x00000004ff047221 */ /* 0x002fc60000010000 */
[----:B-----5:R-:W-:Y:S01]  /*2c60*/  FADD.FTZ R2, R2, R5 ;  /* 0x0000000502027221 */ /* 0x020fe20000010000 */
[----:B---3--:R-:W-:Y:S02]  /*2c70*/  IMAD R5, R12, UR5, RZ ;  /* 0x000000050c057c24 */ /* 0x008fe4000f8e02ff */
[----:B--2---:R-:W-:Y:S01]  /*2c80*/  FADD.FTZ R4, R4, R7 ;  /* 0x0000000704047221 */ /* 0x004fe20000010000 */
[----:B------:R-:W-:Y:S01]  /*2c90*/  STS.128 [R0], R20 ;  /* 0x0000001400007388 */ /* 0x000fe20000000c00 */
[----:B----4-:R-:W-:-:S03]  /*2ca0*/  FADD.FTZ R2, R2, R9 ;  /* 0x0000000902027221 */ /* 0x010fc60000010000 */
        /* <DEDUP_REMOVED lines=15> */
[----:B0-----:R-:W-:Y:S01]  /*2da0*/  IMAD.X R3, RZ, RZ, RZ, P0 ;  /* 0x000000ffff037224 */ /* 0x001fe200000e06ff */
[----:B------:R-:W-:-:S02]  /*2db0*/  IADD3 R2, P0, PT, R4, UR18, RZ ;  /* 0x0000001204027c10 */ /* 0x000fc4000ff1e0ff */
[----:B------:R-:W-:Y:S01]  /*2dc0*/  IADD3 R4, P1, PT, R4, UR16, RZ ;  /* 0x0000001004047c10 */ /* 0x000fe2000ff3e0ff */
[----:B------:R-:W-:Y:S01]  /*2dd0*/  FADD.FTZ R8, RZ, R8 ;  /* 0x00000008ff087221 */ /* 0x000fe20000010000 */
[----:B------:R-:W-:Y:S01]  /*2de0*/  SHF.L.U64.HI R0, R0, 0x2, R3 ;  /* 0x0000000200007819 */ /* 0x000fe20000010203 */
[----:B-1----:R-:W-:-:S03]  /*2df0*/  FADD.FTZ R10, RZ, R10 ;  /* 0x0000000aff0a7221 */ /* 0x002fc60000010000 */
        /* <DEDUP_REMOVED lines=13> */
.L_x_348:
[----:B------:R-:W-:Y:S01]  /*2ed0*/  HFMA2 R70, -RZ, RZ, 0, 1.847743988037109375e-06 ;  /* 0x0000001fff467431 */ /* 0x000fe200000001ff */
[----:B------:R-:W-:Y:S01]  /*2ee0*/  BSSY B1, `(.L_x_369) ;  /* 0x0000006000017945 */ /* 0x000fe20003800000 */
[----:B------:R-:W-:Y:S02]  /*2ef0*/  IMAD.MOV.U32 R61, RZ, RZ, 0x1 ;  /* 0x00000001ff3d7424 */ /* 0x000fe400078e00ff */
[----:B------:R-:W-:-:S07]  /*2f00*/  IMAD.MOV.U32 R53, RZ, RZ, -0x1 ;  /* 0xffffffffff357424 */ /* 0x000fce00078e00ff */
[----:B-1----:R-:W-:Y:S05]  /*2f10*/  WARPSYNC.COLLECTIVE R53, `(.L_x_370) ;  /* 0x0000000035087348 */ /* 0x002fea0003c00000 */
[----:B------:R0:W2:Y:S02]  /*2f20*/  SHFL.BFLY P0, R71, R72, R61, R70 ;  /* 0x0c00003d48477389 */ /* 0x0000a40000000046 */
[----:B012---:R-:W-:Y:S05]  /*2f30*/  ENDCOLLECTIVE ;  /* 0x000000000000791b */ /* 0x007fea0003800000 */
.L_x_370:
[----:B------:R-:W-:Y:S05]  /*2f40*/  BSYNC B1 ;  /* 0x0000000000017941 */ /* 0x000fea0003800000 */
.L_x_369:
[----:B------:R-:W-:Y:S01]  /*2f50*/  MOV R53, R71 ;  /* 0x0000004700357202 */ /* 0x000fe20000000f00 */
[----:B------:R-:W-:Y:S02]  /*2f60*/  HFMA2 R61, -RZ, RZ, 0, 5.9604644775390625e-08 ;  /* 0x00000001ff3d7431 */ /* 0x000fe400000001ff */
[----:B------:R-:W-:Y:S02]  /*2f70*/  IMAD.MOV.U32 R70, RZ, RZ, 0x1f ;  /* 0x0000001fff467424 */ /* 0x000fe400078e00ff */
[----:B------:R-:W-:Y:S01]  /*2f80*/  FADD.FTZ R67, R53, R72 ;  /* 0x0000004835437221 */ /* 0x000fe20000010000 */
[----:B------:R-:W-:Y:S01]  /*2f90*/  IMAD.MOV.U32 R72, RZ, RZ, R59 ;  /* 0x000000ffff487224 */ /* 0x000fe200078e003b */
[----:B------:R-:W-:-:S07]  /*2fa0*/  MOV R53, 0xffffffff ;  /* 0xffffffff00357802 */ /* 0x000fce0000000f00 */
[----:B------:R-:W-:Y:S05]  /*2fb0*/  WARPSYNC.COLLECTIVE R53, `(.L_x_371) ;  /* 0x0000000035087348 */ /* 0x000fea0003c00000 */
[----:B------:R0:W1:Y:S02]  /*2fc0*/  SHFL.BFLY P0, R71, R72, R61, R70 ;  /* 0x0c00003d48477389 */ /* 0x0000640000000046 */
[----:B01----:R-:W-:Y:S05]  /*2fd0*/  ENDCOLLECTIVE ;  /* 0x000000000000791b */ /* 0x003fea0003800000 */
.L_x_371:
[----:B------:R-:W-:Y:S01]  /*2fe0*/  MOV R72, R67 ;  /* 0x0000004300487202 */ /* 0x000fe20000000f00 */
[----:B------:R-:W-:Y:S02]  /*2ff0*/  IMAD.MOV.U32 R61, RZ, RZ, 0x2 ;  /* 0x00000002ff3d7424 */ /* 0x000fe400078e00ff */
[----:B------:R-:W-:-:S07]  /*3000*/  IMAD.MOV.U32 R52, RZ, RZ, R71 ;  /* 0x000000ffff347224 */ /* 0x000fce00078e0047 */
[----:B------:R-:W-:Y:S05]  /*3010*/  WARPSYNC.COLLECTIVE R53, `(.L_x_372) ;  /* 0x0000000035087348 */ /* 0x000fea0003c00000 */
[----:B------:R0:W1:Y:S02]  /*3020*/  SHFL.BFLY P0, R71, R72, R61, R70 ;  /* 0x0c00003d48477389 */ /* 0x0000640000000046 */
[----:B01----:R-:W-:Y:S05]  /*3030*/  ENDCOLLECTIVE ;  /* 0x000000000000791b */ /* 0x003fea0003800000 */
.L_x_372:
[----:B------:R-:W-:-:S04]  /*3040*/  FADD.FTZ R52, R52, R59 ;  /* 0x0000003b34347221 */ /* 0x000fc80000010000 */
[----:B------:R-:W-:Y:S01]  /*3050*/  IMAD.MOV.U32 R72, RZ, RZ, R52 ;  /* 0x000000ffff487224 */ /* 0x000fe200078e0034 */
[----:B------:R-:W-:-:S07]  /*3060*/  MOV R74, R71 ;  /* 0x00000047004a7202 */ /* 0x000fce0000000f00 */
[----:B------:R-:W-:Y:S05]  /*3070*/  WARPSYNC.COLLECTIVE R53, `(.L_x_373) ;  /* 0x0000000035087348 */ /* 0x000fea0003c00000 */
[----:B------:R0:W1:Y:S02]  /*3080*/  SHFL.BFLY P0, R71, R72, R61, R70 ;  /* 0x0c00003d48477389 */ /* 0x0000640000000046 */
[----:B01----:R-:W-:Y:S05]  /*3090*/  ENDCOLLECTIVE ;  /* 0x000000000000791b */ /* 0x003fea0003800000 */
.L_x_373:
[----:B------:R-:W-:-:S04]  /*30a0*/  FADD.FTZ R73, R67, R74 ;  /* 0x0000004a43497221 */ /* 0x000fc80000010000 */
[----:B------:R-:W-:Y:S02]  /*30b0*/  IMAD.MOV.U32 R72, RZ, RZ, R73 ;  /* 0x000000ffff487224 */ /* 0x000fe400078e0049 */
[----:B------:R-:W-:Y:S01]  /*30c0*/  HFMA2 R61, -RZ, RZ, 0, 2.384185791015625e-07 ;  /* 0x00000004ff3d7431 */ /* 0x000fe200000001ff */
[----:B------:R-:W-:-:S07]  /*30d0*/  MOV R65, R71 ;  /* 0x0000004700417202 */ /* 0x000fce0000000f00 */
[----:B------:R-:W-:Y:S05]  /*30e0*/  WARPSYNC.COLLECTIVE R53, `(.L_x_374) ;  /* 0x0000000035087348 */ /* 0x000fea0003c00000 */
[----:B------:R0:W1:Y:S02]  /*30f0*/  SHFL.BFLY P0, R71, R72, R61, R70 ;  /* 0x0c00003d48477389 */ /* 0x0000640000000046 */
[----:B01----:R-:W-:Y:S05]  /*3100*/  ENDCOLLECTIVE ;  /* 0x000000000000791b */ /* 0x003fea0003800000 */
.L_x_374:
[----:B------:R-:W-:Y:S01]  /*3110*/  FADD.FTZ R75, R52, R65 ;  /* 0x00000041344b7221 */ /* 0x000fe20000010000 */
[----:B------:R-:W-:-:S04]  /*3120*/  PRMT R52, R14, 0x7632, R52 ;  /* 0x000076320e347816 */ /* 0x000fc80000000034 */
[----:B------:R-:W-:Y:S01]  /*3130*/  MOV R72, R75 ;  /* 0x0000004b00487202 */ /* 0x000fe20000000f00 */
[----:B------:R-:W-:-:S07]  /*3140*/  IMAD.MOV.U32 R74, RZ, RZ, R71 ;  /* 0x000000ffff4a7224 */ /* 0x000fce00078e0047 */
[----:B------:R-:W-:Y:S05]  /*3150*/  WARPSYNC.COLLECTIVE R53, `(.L_x_375) ;  /* 0x0000000035087348 */ /* 0x000fea0003c00000 */
[----:B------:R0:W1:Y:S02]  /*3160*/  SHFL.BFLY P0, R71, R72, R61, R70 ;  /* 0x0c00003d48477389 */ /* 0x0000640000000046 */
[----:B01----:R-:W-:Y:S05]  /*3170*/  ENDCOLLECTIVE ;  /* 0x000000000000791b */ /* 0x003fea0003800000 */
.L_x_375:
[----:B------:R-:W-:-:S05]  /*3180*/  FADD.FTZ R73, R73, R74 ;  /* 0x0000004a49497221 */ /* 0x000fca0000010000 */
[----:B------:R-:W-:Y:S01]  /*3190*/  MOV R72, R73 ;  /* 0x0000004900487202 */ /* 0x000fe20000000f00 */
[----:B------:R-:W-:Y:S02]  /*31a0*/  IMAD.MOV.U32 R61, RZ, RZ, 0x8 ;  /* 0x00000008ff3d7424 */ /* 0x000fe400078e00ff */
[----:B------:R-:W-:-:S07]  /*31b0*/  IMAD.MOV.U32 R65, RZ, RZ, R71 ;  /* 0x000000ffff417224 */ /* 0x000fce00078e0047 */
[----:B------:R-:W-:Y:S05]  /*31c0*/  WARPSYNC.COLLECTIVE R53, `(.L_x_376) ;  /* 0x0000000035087348 */ /* 0x000fea0003c00000 */
[----:B------:R0:W1:Y:S02]  /*31d0*/  SHFL.BFLY P0, R71, R72, R61, R70 ;  /* 0x0c00003d48477389 */ /* 0x0000640000000046 */
[----:B01----:R-:W-:Y:S05]  /*31e0*/  ENDCOLLECTIVE ;  /* 0x000000000000791b */ /* 0x003fea0003800000 */
.L_x_376:
[----:B------:R-:W-:-:S04]  /*31f0*/  FADD.FTZ R75, R75, R65 ;  /* 0x000000414b4b7221 */ /* 0x000fc80000010000 */
[----:B------:R-:W-:Y:S01]  /*3200*/  IMAD.MOV.U32 R72, RZ, RZ, R75 ;  /* 0x000000ffff487224 */ /* 0x000fe200078e004b */
[----:B------:R-:W-:-:S07]  /*3210*/  MOV R74, R71 ;  /* 0x00000047004a7202 */ /* 0x000fce0000000f00 */
[----:B------:R-:W-:Y:S05]  /*3220*/  WARPSYNC.COLLECTIVE R53, `(.L_x_377) ;  /* 0x0000000035087348 */ /* 0x000fea0003c00000 */
[----:B------:R0:W1:Y:S02]  /*3230*/  SHFL.BFLY P0, R71, R72, R61, R70 ;  /* 0x0c00003d48477389 */ /* 0x0000640000000046 */
[----:B01----:R-:W-:Y:S05]  /*3240*/  ENDCOLLECTIVE ;  /* 0x000000000000791b */ /* 0x003fea0003800000 */
.L_x_377:
[----:B------:R-:W-:-:S04]  /*3250*/  FADD.FTZ R65, R73, R74 ;  /* 0x0000004a49417221 */ /* 0x000fc80000010000 */
[----:B------:R-:W-:Y:S02]  /*3260*/  IMAD.MOV.U32 R72, RZ, RZ, R65 ;  /* 0x000000ffff487224 */ /* 0x000fe400078e0041 */
[----:B------:R-:W-:Y:S01]  /*3270*/  HFMA2 R61, -RZ, RZ, 0, 9.5367431640625e-07 ;  /* 0x00000010ff3d7431 */ /* 0x000fe200000001ff */
[----:B------:R-:W-:-:S07]  /*3280*/  MOV R59, R71 ;  /* 0x00000047003b7202 */ /* 0x000fce0000000f00 */
[----:B------:R-:W-:Y:S05]  /*3290*/  WARPSYNC.COLLECTIVE R53, `(.L_x_378) ;  /* 0x0000000035087348 */ /* 0x000fea0003c00000 */
[----:B------:R0:W1:Y:S02]  /*32a0*/  SHFL.BFLY P0, R71, R72, R61, R70 ;  /* 0x0c00003d48477389 */ /* 0x0000640000000046 */
[----:B01----:R-:W-:Y:S05]  /*32b0*/  ENDCOLLECTIVE ;  /* 0x000000000000791b */ /* 0x003fea0003800000 */
.L_x_378:
[--C-:B------:R-:W-:Y:S01]  /*32c0*/  FADD.FTZ R67, R75, R59.reuse ;  /* 0x0000003b4b437221 */ /* 0x100fe20000010000 */
[----:B------:R-:W-:-:S04]  /*32d0*/  PRMT R59, R15, 0x7632, R59 ;  /* 0x000076320f3b7816 */ /* 0x000fc8000000003b */
[----:B------:R-:W-:Y:S01]  /*32e0*/  MOV R72, R67 ;  /* 0x0000004300487202 */ /* 0x000fe20000000f00 */
[----:B------:R-:W-:-:S07]  /*32f0*/  IMAD.MOV.U32 R74, RZ, RZ, R71 ;  /* 0x000000ffff4a7224 */ /* 0x000fce00078e0047 */
[----:B------:R-:W-:Y:S05]  /*3300*/  WARPSYNC.COLLECTIVE R53, `(.L_x_379) ;  /* 0x0000000035087348 */ /* 0x000fea0003c00000 */
[----:B------:R0:W1:Y:S02]  /*3310*/  SHFL.BFLY P0, R71, R72, R61, R70 ;  /* 0x0c00003d48477389 */ /* 0x0000640000000046 */
[----:B01----:R-:W-:Y:S05]  /*3320*/  ENDCOLLECTIVE ;  /* 0x000000000000791b */ /* 0x003fea0003800000 */
.L_x_379:
[--C-:B------:R-:W-:Y:S01]  /*3330*/  IMAD.MOV.U32 R73, RZ, RZ, R71.reuse ;  /* 0x000000ffff497224 */ /* 0x100fe200078e0047 */
[----:B------:R-:W-:Y:S01]  /*3340*/  PRMT R71, R12, 0x7632, R71 ;  /* 0x000076320c477816 */ /* 0x000fe20000000047 */
[----:B------:R-:W-:Y:S06]  /*3350*/  BRA `(.L_x_380) ;  /* 0xffffffd800d47947 */ /* 0x000fec000383ffff */
.L_x_381:
        /* <DEDUP_REMOVED lines=10> */
.L_x_6349:


//--------------------- .text._ZN10layer_norm13ln_bwd_kernelINS_13Kernel_traitsI13__nv_bfloat16S2_S2_S2_fjLj256ELj1ELj4ELj1ELj16ENS_18Kernel_traits_baseILj256ES2_S2_S2_S2_fjLj128EEEEELb1ELb1ELb0ELb0EEEvNS_9BwdParamsE --------------------------
	.section	.text._ZN10layer_norm13ln_bwd_kernelINS_13Kernel_traitsI13__nv_bfloat16S2_S2_S2_fjLj256ELj1ELj4ELj1ELj16ENS_18Kernel_traits_baseILj256ES2_S2_S2_S2_fjLj128EEEEELb1ELb1ELb0ELb0EEEvNS_9BwdParamsE,"ax",@progbits
	.align	128
        .global         _ZN10layer_norm13ln_bwd_kernelINS_13Kernel_traitsI13__nv_bfloat16S2_S2_S2_fjLj256ELj1ELj4ELj1ELj16ENS_18Kernel_traits_baseILj256ES2_S2_S2_S2_fjLj128EEEEELb1ELb1ELb0ELb0EEEvNS_9BwdParamsE
        .type           _ZN10layer_norm13ln_bwd_kernelINS_13Kernel_traitsI13__nv_bfloat16S2_S2_S2_fjLj256ELj1ELj4ELj1ELj16ENS_18Kernel_traits_baseILj256ES2_S2_S2_S2_fjLj128EEEEELb1ELb1ELb0ELb0EEEvNS_9BwdParamsE,@function
        .size           _ZN10layer_norm13ln_bwd_kernelINS_13Kernel_traitsI13__nv_bfloat16S2_S2_S2_fjLj256ELj1ELj4ELj1ELj16ENS_18Kernel_traits_baseILj256ES2_S2_S2_S2_fjLj128EEEEELb1ELb1ELb0ELb0EEEvNS_9BwdParamsE,(.L_x_6350 - _ZN10layer_norm13ln_bwd_kernelINS_13Kernel_traitsI13__nv_bfloat16S2_S2_S2_fjLj256ELj1ELj4ELj1ELj16ENS_18Kernel_traits_baseILj256ES2_S2_S2_S2_fjLj128EEEEELb1ELb1ELb0ELb0EEEvNS_9BwdParamsE)
        .other          _ZN10layer_norm13ln_bwd_kernelINS_13Kernel_traitsI13__nv_bfloat16S2_S2_S2_fjLj256ELj1ELj4ELj1ELj16ENS_18Kernel_traits_baseILj256ES2_S2_S2_S2_fjLj128EEEEELb1ELb1ELb0ELb0EEEvNS_9BwdParamsE,@"STO_CUDA_ENTRY STV_DEFAULT"
_ZN10layer_norm13ln_bwd_kernelINS_13Kernel_traitsI13__nv_bfloat16S2_S2_S2_fjLj256ELj1ELj4ELj1ELj16ENS_18Kernel_traits_baseILj256ES2_S2_S2_S2_fjLj128EEEEELb1ELb1ELb0ELb0EEEvNS_9BwdParamsE:
.text._ZN10layer_norm13ln_bwd_kernelINS_13Kernel_traitsI13__nv_bfloat16S2_S2_S2_fjLj256ELj1ELj4ELj1ELj16ENS_18Kernel_traits_baseILj256ES2_S2_S2_S2_fjLj128EEEEELb1ELb1ELb0ELb0EEEvNS_9BwdParamsE:
        /* <DEDUP_REMOVED lines=20> */
[----:B------:R-:W2:Y:S08]  /*0140*/  @P0 LDC.64 R4, c[0x0][0x3d0] ;  /* 0x0000f400ff040b82 */ /* 0x000eb00000000a00 */
[----:B------:R-:W4:Y:S01]  /*0150*/  @P0 LDC.64 R6, c[0x0][0x3e8] ;  /* 0x0000fa00ff060b82 */ /* 0x000f220000000a00 */
[----:B------:R-:W-:-:S04]  /*0160*/  SHF.R.U32.HI R0, RZ, 0x5, R8 ;  /* 0x00000005ff007819 */ /* 0x000fc80000011608 */
[----:B------:R-:W-:Y:S01]  /*0170*/  LOP3.LUT R0, R0, UR6, RZ, 0xfc, !PT ;  /* 0x0000000600007c12 */ /* 0x000fe2000f8efcff */
[----:B--2---:R-:W-:-:S05]  /*0180*/  @P0 IMAD.WIDE.U32 R4, R50, 0x10, R4 ;  /* 0x0000001032040825 */ /* 0x004fca00078e0004 */
[----:B---3--:R2:W5:Y:S01]  /*0190*/  @P0 LDG.E.128 R60, desc[UR8][R4.64] ;  /* 0x00000008043c0981 */ /* 0x008562000c1e1d00 */
[----:B----4-:R-:W-:-:S05]  /*01a0*/  @P0 IMAD.WIDE.U32 R6, R50, 0x10, R6 ;  /* 0x0000001032060825 */ /* 0x010fca00078e0006 */
[----:B------:R2:W5:Y:S01]  /*01b0*/  @P0 LDG.E.128 R24, desc[UR8][R6.64] ;  /* 0x0000000806180981 */ /* 0x000562000c1e1d00 */
        /* <DEDUP_REMOVED lines=13> */
[----:B012---:R-:W-:Y:S06]  /*0290*/  @P0 BRA `(.L_x_383) ;  /* 0x0000002800900947 */ /* 0x007fec0003800000 */
[----:B------:R-:W0:Y:S01]  /*02a0*/  LDCU.64 UR10, c[0x0][0x3e0] ;  /* 0x00007c00ff0a77ac */ /* 0x000e220008000a00 */
[----:B------:R-:W1:Y:S01]  /*02b0*/  LDC.U8 R89, c[0x0][0x410] ;  /* 0x00010400ff597b82 */ /* 0x000e620000000000 */
        /* <DEDUP_REMOVED lines=11> */
.L_x_393:
[----:B0-----:R-:W0:Y:S08]  /*0370*/  LDC.64 R34, c[0x0][0x3c8] ;  /* 0x0000f200ff227b82 */ /* 0x001e300000000a00 */
[----:B------:R-:W2:Y:S01]  /*0380*/  @P0 LDC.64 R48, c[0x0][0x3e0] ;  /* 0x0000f800ff300b82 */ /* 0x000ea20000000a00 */
[----:B------:R-:W-:Y:S02]  /*0390*/  MOV R51, UR20 ;  /* 0x0000001400337c02 */ /* 0x000fe40008000f00 */
[----:B------:R-:W-:-:S05]  /*03a0*/  ISETP.GE.U32.AND P2, PT, R2, 0x20, PT ;  /* 0x000000200200780c */ /* 0x000fca0003f46070 */
[----:B------:R-:W3:Y:S01]  /*03b0*/  LDC.64 R32, c[0x0][0x3c0] ;  /* 0x0000f000ff207b82 */ /* 0x000ee20000000a00 */
[----:B0-----:R-:W-:-:S05]  /*03c0*/  IMAD.WIDE R34, R0, 0x4, R34 ;  /* 0x0000000400227825 */ /* 0x001fca00078e0222 */
[----:B------:R-:W5:Y:S01]  /*03d0*/  LDG.E R47, desc[UR8][R34.64] ;  /* 0x00000008222f7981 */ /* 0x000f62000c1e1900 */
[C---:B------:R-:W-:Y:S02]  /*03e0*/  IMAD R46, R0.reuse, R51, RZ ;  /* 0x00000033002e7224 */ /* 0x040fe400078e02ff */
[----:B--2---:R-:W-:-:S03]  /*03f0*/  @P0 IMAD.WIDE R48, R0, 0x2, R48 ;  /* 0x0000000200300825 */ /* 0x004fc600078e0230 */
[----:B------:R-:W-:Y:S01]  /*0400*/  SHF.R.S32.HI R77, RZ, 0x1f, R46 ;  /* 0x0000001fff4d7819 */ /* 0x000fe2000001142e */
[----:B------:R-:W-:Y:S01]  /*0410*/  BSSY.RECONVERGENT B1, `(.L_x_384) ;  /* 0x0000077000017945 */ /* 0x000fe20003800200 */
[----:B------:R-:W-:Y:S01]  /*0420*/  CS2R R78, SRZ ;  /* 0x00000000004e7805 */ /* 0x000fe2000001ff00 */
[----:B------:R0:W5:Y:S01]  /*0430*/  @P0 LDG.E.U16 R48, desc[UR8][R48.64] ;  /* 0x0000000830300981 */ /* 0x000162000c1e1500 */
[----:B------:R-:W-:Y:S02]  /*0440*/  LEA.HI R77, R77, R46, RZ, 0x3 ;  /* 0x0000002e4d4d7211 */ /* 0x000fe400078f18ff */
[----:B------:R-:W-:Y:S02]  /*0450*/  MOV R46, 0x3f800000 ;  /* 0x3f800000002e7802 */ /* 0x000fe40000000f00 */
[----:B0-----:R-:W-:Y:S01]  /*0460*/  LEA.HI.SX32 R49, R77, R50, 0x1d ;  /* 0x000000324d317211 */ /* 0x001fe200078feaff */
[----:B---3--:R-:W-:Y:S06]  /*0470*/  @!P2 BRA `(.L_x_385) ;  /* 0x0000000400c0a947 */ /* 0x008fec0003800000 */
[----:B------:R-:W0:Y:S01]  /*0480*/  LDC.64 R34, c[0x0][0x3a8] ;  /* 0x0000ea00ff227b82 */ /* 0x000e220000000a00 */
[----:B------:R-:W-:-:S05]  /*0490*/  IMAD.WIDE R56, R0, 0x4, R32 ;  /* 0x0000000400387825 */ /* 0x000fca00078e0220 */
[----:B------:R-:W2:Y:S02]  /*04a0*/  LDG.E R3, desc[UR8][R56.64] ;  /* 0x0000000838037981 */ /* 0x000ea4000c1e1900 */
[----:B------:R-:W3:Y:S08]  /*04b0*/  LDC.64 R52, c[0x0][0x428] ;  /* 0x00010a00ff347b82 */ /* 0x000ef00000000a00 */
[----:B------:R-:W4:Y:S01]  /*04c0*/  LDC.64 R44, c[0x0][0x3b0] ;  /* 0x0000ec00ff2c7b82 */ /* 0x000f220000000a00 */
[----:B0-----:R-:W-:-:S06]  /*04d0*/  IMAD.WIDE.U32 R32, R49, 0x10, R34 ;  /* 0x0000001031207825 */ /* 0x001fcc00078e0022 */
[----:B------:R-:W2:Y:S01]  /*04e0*/  LDG.E.128 R32, desc[UR8][R32.64] ;  /* 0x0000000820207981 */ /* 0x000ea2000c1e1d00 */
[----:B---3--:R-:W-:-:S06]  /*04f0*/  IMAD.WIDE.U32 R52, R49, 0x10, R52 ;  /* 0x0000001031347825 */ /* 0x008fcc00078e0034 */
[----:B------:R-:W3:Y:S01]  /*0500*/  LDG.E.128 R52, desc[UR8][R52.64] ;  /* 0x0000000834347981 */ /* 0x000ee2000c1e1d00 */
        /* <DEDUP_REMOVED lines=8> */
[----:B--2---:R-:W-:Y:S02]  /*0590*/  FSEL R3, R3, RZ, !P1 ;  /* 0x000000ff03037208 */ /* 0x004fe40004800000 */
[----:B------:R-:W-:Y:S02]  /*05a0*/  PRMT R56, R32, 0x7632, R56 ;  /* 0x0000763220387816 */ /* 0x000fe40000000038 */
[C---:B------:R-:W-:Y:S02]  /*05b0*/  PRMT R57, R33.reuse, 0x7632, R57 ;  /* 0x0000763221397816 */ /* 0x040fe40000000039 */
[----:B------:R-:W-:Y:S02]  /*05c0*/  SHF.L.U32 R66, R34, 0x10, RZ ;  /* 0x0000001022427819 */ /* 0x000fe400000006ff */
[----:B------:R-:W-:Y:S02]  /*05d0*/  SHF.L.U32 R64, R33, 0x10, RZ ;  /* 0x0000001021407819 */ /* 0x000fe400000006ff */
[----:B------:R-:W-:-:S02]  /*05e0*/  SHF.L.U32 R56, R56, 0x10, RZ ;  /* 0x0000001038387819 */ /* 0x000fc400000006ff */
[----:B------:R-:W-:Y:S01]  /*05f0*/  PRMT R33, R34, 0x7632, R33 ;  /* 0x0000763222217816 */ /* 0x000fe20000000021 */
[----:B------:R-:W-:Y:S01]  /*0600*/  FADD.FTZ R68, -R3, R66 ;  /* 0x0000004203447221 */ /* 0x000fe20000010100 */
[----:B------:R-:W-:Y:S01]  /*0610*/  SHF.L.U32 R34, R57, 0x10, RZ ;  /* 0x0000001039227819 */ /* 0x000fe200000006ff */
[----:B0-----:R-:W-:Y:S01]  /*0620*/  FADD.FTZ R58, -R3, R64 ;  /* 0x00000040033a7221 */ /* 0x001fe20000010100 */
[----:B------:R-:W-:Y:S01]  /*0630*/  PRMT R65, R35, 0x7632, R65 ;  /* 0x0000763223417816 */ /* 0x000fe20000000041 */
[C---:B------:R-:W-:Y:S01]  /*0640*/  FADD.FTZ R64, -R3.reuse, R56 ;  /* 0x0000003803407221 */ /* 0x040fe20000010100 */
[----:B------:R-:W-:Y:S01]  /*0650*/  SHF.L.U32 R32, R32, 0x10, RZ ;  /* 0x0000001020207819 */ /* 0x000fe200000006ff */
[----:B------:R-:W-:Y:S01]  /*0660*/  FADD.FTZ R66, -R3, R34 ;  /* 0x0000002203427221 */ /* 0x000fe20000010100 */
[----:B---3--:R-:W-:Y:S02]  /*0670*/  SHF.L.U32 R59, R54, 0x10, RZ ;  /* 0x00000010363b7819 */ /* 0x008fe400000006ff */
[----:B------:R-:W-:-:S02]  /*0680*/  PRMT R69, R55, 0x7632, R69 ;  /* 0x0000763237457816 */ /* 0x000fc40000000045 */
[----:B------:R-:W-:Y:S01]  /*0690*/  SHF.L.U32 R71, R55, 0x10, RZ ;  /* 0x0000001037477819 */ /* 0x000fe200000006ff */
[----:B-----5:R-:W-:Y:S01]  /*06a0*/  FMUL.FTZ R55, R47, R68 ;  /* 0x000000442f377220 */ /* 0x020fe20000410000 */
[----:B------:R-:W-:Y:S02]  /*06b0*/  SHF.L.U32 R56, R62, 0x10, RZ ;  /* 0x000000103e387819 */ /* 0x000fe400000006ff */
[----:B------:R-:W-:Y:S02]  /*06c0*/  SHF.L.U32 R72, R35, 0x10, RZ ;  /* 0x0000001023487819 */ /* 0x000fe400000006ff */
[----:B------:R-:W-:Y:S02]  /*06d0*/  SHF.L.U32 R70, R33, 0x10, RZ ;  /* 0x0000001021467819 */ /* 0x000fe400000006ff */
[----:B------:R-:W-:Y:S01]  /*06e0*/  SHF.L.U32 R74, R65, 0x10, RZ ;  /* 0x00000010414a7819 */ /* 0x000fe200000006ff */
[----:B------:R-:W-:Y:S01]  /*06f0*/  FADD.FTZ R32, -R3, R32 ;  /* 0x0000002003207221 */ /* 0x000fe20000010100 */
[----:B------:R-:W-:-:S02]  /*0700*/  SHF.L.U32 R33, R60, 0x10, RZ ;  /* 0x000000103c217819 */ /* 0x000fc400000006ff */
[C---:B------:R-:W-:Y:S02]  /*0710*/  PRMT R34, R52.reuse, 0x7632, R34 ;  /* 0x0000763234227816 */ /* 0x040fe40000000022 */
[----:B------:R-:W-:Y:S01]  /*0720*/  SHF.L.U32 R35, R52, 0x10, RZ ;  /* 0x0000001034237819 */ /* 0x000fe200000006ff */
[-C--:B------:R-:W-:Y:S01]  /*0730*/  FMUL.FTZ R56, R56, R59.reuse ;  /* 0x0000003b38387220 */ /* 0x080fe20000410000 */
[----:B------:R-:W-:Y:S01]  /*0740*/  PRMT R65, R53, 0x7632, R65 ;  /* 0x0000763235417816 */ /* 0x000fe20000000041 */
[----:B------:R-:W-:Y:S01]  /*0750*/  FADD.FTZ R20, R20, R59 ;  /* 0x0000003b14147221 */ /* 0x000fe20000010000 */
[----:B------:R-:W-:Y:S01]  /*0760*/  FFMA.FTZ R12, R55, R59, R12 ;  /* 0x0000003b370c7223 */ /* 0x000fe2000001000c */
[C---:B------:R-:W-:Y:S01]  /*0770*/  FADD.FTZ R72, -R3.reuse, R72 ;  /* 0x0000004803487221 */ /* 0x040fe20000010100 */
[C---:B------:R-:W-:Y:S01]  /*0780*/  FADD.FTZ R70, -R3.reuse, R70 ;  /* 0x0000004603467221 */ /* 0x040fe20000010100 */
[----:B------:R-:W-:Y:S01]  /*0790*/  FADD.FTZ R74, -R3, R74 ;  /* 0x0000004a034a7221 */ /* 0x000fe20000010100 */
[----:B------:R-:W-:Y:S01]  /*07a0*/  SHF.L.U32 R59, R81, 0x10, RZ ;  /* 0x00000010513b7819 */ /* 0x000fe200000006ff */
[----:B------:R-:W-:Y:S01]  /*07b0*/  FMUL.FTZ R3, R47, R32 ;  /* 0x000000202f037220 */ /* 0x000fe20000410000 */
[----:B------:R-:W-:Y:S01]  /*07c0*/  SHF.L.U32 R34, R34, 0x10, RZ ;  /* 0x0000001022227819 */ /* 0x000fe200000006ff */
[----:B------:R-:W-:Y:S01]  /*07d0*/  FMUL.FTZ R52, R33, R35 ;  /* 0x0000002321347220 */ /* 0x000fe20000410000 */
[----:B------:R-:W-:Y:S01]  /*07e0*/  FMUL.FTZ R64, R47, R64 ;  /* 0x000000402f407220 */ /* 0x000fe20000410000 */
[----:B------:R-:W-:-:S02]  /*07f0*/  PRMT R67, R54, 0x7632, R67 ;  /* 0x0000763236437816 */ /* 0x000fc40000000043 */
[----:B------:R-:W-:Y:S02]  /*0800*/  SHF.L.U32 R32, R82, 0x10, RZ ;  /* 0x0000001052207819 */ /* 0x000fe400000006ff */
[----:B------:R-:W-:Y:S01]  /*0810*/  SHF.L.U32 R33, R65, 0x10, RZ ;  /* 0x0000001041217819 */ /* 0x000fe200000006ff */
[----:B------:R-:W-:Y:S01]  /*0820*/  FMUL.FTZ R66, R47, R66 ;  /* 0x000000422f427220 */ /* 0x000fe20000410000 */
[----:B------:R-:W-:Y:S01]  /*0830*/  FADD.FTZ R16, R16, R35 ;  /* 0x0000002310107221 */ /* 0x000fe20000010000 */
[----:B------:R-:W-:Y:S01]  /*0840*/  FFMA.FTZ R8, R3, R35, R8 ;  /* 0x0000002303087223 */ /* 0x000fe20000010008 */
[-C--:B------:R-:W-:Y:S01]  /*0850*/  FMUL.FTZ R59, R59, R34.reuse ;  /* 0x000000223b3b7220 */ /* 0x080fe20000410000 */
[----:B------:R-:W-:Y:S01]  /*0860*/  FADD.FTZ R17, R17, R34 ;  /* 0x0000002211117221 */ /* 0x000fe20000010000 */
[----:B------:R-:W-:Y:S01]  /*0870*/  FFMA.FTZ R9, R64, R34, R9 ;  /* 0x0000002240097223 */ /* 0x000fe20000010009 */
[----:B------:R-:W-:Y:S01]  /*0880*/  SHF.L.U32 R34, R83, 0x10, RZ ;  /* 0x0000001053227819 */ /* 0x000fe200000006ff */
[-C--:B------:R-:W-:Y:S01]  /*0890*/  FMUL.FTZ R65, R32, R33.reuse ;  /* 0x0000002120417220 */ /* 0x080fe20000410000 */
[----:B------:R-:W-:Y:S01]  /*08a0*/  SHF.L.U32 R35, R67, 0x10, RZ ;  /* 0x0000001043237819 */ /* 0x000fe200000006ff */
[----:B------:R-:W-:Y:S01]  /*08b0*/  FMUL.FTZ R68, R47, R70 ;  /* 0x000000462f447220 */ /* 0x000fe20000410000 */
[----:B------:R-:W-:Y:S01]  /*08c0*/  SHF.L.U32 R57, R53, 0x10, RZ ;  /* 0x0000001035397819 */ /* 0x000fe200000006ff */
[----:B------:R-:W-:Y:S01]  /*08d0*/  FADD.FTZ R19, R19, R33 ;  /* 0x0000002113137221 */ /* 0x000fe20000010000 */
[----:B------:R-:W-:Y:S01]  /*08e0*/  SHF.L.U32 R54, R61, 0x10, RZ ;  /* 0x000000103d367819 */ /* 0x000fe200000006ff */
[----:B------:R-:W-:Y:S01]  /*08f0*/  FFMA.FTZ R11, R66, R33, R11 ;  /* 0x00000021420b7223 */ /* 0x000fe2000001000b */
[----:B------:R-:W-:Y:S01]  /*0900*/  FADD.FTZ R32, RZ, R52 ;  /* 0x00000034ff207221 */ /* 0x000fe20000010000 */
[----:B------:R-:W-:Y:S01]  /*0910*/  FFMA.FTZ R33, R3, R52, RZ ;  /* 0x0000003403217223 */ /* 0x000fe200000100ff */
[-C--:B------:R-:W-:Y:S01]  /*0920*/  FMUL.FTZ R67, R34, R35.reuse ;  /* 0x0000002322437220 */ /* 0x080fe20000410000 */
[----:B------:R-:W-:Y:S01]  /*0930*/  FADD.FTZ R21, R21, R35 ;  /* 0x0000002315157221 */ /* 0x000fe20000010000 */
[----:B------:R-:W-:Y:S01]  /*0940*/  FFMA.FTZ R13, R68, R35, R13 ;  /* 0x00000023440d7223 */ /* 0x000fe2000001000d */
[----:B------:R-:W-:Y:S01]  /*0950*/  FADD.FTZ R35, R32, R59 ;  /* 0x0000003b20237221 */ /* 0x000fe20000010000 */
[----:B------:R-:W-:Y:S01]  /*0960*/  FMUL.FTZ R53, R47, R58 ;  /* 0x0000003a2f357220 */ /* 0x000fe20000410000 */
[----:B------:R-:W-:Y:S01]  /*0970*/  FMUL.FTZ R54, R54, R57 ;  /* 0x0000003936367220 */ /* 0x000fe20000410000 */
[----:B------:R-:W-:-:S03]  /*0980*/  FFMA.FTZ R32, R64, R59, R33 ;  /* 0x0000003b40207223 */ /* 0x000fc60000010021 */
[----:B------:R-:W-:Y:S01]  /*0990*/  FADD.FTZ R34, R35, R54 ;  /* 0x0000003623227221 */ /* 0x000fe20000010000 */
[C---:B------:R-:W-:Y:S01]  /*09a0*/  FFMA.FTZ R33, R53.reuse, R54, R32 ;  /* 0x0000003635217223 */ /* 0x040fe20000010020 */
[----:B------:R-:W-:Y:S01]  /*09b0*/  FADD.FTZ R18, R18, R57 ;  /* 0x0000003912127221 */ /* 0x000fe20000010000 */
[----:B------:R-:W-:Y:S01]  /*09c0*/  FFMA.FTZ R10, R53, R57, R10 ;  /* 0x00000039350a7223 */ /* 0x000fe2000001000a */
[----:B------:R-:W-:Y:S01]  /*09d0*/  FADD.FTZ R35, R34, R65 ;  /* 0x0000004122237221 */ /* 0x000fe20000010000 */
[----:B------:R-:W-:Y:S01]  /*09e0*/  FFMA.FTZ R32, R66, R65, R33 ;  /* 0x0000004142207223 */ /* 0x000fe20000010021 */
[----:B------:R-:W-:Y:S01]  /*09f0*/  SHF.L.U32 R58, R63, 0x10, RZ ;  /* 0x000000103f3a7819 */ /* 0x000fe200000006ff */
[----:B------:R-:W-:Y:S01]  /*0a00*/  FMUL.FTZ R57, R47, R72 ;  /* 0x000000482f397220 */ /* 0x000fe20000410000 */
[----:B------:R-:W-:Y:S01]  /*0a10*/  FADD.FTZ R34, R35, R56 ;  /* 0x0000003823227221 */ /* 0x000fe20000010000 */
[----:B------:R-:W-:Y:S01]  /*0a20*/  FFMA.FTZ R33, R55, R56, R32 ;  /* 0x0000003837217223 */ /* 0x000fe20000010020 */
[----:B------:R-:W-:Y:S01]  /*0a30*/  FADD.FTZ R22, R22, R71 ;  /* 0x0000004716167221 */ /* 0x000fe20000010000 */
[-C--:B------:R-:W-:Y:S01]  /*0a40*/  FMUL.FTZ R58, R58, R71.reuse ;  /* 0x000000473a3a7220 */ /* 0x080fe20000410000 */
[----:B------:R-:W-:Y:S01]  /*0a50*/  FFMA.FTZ R14, R57, R71, R14 ;  /* 0x00000047390e7223 */ /* 0x000fe2000001000e */
[----:B------:R-:W-:Y:S01]  /*0a60*/  SHF.L.U32 R71, R84, 0x10, RZ ;  /* 0x0000001054477819 */ /* 0x000fe200000006ff */
[----:B------:R-:W-:Y:S01]  /*0a70*/  FADD.FTZ R35, R34, R67 ;  /* 0x0000004322237221 */ /* 0x000fe20000010000 */
[----:B------:R-:W-:Y:S01]  /*0a80*/  SHF.L.U32 R72, R69, 0x10, RZ ;  /* 0x0000001045487819 */ /* 0x000fe200000006ff */
[----:B------:R-:W-:Y:S01]  /*0a90*/  FFMA.FTZ R32, R68, R67, R33 ;  /* 0x0000004344207223 */ /* 0x000fe20000010021 */
[----:B------:R-:W-:Y:S01]  /*0aa0*/  FMUL.FTZ R70, R47, R74 ;  /* 0x0000004a2f467220 */ /* 0x000fe20000410000 */
[----:B------:R-:W-:-:S02]  /*0ab0*/  FADD.FTZ R78, R35, R58 ;  /* 0x0000003a234e7221 */ /* 0x000fc40000010000 */
[----:B------:R-:W-:Y:S01]  /*0ac0*/  FMUL.FTZ R69, R71, R72 ;  /* 0x0000004847457220 */ /* 0x000fe20000410000 */
        /* <DEDUP_REMOVED lines=11> */
.L_x_385:
[----:B------:R-:W-:Y:S05]  /*0b80*/  BSYNC.RECONVERGENT B1 ;  /* 0x0000000000017941 */ /* 0x000fea0003800200 */
.L_x_384:
[----:B------:R-:W-:Y:S01]  /*0b90*/  UMOV UR6, 0xffffffff ;  /* 0xffffffff00067882 */ /* 0x000fe20000000000 */
[----:B-----5:R-:W-:Y:S02]  /*0ba0*/  @P0 SHF.L.U32 R46, R48, 0x10, RZ ;  /* 0x00000010302e0819 */ /* 0x020fe400000006ff */
        /* <DEDUP_REMOVED lines=19> */
.L_x_407:
[----:B------:R-:W-:Y:S01]  /*0ce0*/  BSSY.RECONVERGENT B1, `(.L_x_387) ;  /* 0x00001fb000017945 */ /* 0x000fe20003800200 */
[----:B--2---:R-:W-:Y:S01]  /*0cf0*/  FADD.FTZ R91, R78, R33 ;  /* 0x000000214e5b7221 */ /* 0x004fe20000010000 */
[----:B---3--:R-:W-:Y:S02]  /*0d00*/  FADD.FTZ R80, R79, R32 ;  /* 0x000000204f507221 */ /* 0x008fe40000010000 */
[----:B------:R-:W-:Y:S05]  /*0d10*/  @!P2 BRA `(.L_x_388) ;  /* 0x0000001c00dca947 */ /* 0x000fea0003800000 */
[----:B------:R-:W2:Y:S02]  /*0d20*/  LDC.64 R32, c[0x0][0x390] ;  /* 0x0000e400ff207b82 */ /* 0x000ea40000000a00 */
[----:B--2---:R-:W-:-:S06]  /*0d30*/  IMAD.WIDE.U32 R32, R49, 0x10, R32 ;  /* 0x0000001031207825 */ /* 0x004fcc00078e0020 */
[----:B------:R-:W5:Y:S01]  /*0d40*/  LDG.E.128 R32, desc[UR8][R32.64] ;  /* 0x0000000820207981 */ /* 0x000f62000c1e1d00 */
        /* <DEDUP_REMOVED lines=10> */
[----:B------:R-:W-:Y:S01]  /*0df0*/  LOP3.LUT P2, RZ, R71, 0xff, RZ, 0xc0, !PT ;  /* 0x000000ff47ff7812 */ /* 0x000fe2000784c0ff */
[-CC-:B------:R-:W-:Y:S01]  /*0e00*/  FFMA.FTZ R92, R64, R80.reuse, R91.reuse ;  /* 0x00000050405c7223 */ /* 0x180fe2000001005b */
[----:B0-----:R-:W-:Y:S01]  /*0e10*/  FFMA.FTZ R79, R3, R80, R91 ;  /* 0x00000050034f7223 */ /* 0x001fe2000001005b */
[----:B------:R-:W-:Y:S01]  /*0e20*/  LOP3.LUT P1, RZ, R44, 0xff, RZ, 0xc0, !PT ;  /* 0x000000ff2cff7812 */ /* 0x000fe2000782c0ff */
[----:B------:R-:W-:Y:S02]  /*0e30*/  HFMA2 R77, -RZ, RZ, 0, 0 ;  /* 0x00000000ff4d7431 */ /* 0x000fe400000001ff */
[----:B------:R-:W-:Y:S01]  /*0e40*/  FADD.FTZ R92, R59, -R92 ;  /* 0x8000005c3b5c7221 */ /* 0x000fe20000010000 */
[----:B------:R-:W-:Y:S01]  /*0e50*/  FADD.FTZ R90, R52, -R79 ;  /* 0x8000004f345a7221 */ /* 0x000fe20000010000 */
[----:B------:R-:W-:Y:S02]  /*0e60*/  CS2R R78, SRZ ;  /* 0x00000000004e7805 */ /* 0x000fe4000001ff00 */
[----:B------:R-:W-:Y:S01]  /*0e70*/  MOV R48, RZ ;  /* 0x000000ff00307202 */ /* 0x000fe20000000f00 */
[C---:B------:R-:W-:Y:S01]  /*0e80*/  FMUL.FTZ R95, R47.reuse, R92 ;  /* 0x0000005c2f5f7220 */ /* 0x040fe20000410000 */
[----:B------:R-:W-:Y:S01]  /*0e90*/  FMUL.FTZ R93, R47, R90 ;  /* 0x0000005a2f5d7220 */ /* 0x000fe20000410000 */
[----:B------:R-:W-:Y:S01]  /*0ea0*/  LOP3.LUT P3, RZ, R45, 0xff, RZ, 0xc0, !PT ;  /* 0x000000ff2dff7812 */ /* 0x000fe2000786c0ff */
[--C-:B------:R-:W-:Y:S01]  /*0eb0*/  FFMA.FTZ R100, R68, R80, R91.reuse ;  /* 0x0000005044647223 */ /* 0x100fe2000001005b */
[C---:B-----5:R-:W-:Y:S01]  /*0ec0*/  @P2 PRMT R92, R32.reuse, 0x7632, R92 ;  /* 0x00007632205c2816 */ /* 0x060fe2000000005c */
[-C--:B------:R-:W-:Y:S01]  /*0ed0*/  FMUL.FTZ R95, R95, R46.reuse ;  /* 0x0000002e5f5f7220 */ /* 0x080fe20000410000 */
[----:B------:R-:W-:Y:S01]  /*0ee0*/  FMUL.FTZ R93, R93, R46 ;  /* 0x0000002e5d5d7220 */ /* 0x000fe20000410000 */
[----:B------:R-:W-:Y:S01]  /*0ef0*/  @P1 SHF.L.U32 R90, R32, 0x10, RZ ;  /* 0x00000010205a1819 */ /* 0x000fe200000006ff */
[--C-:B------:R-:W-:Y:S01]  /*0f00*/  FFMA.FTZ R97, R57, R80, R91.reuse ;  /* 0x0000005039617223 */ /* 0x100fe2000001005b */
[----:B------:R-:W-:Y:S01]  /*0f10*/  @P2 SHF.L.U32 R94, R85, 0x10, RZ ;  /* 0x00000010555e2819 */ /* 0x000fe200000006ff */
[----:B------:R-:W-:Y:S01]  /*0f20*/  FMUL.FTZ R95, R95, UR15 ;  /* 0x0000000f5f5f7c20 */ /* 0x000fe20008410000 */
[----:B------:R-:W-:Y:S01]  /*0f30*/  @P2 SHF.L.U32 R92, R92, 0x10, RZ ;  /* 0x000000105c5c2819 */ /* 0x000fe200000006ff */
[----:B------:R-:W-:Y:S01]  /*0f40*/  FMUL.FTZ R93, R93, UR15 ;  /* 0x0000000f5d5d7c20 */ /* 0x000fe20008410000 */
[----:B------:R-:W-:Y:S01]  /*0f50*/  @P1 SHF.L.U32 R32, R24, 0x10, RZ ;  /* 0x0000001018201819 */ /* 0x000fe200000006ff */
[C---:B------:R-:W-:Y:S01]  /*0f60*/  @P2 FMUL.FTZ R79, R95.reuse, R94 ;  /* 0x0000005e5f4f2220 */ /* 0x040fe20000410000 */
[----:B------:R-:W-:Y:S01]  /*0f70*/  LOP3.LUT P4, RZ, R74, 0xff, RZ, 0xc0, !PT ;  /* 0x000000ff4aff7812 */ /* 0x000fe2000788c0ff */
[----:B------:R-:W-:Y:S01]  /*0f80*/  @P2 FMUL.FTZ R78, R95, R92 ;  /* 0x0000005c5f4e2220 */ /* 0x000fe20000410000 */
[C---:B------:R-:W-:Y:S01]  /*0f90*/  @P1 FMUL.FTZ R77, R93.reuse, R90 ;  /* 0x0000005a5d4d1220 */ /* 0x040fe20000410000 */
[----:B------:R-:W-:Y:S01]  /*0fa0*/  @P1 FMUL.FTZ R48, R93, R32 ;  /* 0x000000205d301220 */ /* 0x000fe20000410000 */
[----:B------:R-:W-:Y:S01]  /*0fb0*/  LOP3.LUT P2, RZ, R73, 0xff, RZ, 0xc0, !PT ;  /* 0x000000ff49ff7812 */ /* 0x000fe2000784c0ff */
[-CC-:B------:R-:W-:Y:S01]  /*0fc0*/  FFMA.FTZ R93, R53, R80.reuse, R91.reuse ;  /* 0x00000050355d7223 */ /* 0x180fe2000001005b */
[-CC-:B------:R-:W-:Y:S01]  /*0fd0*/  FFMA.FTZ R94, R66, R80.reuse, R91.reuse ;  /* 0x00000050425e7223 */ /* 0x180fe2000001005b */
[----:B------:R-:W-:Y:S01]  /*0fe0*/  LOP3.LUT P1, RZ, R72, 0xff, RZ, 0xc0, !PT ;  /* 0x000000ff48ff7812 */ /* 0x000fe2000782c0ff */
[-C--:B------:R-:W-:Y:S01]  /*0ff0*/  FFMA.FTZ R95, R55, R80.reuse, R91 ;  /* 0x00000050375f7223 */ /* 0x080fe2000001005b */
[----:B------:R-:W-:Y:S01]  /*1000*/  FADD.FTZ R90, R54, -R93 ;  /* 0x8000005d365a7221 */ /* 0x000fe20000010000 */
[----:B------:R-:W-:Y:S01]  /*1010*/  FADD.FTZ R94, R65, -R94 ;  /* 0x8000005e415e7221 */ /* 0x000fe20000010000 */
[----:B------:R-:W-:Y:S01]  /*1020*/  LOP3.LUT P5, RZ, R75, 0xff, RZ, 0xc0, !PT ;  /* 0x000000ff4bff7812 */ /* 0x000fe200078ac0ff */
[----:B------:R-:W-:Y:S01]  /*1030*/  FFMA.FTZ R104, R70, R80, R91 ;  /* 0x0000005046687223 */ /* 0x000fe2000001005b */
[----:B------:R-:W-:Y:S01]  /*1040*/  FADD.FTZ R98, R56, -R95 ;  /* 0x8000005f38627221 */ /* 0x000fe20000010000 */
[----:B------:R-:W-:Y:S01]  /*1050*/  FADD.FTZ R100, R67, -R100 ;  /* 0x8000006443647221 */ /* 0x000fe20000010000 */
[----:B------:R-:W-:Y:S01]  /*1060*/  LOP3.LUT P6, RZ, R76, 0xff, RZ, 0xc0, !PT ;  /* 0x000000ff4cff7812 */ /* 0x000fe200078cc0ff */
[C---:B------:R-:W-:Y:S01]  /*1070*/  FMUL.FTZ R91, R47.reuse, R90 ;  /* 0x0000005a2f5b7220 */ /* 0x040fe20000410000 */
[C---:B------:R-:W-:Y:S01]  /*1080*/  FMUL.FTZ R95, R47.reuse, R94 ;  /* 0x0000005e2f5f7220 */ /* 0x040fe20000410000 */
[----:B------:R-:W-:Y:S01]  /*1090*/  FADD.FTZ R102, R58, -R97 ;  /* 0x800000613a667221 */ /* 0x000fe20000010000 */
[C---:B------:R-:W-:Y:S01]  /*10a0*/  FMUL.FTZ R97, R47.reuse, R98 ;  /* 0x000000622f617220 */ /* 0x040fe20000410000 */
[----:B------:R-:W-:Y:S01]  /*10b0*/  FMUL.FTZ R99, R47, R100 ;  /* 0x000000642f637220 */ /* 0x000fe20000410000 */
[----:B------:R-:W-:Y:S01]  /*10c0*/  @P2 PRMT R96, R33, 0x7632, R96 ;  /* 0x0000763221602816 */ /* 0x000fe20000000060 */
[-C--:B------:R-:W-:Y:S01]  /*10d0*/  FMUL.FTZ R91, R91, R46.reuse ;  /* 0x0000002e5b5b7220 */ /* 0x080fe20000410000 */
[C---:B------:R-:W-:Y:S01]  /*10e0*/  @P3 SHF.L.U32 R80, R34.reuse, 0x10, RZ ;  /* 0x0000001022503819 */ /* 0x040fe200000006ff */
[----:B------:R-:W-:Y:S01]  /*10f0*/  FADD.FTZ R104, R69, -R104 ;  /* 0x8000006845687221 */ /* 0x000fe20000010000 */
[-C--:B------:R-:W-:Y:S01]  /*1100*/  FMUL.FTZ R95, R95, R46.reuse ;  /* 0x0000002e5f5f7220 */ /* 0x080fe20000410000 */
[----:B------:R-:W-:Y:S01]  /*1110*/  @P4 PRMT R34, R34, 0x7632, R34 ;  /* 0x0000763222224816 */ /* 0x000fe20000000022 */
[-C--:B------:R-:W-:Y:S01]  /*1120*/  FMUL.FTZ R97, R97, R46.reuse ;  /* 0x0000002e61617220 */ /* 0x080fe20000410000 */
[----:B------:R-:W-:Y:S01]  /*1130*/  @P1 SHF.L.U32 R92, R33, 0x10, RZ ;  /* 0x00000010215c1819 */ /* 0x000fe200000006ff */
[----:B------:R-:W-:Y:S01]  /*1140*/  FMUL.FTZ R99, R99, R46 ;  /* 0x0000002e63637220 */ /* 0x000fe20000410000 */
[----:B------:R-:W-:Y:S01]  /*1150*/  @P1 SHF.L.U32 R93, R25, 0x10, RZ ;  /* 0x00000010195d1819 */ /* 0x000fe200000006ff */
[----:B------:R-:W-:Y:S01]  /*1160*/  FMUL.FTZ R91, R91, UR15 ;  /* 0x0000000f5b5b7c20 */ /* 0x000fe20008410000 */
[----:B------:R-:W-:Y:S01]  /*1170*/  @P2 SHF.L.U32 R96, R96, 0x10, RZ ;  /* 0x0000001060602819 */ /* 0x000fe200000006ff */
[C---:B------:R-:W-:Y:S01]  /*1180*/  FMUL.FTZ R101, R47.reuse, R102 ;  /* 0x000000662f657220 */ /* 0x040fe20000410000 */
[----:B------:R-:W-:Y:S01]  /*1190*/  FMUL.FTZ R103, R47, R104 ;  /* 0x000000682f677220 */ /* 0x000fe20000410000 */
[----:B------:R-:W-:Y:S01]  /*11a0*/  FMUL.FTZ R95, R95, UR15 ;  /* 0x0000000f5f5f7c20 */ /* 0x000fe20008410000 */
[----:B------:R-:W-:Y:S01]  /*11b0*/  @P3 SHF.L.U32 R94, R26, 0x10, RZ ;  /* 0x000000101a5e3819 */ /* 0x000fe200000006ff */
[----:B------:R-:W-:Y:S01]  /*11c0*/  HFMA2 R47, -RZ, RZ, 0, 0 ;  /* 0x00000000ff2f7431 */ /* 0x000fe200000001ff */
[----:B------:R-:W-:Y:S01]  /*11d0*/  @P4 SHF.L.U32 R34, R34, 0x10, RZ ;  /* 0x0000001022224819 */ /* 0x000fe200000006ff */
[----:B------:R-:W-:Y:S01]  /*11e0*/  FMUL.FTZ R97, R97, UR15 ;  /* 0x0000000f61617c20 */ /* 0x000fe20008410000 */
[----:B------:R-:W-:Y:S01]  /*11f0*/  MOV R33, RZ ;  /* 0x000000ff00217202 */ /* 0x000fe20000000f00 */
[----:B------:R-:W-:Y:S01]  /*1200*/  FMUL.FTZ R105, R99, UR15 ;  /* 0x0000000f63697c20 */ /* 0x000fe20008410000 */
[----:B------:R-:W-:Y:S01]  /*1210*/  @P5 SHF.L.U32 R32, R35, 0x10, RZ ;  /* 0x0000001023205819 */ /* 0x000fe200000006ff */
[----:B------:R-:W-:-:S02]  /*1220*/  HFMA2 R90, -RZ, RZ, 0, 0 ;  /* 0x00000000ff5a7431 */ /* 0x000fc400000001ff */
[C---:B------:R-:W-:Y:S01]  /*1230*/  @P1 FMUL.FTZ R47, R91.reuse, R92 ;  /* 0x0000005c5b2f1220 */ /* 0x040fe20000410000 */
[----:B------:R-:W-:Y:S01]  /*1240*/  @P1 FMUL.FTZ R33, R91, R93 ;  /* 0x0000005d5b211220 */ /* 0x000fe20000410000 */
[----:B------:R-:W-:Y:S01]  /*1250*/  @P6 PRMT R35, R35, 0x7632, R35 ;  /* 0x0000763223236816 */ /* 0x000fe20000000023 */
[-C--:B------:R-:W-:Y:S01]  /*1260*/  FMUL.FTZ R101, R101, R46.reuse ;  /* 0x0000002e65657220 */ /* 0x080fe20000410000 */
[----:B------:R-:W-:Y:S01]  /*1270*/  FMUL.FTZ R103, R103, R46 ;  /* 0x0000002e67677220 */ /* 0x000fe20000410000 */
[----:B------:R-:W-:Y:S01]  /*1280*/  @P2 FMUL.FTZ R90, R95, R96 ;  /* 0x000000605f5a2220 */ /* 0x000fe20000410000 */
[----:B------:R-:W-:Y:S01]  /*1290*/  CS2R R92, SRZ ;  /* 0x00000000005c7805 */ /* 0x000fe2000001ff00 */
[----:B------:R-:W-:Y:S01]  /*12a0*/  HFMA2 R96, -RZ, RZ, 0, 0 ;  /* 0x00000000ff607431 */ /* 0x000fe200000001ff */
[----:B------:R-:W-:Y:S01]  /*12b0*/  @P2 SHF.L.U32 R91, R86, 0x10, RZ ;  /* 0x00000010565b2819 */ /* 0x000fe200000006ff */
[----:B------:R-:W-:Y:S01]  /*12c0*/  @P3 FMUL.FTZ R92, R97, R94 ;  /* 0x0000005e615c3220 */ /* 0x000fe20000410000 */
[----:B------:R-:W-:Y:S01]  /*12d0*/  @P4 FMUL.FTZ R96, R105, R34 ;  /* 0x0000002269604220 */ /* 0x000fe20000410000 */
[----:B------:R-:W-:Y:S01]  /*12e0*/  @P4 SHF.L.U32 R34, R87, 0x10, RZ ;  /* 0x0000001057224819 */ /* 0x000fe200000006ff */
[----:B------:R-:W-:Y:S01]  /*12f0*/  FMUL.FTZ R101, R101, UR15 ;  /* 0x0000000f65657c20 */ /* 0x000fe20008410000 */
[----:B------:R-:W-:Y:S01]  /*1300*/  @P5 SHF.L.U32 R94, R27, 0x10, RZ ;  /* 0x000000101b5e5819 */ /* 0x000fe200000006ff */
[----:B------:R-:W-:Y:S01]  /*1310*/  FMUL.FTZ R100, R103, UR15 ;  /* 0x0000000f67647c20 */ /* 0x000fe20008410000 */
[----:B------:R-:W-:Y:S01]  /*1320*/  @P6 SHF.L.U32 R99, R88, 0x10, RZ ;  /* 0x0000001058636819 */ /* 0x000fe200000006ff */
[----:B------:R-:W-:Y:S01]  /*1330*/  @P3 FMUL.FTZ R93, R97, R80 ;  /* 0x00000050615d3220 */ /* 0x000fe20000410000 */
[----:B------:R-:W-:Y:S01]  /*1340*/  @P6 SHF.L.U32 R35, R35, 0x10, RZ ;  /* 0x0000001023236819 */ /* 0x000fe200000006ff */
[----:B------:R-:W-:Y:S01]  /*1350*/  HFMA2 R98, -RZ, RZ, 0, 0 ;  /* 0x00000000ff627431 */ /* 0x000fe200000001ff */
[----:B------:R-:W-:Y:S01]  /*1360*/  MOV R46, RZ ;  /* 0x000000ff002e7202 */ /* 0x000fe20000000f00 */
[----:B------:R-:W-:Y:S01]  /*1370*/  @P2 FMUL.FTZ R46, R95, R91 ;  /* 0x0000005b5f2e2220 */ /* 0x000fe20000410000 */
[----:B------:R-:W-:Y:S01]  /*1380*/  MOV R91, RZ ;  /* 0x000000ff005b7202 */ /* 0x000fe20000000f00 */
[----:B------:R-:W-:Y:S01]  /*1390*/  HFMA2 R95, -RZ, RZ, 0, 0 ;  /* 0x00000000ff5f7431 */ /* 0x000fe200000001ff */
[----:B------:R-:W-:Y:S01]  /*13a0*/  MOV R80, RZ ;  /* 0x000000ff00507202 */ /* 0x000fe20000000f00 */
[----:B------:R-:W-:Y:S01]  /*13b0*/  @P4 FMUL.FTZ R91, R105, R34 ;  /* 0x00000022695b4220 */ /* 0x000fe20000410000 */
[----:B------:R-:W-:Y:S01]  /*13c0*/  MOV R97, RZ ;  /* 0x000000ff00617202 */ /* 0x000fe20000000f00 */
[C---:B------:R-:W-:Y:S01]  /*13d0*/  @P5 FMUL.FTZ R80, R101.reuse, R94 ;  /* 0x0000005e65505220 */ /* 0x040fe20000410000 */
[C---:B------:R-:W-:Y:S01]  /*13e0*/  @P6 FMUL.FTZ R97, R100.reuse, R99 ;  /* 0x0000006364616220 */ /* 0x040fe20000410000 */
[----:B------:R-:W-:Y:S01]  /*13f0*/  @P5 FMUL.FTZ R95, R101, R32 ;  /* 0x00000020655f5220 */ /* 0x000fe20000410000 */
[----:B------:R-:W-:Y:S01]  /*1400*/  @P6 FMUL.FTZ R98, R100, R35 ;  /* 0x0000002364626220 */ /* 0x000fe20000410000 */
[----:B------:R-:W-:Y:S01]  /*1410*/  FADD.FTZ R40, R40, R77 ;  /* 0x0000004d28287221 */ /* 0x000fe20000010000 */
[----:B------:R-:W-:Y:S01]  /*1420*/  FADD.FTZ R41, R41, R78 ;  /* 0x0000004e29297221 */ /* 0x000fe20000010000 */
[----:B------:R-:W-:Y:S01]  /*1430*/  FADD.FTZ R42, R42, R47 ;  /* 0x0000002f2a2a7221 */ /* 0x000fe20000010000 */
[----:B------:R-:W-:Y:S01]  /*1440*/  FADD.FTZ R43, R43, R90 ;  /* 0x0000005a2b2b7221 */ /* 0x000fe20000010000 */
[----:B------:R-:W-:Y:S01]  /*1450*/  FADD.FTZ R78, R36, R93 ;  /* 0x0000005d244e7221 */ /* 0x000fe20000010000 */
[----:B------:R-:W-:Y:S01]  /*1460*/  FADD.FTZ R77, R37, R96 ;  /* 0x00000060254d7221 */ /* 0x000fe20000010000 */
[----:B------:R-:W-:Y:S01]  /*1470*/  FADD.FTZ R38, R38, R95 ;  /* 0x0000005f26267221 */ /* 0x000fe20000010000 */
[----:B------:R-:W-:Y:S01]  /*1480*/  FADD.FTZ R39, R39, R98 ;  /* 0x0000006227277221 */ /* 0x000fe20000010000 */
[----:B------:R-:W-:-:S02]  /*1490*/  F2FP.BF16.F32.PACK_AB R35, R97, R80 ;  /* 0x000000506123723e */ /* 0x000fc400000010ff */
[----:B------:R-:W-:Y:S02]  /*14a0*/  F2FP.BF16.F32.PACK_AB R34, R91, R92 ;  /* 0x0000005c5b22723e */ /* 0x000fe400000010ff */
[----:B------:R-:W-:Y:S02]  /*14b0*/  F2FP.BF16.F32.PACK_AB R33, R46, R33 ;  /* 0x000000212e21723e */ /* 0x000fe400000010ff */
[----:B------:R-:W-:Y:S01]  /*14c0*/  F2FP.BF16.F32.PACK_AB R32, R79, R48 ;  /* 0x000000304f20723e */ /* 0x000fe200000010ff */
[----:B------:R-:W-:Y:S06]  /*14d0*/  BRA `(.L_x_391) ;  /* 0x0000001400c47947 */ /* 0x000fec0003800000 */
.L_x_390:
[----:B------:R-:W-:Y:S01]  /*14e0*/  LOP3.LUT P1, RZ, R44, 0xff, RZ, 0xc0, !PT ;  /* 0x000000ff2cff7812 */ /* 0x000fe2000782c0ff */
[-CC-:B------:R-:W-:Y:S01]  /*14f0*/  FFMA.FTZ R48, R64, R80.reuse, R91.reuse ;  /* 0x0000005040307223 */ /* 0x180fe2000001005b */
[----:B------:R-:W-:Y:S01]  /*1500*/  LOP3.LUT P2, RZ, R71, 0xff, RZ, 0xc0, !PT ;  /* 0x000000ff47ff7812 */ /* 0x000fe2000784c0ff */
[----:B------:R-:W-:Y:S01]  /*1510*/  FFMA.FTZ R31, R3, R80, R91 ;  /* 0x00000050031f7223 */ /* 0x000fe2000001005b */
[----:B------:R-:W-:Y:S01]  /*1520*/  LOP3.LUT P5, RZ, R75, 0xff, RZ, 0xc0, !PT ;  /* 0x000000ff4bff7812 */ /* 0x000fe200078ac0ff */
[----:B------:R-:W-:Y:S01]  /*1530*/  FADD.FTZ R90, R59, -R48 ;  /* 0x800000303b5a7221 */ /* 0x000fe20000010000 */
[----:B------:R-:W-:Y:S01]  /*1540*/  LOP3.LUT P6, RZ, R76, 0xff, RZ, 0xc0, !PT ;  /* 0x000000ff4cff7812 */ /* 0x000fe200078cc0ff */
[----:B------:R-:W-:Y:S01]  /*1550*/  FADD.FTZ R28, R52, -R31 ;  /* 0x8000001f341c7221 */ /* 0x000fe20000010000 */
[----:B------:R-:W-:Y:S02]  /*1560*/  HFMA2 R30, -RZ, RZ, 0, 0 ;  /* 0x00000000ff1e7431 */ /* 0x000fe400000001ff */
[C---:B------:R-:W-:Y:S01]  /*1570*/  FMUL.FTZ R93, R47.reuse, R90 ;  /* 0x0000005a2f5d7220 */ /* 0x040fe20000410000 */
[----:B------:R-:W-:Y:S01]  /*1580*/  MOV R48, RZ ;  /* 0x000000ff00307202 */ /* 0x000fe20000000f00 */
[----:B------:R-:W-:Y:S01]  /*1590*/  FMUL.FTZ R28, R47, R28 ;  /* 0x0000001c2f1c7220 */ /* 0x000fe20000410000 */
[----:B------:R-:W-:Y:S01]  /*15a0*/  LOP3.LUT P3, RZ, R45, 0xff, RZ, 0xc0, !PT ;  /* 0x000000ff2dff7812 */ /* 0x000fe2000786c0ff */
[----:B------:R-:W-:Y:S01]  /*15b0*/  FFMA.FTZ R92, R66, R80, R91 ;  /* 0x00000050425c7223 */ /* 0x000fe2000001005b */
[----:B0----5:R-:W-:Y:S01]  /*15c0*/  @P1 SHF.L.U32 R78, R32, 0x10, RZ ;  /* 0x00000010204e1819 */ /* 0x021fe200000006ff */
[-C--:B------:R-:W-:Y:S01]  /*15d0*/  FMUL.FTZ R31, R28, R46.reuse ;  /* 0x0000002e1c1f7220 */ /* 0x080fe20000410000 */
[----:B------:R-:W-:Y:S01]  /*15e0*/  @P2 PRMT R77, R32, 0x7632, R77 ;  /* 0x00007632204d2816 */ /* 0x000fe2000000004d */
[----:B------:R-:W-:Y:S01]  /*15f0*/  FMUL.FTZ R32, R93, R46 ;  /* 0x0000002e5d207220 */ /* 0x000fe20000410000 */
[----:B------:R-:W-:Y:S01]  /*1600*/  @P2 SHF.L.U32 R95, R85, 0x10, RZ ;  /* 0x00000010555f2819 */ /* 0x000fe200000006ff */
[----:B------:R-:W-:Y:S01]  /*1610*/  FMUL.FTZ R31, R31, UR15 ;  /* 0x0000000f1f1f7c20 */ /* 0x000fe20008410000 */
[----:B------:R-:W-:Y:S01]  /*1620*/  @P2 SHF.L.U32 R77, R77, 0x10, RZ ;  /* 0x000000104d4d2819 */ /* 0x000fe200000006ff */
[----:B------:R-:W-:Y:S01]  /*1630*/  FMUL.FTZ R32, R32, UR15 ;  /* 0x0000000f20207c20 */ /* 0x000fe20008410000 */
[----:B------:R-:W-:Y:S01]  /*1640*/  LOP3.LUT P4, RZ, R74, 0xff, RZ, 0xc0, !PT ;  /* 0x000000ff4aff7812 */ /* 0x000fe2000788c0ff */
[----:B------:R-:W-:Y:S01]  /*1650*/  HFMA2 R29, -RZ, RZ, 0, 0 ;  /* 0x00000000ff1d7431 */ /* 0x000fe200000001ff */
[----:B------:R-:W-:Y:S01]  /*1660*/  @P1 SHF.L.U32 R90, R24, 0x10, RZ ;  /* 0x00000010185a1819 */ /* 0x000fe200000006ff */
[-C--:B------:R-:W-:Y:S01]  /*1670*/  @P2 FMUL.FTZ R30, R77, R32.reuse ;  /* 0x000000204d1e2220 */ /* 0x080fe20000410000 */
[----:B------:R-:W-:Y:S01]  /*1680*/  @P2 FMUL.FTZ R48, R95, R32 ;  /* 0x000000205f302220 */ /* 0x000fe20000410000 */
[----:B------:R-:W-:Y:S01]  /*1690*/  LOP3.LUT P2, RZ, R73, 0xff, RZ, 0xc0, !PT ;  /* 0x000000ff49ff7812 */ /* 0x000fe2000784c0ff */
[-C--:B------:R-:W-:Y:S01]  /*16a0*/  FFMA.FTZ R95, R53, R80.reuse, R91 ;  /* 0x00000050355f7223 */ /* 0x080fe2000001005b */
[----:B------:R-:W-:Y:S01]  /*16b0*/  MOV R79, RZ ;  /* 0x000000ff004f7202 */ /* 0x000fe20000000f00 */
[----:B------:R-:W-:Y:S01]  /*16c0*/  FADD.FTZ R92, R65, -R92 ;  /* 0x8000005c415c7221 */ /* 0x000fe20000010000 */
[-C--:B------:R-:W-:Y:S01]  /*16d0*/  @P1 FMUL.FTZ R29, R78, R31.reuse ;  /* 0x0000001f4e1d1220 */ /* 0x080fe20000410000 */
[----:B------:R-:W-:Y:S01]  /*16e0*/  FADD.FTZ R32, R54, -R95 ;  /* 0x8000005f36207221 */ /* 0x000fe20000010000 */
[----:B------:R-:W-:Y:S01]  /*16f0*/  @P1 FMUL.FTZ R79, R90, R31 ;  /* 0x0000001f5a4f1220 */ /* 0x000fe20000410000 */
[----:B------:R-:W-:Y:S01]  /*1700*/  LOP3.LUT P1, RZ, R72, 0xff, RZ, 0xc0, !PT ;  /* 0x000000ff48ff7812 */ /* 0x000fe2000782c0ff */
[-CC-:B------:R-:W-:Y:S01]  /*1710*/  FFMA.FTZ R99, R55, R80.reuse, R91.reuse ;  /* 0x0000005037637223 */ /* 0x180fe2000001005b */
[C---:B------:R-:W-:Y:S01]  /*1720*/  @P5 SHF.L.U32 R77, R35.reuse, 0x10, RZ ;  /* 0x00000010234d5819 */ /* 0x040fe200000006ff */
[--C-:B------:R-:W-:Y:S01]  /*1730*/  FFMA.FTZ R96, R68, R80, R91.reuse ;  /* 0x0000005044607223 */ /* 0x100fe2000001005b */
[----:B------:R-:W-:Y:S01]  /*1740*/  @P6 PRMT R90, R35, 0x7632, R90 ;  /* 0x00007632235a6816 */ /* 0x000fe2000000005a */
[C---:B------:R-:W-:Y:S01]  /*1750*/  FMUL.FTZ R35, R47.reuse, R32 ;  /* 0x000000202f237220 */ /* 0x040fe20000410000 */
[----:B------:R-:W-:Y:S01]  /*1760*/  FMUL.FTZ R32, R47, R92 ;  /* 0x0000005c2f207220 */ /* 0x000fe20000410000 */
[-CC-:B------:R-:W-:Y:S01]  /*1770*/  FFMA.FTZ R101, R57, R80.reuse, R91.reuse ;  /* 0x0000005039657223 */ /* 0x180fe2000001005b */
[----:B------:R-:W-:Y:S01]  /*1780*/  FFMA.FTZ R102, R70, R80, R91 ;  /* 0x0000005046667223 */ /* 0x000fe2000001005b */
[----:B------:R-:W-:Y:S01]  /*1790*/  @P2 PRMT R80, R33, 0x7632, R80 ;  /* 0x0000763221502816 */ /* 0x000fe20000000050 */
[-C--:B------:R-:W-:Y:S01]  /*17a0*/  FMUL.FTZ R92, R32, R46.reuse ;  /* 0x0000002e205c7220 */ /* 0x080fe20000410000 */
[C---:B------:R-:W-:Y:S01]  /*17b0*/  @P3 SHF.L.U32 R94, R34.reuse, 0x10, RZ ;  /* 0x00000010225e3819 */ /* 0x040fe200000006ff */
[----:B------:R-:W-:Y:S01]  /*17c0*/  FADD.FTZ R98, R67, -R96 ;  /* 0x8000006043627221 */ /* 0x000fe20000010000 */
[----:B------:R-:W-:Y:S01]  /*17d0*/  @P4 PRMT R103, R34, 0x7632, R103 ;  /* 0x0000763222674816 */ /* 0x000fe20000000067 */
[----:B------:R-:W-:Y:S01]  /*17e0*/  FADD.FTZ R34, R56, -R99 ;  /* 0x8000006338227221 */ /* 0x000fe20000010000 */
[----:B------:R-:W-:Y:S01]  /*17f0*/  @P2 SHF.L.U32 R96, R80, 0x10, RZ ;  /* 0x0000001050602819 */ /* 0x000fe200000006ff */
[----:B------:R-:W-:Y:S01]  /*1800*/  FMUL.FTZ R80, R35, R46 ;  /* 0x0000002e23507220 */ /* 0x000fe20000410000 */
[----:B------:R-:W-:Y:S01]  /*1810*/  FMUL.FTZ R99, R92, UR15 ;  /* 0x0000000f5c637c20 */ /* 0x000fe20008410000 */
[----:B------:R-:W-:Y:S01]  /*1820*/  FMUL.FTZ R91, R47, R34 ;  /* 0x000000222f5b7220 */ /* 0x000fe20000410000 */
[----:B------:R-:W-:Y:S01]  /*1830*/  FADD.FTZ R100, R58, -R101 ;  /* 0x800000653a647221 */ /* 0x000fe20000010000 */
[----:B------:R-:W-:Y:S01]  /*1840*/  HFMA2 R78, -RZ, RZ, 0, 0 ;  /* 0x00000000ff4e7431 */ /* 0x000fe200000001ff */
[----:B------:R-:W-:Y:S01]  /*1850*/  @P1 SHF.L.U32 R101, R25, 0x10, RZ ;  /* 0x0000001019651819 */ /* 0x000fe200000006ff */
[----:B------:R-:W-:Y:S01]  /*1860*/  FMUL.FTZ R34, R47, R98 ;  /* 0x000000622f227220 */ /* 0x000fe20000410000 */
[----:B------:R-:W-:Y:S01]  /*1870*/  FMUL.FTZ R80, R80, UR15 ;  /* 0x0000000f50507c20 */ /* 0x000fe20008410000 */
[----:B------:R-:W-:Y:S01]  /*1880*/  @P2 FMUL.FTZ R78, R96, R99 ;  /* 0x00000063604e2220 */ /* 0x000fe20000410000 */
[-C--:B------:R-:W-:Y:S01]  /*1890*/  FMUL.FTZ R96, R91, R46.reuse ;  /* 0x0000002e5b607220 */ /* 0x080fe20000410000 */
[----:B------:R-:W-:Y:S01]  /*18a0*/  @P1 SHF.L.U32 R97, R33, 0x10, RZ ;  /* 0x0000001021611819 */ /* 0x000fe200000006ff */
[----:B------:R-:W-:Y:S01]  /*18b0*/  FMUL.FTZ R98, R34, R46 ;  /* 0x0000002e22627220 */ /* 0x000fe20000410000 */
[----:B------:R-:W-:Y:S01]  /*18c0*/  MOV R33, RZ ;  /* 0x000000ff00217202 */ /* 0x000fe20000000f00 */
[----:B------:R-:W-:Y:S01]  /*18d0*/  @P1 FMUL.FTZ R33, R101, R80 ;  /* 0x0000005065211220 */ /* 0x000fe20000410000 */
[----:B------:R-:W-:Y:S01]  /*18e0*/  FADD.FTZ R102, R69, -R102 ;  /* 0x8000006645667221 */ /* 0x000fe20000010000 */
[----:B------:R-:W-:Y:S01]  /*18f0*/  FMUL.FTZ R101, R96, UR15 ;  /* 0x0000000f60657c20 */ /* 0x000fe20008410000 */
[----:B------:R-:W-:Y:S01]  /*1900*/  @P4 SHF.L.U32 R96, R103, 0x10, RZ ;  /* 0x0000001067604819 */ /* 0x000fe200000006ff */
[----:B------:R-:W-:Y:S01]  /*1910*/  FMUL.FTZ R103, R98, UR15 ;  /* 0x0000000f62677c20 */ /* 0x000fe20008410000 */
[C---:B------:R-:W-:Y:S01]  /*1920*/  FMUL.FTZ R95, R47.reuse, R100 ;  /* 0x000000642f5f7220 */ /* 0x040fe20000410000 */
[----:B------:R-:W-:Y:S01]  /*1930*/  FMUL.FTZ R92, R47, R102 ;  /* 0x000000662f5c7220 */ /* 0x000fe20000410000 */
[----:B------:R-:W-:Y:S01]  /*1940*/  HFMA2 R100, -RZ, RZ, 0, 0 ;  /* 0x00000000ff647431 */ /* 0x000fe200000001ff */
[----:B------:R-:W-:Y:S01]  /*1950*/  @P3 SHF.L.U32 R104, R26, 0x10, RZ ;  /* 0x000000101a683819 */ /* 0x000fe200000006ff */
[----:B------:R-:W-:Y:S01]  /*1960*/  @P4 FMUL.FTZ R100, R96, R103 ;  /* 0x0000006760644220 */ /* 0x000fe20000410000 */
[-C--:B------:R-:W-:Y:S01]  /*1970*/  FMUL.FTZ R96, R95, R46.reuse ;  /* 0x0000002e5f607220 */ /* 0x080fe20000410000 */
[----:B------:R-:W-:Y:S01]  /*1980*/  @P2 SHF.L.U32 R102, R86, 0x10, RZ ;  /* 0x0000001056662819 */ /* 0x000fe200000006ff */
[----:B------:R-:W-:Y:S01]  /*1990*/  FMUL.FTZ R46, R92, R46 ;  /* 0x0000002e5c2e7220 */ /* 0x000fe20000410000 */
[----:B------:R-:W-:Y:S01]  /*19a0*/  MOV R47, RZ ;  /* 0x000000ff002f7202 */ /* 0x000fe20000000f00 */
[----:B------:R-:W-:-:S02]  /*19b0*/  HFMA2 R31, -RZ, RZ, 0, 0 ;  /* 0x00000000ff1f7431 */ /* 0x000fc400000001ff */
[----:B------:R-:W-:Y:S01]  /*19c0*/  @P3 FMUL.FTZ R47, R104, R101 ;  /* 0x00000065682f3220 */ /* 0x000fe20000410000 */
[----:B------:R-:W-:Y:S01]  /*19d0*/  @P1 FMUL.FTZ R31, R97, R80 ;  /* 0x00000050611f1220 */ /* 0x000fe20000410000 */
[----:B------:R-:W-:Y:S01]  /*19e0*/  @P4 SHF.L.U32 R104, R87, 0x10, RZ ;  /* 0x0000001057684819 */ /* 0x000fe200000006ff */
[----:B------:R-:W-:Y:S01]  /*19f0*/  FMUL.FTZ R96, R96, UR15 ;  /* 0x0000000f60607c20 */ /* 0x000fe20008410000 */
[----:B------:R-:W-:Y:S01]  /*1a00*/  @P5 SHF.L.U32 R105, R27, 0x10, RZ ;  /* 0x000000101b695819 */ /* 0x000fe200000006ff */
[----:B------:R-:W-:Y:S01]  /*1a10*/  FMUL.FTZ R46, R46, UR15 ;  /* 0x0000000f2e2e7c20 */ /* 0x000fe20008410000 */
[----:B------:R-:W-:Y:S01]  /*1a20*/  @P6 SHF.L.U32 R109, R88, 0x10, RZ ;  /* 0x00000010586d6819 */ /* 0x000fe200000006ff */
[----:B------:R-:W-:Y:S01]  /*1a30*/  HFMA2 R97, -RZ, RZ, 0, 0 ;  /* 0x00000000ff617431 */ /* 0x000fe200000001ff */
[----:B------:R-:W-:Y:S01]  /*1a40*/  MOV R80, RZ ;  /* 0x000000ff00507202 */ /* 0x000fe20000000f00 */
[----:B------:R-:W-:Y:S01]  /*1a50*/  @P2 FMUL.FTZ R80, R102, R99 ;  /* 0x0000006366502220 */ /* 0x000fe20000410000 */
[----:B------:R-:W-:Y:S01]  /*1a60*/  @P6 SHF.L.U32 R107, R90, 0x10, RZ ;  /* 0x000000105a6b6819 */ /* 0x000fe200000006ff */
[----:B------:R-:W-:Y:S01]  /*1a70*/  @P3 FMUL.FTZ R97, R94, R101 ;  /* 0x000000655e613220 */ /* 0x000fe20000410000 */
[----:B------:R-:W-:-:S02]  /*1a80*/  CS2R R98, SRZ ;  /* 0x0000000000627805 */ /* 0x000fc4000001ff00 */
[----:B------:R-:W-:Y:S01]  /*1a90*/  MOV R94, RZ ;  /* 0x000000ff005e7202 */ /* 0x000fe20000000f00 */
[----:B------:R-:W-:Y:S01]  /*1aa0*/  HFMA2 R102, -RZ, RZ, 0, 0 ;  /* 0x00000000ff667431 */ /* 0x000fe200000001ff */
[----:B------:R-:W-:Y:S01]  /*1ab0*/  MOV R101, RZ ;  /* 0x000000ff00657202 */ /* 0x000fe20000000f00 */
[----:B------:R-:W-:Y:S01]  /*1ac0*/  @P4 FMUL.FTZ R94, R104, R103 ;  /* 0x00000067685e4220 */ /* 0x000fe20000410000 */
[----:B------:R-:W-:Y:S01]  /*1ad0*/  @P5 FMUL.FTZ R98, R105, R96 ;  /* 0x0000006069625220 */ /* 0x000fe20000410000 */
[----:B------:R-:W-:Y:S01]  /*1ae0*/  @P6 FMUL.FTZ R101, R109, R46 ;  /* 0x0000002e6d656220 */ /* 0x000fe20000410000 */
[----:B------:R-:W-:Y:S01]  /*1af0*/  @P5 FMUL.FTZ R99, R77, R96 ;  /* 0x000000604d635220 */ /* 0x000fe20000410000 */
[----:B------:R-:W-:Y:S01]  /*1b00*/  @P6 FMUL.FTZ R102, R107, R46 ;  /* 0x0000002e6b666220 */ /* 0x000fe20000410000 */
[----:B------:R-:W-:Y:S01]  /*1b10*/  FADD.FTZ R40, R40, R29 ;  /* 0x0000001d28287221 */ /* 0x000fe20000010000 */
[----:B------:R-:W-:Y:S01]  /*1b20*/  FADD.FTZ R41, R41, R30 ;  /* 0x0000001e29297221 */ /* 0x000fe20000010000 */
[----:B------:R-:W-:Y:S01]  /*1b30*/  FADD.FTZ R42, R42, R31 ;  /* 0x0000001f2a2a7221 */ /* 0x000fe20000010000 */
[----:B------:R-:W-:Y:S01]  /*1b40*/  FADD.FTZ R43, R43, R78 ;  /* 0x0000004e2b2b7221 */ /* 0x000fe20000010000 */
[----:B------:R-:W-:Y:S01]  /*1b50*/  F2FP.BF16.F32.PACK_AB R30, R34, R91 ;  /* 0x0000005b221e723e */ /* 0x000fe200000010ff */
[----:B------:R-:W-:Y:S01]  /*1b60*/  FADD.FTZ R78, R36, R97 ;  /* 0x00000061244e7221 */ /* 0x000fe20000010000 */
[----:B------:R-:W-:Y:S01]  /*1b70*/  F2FP.BF16.F32.PACK_AB R29, R32, R35 ;  /* 0x00000023201d723e */ /* 0x000fe200000010ff */
[----:B------:R-:W-:Y:S01]  /*1b80*/  FADD.FTZ R77, R37, R100 ;  /* 0x00000064254d7221 */ /* 0x000fe20000010000 */
[----:B------:R-:W-:Y:S01]  /*1b90*/  FADD.FTZ R38, R38, R99 ;  /* 0x0000006326267221 */ /* 0x000fe20000010000 */
[----:B------:R-:W-:Y:S01]  /*1ba0*/  FADD.FTZ R39, R39, R102 ;  /* 0x0000006627277221 */ /* 0x000fe20000010000 */
[----:B------:R-:W-:-:S02]  /*1bb0*/  F2FP.BF16.F32.PACK_AB R31, R92, R95 ;  /* 0x0000005f5c1f723e */ /* 0x000fc400000010ff */
[----:B------:R-:W-:Y:S02]  /*1bc0*/  F2FP.BF16.F32.PACK_AB R28, R93, R28 ;  /* 0x0000001c5d1c723e */ /* 0x000fe400000010ff */
[----:B------:R-:W-:Y:S02]  /*1bd0*/  F2FP.BF16.F32.PACK_AB R35, R101, R98 ;  /* 0x000000626523723e */ /* 0x000fe400000010ff */
[----:B------:R-:W-:Y:S02]  /*1be0*/  F2FP.BF16.F32.PACK_AB R34, R94, R47 ;  /* 0x0000002f5e22723e */ /* 0x000fe400000010ff */
[----:B------:R-:W-:Y:S02]  /*1bf0*/  F2FP.BF16.F32.PACK_AB R33, R80, R33 ;  /* 0x000000215021723e */ /* 0x000fe400000010ff */
[----:B------:R-:W-:Y:S01]  /*1c00*/  F2FP.BF16.F32.PACK_AB R32, R48, R79 ;  /* 0x0000004f3020723e */ /* 0x000fe200000010ff */
[----:B------:R-:W-:Y:S06]  /*1c10*/  BRA `(.L_x_391) ;  /* 0x0000000c00f47947 */ /* 0x000fec0003800000 */
.L_x_389:
[----:B------:R-:W-:-:S04]  /*1c20*/  UISETP.NE.U32.AND UP0, UPT, UR4, URZ, UPT ;  /* 0x000000ff0400728c */ /* 0x000fc8000bf05070 */
[----:B------:R-:W-:-:S09]  /*1c30*/  UISETP.NE.AND.EX UP0, UPT, UR5, URZ, UPT, UP0 ;  /* 0x000000ff0500728c */ /* 0x000fd2000bf05300 */
[----:B------:R-:W-:Y:S05]  /*1c40*/  BRA.U UP0, `(.L_x_392) ;  /* 0x0000000500ec7547 */ /* 0x000fea000b800000 */
[----:B------:R-:W-:Y:S01]  /*1c50*/  LOP3.LUT P2, RZ, R71, 0xff, RZ, 0xc0, !PT ;  /* 0x000000ff47ff7812 */ /* 0x000fe2000784c0ff */
[-C--:B0-----:R-:W-:Y:S01]  /*1c60*/  FFMA.FTZ R79, R3, R80.reuse, R91 ;  /* 0x00000050034f7223 */ /* 0x081fe2000001005b */
[----:B------:R-:W-:Y:S01]  /*1c70*/  PRMT R77, R4, 0x7632, R77 ;  /* 0x00007632044d7816 */ /* 0x000fe2000000004d */
[-C--:B------:R-:W-:Y:S01]  /*1c80*/  FFMA.FTZ R90, R64, R80.reuse, R91 ;  /* 0x00000050405a7223 */ /* 0x080fe2000001005b */
[----:B------:R-:W-:Y:S01]  /*1c90*/  LOP3.LUT P1, RZ, R44, 0xff, RZ, 0xc0, !PT ;  /* 0x000000ff2cff7812 */ /* 0x000fe2000782c0ff */
[----:B------:R-:W-:Y:S01]  /*1ca0*/  FADD.FTZ R79, R52, -R79 ;  /* 0x8000004f344f7221 */ /* 0x000fe20000010000 */
[----:B------:R-:W-:Y:S01]  /*1cb0*/  SHF.L.U32 R48, R4, 0x10, RZ ;  /* 0x0000001004307819 */ /* 0x000fe200000006ff */
[----:B------:R-:W-:Y:S01]  /*1cc0*/  FADD.FTZ R95, R59, -R90 ;  /* 0x8000005a3b5f7221 */ /* 0x000fe20000010000 */
[----:B------:R-:W-:Y:S01]  /*1cd0*/  SHF.L.U32 R78, R77, 0x10, RZ ;  /* 0x000000104d4e7819 */ /* 0x000fe200000006ff */
[----:B------:R-:W-:Y:S02]  /*1ce0*/  HFMA2 R77, -RZ, RZ, 0, 0 ;  /* 0x00000000ff4d7431 */ /* 0x000fe400000001ff */
[----:B------:R-:W-:Y:S01]  /*1cf0*/  FFMA.FTZ R96, R66, R80, R91 ;  /* 0x0000005042607223 */ /* 0x000fe2000001005b */
[C---:B------:R-:W-:Y:S01]  /*1d00*/  FFMA.FTZ R93, R47.reuse, R79, R48 ;  /* 0x0000004f2f5d7223 */ /* 0x040fe20000010030 */
[----:B------:R-:W-:Y:S01]  /*1d10*/  MOV R48, RZ ;  /* 0x000000ff00307202 */ /* 0x000fe20000000f00 */
[----:B------:R-:W-:Y:S01]  /*1d20*/  FFMA.FTZ R95, R47, R95, R78 ;  /* 0x0000005f2f5f7223 */ /* 0x000fe2000001004e */
[C---:B-----5:R-:W-:Y:S01]  /*1d30*/  @P2 PRMT R92, R32.reuse, 0x7632, R92 ;  /* 0x00007632205c2816 */ /* 0x060fe2000000005c */
[-C--:B------:R-:W-:Y:S01]  /*1d40*/  FMUL.FTZ R93, R93, R46.reuse ;  /* 0x0000002e5d5d7220 */ /* 0x080fe20000410000 */
[----:B------:R-:W-:Y:S01]  /*1d50*/  @P2 SHF.L.U32 R94, R85, 0x10, RZ ;  /* 0x00000010555e2819 */ /* 0x000fe200000006ff */
[----:B------:R-:W-:Y:S01]  /*1d60*/  FMUL.FTZ R95, R95, R46 ;  /* 0x0000002e5f5f7220 */ /* 0x000fe20000410000 */
[----:B------:R-:W-:Y:S01]  /*1d70*/  @P1 SHF.L.U32 R90, R32, 0x10, RZ ;  /* 0x00000010205a1819 */ /* 0x000fe200000006ff */
[----:B------:R-:W-:Y:S01]  /*1d80*/  FMUL.FTZ R93, R93, UR15 ;  /* 0x0000000f5d5d7c20 */ /* 0x000fe20008410000 */
[----:B------:R-:W-:Y:S01]  /*1d90*/  @P1 SHF.L.U32 R32, R24, 0x10, RZ ;  /* 0x0000001018201819 */ /* 0x000fe200000006ff */
[----:B------:R-:W-:Y:S01]  /*1da0*/  FMUL.FTZ R95, R95, UR15 ;  /* 0x0000000f5f5f7c20 */ /* 0x000fe20008410000 */
[----:B------:R-:W-:-:S02]  /*1db0*/  @P2 SHF.L.U32 R92, R92, 0x10, RZ ;  /* 0x000000105c5c2819 */ /* 0x000fc400000006ff */
[----:B------:R-:W-:Y:S01]  /*1dc0*/  CS2R R78, SRZ ;  /* 0x00000000004e7805 */ /* 0x000fe2000001ff00 */
[-C--:B------:R-:W-:Y:S01]  /*1dd0*/  @P1 FMUL.FTZ R77, R90, R93.reuse ;  /* 0x0000005d5a4d1220 */ /* 0x080fe20000410000 */
[----:B------:R-:W-:Y:S01]  /*1de0*/  @P1 FMUL.FTZ R79, R32, R93 ;  /* 0x0000005d204f1220 */ /* 0x000fe20000410000 */
[-C--:B------:R-:W-:Y:S01]  /*1df0*/  @P2 FMUL.FTZ R48, R94, R95.reuse ;  /* 0x0000005f5e302220 */ /* 0x080fe20000410000 */
[----:B------:R-:W-:Y:S01]  /*1e00*/  @P2 FMUL.FTZ R78, R92, R95 ;  /* 0x0000005f5c4e2220 */ /* 0x000fe20000410000 */
[----:B------:R-:W-:Y:S01]  /*1e10*/  LOP3.LUT P1, RZ, R72, 0xff, RZ, 0xc0, !PT ;  /* 0x000000ff48ff7812 */ /* 0x000fe2000782c0ff */
[-CC-:B------:R-:W-:Y:S01]  /*1e20*/  FFMA.FTZ R93, R53, R80.reuse, R91.reuse ;  /* 0x00000050355d7223 */ /* 0x180fe2000001005b */
[----:B------:R-:W-:Y:S01]  /*1e30*/  LOP3.LUT P2, RZ, R73, 0xff, RZ, 0xc0, !PT ;  /* 0x000000ff49ff7812 */ /* 0x000fe2000784c0ff */
[-CC-:B------:R-:W-:Y:S01]  /*1e40*/  FFMA.FTZ R97, R55, R80.reuse, R91.reuse ;  /* 0x0000005037617223 */ /* 0x180fe2000001005b */
[----:B------:R-:W-:Y:S01]  /*1e50*/  PRMT R32, R5, 0x7632, R32 ;  /* 0x0000763205207816 */ /* 0x000fe20000000020 */
[-CC-:B------:R-:W-:Y:S01]  /*1e60*/  FFMA.FTZ R98, R68, R80.reuse, R91.reuse ;  /* 0x0000005044627223 */ /* 0x180fe2000001005b */
[-CC-:B------:R-:W-:Y:S01]  /*1e70*/  FFMA.FTZ R101, R57, R80.reuse, R91.reuse ;  /* 0x0000005039657223 */ /* 0x180fe2000001005b */
[----:B------:R-:W-:Y:S01]  /*1e80*/  FFMA.FTZ R102, R70, R80, R91 ;  /* 0x0000005046667223 */ /* 0x000fe2000001005b */
[----:B------:R-:W-:Y:S01]  /*1e90*/  SHF.L.U32 R92, R5, 0x10, RZ ;  /* 0x00000010055c7819 */ /* 0x000fe200000006ff */
[----:B------:R-:W-:Y:S01]  /*1ea0*/  FADD.FTZ R91, R54, -R93 ;  /* 0x8000005d365b7221 */ /* 0x000fe20000010000 */
[----:B------:R-:W-:Y:S01]  /*1eb0*/  LOP3.LUT P3, RZ, R45, 0xff, RZ, 0xc0, !PT ;  /* 0x000000ff2dff7812 */ /* 0x000fe2000786c0ff */
[----:B------:R-:W-:Y:S01]  /*1ec0*/  FADD.FTZ R93, R65, -R96 ;  /* 0x80000060415d7221 */ /* 0x000fe20000010000 */
[----:B------:R-:W-:Y:S01]  /*1ed0*/  SHF.L.U32 R94, R32, 0x10, RZ ;  /* 0x00000010205e7819 */ /* 0x000fe200000006ff */
[----:B------:R-:W-:Y:S01]  /*1ee0*/  FFMA.FTZ R91, R47, R91, R92 ;  /* 0x0000005b2f5b7223 */ /* 0x000fe2000001005c */
[----:B------:R-:W-:Y:S01]  /*1ef0*/  LOP3.LUT P4, RZ, R74, 0xff, RZ, 0xc0, !PT ;  /* 0x000000ff4aff7812 */ /* 0x000fe2000788c0ff */
[----:B------:R-:W-:Y:S01]  /*1f00*/  FADD.FTZ R97, R56, -R97 ;  /* 0x8000006138617221 */ /* 0x000fe20000010000 */
[----:B------:R-:W-:Y:S01]  /*1f10*/  @P1 SHF.L.U32 R90, R33, 0x10, RZ ;  /* 0x00000010215a1819 */ /* 0x000fe200000006ff */
[----:B------:R-:W-:Y:S01]  /*1f20*/  FFMA.FTZ R93, R47, R93, R94 ;  /* 0x0000005d2f5d7223 */ /* 0x000fe2000001005e */
[----:B------:R-:W-:Y:S01]  /*1f30*/  @P2 PRMT R100, R33, 0x7632, R100 ;  /* 0x0000763221642816 */ /* 0x000fe20000000064 */
[----:B------:R-:W-:Y:S01]  /*1f40*/  FADD.FTZ R99, R67, -R98 ;  /* 0x8000006243637221 */ /* 0x000fe20000010000 */
[C---:B------:R-:W-:Y:S01]  /*1f50*/  PRMT R33, R6.reuse, 0x7632, R33 ;  /* 0x0000763206217816 */ /* 0x040fe20000000021 */
[-C--:B------:R-:W-:Y:S01]  /*1f60*/  FMUL.FTZ R93, R93, R46.reuse ;  /* 0x0000002e5d5d7220 */ /* 0x080fe20000410000 */
[----:B------:R-:W-:Y:S01]  /*1f70*/  SHF.L.U32 R92, R6, 0x10, RZ ;  /* 0x00000010065c7819 */ /* 0x000fe200000006ff */
[----:B------:R-:W-:Y:S01]  /*1f80*/  FADD.FTZ R101, R58, -R101 ;  /* 0x800000653a657221 */ /* 0x000fe20000010000 */
[----:B------:R-:W-:Y:S01]  /*1f90*/  PRMT R95, R7, 0x7632, R95 ;  /* 0x00007632075f7816 */ /* 0x000fe2000000005f */
[-C--:B------:R-:W-:Y:S01]  /*1fa0*/  FMUL.FTZ R91, R91, R46.reuse ;  /* 0x0000002e5b5b7220 */ /* 0x080fe20000410000 */
[----:B------:R-:W-:Y:S01]  /*1fb0*/  SHF.L.U32 R94, R33, 0x10, RZ ;  /* 0x00000010215e7819 */ /* 0x000fe200000006ff */
[----:B------:R-:W-:Y:S01]  /*1fc0*/  FADD.FTZ R33, R69, -R102 ;  /* 0x8000006645217221 */ /* 0x000fe20000010000 */
[----:B------:R-:W-:Y:S01]  /*1fd0*/  LOP3.LUT P5, RZ, R75, 0xff, RZ, 0xc0, !PT ;  /* 0x000000ff4bff7812 */ /* 0x000fe200078ac0ff */
[----:B------:R-:W-:Y:S01]  /*1fe0*/  FMUL.FTZ R93, R93, UR15 ;  /* 0x0000000f5d5d7c20 */ /* 0x000fe20008410000 */
[----:B------:R-:W-:Y:S01]  /*1ff0*/  LOP3.LUT P6, RZ, R76, 0xff, RZ, 0xc0, !PT ;  /* 0x000000ff4cff7812 */ /* 0x000fe200078cc0ff */
[----:B------:R-:W-:Y:S01]  /*2000*/  FMUL.FTZ R91, R91, UR15 ;  /* 0x0000000f5b5b7c20 */ /* 0x000fe20008410000 */
[----:B------:R-:W-:Y:S01]  /*2010*/  SHF.L.U32 R98, R95, 0x10, RZ ;  /* 0x000000105f627819 */ /* 0x000fe200000006ff */
[----:B------:R-:W-:Y:S01]  /*2020*/  FFMA.FTZ R95, R47, R97, R92 ;  /* 0x000000612f5f7223 */ /* 0x000fe2000001005c */
[----:B------:R-:W-:Y:S01]  /*2030*/  SHF.L.U32 R96, R7, 0x10, RZ ;  /* 0x0000001007607819 */ /* 0x000fe200000006ff */
[----:B------:R-:W-:Y:S01]  /*2040*/  FFMA.FTZ R97, R47, R99, R94 ;  /* 0x000000632f617223 */ /* 0x000fe2000001005e */
[----:B------:R-:W-:Y:S01]  /*2050*/  @P3 SHF.L.U32 R80, R34, 0x10, RZ ;  /* 0x0000001022503819 */ /* 0x000fe200000006ff */
[-C--:B------:R-:W-:Y:S01]  /*2060*/  FMUL.FTZ R95, R95, R46.reuse ;  /* 0x0000002e5f5f7220 */ /* 0x080fe20000410000 */
[----:B------:R-:W-:Y:S01]  /*2070*/  @P2 SHF.L.U32 R100, R100, 0x10, RZ ;  /* 0x0000001064642819 */ /* 0x000fe200000006ff */
[----:B------:R-:W-:Y:S01]  /*2080*/  FFMA.FTZ R99, R47, R101, R96 ;  /* 0x000000652f637223 */ /* 0x000fe20000010060 */
[----:B------:R-:W-:Y:S01]  /*2090*/  @P4 PRMT R34, R34, 0x7632, R34 ;  /* 0x0000763222224816 */ /* 0x000fe20000000022 */
[-C--:B------:R-:W-:Y:S01]  /*20a0*/  FMUL.FTZ R97, R97, R46.reuse ;  /* 0x0000002e61617220 */ /* 0x080fe20000410000 */
[----:B------:R-:W-:Y:S01]  /*20b0*/  FFMA.FTZ R101, R47, R33, R98 ;  /* 0x000000212f657223 */ /* 0x000fe20000010062 */
[----:B------:R-:W-:Y:S01]  /*20c0*/  @P1 SHF.L.U32 R94, R25, 0x10, RZ ;  /* 0x00000010195e1819 */ /* 0x000fe200000006ff */
[----:B------:R-:W-:Y:S01]  /*20d0*/  IMAD.MOV.U32 R47, RZ, RZ, RZ ;  /* 0x000000ffff2f7224 */ /* 0x000fe200078e00ff */
[----:B------:R-:W-:Y:S01]  /*20e0*/  MOV R92, RZ ;  /* 0x000000ff005c7202 */ /* 0x000fe20000000f00 */
[----:B------:R-:W-:Y:S01]  /*20f0*/  @P2 FMUL.FTZ R92, R100, R93 ;  /* 0x0000005d645c2220 */ /* 0x000fe20000410000 */
[----:B------:R-:W-:Y:S01]  /*2100*/  @P2 SHF.L.U32 R98, R86, 0x10, RZ ;  /* 0x0000001056622819 */ /* 0x000fe200000006ff */
[----:B------:R-:W-:Y:S01]  /*2110*/  FMUL.FTZ R96, R97, UR15 ;  /* 0x0000000f61607c20 */ /* 0x000fe20008410000 */
[----:B------:R-:W-:Y:S01]  /*2120*/  @P4 SHF.L.U32 R103, R34, 0x10, RZ ;  /* 0x0000001022674819 */ /* 0x000fe200000006ff */
[----:B------:R-:W-:Y:S01]  /*2130*/  HFMA2 R33, -RZ, RZ, 0, 0 ;  /* 0x00000000ff217431 */ /* 0x000fe200000001ff */
[----:B------:R-:W-:Y:S01]  /*2140*/  @P3 SHF.L.U32 R100, R26, 0x10, RZ ;  /* 0x000000101a643819 */ /* 0x000fe200000006ff */
[-C--:B------:R-:W-:Y:S01]  /*2150*/  FMUL.FTZ R99, R99, R46.reuse ;  /* 0x0000002e63637220 */ /* 0x080fe20000410000 */
[----:B------:R-:W-:Y:S01]  /*2160*/  @P5 SHF.L.U32 R32, R35, 0x10, RZ ;  /* 0x0000001023205819 */ /* 0x000fe200000006ff */
[----:B------:R-:W-:Y:S01]  /*2170*/  FMUL.FTZ R101, R101, R46 ;  /* 0x0000002e65657220 */ /* 0x000fe20000410000 */
[----:B------:R-:W-:Y:S01]  /*2180*/  FMUL.FTZ R95, R95, UR15 ;  /* 0x0000000f5f5f7c20 */ /* 0x000fe20008410000 */
[----:B------:R-:W-:Y:S01]  /*2190*/  @P6 PRMT R35, R35, 0x7632, R35 ;  /* 0x0000763223236816 */ /* 0x000fe20000000023 */
[-C--:B------:R-:W-:Y:S01]  /*21a0*/  @P1 FMUL.FTZ R47, R90, R91.reuse ;  /* 0x0000005b5a2f1220 */ /* 0x080fe20000410000 */
[----:B------:R-:W-:Y:S01]  /*21b0*/  @P1 FMUL.FTZ R33, R94, R91 ;  /* 0x0000005b5e211220 */ /* 0x000fe20000410000 */
[----:B------:R-:W-:Y:S01]  /*21c0*/  HFMA2 R46, -RZ, RZ, 0, 0 ;  /* 0x00000000ff2e7431 */ /* 0x000fe200000001ff */
[----:B------:R-:W-:-:S02]  /*21d0*/  CS2R R90, SRZ ;  /* 0x00000000005a7805 */ /* 0x000fc4000001ff00 */
[----:B------:R-:W-:Y:S01]  /*21e0*/  MOV R94, RZ ;  /* 0x000000ff005e7202 */ /* 0x000fe20000000f00 */
[----:B------:R-:W-:Y:S01]  /*21f0*/  @P2 FMUL.FTZ R46, R98, R93 ;  /* 0x0000005d622e2220 */ /* 0x000fe20000410000 */
[----:B------:R-:W-:Y:S01]  /*2200*/  @P4 FMUL.FTZ R94, R103, R96 ;  /* 0x00000060675e4220 */ /* 0x000fe20000410000 */
[----:B------:R-:W-:Y:S01]  /*2210*/  @P5 SHF.L.U32 R98, R27, 0x10, RZ ;  /* 0x000000101b625819 */ /* 0x000fe200000006ff */
[----:B------:R-:W-:Y:S01]  /*2220*/  @P3 FMUL.FTZ R90, R100, R95 ;  /* 0x0000005f645a3220 */ /* 0x000fe20000410000 */
[----:B------:R-:W-:Y:S01]  /*2230*/  @P6 SHF.L.U32 R102, R88, 0x10, RZ ;  /* 0x0000001058666819 */ /* 0x000fe200000006ff */
[----:B------:R-:W-:Y:S01]  /*2240*/  FMUL.FTZ R99, R99, UR15 ;  /* 0x0000000f63637c20 */ /* 0x000fe20008410000 */
[----:B------:R-:W-:Y:S01]  /*2250*/  @P4 SHF.L.U32 R103, R87, 0x10, RZ ;  /* 0x0000001057674819 */ /* 0x000fe200000006ff */
[----:B------:R-:W-:Y:S01]  /*2260*/  FMUL.FTZ R101, R101, UR15 ;  /* 0x0000000f65657c20 */ /* 0x000fe20008410000 */
[----:B------:R-:W-:Y:S01]  /*2270*/  @P6 SHF.L.U32 R100, R35, 0x10, RZ ;  /* 0x0000001023646819 */ /* 0x000fe200000006ff */
[----:B------:R-:W-:-:S02]  /*2280*/  HFMA2 R34, -RZ, RZ, 0, 0 ;  /* 0x00000000ff227431 */ /* 0x000fc400000001ff */
[----:B------:R-:W-:Y:S01]  /*2290*/  @P3 FMUL.FTZ R91, R80, R95 ;  /* 0x0000005f505b3220 */ /* 0x000fe20000410000 */
[----:B------:R-:W-:Y:S02]  /*22a0*/  HFMA2 R97, -RZ, RZ, 0, 0 ;  /* 0x00000000ff617431 */ /* 0x000fe400000001ff */
[----:B------:R-:W-:Y:S01]  /*22b0*/  @P5 FMUL.FTZ R34, R98, R99 ;  /* 0x0000006362225220 */ /* 0x000fe20000410000 */
[----:B------:R-:W-:Y:S02]  /*22c0*/  HFMA2 R93, -RZ, RZ, 0, 0 ;  /* 0x00000000ff5d7431 */ /* 0x000fe400000001ff */
[----:B------:R-:W-:Y:S01]  /*22d0*/  @P6 FMUL.FTZ R97, R102, R101 ;  /* 0x0000006566616220 */ /* 0x000fe20000410000 */
[----:B------:R-:W-:Y:S01]  /*22e0*/  MOV R95, RZ ;  /* 0x000000ff005f7202 */ /* 0x000fe20000000f00 */
[----:B------:R-:W-:Y:S01]  /*22f0*/  @P4 FMUL.FTZ R93, R103, R96 ;  /* 0x00000060675d4220 */ /* 0x000fe20000410000 */
[----:B------:R-:W-:Y:S01]  /*2300*/  MOV R80, RZ ;  /* 0x000000ff00507202 */ /* 0x000fe20000000f00 */
[----:B------:R-:W-:Y:S01]  /*2310*/  @P5 FMUL.FTZ R95, R32, R99 ;  /* 0x00000063205f5220 */ /* 0x000fe20000410000 */
[----:B------:R-:W-:Y:S01]  /*2320*/  @P6 FMUL.FTZ R80, R100, R101 ;  /* 0x0000006564506220 */ /* 0x000fe20000410000 */
[----:B------:R-:W-:Y:S01]  /*2330*/  FADD.FTZ R40, R40, R77 ;  /* 0x0000004d28287221 */ /* 0x000fe20000010000 */
[----:B------:R-:W-:Y:S01]  /*2340*/  FADD.FTZ R41, R41, R78 ;  /* 0x0000004e29297221 */ /* 0x000fe20000010000 */
[----:B------:R-:W-:Y:S01]  /*2350*/  F2FP.BF16.F32.PACK_AB R35, R97, R34 ;  /* 0x000000226123723e */ /* 0x000fe200000010ff */
        /* <DEDUP_REMOVED lines=8> */
[----:B------:R-:W-:Y:S01]  /*23e0*/  F2FP.BF16.F32.PACK_AB R32, R48, R79 ;  /* 0x0000004f3020723e */ /* 0x000fe200000010ff */
[----:B------:R-:W-:Y:S06]  /*23f0*/  BRA `(.L_x_391) ;  /* 0x0000000400fc7947 */ /* 0x000fec0003800000 */
.L_x_392:
[----:B------:R-:W-:Y:S01]  /*2400*/  LOP3.LUT P1, RZ, R44, 0xff, RZ, 0xc0, !PT ;  /* 0x000000ff2cff7812 */ /* 0x000fe2000782c0ff */
[-CC-:B------:R-:W-:Y:S01]  /*2410*/  FFMA.FTZ R29, R3, R80.reuse, R91.reuse ;  /* 0x00000050031d7223 */ /* 0x180fe2000001005b */
[----:B------:R-:W-:Y:S01]  /*2420*/  LOP3.LUT P2, RZ, R71, 0xff, RZ, 0xc0, !PT ;  /* 0x000000ff47ff7812 */ /* 0x000fe2000784c0ff */
[-C--:B------:R-:W-:Y:S01]  /*2430*/  FFMA.FTZ R48, R64, R80.reuse, R91 ;  /* 0x0000005040307223 */ /* 0x080fe2000001005b */
[----:B------:R-:W-:Y:S01]  /*2440*/  PRMT R31, R4, 0x7632, R31 ;  /* 0x00007632041f7816 */ /* 0x000fe2000000001f */
[----:B------:R-:W-:Y:S01]  /*2450*/  FADD.FTZ R28, R52, -R29 ;  /* 0x8000001d341c7221 */ /* 0x000fe20000010000 */
[----:B------:R-:W-:Y:S01]  /*2460*/  SHF.L.U32 R30, R4, 0x10, RZ ;  /* 0x00000010041e7819 */ /* 0x000fe200000006ff */
[----:B------:R-:W-:Y:S01]  /*2470*/  FADD.FTZ R48, R59, -R48 ;  /* 0x800000303b307221 */ /* 0x000fe20000010000 */
[----:B------:R-:W-:Y:S01]  /*2480*/  SHF.L.U32 R31, R31, 0x10, RZ ;  /* 0x000000101f1f7819 */ /* 0x000fe200000006ff */
[----:B------:R-:W-:Y:S01]  /*2490*/  FFMA.FTZ R96, R66, R80, R91 ;  /* 0x0000005042607223 */ /* 0x000fe2000001005b */
[----:B0-----:R-:W-:Y:S01]  /*24a0*/  MOV R79, RZ ;  /* 0x000000ff004f7202 */ /* 0x001fe20000000f00 */
[----:B------:R-:W-:Y:S01]  /*24b0*/  FFMA.FTZ R28, R47, R28, R30 ;  /* 0x0000001c2f1c7223 */ /* 0x000fe2000001001e */
[----:B------:R-:W-:Y:S01]  /*24c0*/  LOP3.LUT P3, RZ, R45, 0xff, RZ, 0xc0, !PT ;  /* 0x000000ff2dff7812 */ /* 0x000fe2000786c0ff */
[----:B------:R-:W-:Y:S01]  /*24d0*/  FFMA.FTZ R93, R47, R48, R31 ;  /* 0x000000302f5d7223 */ /* 0x000fe2000001001f */
[----:B-----5:R-:W-:Y:S01]  /*24e0*/  @P1 SHF.L.U32 R78, R32, 0x10, RZ ;  /* 0x00000010204e1819 */ /* 0x020fe200000006ff */
[-C--:B------:R-:W-:Y:S01]  /*24f0*/  FMUL.FTZ R29, R28, R46.reuse ;  /* 0x0000002e1c1d7220 */ /* 0x080fe20000410000 */
[----:B------:R-:W-:Y:S01]  /*2500*/  @P2 PRMT R77, R32, 0x7632, R77 ;  /* 0x00007632204d2816 */ /* 0x000fe2000000004d */
[----:B------:R-:W-:Y:S01]  /*2510*/  FMUL.FTZ R32, R93, R46 ;  /* 0x0000002e5d207220 */ /* 0x000fe20000410000 */
[----:B------:R-:W-:Y:S01]  /*2520*/  @P1 SHF.L.U32 R90, R24, 0x10, RZ ;  /* 0x00000010185a1819 */ /* 0x000fe200000006ff */
[----:B------:R-:W-:Y:S01]  /*2530*/  FMUL.FTZ R29, R29, UR15 ;  /* 0x0000000f1d1d7c20 */ /* 0x000fe20008410000 */
[----:B------:R-:W-:Y:S01]  /*2540*/  @P2 SHF.L.U32 R95, R85, 0x10, RZ ;  /* 0x00000010555f2819 */ /* 0x000fe200000006ff */
[----:B------:R-:W-:Y:S01]  /*2550*/  FMUL.FTZ R32, R32, UR15 ;  /* 0x0000000f20207c20 */ /* 0x000fe20008410000 */
[----:B------:R-:W-:-:S02]  /*2560*/  @P2 SHF.L.U32 R77, R77, 0x10, RZ ;  /* 0x000000104d4d2819 */ /* 0x000fc400000006ff */
[----:B------:R-:W-:Y:S01]  /*2570*/  CS2R R30, SRZ ;  /* 0x00000000001e7805 */ /* 0x000fe2000001ff00 */
[----:B------:R-:W-:Y:S02]  /*2580*/  HFMA2 R48, -RZ, RZ, 0, 0 ;  /* 0x00000000ff307431 */ /* 0x000fe400000001ff */
[-C--:B------:R-:W-:Y:S01]  /*2590*/  @P1 FMUL.FTZ R31, R78, R29.reuse ;  /* 0x0000001d4e1f1220 */ /* 0x080fe20000410000 */
[----:B------:R-:W-:Y:S01]  /*25a0*/  @P1 FMUL.FTZ R79, R90, R29 ;  /* 0x0000001d5a4f1220 */ /* 0x000fe20000410000 */
[-C--:B------:R-:W-:Y:S01]  /*25b0*/  @P2 FMUL.FTZ R30, R77, R32.reuse ;  /* 0x000000204d1e2220 */ /* 0x080fe20000410000 */
[----:B------:R-:W-:Y:S01]  /*25c0*/  @P2 FMUL.FTZ R48, R95, R32 ;  /* 0x000000205f302220 */ /* 0x000fe20000410000 */
[----:B------:R-:W-:Y:S01]  /*25d0*/  LOP3.LUT P4, RZ, R74, 0xff, RZ, 0xc0, !PT ;  /* 0x000000ff4aff7812 */ /* 0x000fe2000788c0ff */
[-CC-:B------:R-:W-:Y:S01]  /*25e0*/  FFMA.FTZ R29, R53, R80.reuse, R91.reuse ;  /* 0x00000050351d7223 */ /* 0x180fe2000001005b */
[----:B------:R-:W-:Y:S01]  /*25f0*/  LOP3.LUT P5, RZ, R75, 0xff, RZ, 0xc0, !PT ;  /* 0x000000ff4bff7812 */ /* 0x000fe200078ac0ff */
[-C--:B------:R-:W-:Y:S01]  /*2600*/  FFMA.FTZ R95, R55, R80.reuse, R91 ;  /* 0x00000050375f7223 */ /* 0x080fe2000001005b */
[----:B------:R-:W-:Y:S01]  /*2610*/  LOP3.LUT P6, RZ, R76, 0xff, RZ, 0xc0, !PT ;  /* 0x000000ff4cff7812 */ /* 0x000fe200078cc0ff */
[----:B------:R-:W-:Y:S01]  /*2620*/  FADD.FTZ R32, R54, -R29 ;  /* 0x8000001d36207221 */ /* 0x000fe20000010000 */
[----:B------:R-:W-:Y:S01]  /*2630*/  LOP3.LUT P1, RZ, R72, 0xff, RZ, 0xc0, !PT ;  /* 0x000000ff48ff7812 */ /* 0x000fe2000782c0ff */
[-CC-:B------:R-:W-:Y:S01]  /*2640*/  FFMA.FTZ R98, R68, R80.reuse, R91.reuse ;  /* 0x0000005044627223 */ /* 0x180fe2000001005b */
[----:B------:R-:W-:Y:S01]  /*2650*/  LOP3.LUT P2, RZ, R73, 0xff, RZ, 0xc0, !PT ;  /* 0x000000ff49ff7812 */ /* 0x000fe2000784c0ff */
[-CC-:B------:R-:W-:Y:S01]  /*2660*/  FFMA.FTZ R97, R57, R80.reuse, R91.reuse ;  /* 0x0000005039617223 */ /* 0x180fe2000001005b */
[C---:B------:R-:W-:Y:S01]  /*2670*/  SHF.L.U32 R90, R5.reuse, 0x10, RZ ;  /* 0x00000010055a7819 */ /* 0x040fe200000006ff */
[----:B------:R-:W-:Y:S01]  /*2680*/  FFMA.FTZ R104, R70, R80, R91 ;  /* 0x0000005046687223 */ /* 0x000fe2000001005b */
[----:B------:R-:W-:Y:S01]  /*2690*/  PRMT R29, R5, 0x7632, R29 ;  /* 0x00007632051d7816 */ /* 0x000fe2000000001d */
[----:B------:R-:W-:Y:S01]  /*26a0*/  FADD.FTZ R96, R65, -R96 ;  /* 0x8000006041607221 */ /* 0x000fe20000010000 */
[C---:B------:R-:W-:Y:S01]  /*26b0*/  @P3 SHF.L.U32 R92, R34.reuse, 0x10, RZ ;  /* 0x00000010225c3819 */ /* 0x040fe200000006ff */
[----:B------:R-:W-:Y:S01]  /*26c0*/  FFMA.FTZ R32, R47, R32, R90 ;  /* 0x000000202f207223 */ /* 0x000fe2000001005a */
[----:B------:R-:W-:Y:S01]  /*26d0*/  @P4 PRMT R94, R34, 0x7632, R94 ;  /* 0x00007632225e4816 */ /* 0x000fe2000000005e */
[----:B------:R-:W-:Y:S01]  /*26e0*/  FADD.FTZ R90, R56, -R95 ;  /* 0x8000005f385a7221 */ /* 0x000fe20000010000 */
[----:B------:R-:W-:Y:S01]  /*26f0*/  @P5 SHF.L.U32 R77, R35, 0x10, RZ ;  /* 0x00000010234d5819 */ /* 0x000fe200000006ff */
[----:B------:R-:W-:Y:S01]  /*2700*/  FADD.FTZ R98, R67, -R98 ;  /* 0x8000006243627221 */ /* 0x000fe20000010000 */
[----:B------:R-:W-:Y:S01]  /*2710*/  @P6 PRMT R78, R35, 0x7632, R78 ;  /* 0x00007632234e6816 */ /* 0x000fe2000000004e */
[----:B------:R-:W-:Y:S01]  /*2720*/  FADD.FTZ R102, R58, -R97 ;  /* 0x800000613a667221 */ /* 0x000fe20000010000 */
[----:B------:R-:W-:Y:S01]  /*2730*/  @P1 SHF.L.U32 R80, R33, 0x10, RZ ;  /* 0x0000001021501819 */ /* 0x000fe200000006ff */
[----:B------:R-:W-:Y:S01]  /*2740*/  FADD.FTZ R104, R69, -R104 ;  /* 0x8000006845687221 */ /* 0x000fe20000010000 */
[----:B------:R-:W-:Y:S01]  /*2750*/  @P2 PRMT R100, R33, 0x7632, R100 ;  /* 0x0000763221642816 */ /* 0x000fe20000000064 */
[----:B------:R-:W-:Y:S01]  /*2760*/  @P5 IMAD.U32 R105, R27, 0x10000, RZ ;  /* 0x000100001b695824 */ /* 0x000fe200078e00ff */
[----:B------:R-:W-:Y:S01]  /*2770*/  PRMT R35, R6, 0x7632, R35 ;  /* 0x0000763206237816 */ /* 0x000fe20000000023 */
[----:B------:R-:W-:Y:S01]  /*2780*/  FADD.FTZ R41, R41, R30 ;  /* 0x0000001e29297221 */ /* 0x000fe20000010000 */
[----:B------:R-:W-:Y:S01]  /*2790*/  SHF.L.U32 R34, R29, 0x10, RZ ;  /* 0x000000101d227819 */ /* 0x000fe200000006ff */
[----:B------:R-:W-:Y:S01]  /*27a0*/  FADD.FTZ R40, R40, R31 ;  /* 0x0000001f28287221 */ /* 0x000fe20000010000 */
[----:B------:R-:W-:-:S02]  /*27b0*/  SHF.L.U32 R33, R6, 0x10, RZ ;  /* 0x0000001006217819 */ /* 0x000fc400000006ff */
[----:B------:R-:W-:Y:S01]  /*27c0*/  SHF.L.U32 R35, R35, 0x10, RZ ;  /* 0x0000001023237819 */ /* 0x000fe200000006ff */
[----:B------:R-:W-:Y:S01]  /*27d0*/  FFMA.FTZ R29, R47, R96, R34 ;  /* 0x000000602f1d7223 */ /* 0x000fe20000010022 */
[----:B------:R-:W-:Y:S01]  /*27e0*/  SHF.L.U32 R91, R7, 0x10, RZ ;  /* 0x00000010075b7819 */ /* 0x000fe200000006ff */
[C---:B------:R-:W-:Y:S01]  /*27f0*/  FFMA.FTZ R34, R47.reuse, R90, R33 ;  /* 0x0000005a2f227223 */ /* 0x040fe20000010021 */
[----:B------:R-:W-:Y:S01]  /*2800*/  FMUL.FTZ R90, R32, R46 ;  /* 0x0000002e205a7220 */ /* 0x000fe20000410000 */
[----:B------:R-:W-:Y:S01]  /*2810*/  FFMA.FTZ R35, R47, R98, R35 ;  /* 0x000000622f237223 */ /* 0x000fe20000010023 */
[----:B------:R-:W-:Y:S01]  /*2820*/  PRMT R97, R7, 0x7632, R97 ;  /* 0x0000763207617816 */ /* 0x000fe20000000061 */
[----:B------:R-:W-:Y:S01]  /*2830*/  FFMA.FTZ R91, R47, R102, R91 ;  /* 0x000000662f5b7223 */ /* 0x000fe2000001005b */
[----:B------:R-:W-:Y:S01]  /*2840*/  @P1 SHF.L.U32 R98, R25, 0x10, RZ ;  /* 0x0000001019621819 */ /* 0x000fe200000006ff */
[----:B------:R-:W-:Y:S01]  /*2850*/  FMUL.FTZ R99, R90, UR15 ;  /* 0x0000000f5a637c20 */ /* 0x000fe20008410000 */
[----:B------:R-:W-:Y:S01]  /*2860*/  SHF.L.U32 R102, R97, 0x10, RZ ;  /* 0x0000001061667819 */ /* 0x000fe200000006ff */
[----:B------:R-:W-:-:S02]  /*2870*/  HFMA2 R33, -RZ, RZ, 0, 0 ;  /* 0x00000000ff217431 */ /* 0x000fc400000001ff */
[-C--:B------:R-:W-:Y:S01]  /*2880*/  FMUL.FTZ R97, R29, R46.reuse ;  /* 0x0000002e1d617220 */ /* 0x080fe20000410000 */
[----:B------:R-:W-:Y:S01]  /*2890*/  @P1 FMUL.FTZ R33, R98, R99 ;  /* 0x0000006362211220 */ /* 0x000fe20000410000 */
[-C--:B------:R-:W-:Y:S01]  /*28a0*/  FMUL.FTZ R98, R35, R46.reuse ;  /* 0x0000002e23627220 */ /* 0x080fe20000410000 */
[----:B------:R-:W-:Y:S01]  /*28b0*/  @P2 SHF.L.U32 R100, R100, 0x10, RZ ;  /* 0x0000001064642819 */ /* 0x000fe200000006ff */
[----:B------:R-:W-:Y:S01]  /*28c0*/  FMUL.FTZ R101, R97, UR15 ;  /* 0x0000000f61657c20 */ /* 0x000fe20008410000 */
[----:B------:R-:W-:Y:S01]  /*28d0*/  @P4 SHF.L.U32 R94, R94, 0x10, RZ ;  /* 0x000000105e5e4819 */ /* 0x000fe200000006ff */
[----:B------:R-:W-:Y:S01]  /*28e0*/  FMUL.FTZ R97, R34, R46 ;  /* 0x0000002e22617220 */ /* 0x000fe20000410000 */
[----:B------:R-:W-:Y:S01]  /*28f0*/  FMUL.FTZ R103, R98, UR15 ;  /* 0x0000000f62677c20 */ /* 0x000fe20008410000 */
[----:B------:R-:W-:Y:S01]  /*2900*/  MOV R96, RZ ;  /* 0x000000ff00607202 */ /* 0x000fe20000000f00 */
[----:B------:R-:W-:Y:S01]  /*2910*/  FFMA.FTZ R90, R47, R104, R102 ;  /* 0x000000682f5a7223 */ /* 0x000fe20000010066 */
[----:B------:R-:W-:Y:S01]  /*2920*/  @P2 FMUL.FTZ R96, R100, R101 ;  /* 0x0000006564602220 */ /* 0x000fe20000410000 */
[----:B------:R-:W-:Y:S01]  /*2930*/  MOV R100, RZ ;  /* 0x000000ff00647202 */ /* 0x000fe20000000f00 */
[----:B------:R-:W-:Y:S01]  /*2940*/  FMUL.FTZ R97, R97, UR15 ;  /* 0x0000000f61617c20 */ /* 0x000fe20008410000 */
[----:B------:R-:W-:Y:S01]  /*2950*/  @P3 SHF.L.U32 R104, R26, 0x10, RZ ;  /* 0x000000101a683819 */ /* 0x000fe200000006ff */
[----:B------:R-:W-:Y:S01]  /*2960*/  @P4 FMUL.FTZ R100, R94, R103 ;  /* 0x000000675e644220 */ /* 0x000fe20000410000 */
[-C--:B------:R-:W-:Y:S01]  /*2970*/  FMUL.FTZ R94, R91, R46.reuse ;  /* 0x0000002e5b5e7220 */ /* 0x080fe20000410000 */
[----:B------:R-:W-:Y:S01]  /*2980*/  FMUL.FTZ R46, R90, R46 ;  /* 0x0000002e5a2e7220 */ /* 0x000fe20000410000 */
[----:B------:R-:W-:Y:S01]  /*2990*/  HFMA2 R47, -RZ, RZ, 0, 0 ;  /* 0x00000000ff2f7431 */ /* 0x000fe200000001ff */
[----:B------:R-:W-:Y:S01]  /*29a0*/  @P2 SHF.L.U32 R102, R86, 0x10, RZ ;  /* 0x0000001056662819 */ /* 0x000fe200000006ff */
[----:B------:R-:W-:Y:S01]  /*29b0*/  @P3 FMUL.FTZ R47, R104, R97 ;  /* 0x00000061682f3220 */ /* 0x000fe20000410000 */
[----:B------:R-:W-:Y:S01]  /*29c0*/  MOV R95, RZ ;  /* 0x000000ff005f7202 */ /* 0x000fe20000000f00 */
        /* <DEDUP_REMOVED lines=9> */
[----:B------:R-:W-:Y:S01]  /*2a60*/  @P3 FMUL.FTZ R99, R92, R97 ;  /* 0x000000615c633220 */ /* 0x000fe20000410000 */
[----:B------:R-:W-:Y:S01]  /*2a70*/  HFMA2 R92, -RZ, RZ, 0, 0 ;  /* 0x00000000ff5c7431 */ /* 0x000fe200000001ff */
[----:B------:R-:W-:Y:S01]  /*2a80*/  MOV R97, RZ ;  /* 0x000000ff00617202 */ /* 0x000fe20000000f00 */
[----:B------:R-:W-:Y:S01]  /*2a90*/  HFMA2 R98, -RZ, RZ, 0, 0 ;  /* 0x00000000ff627431 */ /* 0x000fe200000001ff */
[----:B------:R-:W-:Y:S01]  /*2aa0*/  MOV R102, RZ ;  /* 0x000000ff00667202 */ /* 0x000fe20000000f00 */
[----:B------:R-:W-:-:S02]  /*2ab0*/  HFMA2 R101, -RZ, RZ, 0, 0 ;  /* 0x00000000ff657431 */ /* 0x000fc400000001ff */
[----:B------:R-:W-:Y:S01]  /*2ac0*/  @P4 FMUL.FTZ R92, R104, R103 ;  /* 0x00000067685c4220 */ /* 0x000fe20000410000 */
[----:B------:R-:W-:Y:S01]  /*2ad0*/  @P5 FMUL.FTZ R98, R105, R94 ;  /* 0x0000005e69625220 */ /* 0x000fe20000410000 */
[----:B------:R-:W-:Y:S01]  /*2ae0*/  @P6 FMUL.FTZ R101, R109, R46 ;  /* 0x0000002e6d656220 */ /* 0x000fe20000410000 */
[----:B------:R-:W-:Y:S01]  /*2af0*/  @P5 FMUL.FTZ R97, R77, R94 ;  /* 0x0000005e4d615220 */ /* 0x000fe20000410000 */
[----:B------:R-:W-:Y:S01]  /*2b00*/  @P6 FMUL.FTZ R102, R107, R46 ;  /* 0x0000002e6b666220 */ /* 0x000fe20000410000 */
[----:B------:R-:W-:Y:S01]  /*2b10*/  F2FP.BF16.F32.PACK_AB R30, R35, R34 ;  /* 0x00000022231e723e */ /* 0x000fe200000010ff */
[----:B------:R-:W-:Y:S01]  /*2b20*/  FADD.FTZ R42, R42, R95 ;  /* 0x0000005f2a2a7221 */ /* 0x000fe20000010000 */
[----:B------:R-:W-:Y:S01]  /*2b30*/  F2FP.BF16.F32.PACK_AB R29, R29, R32 ;  /* 0x000000201d1d723e */ /* 0x000fe200000010ff */
        /* <DEDUP_REMOVED lines=10> */
[----:B------:R-:W-:-:S07]  /*2be0*/  F2FP.BF16.F32.PACK_AB R32, R48, R79 ;  /* 0x0000004f3020723e */ /* 0x000fce00000010ff */
.L_x_391:
[----:B------:R-:W-:Y:S01]  /*2bf0*/  ISETP.NE.U32.AND P1, PT, RZ, UR4, PT ;  /* 0x00000004ff007c0c */ /* 0x000fe2000bf25070 */
[----:B------:R-:W0:Y:S03]  /*2c00*/  LDC.64 R36, c[0x0][0x468] ;  /* 0x00011a00ff247b82 */ /* 0x000e260000000a00 */
[----:B------:R-:W-:-:S13]  /*2c10*/  ISETP.NE.AND.EX P1, PT, RZ, UR5, PT, P1 ;  /* 0x00000005ff007c0c */ /* 0x000fda000bf25310 */
[----:B------:R-:W1:Y:S02]  /*2c20*/  @P1 LDC.64 R46, c[0x0][0x478] ;  /* 0x00011e00ff2e1b82 */ /* 0x000e640000000a00 */
[----:B-1----:R-:W-:-:S04]  /*2c30*/  @P1 IMAD.WIDE.U32 R46, R49, 0x10, R46 ;  /* 0x00000010312e1825 */ /* 0x002fc800078e002e */
[----:B0-----:R-:W-:Y:S01]  /*2c40*/  IMAD.WIDE.U32 R48, R49, 0x10, R36 ;  /* 0x0000001031307825 */ /* 0x001fe200078e0024 */
[----:B------:R2:W-:Y:S01]  /*2c50*/  @P1 STG.E.128 desc[UR8][R46.64], R28 ;  /* 0x0000001c2e001986 */ /* 0x0005e2000c101d08 */
[----:B------:R-:W-:Y:S02]  /*2c60*/  MOV R36, R78 ;  /* 0x0000004e00247202 */ /* 0x000fe40000000f00 */
[----:B------:R-:W-:Y:S01]  /*2c70*/  MOV R37, R77 ;  /* 0x0000004d00257202 */ /* 0x000fe20000000f00 */
[----:B------:R2:W-:Y:S06]  /*2c80*/  STG.E.128 desc[UR8][R48.64], R32 ;  /* 0x0000002030007986 */ /* 0x0005ec000c101d08 */
.L_x_388:
[----:B------:R-:W-:Y:S05]  /*2c90*/  BSYNC.RECONVERGENT B1 ;  /* 0x0000000000017941 */ /* 0x000fea0003800200 */
.L_x_387:
[----:B--2---:R-:W2:Y:S02]  /*2ca0*/  LDC.64 R32, c[0x0][0x380] ;  /* 0x0000e000ff207b82 */ /* 0x004ea40000000a00 */
[----:B--2---:R-:W-:-:S04]  /*2cb0*/  LEA R0, R32, R0, 0x2 ;  /* 0x0000000020007211 */ /* 0x004fc800078e10ff */
[----:B------:R-:W-:-:S13]  /*2cc0*/  ISETP.GE.AND P1, PT, R0, R33, PT ;  /* 0x000000210000720c */ /* 0x000fda0003f26270 */
[----:B------:R-:W-:Y:S05]  /*2cd0*/  @!P1 BRA `(.L_x_393) ;  /* 0xffffffd400a49947 */ /* 0x000fea000383ffff */
.L_x_383:
[----:B------:R-:W-:Y:S05]  /*2ce0*/  BSYNC B0 ;  /* 0x0000000000007941 */ /* 0x000fea0003800000 */
.L_x_382:
[----:B-----5:R-:W2:Y:S01]  /*2cf0*/  S2R R24, SR_TID.X ;  /* 0x0000000000187919 */ /* 0x020ea20000002100 */
[----:B------:R-:W-:Y:S01]  /*2d00*/  MOV R2, 0x400 ;  /* 0x0000040000027802 */ /* 0x000fe20000000f00 */
[----:B------:R-:W-:Y:S05]  /*2d10*/  WARPSYNC.ALL ;  /* 0x0000000000007948 */ /* 0x000fea0003800000 */
[----:B------:R-:W3:Y:S01]  /*2d20*/  S2R R3, SR_CgaCtaId ;  /* 0x0000000000037919 */ /* 0x000ee20000008800 */
[----:B------:R-:W4:Y:S01]  /*2d30*/  LDCU.128 UR16, c[0x0][0x440] ;  /* 0x00008800ff1077ac */ /* 0x000f220008000c00 */
[----:B------:R-:W-:Y:S01]  /*2d40*/  BSSY.RECONVERGENT B0, `(.L_x_394) ;  /* 0x000005f000007945 */ /* 0x000fe20003800200 */
[----:B------:R-:W0:Y:S01]  /*2d50*/  LDCU.64 UR10, c[0x0][0x460] ;  /* 0x00008c00ff0a77ac */ /* 0x000e220008000a00 */
[----:B--2---:R-:W-:-:S04]  /*2d60*/  LOP3.LUT R0, R24, 0x60, RZ, 0xc0, !PT ;  /* 0x0000006018007812 */ /* 0x004fc800078ec0ff */
[----:B------:R-:W-:Y:S02]  /*2d70*/  LOP3.LUT R0, R0, 0x1f, R24, 0xf8, !PT ;  /* 0x0000001f00007812 */ /* 0x000fe400078ef818 */
[----:B---3--:R-:W-:-:S04]  /*2d80*/  LEA R3, R3, R2, 0x18 ;  /* 0x0000000203037211 */ /* 0x008fc800078ec0ff */
[-C--:B------:R-:W-:Y:S02]  /*2d90*/  LEA R0, R0, R3.reuse, 0x5 ;  /* 0x0000000300007211 */ /* 0x080fe400078e28ff */
[----:B------:R-:W-:-:S03]  /*2da0*/  LEA R3, R24, R3, 0x2 ;  /* 0x0000000318037211 */ /* 0x000fc600078e10ff */
[----:B------:R-:W-:Y:S04]  /*2db0*/  STS.128 [R0], R16 ;  /* 0x0000001000007388 */ /* 0x000fe80000000c00 */
[----:B------:R-:W-:Y:S01]  /*2dc0*/  STS.128 [R0+0x10], R20 ;  /* 0x0000101400007388 */ /* 0x000fe20000000c00 */
[----:B------:R-:W-:Y:S06]  /*2dd0*/  BAR.SYNC.DEFER_BLOCKING 0x0 ;  /* 0x0000000000007b1d */ /* 0x000fec0000010000 */
[----:B------:R-:W2:Y:S04]  /*2de0*/  LDS R2, [R3] ;  /* 0x0000000003027984 */ /* 0x000ea80000000800 */
[----:B------:R-:W3:Y:S04]  /*2df0*/  LDS R5, [R3+0x400] ;  /* 0x0004000003057984 */ /* 0x000ee80000000800 */
[----:B------:R-:W1:Y:S04]  /*2e00*/  LDS R4, [R3+0x200] ;  /* 0x0002000003047984 */ /* 0x000e680000000800 */
[----:B------:R-:W4:Y:S04]  /*2e10*/  LDS R7, [R3+0x600] ;  /* 0x0006000003077984 */ /* 0x000f280000000800 */
[----:B------:R-:W0:Y:S04]  /*2e20*/  LDS R25, [R3+0x800] ;  /* 0x0008000003197984 */ /* 0x000e280000000800 */
[----:B------:R-:W0:Y:S04]  /*2e30*/  LDS R27, [R3+0xa00] ;  /* 0x000a0000031b7984 */ /* 0x000e280000000800 */
[----:B------:R-:W0:Y:S04]  /*2e40*/  LDS R29, [R3+0xc00] ;  /* 0x000c0000031d7984 */ /* 0x000e280000000800 */
[----:B------:R-:W0:Y:S01]  /*2e50*/  LDS R17, [R3+0xe00] ;  /* 0x000e000003117984 */ /* 0x000e220000000800 */
[----:B------:R-:W-:Y:S01]  /*2e60*/  BAR.SYNC.DEFER_BLOCKING 0x0 ;  /* 0x0000000000007b1d */ /* 0x000fe20000010000 */
[----:B--2---:R-:W-:-:S04]  /*2e70*/  FADD.FTZ R2, RZ, R2 ;  /* 0x00000002ff027221 */ /* 0x004fc80000010000 */
[----:B---3--:R-:W-:Y:S01]  /*2e80*/  FADD.FTZ R2, R2, R5 ;  /* 0x0000000502027221 */ /* 0x008fe20000010000 */
[----:B-1----:R-:W-:-:S04]  /*2e90*/  FADD.FTZ R4, RZ, R4 ;  /* 0x00000004ff047221 */ /* 0x002fc80000010000 */
[----:B----4-:R-:W-:Y:S01]  /*2ea0*/  FADD.FTZ R4, R4, R7 ;  /* 0x0000000704047221 */ /* 0x010fe20000010000 */
[----:B------:R-:W-:Y:S01]  /*2eb0*/  STS.128 [R0], R8 ;  /* 0x0000000800007388 */ /* 0x000fe20000000c00 */
[----:B0-----:R-:W-:-:S03]  /*2ec0*/  FADD.FTZ R2, R2, R25 ;  /* 0x0000001902027221 */ /* 0x001fc60000010000 */
[----:B------:R0:W-:Y:S01]  /*2ed0*/  STS.128 [R0+0x10], R12 ;  /* 0x0000100c00007388 */ /* 0x0001e20000000c00 */
[----:B------:R-:W-:Y:S01]  /*2ee0*/  FADD.FTZ R4, R4, R27 ;  /* 0x0000001b04047221 */ /* 0x000fe20000010000 */
[----:B------:R-:W-:Y:S01]  /*2ef0*/  BAR.SYNC.DEFER_BLOCKING 0x0 ;  /* 0x0000000000007b1d */ /* 0x000fe20000010000 */
[----:B------:R-:W-:Y:S02]  /*2f00*/  FADD.FTZ R29, R2, R29 ;  /* 0x0000001d021d7221 */ /* 0x000fe40000010000 */
[----:B------:R-:W-:Y:S01]  /*2f10*/  FADD.FTZ R17, R4, R17 ;  /* 0x0000001104117221 */ /* 0x000fe20000010000 */
[----:B0-----:R-:W-:-:S05]  /*2f20*/  IMAD R15, R51, UR7, RZ ;  /* 0x00000007330f7c24 */ /* 0x001fca000f8e02ff */
[----:B------:R-:W-:Y:S01]  /*2f30*/  IADD3 R20, P0, PT, R15, R24, RZ ;  /* 0x000000180f147210 */ /* 0x000fe20007f1e0ff */
        /* <DEDUP_REMOVED lines=25> */
[C---:B------:R-:W-:Y:S01]  /*30d0*/  ISETP.GE.U32.AND P1, PT, R51.reuse, 0x80, PT ;  /* 0x000000803300780c */ /* 0x040fe20003f26070 */
[----:B------:R-:W0:Y:S01]  /*30e0*/  LDS R8, [R3] ;  /* 0x0000000003087984 */ /* 0x000e220000000800 */
[C---:B------:R-:W-:Y:S02]  /*30f0*/  IADD3 R18, P2, PT, R20.reuse, UR18, RZ ;  /* 0x0000001214127c10 */ /* 0x040fe4000ff5e0ff */
[----:B------:R-:W-:Y:S01]  /*3100*/  IADD3 R14, P3, PT, R20, UR16, RZ ;  /* 0x00000010140e7c10 */ /* 0x000fe2000ff7e0ff */
[----:B------:R-:W1:Y:S01]  /*3110*/  LDS R9, [R3+0x200] ;  /* 0x0002000003097984 */ /* 0x000e620000000800 */
[----:B------:R-:W-:-:S02]  /*3120*/  ISETP.GE.U32.AND P0, PT, R51, 0x100, PT ;  /* 0x000001003300780c */ /* 0x000fc40003f06070 */
[C---:B------:R-:W-:Y:S01]  /*3130*/  IADD3.X R25, PT, PT, R22.reuse, UR17, RZ, P3, !PT ;  /* 0x0000001116197c10 */ /* 0x040fe20009ffe4ff */
[----:B------:R-:W2:Y:S04]  /*3140*/  LDS R11, [R3+0x400] ;  /* 0x00040000030b7984 */ /* 0x000ea80000000800 */
[----:B------:R-:W3:Y:S04]  /*3150*/  LDS R10, [R3+0x600] ;  /* 0x00060000030a7984 */ /* 0x000ee80000000800 */
[----:B------:R-:W4:Y:S04]  /*3160*/  LDS R13, [R3+0x800] ;  /* 0x00080000030d7984 */ /* 0x000f280000000800 */
[----:B------:R-:W4:Y:S04]  /*3170*/  LDS R12, [R3+0xa00] ;  /* 0x000a0000030c7984 */ /* 0x000f280000000800 */
[----:B------:R-:W4:Y:S04]  /*3180*/  LDS R15, [R3+0xc00] ;  /* 0x000c0000030f7984 */ /* 0x000f280000000800 */
[----:B------:R0:W4:Y:S02]  /*3190*/  LDS R0, [R3+0xe00] ;  /* 0x000e000003007984 */ /* 0x0001240000000800 */
[----:B0-----:R-:W-:Y:S01]  /*31a0*/  IADD3.X R3, PT, PT, R22, UR19, RZ, P2, !PT ;  /* 0x0000001316037c10 */ /* 0x001fe200097fe4ff */
[----:B------:R-:W-:Y:S01]  /*31b0*/  FADD.FTZ R8, RZ, R8 ;  /* 0x00000008ff087221 */ /* 0x000fe20000010000 */
[----:B-1----:R-:W-:-:S03]  /*31c0*/  FADD.FTZ R9, RZ, R9 ;  /* 0x00000009ff097221 */ /* 0x002fc60000010000 */
[----:B--2---:R-:W-:Y:S01]  /*31d0*/  FADD.FTZ R8, R8, R11 ;  /* 0x0000000b08087221 */ /* 0x004fe20000010000 */
[----:B---3--:R-:W-:Y:S01]  /*31e0*/  FADD.FTZ R9, R9, R10 ;  /* 0x0000000a09097221 */ /* 0x008fe20000010000 */
[----:B------:R-:W-:Y:S02]  /*31f0*/  IADD3 R10, P2, PT, R20, UR10, RZ ;  /* 0x0000000a140a7c10 */ /* 0x000fe4000ff5e0ff */
[----:B----4-:R-:W-:Y:S02]  /*3200*/  FADD.FTZ R8, R8, R13 ;  /* 0x0000000d08087221 */ /* 0x010fe40000010000 */
[----:B------:R-:W-:Y:S01]  /*3210*/  IADD3.X R11, PT, PT, R22, UR11, RZ, P2, !PT ;  /* 0x0000000b160b7c10 */ /* 0x000fe200097fe4ff */
        /* <DEDUP_REMOVED lines=17> */
.L_x_395:
[----:B------:R-:W-:Y:S05]  /*3330*/  BSYNC.RECONVERGENT B0 ;  /* 0x0000000000007941 */ /* 0x000fea0003800200 */
.L_x_394:
        /* <DEDUP_REMOVED lines=11> */
.L_x_386:
[----:B------:R-:W-:Y:S01]  /*33f0*/  HFMA2 R92, -RZ, RZ, 0, 5.9604644775390625e-08 ;  /* 0x00000001ff5c7431 */ /* 0x000fe200000001ff */
[----:B------:R-:W-:Y:S01]  /*3400*/  BSSY B1, `(.L_x_396) ;  /* 0x0000007000017945 */ /* 0x000fe20003800000 */
[----:B------:R-:W-:Y:S02]  /*3410*/  MOV R91, R78 ;  /* 0x0000004e005b7202 */ /* 0x000fe40000000f00 */
[----:B------:R-:W-:Y:S02]  /*3420*/  MOV R93, 0x1f ;  /* 0x0000001f005d7802 */ /* 0x000fe40000000f00 */
[----:B------:R-:W-:-:S07]  /*3430*/  MOV R80, 0xffffffff ;  /* 0xffffffff00507802 */ /* 0x000fce0000000f00 */
[----:B-1----:R-:W-:Y:S05]  /*3440*/  WARPSYNC.COLLECTIVE R80, `(.L_x_397) ;  /* 0x0000000050087348 */ /* 0x002fea0003c00000 */
[----:B------:R0:W2:Y:S02]  /*3450*/  SHFL.BFLY P1, R90, R91, R92, R93 ;  /* 0x0c00005c5b5a7389 */ /* 0x0000a4000002005d */
[----:B012---:R-:W-:Y:S05]  /*3460*/  ENDCOLLECTIVE ;  /* 0x000000000000791b */ /* 0x007fea0003800000 */
.L_x_397:
[----:B------:R-:W-:Y:S05]  /*3470*/  BSYNC B1 ;  /* 0x0000000000017941 */ /* 0x000fea0003800000 */
.L_x_396:
        /* <DEDUP_REMOVED lines=8> */
.L_x_398:
[----:B------:R-:W-:-:S05]  /*3500*/  FADD.FTZ R33, R33, R78 ;  /* 0x0000004e21217221 */ /* 0x000fca0000010000 */
[----:B------:R-:W-:Y:S01]  /*3510*/  MOV R91, R33 ;  /* 0x00000021005b7202 */ /* 0x000fe20000000f00 */
[----:B------:R-:W-:Y:S01]  /*3520*/  HFMA2 R92, -RZ, RZ, 0, 1.1920928955078125e-07 ;  /* 0x00000002ff5c7431 */ /* 0x000fe200000001ff */
[----:B------:R-:W-:-:S07]  /*3530*/  MOV R32, R90 ;  /* 0x0000005a00207202 */ /* 0x000fce0000000f00 */
[----:B------:R-:W-:Y:S05]  /*3540*/  WARPSYNC.COLLECTIVE R80, `(.L_x_399) ;  /* 0x0000000050087348 */ /* 0x000fea0003c00000 */
[----:B------:R0:W1:Y:S02]  /*3550*/  SHFL.BFLY P1, R90, R91, R92, R93 ;  /* 0x0c00005c5b5a7389 */ /* 0x000064000002005d */
[----:B01----:R-:W-:Y:S05]  /*3560*/  ENDCOLLECTIVE ;  /* 0x000000000000791b */ /* 0x003fea0003800000 */
.L_x_399:
[----:B------:R-:W-:-:S05]  /*3570*/  FADD.FTZ R32, R32, R79 ;  /* 0x0000004f20207221 */ /* 0x000fca0000010000 */
[----:B------:R-:W-:Y:S02]  /*3580*/  MOV R91, R32 ;  /* 0x00000020005b7202 */ /* 0x000fe40000000f00 */
[----:B------:R-:W-:-:S07]  /*3590*/  MOV R34, R90 ;  /* 0x0000005a00227202 */ /* 0x000fce0000000f00 */
[----:B------:R-:W-:Y:S05]  /*35a0*/  WARPSYNC.COLLECTIVE R80, `(.L_x_400) ;  /* 0x0000000050087348 */ /* 0x000fea0003c00000 */
[----:B------:R0:W1:Y:S02]  /*35b0*/  SHFL.BFLY P1, R90, R91, R92, R93 ;  /* 0x0c00005c5b5a7389 */ /* 0x000064000002005d */
[----:B01----:R-:W-:Y:S05]  /*35c0*/  ENDCOLLECTIVE ;  /* 0x000000000000791b */ /* 0x003fea0003800000 */
.L_x_400:
[----:B------:R-:W-:-:S05]  /*35d0*/  FADD.FTZ R34, R33, R34 ;  /* 0x0000002221227221 */ /* 0x000fca0000010000 */
[----:B------:R-:W-:Y:S01]  /*35e0*/  MOV R91, R34 ;  /* 0x00000022005b7202 */ /* 0x000fe20000000f00 */
[----:B------:R-:W-:Y:S01]  /*35f0*/  HFMA2 R92, -RZ, RZ, 0, 2.384185791015625e-07 ;  /* 0x00000004ff5c7431 */ /* 0x000fe200000001ff */
[----:B------:R-:W-:-:S07]  /*3600*/  MOV R35, R90 ;  /* 0x0000005a00237202 */ /* 0x000fce0000000f00 */
[----:B------:R-:W-:Y:S05]  /*3610*/  WARPSYNC.COLLECTIVE R80, `(.L_x_401) ;  /* 0x0000000050087348 */ /* 0x000fea0003c00000 */
[----:B------:R0:W1:Y:S02]  /*3620*/  SHFL.BFLY P1, R90, R91, R92, R93 ;  /* 0x0c00005c5b5a7389 */ /* 0x000064000002005d */
[----:B01----:R-:W-:Y:S05]  /*3630*/  ENDCOLLECTIVE ;  /* 0x000000000000791b */ /* 0x003fea0003800000 */
.L_x_401:
[----:B------:R-:W-:-:S05]  /*3640*/  FADD.FTZ R35, R32, R35 ;  /* 0x0000002320237221 */ /* 0x000fca0000010000 */
[----:B------:R-:W-:Y:S02]  /*3650*/  MOV R91, R35 ;  /* 0x00000023005b7202 */ /* 0x000fe40000000f00 */
[----:B------:R-:W-:-:S07]  /*3660*/  MOV R77, R90 ;  /* 0x0000005a004d7202 */ /* 0x000fce0000000f00 */
[----:B------:R-:W-:Y:S05]  /*3670*/  WARPSYNC.COLLECTIVE R80, `(.L_x_402) ;  /* 0x0000000050087348 */ /* 0x000fea0003c00000 */
[----:B------:R0:W1:Y:S02]  /*3680*/  SHFL.BFLY P1, R90, R91, R92, R93 ;  /* 0x0c00005c5b5a7389 */ /* 0x000064000002005d */
[----:B01----:R-:W-:Y:S05]  /*3690*/  ENDCOLLECTIVE ;  /* 0x000000000000791b */ /* 0x003fea0003800000 */
.L_x_402:
[----:B------:R-:W-:-:S05]  /*36a0*/  FADD.FTZ R77, R34, R77 ;  /* 0x0000004d224d7221 */ /* 0x000fca0000010000 */
[----:B------:R-:W-:Y:S01]  /*36b0*/  MOV R91, R77 ;  /* 0x0000004d005b7202 */ /* 0x000fe20000000f00 */
[----:B------:R-:W-:Y:S01]  /*36c0*/  HFMA2 R92, -RZ, RZ, 0, 4.76837158203125e-07 ;  /* 0x00000008ff5c7431 */ /* 0x000fe200000001ff */
[----:B------:R-:W-:-:S07]  /*36d0*/  MOV R48, R90 ;  /* 0x0000005a00307202 */ /* 0x000fce0000000f00 */
[----:B------:R-:W-:Y:S05]  /*36e0*/  WARPSYNC.COLLECTIVE R80, `(.L_x_403) ;  /* 0x0000000050087348 */ /* 0x000fea0003c00000 */
[----:B------:R0:W1:Y:S02]  /*36f0*/  SHFL.BFLY P1, R90, R91, R92, R93 ;  /* 0x0c00005c5b5a7389 */ /* 0x000064000002005d */
[----:B01----:R-:W-:Y:S05]  /*3700*/  ENDCOLLECTIVE ;  /* 0x000000000000791b */ /* 0x003fea0003800000 */
.L_x_403:
[----:B------:R-:W-:-:S05]  /*3710*/  FADD.FTZ R48, R35, R48 ;  /* 0x0000003023307221 */ /* 0x000fca0000010000 */
[----:B------:R-:W-:Y:S02]  /*3720*/  MOV R91, R48 ;  /* 0x00000030005b7202 */ /* 0x000fe40000000f00 */
[----:B------:R-:W-:-:S07]  /*3730*/  MOV R78, R90 ;  /* 0x0000005a004e7202 */ /* 0x000fce0000000f00 */
[----:B------:R-:W-:Y:S05]  /*3740*/  WARPSYNC.COLLECTIVE R80, `(.L_x_404) ;  /* 0x0000000050087348 */ /* 0x000fea0003c00000 */
[----:B------:R0:W1:Y:S02]  /*3750*/  SHFL.BFLY P1, R90, R91, R92, R93 ;  /* 0x0c00005c5b5a7389 */ /* 0x000064000002005d */
[----:B01----:R-:W-:Y:S05]  /*3760*/  ENDCOLLECTIVE ;  /* 0x000000000000791b */ /* 0x003fea0003800000 */
.L_x_404:
[----:B------:R-:W-:-:S05]  /*3770*/  FADD.FTZ R78, R77, R78 ;  /* 0x0000004e4d4e7221 */ /* 0x000fca0000010000 */
[----:B------:R-:W-:Y:S01]  /*3780*/  MOV R91, R78 ;  /* 0x0000004e005b7202 */ /* 0x000fe20000000f00 */
[----:B------:R-:W-:Y:S01]  /*3790*/  HFMA2 R92, -RZ, RZ, 0, 9.5367431640625e-07 ;  /* 0x00000010ff5c7431 */ /* 0x000fe200000001ff */
[----:B------:R-:W-:-:S07]  /*37a0*/  MOV R79, R90 ;  /* 0x0000005a004f7202 */ /* 0x000fce0000000f00 */
[----:B------:R-:W-:Y:S05]  /*37b0*/  WARPSYNC.COLLECTIVE R80, `(.L_x_405) ;  /* 0x0000000050087348 */ /* 0x000fea0003c00000 */
[----:B------:R0:W1:Y:S02]  /*37c0*/  SHFL.BFLY P1, R90, R91, R92, R93 ;  /* 0x0c00005c5b5a7389 */ /* 0x000064000002005d */
[----:B01----:R-:W-:Y:S05]  /*37d0*/  ENDCOLLECTIVE ;  /* 0x000000000000791b */ /* 0x003fea0003800000 */
.L_x_405:
[----:B------:R-:W-:-:S05]  /*37e0*/  FADD.FTZ R79, R48, R79 ;  /* 0x0000004f304f7221 */ /* 0x000fca0000010000 */
[----:B------:R-:W-:Y:S02]  /*37f0*/  MOV R91, R79 ;  /* 0x0000004f005b7202 */ /* 0x000fe40000000f00 */
[----:B------:R-:W-:-:S07]  /*3800*/  MOV R33, R90 ;  /* 0x0000005a00217202 */ /* 0x000fce0000000f00 */
[----:B------:R-:W-:Y:S05]  /*3810*/  WARPSYNC.COLLECTIVE R80, `(.L_x_406) ;  /* 0x0000000050087348 */ /* 0x000fea0003c00000 */
[----:B------:R0:W1:Y:S02]  /*3820*/  SHFL.BFLY P1, R90, R91, R92, R93 ;  /* 0x0c00005c5b5a7389 */ /* 0x000064000002005d */
[----:B01----:R-:W-:Y:S05]  /*3830*/  ENDCOLLECTIVE ;  /* 0x000000000000791b */ /* 0x003fea0003800000 */
.L_x_406:
[----:B------:R-:W-:Y:S01]  /*3840*/  MOV R32, R90 ;  /* 0x0000005a00207202 */ /* 0x000fe20000000f00 */
[----:B------:R-:W-:Y:S06]  /*3850*/  BRA `(.L_x_407) ;  /* 0xffffffd400207947 */ /* 0x000fec000383ffff */
.L_x_408:
        /* <DEDUP_REMOVED lines=10> */
.L_x_6350:


//--------------------- .text._ZN10layer_norm13ln_bwd_kernelINS_13Kernel_traitsI13__nv_bfloat16S2_S2_S2_fjLj256ELj1ELj4ELj1ELj16ENS_18Kernel_traits_baseILj256ES2_S2_S2_S2_fjLj128EEEEELb1ELb1ELb0ELb1EEEvNS_9BwdParamsE --------------------------
	.section	.text._ZN10layer_norm13ln_bwd_kernelINS_13Kernel_traitsI13__nv_bfloat16S2_S2_S2_fjLj256ELj1ELj4ELj1ELj16ENS_18Kernel_traits_baseILj256ES2_S2_S2_S2_fjLj128EEEEELb1ELb1ELb0ELb1EEEvNS_9BwdParamsE,"ax",@progbits
	.align	128
        .global         _ZN10layer_norm13ln_bwd_kernelINS_13Kernel_traitsI13__nv_bfloat16S2_S2_S2_fjLj256ELj1ELj4ELj1ELj16ENS_18Kernel_traits_baseILj256ES2_S2_S2_S2_fjLj128EEEEELb1ELb1ELb0ELb1EEEvNS_9BwdParamsE
        .type           _ZN10layer_norm13ln_bwd_kernelINS_13Kernel_traitsI13__nv_bfloat16S2_S2_S2_fjLj256ELj1ELj4ELj1ELj16ENS_18Kernel_traits_baseILj256ES2_S2_S2_S2_fjLj128EEEEELb1ELb1ELb0ELb1EEEvNS_9BwdParamsE,@function
        .size           _ZN10layer_norm13ln_bwd_kernelINS_13Kernel_traitsI13__nv_bfloat16S2_S2_S2_fjLj256ELj1ELj4ELj1ELj16ENS_18Kernel_traits_baseILj256ES2_S2_S2_S2_fjLj128EEEEELb1ELb1ELb0ELb1EEEvNS_9BwdParamsE,(.L_x_6351 - _ZN10layer_norm13ln_bwd_kernelINS_13Kernel_traitsI13__nv_bfloat16S2_S2_S2_fjLj256ELj1ELj4ELj1ELj16ENS_18Kernel_traits_baseILj256ES2_S2_S2_S2_fjLj128EEEEELb1ELb1ELb0ELb1EEEvNS_9BwdParamsE)
        .other          _ZN10layer_norm13ln_bwd_kernelINS_13Kernel_traitsI13__nv_bfloat16S2_S2_S2_fjLj256ELj1ELj4ELj1ELj16ENS_18Kernel_traits_baseILj256ES2_S2_S2_S2_fjLj128EEEEELb1ELb1ELb0ELb1EEEvNS_9BwdParamsE,@"STO_CUDA_ENTRY STV_DEFAULT"
_ZN10layer_norm13ln_bwd_kernelINS_13Kernel_traitsI13__nv_bfloat16S2_S2_S2_fjLj256ELj1ELj4ELj1ELj16ENS_18Kernel_traits_baseILj256ES2_S2_S2_S2_fjLj128EEEEELb1ELb1ELb0ELb1EEEvNS_9BwdParamsE:
.text._ZN10layer_norm13ln_bwd_kernelINS_13Kernel_traitsI13__nv_bfloat16S2_S2_S2_fjLj256ELj1ELj4ELj1ELj16ENS_18Kernel_traits_baseILj256ES2_S2_S2_S2_fjLj128EEEEELb1ELb1ELb0ELb1EEEvNS_9BwdParamsE:
        /* <DEDUP_REMOVED lines=31> */
[----:B------:R-:W2:Y:S08]  /*01f0*/  LDC.64 R24, c[0x0][0x3e8] ;  /* 0x0000fa00ff187b82 */ /* 0x000eb00000000a00 */
[----:B------:R-:W3:Y:S01]  /*0200*/  LDC.U8 R58, c[0x0][0x410] ;  /* 0x00010400ff3a7b82 */ /* 0x000ee20000000000 */
[----:B0-----:R-:W-:-:S05]  /*0210*/  IMAD.WIDE.U32 R2, R5, 0x10, R2 ;  /* 0x0000001005027825 */ /* 0x001fca00078e0002 */
[----:B------:R0:W4:Y:S01]  /*0220*/  LDG.E.128 R8, desc[UR8][R2.64] ;  /* 0x0000000802087981 */ /* 0x000122000c1e1d00 */
        /* <DEDUP_REMOVED lines=14> */
[----:B0-----:R-:W-:-:S02]  /*0310*/  CS2R R2, SRZ ;  /* 0x0000000000027805 */ /* 0x001fc4000001ff00 */
[----:B------:R-:W-:Y:S02]  /*0320*/  MOV R57, RZ ;  /* 0x000000ff00397202 */ /* 0x000fe40000000f00 */
[----:B----4-:R-:W-:Y:S02]  /*0330*/  PRMT R50, R8, 0x7632, R50 ;  /* 0x0000763208327816 */ /* 0x010fe40000000032 */
        /* <DEDUP_REMOVED lines=16> */
[----:B---3--:R-:W-:-:S07]  /*0440*/  SHF.L.U32 R47, R47, 0x10, RZ ;  /* 0x000000102f2f7819 */ /* 0x008fce00000006ff */
.L_x_417:
[----:B------:R-:W-:Y:S01]  /*0450*/  IMAD R0, R59, UR14, RZ ;  /* 0x0000000e3b007c24 */ /* 0x000fe2000f8e02ff */
[----:B0-----:R-:W0:Y:S01]  /*0460*/  LDC.64 R38, c[0x0][0x3c0] ;  /* 0x0000f000ff267b82 */ /* 0x001e220000000a00 */
[----:B------:R-:W-:-:S03]  /*0470*/  LOP3.LUT R46, R18, 0x1f, RZ, 0xc0, !PT ;  /* 0x0000001f122e7812 */ /* 0x000fc600078ec0ff */
[----:B------:R-:W-:-:S04]  /*0480*/  SHF.R.S32.HI R37, RZ, 0x1f, R0 ;  /* 0x0000001fff257819 */ /* 0x000fc80000011400 */
[----:B------:R-:W1:Y:S01]  /*0490*/  LDC.64 R32, c[0x0][0x3a8] ;  /* 0x0000ea00ff207b82 */ /* 0x000e620000000a00 */
[----:B------:R-:W-:-:S04]  /*04a0*/  LEA.HI R37, R37, R0, RZ, 0x3 ;  /* 0x0000000025257211 */ /* 0x000fc800078f18ff */
[----:B------:R-:W-:-:S03]  /*04b0*/  LEA.HI.SX32 R46, R37, R46, 0x1d ;  /* 0x0000002e252e7211 */ /* 0x000fc600078feaff */
[----:B------:R-:W2:Y:S08]  /*04c0*/  @P0 LDC.64 R34, c[0x0][0x3e0] ;  /* 0x0000f800ff220b82 */ /* 0x000eb00000000a00 */
[----:B------:R-:W3:Y:S01]  /*04d0*/  LDC.64 R36, c[0x0][0x428] ;  /* 0x00010a00ff247b82 */ /* 0x000ee20000000a00 */
[----:B0-----:R-:W-:-:S06]  /*04e0*/  IMAD.WIDE R70, R59, 0x4, R38 ;  /* 0x000000043b467825 */ /* 0x001fcc00078e0226 */
[----:B------:R-:W4:Y:S01]  /*04f0*/  LDG.E R70, desc[UR8][R70.64] ;  /* 0x0000000846467981 */ /* 0x000f22000c1e1900 */
[----:B------:R-:W0:Y:S01]  /*0500*/  LDC.64 R64, c[0x0][0x3c8] ;  /* 0x0000f200ff407b82 */ /* 0x000e220000000a00 */
[----:B-1----:R-:W-:-:S07]  /*0510*/  IMAD.WIDE.U32 R32, R46, 0x10, R32 ;  /* 0x000000102e207825 */ /* 0x002fce00078e0020 */
[----:B------:R-:W1:Y:S01]  /*0520*/  LDC.64 R54, c[0x0][0x3b0] ;  /* 0x0000ec00ff367b82 */ /* 0x000e620000000a00 */
[----:B--2---:R-:W-:Y:S02]  /*0530*/  @P0 IMAD.WIDE R66, R59, 0x2, R34 ;  /* 0x000000023b420825 */ /* 0x004fe400078e0222 */
[----:B------:R-:W2:Y:S04]  /*0540*/  LDG.E.128 R32, desc[UR8][R32.64] ;  /* 0x0000000820207981 */ /* 0x000ea8000c1e1d00 */
[----:B------:R1:W2:Y:S01]  /*0550*/  @P0 LDG.E.U16 R0, desc[UR8][R66.64] ;  /* 0x0000000842000981 */ /* 0x0002a2000c1e1500 */
[----:B---3--:R-:W-:-:S06]  /*0560*/  IMAD.WIDE.U32 R36, R46, 0x10, R36 ;  /* 0x000000102e247825 */ /* 0x008fcc00078e0024 */
[----:B------:R-:W3:Y:S01]  /*0570*/  LDG.E.128 R36, desc[UR8][R36.64] ;  /* 0x0000000824247981 */ /* 0x000ee2000c1e1d00 */
[----:B0-----:R-:W-:-:S05]  /*0580*/  IMAD.WIDE R68, R59, 0x4, R64 ;  /* 0x000000043b447825 */ /* 0x001fca00078e0240 */
[----:B------:R0:W3:Y:S01]  /*0590*/  LDG.E R65, desc[UR8][R68.64] ;  /* 0x0000000844417981 */ /* 0x0000e2000c1e1900 */
[----:B-1----:R-:W-:-:S06]  /*05a0*/  IMAD.WIDE.U32 R54, R46, 0x8, R54 ;  /* 0x000000082e367825 */ /* 0x002fcc00078e0036 */
[----:B------:R-:W3:Y:S01]  /*05b0*/  LDG.E.64 R54, desc[UR8][R54.64] ;  /* 0x0000000836367981 */ /* 0x000ee2000c1e1b00 */
[----:B------:R-:W-:-:S04]  /*05c0*/  ISETP.NE.U32.AND P1, PT, RZ, UR12, PT ;  /* 0x0000000cff007c0c */ /* 0x000fc8000bf25070 */
[----:B------:R-:W-:-:S13]  /*05d0*/  ISETP.NE.AND.EX P1, PT, RZ, UR13, PT, P1 ;  /* 0x0000000dff007c0c */ /* 0x000fda000bf25310 */
[----:B------:R-:W1:Y:S01]  /*05e0*/  @P1 LDC.64 R66, c[0x0][0x438] ;  /* 0x00010e00ff421b82 */ /* 0x000e620000000a00 */
[----:B------:R-:W-:Y:S01]  /*05f0*/  ISETP.NE.AND P2, PT, R58, RZ, PT ;  /* 0x000000ff3a00720c */ /* 0x000fe20003f45270 */
[----:B------:R-:W-:Y:S02]  /*0600*/  IMAD.MOV.U32 R64, RZ, RZ, 0x3f800000 ;  /* 0x3f800000ff407424 */ /* 0x000fe400078e00ff */
[----:B-1----:R-:W-:-:S05]  /*0610*/  @P1 IMAD.WIDE.U32 R66, R46, 0x10, R66 ;  /* 0x000000102e421825 */ /* 0x002fca00078e0042 */
[----:B------:R1:W5:Y:S01]  /*0620*/  @P1 LDG.E.128 R20, desc[UR8][R66.64] ;  /* 0x0000000842141981 */ /* 0x000362000c1e1d00 */
[----:B------:R-:W-:Y:S01]  /*0630*/  UMOV UR6, 0xffffffff ;  /* 0xffffffff00067882 */ /* 0x000fe20000000000 */
[----:B------:R-:W-:-:S04]  /*0640*/  ISETP.NE.U32.AND P1, PT, RZ, UR12, PT ;  /* 0x0000000cff007c0c */ /* 0x000fc8000bf25070 */
[----:B------:R-:W-:Y:S02]  /*0650*/  ISETP.NE.AND.EX P1, PT, RZ, UR13, PT, P1 ;  /* 0x0000000dff007c0c */ /* 0x000fe4000bf25310 */
[----:B----4-:R-:W-:Y:S02]  /*0660*/  FSEL R82, R70, RZ, !P2 ;  /* 0x000000ff46527208 */ /* 0x010fe40005000000 */
[C---:B--2---:R-:W-:Y:S02]  /*0670*/  PRMT R70, R32.reuse, 0x7632, R70 ;  /* 0x0000763220467816 */ /* 0x044fe40000000046 */
[----:B0-----:R-:W-:Y:S02]  /*0680*/  SHF.L.U32 R69, R32, 0x10, RZ ;  /* 0x0000001020457819 */ /* 0x001fe400000006ff */
[----:B------:R-:W-:Y:S02]  /*0690*/  PRMT R32, R33, 0x7632, R32 ;  /* 0x0000763221207816 */ /* 0x000fe40000000020 */
[----:B------:R-:W-:-:S02]  /*06a0*/  PRMT R68, R34, 0x7632, R68 ;  /* 0x0000763222447816 */ /* 0x000fc40000000044 */
[----:B------:R-:W-:Y:S02]  /*06b0*/  SHF.L.U32 R73, R34, 0x10, RZ ;  /* 0x0000001022497819 */ /* 0x000fe400000006ff */
[----:B------:R-:W-:Y:S02]  /*06c0*/  PRMT R34, R35, 0x7632, R34 ;  /* 0x0000763223227816 */ /* 0x000fe40000000022 */
[----:B------:R-:W-:Y:S02]  /*06d0*/  SHF.L.U32 R71, R33, 0x10, RZ ;  /* 0x0000001021477819 */ /* 0x000fe400000006ff */
[----:B------:R-:W-:Y:S01]  /*06e0*/  @P0 SHF.L.U32 R64, R0, 0x10, RZ ;  /* 0x0000001000400819 */ /* 0x000fe200000006ff */
[----:B------:R-:W-:Y:S01]  /*06f0*/  FADD.FTZ R0, -R82, R69 ;  /* 0x0000004552007221 */ /* 0x000fe20000010100 */
[----:B------:R-:W-:Y:S02]  /*0700*/  SHF.L.U32 R75, R35, 0x10, RZ ;  /* 0x00000010234b7819 */ /* 0x000fe400000006ff */
[----:B------:R-:W-:-:S02]  /*0710*/  SHF.L.U32 R33, R70, 0x10, RZ ;  /* 0x0000001046217819 */ /* 0x000fc400000006ff */
[----:B------:R-:W-:Y:S02]  /*0720*/  SHF.L.U32 R35, R32, 0x10, RZ ;  /* 0x0000001020237819 */ /* 0x000fe400000006ff */
[----:B-1----:R-:W-:Y:S02]  /*0730*/  SHF.L.U32 R67, R68, 0x10, RZ ;  /* 0x0000001044437819 */ /* 0x002fe400000006ff */
[----:B------:R-:W-:Y:S01]  /*0740*/  SHF.L.U32 R69, R34, 0x10, RZ ;  /* 0x0000001022457819 */ /* 0x000fe200000006ff */
[C---:B------:R-:W-:Y:S01]  /*0750*/  FADD.FTZ R78, -R82.reuse, R71 ;  /* 0x00000047524e7221 */ /* 0x040fe20000010100 */
[C---:B------:R-:W-:Y:S01]  /*0760*/  FADD.FTZ R32, -R82.reuse, R75 ;  /* 0x0000004b52207221 */ /* 0x040fe20000010100 */
[C---:B------:R-:W-:Y:S01]  /*0770*/  FADD.FTZ R74, -R82.reuse, R73 ;  /* 0x00000049524a7221 */ /* 0x040fe20000010100 */
[C---:B------:R-:W-:Y:S01]  /*0780*/  FADD.FTZ R72, -R82.reuse, R33 ;  /* 0x0000002152487221 */ /* 0x040fe20000010100 */
[C---:B------:R-:W-:Y:S01]  /*0790*/  FADD.FTZ R34, -R82.reuse, R35 ;  /* 0x0000002352227221 */ /* 0x040fe20000010100 */
[----:B------:R-:W-:Y:S01]  /*07a0*/  FADD.FTZ R80, -R82, R67 ;  /* 0x0000004352507221 */ /* 0x000fe20000010100 */
[----:B---3--:R-:W-:Y:S01]  /*07b0*/  PRMT R76, R36, 0x7632, R76 ;  /* 0x00007632244c7816 */ /* 0x008fe2000000004c */
[----:B------:R-:W-:Y:S01]  /*07c0*/  FADD.FTZ R82, -R82, R69 ;  /* 0x0000004552527221 */ /* 0x000fe20000010100 */
[C---:B------:R-:W-:Y:S01]  /*07d0*/  PRMT R75, R37.reuse, 0x7632, R75 ;  /* 0x00007632254b7816 */ /* 0x040fe2000000004b */
[----:B------:R-:W-:Y:S01]  /*07e0*/  IMAD.U32 R36, R36, 0x10000, RZ ;  /* 0x0001000024247824 */ /* 0x000fe200078e00ff */
[----:B------:R-:W-:Y:S01]  /*07f0*/  SHF.L.U32 R37, R37, 0x10, RZ ;  /* 0x0000001025257819 */ /* 0x000fe200000006ff */
[C---:B------:R-:W-:Y:S01]  /*0800*/  FMUL.FTZ R0, R65.reuse, R0 ;  /* 0x0000000041007220 */ /* 0x040fe20000410000 */
[----:B------:R-:W-:Y:S01]  /*0810*/  FMUL.FTZ R69, R65, R78 ;  /* 0x0000004e41457220 */ /* 0x000fe20000410000 */
[----:B------:R-:W-:Y:S01]  /*0820*/  FADD.FTZ R45, R36, R45 ;  /* 0x0000002d242d7221 */ /* 0x000fe20000010000 */
[-C--:B------:R-:W-:Y:S01]  /*0830*/  FMUL.FTZ R67, R63, R36.reuse ;  /* 0x000000243f437220 */ /* 0x080fe20000410000 */
[----:B------:R-:W-:Y:S01]  /*0840*/  FFMA.FTZ R57, R0, R36, R57 ;  /* 0x0000002400397223 */ /* 0x000fe20000010039 */
[----:B------:R-:W-:Y:S01]  /*0850*/  PRMT R66, R39, 0x7632, R66 ;  /* 0x0000763227427816 */ /* 0x000fe20000000042 */
[----:B------:R-:W-:Y:S01]  /*0860*/  FADD.FTZ R41, R37, R41 ;  /* 0x0000002925297221 */ /* 0x000fe20000010000 */
[----:B------:R-:W-:Y:S01]  /*0870*/  SHF.L.U32 R73, R39, 0x10, RZ ;  /* 0x0000001027497819 */ /* 0x000fe200000006ff */
[-C--:B------:R-:W-:Y:S01]  /*0880*/  FFMA.FTZ R42, R69, R37.reuse, R42 ;  /* 0x00000025452a7223 */ /* 0x080fe2000001002a */
[----:B------:R-:W-:Y:S01]  /*0890*/  FMUL.FTZ R36, R62, R37 ;  /* 0x000000253e247220 */ /* 0x000fe20000410000 */
[----:B------:R-:W-:Y:S01]  /*08a0*/  FMUL.FTZ R37, R65, R32 ;  /* 0x0000002041257220 */ /* 0x000fe20000410000 */
[----:B------:R-:W-:Y:S01]  /*08b0*/  SHF.L.U32 R32, R66, 0x10, RZ ;  /* 0x0000001042207819 */ /* 0x000fe200000006ff */
[----:B------:R-:W-:Y:S01]  /*08c0*/  FADD.FTZ R8, R73, R8 ;  /* 0x0000000849087221 */ /* 0x000fe20000010000 */
[----:B------:R-:W-:Y:S01]  /*08d0*/  SHF.L.U32 R76, R76, 0x10, RZ ;  /* 0x000000104c4c7819 */ /* 0x000fe200000006ff */
[-C--:B------:R-:W-:Y:S01]  /*08e0*/  FFMA.FTZ R4, R37, R73.reuse, R4 ;  /* 0x0000004925047223 */ /* 0x080fe20000010004 */
[----:B------:R-:W-:Y:S01]  /*08f0*/  FMUL.FTZ R66, R60, R73 ;  /* 0x000000493c427220 */ /* 0x000fe20000410000 */
[----:B------:R-:W-:Y:S01]  /*0900*/  MOV R33, R55 ;  /* 0x0000003700217202 */ /* 0x000fe20000000f00 */
[C---:B------:R-:W-:Y:S01]  /*0910*/  FMUL.FTZ R73, R65.reuse, R72 ;  /* 0x0000004841497220 */ /* 0x040fe20000410000 */
[----:B------:R-:W-:Y:S01]  /*0920*/  FMUL.FTZ R39, R65, R74 ;  /* 0x0000004a41277220 */ /* 0x000fe20000410000 */
[----:B------:R-:W-:Y:S01]  /*0930*/  FADD.FTZ R43, R76, R43 ;  /* 0x0000002b4c2b7221 */ /* 0x000fe20000010000 */
[----:B------:R-:W-:Y:S01]  /*0940*/  PRMT R74, R33, 0x7610, R74 ;  /* 0x00007610214a7816 */ /* 0x000fe2000000004a */
[-C--:B------:R-:W-:Y:S01]  /*0950*/  FFMA.FTZ R44, R73, R76.reuse, R44 ;  /* 0x0000004c492c7223 */ /* 0x080fe2000001002c */
[----:B------:R-:W-:Y:S01]  /*0960*/  FMUL.FTZ R76, R50, R76 ;  /* 0x0000004c324c7220 */ /* 0x000fe20000410000 */
[----:B------:R-:W-:Y:S01]  /*0970*/  FADD.FTZ R33, RZ, R67 ;  /* 0x00000043ff217221 */ /* 0x000fe20000010000 */
[----:B------:R-:W-:Y:S01]  /*0980*/  FFMA.FTZ R84, R0, R67, RZ ;  /* 0x0000004300547223 */ /* 0x000fe200000100ff */
[----:B------:R-:W-:Y:S01]  /*0990*/  SHF.L.U32 R78, R75, 0x10, RZ ;  /* 0x000000104b4e7819 */ /* 0x000fe200000006ff */
[----:B------:R-:W-:Y:S01]  /*09a0*/  FMUL.FTZ R75, R65, R34 ;  /* 0x00000022414b7220 */ /* 0x000fe20000410000 */
[----:B------:R-:W-:Y:S01]  /*09b0*/  FADD.FTZ R33, R33, R76 ;  /* 0x0000004c21217221 */ /* 0x000fe20000010000 */
[C---:B------:R-:W-:Y:S01]  /*09c0*/  PRMT R77, R38.reuse, 0x7632, R77 ;  /* 0x00007632264d7816 */ /* 0x040fe2000000004d */
[----:B------:R-:W-:Y:S01]  /*09d0*/  FFMA.FTZ R84, R73, R76, R84 ;  /* 0x0000004c49547223 */ /* 0x000fe20000010054 */
[----:B------:R-:W-:Y:S01]  /*09e0*/  SHF.L.U32 R38, R38, 0x10, RZ ;  /* 0x0000001026267819 */ /* 0x000fe200000006ff */
[----:B------:R-:W-:Y:S01]  /*09f0*/  FADD.FTZ R19, R78, R19 ;  /* 0x000000134e137221 */ /* 0x000fe20000010000 */
[-C--:B------:R-:W-:Y:S01]  /*0a00*/  FFMA.FTZ R40, R75, R78.reuse, R40 ;  /* 0x0000004e4b287223 */ /* 0x080fe20000010028 */
[----:B------:R-:W-:Y:S01]  /*0a10*/  FMUL.FTZ R78, R49, R78 ;  /* 0x0000004e314e7220 */ /* 0x000fe20000410000 */
[----:B------:R-:W-:Y:S01]  /*0a20*/  FADD.FTZ R33, R33, R36 ;  /* 0x0000002421217221 */ /* 0x000fe20000010000 */
[----:B------:R-:W-:Y:S01]  /*0a30*/  FFMA.FTZ R84, R69, R36, R84 ;  /* 0x0000002445547223 */ /* 0x000fe20000010054 */
[----:B------:R-:W-:Y:S01]  /*0a40*/  SHF.L.U32 R77, R77, 0x10, RZ ;  /* 0x000000104d4d7819 */ /* 0x000fe200000006ff */
[----:B------:R-:W-:Y:S01]  /*0a50*/  FADD.FTZ R6, R38, R6 ;  /* 0x0000000626067221 */ /* 0x000fe20000010000 */
[----:B------:R-:W-:Y:S01]  /*0a60*/  FFMA.FTZ R2, R39, R38, R2 ;  /* 0x0000002627027223 */ /* 0x000fe20000010002 */
[----:B------:R-:W-:Y:S01]  /*0a70*/  FMUL.FTZ R80, R65, R80 ;  /* 0x0000005041507220 */ /* 0x000fe20000410000 */
[----:B------:R-:W-:Y:S01]  /*0a80*/  FMUL.FTZ R38, R61, R38 ;  /* 0x000000263d267220 */ /* 0x000fe20000410000 */
[----:B------:R-:W-:Y:S01]  /*0a90*/  FADD.FTZ R33, R33, R78 ;  /* 0x0000004e21217221 */ /* 0x000fe20000010000 */
[----:B------:R-:W-:Y:S01]  /*0aa0*/  FFMA.FTZ R84, R75, R78, R84 ;  /* 0x0000004e4b547223 */ /* 0x000fe20000010054 */
[----:B------:R-:W-:Y:S01]  /*0ab0*/  SHF.R.U64 R35, R54, 0x18, R55 ;  /* 0x0000001836237819 */ /* 0x000fe20000001237 */
[----:B------:R-:W-:Y:S01]  /*0ac0*/  FADD.FTZ R7, R77, R7 ;  /* 0x000000074d077221 */ /* 0x000fe20000010000 */
[-C--:B------:R-:W-:Y:S01]  /*0ad0*/  FFMA.FTZ R3, R80, R77.reuse, R3 ;  /* 0x0000004d50037223 */ /* 0x080fe20000010003 */
[----:B------:R-:W-:Y:S01]  /*0ae0*/  FMUL.FTZ R77, R48, R77 ;  /* 0x0000004d304d7220 */ /* 0x000fe20000410000 */
[----:B------:R-:W-:Y:S01]  /*0af0*/  FADD.FTZ R34, R33, R38 ;  /* 0x0000002621227221 */ /* 0x000fe20000010000 */
[----:B------:R-:W-:Y:S01]  /*0b00*/  FFMA.FTZ R33, R39, R38, R84 ;  /* 0x0000002627217223 */ /* 0x000fe20000010054 */
[----:B------:R-:W-:Y:S01]  /*0b10*/  PRMT R72, R35, 0x7610, R72 ;  /* 0x0000761023487816 */ /* 0x000fe20000000048 */
        /* <DEDUP_REMOVED lines=8> */
[----:B------:R-:W-:-:S02]  /*0ba0*/  MOV R68, R54 ;  /* 0x0000003600447202 */ /* 0x000fc40000000f00 */
[----:B------:R-:W-:Y:S01]  /*0bb0*/  SHF.R.U64 R70, R54, 0x8, R55 ;  /* 0x0000000836467819 */ /* 0x000fe20000001237 */
[----:B------:R-:W-:Y:S01]  /*0bc0*/  FADD.FTZ R35, R32, R79 ;  /* 0x0000004f20237221 */ /* 0x000fe20000010000 */
[----:B------:R-:W-:Y:S01]  /*0bd0*/  SHF.R.U64 R71, R54, 0x10, R55 ;  /* 0x0000001036477819 */ /* 0x000fe20000001237 */
[----:B------:R-:W-:Y:S01]  /*0be0*/  FFMA.FTZ R84, R82, R79, R33 ;  /* 0x0000004f52547223 */ /* 0x000fe20000010021 */
[--C-:B------:R-:W-:Y:S02]  /*0bf0*/  SHF.R.U32.HI R81, RZ, 0x8, R55.reuse ;  /* 0x00000008ff517819 */ /* 0x100fe40000011637 */
[----:B------:R-:W-:Y:S01]  /*0c00*/  SHF.R.U32.HI R83, RZ, 0x10, R55 ;  /* 0x00000010ff537819 */ /* 0x000fe20000011637 */
        /* <DEDUP_REMOVED lines=19> */
.L_x_429:
[----:B------:R-:W3:Y:S02]  /*0d40*/  LDC.64 R32, c[0x0][0x390] ;  /* 0x0000e400ff207b82 */ /* 0x000ee40000000a00 */
[----:B---3--:R-:W-:-:S06]  /*0d50*/  IMAD.WIDE.U32 R32, R46, 0x10, R32 ;  /* 0x000000102e207825 */ /* 0x008fcc00078e0020 */
[----:B------:R-:W5:Y:S01]  /*0d60*/  LDG.E.128 R32, desc[UR8][R32.64] ;  /* 0x0000000820207981 */ /* 0x000f62000c1e1d00 */
        /* <DEDUP_REMOVED lines=10> */
[----:B------:R-:W-:Y:S01]  /*0e10*/  LOP3.LUT P1, RZ, R68, 0xff, RZ, 0xc0, !PT ;  /* 0x000000ff44ff7812 */ /* 0x000fe2000782c0ff */
[-C--:B------:R-:W-:Y:S01]  /*0e20*/  FFMA.FTZ R87, R73, R85.reuse, R84 ;  /* 0x0000005549577223 */ /* 0x080fe20000010054 */
[----:B------:R-:W-:Y:S01]  /*0e30*/  LOP3.LUT P2, RZ, R70, 0xff, RZ, 0xc0, !PT ;  /* 0x000000ff46ff7812 */ /* 0x000fe2000784c0ff */
[----:B------:R-:W-:Y:S01]  /*0e40*/  FADD.FTZ R68, R67, -R0 ;  /* 0x8000000043447221 */ /* 0x000fe20000010000 */
[----:B------:R-:W-:Y:S01]  /*0e50*/  LOP3.LUT P6, RZ, R71, 0xff, RZ, 0xc0, !PT ;  /* 0x000000ff47ff7812 */ /* 0x000fe200078cc0ff */
[----:B------:R-:W-:Y:S01]  /*0e60*/  FADD.FTZ R76, R76, -R87 ;  /* 0x800000574c4c7221 */ /* 0x000fe20000010000 */
[----:B------:R-:W-:Y:S01]  /*0e70*/  LOP3.LUT P3, RZ, R81, 0xff, RZ, 0xc0, !PT ;  /* 0x000000ff51ff7812 */ /* 0x000fe2000786c0ff */
[----:B------:R-:W-:Y:S01]  /*0e80*/  FMUL.FTZ R71, R65, R68 ;  /* 0x0000004441477220 */ /* 0x000fe20000410000 */
[-CC-:B------:R-:W-:Y:S01]  /*0e90*/  FFMA.FTZ R69, R69, R85.reuse, R84.reuse ;  /* 0x0000005545457223 */ /* 0x180fe20000010054 */
[----:B------:R-:W-:Y:S01]  /*0ea0*/  FMUL.FTZ R81, R65, R76 ;  /* 0x0000004c41517220 */ /* 0x000fe20000410000 */
[-CC-:B------:R-:W-:Y:S01]  /*0eb0*/  FFMA.FTZ R75, R75, R85.reuse, R84.reuse ;  /* 0x000000554b4b7223 */ /* 0x180fe20000010054 */
[-C--:B------:R-:W-:Y:S01]  /*0ec0*/  FMUL.FTZ R71, R71, R64.reuse ;  /* 0x0000004047477220 */ /* 0x080fe20000410000 */
[-CC-:B------:R-:W-:Y:S01]  /*0ed0*/  FFMA.FTZ R39, R39, R85.reuse, R84.reuse ;  /* 0x0000005527277223 */ /* 0x180fe20000010054 */
[----:B-----5:R-:W-:Y:S01]  /*0ee0*/  @P1 SHF.L.U32 R68, R32, 0x10, RZ ;  /* 0x0000001020441819 */ /* 0x020fe200000006ff */
[-C--:B------:R-:W-:Y:S01]  /*0ef0*/  FFMA.FTZ R80, R80, R85.reuse, R84 ;  /* 0x0000005550507223 */ /* 0x080fe20000010054 */
[----:B------:R-:W-:Y:S01]  /*0f00*/  @P2 PRMT R70, R32, 0x7632, R70 ;  /* 0x0000763220462816 */ /* 0x000fe20000000046 */
[-CC-:B------:R-:W-:Y:S01]  /*0f10*/  FFMA.FTZ R73, R37, R85.reuse, R84.reuse ;  /* 0x0000005525497223 */ /* 0x180fe20000010054 */
[----:B------:R-:W-:Y:S01]  /*0f20*/  FFMA.FTZ R82, R82, R85, R84 ;  /* 0x0000005552527223 */ /* 0x000fe20000010054 */
[----:B------:R-:W-:Y:S01]  /*0f30*/  @P1 SHF.L.U32 R32, R24, 0x10, RZ ;  /* 0x0000001018201819 */ /* 0x000fe200000006ff */
[----:B------:R-:W-:Y:S01]  /*0f40*/  FMUL.FTZ R85, R71, UR16 ;  /* 0x0000001047557c20 */ /* 0x000fe20008410000 */
[----:B------:R-:W-:Y:S01]  /*0f50*/  LOP3.LUT P5, RZ, R72, 0xff, RZ, 0xc0, !PT ;  /* 0x000000ff48ff7812 */ /* 0x000fe200078ac0ff */
[----:B------:R-:W-:Y:S01]  /*0f60*/  FMUL.FTZ R81, R81, R64 ;  /* 0x0000004051517220 */ /* 0x000fe20000410000 */
[----:B------:R-:W-:-:S02]  /*0f70*/  IMAD.MOV.U32 R67, RZ, RZ, RZ ;  /* 0x000000ffff437224 */ /* 0x000fc400078e00ff */
[----:B------:R-:W-:Y:S02]  /*0f80*/  HFMA2 R37, -RZ, RZ, 0, 0 ;  /* 0x00000000ff257431 */ /* 0x000fe400000001ff */
[----:B------:R-:W-:Y:S01]  /*0f90*/  FADD.FTZ R36, R36, -R69 ;  /* 0x8000004524247221 */ /* 0x000fe20000010000 */
[C---:B------:R-:W-:Y:S01]  /*0fa0*/  @P1 FMUL.FTZ R67, R85.reuse, R68 ;  /* 0x0000004455431220 */ /* 0x040fe20000410000 */
[----:B------:R-:W-:Y:S01]  /*0fb0*/  @P1 FMUL.FTZ R37, R85, R32 ;  /* 0x0000002055251220 */ /* 0x000fe20000410000 */
[----:B------:R-:W-:Y:S01]  /*0fc0*/  @P2 SHF.L.U32 R71, R56, 0x10, RZ ;  /* 0x0000001038472819 */ /* 0x000fe200000006ff */
[----:B------:R-:W-:Y:S01]  /*0fd0*/  FMUL.FTZ R81, R81, UR16 ;  /* 0x0000001051517c20 */ /* 0x000fe20008410000 */
[----:B------:R-:W-:Y:S01]  /*0fe0*/  @P2 SHF.L.U32 R70, R70, 0x10, RZ ;  /* 0x0000001046462819 */ /* 0x000fe200000006ff */
[----:B------:R-:W-:Y:S01]  /*0ff0*/  FADD.FTZ R78, R78, -R75 ;  /* 0x8000004b4e4e7221 */ /* 0x000fe20000010000 */
[----:B------:R-:W-:Y:S01]  /*1000*/  ISETP.GE.U32.AND P1, PT, R54, RZ, PT ;  /* 0x000000ff3600720c */ /* 0x000fe20003f26070 */
[----:B------:R-:W-:Y:S01]  /*1010*/  FADD.FTZ R38, R38, -R39 ;  /* 0x8000002726267221 */ /* 0x000fe20000010000 */
[----:B------:R-:W-:Y:S01]  /*1020*/  LOP3.LUT P4, RZ, R74, 0xff, RZ, 0xc0, !PT ;  /* 0x000000ff4aff7812 */ /* 0x000fe2000788c0ff */
[----:B------:R-:W-:Y:S01]  /*1030*/  FMUL.FTZ R39, R65, R36 ;  /* 0x0000002441277220 */ /* 0x000fe20000410000 */
[----:B------:R-:W-:Y:S01]  /*1040*/  MOV R0, RZ ;  /* 0x000000ff00007202 */ /* 0x000fe20000000f00 */
[----:B------:R-:W-:Y:S01]  /*1050*/  HFMA2 R72, -RZ, RZ, 0, 0 ;  /* 0x00000000ff487431 */ /* 0x000fe200000001ff */
[----:B------:R-:W-:Y:S01]  /*1060*/  ISETP.GE.U32.AND.EX P1, PT, R55, 0x1000000, PT, P1 ;  /* 0x010000003700780c */ /* 0x000fe20003f26110 */
[C---:B------:R-:W-:Y:S01]  /*1070*/  @P2 FMUL.FTZ R0, R81.reuse, R70 ;  /* 0x0000004651002220 */ /* 0x040fe20000410000 */
[----:B------:R-:W-:Y:S01]  /*1080*/  @P2 FMUL.FTZ R72, R81, R71 ;  /* 0x0000004751482220 */ /* 0x000fe20000410000 */
[----:B------:R-:W-:Y:S01]  /*1090*/  FMUL.FTZ R55, R65, R78 ;  /* 0x0000004e41377220 */ /* 0x000fe20000410000 */
[----:B------:R-:W-:Y:S01]  /*10a0*/  LOP3.LUT P2, RZ, R83, 0xff, RZ, 0xc0, !PT ;  /* 0x000000ff53ff7812 */ /* 0x000fe2000784c0ff */
[----:B------:R-:W-:Y:S01]  /*10b0*/  FMUL.FTZ R39, R39, R64 ;  /* 0x0000004027277220 */ /* 0x000fe20000410000 */
[----:B------:R-:W-:Y:S01]  /*10c0*/  FMUL.FTZ R69, R65, R38 ;  /* 0x0000002641457220 */ /* 0x000fe20000410000 */
[----:B------:R-:W-:Y:S01]  /*10d0*/  FADD.FTZ R80, R77, -R80 ;  /* 0x800000504d507221 */ /* 0x000fe20000010000 */
[----:B------:R-:W-:Y:S01]  /*10e0*/  FADD.FTZ R66, R66, -R73 ;  /* 0x8000004942427221 */ /* 0x000fe20000010000 */
[----:B------:R-:W-:Y:S01]  /*10f0*/  FADD.FTZ R82, R79, -R82 ;  /* 0x800000524f527221 */ /* 0x000fe20000010000 */
[----:B------:R-:W-:Y:S01]  /*1100*/  @P6 SHF.L.U32 R38, R33, 0x10, RZ ;  /* 0x0000001021266819 */ /* 0x000fe200000006ff */
[-C--:B------:R-:W-:Y:S01]  /*1110*/  FMUL.FTZ R55, R55, R64.reuse ;  /* 0x0000004037377220 */ /* 0x080fe20000410000 */
[----:B------:R-:W-:Y:S01]  /*1120*/  @P6 SHF.L.U32 R54, R25, 0x10, RZ ;  /* 0x0000001019366819 */ /* 0x000fe200000006ff */
[----:B------:R-:W-:Y:S01]  /*1130*/  FMUL.FTZ R39, R39, UR16 ;  /* 0x0000001027277c20 */ /* 0x000fe20008410000 */
[----:B------:R-:W-:Y:S01]  /*1140*/  @P5 PRMT R36, R33, 0x7632, R36 ;  /* 0x0000763221245816 */ /* 0x000fe20000000024 */
[----:B------:R-:W-:Y:S01]  /*1150*/  FMUL.FTZ R69, R69, R64 ;  /* 0x0000004045457220 */ /* 0x000fe20000410000 */
[C---:B------:R-:W-:Y:S01]  /*1160*/  FMUL.FTZ R71, R65.reuse, R80 ;  /* 0x0000005041477220 */ /* 0x040fe20000410000 */
[C---:B------:R-:W-:Y:S01]  /*1170*/  FMUL.FTZ R73, R65.reuse, R66 ;  /* 0x0000004241497220 */ /* 0x040fe20000410000 */
[----:B------:R-:W-:Y:S01]  /*1180*/  FMUL.FTZ R75, R65, R82 ;  /* 0x00000052414b7220 */ /* 0x000fe20000410000 */
[----:B------:R-:W-:Y:S01]  /*1190*/  MOV R65, RZ ;  /* 0x000000ff00417202 */ /* 0x000fe20000000f00 */
[----:B------:R-:W-:-:S02]  /*11a0*/  HFMA2 R33, -RZ, RZ, 0, 0 ;  /* 0x00000000ff217431 */ /* 0x000fc400000001ff */
[----:B------:R-:W-:Y:S01]  /*11b0*/  FMUL.FTZ R74, R55, UR16 ;  /* 0x00000010374a7c20 */ /* 0x000fe20008410000 */
[----:B------:R-:W-:Y:S01]  /*11c0*/  @P5 SHF.L.U32 R68, R36, 0x10, RZ ;  /* 0x0000001024445819 */ /* 0x000fe200000006ff */
[C---:B------:R-:W-:Y:S01]  /*11d0*/  @P6 FMUL.FTZ R65, R39.reuse, R38 ;  /* 0x0000002627416220 */ /* 0x040fe20000410000 */
[----:B------:R-:W-:Y:S01]  /*11e0*/  @P6 FMUL.FTZ R33, R39, R54 ;  /* 0x0000003627216220 */ /* 0x000fe20000410000 */
[----:B------:R-:W-:Y:S01]  /*11f0*/  @P4 SHF.L.U32 R55, R26, 0x10, RZ ;  /* 0x000000101a374819 */ /* 0x000fe200000006ff */
[----:B------:R-:W-:Y:S02]  /*1200*/  @P5 IMAD.U32 R39, R53, 0x10000, RZ ;  /* 0x0001000035275824 */ /* 0x000fe400078e00ff */
[----:B------:R-:W-:Y:S01]  /*1210*/  FMUL.FTZ R69, R69, UR16 ;  /* 0x0000001045457c20 */ /* 0x000fe20008410000 */
[-C--:B------:R-:W-:Y:S01]  /*1220*/  FMUL.FTZ R36, R71, R64.reuse ;  /* 0x0000004047247220 */ /* 0x080fe20000410000 */
[-C--:B------:R-:W-:Y:S01]  /*1230*/  FMUL.FTZ R73, R73, R64.reuse ;  /* 0x0000004049497220 */ /* 0x080fe20000410000 */
[----:B------:R-:W-:Y:S01]  /*1240*/  FMUL.FTZ R75, R75, R64 ;  /* 0x000000404b4b7220 */ /* 0x000fe20000410000 */
[----:B------:R-:W-:Y:S01]  /*1250*/  MOV R66, RZ ;  /* 0x000000ff00427202 */ /* 0x000fe20000000f00 */
[----:B------:R-:W-:Y:S01]  /*1260*/  HFMA2 R38, -RZ, RZ, 0, 0 ;  /* 0x00000000ff267431 */ /* 0x000fe200000001ff */
[----:B------:R-:W-:Y:S01]  /*1270*/  @P4 SHF.L.U32 R70, R34, 0x10, RZ ;  /* 0x0000001022464819 */ /* 0x000fe200000006ff */
[----:B------:R-:W-:-:S02]  /*1280*/  HFMA2 R54, -RZ, RZ, 0, 0 ;  /* 0x00000000ff367431 */ /* 0x000fc400000001ff */
[----:B------:R-:W-:Y:S02]  /*1290*/  @P2 IMAD.U32 R32, R35, 0x10000, RZ ;  /* 0x0001000023202824 */ /* 0x000fe400078e00ff */
[C---:B------:R-:W-:Y:S01]  /*12a0*/  @P5 FMUL.FTZ R66, R74.reuse, R68 ;  /* 0x000000444a425220 */ /* 0x040fe20000410000 */
[----:B------:R-:W-:Y:S01]  /*12b0*/  @P5 FMUL.FTZ R38, R74, R39 ;  /* 0x000000274a265220 */ /* 0x000fe20000410000 */
[----:B------:R-:W-:Y:S01]  /*12c0*/  @P4 FMUL.FTZ R54, R69, R55 ;  /* 0x0000003745364220 */ /* 0x000fe20000410000 */
[----:B------:R-:W-:Y:S01]  /*12d0*/  @P3 PRMT R34, R34, 0x7632, R34 ;  /* 0x0000763222223816 */ /* 0x000fe20000000022 */
[----:B------:R-:W-:Y:S01]  /*12e0*/  FMUL.FTZ R77, R73, UR16 ;  /* 0x00000010494d7c20 */ /* 0x000fe20008410000 */
[----:B------:R-:W-:Y:S01]  /*12f0*/  @P1 PRMT R35, R35, 0x7632, R35 ;  /* 0x0000763223231816 */ /* 0x000fe20000000023 */
[----:B------:R-:W-:Y:S01]  /*1300*/  FMUL.FTZ R75, R75, UR16 ;  /* 0x000000104b4b7c20 */ /* 0x000fe20008410000 */
[----:B------:R-:W-:Y:S01]  /*1310*/  @P2 SHF.L.U32 R68, R27, 0x10, RZ ;  /* 0x000000101b442819 */ /* 0x000fe200000006ff */
[----:B------:R-:W-:Y:S01]  /*1320*/  FMUL.FTZ R36, R36, UR16 ;  /* 0x0000001024247c20 */ /* 0x000fe20008410000 */
[----:B------:R-:W-:Y:S01]  /*1330*/  @P3 SHF.L.U32 R55, R52, 0x10, RZ ;  /* 0x0000001034373819 */ /* 0x000fe200000006ff */
[----:B------:R-:W-:Y:S01]  /*1340*/  HFMA2 R39, -RZ, RZ, 0, 0 ;  /* 0x00000000ff277431 */ /* 0x000fe200000001ff */
[----:B------:R-:W-:-:S02]  /*1350*/  @P1 SHF.L.U32 R74, R51, 0x10, RZ ;  /* 0x00000010334a1819 */ /* 0x000fc400000006ff */
[----:B------:R-:W-:Y:S01]  /*1360*/  MOV R64, RZ ;  /* 0x000000ff00407202 */ /* 0x000fe20000000f00 */
[----:B------:R-:W-:Y:S01]  /*1370*/  @P2 FMUL.FTZ R64, R77, R68 ;  /* 0x000000444d402220 */ /* 0x000fe20000410000 */
[----:B------:R-:W-:Y:S01]  /*1380*/  MOV R73, RZ ;  /* 0x000000ff00497202 */ /* 0x000fe20000000f00 */
[----:B------:R-:W-:Y:S01]  /*1390*/  @P1 FMUL.FTZ R73, R75, R74 ;  /* 0x0000004a4b491220 */ /* 0x000fe20000410000 */
[----:B------:R-:W-:Y:S01]  /*13a0*/  @P3 SHF.L.U32 R34, R34, 0x10, RZ ;  /* 0x0000001022223819 */ /* 0x000fe200000006ff */
[----:B------:R-:W-:Y:S01]  /*13b0*/  @P3 FMUL.FTZ R39, R36, R55 ;  /* 0x0000003724273220 */ /* 0x000fe20000410000 */
[----:B------:R-:W-:Y:S02]  /*13c0*/  @P1 SHF.L.U32 R35, R35, 0x10, RZ ;  /* 0x0000001023231819 */ /* 0x000fe400000006ff */
[----:B------:R-:W-:Y:S01]  /*13d0*/  MOV R71, RZ ;  /* 0x000000ff00477202 */ /* 0x000fe20000000f00 */
[----:B------:R-:W-:Y:S01]  /*13e0*/  @P4 FMUL.FTZ R71, R69, R70 ;  /* 0x0000004645474220 */ /* 0x000fe20000410000 */
[----:B------:R-:W-:Y:S01]  /*13f0*/  CS2R R68, SRZ ;  /* 0x0000000000447805 */ /* 0x000fe2000001ff00 */
[----:B------:R-:W-:-:S02]  /*1400*/  HFMA2 R70, -RZ, RZ, 0, 0 ;  /* 0x00000000ff467431 */ /* 0x000fc400000001ff */
[----:B------:R-:W-:Y:S01]  /*1410*/  @P3 FMUL.FTZ R68, R36, R34 ;  /* 0x0000002224443220 */ /* 0x000fe20000410000 */
[----:B------:R-:W-:Y:S01]  /*1420*/  @P2 FMUL.FTZ R69, R77, R32 ;  /* 0x000000204d452220 */ /* 0x000fe20000410000 */
[----:B------:R-:W-:Y:S01]  /*1430*/  @P1 FMUL.FTZ R70, R75, R35 ;  /* 0x000000234b461220 */ /* 0x000fe20000410000 */
[----:B------:R-:W-:Y:S02]  /*1440*/  F2FP.BF16.F32.PACK_AB R35, R73, R64 ;  /* 0x000000404923723e */ /* 0x000fe400000010ff */
[----:B------:R-:W-:Y:S02]  /*1450*/  F2FP.BF16.F32.PACK_AB R34, R39, R54 ;  /* 0x000000362722723e */ /* 0x000fe400000010ff */
[----:B------:R-:W-:Y:S02]  /*1460*/  F2FP.BF16.F32.PACK_AB R33, R38, R33 ;  /* 0x000000212621723e */ /* 0x000fe400000010ff */
[----:B------:R-:W-:Y:S01]  /*1470*/  F2FP.BF16.F32.PACK_AB R32, R72, R37 ;  /* 0x000000254820723e */ /* 0x000fe200000010ff */
[----:B------:R-:W-:Y:S06]  /*1480*/  BRA `(.L_x_415) ;  /* 0x00000014006c7947 */ /* 0x000fec0003800000 */
.L_x_414:
        /* <DEDUP_REMOVED lines=8> */
[----:B------:R-:W-:Y:S01]  /*1510*/  FMUL.FTZ R28, R65, R28 ;  /* 0x0000001c411c7220 */ /* 0x000fe20000410000 */
[----:B------:R-:W-:Y:S01]  /*1520*/  FADD.FTZ R76, R76, -R73 ;  /* 0x800000494c4c7221 */ /* 0x000fe20000010000 */
[-CC-:B------:R-:W-:Y:S01]  /*1530*/  FFMA.FTZ R75, R75, R85.reuse, R84.reuse ;  /* 0x000000554b4b7223 */ /* 0x180fe20000010054 */
[----:B------:R-:W-:Y:S01]  /*1540*/  LOP3.LUT P6, RZ, R71, 0xff, RZ, 0xc0, !PT ;  /* 0x000000ff47ff7812 */ /* 0x000fe200078cc0ff */
[----:B------:R-:W-:Y:S01]  /*1550*/  FMUL.FTZ R30, R28, R64 ;  /* 0x000000401c1e7220 */ /* 0x000fe20000410000 */
[-CC-:B------:R-:W-:Y:S01]  /*1560*/  FFMA.FTZ R29, R39, R85.reuse, R84.reuse ;  /* 0x00000055271d7223 */ /* 0x180fe20000010054 */
[----:B-----5:R-:W-:Y:S01]  /*1570*/  @P1 SHF.L.U32 R71, R32, 0x10, RZ ;  /* 0x0000001020471819 */ /* 0x020fe200000006ff */
[----:B------:R-:W-:Y:S01]  /*1580*/  FMUL.FTZ R39, R65, R76 ;  /* 0x0000004c41277220 */ /* 0x000fe20000410000 */
[----:B------:R-:W-:Y:S01]  /*1590*/  @P1 SHF.L.U32 R73, R24, 0x10, RZ ;  /* 0x0000001018491819 */ /* 0x000fe200000006ff */
[----:B------:R-:W-:Y:S01]  /*15a0*/  FMUL.FTZ R30, R30, UR16 ;  /* 0x000000101e1e7c20 */ /* 0x000fe20008410000 */
[----:B------:R-:W-:Y:S01]  /*15b0*/  FADD.FTZ R36, R36, -R69 ;  /* 0x8000004524247221 */ /* 0x000fe20000010000 */
[----:B------:R-:W-:Y:S01]  /*15c0*/  FADD.FTZ R78, R78, -R75 ;  /* 0x8000004b4e4e7221 */ /* 0x000fe20000010000 */
[-CC-:B------:R-:W-:Y:S01]  /*15d0*/  FFMA.FTZ R31, R37, R85.reuse, R84.reuse ;  /* 0x00000055251f7223 */ /* 0x180fe20000010054 */
[-C--:B------:R-:W-:Y:S01]  /*15e0*/  FFMA.FTZ R80, R80, R85.reuse, R84 ;  /* 0x0000005550507223 */ /* 0x080fe20000010054 */
[----:B------:R-:W-:Y:S01]  /*15f0*/  IMAD.MOV.U32 R67, RZ, RZ, RZ ;  /* 0x000000ffff437224 */ /* 0x000fe200078e00ff */
[----:B------:R-:W-:Y:S01]  /*1600*/  MOV R37, RZ ;  /* 0x000000ff00257202 */ /* 0x000fe20000000f00 */
[----:B------:R-:W-:Y:S01]  /*1610*/  FADD.FTZ R38, R38, -R29 ;  /* 0x8000001d26267221 */ /* 0x000fe20000010000 */
[----:B------:R-:W-:Y:S01]  /*1620*/  @P2 PRMT R68, R32, 0x7632, R68 ;  /* 0x0000763220442816 */ /* 0x000fe20000000044 */
[----:B------:R-:W-:Y:S01]  /*1630*/  FMUL.FTZ R32, R39, R64 ;  /* 0x0000004027207220 */ /* 0x000fe20000410000 */
[-C--:B------:R-:W-:Y:S01]  /*1640*/  @P1 FMUL.FTZ R67, R71, R30.reuse ;  /* 0x0000001e47431220 */ /* 0x080fe20000410000 */
[----:B------:R-:W-:Y:S01]  /*1650*/  @P1 FMUL.FTZ R37, R73, R30 ;  /* 0x0000001e49251220 */ /* 0x000fe20000410000 */
[C---:B------:R-:W-:Y:S01]  /*1660*/  FMUL.FTZ R29, R65.reuse, R36 ;  /* 0x00000024411d7220 */ /* 0x040fe20000410000 */
[----:B------:R-:W-:Y:S01]  /*1670*/  LOP3.LUT P5, RZ, R72, 0xff, RZ, 0xc0, !PT ;  /* 0x000000ff48ff7812 */ /* 0x000fe200078ac0ff */
[----:B------:R-:W-:Y:S01]  /*1680*/  FMUL.FTZ R36, R65, R78 ;  /* 0x0000004e41247220 */ /* 0x000fe20000410000 */
[----:B------:R-:W-:Y:S01]  /*1690*/  ISETP.GE.U32.AND P1, PT, R54, RZ, PT ;  /* 0x000000ff3600720c */ /* 0x000fe20003f26070 */
[----:B------:R-:W-:Y:S01]  /*16a0*/  FFMA.FTZ R82, R82, R85, R84 ;  /* 0x0000005552527223 */ /* 0x000fe20000010054 */
[----:B------:R-:W-:Y:S01]  /*16b0*/  @P2 SHF.L.U32 R85, R56, 0x10, RZ ;  /* 0x0000001038552819 */ /* 0x000fe200000006ff */
[----:B------:R-:W-:Y:S01]  /*16c0*/  FADD.FTZ R30, R77, -R80 ;  /* 0x800000504d1e7221 */ /* 0x000fe20000010000 */
[----:B------:R-:W-:Y:S01]  /*16d0*/  @P2 SHF.L.U32 R81, R68, 0x10, RZ ;  /* 0x0000001044512819 */ /* 0x000fe200000006ff */
[----:B------:R-:W-:Y:S01]  /*16e0*/  FMUL.FTZ R32, R32, UR16 ;  /* 0x0000001020207c20 */ /* 0x000fe20008410000 */
[----:B------:R-:W-:Y:S01]  /*16f0*/  @P4 SHF.L.U32 R77, R34, 0x10, RZ ;  /* 0x00000010224d4819 */ /* 0x000fe200000006ff */
[-C--:B------:R-:W-:Y:S01]  /*1700*/  FMUL.FTZ R54, R36, R64.reuse ;  /* 0x0000004024367220 */ /* 0x080fe20000410000 */
[----:B------:R-:W-:Y:S01]  /*1710*/  @P3 PRMT R74, R34, 0x7632, R74 ;  /* 0x00007632224a3816 */ /* 0x000fe2000000004a */
[----:B------:R-:W-:Y:S01]  /*1720*/  FMUL.FTZ R34, R29, R64 ;  /* 0x000000401d227220 */ /* 0x000fe20000410000 */
[----:B------:R-:W-:Y:S01]  /*1730*/  ISETP.GE.U32.AND.EX P1, PT, R55, 0x1000000, PT, P1 ;  /* 0x010000003700780c */ /* 0x000fe20003f26110 */
[----:B------:R-:W-:Y:S01]  /*1740*/  FMUL.FTZ R55, R65, R38 ;  /* 0x0000002641377220 */ /* 0x000fe20000410000 */
[----:B------:R-:W-:Y:S01]  /*1750*/  HFMA2 R0, -RZ, RZ, 0, 0 ;  /* 0x00000000ff007431 */ /* 0x000fe200000001ff */
[----:B------:R-:W-:Y:S01]  /*1760*/  MOV R72, RZ ;  /* 0x000000ff00487202 */ /* 0x000fe20000000f00 */
[----:B------:R-:W-:Y:S01]  /*1770*/  FADD.FTZ R66, R66, -R31 ;  /* 0x8000001f42427221 */ /* 0x000fe20000010000 */
[----:B------:R-:W-:Y:S01]  /*1780*/  FADD.FTZ R82, R79, -R82 ;  /* 0x800000524f527221 */ /* 0x000fe20000010000 */
[-C--:B------:R-:W-:Y:S01]  /*1790*/  @P2 FMUL.FTZ R0, R81, R32.reuse ;  /* 0x0000002051002220 */ /* 0x080fe20000410000 */
[----:B------:R-:W-:Y:S01]  /*17a0*/  @P2 FMUL.FTZ R72, R85, R32 ;  /* 0x0000002055482220 */ /* 0x000fe20000410000 */
[----:B------:R-:W-:Y:S01]  /*17b0*/  @P6 SHF.L.U32 R69, R33, 0x10, RZ ;  /* 0x0000001021456819 */ /* 0x000fe200000006ff */
[----:B------:R-:W-:Y:S01]  /*17c0*/  FMUL.FTZ R34, R34, UR16 ;  /* 0x0000001022227c20 */ /* 0x000fe20008410000 */
[----:B------:R-:W-:Y:S01]  /*17d0*/  LOP3.LUT P2, RZ, R83, 0xff, RZ, 0xc0, !PT ;  /* 0x000000ff53ff7812 */ /* 0x000fe2000784c0ff */
[----:B------:R-:W-:Y:S01]  /*17e0*/  FMUL.FTZ R70, R54, UR16 ;  /* 0x0000001036467c20 */ /* 0x000fe20008410000 */
[----:B------:R-:W-:Y:S01]  /*17f0*/  FMUL.FTZ R30, R65, R30 ;  /* 0x0000001e411e7220 */ /* 0x000fe20000410000 */
[----:B------:R-:W-:Y:S01]  /*1800*/  FMUL.FTZ R54, R55, R64 ;  /* 0x0000004037367220 */ /* 0x000fe20000410000 */
[C---:B------:R-:W-:Y:S01]  /*1810*/  FMUL.FTZ R31, R65.reuse, R66 ;  /* 0x00000042411f7220 */ /* 0x040fe20000410000 */
[----:B------:R-:W-:Y:S01]  /*1820*/  FMUL.FTZ R38, R65, R82 ;  /* 0x0000005241267220 */ /* 0x000fe20000410000 */
[----:B------:R-:W-:Y:S01]  /*1830*/  @P6 SHF.L.U32 R71, R25, 0x10, RZ ;  /* 0x0000001019476819 */ /* 0x000fe200000006ff */
[----:B------:R-:W-:-:S02]  /*1840*/  HFMA2 R65, -RZ, RZ, 0, 0 ;  /* 0x00000000ff417431 */ /* 0x000fc400000001ff */
[----:B------:R-:W-:Y:S01]  /*1850*/  @P6 FMUL.FTZ R65, R69, R34 ;  /* 0x0000002245416220 */ /* 0x000fe20000410000 */
[----:B------:R-:W-:Y:S01]  /*1860*/  @P4 SHF.L.U32 R79, R26, 0x10, RZ ;  /* 0x000000101a4f4819 */ /* 0x000fe200000006ff */
[----:B------:R-:W-:Y:S01]  /*1870*/  FMUL.FTZ R69, R30, R64 ;  /* 0x000000401e457220 */ /* 0x000fe20000410000 */
[----:B------:R-:W-:Y:S01]  /*1880*/  @P5 PRMT R68, R33, 0x7632, R68 ;  /* 0x0000763221445816 */ /* 0x000fe20000000044 */
[----:B------:R-:W-:Y:S01]  /*1890*/  FMUL.FTZ R54, R54, UR16 ;  /* 0x0000001036367c20 */ /* 0x000fe20008410000 */
[----:B------:R-:W-:Y:S01]  /*18a0*/  MOV R32, RZ ;  /* 0x000000ff00207202 */ /* 0x000fe20000000f00 */
[----:B------:R-:W-:Y:S01]  /*18b0*/  @P6 FMUL.FTZ R32, R71, R34 ;  /* 0x0000002247206220 */ /* 0x000fe20000410000 */
[----:B------:R-:W-:Y:S01]  /*18c0*/  MOV R71, RZ ;  /* 0x000000ff00477202 */ /* 0x000fe20000000f00 */
[----:B------:R-:W-:Y:S01]  /*18d0*/  HFMA2 R34, -RZ, RZ, 0, 0 ;  /* 0x00000000ff227431 */ /* 0x000fe200000001ff */
[----:B------:R-:W-:Y:S01]  /*18e0*/  @P3 SHF.L.U32 R81, R74, 0x10, RZ ;  /* 0x000000104a513819 */ /* 0x000fe200000006ff */
[----:B------:R-:W-:Y:S01]  /*18f0*/  FMUL.FTZ R76, R69, UR16 ;  /* 0x00000010454c7c20 */ /* 0x000fe20008410000 */
[----:B------:R-:W-:Y:S01]  /*1900*/  @P5 SHF.L.U32 R73, R68, 0x10, RZ ;  /* 0x0000001044495819 */ /* 0x000fe200000006ff */
[-C--:B------:R-:W-:Y:S01]  /*1910*/  @P4 FMUL.FTZ R71, R77, R54.reuse ;  /* 0x000000364d474220 */ /* 0x080fe20000410000 */
[----:B------:R-:W-:Y:S01]  /*1920*/  @P4 FMUL.FTZ R34, R79, R54 ;  /* 0x000000364f224220 */ /* 0x000fe20000410000 */
[-C--:B------:R-:W-:Y:S01]  /*1930*/  FMUL.FTZ R54, R31, R64.reuse ;  /* 0x000000401f367220 */ /* 0x080fe20000410000 */
[----:B------:R-:W-:Y:S01]  /*1940*/  FMUL.FTZ R64, R38, R64 ;  /* 0x0000004026407220 */ /* 0x000fe20000410000 */
[----:B------:R-:W-:Y:S01]  /*1950*/  MOV R68, RZ ;  /* 0x000000ff00447202 */ /* 0x000fe20000000f00 */
[----:B------:R-:W-:Y:S01]  /*1960*/  @P5 IMAD.U32 R75, R53, 0x10000, RZ ;  /* 0x00010000354b5824 */ /* 0x000fe200078e00ff */
[----:B------:R-:W-:Y:S01]  /*1970*/  @P2 SHF.L.U32 R33, R35, 0x10, RZ ;  /* 0x0000001023212819 */ /* 0x000fe200000006ff */
[----:B------:R-:W-:-:S02]  /*1980*/  IMAD.MOV.U32 R66, RZ, RZ, RZ ;  /* 0x000000ffff427224 */ /* 0x000fc400078e00ff */
[----:B------:R-:W-:Y:S01]  /*1990*/  @P3 FMUL.FTZ R68, R81, R76 ;  /* 0x0000004c51443220 */ /* 0x000fe20000410000 */
[----:B------:R-:W-:Y:S01]  /*19a0*/  @P1 PRMT R35, R35, 0x7632, R35 ;  /* 0x0000763223231816 */ /* 0x000fe20000000023 */
[-C--:B------:R-:W-:Y:S01]  /*19b0*/  @P5 FMUL.FTZ R66, R73, R70.reuse ;  /* 0x0000004649425220 */ /* 0x080fe20000410000 */
[----:B------:R-:W-:Y:S01]  /*19c0*/  @P3 SHF.L.U32 R79, R52, 0x10, RZ ;  /* 0x00000010344f3819 */ /* 0x000fe200000006ff */
[----:B------:R-:W-:Y:S01]  /*19d0*/  HFMA2 R73, -RZ, RZ, 0, 0 ;  /* 0x00000000ff497431 */ /* 0x000fe200000001ff */
[----:B------:R-:W-:Y:S01]  /*19e0*/  @P2 SHF.L.U32 R81, R27, 0x10, RZ ;  /* 0x000000101b512819 */ /* 0x000fe200000006ff */
[----:B------:R-:W-:Y:S01]  /*19f0*/  FMUL.FTZ R54, R54, UR16 ;  /* 0x0000001036367c20 */ /* 0x000fe20008410000 */
[----:B------:R-:W-:Y:S01]  /*1a00*/  @P1 SHF.L.U32 R83, R51, 0x10, RZ ;  /* 0x0000001033531819 */ /* 0x000fe200000006ff */
[----:B------:R-:W-:Y:S01]  /*1a10*/  FMUL.FTZ R64, R64, UR16 ;  /* 0x0000001040407c20 */ /* 0x000fe20008410000 */
[----:B------:R-:W-:Y:S01]  /*1a20*/  @P5 FMUL.FTZ R73, R75, R70 ;  /* 0x000000464b495220 */ /* 0x000fe20000410000 */
[----:B------:R-:W-:Y:S01]  /*1a30*/  CS2R R74, SRZ ;  /* 0x00000000004a7805 */ /* 0x000fe2000001ff00 */
[----:B------:R-:W-:Y:S01]  /*1a40*/  HFMA2 R77, -RZ, RZ, 0, 0 ;  /* 0x00000000ff4d7431 */ /* 0x000fe200000001ff */
[----:B------:R-:W-:Y:S01]  /*1a50*/  @P1 SHF.L.U32 R35, R35, 0x10, RZ ;  /* 0x0000001023231819 */ /* 0x000fe200000006ff */
[----:B------:R-:W-:Y:S01]  /*1a60*/  @P3 FMUL.FTZ R75, R79, R76 ;  /* 0x0000004c4f4b3220 */ /* 0x000fe20000410000 */
[----:B------:R-:W-:Y:S01]  /*1a70*/  @P2 FMUL.FTZ R74, R81, R54 ;  /* 0x00000036514a2220 */ /* 0x000fe20000410000 */
[----:B------:R-:W-:Y:S01]  /*1a80*/  @P1 FMUL.FTZ R77, R83, R64 ;  /* 0x00000040534d1220 */ /* 0x000fe20000410000 */
[----:B------:R-:W-:Y:S01]  /*1a90*/  HFMA2 R69, -RZ, RZ, 0, 0 ;  /* 0x00000000ff457431 */ /* 0x000fe200000001ff */
[----:B------:R-:W-:Y:S01]  /*1aa0*/  MOV R70, RZ ;  /* 0x000000ff00467202 */ /* 0x000fe20000000f00 */
[----:B------:R-:W-:Y:S01]  /*1ab0*/  @P2 FMUL.FTZ R69, R33, R54 ;  /* 0x0000003621452220 */ /* 0x000fe20000410000 */
[----:B------:R-:W-:Y:S01]  /*1ac0*/  @P1 FMUL.FTZ R70, R35, R64 ;  /* 0x0000004023461220 */ /* 0x000fe20000410000 */
[----:B------:R-:W-:-:S02]  /*1ad0*/  F2FP.BF16.F32.PACK_AB R33, R73, R32 ;  /* 0x000000204921723e */ /* 0x000fc400000010ff */
[----:B------:R-:W-:Y:S02]  /*1ae0*/  F2FP.BF16.F32.PACK_AB R31, R38, R31 ;  /* 0x0000001f261f723e */ /* 0x000fe400000010ff */
[----:B------:R-:W-:Y:S02]  /*1af0*/  F2FP.BF16.F32.PACK_AB R30, R30, R55 ;  /* 0x000000371e1e723e */ /* 0x000fe400000010ff */
[----:B------:R-:W-:Y:S02]  /*1b00*/  F2FP.BF16.F32.PACK_AB R29, R36, R29 ;  /* 0x0000001d241d723e */ /* 0x000fe400000010ff */
[----:B------:R-:W-:Y:S02]  /*1b10*/  F2FP.BF16.F32.PACK_AB R28, R39, R28 ;  /* 0x0000001c271c723e */ /* 0x000fe400000010ff */
[----:B------:R-:W-:Y:S02]  /*1b20*/  F2FP.BF16.F32.PACK_AB R35, R77, R74 ;  /* 0x0000004a4d23723e */ /* 0x000fe400000010ff */
[----:B------:R-:W-:-:S02]  /*1b30*/  F2FP.BF16.F32.PACK_AB R34, R75, R34 ;  /* 0x000000224b22723e */ /* 0x000fc400000010ff */
[----:B------:R-:W-:Y:S01]  /*1b40*/  F2FP.BF16.F32.PACK_AB R32, R72, R37 ;  /* 0x000000254820723e */ /* 0x000fe200000010ff */
[----:B------:R-:W-:Y:S06]  /*1b50*/  BRA `(.L_x_415) ;  /* 0x0000000c00b87947 */ /* 0x000fec0003800000 */
.L_x_413:
[----:B------:R-:W-:-:S04]  /*1b60*/  UISETP.NE.U32.AND UP0, UPT, UR4, URZ, UPT ;  /* 0x000000ff0400728c */ /* 0x000fc8000bf05070 */
[----:B------:R-:W-:-:S09]  /*1b70*/  UISETP.NE.AND.EX UP0, UPT, UR5, URZ, UPT, UP0 ;  /* 0x000000ff0500728c */ /* 0x000fd2000bf05300 */
[----:B------:R-:W-:Y:S05]  /*1b80*/  BRA.U UP0, `(.L_x_416) ;  /* 0x0000000500cc7547 */ /* 0x000fea000b800000 */
[-CC-:B------:R-:W-:Y:S01]  /*1b90*/  FFMA.FTZ R0, R0, R85.reuse, R84.reuse ;  /* 0x0000005500007223 */ /* 0x180fe20000010054 */
[----:B------:R-:W-:Y:S01]  /*1ba0*/  LOP3.LUT P1, RZ, R68, 0xff, RZ, 0xc0, !PT ;  /* 0x000000ff44ff7812 */ /* 0x000fe2000782c0ff */
[-CC-:B------:R-:W-:Y:S01]  /*1bb0*/  FFMA.FTZ R73, R73, R85.reuse, R84.reuse ;  /* 0x0000005549497223 */ /* 0x180fe20000010054 */
[----:B------:R-:W-:Y:S01]  /*1bc0*/  LOP3.LUT P2, RZ, R70, 0xff, RZ, 0xc0, !PT ;  /* 0x000000ff46ff7812 */ /* 0x000fe2000784c0ff */
[-C--:B------:R-:W-:Y:S01]  /*1bd0*/  FFMA.FTZ R69, R69, R85.reuse, R84 ;  /* 0x0000005545457223 */ /* 0x080fe20000010054 */
[----:B------:R-:W-:Y:S01]  /*1be0*/  LOP3.LUT P6, RZ, R71, 0xff, RZ, 0xc0, !PT ;  /* 0x000000ff47ff7812 */ /* 0x000fe200078cc0ff */
[----:B------:R-:W-:Y:S01]  /*1bf0*/  FADD.FTZ R71, R67, -R0 ;  /* 0x8000000043477221 */ /* 0x000fe20000010000 */
[C---:B-----5:R-:W-:Y:S01]  /*1c00*/  PRMT R68, R20.reuse, 0x7632, R68 ;  /* 0x0000763214447816 */ /* 0x060fe20000000044 */
[----:B------:R-:W-:Y:S02]  /*1c10*/  IMAD.U32 R0, R20, 0x10000, RZ ;  /* 0x0001000014007824 */ /* 0x000fe400078e00ff */
[----:B------:R-:W-:Y:S01]  /*1c20*/  FADD.FTZ R73, R76, -R73 ;  /* 0x800000494c497221 */ /* 0x000fe20000010000 */
[----:B------:R-:W-:Y:S01]  /*1c30*/  LOP3.LUT P3, RZ, R81, 0xff, RZ, 0xc0, !PT ;  /* 0x000000ff51ff7812 */ /* 0x000fe2000786c0ff */
[----:B------:R-:W-:Y:S01]  /*1c40*/  FFMA.FTZ R39, R39, R85, R84 ;  /* 0x0000005527277223 */ /* 0x000fe20000010054 */
[----:B------:R-:W-:Y:S01]  /*1c50*/  SHF.L.U32 R68, R68, 0x10, RZ ;  /* 0x0000001044447819 */ /* 0x000fe200000006ff */
[----:B------:R-:W-:Y:S01]  /*1c60*/  FFMA.FTZ R71, R65, R71, R0 ;  /* 0x0000004741477223 */ /* 0x000fe20000010000 */
[----:B------:R-:W-:Y:S01]  /*1c70*/  LOP3.LUT P5, RZ, R72, 0xff, RZ, 0xc0, !PT ;  /* 0x000000ff48ff7812 */ /* 0x000fe200078ac0ff */
[----:B------:R-:W-:Y:S01]  /*1c80*/  FFMA.FTZ R37, R37, R85, R84 ;  /* 0x0000005525257223 */ /* 0x000fe20000010054 */
[C---:B------:R-:W-:Y:S01]  /*1c90*/  @P2 PRMT R70, R32.reuse, 0x7632, R70 ;  /* 0x0000763220462816 */ /* 0x040fe20000000046 */
[----:B------:R-:W-:Y:S01]  /*1ca0*/  FMUL.FTZ R71, R71, R64 ;  /* 0x0000004047477220 */ /* 0x000fe20000410000 */
[----:B------:R-:W-:Y:S01]  /*1cb0*/  FFMA.FTZ R81, R65, R73, R68 ;  /* 0x0000004941517223 */ /* 0x000fe20000010044 */
[----:B------:R-:W-:-:S02]  /*1cc0*/  @P1 SHF.L.U32 R68, R32, 0x10, RZ ;  /* 0x0000001020441819 */ /* 0x000fc400000006ff */
[----:B------:R-:W-:Y:S02]  /*1cd0*/  CS2R R72, SRZ ;  /* 0x0000000000487805 */ /* 0x000fe4000001ff00 */
[----:B------:R-:W-:Y:S01]  /*1ce0*/  @P1 SHF.L.U32 R32, R24, 0x10, RZ ;  /* 0x0000001018201819 */ /* 0x000fe200000006ff */
[----:B------:R-:W-:Y:S01]  /*1cf0*/  FMUL.FTZ R71, R71, UR16 ;  /* 0x0000001047477c20 */ /* 0x000fe20008410000 */
[----:B------:R-:W-:Y:S01]  /*1d00*/  MOV R67, RZ ;  /* 0x000000ff00437202 */ /* 0x000fe20000000f00 */
[----:B------:R-:W-:Y:S01]  /*1d10*/  FMUL.FTZ R81, R81, R64 ;  /* 0x0000004051517220 */ /* 0x000fe20000410000 */
[----:B------:R-:W-:Y:S01]  /*1d20*/  FADD.FTZ R69, R36, -R69 ;  /* 0x8000004524457221 */ /* 0x000fe20000010000 */
[-C--:B------:R-:W-:Y:S01]  /*1d30*/  @P1 FMUL.FTZ R67, R68, R71.reuse ;  /* 0x0000004744431220 */ /* 0x080fe20000410000 */
[----:B------:R-:W-:Y:S01]  /*1d40*/  @P1 FMUL.FTZ R72, R32, R71 ;  /* 0x0000004720481220 */ /* 0x000fe20000410000 */
[----:B------:R-:W-:Y:S01]  /*1d50*/  ISETP.GE.U32.AND P1, PT, R54, RZ, PT ;  /* 0x000000ff3600720c */ /* 0x000fe20003f26070 */
[----:B------:R-:W-:Y:S01]  /*1d60*/  FFMA.FTZ R75, R75, R85, R84 ;  /* 0x000000554b4b7223 */ /* 0x000fe20000010054 */
[----:B------:R-:W-:Y:S01]  /*1d70*/  SHF.L.U32 R32, R21, 0x10, RZ ;  /* 0x0000001015207819 */ /* 0x000fe200000006ff */
[----:B------:R-:W-:Y:S01]  /*1d80*/  FMUL.FTZ R81, R81, UR16 ;  /* 0x0000001051517c20 */ /* 0x000fe20008410000 */
[----:B------:R-:W-:Y:S01]  /*1d90*/  LOP3.LUT P4, RZ, R74, 0xff, RZ, 0xc0, !PT ;  /* 0x000000ff4aff7812 */ /* 0x000fe2000788c0ff */
[----:B------:R-:W-:Y:S01]  /*1da0*/  FADD.FTZ R71, R66, -R37 ;  /* 0x8000002542477221 */ /* 0x000fe20000010000 */
[----:B------:R-:W-:Y:S01]  /*1db0*/  PRMT R36, R21, 0x7632, R36 ;  /* 0x0000763215247816 */ /* 0x000fe20000000024 */
[----:B------:R-:W-:Y:S01]  /*1dc0*/  FFMA.FTZ R37, R65, R69, R32 ;  /* 0x0000004541257223 */ /* 0x000fe20000010020 */
[----:B------:R-:W-:Y:S01]  /*1dd0*/  @P2 SHF.L.U32 R74, R56, 0x10, RZ ;  /* 0x00000010384a2819 */ /* 0x000fe200000006ff */
[-CC-:B------:R-:W-:Y:S01]  /*1de0*/  FFMA.FTZ R80, R80, R85.reuse, R84.reuse ;  /* 0x0000005550507223 */ /* 0x180fe20000010054 */
[----:B------:R-:W-:Y:S01]  /*1df0*/  @P2 SHF.L.U32 R70, R70, 0x10, RZ ;  /* 0x0000001046462819 */ /* 0x000fe200000006ff */
[----:B------:R-:W-:Y:S01]  /*1e00*/  FFMA.FTZ R82, R82, R85, R84 ;  /* 0x0000005552527223 */ /* 0x000fe20000010054 */
[----:B------:R-:W-:Y:S01]  /*1e10*/  ISETP.GE.U32.AND.EX P1, PT, R55, 0x1000000, PT, P1 ;  /* 0x010000003700780c */ /* 0x000fe20003f26110 */
[--C-:B------:R-:W-:Y:S01]  /*1e20*/  FADD.FTZ R55, R38, -R39.reuse ;  /* 0x8000002726377221 */ /* 0x100fe20000010000 */
[----:B------:R-:W-:Y:S01]  /*1e30*/  PRMT R38, R22, 0x7632, R38 ;  /* 0x0000763216267816 */ /* 0x000fe20000000026 */
[----:B------:R-:W-:Y:S01]  /*1e40*/  HFMA2 R0, -RZ, RZ, 0, 0 ;  /* 0x00000000ff007431 */ /* 0x000fe200000001ff */
[----:B------:R-:W-:Y:S01]  /*1e50*/  PRMT R39, R23, 0x7632, R39 ;  /* 0x0000763217277816 */ /* 0x000fe20000000027 */
[----:B------:R-:W-:Y:S01]  /*1e60*/  FADD.FTZ R75, R78, -R75 ;  /* 0x8000004b4e4b7221 */ /* 0x000fe20000010000 */
[----:B------:R-:W-:Y:S01]  /*1e70*/  SHF.L.U32 R36, R36, 0x10, RZ ;  /* 0x0000001024247819 */ /* 0x000fe200000006ff */
[----:B------:R-:W-:-:S02]  /*1e80*/  IMAD.U32 R32, R22, 0x10000, RZ ;  /* 0x0001000016207824 */ /* 0x000fc400078e00ff */
[-C--:B------:R-:W-:Y:S01]  /*1e90*/  @P2 FMUL.FTZ R0, R70, R81.reuse ;  /* 0x0000005146002220 */ /* 0x080fe20000410000 */
[----:B------:R-:W-:Y:S01]  /*1ea0*/  @P2 FMUL.FTZ R73, R74, R81 ;  /* 0x000000514a492220 */ /* 0x000fe20000410000 */
[----:B------:R-:W-:Y:S01]  /*1eb0*/  LOP3.LUT P2, RZ, R83, 0xff, RZ, 0xc0, !PT ;  /* 0x000000ff53ff7812 */ /* 0x000fe2000784c0ff */
[----:B------:R-:W-:Y:S01]  /*1ec0*/  FADD.FTZ R77, R77, -R80 ;  /* 0x800000504d4d7221 */ /* 0x000fe20000010000 */
[----:B------:R-:W-:Y:S01]  /*1ed0*/  SHF.L.U32 R38, R38, 0x10, RZ ;  /* 0x0000001026267819 */ /* 0x000fe200000006ff */
[----:B------:R-:W-:Y:S01]  /*1ee0*/  FADD.FTZ R79, R79, -R82 ;  /* 0x800000524f4f7221 */ /* 0x000fe20000010000 */
[----:B------:R-:W-:Y:S01]  /*1ef0*/  SHF.L.U32 R54, R23, 0x10, RZ ;  /* 0x0000001017367819 */ /* 0x000fe200000006ff */
[----:B------:R-:W-:Y:S01]  /*1f00*/  FFMA.FTZ R55, R65, R55, R32 ;  /* 0x0000003741377223 */ /* 0x000fe20000010020 */
[----:B------:R-:W-:Y:S01]  /*1f10*/  SHF.L.U32 R66, R39, 0x10, RZ ;  /* 0x0000001027427819 */ /* 0x000fe200000006ff */
[--C-:B------:R-:W-:Y:S01]  /*1f20*/  FFMA.FTZ R39, R65, R75, R36.reuse ;  /* 0x0000004b41277223 */ /* 0x100fe20000010024 */
[----:B------:R-:W-:Y:S01]  /*1f30*/  @P5 PRMT R36, R33, 0x7632, R36 ;  /* 0x0000763221245816 */ /* 0x000fe20000000024 */
[-C--:B------:R-:W-:Y:S01]  /*1f40*/  FMUL.FTZ R37, R37, R64.reuse ;  /* 0x0000004025257220 */ /* 0x080fe20000410000 */
[C---:B------:R-:W-:Y:S01]  /*1f50*/  FFMA.FTZ R69, R65.reuse, R77, R38 ;  /* 0x0000004d41457223 */ /* 0x040fe20000010026 */
[C---:B------:R-:W-:Y:S01]  /*1f60*/  FFMA.FTZ R71, R65.reuse, R71, R54 ;  /* 0x0000004741477223 */ /* 0x040fe20000010036 */
[----:B------:R-:W-:Y:S01]  /*1f70*/  FFMA.FTZ R75, R65, R79, R66 ;  /* 0x0000004f414b7223 */ /* 0x000fe20000010042 */
[-C--:B------:R-:W-:Y:S01]  /*1f80*/  FMUL.FTZ R39, R39, R64.reuse ;  /* 0x0000004027277220 */ /* 0x080fe20000410000 */
[-C--:B------:R-:W-:Y:S01]  /*1f90*/  FMUL.FTZ R55, R55, R64.reuse ;  /* 0x0000004037377220 */ /* 0x080fe20000410000 */
[----:B------:R-:W-:Y:S01]  /*1fa0*/  @P6 SHF.L.U32 R38, R33, 0x10, RZ ;  /* 0x0000001021266819 */ /* 0x000fe200000006ff */
[----:B------:R-:W-:Y:S01]  /*1fb0*/  @P6 IMAD.U32 R70, R25, 0x10000, RZ ;  /* 0x0001000019466824 */ /* 0x000fe200078e00ff */
[----:B------:R-:W-:Y:S01]  /*1fc0*/  @P4 SHF.L.U32 R74, R34, 0x10, RZ ;  /* 0x00000010224a4819 */ /* 0x000fe200000006ff */
[----:B------:R-:W-:Y:S01]  /*1fd0*/  FMUL.FTZ R37, R37, UR16 ;  /* 0x0000001025257c20 */ /* 0x000fe20008410000 */
[----:B------:R-:W-:Y:S01]  /*1fe0*/  @P5 SHF.L.U32 R77, R36, 0x10, RZ ;  /* 0x00000010244d5819 */ /* 0x000fe200000006ff */
[-C--:B------:R-:W-:Y:S01]  /*1ff0*/  FMUL.FTZ R36, R69, R64.reuse ;  /* 0x0000004045247220 */ /* 0x080fe20000410000 */
[-C--:B------:R-:W-:Y:S01]  /*2000*/  FMUL.FTZ R54, R71, R64.reuse ;  /* 0x0000004047367220 */ /* 0x080fe20000410000 */
[----:B------:R-:W-:Y:S01]  /*2010*/  FMUL.FTZ R68, R39, UR16 ;  /* 0x0000001027447c20 */ /* 0x000fe20008410000 */
[----:B------:R-:W-:Y:S01]  /*2020*/  FMUL.FTZ R75, R75, R64 ;  /* 0x000000404b4b7220 */ /* 0x000fe20000410000 */
[----:B------:R-:W-:Y:S01]  /*2030*/  FMUL.FTZ R55, R55, UR16 ;  /* 0x0000001037377c20 */ /* 0x000fe20008410000 */
[----:B------:R-:W-:Y:S01]  /*2040*/  @P4 SHF.L.U32 R64, R26, 0x10, RZ ;  /* 0x000000101a404819 */ /* 0x000fe200000006ff */
[----:B------:R-:W-:Y:S01]  /*2050*/  HFMA2 R33, -RZ, RZ, 0, 0 ;  /* 0x00000000ff217431 */ /* 0x000fe200000001ff */
[----:B------:R-:W-:Y:S01]  /*2060*/  @P3 PRMT R34, R34, 0x7632, R34 ;  /* 0x0000763222223816 */ /* 0x000fe20000000022 */
[-C--:B------:R-:W-:Y:S01]  /*2070*/  @P6 FMUL.FTZ R33, R70, R37.reuse ;  /* 0x0000002546216220 */ /* 0x080fe20000410000 */
[----:B------:R-:W-:Y:S01]  /*2080*/  @P2 SHF.L.U32 R32, R35, 0x10, RZ ;  /* 0x0000001023202819 */ /* 0x000fe200000006ff */
[----:B------:R-:W-:Y:S01]  /*2090*/  HFMA2 R71, -RZ, RZ, 0, 0 ;  /* 0x00000000ff477431 */ /* 0x000fe200000001ff */
[----:B------:R-:W-:Y:S01]  /*20a0*/  MOV R65, RZ ;  /* 0x000000ff00417202 */ /* 0x000fe20000000f00 */
[----:B------:R-:W-:Y:S01]  /*20b0*/  @P6 FMUL.FTZ R65, R38, R37 ;  /* 0x0000002526416220 */ /* 0x000fe20000410000 */
[----:B------:R-:W-:Y:S01]  /*20c0*/  MOV R66, RZ ;  /* 0x000000ff00427202 */ /* 0x000fe20000000f00 */
[----:B------:R-:W-:Y:S01]  /*20d0*/  @P5 FMUL.FTZ R66, R77, R68 ;  /* 0x000000444d425220 */ /* 0x000fe20000410000 */
[----:B------:R-:W-:Y:S01]  /*20e0*/  @P1 PRMT R35, R35, 0x7632, R35 ;  /* 0x0000763223231816 */ /* 0x000fe20000000023 */
[-C--:B------:R-:W-:Y:S01]  /*20f0*/  @P4 FMUL.FTZ R71, R74, R55.reuse ;  /* 0x000000374a474220 */ /* 0x080fe20000410000 */
[----:B------:R-:W-:Y:S01]  /*2100*/  @P5 SHF.L.U32 R69, R53, 0x10, RZ ;  /* 0x0000001035455819 */ /* 0x000fe200000006ff */
[----:B------:R-:W-:Y:S01]  /*2110*/  FMUL.FTZ R77, R54, UR16 ;  /* 0x00000010364d7c20 */ /* 0x000fe20008410000 */
[----:B------:R-:W-:Y:S01]  /*2120*/  @P2 SHF.L.U32 R70, R27, 0x10, RZ ;  /* 0x000000101b462819 */ /* 0x000fe200000006ff */
[----:B------:R-:W-:Y:S01]  /*2130*/  @P1 IMAD.U32 R74, R51, 0x10000, RZ ;  /* 0x00010000334a1824 */ /* 0x000fe200078e00ff */
[----:B------:R-:W-:Y:S01]  /*2140*/  @P3 SHF.L.U32 R79, R52, 0x10, RZ ;  /* 0x00000010344f3819 */ /* 0x000fe200000006ff */
[----:B------:R-:W-:Y:S01]  /*2150*/  FMUL.FTZ R75, R75, UR16 ;  /* 0x000000104b4b7c20 */ /* 0x000fe20008410000 */
[----:B------:R-:W-:Y:S01]  /*2160*/  MOV R37, RZ ;  /* 0x000000ff00257202 */ /* 0x000fe20000000f00 */
[----:B------:R-:W-:Y:S01]  /*2170*/  FMUL.FTZ R36, R36, UR16 ;  /* 0x0000001024247c20 */ /* 0x000fe20008410000 */
[----:B------:R-:W-:Y:S01]  /*2180*/  @P4 FMUL.FTZ R37, R64, R55 ;  /* 0x0000003740254220 */ /* 0x000fe20000410000 */
[----:B------:R-:W-:-:S02]  /*2190*/  CS2R R38, SRZ ;  /* 0x0000000000267805 */ /* 0x000fc4000001ff00 */
[----:B------:R-:W-:Y:S01]  /*21a0*/  @P3 SHF.L.U32 R55, R34, 0x10, RZ ;  /* 0x0000001022373819 */ /* 0x000fe200000006ff */
[----:B------:R-:W-:Y:S01]  /*21b0*/  HFMA2 R54, -RZ, RZ, 0, 0 ;  /* 0x00000000ff367431 */ /* 0x000fe200000001ff */
[----:B------:R-:W-:Y:S01]  /*21c0*/  MOV R64, RZ ;  /* 0x000000ff00407202 */ /* 0x000fe20000000f00 */
[----:B------:R-:W-:Y:S01]  /*21d0*/  @P5 FMUL.FTZ R38, R69, R68 ;  /* 0x0000004445265220 */ /* 0x000fe20000410000 */
[----:B------:R-:W-:Y:S01]  /*21e0*/  @P1 SHF.L.U32 R34, R35, 0x10, RZ ;  /* 0x0000001023221819 */ /* 0x000fe200000006ff */
[----:B------:R-:W-:Y:S01]  /*21f0*/  @P2 FMUL.FTZ R39, R70, R77 ;  /* 0x0000004d46272220 */ /* 0x000fe20000410000 */
[----:B------:R-:W-:Y:S01]  /*2200*/  @P1 FMUL.FTZ R64, R74, R75 ;  /* 0x0000004b4a401220 */ /* 0x000fe20000410000 */
[-C--:B------:R-:W-:Y:S01]  /*2210*/  @P3 FMUL.FTZ R54, R79, R36.reuse ;  /* 0x000000244f363220 */ /* 0x080fe20000410000 */
[----:B------:R-:W-:Y:S01]  /*2220*/  CS2R R68, SRZ ;  /* 0x0000000000447805 */ /* 0x000fe2000001ff00 */
[----:B------:R-:W-:Y:S02]  /*2230*/  HFMA2 R70, -RZ, RZ, 0, 0 ;  /* 0x00000000ff467431 */ /* 0x000fe400000001ff */
[----:B------:R-:W-:Y:S01]  /*2240*/  @P2 FMUL.FTZ R69, R32, R77 ;  /* 0x0000004d20452220 */ /* 0x000fe20000410000 */
[----:B------:R-:W-:Y:S01]  /*2250*/  @P1 FMUL.FTZ R70, R34, R75 ;  /* 0x0000004b22461220 */ /* 0x000fe20000410000 */
[----:B------:R-:W-:Y:S01]  /*2260*/  @P3 FMUL.FTZ R68, R55, R36 ;  /* 0x0000002437443220 */ /* 0x000fe20000410000 */
[----:B------:R-:W-:-:S02]  /*2270*/  F2FP.BF16.F32.PACK_AB R35, R64, R39 ;  /* 0x000000274023723e */ /* 0x000fc400000010ff */
[----:B------:R-:W-:Y:S02]  /*2280*/  F2FP.BF16.F32.PACK_AB R34, R54, R37 ;  /* 0x000000253622723e */ /* 0x000fe400000010ff */
[----:B------:R-:W-:Y:S02]  /*2290*/  F2FP.BF16.F32.PACK_AB R33, R38, R33 ;  /* 0x000000212621723e */ /* 0x000fe400000010ff */
[----:B------:R-:W-:Y:S01]  /*22a0*/  F2FP.BF16.F32.PACK_AB R32, R73, R72 ;  /* 0x000000484920723e */ /* 0x000fe200000010ff */
[----:B------:R-:W-:Y:S06]  /*22b0*/  BRA `(.L_x_415) ;  /* 0x0000000400e07947 */ /* 0x000fec0003800000 */
.L_x_416:
[-CC-:B------:R-:W-:Y:S01]  /*22c0*/  FFMA.FTZ R0, R0, R85.reuse, R84.reuse ;  /* 0x0000005500007223 */ /* 0x180fe20000010054 */
[----:B------:R-:W-:Y:S01]  /*22d0*/  LOP3.LUT P1, RZ, R68, 0xff, RZ, 0xc0, !PT ;  /* 0x000000ff44ff7812 */ /* 0x000fe2000782c0ff */
[-C--:B------:R-:W-:Y:S01]  /*22e0*/  FFMA.FTZ R73, R73, R85.reuse, R84 ;  /* 0x0000005549497223 */ /* 0x080fe20000010054 */
[C---:B-----5:R-:W-:Y:S01]  /*22f0*/  SHF.L.U32 R28, R20.reuse, 0x10, RZ ;  /* 0x00000010141c7819 */ /* 0x060fe200000006ff */
[----:B------:R-:W-:Y:S01]  /*2300*/  FADD.FTZ R0, R67, -R0 ;  /* 0x8000000043007221 */ /* 0x000fe20000010000 */
[----:B------:R-:W-:Y:S01]  /*2310*/  PRMT R30, R20, 0x7632, R30 ;  /* 0x00007632141e7816 */ /* 0x000fe2000000001e */
[-C--:B------:R-:W-:Y:S01]  /*2320*/  FFMA.FTZ R29, R39, R85.reuse, R84 ;  /* 0x00000055271d7223 */ /* 0x080fe20000010054 */
[----:B------:R-:W-:Y:S01]  /*2330*/  LOP3.LUT P2, RZ, R70, 0xff, RZ, 0xc0, !PT ;  /* 0x000000ff46ff7812 */ /* 0x000fe2000784c0ff */
[----:B------:R-:W-:Y:S01]  /*2340*/  FFMA.FTZ R28, R65, R0, R28 ;  /* 0x00000000411c7223 */ /* 0x000fe2000001001c */
[----:B------:R-:W-:Y:S01]  /*2350*/  SHF.L.U32 R39, R30, 0x10, RZ ;  /* 0x000000101e277819 */ /* 0x000fe200000006ff */
[----:B------:R-:W-:Y:S01]  /*2360*/  FADD.FTZ R76, R76, -R73 ;  /* 0x800000494c4c7221 */ /* 0x000fe20000010000 */
[----:B------:R-:W-:Y:S01]  /*2370*/  LOP3.LUT P6, RZ, R71, 0xff, RZ, 0xc0, !PT ;  /* 0x000000ff47ff7812 */ /* 0x000fe200078cc0ff */
[----:B------:R-:W-:Y:S01]  /*2380*/  FMUL.FTZ R30, R28, R64 ;  /* 0x000000401c1e7220 */ /* 0x000fe20000410000 */
[-CC-:B------:R-:W-:Y:S01]  /*2390*/  FFMA.FTZ R69, R69, R85.reuse, R84.reuse ;  /* 0x0000005545457223 */ /* 0x180fe20000010054 */
[----:B------:R-:W-:Y:S01]  /*23a0*/  @P1 SHF.L.U32 R71, R32, 0x10, RZ ;  /* 0x0000001020471819 */ /* 0x000fe200000006ff */
[----:B------:R-:W-:Y:S01]  /*23b0*/  FFMA.FTZ R31, R37, R85, R84 ;  /* 0x00000055251f7223 */ /* 0x000fe20000010054 */
[----:B------:R-:W-:Y:S01]  /*23c0*/  @P1 SHF.L.U32 R73, R24, 0x10, RZ ;  /* 0x0000001018491819 */ /* 0x000fe200000006ff */
[----:B------:R-:W-:Y:S01]  /*23d0*/  FMUL.FTZ R30, R30, UR16 ;  /* 0x000000101e1e7c20 */ /* 0x000fe20008410000 */
[----:B------:R-:W-:Y:S01]  /*23e0*/  FFMA.FTZ R39, R65, R76, R39 ;  /* 0x0000004c41277223 */ /* 0x000fe20000010027 */
[----:B------:R-:W-:Y:S01]  /*23f0*/  MOV R67, RZ ;  /* 0x000000ff00437202 */ /* 0x000fe20000000f00 */
[----:B------:R-:W-:-:S02]  /*2400*/  HFMA2 R37, -RZ, RZ, 0, 0 ;  /* 0x00000000ff257431 */ /* 0x000fc400000001ff */
[-C--:B------:R-:W-:Y:S01]  /*2410*/  @P1 FMUL.FTZ R67, R71, R30.reuse ;  /* 0x0000001e47431220 */ /* 0x080fe20000410000 */
[----:B------:R-:W-:Y:S01]  /*2420*/  @P1 FMUL.FTZ R37, R73, R30 ;  /* 0x0000001e49251220 */ /* 0x000fe20000410000 */
[----:B------:R-:W-:Y:S01]  /*2430*/  SHF.L.U32 R30, R21, 0x10, RZ ;  /* 0x00000010151e7819 */ /* 0x000fe200000006ff */
[----:B------:R-:W-:Y:S01]  /*2440*/  FADD.FTZ R36, R36, -R69 ;  /* 0x8000004524247221 */ /* 0x000fe20000010000 */
[----:B------:R-:W-:Y:S01]  /*2450*/  LOP3.LUT P4, RZ, R74, 0xff, RZ, 0xc0, !PT ;  /* 0x000000ff4aff7812 */ /* 0x000fe2000788c0ff */
[--C-:B------:R-:W-:Y:S01]  /*2460*/  FADD.FTZ R66, R66, -R31.reuse ;  /* 0x8000001f42427221 */ /* 0x100fe20000010000 */
[----:B------:R-:W-:Y:S01]  /*2470*/  LOP3.LUT P3, RZ, R81, 0xff, RZ, 0xc0, !PT ;  /* 0x000000ff51ff7812 */ /* 0x000fe2000786c0ff */
[-C--:B------:R-:W-:Y:S01]  /*2480*/  FFMA.FTZ R75, R75, R85.reuse, R84 ;  /* 0x000000554b4b7223 */ /* 0x080fe20000010054 */
[----:B------:R-:W-:Y:S01]  /*2490*/  @P2 PRMT R68, R32, 0x7632, R68 ;  /* 0x0000763220442816 */ /* 0x000fe20000000044 */
[----:B------:R-:W-:Y:S01]  /*24a0*/  FMUL.FTZ R32, R39, R64 ;  /* 0x0000004027207220 */ /* 0x000fe20000410000 */
[----:B------:R-:W-:Y:S01]  /*24b0*/  PRMT R31, R21, 0x7632, R31 ;  /* 0x00007632151f7816 */ /* 0x000fe2000000001f */
[----:B------:R-:W-:Y:S01]  /*24c0*/  FADD.FTZ R38, R38, -R29 ;  /* 0x8000001d26267221 */ /* 0x000fe20000010000 */
[-CC-:B------:R-:W-:Y:S01]  /*24d0*/  FFMA.FTZ R80, R80, R85.reuse, R84.reuse ;  /* 0x0000005550507223 */ /* 0x180fe20000010054 */
[----:B------:R-:W-:Y:S01]  /*24e0*/  FFMA.FTZ R82, R82, R85, R84 ;  /* 0x0000005552527223 */ /* 0x000fe20000010054 */
[----:B------:R-:W-:Y:S01]  /*24f0*/  @P2 SHF.L.U32 R81, R68, 0x10, RZ ;  /* 0x0000001044512819 */ /* 0x000fe200000006ff */
[----:B------:R-:W-:Y:S01]  /*2500*/  FFMA.FTZ R29, R65, R36, R30 ;  /* 0x00000024411d7223 */ /* 0x000fe2000001001e */
[----:B------:R-:W-:-:S02]  /*2510*/  @P2 IMAD.U32 R85, R56, 0x10000, RZ ;  /* 0x0001000038552824 */ /* 0x000fc400078e00ff */
[----:B------:R-:W-:Y:S01]  /*2520*/  FMUL.FTZ R32, R32, UR16 ;  /* 0x0000001020207c20 */ /* 0x000fe20008410000 */
[----:B------:R-:W-:Y:S01]  /*2530*/  ISETP.GE.U32.AND P1, PT, R54, RZ, PT ;  /* 0x000000ff3600720c */ /* 0x000fe20003f26070 */
[----:B------:R-:W-:Y:S01]  /*2540*/  FADD.FTZ R78, R78, -R75 ;  /* 0x8000004b4e4e7221 */ /* 0x000fe20000010000 */
[----:B------:R-:W-:Y:S01]  /*2550*/  SHF.L.U32 R36, R31, 0x10, RZ ;  /* 0x000000101f247819 */ /* 0x000fe200000006ff */
[----:B------:R-:W-:Y:S01]  /*2560*/  FADD.FTZ R80, R77, -R80 ;  /* 0x800000504d507221 */ /* 0x000fe20000010000 */
[----:B------:R-:W-:Y:S01]  /*2570*/  LOP3.LUT P5, RZ, R72, 0xff, RZ, 0xc0, !PT ;  /* 0x000000ff48ff7812 */ /* 0x000fe200078ac0ff */
[----:B------:R-:W-:Y:S01]  /*2580*/  HFMA2 R72, -RZ, RZ, 0, 0 ;  /* 0x00000000ff487431 */ /* 0x000fe200000001ff */
[C---:B------:R-:W-:Y:S01]  /*2590*/  PRMT R30, R22.reuse, 0x7632, R30 ;  /* 0x00007632161e7816 */ /* 0x040fe2000000001e */
[-C--:B------:R-:W-:Y:S01]  /*25a0*/  @P2 FMUL.FTZ R72, R85, R32.reuse ;  /* 0x0000002055482220 */ /* 0x080fe20000410000 */
[----:B------:R-:W-:Y:S01]  /*25b0*/  MOV R0, RZ ;  /* 0x000000ff00007202 */ /* 0x000fe20000000f00 */
[----:B------:R-:W-:Y:S01]  /*25c0*/  @P2 FMUL.FTZ R0, R81, R32 ;  /* 0x0000002051002220 */ /* 0x000fe20000410000 */
[----:B------:R-:W-:Y:S01]  /*25d0*/  ISETP.GE.U32.AND.EX P1, PT, R55, 0x1000000, PT, P1 ;  /* 0x010000003700780c */ /* 0x000fe20003f26110 */
[----:B------:R-:W-:Y:S01]  /*25e0*/  FFMA.FTZ R36, R65, R78, R36 ;  /* 0x0000004e41247223 */ /* 0x000fe20000010024 */
[----:B------:R-:W-:Y:S01]  /*25f0*/  PRMT R32, R23, 0x7632, R32 ;  /* 0x0000763217207816 */ /* 0x000fe20000000020 */
[----:B------:R-:W-:Y:S01]  /*2600*/  FADD.FTZ R82, R79, -R82 ;  /* 0x800000524f527221 */ /* 0x000fe20000010000 */
[----:B------:R-:W-:Y:S01]  /*2610*/  SHF.L.U32 R55, R22, 0x10, RZ ;  /* 0x0000001016377819 */ /* 0x000fe200000006ff */
[----:B------:R-:W-:Y:S01]  /*2620*/  FMUL.FTZ R54, R36, R64 ;  /* 0x0000004024367220 */ /* 0x000fe20000410000 */
[----:B------:R-:W-:-:S02]  /*2630*/  SHF.L.U32 R31, R30, 0x10, RZ ;  /* 0x000000101e1f7819 */ /* 0x000fc400000006ff */
[----:B------:R-:W-:Y:S01]  /*2640*/  SHF.L.U32 R69, R23, 0x10, RZ ;  /* 0x0000001017457819 */ /* 0x000fe200000006ff */
[C---:B------:R-:W-:Y:S01]  /*2650*/  FFMA.FTZ R55, R65.reuse, R38, R55 ;  /* 0x0000002641377223 */ /* 0x040fe20000010037 */
[C---:B------:R-:W-:Y:S01]  /*2660*/  @P4 SHF.L.U32 R77, R34.reuse, 0x10, RZ ;  /* 0x00000010224d4819 */ /* 0x040fe200000006ff */
[----:B------:R-:W-:Y:S01]  /*2670*/  FFMA.FTZ R30, R65, R80, R31 ;  /* 0x00000050411e7223 */ /* 0x000fe2000001001f */
[----:B------:R-:W-:Y:S01]  /*2680*/  @P3 PRMT R74, R34, 0x7632, R74 ;  /* 0x00007632224a3816 */ /* 0x000fe2000000004a */
[----:B------:R-:W-:Y:S01]  /*2690*/  FMUL.FTZ R34, R29, R64 ;  /* 0x000000401d227220 */ /* 0x000fe20000410000 */
[----:B------:R-:W-:Y:S01]  /*26a0*/  SHF.L.U32 R71, R32, 0x10, RZ ;  /* 0x0000001020477819 */ /* 0x000fe200000006ff */
[----:B------:R-:W-:Y:S01]  /*26b0*/  FFMA.FTZ R31, R65, R66, R69 ;  /* 0x00000042411f7223 */ /* 0x000fe20000010045 */
[----:B------:R-:W-:Y:S01]  /*26c0*/  LOP3.LUT P2, RZ, R83, 0xff, RZ, 0xc0, !PT ;  /* 0x000000ff53ff7812 */ /* 0x000fe2000784c0ff */
[----:B------:R-:W-:Y:S02]  /*26d0*/  @P6 IMAD.U32 R69, R33, 0x10000, RZ ;  /* 0x0001000021456824 */ /* 0x000fe400078e00ff */
[----:B------:R-:W-:Y:S01]  /*26e0*/  FMUL.FTZ R34, R34, UR16 ;  /* 0x0000001022227c20 */ /* 0x000fe20008410000 */
[----:B------:R-:W-:Y:S01]  /*26f0*/  FMUL.FTZ R70, R54, UR16 ;  /* 0x0000001036467c20 */ /* 0x000fe20008410000 */
[----:B------:R-:W-:Y:S01]  /*2700*/  FFMA.FTZ R38, R65, R82, R71 ;  /* 0x0000005241267223 */ /* 0x000fe20000010047 */
[----:B------:R-:W-:Y:S01]  /*2710*/  FMUL.FTZ R54, R55, R64 ;  /* 0x0000004037367220 */ /* 0x000fe20000410000 */
[----:B------:R-:W-:Y:S01]  /*2720*/  @P6 SHF.L.U32 R71, R25, 0x10, RZ ;  /* 0x0000001019476819 */ /* 0x000fe200000006ff */
[----:B------:R-:W-:Y:S01]  /*2730*/  HFMA2 R32, -RZ, RZ, 0, 0 ;  /* 0x00000000ff207431 */ /* 0x000fe200000001ff */
[----:B------:R-:W-:Y:S01]  /*2740*/  MOV R65, RZ ;  /* 0x000000ff00417202 */ /* 0x000fe20000000f00 */
[----:B------:R-:W-:Y:S01]  /*2750*/  @P6 FMUL.FTZ R65, R69, R34 ;  /* 0x0000002245416220 */ /* 0x000fe20000410000 */
[----:B------:R-:W-:Y:S01]  /*2760*/  @P4 SHF.L.U32 R79, R26, 0x10, RZ ;  /* 0x000000101a4f4819 */ /* 0x000fe200000006ff */
[----:B------:R-:W-:Y:S01]  /*2770*/  FMUL.FTZ R69, R30, R64 ;  /* 0x000000401e457220 */ /* 0x000fe20000410000 */
[----:B------:R-:W-:Y:S01]  /*2780*/  @P5 PRMT R68, R33, 0x7632, R68 ;  /* 0x0000763221445816 */ /* 0x000fe20000000044 */
[----:B------:R-:W-:Y:S01]  /*2790*/  FMUL.FTZ R54, R54, UR16 ;  /* 0x0000001036367c20 */ /* 0x000fe20008410000 */
[----:B------:R-:W-:Y:S01]  /*27a0*/  @P6 FMUL.FTZ R32, R71, R34 ;  /* 0x0000002247206220 */ /* 0x000fe20000410000 */
[----:B------:R-:W-:Y:S01]  /*27b0*/  MOV R71, RZ ;  /* 0x000000ff00477202 */ /* 0x000fe20000000f00 */
[----:B------:R-:W-:Y:S01]  /*27c0*/  HFMA2 R34, -RZ, RZ, 0, 0 ;  /* 0x00000000ff227431 */ /* 0x000fe200000001ff */
[----:B------:R-:W-:Y:S01]  /*27d0*/  @P5 SHF.L.U32 R73, R68, 0x10, RZ ;  /* 0x0000001044495819 */ /* 0x000fe200000006ff */
[----:B------:R-:W-:-:S02]  /*27e0*/  @P3 IMAD.U32 R81, R74, 0x10000, RZ ;  /* 0x000100004a513824 */ /* 0x000fc400078e00ff */
[----:B------:R-:W-:Y:S01]  /*27f0*/  FMUL.FTZ R76, R69, UR16 ;  /* 0x00000010454c7c20 */ /* 0x000fe20008410000 */
[-C--:B------:R-:W-:Y:S01]  /*2800*/  @P4 FMUL.FTZ R71, R77, R54.reuse ;  /* 0x000000364d474220 */ /* 0x080fe20000410000 */
[----:B------:R-:W-:Y:S01]  /*2810*/  @P4 FMUL.FTZ R34, R79, R54 ;  /* 0x000000364f224220 */ /* 0x000fe20000410000 */
[-C--:B------:R-:W-:Y:S01]  /*2820*/  FMUL.FTZ R54, R31, R64.reuse ;  /* 0x000000401f367220 */ /* 0x080fe20000410000 */
[----:B------:R-:W-:Y:S01]  /*2830*/  @P5 SHF.L.U32 R75, R53, 0x10, RZ ;  /* 0x00000010354b5819 */ /* 0x000fe200000006ff */
[----:B------:R-:W-:Y:S01]  /*2840*/  FMUL.FTZ R64, R38, R64 ;  /* 0x0000004026407220 */ /* 0x000fe20000410000 */
[----:B------:R-:W-:Y:S01]  /*2850*/  MOV R68, RZ ;  /* 0x000000ff00447202 */ /* 0x000fe20000000f00 */
[----:B------:R-:W-:Y:S01]  /*2860*/  @P3 FMUL.FTZ R68, R81, R76 ;  /* 0x0000004c51443220 */ /* 0x000fe20000410000 */
[----:B------:R-:W-:Y:S01]  /*2870*/  MOV R66, RZ ;  /* 0x000000ff00427202 */ /* 0x000fe20000000f00 */
[-C--:B------:R-:W-:Y:S01]  /*2880*/  @P5 FMUL.FTZ R66, R73, R70.reuse ;  /* 0x0000004649425220 */ /* 0x080fe20000410000 */
[C---:B------:R-:W-:Y:S01]  /*2890*/  @P2 SHF.L.U32 R33, R35.reuse, 0x10, RZ ;  /* 0x0000001023212819 */ /* 0x040fe200000006ff */
[----:B------:R-:W-:Y:S01]  /*28a0*/  HFMA2 R73, -RZ, RZ, 0, 0 ;  /* 0x00000000ff497431 */ /* 0x000fe200000001ff */
[----:B------:R-:W-:Y:S01]  /*28b0*/  @P1 PRMT R35, R35, 0x7632, R35 ;  /* 0x0000763223231816 */ /* 0x000fe20000000023 */
[----:B------:R-:W-:Y:S01]  /*28c0*/  FMUL.FTZ R54, R54, UR16 ;  /* 0x0000001036367c20 */ /* 0x000fe20008410000 */
[----:B------:R-:W-:Y:S01]  /*28d0*/  @P3 SHF.L.U32 R79, R52, 0x10, RZ ;  /* 0x00000010344f3819 */ /* 0x000fe200000006ff */
[----:B------:R-:W-:Y:S01]  /*28e0*/  FMUL.FTZ R64, R64, UR16 ;  /* 0x0000001040407c20 */ /* 0x000fe20008410000 */
[----:B------:R-:W-:Y:S01]  /*28f0*/  @P2 SHF.L.U32 R81, R27, 0x10, RZ ;  /* 0x000000101b512819 */ /* 0x000fe200000006ff */
[----:B------:R-:W-:Y:S01]  /*2900*/  @P5 FMUL.FTZ R73, R75, R70 ;  /* 0x000000464b495220 */ /* 0x000fe20000410000 */
[----:B------:R-:W-:-:S02]  /*2910*/  @P1 SHF.L.U32 R83, R51, 0x10, RZ ;  /* 0x0000001033531819 */ /* 0x000fc400000006ff */
        /* <DEDUP_REMOVED lines=17> */
[----:B------:R-:W-:-:S07]  /*2a30*/  F2FP.BF16.F32.PACK_AB R32, R72, R37 ;  /* 0x000000254820723e */ /* 0x000fce00000010ff */
.L_x_415:
        /* <DEDUP_REMOVED lines=21> */
.L_x_411:
[----:B0-----:R-:W-:Y:S01]  /*2b90*/  MOV R34, R4 ;  /* 0x0000000400227202 */ /* 0x001fe20000000f00 */
[----:B------:R-:W-:Y:S01]  /*2ba0*/  IMAD.MOV.U32 R21, RZ, RZ, R44 ;  /* 0x000000ffff157224 */ /* 0x000fe200078e002c */
[----:B------:R-:W-:Y:S01]  /*2bb0*/  MOV R35, R5 ;  /* 0x0000000500237202 */ /* 0x000fe20000000f00 */
[----:B------:R-:W-:Y:S01]  /*2bc0*/  IMAD.MOV.U32 R30, RZ, RZ, R8 ;  /* 0x000000ffff1e7224 */ /* 0x000fe200078e0008 */
        /* <DEDUP_REMOVED lines=20> */
.L_x_410:
[----:B------:R-:W-:Y:S05]  /*2d10*/  BSYNC B0 ;  /* 0x0000000000007941 */ /* 0x000fea0003800000 */
.L_x_409:
[----:B------:R-:W0:Y:S01]  /*2d20*/  S2R R3, SR_CgaCtaId ;  /* 0x0000000000037919 */ /* 0x000e220000008800 */
[----:B------:R-:W-:Y:S01]  /*2d30*/  MOV R0, 0x400 ;  /* 0x0000040000007802 */ /* 0x000fe20000000f00 */
[----:B------:R-:W-:Y:S05]  /*2d40*/  WARPSYNC.ALL ;  /* 0x0000000000007948 */ /* 0x000fea0003800000 */
[----:B------:R-:W1:Y:S01]  /*2d50*/  LDCU.128 UR20, c[0x0][0x440] ;  /* 0x00008800ff1477ac */ /* 0x000e620008000c00 */
[----:B------:R-:W2:Y:S01]  /*2d60*/  LDCU.64 UR10, c[0x0][0x460] ;  /* 0x00008c00ff0a77ac */ /* 0x000ea20008000a00 */
[----:B0-----:R-:W-:-:S05]  /*2d70*/  LEA R3, R3, R0, 0x18 ;  /* 0x0000000003037211 */ /* 0x001fca00078ec0ff */
[C---:B------:R-:W-:Y:S01]  /*2d80*/  IMAD R0, R18.reuse, 0x20, R3 ;  /* 0x0000002012007824 */ /* 0x040fe200078e0203 */
[----:B------:R-:W-:-:S04]  /*2d90*/  LEA R3, R18, R3, 0x2 ;  /* 0x0000000312037211 */ /* 0x000fc800078e10ff */
[----:B------:R0:W-:Y:S04]  /*2da0*/  STS.128 [R0], R24 ;  /* 0x0000001800007388 */ /* 0x0001e80000000c00 */
[----:B------:R-:W-:Y:S01]  /*2db0*/  STS.128 [R0+0x10], R28 ;  /* 0x0000101c00007388 */ /* 0x000fe20000000c00 */
[----:B------:R-:W-:Y:S08]  /*2dc0*/  BAR.SYNC.DEFER_BLOCKING 0x0 ;  /* 0x0000000000007b1d */ /* 0x000ff00000010000 */
[----:B0-----:R-:W0:Y:S01]  /*2dd0*/  LDC R26, c[0x0][0x388] ;  /* 0x0000e200ff1a7b82 */ /* 0x001e220000000800 */
[----:B------:R-:W3:Y:S04]  /*2de0*/  LDS R2, [R3] ;  /* 0x0000000003027984 */ /* 0x000ee80000000800 */
[----:B------:R-:W4:Y:S04]  /*2df0*/  LDS R9, [R3+0x400] ;  /* 0x0004000003097984 */ /* 0x000f280000000800 */
[----:B------:R-:W5:Y:S04]  /*2e00*/  LDS R8, [R3+0x200] ;  /* 0x0002000003087984 */ /* 0x000f680000000800 */
[----:B------:R-:W1:Y:S04]  /*2e10*/  LDS R11, [R3+0x600] ;  /* 0x00060000030b7984 */ /* 0x000e680000000800 */
[----:B------:R-:W2:Y:S04]  /*2e20*/  LDS R17, [R3+0x800] ;  /* 0x0008000003117984 */ /* 0x000ea80000000800 */
[----:B------:R-:W0:Y:S04]  /*2e30*/  LDS R19, [R3+0xa00] ;  /* 0x000a000003137984 */ /* 0x000e280000000800 */
[----:B------:R-:W0:Y:S04]  /*2e40*/  LDS R37, [R3+0xc00] ;  /* 0x000c000003257984 */ /* 0x000e280000000800 */
[----:B------:R-:W0:Y:S01]  /*2e50*/  LDS R25, [R3+0xe00] ;  /* 0x000e000003197984 */ /* 0x000e220000000800 */
[----:B------:R-:W-:Y:S01]  /*2e60*/  BAR.SYNC.DEFER_BLOCKING 0x0 ;  /* 0x0000000000007b1d */ /* 0x000fe20000010000 */
[----:B---3--:R-:W-:-:S04]  /*2e70*/  FADD.FTZ R2, RZ, R2 ;  /* 0x00000002ff027221 */ /* 0x008fc80000010000 */
[----:B----4-:R-:W-:Y:S01]  /*2e80*/  FADD.FTZ R2, R2, R9 ;  /* 0x0000000902027221 */ /* 0x010fe20000010000 */
[----:B-----5:R-:W-:-:S04]  /*2e90*/  FADD.FTZ R8, RZ, R8 ;  /* 0x00000008ff087221 */ /* 0x020fc80000010000 */
[----:B-1----:R-:W-:Y:S01]  /*2ea0*/  FADD.FTZ R8, R8, R11 ;  /* 0x0000000b08087221 */ /* 0x002fe20000010000 */
[----:B------:R-:W-:Y:S01]  /*2eb0*/  STS.128 [R0], R20 ;  /* 0x0000001400007388 */ /* 0x000fe20000000c00 */
[----:B--2---:R-:W-:-:S03]  /*2ec0*/  FADD.FTZ R2, R2, R17 ;  /* 0x0000001102027221 */ /* 0x004fc60000010000 */
        /* <DEDUP_REMOVED lines=21> */
[----:B-----5:R-:W-:Y:S01]  /*3020*/  FADD.FTZ R16, R16, R39 ;  /* 0x0000002710107221 */ /* 0x020fe20000010000 */
        /* <DEDUP_REMOVED lines=9> */
[C---:B------:R-:W-:Y:S01]  /*30c0*/  IADD3 R2, P0, PT, R6.reuse, UR22, RZ ;  /* 0x0000001606027c10 */ /* 0x040fe2000ff1e0ff */
[----:B------:R-:W1:Y:S01]  /*30d0*/  LDS R21, [R3+0x200] ;  /* 0x0002000003157984 */ /* 0x000e620000000800 */
[C---:B------:R-:W-:Y:S02]  /*30e0*/  IADD3 R4, P1, PT, R6.reuse, UR20, RZ ;  /* 0x0000001406047c10 */ /* 0x040fe4000ff3e0ff */
[----:B------:R-:W-:Y:S01]  /*30f0*/  IADD3 R6, P2, PT, R6, UR10, RZ ;  /* 0x0000000a06067c10 */ /* 0x000fe2000ff5e0ff */
[----:B------:R-:W2:Y:S01]  /*3100*/  LDS R23, [R3+0x400] ;  /* 0x0004000003177984 */ /* 0x000ea20000000800 */
[----:B------:R-:W-:-:S03]  /*3110*/  IADD3.X R5, PT, PT, R7, UR21, RZ, P1, !PT ;  /* 0x0000001507057c10 */ /* 0x000fc60008ffe4ff */
[----:B------:R-:W3:Y:S04]  /*3120*/  LDS R22, [R3+0x600] ;  /* 0x0006000003167984 */ /* 0x000ee80000000800 */
[----:B------:R-:W4:Y:S04]  /*3130*/  LDS R33, [R3+0x800] ;  /* 0x0008000003217984 */ /* 0x000f280000000800 */
[----:B------:R-:W5:Y:S04]  /*3140*/  LDS R24, [R3+0xa00] ;  /* 0x000a000003187984 */ /* 0x000f680000000800 */
[----:B------:R-:W5:Y:S04]  /*3150*/  LDS R35, [R3+0xc00] ;  /* 0x000c000003237984 */ /* 0x000f680000000800 */
[----:B------:R0:W5:Y:S02]  /*3160*/  LDS R0, [R3+0xe00] ;  /* 0x000e000003007984 */ /* 0x0001640000000800 */
[----:B0-----:R-:W-:-:S02]  /*3170*/  IADD3.X R3, PT, PT, R7, UR23, RZ, P0, !PT ;  /* 0x0000001707037c10 */ /* 0x001fc400087fe4ff */
[----:B------:R-:W-:Y:S01]  /*3180*/  IADD3.X R7, PT, PT, R7, UR11, RZ, P2, !PT ;  /* 0x0000000b07077c10 */ /* 0x000fe200097fe4ff */
[----:B------:R-:W-:Y:S02]  /*3190*/  FADD.FTZ R20, RZ, R20 ;  /* 0x00000014ff147221 */ /* 0x000fe40000010000 */
[----:B------:R-:W-:Y:S01]  /*31a0*/  STG.E desc[UR8][R2.64], R41 ;  /* 0x0000002902007986 */ /* 0x000fe2000c101908 */
[----:B-1----:R-:W-:-:S03]  /*31b0*/  FADD.FTZ R21, RZ, R21 ;  /* 0x00000015ff157221 */ /* 0x002fc60000010000 */
[----:B------:R-:W-:Y:S01]  /*31c0*/  STG.E desc[UR8][R4.64], R37 ;  /* 0x0000002504007986 */ /* 0x000fe2000c101908 */
        /* <DEDUP_REMOVED lines=11> */
.L_x_412:
[----:B------:R-:W-:Y:S01]  /*3280*/  HFMA2 R32, -RZ, RZ, 0, 5.9604644775390625e-08 ;  /* 0x00000001ff207431 */ /* 0x000fe200000001ff */
[----:B------:R-:W-:Y:S01]  /*3290*/  BSSY B2, `(.L_x_418) ;  /* 0x0000007000027945 */ /* 0x000fe20003800000 */
[----:B------:R-:W-:Y:S02]  /*32a0*/  MOV R91, R35 ;  /* 0x00000023005b7202 */ /* 0x000fe40000000f00 */
[----:B------:R-:W-:Y:S02]  /*32b0*/  MOV R33, 0x1f ;  /* 0x0000001f00217802 */ /* 0x000fe40000000f00 */
[----:B------:R-:W-:-:S07]  /*32c0*/  MOV R34, 0xffffffff ;  /* 0xffffffff00227802 */ /* 0x000fce0000000f00 */
[----:B-----5:R-:W-:Y:S05]  /*32d0*/  WARPSYNC.COLLECTIVE R34, `(.L_x_419) ;  /* 0x0000000022087348 */ /* 0x020fea0003c00000 */
[----:B------:R0:W1:Y:S02]  /*32e0*/  SHFL.BFLY P3, R92, R91, R32, R33 ;  /* 0x0c0000205b5c7389 */ /* 0x0000640000060021 */
[----:B01---5:R-:W-:Y:S05]  /*32f0*/  ENDCOLLECTIVE ;  /* 0x000000000000791b */ /* 0x023fea0003800000 */
.L_x_419:
[----:B------:R-:W-:Y:S05]  /*3300*/  BSYNC B2 ;  /* 0x0000000000027941 */ /* 0x000fea0003800000 */
.L_x_418:
[----:B------:R-:W-:Y:S01]  /*3310*/  MOV R32, R92 ;  /* 0x0000005c00207202 */ /* 0x000fe20000000f00 */
[----:B------:R-:W-:Y:S01]  /*3320*/  IMAD.MOV.U32 R33, RZ, RZ, 0x1f ;  /* 0x0000001fff217424 */ /* 0x000fe200078e00ff */
[----:B------:R-:W-:Y:S02]  /*3330*/  MOV R91, R84 ;  /* 0x00000054005b7202 */ /* 0x000fe40000000f00 */
[----:B------:R-:W-:Y:S01]  /*3340*/  MOV R34, 0xffffffff ;  /* 0xffffffff00227802 */ /* 0x000fe20000000f00 */
[----:B------:R-:W-:Y:S01]  /*3350*/  FADD.FTZ R86, R35, R32 ;  /* 0x0000002023567221 */ /* 0x000fe20000010000 */
[----:B------:R-:W-:-:S07]  /*3360*/  HFMA2 R32, -RZ, RZ, 0, 5.9604644775390625e-08 ;  /* 0x00000001ff207431 */ /* 0x000fce00000001ff */
[----:B------:R-:W-:Y:S05]  /*3370*/  WARPSYNC.COLLECTIVE R34, `(.L_x_420) ;  /* 0x0000000022087348 */ /* 0x000fea0003c00000 */
[----:B------:R0:W1:Y:S02]  /*3380*/  SHFL.BFLY P3, R92, R91, R32, R33 ;  /* 0x0c0000205b5c7389 */ /* 0x0000640000060021 */
[----:B01----:R-:W-:Y:S05]  /*3390*/  ENDCOLLECTIVE ;  /* 0x000000000000791b */ /* 0x003fea0003800000 */
.L_x_420:
[----:B------:R-:W-:Y:S01]  /*33a0*/  MOV R91, R86 ;  /* 0x00000056005b7202 */ /* 0x000fe20000000f00 */
[----:B------:R-:W-:Y:S01]  /*33b0*/  HFMA2 R32, -RZ, RZ, 0, 1.1920928955078125e-07 ;  /* 0x00000002ff207431 */ /* 0x000fe200000001ff */
[----:B------:R-:W-:-:S07]  /*33c0*/  MOV R85, R92 ;  /* 0x0000005c00557202 */ /* 0x000fce0000000f00 */
[----:B------:R-:W-:Y:S05]  /*33d0*/  WARPSYNC.COLLECTIVE R34, `(.L_x_421) ;  /* 0x0000000022087348 */ /* 0x000fea0003c00000 */
[----:B------:R0:W1:Y:S02]  /*33e0*/  SHFL.BFLY P3, R92, R91, R32, R33 ;  /* 0x0c0000205b5c7389 */ /* 0x0000640000060021 */
[----:B01----:R-:W-:Y:S05]  /*33f0*/  ENDCOLLECTIVE ;  /* 0x000000000000791b */ /* 0x003fea0003800000 */
.L_x_421:
[----:B------:R-:W-:-:S05]  /*3400*/  FADD.FTZ R87, R84, R85 ;  /* 0x0000005554577221 */ /* 0x000fca0000010000 */
[----:B------:R-:W-:Y:S02]  /*3410*/  MOV R91, R87 ;  /* 0x00000057005b7202 */ /* 0x000fe40000000f00 */
[----:B------:R-:W-:-:S07]  /*3420*/  MOV R85, R92 ;  /* 0x0000005c00557202 */ /* 0x000fce0000000f00 */
[----:B------:R-:W-:Y:S05]  /*3430*/  WARPSYNC.COLLECTIVE R34, `(.L_x_422) ;  /* 0x0000000022087348 */ /* 0x000fea0003c00000 */
[----:B------:R0:W1:Y:S02]  /*3440*/  SHFL.BFLY P3, R92, R91, R32, R33 ;  /* 0x0c0000205b5c7389 */ /* 0x0000640000060021 */
[----:B01----:R-:W-:Y:S05]  /*3450*/  ENDCOLLECTIVE ;  /* 0x000000000000791b */ /* 0x003fea0003800000 */
.L_x_422:
[----:B------:R-:W-:-:S05]  /*3460*/  FADD.FTZ R89, R86, R85 ;  /* 0x0000005556597221 */ /* 0x000fca0000010000 */
[----:B------:R-:W-:Y:S01]  /*3470*/  MOV R91, R89 ;  /* 0x00000059005b7202 */ /* 0x000fe20000000f00 */
[----:B------:R-:W-:Y:S01]  /*3480*/  HFMA2 R32, -RZ, RZ, 0, 2.384185791015625e-07 ;  /* 0x00000004ff207431 */ /* 0x000fe200000001ff */
[----:B------:R-:W-:-:S07]  /*3490*/  MOV R88, R92 ;  /* 0x0000005c00587202 */ /* 0x000fce0000000f00 */
[----:B------:R-:W-:Y:S05]  /*34a0*/  WARPSYNC.COLLECTIVE R34, `(.L_x_423) ;  /* 0x0000000022087348 */ /* 0x000fea0003c00000 */
[----:B------:R0:W1:Y:S02]  /*34b0*/  SHFL.BFLY P3, R92, R91, R32, R33 ;  /* 0x0c0000205b5c7389 */ /* 0x0000640000060021 */
[----:B01----:R-:W-:Y:S05]  /*34c0*/  ENDCOLLECTIVE ;  /* 0x000000000000791b */ /* 0x003fea0003800000 */
.L_x_423:
[----:B------:R-:W-:-:S04]  /*34d0*/  FADD.FTZ R88, R87, R88 ;  /* 0x0000005857587221 */ /* 0x000fc80000010000 */
[----:B------:R-:W-:Y:S01]  /*34e0*/  IMAD.MOV.U32 R91, RZ, RZ, R88 ;  /* 0x000000ffff5b7224 */ /* 0x000fe200078e0058 */
[----:B------:R-:W-:-:S07]  /*34f0*/  MOV R90, R92 ;  /* 0x0000005c005a7202 */ /* 0x000fce0000000f00 */
[----:B------:R-:W-:Y:S05]  /*3500*/  WARPSYNC.COLLECTIVE R34, `(.L_x_424) ;  /* 0x0000000022087348 */ /* 0x000fea0003c00000 */
[----:B------:R0:W1:Y:S02]  /*3510*/  SHFL.BFLY P3, R92, R91, R32, R33 ;  /* 0x0c0000205b5c7389 */ /* 0x0000640000060021 */
[----:B01----:R-:W-:Y:S05]  /*3520*/  ENDCOLLECTIVE ;  /* 0x000000000000791b */ /* 0x003fea0003800000 */
.L_x_424:
[----:B------:R-:W-:-:S05]  /*3530*/  FADD.FTZ R90, R89, R90 ;  /* 0x0000005a595a7221 */ /* 0x000fca0000010000 */
[----:B------:R-:W-:Y:S01]  /*3540*/  MOV R91, R90 ;  /* 0x0000005a005b7202 */ /* 0x000fe20000000f00 */
[----:B------:R-:W-:Y:S01]  /*3550*/  HFMA2 R32, -RZ, RZ, 0, 4.76837158203125e-07 ;  /* 0x00000008ff207431 */ /* 0x000fe200000001ff */
[----:B------:R-:W-:-:S07]  /*3560*/  MOV R85, R92 ;  /* 0x0000005c00557202 */ /* 0x000fce0000000f00 */
[----:B------:R-:W-:Y:S05]  /*3570*/  WARPSYNC.COLLECTIVE R34, `(.L_x_425) ;  /* 0x0000000022087348 */ /* 0x000fea0003c00000 */
[----:B------:R0:W1:Y:S02]  /*3580*/  SHFL.BFLY P3, R92, R91, R32, R33 ;  /* 0x0c0000205b5c7389 */ /* 0x0000640000060021 */
[----:B01----:R-:W-:Y:S05]  /*3590*/  ENDCOLLECTIVE ;  /* 0x000000000000791b */ /* 0x003fea0003800000 */
.L_x_425:
[----:B------:R-:W-:-:S05]  /*35a0*/  FADD.FTZ R35, R88, R85 ;  /* 0x0000005558237221 */ /* 0x000fca0000010000 */
[----:B------:R-:W-:Y:S02]  /*35b0*/  MOV R91, R35 ;  /* 0x00000023005b7202 */ /* 0x000fe40000000f00 */
[----:B------:R-:W-:-:S07]  /*35c0*/  MOV R85, R92 ;  /* 0x0000005c00557202 */ /* 0x000fce0000000f00 */
[----:B------:R-:W-:Y:S05]  /*35d0*/  WARPSYNC.COLLECTIVE R34, `(.L_x_426) ;  /* 0x0000000022087348 */ /* 0x000fea0003c00000 */
[----:B------:R0:W1:Y:S02]  /*35e0*/  SHFL.BFLY P3, R92, R91, R32, R33 ;  /* 0x0c0000205b5c7389 */ /* 0x0000640000060021 */
[----:B01----:R-:W-:Y:S05]  /*35f0*/  ENDCOLLECTIVE ;  /* 0x000000000000791b */ /* 0x003fea0003800000 */
.L_x_426:
[----:B------:R-:W-:-:S05]  /*3600*/  FADD.FTZ R84, R90, R85 ;  /* 0x000000555a547221 */ /* 0x000fca0000010000 */
[----:B------:R-:W-:Y:S01]  /*3610*/  MOV R91, R84 ;  /* 0x00000054005b7202 */ /* 0x000fe20000000f00 */
[----:B------:R-:W-:Y:S02]  /*3620*/  HFMA2 R32, -RZ, RZ, 0, 9.5367431640625e-07 ;  /* 0x00000010ff207431 */ /* 0x000fe400000001ff */
[----:B------:R-:W-:-:S07]  /*3630*/  FADD.FTZ R85, R35, R92 ;  /* 0x0000005c23557221 */ /* 0x000fce0000010000 */
[----:B------:R-:W-:Y:S05]  /*3640*/  WARPSYNC.COLLECTIVE R34, `(.L_x_427) ;  /* 0x0000000022087348 */ /* 0x000fea0003c00000 */
[----:B------:R0:W1:Y:S02]  /*3650*/  SHFL.BFLY P3, R92, R91, R32, R33 ;  /* 0x0c0000205b5c7389 */ /* 0x0000640000060021 */
[----:B01----:R-:W-:Y:S05]  /*3660*/  ENDCOLLECTIVE ;  /* 0x000000000000791b */ /* 0x003fea0003800000 */
.L_x_427:
[----:B------:R-:W-:Y:S02]  /*3670*/  MOV R91, R85 ;  /* 0x00000055005b7202 */ /* 0x000fe40000000f00 */
[----:B------:R-:W-:-:S07]  /*3680*/  MOV R87, R92 ;  /* 0x0000005c00577202 */ /* 0x000fce0000000f00 */
[----:B------:R-:W-:Y:S05]  /*3690*/  WARPSYNC.COLLECTIVE R34, `(.L_x_428) ;  /* 0x0000000022087348 */ /* 0x000fea0003c00000 */
[----:B------:R0:W1:Y:S02]  /*36a0*/  SHFL.BFLY P3, R92, R91, R32, R33 ;  /* 0x0c0000205b5c7389 */ /* 0x0000640000060021 */
[----:B01----:R-:W-:Y:S05]  /*36b0*/  ENDCOLLECTIVE ;  /* 0x000000000000791b */ /* 0x003fea0003800000 */
.L_x_428:
[----:B------:R-:W-:Y:S01]  /*36c0*/  MOV R86, R92 ;  /* 0x0000005c00567202 */ /* 0x000fe20000000f00 */
[----:B------:R-:W-:Y:S06]  /*36d0*/  BRA `(.L_x_429) ;  /* 0xffffffd400987947 */ /* 0x000fec000383ffff */
.L_x_430:
        /* <DEDUP_REMOVED lines=10> */
.L_x_6351:


//--------------------- .text._ZN10layer_norm22ln_bwd_finalize_kernelINS_22Kernel_traits_finalizeILj256E13__nv_bfloat16S2_S2_S2_fjLb1ELj1024ELj4ENS_18Kernel_traits_baseILj256ES2_S2_S2_S2_fjLj1024EEEEELb1ELb0EEEvNS_9BwdParamsE --------------------------
	.section	.text._ZN10layer_norm22ln_bwd_finalize_kernelINS_22Kernel_traits_finalizeILj256E13__nv_bfloat16S2_S2_S2_fjLb1ELj1024ELj4ENS_18Kernel_traits_baseILj256ES2_S2_S2_S2_fjLj1024EEEEELb1ELb0EEEvNS_9BwdParamsE,"ax",@progbits
	.align	128
        .global         _ZN10layer_norm22ln_bwd_finalize_kernelINS_22Kernel_traits_finalizeILj256E13__nv_bfloat16S2_S2_S2_fjLb1ELj1024ELj4ENS_18Kernel_traits_baseILj256ES2_S2_S2_S2_fjLj1024EEEEELb1ELb0EEEvNS_9BwdParamsE
        .type           _ZN10layer_norm22ln_bwd_finalize_kernelINS_22Kernel_traits_finalizeILj256E13__nv_bfloat16S2_S2_S2_fjLb1ELj1024ELj4ENS_18Kernel_traits_baseILj256ES2_S2_S2_S2_fjLj1024EEEEELb1ELb0EEEvNS_9BwdParamsE,@function
        .size           _ZN10layer_norm22ln_bwd_finalize_kernelINS_22Kernel_traits_finalizeILj256E13__nv_bfloat16S2_S2_S2_fjLb1ELj1024ELj4ENS_18Kernel_traits_baseILj256ES2_S2_S2_S2_fjLj1024EEEEELb1ELb0EEEvNS_9BwdParamsE,(.L_x_6352 - _ZN10layer_norm22ln_bwd_finalize_kernelINS_22Kernel_traits_finalizeILj256E13__nv_bfloat16S2_S2_S2_fjLb1ELj1024ELj4ENS_18Kernel_traits_baseILj256ES2_S2_S2_S2_fjLj1024EEEEELb1ELb0EEEvNS_9BwdParamsE)
        .other          _ZN10layer_norm22ln_bwd_finalize_kernelINS_22Kernel_traits_finalizeILj256E13__nv_bfloat16S2_S2_S2_fjLb1ELj1024ELj4ENS_18Kernel_traits_baseILj256ES2_S2_S2_S2_fjLj1024EEEEELb1ELb0EEEvNS_9BwdParamsE,@"STO_CUDA_ENTRY STV_DEFAULT"
_ZN10layer_norm22ln_bwd_finalize_kernelINS_22Kernel_traits_finalizeILj256E13__nv_bfloat16S2_S2_S2_fjLb1ELj1024ELj4ENS_18Kernel_traits_baseILj256ES2_S2_S2_S2_fjLj1024EEEEELb1ELb0EEEvNS_9BwdParamsE:
.text._ZN10layer_norm22ln_bwd_finalize_kernelINS_22Kernel_traits_finalizeILj256E13__nv_bfloat16S2_S2_S2_fjLb1ELj1024ELj4ENS_18Kernel_traits_baseILj256ES2_S2_S2_S2_fjLj1024EEEEELb1ELb0EEEvNS_9BwdParamsE:
        /* <DEDUP_REMOVED lines=15> */
[----:B------:R-:W-:Y:S01]  /*00f0*/  LOP3.LUT R6, R6, 0x7ffffff0, RZ, 0xc0, !PT ;  /* 0x7ffffff006067812 */ /* 0x000fe200078ec0ff */
[----:B------:R-:W-:Y:S01]  /*0100*/  HFMA2 R8, -RZ, RZ, 0, 0 ;  /* 0x00000000ff087431 */ /* 0x000fe200000001ff */
        /* <DEDUP_REMOVED lines=13> */
[----:B------:R-:W-:Y:S02]  /*01e0*/  LEA.HI R11, R10, 0x1, RZ, 0x1b ;  /* 0x000000010a0b7811 */ /* 0x000fe400078fd8ff */
[----:B------:R-:W-:Y:S02]  /*01f0*/  MOV R22, RZ ;  /* 0x000000ff00167202 */ /* 0x000fe40000000f00 */
[----:B------:R-:W-:Y:S02]  /*0200*/  LOP3.LUT R12, R11, 0x7, RZ, 0xc0, !PT ;  /* 0x000000070b0c7812 */ /* 0x000fe400078ec0ff */
[----:B------:R-:W-:Y:S02]  /*0210*/  MOV R7, RZ ;  /* 0x000000ff00077202 */ /* 0x000fe40000000f00 */
[----:B------:R-:W-:-:S03]  /*0220*/  ISETP.NE.AND P0, PT, R12, RZ, PT ;  /* 0x000000ff0c00720c */ /* 0x000fc60003f05270 */
[----:B------:R-:W-:Y:S10]  /*0230*/  @!P1 BRA `(.L_x_434) ;  /* 0x0000000400c49947 */ /* 0x000ff40003800000 */
[C---:B------:R-:W-:Y:S01]  /*0240*/  LOP3.LUT R24, R4.reuse, 0x80, RZ, 0xfc, !PT ;  /* 0x0000008004187812 */ /* 0x040fe200078efcff */
[-CC-:B------:R-:W-:Y:S01]  /*0250*/  IMAD R20, R13, R3.reuse, R14.reuse ;  /* 0x000000030d147224 */ /* 0x180fe200078e020e */
[C---:B------:R-:W-:Y:S02]  /*0260*/  LOP3.LUT R26, R4.reuse, 0xa0, RZ, 0xfc, !PT ;  /* 0x000000a0041a7812 */ /* 0x040fe400078efcff */
[----:B------:R-:W-:Y:S01]  /*0270*/  LOP3.LUT R28, R4, 0xc0, RZ, 0xfc, !PT ;  /* 0x000000c0041c7812 */ /* 0x000fe200078efcff */
[-CC-:B------:R-:W-:Y:S01]  /*0280*/  IMAD R24, R24, R3.reuse, R14.reuse ;  /* 0x0000000318187224 */ /* 0x180fe200078e020e */
        /* <DEDUP_REMOVED lines=8> */
[----:B------:R-:W-:Y:S01]  /*0310*/  IADD3 R21, PT, PT, R5, R20, RZ ;  /* 0x0000001405157210 */ /* 0x000fe20007ffe0ff */
[-CC-:B------:R-:W-:Y:S01]  /*0320*/  IMAD R18, R18, R3.reuse, R14.reuse ;  /* 0x0000000312127224 */ /* 0x180fe200078e020e */
[----:B------:R-:W-:Y:S01]  /*0330*/  MOV R8, RZ ;  /* 0x000000ff00087202 */ /* 0x000fe20000000f00 */
[----:B------:R-:W-:Y:S01]  /*0340*/  IMAD R14, R4, R3, R14 ;  /* 0x00000003040e7224 */ /* 0x000fe200078e020e */
[----:B------:R-:W-:-:S02]  /*0350*/  MOV R6, R4 ;  /* 0x0000000400067202 */ /* 0x000fc40000000f00 */
[----:B------:R-:W-:Y:S02]  /*0360*/  IADD3 R20, PT, PT, -R15, RZ, RZ ;  /* 0x000000ff0f147210 */ /* 0x000fe40007ffe1ff */
[C---:B------:R-:W-:Y:S02]  /*0370*/  IADD3 R13, PT, PT, R5.reuse, R14, RZ ;  /* 0x0000000e050d7210 */ /* 0x040fe40007ffe0ff */
[C---:B------:R-:W-:Y:S02]  /*0380*/  IADD3 R29, PT, PT, R5.reuse, R24, RZ ;  /* 0x00000018051d7210 */ /* 0x040fe40007ffe0ff */
[C---:B------:R-:W-:Y:S02]  /*0390*/  IADD3 R23, PT, PT, R5.reuse, R26, RZ ;  /* 0x0000001a05177210 */ /* 0x040fe40007ffe0ff */
[C---:B------:R-:W-:Y:S02]  /*03a0*/  IADD3 R25, PT, PT, R5.reuse, R28, RZ ;  /* 0x0000001c05197210 */ /* 0x040fe40007ffe0ff */
[----:B------:R-:W-:-:S02]  /*03b0*/  IADD3 R27, PT, PT, R5, R27, RZ ;  /* 0x0000001b051b7210 */ /* 0x000fc40007ffe0ff */
[C---:B------:R-:W-:Y:S02]  /*03c0*/  IADD3 R19, PT, PT, R5.reuse, R16, RZ ;  /* 0x0000001005137210 */ /* 0x040fe40007ffe0ff */
[----:B------:R-:W-:-:S07]  /*03d0*/  IADD3 R18, PT, PT, R5, R18, RZ ;  /* 0x0000001205127210 */ /* 0x000fce0007ffe0ff */
.L_x_435:
[----:B------:R-:W0:Y:S02]  /*03e0*/  LDC.64 R14, c[0x0][0x440] ;  /* 0x00011000ff0e7b82 */ /* 0x000e240000000a00 */
[----:B0-----:R-:W-:-:S06]  /*03f0*/  IMAD.WIDE.U32 R16, R13, 0x4, R14 ;  /* 0x000000040d107825 */ /* 0x001fcc00078e000e */
[----:B------:R-:W2:Y:S02]  /*0400*/  LDG.E R17, desc[UR6][R16.64] ;  /* 0x0000000610117981 */ /* 0x000ea4000c1e1900 */
[----:B--2---:R-:W-:Y:S01]  /*0410*/  FADD.FTZ R8, R17, R8 ;  /* 0x0000000811087221 */ /* 0x004fe20000010000 */
[----:B------:R-:W-:-:S05]  /*0420*/  IMAD.WIDE.U32 R16, R21, 0x4, R14 ;  /* 0x0000000415107825 */ /* 0x000fca00078e000e */
[----:B------:R0:W2:Y:S02]  /*0430*/  LDG.E R24, desc[UR6][R16.64] ;  /* 0x0000000610187981 */ /* 0x0000a4000c1e1900 */
[----:B0-----:R-:W-:-:S04]  /*0440*/  IMAD.WIDE.U32 R16, R19, 0x4, R14 ;  /* 0x0000000413107825 */ /* 0x001fc800078e000e */
[----:B--2---:R-:W-:Y:S02]  /*0450*/  FADD.FTZ R8, R8, R24 ;  /* 0x0000001808087221 */ /* 0x004fe40000010000 */
        /* <DEDUP_REMOVED lines=11> */
[----:B------:R-:W-:-:S05]  /*0510*/  IMAD.WIDE.U32 R14, R27, 0x4, R14 ;  /* 0x000000041b0e7825 */ /* 0x000fca00078e000e */
[----:B------:R0:W3:Y:S02]  /*0520*/  LDG.E R26, desc[UR6][R14.64] ;  /* 0x000000060e1a7981 */ /* 0x0000e4000c1e1900 */
[----:B0-----:R-:W0:Y:S01]  /*0530*/  LDC.64 R14, c[0x0][0x448] ;  /* 0x00011200ff0e7b82 */ /* 0x001e220000000a00 */
        /* <DEDUP_REMOVED lines=21> */
[----:B------:R-:W-:-:S04]  /*0690*/  IMAD.WIDE.U32 R14, R27, 0x4, R14 ;  /* 0x000000041b0e7825 */ /* 0x000fc800078e000e */
[----:B---3--:R-:W-:Y:S02]  /*06a0*/  FADD.FTZ R8, R8, R26 ;  /* 0x0000001a08087221 */ /* 0x008fe40000010000 */
        /* <DEDUP_REMOVED lines=23> */
[----:B------:R-:W-:-:S06]  /*0820*/  IMAD.WIDE.U32 R14, R27, 0x4, R14 ;  /* 0x000000041b0e7825 */ /* 0x000fcc00078e000e */
[----:B------:R-:W4:Y:S01]  /*0830*/  LDG.E R14, desc[UR6][R14.64] ;  /* 0x000000060e0e7981 */ /* 0x000f22000c1e1900 */
[----:B--2---:R-:W-:-:S03]  /*0840*/  FADD.FTZ R7, R7, R24 ;  /* 0x0000001807077221 */ /* 0x004fc60000010000 */
[----:B------:R-:W2:Y:S01]  /*0850*/  LDG.E R24, desc[UR6][R16.64] ;  /* 0x0000000610187981 */ /* 0x000ea2000c1e1900 */
[----:B------:R-:W-:-:S04]  /*0860*/  IADD3 R20, PT, PT, R20, 0x8, RZ ;  /* 0x0000000814147810 */ /* 0x000fc80007ffe0ff */
[----:B------:R-:W-:Y:S01]  /*0870*/  ISETP.NE.AND P1, PT, R20, RZ, PT ;  /* 0x000000ff1400720c */ /* 0x000fe20003f25270 */
[----:B---3--:R-:W-:Y:S01]  /*0880*/  FADD.FTZ R22, R22, R26 ;  /* 0x0000001a16167221 */ /* 0x008fe20000010000 */
        /* <DEDUP_REMOVED lines=8> */
[----:B------:R-:W-:Y:S01]  /*0910*/  LEA R27, R3, R27, 0x8 ;  /* 0x0000001b031b7211 */ /* 0x000fe200078e40ff */
[----:B--2---:R-:W-:-:S04]  /*0920*/  FADD.FTZ R7, R7, R24 ;  /* 0x0000001807077221 */ /* 0x004fc80000010000 */
[----:B----4-:R-:W-:Y:S01]  /*0930*/  FADD.FTZ R7, R7, R14 ;  /* 0x0000000e07077221 */ /* 0x010fe20000010000 */
[----:B------:R-:W-:Y:S06]  /*0940*/  @P1 BRA `(.L_x_435) ;  /* 0xfffffff800a41947 */ /* 0x000fec000383ffff */
.L_x_434:
[----:B------:R-:W-:Y:S05]  /*0950*/  BSYNC.RECONVERGENT B1 ;  /* 0x0000000000017941 */ /* 0x000fea0003800200 */
.L_x_433:
[----:B------:R-:W-:Y:S05]  /*0960*/  @!P0 BRA `(.L_x_432) ;  /* 0x0000000400748947 */ /* 0x000fea0003800000 */
[----:B------:R-:W-:Y:S01]  /*0970*/  ISETP.GE.U32.AND P0, PT, R12, 0x4, PT ;  /* 0x000000040c00780c */ /* 0x000fe20003f06070 */
[----:B------:R-:W-:Y:S01]  /*0980*/  BSSY.RECONVERGENT B1, `(.L_x_436) ;  /* 0x000002f000017945 */ /* 0x000fe20003800200 */
[----:B------:R-:W-:-:S11]  /*0990*/  LOP3.LUT P1, R18, R11, 0x3, RZ, 0xc0, !PT ;  /* 0x000000030b127812 */ /* 0x000fd6000782c0ff */
[----:B------:R-:W-:Y:S05]  /*09a0*/  @!P0 BRA `(.L_x_437) ;  /* 0x0000000000b08947 */ /* 0x000fea0003800000 */
[----:B------:R-:W0:Y:S01]  /*09b0*/  LDC.64 R12, c[0x0][0x440] ;  /* 0x00011000ff0c7b82 */ /* 0x000e220000000a00 */
[----:B------:R-:W-:-:S07]  /*09c0*/  IMAD R11, R6, R3, R2 ;  /* 0x00000003060b7224 */ /* 0x000fce00078e0202 */
[----:B------:R-:W1:Y:S08]  /*09d0*/  LDC.64 R16, c[0x0][0x448] ;  /* 0x00011200ff107b82 */ /* 0x000e700000000a00 */
[----:B------:R-:W2:Y:S01]  /*09e0*/  LDC.64 R14, c[0x0][0x460] ;  /* 0x00011800ff0e7b82 */ /* 0x000ea20000000a00 */
[----:B0-----:R-:W-:-:S05]  /*09f0*/  IMAD.WIDE.U32 R24, R11, 0x4, R12 ;  /* 0x000000040b187825 */ /* 0x001fca00078e000c */
[----:B------:R0:W3:Y:S01]  /*0a00*/  LDG.E R19, desc[UR6][R24.64] ;  /* 0x0000000618137981 */ /* 0x0000e2000c1e1900 */
[----:B-1----:R-:W-:-:S05]  /*0a10*/  IMAD.WIDE.U32 R26, R11, 0x4, R16 ;  /* 0x000000040b1a7825 */ /* 0x002fca00078e0010 */
[----:B------:R-:W4:Y:S01]  /*0a20*/  LDG.E R23, desc[UR6][R26.64] ;  /* 0x000000061a177981 */ /* 0x000f22000c1e1900 */
[----:B--2---:R-:W-:-:S06]  /*0a30*/  IMAD.WIDE.U32 R20, R11, 0x4, R14 ;  /* 0x000000040b147825 */ /* 0x004fcc00078e000e */
[----:B------:R1:W2:Y:S01]  /*0a40*/  LDG.E R20, desc[UR6][R20.64] ;  /* 0x0000000614147981 */ /* 0x0002a2000c1e1900 */
[----:B------:R-:W-:-:S05]  /*0a50*/  LEA R29, R3, R11, 0x5 ;  /* 0x0000000b031d7211 */ /* 0x000fca00078e28ff */
[----:B0-----:R-:W-:Y:S01]  /*0a60*/  IMAD.WIDE.U32 R24, R29, 0x4, R12 ;  /* 0x000000041d187825 */ /* 0x001fe200078e000c */
[----:B-1----:R-:W-:-:S04]  /*0a70*/  LEA R21, R3, R11, 0x6 ;  /* 0x0000000b03157211 */ /* 0x002fc800078e30ff */
[----:B------:R0:W5:Y:S01]  /*0a80*/  LDG.E R11, desc[UR6][R24.64] ;  /* 0x00000006180b7981 */ /* 0x000162000c1e1900 */
[----:B------:R-:W-:-:S04]  /*0a90*/  IMAD.WIDE.U32 R26, R21, 0x4, R12 ;  /* 0x00000004151a7825 */ /* 0x000fc800078e000c */
[----:B0-----:R-:W-:-:S04]  /*0aa0*/  IMAD.WIDE.U32 R24, R29, 0x4, R16 ;  /* 0x000000041d187825 */ /* 0x001fc800078e0010 */
[----:B------:R-:W-:-:S04]  /*0ab0*/  IMAD.WIDE.U32 R28, R29, 0x4, R14 ;  /* 0x000000041d1c7825 */ /* 0x000fc800078e000e */
[----:B---3--:R-:W-:Y:S02]  /*0ac0*/  FADD.FTZ R8, R8, R19 ;  /* 0x0000001308087221 */ /* 0x008fe40000010000 */
[----:B------:R0:W3:Y:S01]  /*0ad0*/  LDG.E R19, desc[UR6][R26.64] ;  /* 0x000000061a137981 */ /* 0x0000e2000c1e1900 */
[----:B----4-:R-:W-:-:S03]  /*0ae0*/  FADD.FTZ R23, R22, R23 ;  /* 0x0000001716177221 */ /* 0x010fc60000010000 */
[----:B------:R2:W4:Y:S01]  /*0af0*/  LDG.E R22, desc[UR6][R24.64] ;  /* 0x0000000618167981 */ /* 0x000522000c1e1900 */
[----:B0-----:R-:W-:-:S04]  /*0b00*/  IMAD.WIDE.U32 R26, R21, 0x4, R16 ;  /* 0x00000004151a7825 */ /* 0x001fc800078e0010 */
[----:B--2---:R-:W-:Y:S01]  /*0b10*/  FADD.FTZ R25, R7, R20 ;  /* 0x0000001407197221 */ /* 0x004fe20000010000 */
[----:B------:R-:W2:Y:S04]  /*0b20*/  LDG.E R24, desc[UR6][R28.64] ;  /* 0x000000061c187981 */ /* 0x000ea8000c1e1900 */
[----:B------:R0:W2:Y:S02]  /*0b30*/  LDG.E R7, desc[UR6][R26.64] ;  /* 0x000000061a077981 */ /* 0x0000a4000c1e1900 */
[----:B0-----:R-:W-:Y:S01]  /*0b40*/  LEA R27, R3, R21, 0x5 ;  /* 0x00000015031b7211 */ /* 0x001fe200078e28ff */
[----:B------:R-:W-:-:S04]  /*0b50*/  IMAD.WIDE.U32 R20, R21, 0x4, R14 ;  /* 0x0000000415147825 */ /* 0x000fc800078e000e */
[C---:B------:R-:W-:Y:S02]  /*0b60*/  IMAD.WIDE.U32 R16, R27.reuse, 0x4, R16 ;  /* 0x000000041b107825 */ /* 0x040fe400078e0010 */
[----:B------:R-:W2:Y:S02]  /*0b70*/  LDG.E R20, desc[UR6][R20.64] ;  /* 0x0000000614147981 */ /* 0x000ea4000c1e1900 */
[C---:B------:R-:W-:Y:S02]  /*0b80*/  IMAD.WIDE.U32 R12, R27.reuse, 0x4, R12 ;  /* 0x000000041b0c7825 */ /* 0x040fe400078e000c */
[----:B------:R-:W2:Y:S02]  /*0b90*/  LDG.E R16, desc[UR6][R16.64] ;  /* 0x0000000610107981 */ /* 0x000ea4000c1e1900 */
[----:B------:R-:W-:Y:S02]  /*0ba0*/  IMAD.WIDE.U32 R14, R27, 0x4, R14 ;  /* 0x000000041b0e7825 */ /* 0x000fe400078e000e */
[----:B------:R-:W2:Y:S04]  /*0bb0*/  LDG.E R12, desc[UR6][R12.64] ;  /* 0x000000060c0c7981 */ /* 0x000ea8000c1e1900 */
[----:B------:R-:W2:Y:S01]  /*0bc0*/  LDG.E R14, desc[UR6][R14.64] ;  /* 0x000000060e0e7981 */ /* 0x000ea2000c1e1900 */
[----:B-----5:R-:W-:Y:S01]  /*0bd0*/  FADD.FTZ R8, R8, R11 ;  /* 0x0000000b08087221 */ /* 0x020fe20000010000 */
[----:B------:R-:W-:-:S03]  /*0be0*/  IADD3 R6, PT, PT, R6, 0x80, RZ ;  /* 0x0000008006067810 */ /* 0x000fc60007ffe0ff */
[----:B---3--:R-:W-:Y:S01]  /*0bf0*/  FADD.FTZ R19, R8, R19 ;  /* 0x0000001308137221 */ /* 0x008fe20000010000 */
[----:B----4-:R-:W-:Y:S01]  /*0c00*/  FADD.FTZ R22, R23, R22 ;  /* 0x0000001617167221 */ /* 0x010fe20000010000 */
[----:B--2---:R-:W-:-:S03]  /*0c10*/  FADD.FTZ R25, R25, R24 ;  /* 0x0000001819197221 */ /* 0x004fc60000010000 */
[----:B------:R-:W-:Y:S01]  /*0c20*/  FADD.FTZ R7, R22, R7 ;  /* 0x0000000716077221 */ /* 0x000fe20000010000 */
[----:B------:R-:W-:-:S03]  /*0c30*/  FADD.FTZ R25, R25, R20 ;  /* 0x0000001419197221 */ /* 0x000fc60000010000 */
[----:B------:R-:W-:Y:S01]  /*0c40*/  FADD.FTZ R22, R7, R16 ;  /* 0x0000001007167221 */ /* 0x000fe20000010000 */
[----:B------:R-:W-:Y:S01]  /*0c50*/  FADD.FTZ R8, R19, R12 ;  /* 0x0000000c13087221 */ /* 0x000fe20000010000 */
[----:B------:R-:W-:-:S07]  /*0c60*/  FADD.FTZ R7, R25, R14 ;  /* 0x0000000e19077221 */ /* 0x000fce0000010000 */
.L_x_437:
[----:B------:R-:W-:Y:S05]  /*0c70*/  BSYNC.RECONVERGENT B1 ;  /* 0x0000000000017941 */ /* 0x000fea0003800200 */
.L_x_436:
[----:B------:R-:W-:Y:S05]  /*0c80*/  @!P1 BRA `(.L_x_432) ;  /* 0x0000000000ac9947 */ /* 0x000fea0003800000 */
[----:B------:R-:W-:Y:S01]  /*0c90*/  ISETP.NE.AND P1, PT, R18, 0x1, PT ;  /* 0x000000011200780c */ /* 0x000fe20003f25270 */
[----:B------:R-:W-:Y:S01]  /*0ca0*/  BSSY.RECONVERGENT B1, `(.L_x_438) ;  /* 0x000001b000017945 */ /* 0x000fe20003800200 */
[----:B------:R-:W-:-:S11]  /*0cb0*/  LOP3.LUT P0, RZ, R10, 0x20, RZ, 0xc0, !PT ;  /* 0x000000200aff7812 */ /* 0x000fd6000780c0ff */
[----:B------:R-:W-:Y:S05]  /*0cc0*/  @!P1 BRA `(.L_x_439) ;  /* 0x0000000000609947 */ /* 0x000fea0003800000 */
[----:B------:R-:W0:Y:S01]  /*0cd0*/  LDC.64 R18, c[0x0][0x440] ;  /* 0x00011000ff127b82 */ /* 0x000e220000000a00 */
[----:B------:R-:W-:-:S05]  /*0ce0*/  IMAD R17, R6, R3, R2 ;  /* 0x0000000306117224 */ /* 0x000fca00078e0202 */
[----:B------:R-:W-:Y:S02]  /*0cf0*/  LEA R23, R3, R17, 0x5 ;  /* 0x0000001103177211 */ /* 0x000fe400078e28ff */
[----:B------:R-:W1:Y:S08]  /*0d00*/  LDC.64 R10, c[0x0][0x448] ;  /* 0x00011200ff0a7b82 */ /* 0x000e700000000a00 */
[----:B------:R-:W2:Y:S01]  /*0d10*/  LDC.64 R12, c[0x0][0x460] ;  /* 0x00011800ff0c7b82 */ /* 0x000ea20000000a00 */
[----:B0-----:R-:W-:-:S04]  /*0d20*/  IMAD.WIDE.U32 R20, R17, 0x4, R18 ;  /* 0x0000000411147825 */ /* 0x001fc800078e0012 */
[----:B-1----:R-:W-:Y:S02]  /*0d30*/  IMAD.WIDE.U32 R14, R17, 0x4, R10 ;  /* 0x00000004110e7825 */ /* 0x002fe400078e000a */
[----:B------:R-:W3:Y:S02]  /*0d40*/  LDG.E R21, desc[UR6][R20.64] ;  /* 0x0000000614157981 */ /* 0x000ee4000c1e1900 */
[----:B------:R-:W-:Y:S02]  /*0d50*/  IMAD.WIDE.U32 R18, R23, 0x4, R18 ;  /* 0x0000000417127825 */ /* 0x000fe400078e0012 */
[----:B------:R-:W4:Y:S02]  /*0d60*/  LDG.E R15, desc[UR6][R14.64] ;  /* 0x000000060e0f7981 */ /* 0x000f24000c1e1900 */
[----:B--2---:R-:W-:Y:S02]  /*0d70*/  IMAD.WIDE.U32 R16, R17, 0x4, R12 ;  /* 0x0000000411107825 */ /* 0x004fe400078e000c */
[----:B------:R-:W2:Y:S02]  /*0d80*/  LDG.E R19, desc[UR6][R18.64] ;  /* 0x0000000612137981 */ /* 0x000ea4000c1e1900 */
[----:B------:R-:W-:-:S02]  /*0d90*/  IMAD.WIDE.U32 R10, R23, 0x4, R10 ;  /* 0x00000004170a7825 */ /* 0x000fc400078e000a */
[----:B------:R-:W5:Y:S02]  /*0da0*/  LDG.E R16, desc[UR6][R16.64] ;  /* 0x0000000610107981 */ /* 0x000f64000c1e1900 */
[----:B------:R-:W-:Y:S02]  /*0db0*/  IMAD.WIDE.U32 R12, R23, 0x4, R12 ;  /* 0x00000004170c7825 */ /* 0x000fe400078e000c */
[----:B------:R-:W5:Y:S04]  /*0dc0*/  LDG.E R11, desc[UR6][R10.64] ;  /* 0x000000060a0b7981 */ /* 0x000f68000c1e1900 */
[----:B------:R-:W5:Y:S01]  /*0dd0*/  LDG.E R12, desc[UR6][R12.64] ;  /* 0x000000060c0c7981 */ /* 0x000f62000c1e1900 */
[----:B------:R-:W-:Y:S01]  /*0de0*/  IADD3 R6, PT, PT, R6, 0x40, RZ ;  /* 0x0000004006067810 */ /* 0x000fe20007ffe0ff */
[----:B---3--:R-:W-:Y:S01]  /*0df0*/  FADD.FTZ R8, R8, R21 ;  /* 0x0000001508087221 */ /* 0x008fe20000010000 */
[----:B----4-:R-:W-:-:S03]  /*0e00*/  FADD.FTZ R22, R22, R15 ;  /* 0x0000000f16167221 */ /* 0x010fc60000010000 */
[----:B--2---:R-:W-:Y:S01]  /*0e10*/  FADD.FTZ R8, R8, R19 ;  /* 0x0000001308087221 */ /* 0x004fe20000010000 */
[----:B-----5:R-:W-:Y:S01]  /*0e20*/  FADD.FTZ R7, R7, R16 ;  /* 0x0000001007077221 */ /* 0x020fe20000010000 */
[----:B------:R-:W-:-:S03]  /*0e30*/  FADD.FTZ R22, R22, R11 ;  /* 0x0000000b16167221 */ /* 0x000fc60000010000 */
[----:B------:R-:W-:-:S07]  /*0e40*/  FADD.FTZ R7, R7, R12 ;  /* 0x0000000c07077221 */ /* 0x000fce0000010000 */
.L_x_439:
[----:B------:R-:W-:Y:S05]  /*0e50*/  BSYNC.RECONVERGENT B1 ;  /* 0x0000000000017941 */ /* 0x000fea0003800200 */
.L_x_438:
[----:B------:R-:W-:Y:S05]  /*0e60*/  @P0 BRA `(.L_x_432) ;  /* 0x0000000000340947 */ /* 0x000fea0003800000 */
[----:B------:R-:W0:Y:S01]  /*0e70*/  LDC.64 R14, c[0x0][0x440] ;  /* 0x00011000ff0e7b82 */ /* 0x000e220000000a00 */
[----:B------:R-:W-:-:S07]  /*0e80*/  IMAD R17, R6, R3, R2 ;  /* 0x0000000306117224 */ /* 0x000fce00078e0202 */
[----:B------:R-:W1:Y:S08]  /*0e90*/  LDC.64 R12, c[0x0][0x448] ;  /* 0x00011200ff0c7b82 */ /* 0x000e700000000a00 */
[----:B------:R-:W2:Y:S01]  /*0ea0*/  LDC.64 R10, c[0x0][0x460] ;  /* 0x00011800ff0a7b82 */ /* 0x000ea20000000a00 */
[----:B0-----:R-:W-:-:S06]  /*0eb0*/  IMAD.WIDE.U32 R14, R17, 0x4, R14 ;  /* 0x00000004110e7825 */ /* 0x001fcc00078e000e */
[----:B------:R-:W3:Y:S01]  /*0ec0*/  LDG.E R15, desc[UR6][R14.64] ;  /* 0x000000060e0f7981 */ /* 0x000ee2000c1e1900 */
[----:B-1----:R-:W-:-:S06]  /*0ed0*/  IMAD.WIDE.U32 R12, R17, 0x4, R12 ;  /* 0x00000004110c7825 */ /* 0x002fcc00078e000c */
[----:B------:R-:W4:Y:S01]  /*0ee0*/  LDG.E R13, desc[UR6][R12.64] ;  /* 0x000000060c0d7981 */ /* 0x000f22000c1e1900 */
[----:B--2---:R-:W-:-:S06]  /*0ef0*/  IMAD.WIDE.U32 R10, R17, 0x4, R10 ;  /* 0x00000004110a7825 */ /* 0x004fcc00078e000a */
[----:B------:R-:W2:Y:S01]  /*0f00*/  LDG.E R10, desc[UR6][R10.64] ;  /* 0x000000060a0a7981 */ /* 0x000ea2000c1e1900 */
[----:B---3--:R-:W-:Y:S01]  /*0f10*/  FADD.FTZ R8, R8, R15 ;  /* 0x0000000f08087221 */ /* 0x008fe20000010000 */
[----:B----4-:R-:W-:Y:S01]  /*0f20*/  FADD.FTZ R22, R22, R13 ;  /* 0x0000000d16167221 */ /* 0x010fe20000010000 */
[----:B--2---:R-:W-:-:S07]  /*0f30*/  FADD.FTZ R7, R7, R10 ;  /* 0x0000000a07077221 */ /* 0x004fce0000010000 */
.L_x_432:
[----:B------:R-:W-:Y:S05]  /*0f40*/  BSYNC.RECONVERGENT B0 ;  /* 0x0000000000007941 */ /* 0x000fea0003800200 */
.L_x_431:
[----:B------:R-:W0:Y:S01]  /*0f50*/  S2UR UR5, SR_CgaCtaId ;  /* 0x00000000000579c3 */ /* 0x000e220000008800 */
[----:B------:R-:W-:Y:S01]  /*0f60*/  UMOV UR4, 0x400 ;  /* 0x0000040000047882 */ /* 0x000fe20000000000 */
[--C-:B------:R-:W-:Y:S02]  /*0f70*/  LOP3.LUT R11, R4, 0x1f, R0.reuse, 0x78, !PT ;  /* 0x0000001f040b7812 */ /* 0x100fe400078e7800 */
[----:B------:R-:W-:Y:S02]  /*0f80*/  SHF.L.U32 R13, R5, 0x7, RZ ;  /* 0x00000007050d7819 */ /* 0x000fe400000006ff */
[C---:B------:R-:W-:Y:S02]  /*0f90*/  LOP3.LUT R0, R11.reuse, 0x3e0, R0, 0xf8, !PT ;  /* 0x000003e00b007812 */ /* 0x040fe400078ef800 */
[----:B------:R-:W-:Y:S02]  /*0fa0*/  SHF.L.U32 R2, R11, 0x2, RZ ;  /* 0x000000020b027819 */ /* 0x000fe400000006ff */
[----:B------:R-:W-:-:S02]  /*0fb0*/  ISETP.NE.AND P0, PT, R5, RZ, PT ;  /* 0x000000ff0500720c */ /* 0x000fc40003f05270 */
[----:B------:R-:W-:Y:S01]  /*0fc0*/  LOP3.LUT R2, R13, R2, RZ, 0xfc, !PT ;  /* 0x000000020d027212 */ /* 0x000fe200078efcff */
[----:B0-----:R-:W-:-:S06]  /*0fd0*/  ULEA UR4, UR5, UR4, 0x18 ;  /* 0x0000000405047291 */ /* 0x001fcc000f8ec0ff */
[----:B------:R-:W-:-:S05]  /*0fe0*/  LEA R11, R0, UR4, 0x2 ;  /* 0x00000004000b7c11 */ /* 0x000fca000f8e10ff */
[----:B------:R-:W-:Y:S04]  /*0ff0*/  STS [R11], R22 ;  /* 0x000000160b007388 */ /* 0x000fe80000000800 */
[----:B------:R-:W-:Y:S04]  /*1000*/  STS [R11+0x1000], R8 ;  /* 0x001000080b007388 */ /* 0x000fe80000000800 */
[----:B------:R-:W-:Y:S01]  /*1010*/  STS [R11+0x2000], R7 ;  /* 0x002000070b007388 */ /* 0x000fe20000000800 */
[----:B------:R-:W-:Y:S06]  /*1020*/  BAR.SYNC.DEFER_BLOCKING 0x0 ;  /* 0x0000000000007b1d */ /* 0x000fec0000010000 */
[----:B------:R-:W0:Y:S04]  /*1030*/  LDS R10, [R2+UR4+0x1000] ;  /* 0x00100004020a7984 */ /* 0x000e280008000800 */
[----:B------:R-:W1:Y:S04]  /*1040*/  LDS R0, [R2+UR4] ;  /* 0x0000000402007984 */ /* 0x000e680008000800 */
[----:B------:R-:W2:Y:S04]  /*1050*/  LDS R6, [R2+UR4+0x2000] ;  /* 0x0020000402067984 */ /* 0x000ea80008000800 */
[----:B0-----:R-:W0:Y:S04]  /*1060*/  SHFL.BFLY PT, R13, R10, 0x1, 0x1f ;  /* 0x0c201f000a0d7f89 */ /* 0x001e2800000e0000 */
[----:B-1----:R-:W1:Y:S04]  /*1070*/  SHFL.BFLY PT, R15, R0, 0x1, 0x1f ;  /* 0x0c201f00000f7f89 */ /* 0x002e6800000e0000 */
[----:B--2---:R-:W2:Y:S01]  /*1080*/  SHFL.BFLY PT, R17, R6, 0x1, 0x1f ;  /* 0x0c201f0006117f89 */ /* 0x004ea200000e0000 */
[----:B0-----:R-:W-:Y:S01]  /*1090*/  FADD.FTZ R13, R10, R13 ;  /* 0x0000000d0a0d7221 */ /* 0x001fe20000010000 */
[----:B-1----:R-:W-:-:S04]  /*10a0*/  FADD.FTZ R15, R0, R15 ;  /* 0x0000000f000f7221 */ /* 0x002fc80000010000 */
[----:B------:R-:W0:Y:S01]  /*10b0*/  SHFL.BFLY PT, R8, R13, 0x2, 0x1f ;  /* 0x0c401f000d087f89 */ /* 0x000e2200000e0000 */
[----:B--2---:R-:W-:-:S03]  /*10c0*/  FADD.FTZ R17, R6, R17 ;  /* 0x0000001106117221 */ /* 0x004fc60000010000 */
[----:B------:R-:W1:Y:S04]  /*10d0*/  SHFL.BFLY PT, R12, R15, 0x2, 0x1f ;  /* 0x0c401f000f0c7f89 */ /* 0x000e6800000e0000 */
[----:B------:R-:W2:Y:S01]  /*10e0*/  SHFL.BFLY PT, R14, R17, 0x2, 0x1f ;  /* 0x0c401f00110e7f89 */ /* 0x000ea200000e0000 */
[----:B0-----:R-:W-:Y:S01]  /*10f0*/  FADD.FTZ R8, R13, R8 ;  /* 0x000000080d087221 */ /* 0x001fe20000010000 */
[----:B-1----:R-:W-:-:S04]  /*1100*/  FADD.FTZ R12, R15, R12 ;  /* 0x0000000c0f0c7221 */ /* 0x002fc80000010000 */
[----:B------:R-:W0:Y:S01]  /*1110*/  SHFL.BFLY PT, R7, R8, 0x4, 0x1f ;  /* 0x0c801f0008077f89 */ /* 0x000e2200000e0000 */
[----:B--2---:R-:W-:-:S03]  /*1120*/  FADD.FTZ R14, R17, R14 ;  /* 0x0000000e110e7221 */ /* 0x004fc60000010000 */
[----:B------:R-:W1:Y:S04]  /*1130*/  SHFL.BFLY PT, R11, R12, 0x4, 0x1f ;  /* 0x0c801f000c0b7f89 */ /* 0x000e6800000e0000 */
[----:B------:R-:W2:Y:S01]  /*1140*/  SHFL.BFLY PT, R19, R14, 0x4, 0x1f ;  /* 0x0c801f000e137f89 */ /* 0x000ea200000e0000 */
[----:B0-----:R-:W-:Y:S01]  /*1150*/  FADD.FTZ R7, R8, R7 ;  /* 0x0000000708077221 */ /* 0x001fe20000010000 */
[----:B------:R-:W-:Y:S01]  /*1160*/  SHF.L.U32 R8, R9, 0x1, RZ ;  /* 0x0000000109087819 */ /* 0x000fe200000006ff */
[----:B-1----:R-:W-:-:S03]  /*1170*/  FADD.FTZ R2, R12, R11 ;  /* 0x0000000b0c027221 */ /* 0x002fc60000010000 */
[----:B------:R-:W0:Y:S01]  /*1180*/  SHFL.BFLY PT, R0, R7, 0x8, 0x1f ;  /* 0x0d001f0007007f89 */ /* 0x000e2200000e0000 */
[----:B------:R-:W-:Y:S01]  /*1190*/  ISETP.GE.U32.AND P1, PT, R8, R3, PT ;  /* 0x000000030800720c */ /* 0x000fe20003f26070 */
[----:B--2---:R-:W-:Y:S02]  /*11a0*/  FADD.FTZ R19, R14, R19 ;  /* 0x000000130e137221 */ /* 0x004fe40000010000 */
[----:B------:R-:W1:Y:S04]  /*11b0*/  SHFL.BFLY PT, R11, R2, 0x8, 0x1f ;  /* 0x0d001f00020b7f89 */ /* 0x000e6800000e0000 */
[----:B------:R-:W2:Y:S01]  /*11c0*/  SHFL.BFLY PT, R10, R19, 0x8, 0x1f ;  /* 0x0d001f00130a7f89 */ /* 0x000ea200000e0000 */
[----:B0-----:R-:W-:Y:S01]  /*11d0*/  FADD.FTZ R0, R7, R0 ;  /* 0x0000000007007221 */ /* 0x001fe20000010000 */
[----:B-1----:R-:W-:Y:S01]  /*11e0*/  FADD.FTZ R6, R2, R11 ;  /* 0x0000000b02067221 */ /* 0x002fe20000010000 */
[----:B------:R-:W-:-:S03]  /*11f0*/  @!P0 LEA R2, R4, UR4, 0x2 ;  /* 0x0000000404028c11 */ /* 0x000fc6000f8e10ff */
[----:B------:R-:W0:Y:S01]  /*1200*/  SHFL.BFLY PT, R11, R0, 0x10, 0x1f ;  /* 0x0e001f00000b7f89 */ /* 0x000e2200000e0000 */
[----:B--2---:R-:W-:-:S03]  /*1210*/  FADD.FTZ R10, R19, R10 ;  /* 0x0000000a130a7221 */ /* 0x004fc60000010000 */
[----:B------:R-:W1:Y:S04]  /*1220*/  SHFL.BFLY PT, R13, R6, 0x10, 0x1f ;  /* 0x0e001f00060d7f89 */ /* 0x000e6800000e0000 */
[----:B------:R-:W2:Y:S01]  /*1230*/  SHFL.BFLY PT, R15, R10, 0x10, 0x1f ;  /* 0x0e001f000a0f7f89 */ /* 0x000ea200000e0000 */
[----:B0-----:R-:W-:Y:S01]  /*1240*/  FADD.FTZ R11, R0, R11 ;  /* 0x0000000b000b7221 */ /* 0x001fe20000010000 */
[----:B-1----:R-:W-:-:S04]  /*1250*/  FADD.FTZ R13, R6, R13 ;  /* 0x0000000d060d7221 */ /* 0x002fc80000010000 */
[----:B------:R0:W-:Y:S01]  /*1260*/  @!P0 STS [R2+0x3080], R11 ;  /* 0x0030800b02008388 */ /* 0x0001e20000000800 */
[----:B--2---:R-:W-:-:S03]  /*1270*/  FADD.FTZ R15, R10, R15 ;  /* 0x0000000f0a0f7221 */ /* 0x004fc60000010000 */
[----:B------:R0:W-:Y:S04]  /*1280*/  @!P0 STS [R2+0x3000], R13 ;  /* 0x0030000d02008388 */ /* 0x0001e80000000800 */
[----:B------:R0:W-:Y:S01]  /*1290*/  @!P0 STS [R2+0x3100], R15 ;  /* 0x0031000f02008388 */ /* 0x0001e20000000800 */
[----:B------:R-:W-:Y:S06]  /*12a0*/  BAR.SYNC.DEFER_BLOCKING 0x0 ;  /* 0x0000000000007b1d */ /* 0x000fec0000010000 */
[----:B------:R-:W-:Y:S05]  /*12b0*/  @P1 EXIT ;  /* 0x000000000000194d */ /* 0x000fea0003800000 */
[----:B------:R-:W-:-:S04]  /*12c0*/  ISETP.GT.U32.AND P0, PT, R5, 0xf, PT ;  /* 0x0000000f0500780c */ /* 0x000fc80003f04070 */
[----:B------:R-:W-:-:S13]  /*12d0*/  ISETP.NE.OR P0, PT, R4, 0x1f, P0 ;  /* 0x0000001f0400780c */ /* 0x000fda0000705670 */
[----:B------:R-:W-:Y:S05]  /*12e0*/  @P0 EXIT ;  /* 0x000000000000094d */ /* 0x000fea0003800000 */
[----:B------:R-:W-:Y:S01]  /*12f0*/  LEA R0, R5, UR4, 0x3 ;  /* 0x0000000405007c11 */ /* 0x000fe2000f8e18ff */
[----:B0-----:R-:W0:Y:S04]  /*1300*/  LDC.64 R2, c[0x0][0x488] ;  /* 0x00012200ff027b82 */ /* 0x001e280000000a00 */
[----:B------:R-:W1:Y:S04]  /*1310*/  LDS.64 R10, [R0+0x3000] ;  /* 0x00300000000a7984 */ /* 0x000e680000000a00 */
[----:B------:R-:W2:Y:S01]  /*1320*/  LDS.64 R12, [R0+0x3080] ;  /* 0x00308000000c7984 */ /* 0x000ea20000000a00 */
[----:B------:R-:W3:Y:S03]  /*1330*/  LDC.64 R4, c[0x0][0x480] ;  /* 0x00012000ff047b82 */ /* 0x000ee60000000a00 */
[----:B------:R-:W4:Y:S05]  /*1340*/  LDS.64 R14, [R0+0x3100] ;  /* 0x00310000000e7984 */ /* 0x000f2a0000000a00 */
[----:B------:R-:W5:Y:S01]  /*1350*/  LDC.64 R6, c[0x0][0x4a0] ;  /* 0x00012800ff067b82 */ /* 0x000f620000000a00 */
[----:B0-----:R-:W-:-:S04]  /*1360*/  IMAD.WIDE.U32 R2, R9, 0x4, R2 ;  /* 0x0000000409027825 */ /* 0x001fc800078e0002 */
[----:B---3--:R-:W-:-:S04]  /*1370*/  IMAD.WIDE.U32 R4, R9, 0x4, R4 ;  /* 0x0000000409047825 */ /* 0x008fc800078e0004 */
[----:B-----5:R-:W-:Y:S01]  /*1380*/  IMAD.WIDE.U32 R6, R9, 0x4, R6 ;  /* 0x0000000409067825 */ /* 0x020fe200078e0006 */
[----:B-1----:R-:W-:Y:S02]  /*1390*/  F2FP.BF16.F32.PACK_AB R11, R11, R10 ;  /* 0x0000000a0b0b723e */ /* 0x002fe400000010ff */
[----:B--2---:R-:W-:-:S03]  /*13a0*/  F2FP.BF16.F32.PACK_AB R13, R13, R12 ;  /* 0x0000000c0d0d723e */ /* 0x004fc600000010ff */
[----:B------:R-:W-:Y:S01]  /*13b0*/  STG.E desc[UR6][R2.64], R11 ;  /* 0x0000000b02007986 */ /* 0x000fe2000c101906 */
[----:B----4-:R-:W-:-:S03]  /*13c0*/  F2FP.BF16.F32.PACK_AB R15, R15, R14 ;  /* 0x0000000e0f0f723e */ /* 0x010fc600000010ff */
[----:B------:R-:W-:Y:S04]  /*13d0*/  STG.E desc[UR6][R4.64], R13 ;  /* 0x0000000d04007986 */ /* 0x000fe8000c101906 */
[----:B------:R-:W-:Y:S01]  /*13e0*/  STG.E desc[UR6][R6.64], R15 ;  /* 0x0000000f06007986 */ /* 0x000fe2000c101906 */
[----:B------:R-:W-:Y:S05]  /*13f0*/  EXIT ;  /* 0x000000000000794d */ /* 0x000fea0003800000 */
.L_x_440:
        /* <DEDUP_REMOVED lines=16> */
.L_x_6352:


//--------------------- .text._ZN10layer_norm13ln_bwd_kernelINS_13Kernel_traitsI13__nv_bfloat16S2_S2_S2_fjLj256ELj1ELj4ELj1ELj16ENS_18Kernel_traits_baseILj256ES2_S2_S2_S2_fjLj128EEEEELb1ELb1ELb1ELb0EEEvNS_9BwdParamsE --------------------------
	.section	.text._ZN10layer_norm13ln_bwd_kernelINS_13Kernel_traitsI13__nv_bfloat16S2_S2_S2_fjLj256ELj1ELj4ELj1ELj16ENS_18Kernel_traits_baseILj256ES2_S2_S2_S2_fjLj128EEEEELb1ELb1ELb1ELb0EEEvNS_9BwdParamsE,"ax",@progbits
	.align	128
        .global         _ZN10layer_norm13ln_bwd_kernelINS_13Kernel_traitsI13__nv_bfloat16S2_S2_S2_fjLj256ELj1ELj4ELj1ELj16ENS_18Kernel_traits_baseILj256ES2_S2_S2_S2_fjLj128EEEEELb1ELb1ELb1ELb0EEEvNS_9BwdParamsE
        .type           _ZN10layer_norm13ln_bwd_kernelINS_13Kernel_traitsI13__nv_bfloat16S2_S2_S2_fjLj256ELj1ELj4ELj1ELj16ENS_18Kernel_traits_baseILj256ES2_S2_S2_S2_fjLj128EEEEELb1ELb1ELb1ELb0EEEvNS_9BwdParamsE,@function
        .size           _ZN10layer_norm13ln_bwd_kernelINS_13Kernel_traitsI13__nv_bfloat16S2_S2_S2_fjLj256ELj1ELj4ELj1ELj16ENS_18Kernel_traits_baseILj256ES2_S2_S2_S2_fjLj128EEEEELb1ELb1ELb1ELb0EEEvNS_9BwdParamsE,(.L_x_6353 - _ZN10layer_norm13ln_bwd_kernelINS_13Kernel_traitsI13__nv_bfloat16S2_S2_S2_fjLj256ELj1ELj4ELj1ELj16ENS_18Kernel_traits_baseILj256ES2_S2_S2_S2_fjLj128EEEEELb1ELb1ELb1ELb0EEEvNS_9BwdParamsE)
        .other          _ZN10layer_norm13ln_bwd_kernelINS_13Kernel_traitsI13__nv_bfloat16S2_S2_S2_fjLj256ELj1ELj4ELj1ELj16ENS_18Kernel_traits_baseILj256ES2_S2_S2_S2_fjLj128EEEEELb1ELb1ELb1ELb0EEEvNS_9BwdParamsE,@"STO_CUDA_ENTRY STV_DEFAULT"
_ZN10layer_norm13ln_bwd_kernelINS_13Kernel_traitsI13__nv_bfloat16S2_S2_S2_fjLj256ELj1ELj4ELj1ELj16ENS_18Kernel_traits_baseILj256ES2_S2_S2_S2_fjLj128EEEEELb1ELb1ELb1ELb0EEEvNS_9BwdParamsE:
.text._ZN10layer_norm13ln_bwd_kernelINS_13Kernel_traitsI13__nv_bfloat16S2_S2_S2_fjLj256ELj1ELj4ELj1ELj16ENS_18Kernel_traits_baseILj256ES2_S2_S2_S2_fjLj128EEEEELb1ELb1ELb1ELb0EEEvNS_9BwdParamsE:
[----:B------:R-:W-:Y:S01]  /*0000*/  LDC R1, c[0x0][0x37c] ;  /* 0x0000df00ff017b82 */ /* 0x000fe20000000800 */
[----:B------:R-:W0:Y:S01]  /*0010*/  S2R R53, SR_TID.X ;  /* 0x0000000000357919 */ /* 0x000e220000002100 */
[----:B------:R-:W1:Y:S01]  /*0020*/  LDCU UR5, c[0x0][0x388] ;  /* 0x00007100ff0577ac */ /* 0x000e620008000800 */
[----:B------:R-:W2:Y:S01]  /*0030*/  LDCU.64 UR6, c[0x0][0x358] ;  /* 0x00006b00ff0677ac */ /* 0x000ea20008000a00 */
[----:B------:R-:W3:Y:S01]  /*0040*/  LDCU UR13, c[0x0][0x388] ;  /* 0x00007100ff0d77ac */ /* 0x000ee20008000800 */
[----:B------:R-:W4:Y:S01]  /*0050*/  LDCU UR12, c[0x0][0x400] ;  /* 0x00008000ff0c77ac */ /* 0x000f220008000800 */
[----:B------:R-:W0:Y:S01]  /*0060*/  LDCU.64 UR14, c[0x0][0x408] ;  /* 0x00008100ff0e77ac */ /* 0x000e220008000a00 */
[----:B-1----:R-:W-:Y:S01]  /*0070*/  USHF.R.S32.HI UR4, URZ, 0x1f, UR5 ;  /* 0x0000001fff047899 */ /* 0x002fe20008011405 */
[----:B------:R-:W1:Y:S03]  /*0080*/  LDCU.64 UR8, c[0x0][0x438] ;  /* 0x00008700ff0877ac */ /* 0x000e660008000a00 */
        /* <DEDUP_REMOVED lines=9> */
[----:B------:R-:W4:Y:S08]  /*0120*/  @P0 LDC.64 R2, c[0x0][0x3d0] ;  /* 0x0000f400ff020b82 */ /* 0x000f300000000a00 */
[----:B------:R-:W1:Y:S01]  /*0130*/  @P0 LDC.64 R4, c[0x0][0x3e8] ;  /* 0x0000fa00ff040b82 */ /* 0x000e620000000a00 */
[----:B------:R-:W-:Y:S01]  /*0140*/  SHF.R.U32.HI R53, RZ, 0x5, R53 ;  /* 0x00000005ff357819 */ /* 0x000fe20000011635 */
[----:B--2---:R-:W-:-:S06]  /*0150*/  USHF.L.U32 UR4, UR4, 0x2, URZ ;  /* 0x0000000204047899 */ /* 0x004fcc00080006ff */
[----:B------:R-:W-:Y:S01]  /*0160*/  LOP3.LUT R53, R53, UR4, RZ, 0xfc, !PT ;  /* 0x0000000435357c12 */ /* 0x000fe2000f8efcff */
[----:B----4-:R-:W-:-:S05]  /*0170*/  @P0 IMAD.WIDE.U32 R2, R0, 0x10, R2 ;  /* 0x0000001000020825 */ /* 0x010fca00078e0002 */
[----:B------:R2:W5:Y:S01]  /*0180*/  @P0 LDG.E.128 R56, desc[UR6][R2.64] ;  /* 0x0000000602380981 */ /* 0x000562000c1e1d00 */
[----:B-1----:R-:W-:-:S05]  /*0190*/  @P0 IMAD.WIDE.U32 R4, R0, 0x10, R4 ;  /* 0x0000001000040825 */ /* 0x002fca00078e0004 */
[----:B------:R2:W5:Y:S01]  /*01a0*/  @P0 LDG.E.128 R32, desc[UR6][R4.64] ;  /* 0x0000000604200981 */ /* 0x000562000c1e1d00 */
[----:B---3--:R-:W-:Y:S01]  /*01b0*/  ISETP.GE.AND P0, PT, R53, UR5, PT ;  /* 0x0000000535007c0c */ /* 0x008fe2000bf06270 */
        /* <DEDUP_REMOVED lines=13> */
[----:B0-2---:R-:W-:Y:S06]  /*0290*/  @P0 BRA `(.L_x_442) ;  /* 0x0000002c00fc0947 */ /* 0x005fec0003800000 */
[----:B------:R-:W0:Y:S01]  /*02a0*/  LDC.U8 R89, c[0x0][0x410] ;  /* 0x00010400ff597b82 */ /* 0x000e220000000000 */
[----:B-----5:R-:W-:Y:S01]  /*02b0*/  PRMT R90, R35, 0x7632, R90 ;  /* 0x00007632235a7816 */ /* 0x020fe2000000005a */
[----:B------:R-:W-:Y:S01]  /*02c0*/  IMAD.MOV.U32 R28, RZ, RZ, RZ ;  /* 0x000000ffff1c7224 */ /* 0x000fe200078e00ff */
[----:B------:R-:W-:Y:S02]  /*02d0*/  PRMT R91, R34, 0x7632, R91 ;  /* 0x00007632225b7816 */ /* 0x000fe4000000005b */
[----:B------:R-:W-:Y:S02]  /*02e0*/  PRMT R92, R33, 0x7632, R92 ;  /* 0x00007632215c7816 */ /* 0x000fe4000000005c */
[----:B------:R-:W-:Y:S02]  /*02f0*/  PRMT R93, R32, 0x7632, R93 ;  /* 0x00007632205d7816 */ /* 0x000fe4000000005d */
[----:B------:R-:W-:Y:S02]  /*0300*/  PRMT R94, R59, 0x7632, R94 ;  /* 0x000076323b5e7816 */ /* 0x000fe4000000005e */
[----:B------:R-:W-:-:S02]  /*0310*/  PRMT R95, R58, 0x7632, R95 ;  /* 0x000076323a5f7816 */ /* 0x000fc4000000005f */
[----:B------:R-:W-:Y:S02]  /*0320*/  PRMT R96, R57, 0x7632, R96 ;  /* 0x0000763239607816 */ /* 0x000fe40000000060 */
[----:B------:R-:W-:-:S07]  /*0330*/  PRMT R97, R56, 0x7632, R97 ;  /* 0x0000763238617816 */ /* 0x000fce0000000061 */
.L_x_496:
[----:B------:R-:W1:Y:S08]  /*0340*/  LDC.64 R48, c[0x0][0x3f8] ;  /* 0x0000fe00ff307b82 */ /* 0x000e700000000a00 */
[----:B0-2---:R-:W2:Y:S08]  /*0350*/  LDC.64 R46, c[0x0][0x3c8] ;  /* 0x0000f200ff2e7b82 */ /* 0x005eb00000000a00 */
[----:B---3--:R-:W3:Y:S01]  /*0360*/  LDC.64 R44, c[0x0][0x3f0] ;  /* 0x0000fc00ff2c7b82 */ /* 0x008ee20000000a00 */
[----:B-1----:R-:W-:-:S05]  /*0370*/  IMAD.WIDE R50, R53, 0x4, R48 ;  /* 0x0000000435327825 */ /* 0x002fca00078e0230 */
[----:B------:R-:W4:Y:S01]  /*0380*/  LDG.E R81, desc[UR6][R50.64] ;  /* 0x0000000632517981 */ /* 0x000f22000c1e1900 */
[----:B--2---:R-:W-:-:S05]  /*0390*/  IMAD.WIDE R46, R53, 0x4, R46 ;  /* 0x00000004352e7825 */ /* 0x004fca00078e022e */
[----:B-----5:R1:W5:Y:S01]  /*03a0*/  LDG.E R84, desc[UR6][R46.64] ;  /* 0x000000062e547981 */ /* 0x020362000c1e1900 */
[----:B---3--:R-:W-:Y:S02]  /*03b0*/  IMAD.WIDE R48, R53, 0x4, R44 ;  /* 0x0000000435307825 */ /* 0x008fe400078e022c */
[----:B------:R-:W2:Y:S03]  /*03c0*/  LDC.64 R44, c[0x0][0x3c0] ;  /* 0x0000f000ff2c7b82 */ /* 0x000ea60000000a00 */
[----:B------:R1:W5:Y:S01]  /*03d0*/  LDG.E R85, desc[UR6][R48.64] ;  /* 0x0000000630557981 */ /* 0x000362000c1e1900 */
[----:B------:R-:W-:Y:S01]  /*03e0*/  BSSY.RECONVERGENT B1, `(.L_x_443) ;  /* 0x00000b0000017945 */ /* 0x000fe20003800200 */
[----:B----4-:R-:W-:-:S13]  /*03f0*/  ISETP.GE.AND P2, PT, R81, 0x1, PT ;  /* 0x000000015100780c */ /* 0x010fda0003f46270 */
[----:B-12---:R-:W-:Y:S05]  /*0400*/  @!P2 BRA `(.L_x_444) ;  /* 0x000000080024a947 */ /* 0x006fea0003800000 */
[----:B------:R-:W1:Y:S01]  /*0410*/  LDC R51, c[0x0][0x388] ;  /* 0x0000e200ff337b82 */ /* 0x000e620000000800 */
[----:B-----5:R-:W-:Y:S02]  /*0420*/  ISETP.GE.AND P1, PT, R85, 0x1, PT ;  /* 0x000000015500780c */ /* 0x020fe40003f26270 */
[----:B------:R-:W-:Y:S02]  /*0430*/  CS2R R86, SRZ ;  /* 0x0000000000567805 */ /* 0x000fe4000001ff00 */
[----:B------:R-:W-:Y:S01]  /*0440*/  ISETP.GE.U32.AND P3, PT, R88, 0x20, PT ;  /* 0x000000205800780c */ /* 0x000fe20003f66070 */
[----:B------:R-:W-:-:S08]  /*0450*/  HFMA2 R50, -RZ, RZ, 0, 0 ;  /* 0x00000000ff327431 */ /* 0x000fd000000001ff */
[----:B------:R-:W-:Y:S02]  /*0460*/  @P1 IADD3 R46, PT, PT, R85, -0x1, RZ ;  /* 0xffffffff552e1810 */ /* 0x000fe40007ffe0ff */
[----:B------:R-:W-:-:S03]  /*0470*/  @P1 MOV R87, RZ ;  /* 0x000000ff00571202 */ /* 0x000fc60000000f00 */
[-C--:B-1----:R-:W-:Y:S02]  /*0480*/  @P1 IMAD R48, R46, R51.reuse, RZ ;  /* 0x000000332e301224 */ /* 0x082fe400078e02ff */
[----:B------:R-:W-:-:S03]  /*0490*/  IMAD R46, R53, R51, RZ ;  /* 0x00000033352e7224 */ /* 0x000fc600078e02ff */
[----:B------:R-:W-:Y:S02]  /*04a0*/  @P1 SHF.R.S32.HI R49, RZ, 0x1f, R48 ;  /* 0x0000001fff311819 */ /* 0x000fe40000011430 */
[----:B------:R-:W-:Y:S02]  /*04b0*/  SHF.R.S32.HI R47, RZ, 0x1f, R46 ;  /* 0x0000001fff2f7819 */ /* 0x000fe4000001142e */
[----:B------:R-:W-:Y:S01]  /*04c0*/  @P1 LEA.HI R49, R49, R48, RZ, 0x3 ;  /* 0x0000003031311211 */ /* 0x000fe200078f18ff */
[----:B------:R-:W-:Y:S01]  /*04d0*/  IMAD.MOV.U32 R48, RZ, RZ, RZ ;  /* 0x000000ffff307224 */ /* 0x000fe200078e00ff */
[----:B------:R-:W-:Y:S02]  /*04e0*/  LEA.HI R47, R47, R46, RZ, 0x3 ;  /* 0x0000002e2f2f7211 */ /* 0x000fe400078f18ff */
[-C--:B------:R-:W-:Y:S02]  /*04f0*/  @P1 LEA.HI.SX32 R49, R49, R0.reuse, 0x1d ;  /* 0x0000000031311211 */ /* 0x080fe400078feaff */
[----:B------:R-:W-:-:S03]  /*0500*/  LEA.HI.SX32 R98, R47, R0, 0x1d ;  /* 0x000000002f627211 */ /* 0x000fc600078feaff */
[----:B------:R-:W-:Y:S01]  /*0510*/  @P1 IMAD.MOV.U32 R86, RZ, RZ, R49 ;  /* 0x000000ffff561224 */ /* 0x000fe200078e0031 */
[----:B------:R-:W-:Y:S06]  /*0520*/  @!P3 BRA `(.L_x_445) ;  /* 0x00000008006cb947 */ /* 0x000fec0003800000 */
[----:B------:R-:W1:Y:S01]  /*0530*/  LDC.64 R2, c[0x0][0x3a8] ;  /* 0x0000ea00ff027b82 */ /* 0x000e620000000a00 */
[----:B------:R-:W-:Y:S02]  /*0540*/  VIADD R46, R81, 0xffffffff ;  /* 0xffffffff512e7836 */ /* 0x000fe40000000000 */
[----:B------:R-:W-:-:S05]  /*0550*/  IMAD.WIDE R54, R53, 0x4, R44 ;  /* 0x0000000435367825 */ /* 0x000fca00078e022c */
[----:B------:R-:W2:Y:S01]  /*0560*/  LDC.64 R48, c[0x0][0x428] ;  /* 0x00010a00ff307b82 */ /* 0x000ea20000000a00 */
[----:B------:R3:W4:Y:S01]  /*0570*/  LDG.E R52, desc[UR6][R54.64] ;  /* 0x0000000636347981 */ /* 0x000722000c1e1900 */
[----:B-1----:R-:W-:-:S04]  /*0580*/  IMAD.WIDE.U32 R44, R98, 0x10, R2 ;  /* 0x00000010622c7825 */ /* 0x002fc800078e0002 */
[----:B------:R-:W-:Y:S02]  /*0590*/  IMAD R2, R46, R51, RZ ;  /* 0x000000332e027224 */ /* 0x000fe400078e02ff */
[----:B------:R-:W4:Y:S03]  /*05a0*/  LDG.E.128 R44, desc[UR6][R44.64] ;  /* 0x000000062c2c7981 */ /* 0x000f26000c1e1d00 */
[----:B------:R-:W-:-:S04]  /*05b0*/  SHF.R.S32.HI R3, RZ, 0x1f, R2 ;  /* 0x0000001fff037819 */ /* 0x000fc80000011402 */
[----:B------:R-:W-:Y:S02]  /*05c0*/  LEA.HI R3, R3, R2, RZ, 0x3 ;  /* 0x0000000203037211 */ /* 0x000fe400078f18ff */
[----:B------:R-:W-:Y:S02]  /*05d0*/  LEA R2, P0, R86, UR10, 0x3 ;  /* 0x0000000a56027c11 */ /* 0x000fe4000f8018ff */
[----:B------:R-:W-:-:S05]  /*05e0*/  LEA.HI.SX32 R3, R3, R0, 0x1d ;  /* 0x0000000003037211 */ /* 0x000fca00078feaff */
[----:B--2---:R-:W-:Y:S01]  /*05f0*/  IMAD.WIDE.U32 R48, R3, 0x10, R48 ;  /* 0x0000001003307825 */ /* 0x004fe200078e0030 */
[----:B------:R-:W-:-:S05]  /*0600*/  LEA.HI.X R3, R86, UR11, R87, 0x3, P0 ;  /* 0x0000000b56037c11 */ /* 0x000fca00080f1c57 */
[----:B------:R-:W2:Y:S04]  /*0610*/  LDG.E.128 R48, desc[UR6][R48.64] ;  /* 0x0000000630307981 */ /* 0x000ea8000c1e1d00 */
[----:B------:R-:W2:Y:S01]  /*0620*/  LDG.E.64 R2, desc[UR6][R2.64] ;  /* 0x0000000602027981 */ /* 0x000ea2000c1e1b00 */
[----:B------:R-:W-:-:S04]  /*0630*/  ISETP.NE.U32.AND P0, PT, RZ, UR8, PT ;  /* 0x00000008ff007c0c */ /* 0x000fc8000bf05070 */
[----:B------:R-:W-:-:S13]  /*0640*/  ISETP.NE.AND.EX P0, PT, RZ, UR9, PT, P0 ;  /* 0x00000009ff007c0c */ /* 0x000fda000bf05300 */
[----:B---3--:R-:W1:Y:S01]  /*0650*/  @P0 LDC.64 R54, c[0x0][0x438] ;  /* 0x00010e00ff360b82 */ /* 0x008e620000000a00 */
[----:B------:R-:W-:Y:S01]  /*0660*/  SHF.L.U32 R74, R56, 0x10, RZ ;  /* 0x00000010384a7819 */ /* 0x000fe200000006ff */
[----:B-1----:R-:W-:-:S05]  /*0670*/  @P0 IMAD.WIDE.U32 R98, R98, 0x10, R54 ;  /* 0x0000001062620825 */ /* 0x002fca00078e0036 */
[----:B------:R1:W5:Y:S01]  /*0680*/  @P0 LDG.E.128 R4, desc[UR6][R98.64] ;  /* 0x0000000662040981 */ /* 0x000362000c1e1d00 */
[----:B0-----:R-:W-:Y:S02]  /*0690*/  ISETP.NE.AND P0, PT, R89, RZ, PT ;  /* 0x000000ff5900720c */ /* 0x001fe40003f05270 */
[----:B------:R-:W-:Y:S01]  /*06a0*/  SHF.L.U32 R66, R97, 0x10, RZ ;  /* 0x0000001061427819 */ /* 0x000fe200000006ff */
[----:B------:R-:W-:Y:S01]  /*06b0*/  IMAD.U32 R72, R57, 0x10000, RZ ;  /* 0x0001000039487824 */ /* 0x000fe200078e00ff */
[----:B----4-:R-:W-:Y:S02]  /*06c0*/  FSEL R52, R52, RZ, !P0 ;  /* 0x000000ff34347208 */ /* 0x010fe40004000000 */
[C---:B------:R-:W-:Y:S01]  /*06d0*/  PRMT R54, R44.reuse, 0x7632, R54 ;  /* 0x000076322c367816 */ /* 0x040fe20000000036 */
[----:B------:R-:W-:Y:S01]  /*06e0*/  IMAD.U32 R65, R45, 0x10000, RZ ;  /* 0x000100002d417824 */ /* 0x000fe200078e00ff */
[----:B------:R-:W-:Y:S02]  /*06f0*/  SHF.L.U32 R55, R44, 0x10, RZ ;  /* 0x000000102c377819 */ /* 0x000fe400000006ff */
[----:B------:R-:W-:-:S02]  /*0700*/  PRMT R64, R46, 0x7632, R64 ;  /* 0x000076322e407816 */ /* 0x000fc40000000040 */
[----:B------:R-:W-:Y:S02]  /*0710*/  SHF.L.U32 R69, R46, 0x10, RZ ;  /* 0x000000102e457819 */ /* 0x000fe400000006ff */
[----:B------:R-:W-:Y:S02]  /*0720*/  PRMT R44, R45, 0x7632, R44 ;  /* 0x000076322d2c7816 */ /* 0x000fe4000000002c */
[C---:B------:R-:W-:Y:S01]  /*0730*/  PRMT R46, R47.reuse, 0x7632, R46 ;  /* 0x000076322f2e7816 */ /* 0x040fe2000000002e */
[----:B------:R-:W-:Y:S01]  /*0740*/  IMAD.U32 R47, R47, 0x10000, RZ ;  /* 0x000100002f2f7824 */ /* 0x000fe200078e00ff */
[----:B------:R-:W-:Y:S01]  /*0750*/  SHF.L.U32 R45, R54, 0x10, RZ ;  /* 0x00000010362d7819 */ /* 0x000fe200000006ff */
[C---:B------:R-:W-:Y:S02]  /*0760*/  FADD.FTZ R55, -R52.reuse, R55 ;  /* 0x0000003734377221 */ /* 0x040fe40000010100 */
[C---:B------:R-:W-:Y:S02]  /*0770*/  FADD.FTZ R101, -R52.reuse, R47 ;  /* 0x0000002f34657221 */ /* 0x040fe40000010100 */
[----:B------:R-:W-:Y:S01]  /*0780*/  FADD.FTZ R47, -R52, R45 ;  /* 0x0000002d342f7221 */ /* 0x000fe20000010100 */
[----:B------:R-:W-:Y:S01]  /*0790*/  IMAD.U32 R67, R44, 0x10000, RZ ;  /* 0x000100002c437824 */ /* 0x000fe200078e00ff */
[----:B--2---:R-:W-:-:S02]  /*07a0*/  SHF.L.U32 R45, R48, 0x10, RZ ;  /* 0x00000010302d7819 */ /* 0x004fc400000006ff */
[C-C-:B------:R-:W-:Y:S02]  /*07b0*/  SHF.R.U64 R77, R2.reuse, 0x8, R3.reuse ;  /* 0x00000008024d7819 */ /* 0x140fe40000001203 */
[C-C-:B------:R-:W-:Y:S02]  /*07c0*/  SHF.R.U64 R78, R2.reuse, 0x10, R3.reuse ;  /* 0x00000010024e7819 */ /* 0x140fe40000001203 */
[--C-:B------:R-:W-:Y:S02]  /*07d0*/  SHF.R.U64 R79, R2, 0x18, R3.reuse ;  /* 0x00000018024f7819 */ /* 0x100fe40000001203 */
[--C-:B------:R-:W-:Y:S02]  /*07e0*/  SHF.R.U32.HI R80, RZ, 0x8, R3.reuse ;  /* 0x00000008ff507819 */ /* 0x100fe40000011603 */
[--C-:B------:R-:W-:Y:S02]  /*07f0*/  SHF.R.U32.HI R82, RZ, 0x10, R3.reuse ;  /* 0x00000010ff527819 */ /* 0x100fe40000011603 */
[----:B------:R-:W-:-:S02]  /*0800*/  SHF.R.U32.HI R83, RZ, 0x18, R3 ;  /* 0x00000018ff537819 */ /* 0x000fc40000011603 */
[----:B------:R-:W-:Y:S01]  /*0810*/  PRMT R76, R3, 0x7610, R76 ;  /* 0x00007610034c7816 */ /* 0x000fe2000000004c */
[----:B------:R-:W-:Y:S01]  /*0820*/  FMUL.FTZ R3, R84, R55 ;  /* 0x0000003754037220 */ /* 0x000fe20000410000 */
[----:B------:R-:W-:Y:S01]  /*0830*/  PRMT R44, R48, 0x7632, R44 ;  /* 0x00007632302c7816 */ /* 0x000fe2000000002c */
[----:B------:R-:W-:Y:S01]  /*0840*/  IMAD.U32 R73, R46, 0x10000, RZ ;  /* 0x000100002e497824 */ /* 0x000fe200078e00ff */
[----:B------:R-:W-:Y:S01]  /*0850*/  PRMT R48, R50, 0x7632, R48 ;  /* 0x0000763232307816 */ /* 0x000fe20000000030 */
[-C--:B------:R-:W-:Y:S01]  /*0860*/  FMUL.FTZ R74, R74, R45.reuse ;  /* 0x0000002d4a4a7220 */ /* 0x080fe20000410000 */
[----:B------:R-:W-:Y:S01]  /*0870*/  FFMA.FTZ R8, R3, R45, R8 ;  /* 0x0000002d03087223 */ /* 0x000fe20000010008 */
[----:B------:R-:W-:Y:S01]  /*0880*/  FADD.FTZ R28, R28, R45 ;  /* 0x0000002d1c1c7221 */ /* 0x000fe20000010000 */
[----:B------:R-:W-:Y:S01]  /*0890*/  FADD.FTZ R69, -R52, R69 ;  /* 0x0000004534457221 */ /* 0x000fe20000010100 */
[----:B------:R-:W-:Y:S02]  /*08a0*/  SHF.L.U32 R50, R50, 0x10, RZ ;  /* 0x0000001032327819 */ /* 0x000fe400000006ff */
[----:B------:R-:W-:Y:S01]  /*08b0*/  SHF.L.U32 R45, R58, 0x10, RZ ;  /* 0x000000103a2d7819 */ /* 0x000fe200000006ff */
[----:B------:R-:W-:-:S02]  /*08c0*/  IMAD.U32 R44, R44, 0x10000, RZ ;  /* 0x000100002c2c7824 */ /* 0x000fc400078e00ff */
[C---:B------:R-:W-:Y:S01]  /*08d0*/  FADD.FTZ R65, -R52.reuse, R65 ;  /* 0x0000004134417221 */ /* 0x040fe20000010100 */
[----:B------:R-:W-:Y:S01]  /*08e0*/  FADD.FTZ R103, -R52, R73 ;  /* 0x0000004934677221 */ /* 0x000fe20000010100 */
[----:B------:R-:W-:Y:S01]  /*08f0*/  PRMT R46, R49, 0x7632, R46 ;  /* 0x00007632312e7816 */ /* 0x000fe2000000002e */
[----:B------:R-:W-:Y:S01]  /*0900*/  FMUL.FTZ R73, R84, R69 ;  /* 0x0000004554497220 */ /* 0x000fe20000410000 */
[----:B------:R-:W-:Y:S01]  /*0910*/  FADD.FTZ R87, -R52, R67 ;  /* 0x0000004334577221 */ /* 0x000fe20000010100 */
[----:B------:R-:W-:Y:S01]  /*0920*/  FMUL.FTZ R69, R45, R50 ;  /* 0x000000322d457220 */ /* 0x000fe20000410000 */
[----:B------:R-:W-:Y:S02]  /*0930*/  IMAD.U32 R49, R49, 0x10000, RZ ;  /* 0x0001000031317824 */ /* 0x000fe400078e00ff */
[----:B------:R-:W-:Y:S01]  /*0940*/  FMUL.FTZ R70, R84, R47 ;  /* 0x0000002f54467220 */ /* 0x000fe20000410000 */
[----:B------:R-:W-:Y:S01]  /*0950*/  FMUL.FTZ R66, R66, R44 ;  /* 0x0000002c42427220 */ /* 0x000fe20000410000 */
[----:B------:R-:W-:Y:S01]  /*0960*/  FADD.FTZ R45, RZ, R74 ;  /* 0x0000004aff2d7221 */ /* 0x000fe20000010000 */
[----:B------:R-:W-:Y:S01]  /*0970*/  FMUL.FTZ R75, R84, R65 ;  /* 0x00000041544b7220 */ /* 0x000fe20000410000 */
[----:B------:R-:W-:Y:S01]  /*0980*/  FFMA.FTZ R47, R3, R74, RZ ;  /* 0x0000004a032f7223 */ /* 0x000fe200000100ff */
[----:B------:R-:W-:Y:S01]  /*0990*/  SHF.L.U32 R65, R96, 0x10, RZ ;  /* 0x0000001060417819 */ /* 0x000fe200000006ff */
[----:B------:R-:W-:-:S02]  /*09a0*/  IMAD.U32 R46, R46, 0x10000, RZ ;  /* 0x000100002e2e7824 */ /* 0x000fc400078e00ff */
[----:B------:R-:W-:Y:S01]  /*09b0*/  FMUL.FTZ R68, R84, R87 ;  /* 0x0000005754447220 */ /* 0x000fe20000410000 */
[----:B------:R-:W-:Y:S01]  /*09c0*/  FMUL.FTZ R72, R72, R49 ;  /* 0x0000003148487220 */ /* 0x000fe20000410000 */
[C---:B------:R-:W-:Y:S01]  /*09d0*/  FFMA.FTZ R9, R70.reuse, R44, R9 ;  /* 0x0000002c46097223 */ /* 0x040fe20000010009 */
[----:B------:R-:W-:Y:S01]  /*09e0*/  FADD.FTZ R29, R29, R44 ;  /* 0x0000002c1d1d7221 */ /* 0x000fe20000010000 */
[----:B------:R-:W-:Y:S01]  /*09f0*/  FADD.FTZ R45, R45, R66 ;  /* 0x000000422d2d7221 */ /* 0x000fe20000010000 */
[----:B------:R-:W-:Y:S01]  /*0a00*/  FFMA.FTZ R44, R70, R66, R47 ;  /* 0x00000042462c7223 */ /* 0x000fe2000001002f */
[-C--:B------:R-:W-:Y:S01]  /*0a10*/  FMUL.FTZ R65, R65, R46.reuse ;  /* 0x0000002e41417220 */ /* 0x080fe20000410000 */
[----:B------:R-:W-:Y:S01]  /*0a20*/  FFMA.FTZ R11, R68, R46, R11 ;  /* 0x0000002e440b7223 */ /* 0x000fe2000001000b */
[----:B------:R-:W-:Y:S01]  /*0a30*/  FADD.FTZ R31, R31, R46 ;  /* 0x0000002e1f1f7221 */ /* 0x000fe20000010000 */
[----:B------:R-:W-:Y:S01]  /*0a40*/  SHF.L.U32 R71, R64, 0x10, RZ ;  /* 0x0000001040477819 */ /* 0x000fe200000006ff */
[----:B------:R-:W-:Y:S01]  /*0a50*/  FADD.FTZ R46, R45, R72 ;  /* 0x000000482d2e7221 */ /* 0x000fe20000010000 */
[----:B------:R-:W-:Y:S01]  /*0a60*/  FFMA.FTZ R45, R75, R72, R44 ;  /* 0x000000484b2d7223 */ /* 0x000fe2000001002c */
[----:B------:R-:W-:-:S02]  /*0a70*/  SHF.L.U32 R55, R95, 0x10, RZ ;  /* 0x000000105f377819 */ /* 0x000fc400000006ff */
[----:B------:R-:W-:Y:S01]  /*0a80*/  SHF.L.U32 R48, R48, 0x10, RZ ;  /* 0x0000001030307819 */ /* 0x000fe200000006ff */
[----:B-1----:R-:W-:Y:S01]  /*0a90*/  FADD.FTZ R99, -R52, R71 ;  /* 0x0000004734637221 */ /* 0x002fe20000010100 */
[----:B------:R-:W-:Y:S01]  /*0aa0*/  FADD.FTZ R46, R46, R65 ;  /* 0x000000412e2e7221 */ /* 0x000fe20000010000 */
[----:B------:R-:W-:Y:S01]  /*0ab0*/  FFMA.FTZ R44, R68, R65, R45 ;  /* 0x00000041442c7223 */ /* 0x000fe2000001002d */
[C---:B------:R-:W-:Y:S01]  /*0ac0*/  PRMT R52, R51.reuse, 0x7632, R52 ;  /* 0x0000763233347816 */ /* 0x040fe20000000034 */
[----:B------:R-:W-:Y:S02]  /*0ad0*/  IMAD.U32 R51, R51, 0x10000, RZ ;  /* 0x0001000033337824 */ /* 0x000fe400078e00ff */
[----:B------:R-:W-:Y:S01]  /*0ae0*/  FMUL.FTZ R64, R84, R99 ;  /* 0x0000006354407220 */ /* 0x000fe20000410000 */
[----:B------:R-:W-:Y:S02]  /*0af0*/  IMAD.U32 R67, R59, 0x10000, RZ ;  /* 0x000100003b437824 */ /* 0x000fe400078e00ff */
[----:B------:R-:W-:Y:S01]  /*0b00*/  FMUL.FTZ R55, R55, R48 ;  /* 0x0000003037377220 */ /* 0x000fe20000410000 */
[----:B------:R-:W-:Y:S01]  /*0b10*/  FADD.FTZ R46, R46, R69 ;  /* 0x000000452e2e7221 */ /* 0x000fe20000010000 */
[----:B------:R-:W-:Y:S01]  /*0b20*/  FFMA.FTZ R45, R73, R69, R44 ;  /* 0x00000045492d7223 */ /* 0x000fe2000001002c */
[----:B------:R-:W-:Y:S01]  /*0b30*/  FFMA.FTZ R10, R75, R49, R10 ;  /* 0x000000314b0a7223 */ /* 0x000fe2000001000a */
[----:B------:R-:W-:Y:S01]  /*0b40*/  FADD.FTZ R30, R30, R49 ;  /* 0x000000311e1e7221 */ /* 0x000fe20000010000 */
[----:B------:R-:W-:Y:S01]  /*0b50*/  FFMA.FTZ R12, R73, R50, R12 ;  /* 0x00000032490c7223 */ /* 0x000fe2000001000c */
[----:B------:R-:W-:Y:S01]  /*0b60*/  FADD.FTZ R24, R24, R50 ;  /* 0x0000003218187221 */ /* 0x000fe20000010000 */
[----:B------:R-:W-:Y:S01]  /*0b70*/  FMUL.FTZ R71, R84, R101 ;  /* 0x0000006554477220 */ /* 0x000fe20000410000 */
[----:B------:R-:W-:Y:S01]  /*0b80*/  FMUL.FTZ R67, R67, R51 ;  /* 0x0000003343437220 */ /* 0x000fe20000410000 */
[----:B------:R-:W-:-:S02]  /*0b90*/  IMAD.U32 R49, R94, 0x10000, RZ ;  /* 0x000100005e317824 */ /* 0x000fc400078e00ff */
[----:B------:R-:W-:Y:S01]  /*0ba0*/  FADD.FTZ R46, R46, R55 ;  /* 0x000000372e2e7221 */ /* 0x000fe20000010000 */
[----:B------:R-:W-:Y:S02]  /*0bb0*/  IMAD.U32 R50, R52, 0x10000, RZ ;  /* 0x0001000034327824 */ /* 0x000fe400078e00ff */
[----:B------:R-:W-:Y:S01]  /*0bc0*/  FFMA.FTZ R44, R64, R55, R45 ;  /* 0x00000037402c7223 */ /* 0x000fe2000001002d */
[----:B------:R-:W-:Y:S01]  /*0bd0*/  FMUL.FTZ R54, R84, R103 ;  /* 0x0000006754367220 */ /* 0x000fe20000410000 */
[----:B------:R-:W-:Y:S01]  /*0be0*/  FADD.FTZ R45, R46, R67 ;  /* 0x000000432e2d7221 */ /* 0x000fe20000010000 */
[----:B------:R-:W-:Y:S01]  /*0bf0*/  FMUL.FTZ R52, R49, R50 ;  /* 0x0000003231347220 */ /* 0x000fe20000410000 */
[----:B------:R-:W-:Y:S01]  /*0c00*/  FFMA.FTZ R47, R71, R67, R44 ;  /* 0x00000043472f7223 */ /* 0x000fe2000001002c */
[----:B------:R-:W-:Y:S01]  /*0c10*/  FFMA.FTZ R13, R64, R48, R13 ;  /* 0x00000030400d7223 */ /* 0x000fe2000001000d */
[----:B------:R-:W-:Y:S01]  /*0c20*/  FADD.FTZ R25, R25, R48 ;  /* 0x0000003019197221 */ /* 0x000fe20000010000 */
[----:B------:R-:W-:Y:S01]  /*0c30*/  FFMA.FTZ R15, R54, R50, R15 ;  /* 0x00000032360f7223 */ /* 0x000fe2000001000f */
[----:B------:R-:W-:Y:S01]  /*0c40*/  FADD.FTZ R27, R27, R50 ;  /* 0x000000321b1b7221 */ /* 0x000fe20000010000 */
[----:B------:R-:W-:Y:S01]  /*0c50*/  FFMA.FTZ R14, R71, R51, R14 ;  /* 0x00000033470e7223 */ /* 0x000fe2000001000e */
[----:B------:R-:W-:Y:S01]  /*0c60*/  FADD.FTZ R26, R26, R51 ;  /* 0x000000331a1a7221 */ /* 0x000fe20000010000 */
[----:B------:R-:W-:Y:S01]  /*0c70*/  FADD.FTZ R48, R45, R52 ;  /* 0x000000342d307221 */ /* 0x000fe20000010000 */
[----:B------:R-:W-:Y:S01]  /*0c80*/  FFMA.FTZ R50, R54, R52, R47 ;  /* 0x0000003436327223 */ /* 0x000fe2000001002f */
[----:B------:R-:W-:Y:S06]  /*0c90*/  BRA `(.L_x_445) ;  /* 0x0000000000907947 */ /* 0x000fec0003800000 */
.L_x_444:
[----:B-----5:R-:W-:Y:S01]  /*0ca0*/  ISETP.GE.AND P1, PT, R85, 0x1, PT ;  /* 0x000000015500780c */ /* 0x020fe20003f26270 */
[----:B------:R-:W-:Y:S01]  /*0cb0*/  HFMA2 R50, -RZ, RZ, 0, 0 ;  /* 0x00000000ff327431 */ /* 0x000fe200000001ff */
[----:B------:R-:W-:Y:S01]  /*0cc0*/  ISETP.GE.U32.AND P3, PT, R88, 0x20, PT ;  /* 0x000000205800780c */ /* 0x000fe20003f66070 */
[----:B------:R-:W-:-:S10]  /*0cd0*/  IMAD.MOV.U32 R48, RZ, RZ, RZ ;  /* 0x000000ffff307224 */ /* 0x000fd400078e00ff */
[----:B------:R-:W1:Y:S01]  /*0ce0*/  @P1 LDC R45, c[0x0][0x388] ;  /* 0x0000e200ff2d1b82 */ /* 0x000e620000000800 */
[----:B------:R-:W-:-:S05]  /*0cf0*/  @P1 IADD3 R44, PT, PT, R85, -0x1, RZ ;  /* 0xffffffff552c1810 */ /* 0x000fca0007ffe0ff */
[----:B-1----:R-:W-:-:S05]  /*0d00*/  @P1 IMAD R44, R44, R45, RZ ;  /* 0x0000002d2c2c1224 */ /* 0x002fca00078e02ff */
[----:B------:R-:W-:-:S04]  /*0d10*/  @P1 SHF.R.S32.HI R45, RZ, 0x1f, R44 ;  /* 0x0000001fff2d1819 */ /* 0x000fc8000001142c */
[----:B------:R-:W-:Y:S02]  /*0d20*/  @P1 LEA.HI R47, R45, R44, RZ, 0x3 ;  /* 0x0000002c2d2f1211 */ /* 0x000fe400078f18ff */
[----:B------:R-:W-:Y:S02]  /*0d30*/  CS2R R44, SRZ ;  /* 0x00000000002c7805 */ /* 0x000fe4000001ff00 */
[----:B------:R-:W-:Y:S02]  /*0d40*/  @P1 MOV R45, RZ ;  /* 0x000000ff002d1202 */ /* 0x000fe40000000f00 */
[----:B------:R-:W-:-:S05]  /*0d50*/  @P1 LEA.HI.SX32 R47, R47, R0, 0x1d ;  /* 0x000000002f2f1211 */ /* 0x000fca00078feaff */
[----:B------:R-:W-:Y:S01]  /*0d60*/  @P1 IMAD.MOV.U32 R44, RZ, RZ, R47 ;  /* 0x000000ffff2c1224 */ /* 0x000fe200078e002f */
[----:B------:R-:W-:Y:S06]  /*0d70*/  @!P3 BRA `(.L_x_445) ;  /* 0x000000000058b947 */ /* 0x000fec0003800000 */
[----:B------:R-:W-:Y:S02]  /*0d80*/  ISETP.NE.U32.AND P0, PT, RZ, UR8, PT ;  /* 0x00000008ff007c0c */ /* 0x000fe4000bf05070 */
[C---:B------:R-:W-:Y:S02]  /*0d90*/  LEA R50, P4, R44.reuse, UR10, 0x3 ;  /* 0x0000000a2c327c11 */ /* 0x040fe4000f8818ff */
[----:B------:R-:W-:Y:S02]  /*0da0*/  ISETP.NE.AND.EX P0, PT, RZ, UR9, PT, P0 ;  /* 0x00000009ff007c0c */ /* 0x000fe4000bf05300 */
[----:B------:R-:W-:-:S05]  /*0db0*/  LEA.HI.X R51, R44, UR11, R45, 0x3, P4 ;  /* 0x0000000b2c337c11 */ /* 0x000fca000a0f1c2d */
[----:B------:R1:W2:Y:S06]  /*0dc0*/  LDG.E.64 R44, desc[UR6][R50.64] ;  /* 0x00000006322c7981 */ /* 0x0002ac000c1e1b00 */
[----:B------:R-:W3:Y:S08]  /*0dd0*/  @P0 LDC R2, c[0x0][0x388] ;  /* 0x0000e200ff020b82 */ /* 0x000ef00000000800 */
[----:B------:R-:W4:Y:S01]  /*0de0*/  @P0 LDC.64 R46, c[0x0][0x438] ;  /* 0x00010e00ff2e0b82 */ /* 0x000f220000000a00 */
[----:B---3--:R-:W-:-:S05]  /*0df0*/  @P0 IMAD R2, R53, R2, RZ ;  /* 0x0000000235020224 */ /* 0x008fca00078e02ff */
[----:B------:R-:W-:-:S04]  /*0e00*/  @P0 SHF.R.S32.HI R49, RZ, 0x1f, R2 ;  /* 0x0000001fff310819 */ /* 0x000fc80000011402 */
[----:B------:R-:W-:-:S04]  /*0e10*/  @P0 LEA.HI R49, R49, R2, RZ, 0x3 ;  /* 0x0000000231310211 */ /* 0x000fc800078f18ff */
[----:B------:R-:W-:-:S05]  /*0e20*/  @P0 LEA.HI.SX32 R49, R49, R0, 0x1d ;  /* 0x0000000031310211 */ /* 0x000fca00078feaff */
[----:B----4-:R-:W-:-:S05]  /*0e30*/  @P0 IMAD.WIDE.U32 R46, R49, 0x10, R46 ;  /* 0x00000010312e0825 */ /* 0x010fca00078e002e */
[----:B------:R3:W5:Y:S01]  /*0e40*/  @P0 LDG.E.128 R4, desc[UR6][R46.64] ;  /* 0x000000062e040981 */ /* 0x000762000c1e1d00 */
[----:B-1----:R-:W-:Y:S01]  /*0e50*/  IMAD.MOV.U32 R50, RZ, RZ, RZ ;  /* 0x000000ffff327224 */ /* 0x002fe200078e00ff */
[C-C-:B--2---:R-:W-:Y:S02]  /*0e60*/  SHF.R.U64 R77, R44.reuse, 0x8, R45.reuse ;  /* 0x000000082c4d7819 */ /* 0x144fe4000000122d */
[C-C-:B------:R-:W-:Y:S02]  /*0e70*/  SHF.R.U64 R78, R44.reuse, 0x10, R45.reuse ;  /* 0x000000102c4e7819 */ /* 0x140fe4000000122d */
[C-C-:B------:R-:W-:Y:S02]  /*0e80*/  SHF.R.U64 R79, R44.reuse, 0x18, R45.reuse ;  /* 0x000000182c4f7819 */ /* 0x140fe4000000122d */
[----:B------:R-:W-:Y:S02]  /*0e90*/  PRMT R2, R44, 0x7610, R2 ;  /* 0x000076102c027816 */ /* 0x000fe40000000002 */
[----:B------:R-:W-:-:S02]  /*0ea0*/  SHF.R.U32.HI R80, RZ, 0x8, R45 ;  /* 0x00000008ff507819 */ /* 0x000fc4000001162d */
[--C-:B------:R-:W-:Y:S02]  /*0eb0*/  SHF.R.U32.HI R82, RZ, 0x10, R45.reuse ;  /* 0x00000010ff527819 */ /* 0x100fe4000001162d */
[----:B------:R-:W-:Y:S02]  /*0ec0*/  SHF.R.U32.HI R83, RZ, 0x18, R45 ;  /* 0x00000018ff537819 */ /* 0x000fe4000001162d */
[----:B---3--:R-:W-:-:S07]  /*0ed0*/  PRMT R76, R45, 0x7610, R76 ;  /* 0x000076102d4c7816 */ /* 0x008fce000000004c */
.L_x_445:
[----:B------:R-:W-:Y:S05]  /*0ee0*/  BSYNC.RECONVERGENT B1 ;  /* 0x0000000000017941 */ /* 0x000fea0003800200 */
.L_x_443:
[----:B------:R-:W-:-:S03]  /*0ef0*/  UMOV UR4, 0xffffffff ;  /* 0xffffffff00047882 */ /* 0x000fc60000000000 */
[----:B------:R-:W-:Y:S05]  /*0f00*/  BRA.DIV UR4, `(.L_x_446) ;  /* 0x0000002a04b07947 */ /* 0x000fea000b800000 */
[----:B------:R-:W1:Y:S04]  /*0f10*/  SHFL.BFLY PT, R45, R48, 0x1, 0x1f ;  /* 0x0c201f00302d7f89 */ /* 0x000e6800000e0000 */
[----:B------:R-:W2:Y:S01]  /*0f20*/  SHFL.BFLY PT, R47, R50, 0x1, 0x1f ;  /* 0x0c201f00322f7f89 */ /* 0x000ea200000e0000 */
[----:B-1----:R-:W-:Y:S01]  /*0f30*/  FADD.FTZ R45, R45, R48 ;  /* 0x000000302d2d7221 */ /* 0x002fe20000010000 */
[----:B--2---:R-:W-:-:S04]  /*0f40*/  FADD.FTZ R47, R47, R50 ;  /* 0x000000322f2f7221 */ /* 0x004fc80000010000 */
        /* <DEDUP_REMOVED lines=12> */
[----:B------:R1:W2:Y:S04]  /*1010*/  SHFL.BFLY PT, R47, R48, 0x10, 0x1f ;  /* 0x0e001f00302f7f89 */ /* 0x0002a800000e0000 */
[----:B------:R1:W3:Y:S02]  /*1020*/  SHFL.BFLY PT, R87, R50, 0x10, 0x1f ;  /* 0x0e001f0032577f89 */ /* 0x0002e400000e0000 */
.L_x_510:
[----:B------:R-:W-:Y:S05]  /*1030*/  @!P3 BRA.U `(.L_x_447) ;  /* 0x000000210084b947 */ /* 0x000fea0003800000 */
[----:B------:R-:W4:Y:S01]  /*1040*/  @P1 LDC R44, c[0x0][0x388] ;  /* 0x0000e200ff2c1b82 */ /* 0x000f220000000800 */
[----:B------:R-:W-:Y:S01]  /*1050*/  @P1 IADD3 R85, PT, PT, R85, -0x1, RZ ;  /* 0xffffffff55551810 */ /* 0x000fe20007ffe0ff */
[----:B------:R-:W-:Y:S04]  /*1060*/  BSSY.RECONVERGENT B2, `(.L_x_447) ;  /* 0x000021e000027945 */ /* 0x000fe80003800200 */
[----:B----4-:R-:W-:-:S05]  /*1070*/  @P1 IMAD R44, R85, R44, RZ ;  /* 0x0000002c552c1224 */ /* 0x010fca00078e02ff */
[----:B------:R-:W-:-:S04]  /*1080*/  @P1 SHF.R.S32.HI R45, RZ, 0x1f, R44 ;  /* 0x0000001fff2d1819 */ /* 0x000fc8000001142c */
[----:B------:R-:W-:Y:S02]  /*1090*/  @P1 LEA.HI R49, R45, R44, RZ, 0x3 ;  /* 0x0000002c2d311211 */ /* 0x000fe400078f18ff */
[----:B------:R-:W-:Y:S02]  /*10a0*/  CS2R R44, SRZ ;  /* 0x00000000002c7805 */ /* 0x000fe4000001ff00 */
[----:B------:R-:W-:Y:S02]  /*10b0*/  @P1 MOV R45, RZ ;  /* 0x000000ff002d1202 */ /* 0x000fe40000000f00 */
[----:B------:R-:W-:Y:S01]  /*10c0*/  @P1 LEA.HI.SX32 R46, R49, R0, 0x1d ;  /* 0x00000000312e1211 */ /* 0x000fe200078feaff */
[----:B--2---:R-:W-:Y:S01]  /*10d0*/  FADD.FTZ R49, R48, R47 ;  /* 0x0000002f30317221 */ /* 0x004fe20000010000 */
[----:B-1-3--:R-:W-:-:S03]  /*10e0*/  FADD.FTZ R48, R50, R87 ;  /* 0x0000005732307221 */ /* 0x00afc60000010000 */
[----:B------:R-:W-:Y:S01]  /*10f0*/  @P1 IMAD.MOV.U32 R44, RZ, RZ, R46 ;  /* 0x000000ffff2c1224 */ /* 0x000fe200078e002e */
[----:B------:R-:W-:Y:S06]  /*1100*/  @!P3 BRA `(.L_x_448) ;  /* 0x00000020004cb947 */ /* 0x000fec0003800000 */
[----:B------:R-:W1:Y:S02]  /*1110*/  @P1 LDC.64 R46, c[0x0][0x390] ;  /* 0x0000e400ff2e1b82 */ /* 0x000e640000000a00 */
[----:B-1----:R-:W-:-:S04]  /*1120*/  @P1 LEA R46, P0, R44, R46, 0x4 ;  /* 0x0000002e2c2e1211 */ /* 0x002fc800078020ff */
[----:B------:R-:W-:-:S05]  /*1130*/  @P1 LEA.HI.X R47, R44, R47, R45, 0x4, P0 ;  /* 0x0000002f2c2f1211 */ /* 0x000fca00000f242d */
[----:B------:R1:W5:Y:S01]  /*1140*/  @P1 LDG.E.128 R60, desc[UR6][R46.64] ;  /* 0x000000062e3c1981 */ /* 0x000362000c1e1d00 */
[----:B------:R-:W-:Y:S01]  /*1150*/  UISETP.NE.U32.AND UP0, UPT, UR8, URZ, UPT ;  /* 0x000000ff0800728c */ /* 0x000fe2000bf05070 */
[----:B------:R-:W-:Y:S01]  /*1160*/  FMUL.FTZ R49, R49, UR12 ;  /* 0x0000000c31317c20 */ /* 0x000fe20008410000 */
[----:B0-----:R-:W-:Y:S01]  /*1170*/  ISETP.NE.AND P0, PT, R89, RZ, PT ;  /* 0x000000ff5900720c */ /* 0x001fe20003f05270 */
[----:B------:R-:W-:Y:S01]  /*1180*/  BSSY.RECONVERGENT B1, `(.L_x_449) ;  /* 0x00001fc000017945 */ /* 0x000fe20003800200 */
[----:B------:R-:W-:Y:S01]  /*1190*/  UISETP.NE.AND.EX UP0, UPT, UR9, URZ, UPT, UP0 ;  /* 0x000000ff0900728c */ /* 0x000fe2000bf05300 */
[----:B------:R-:W-:Y:S01]  /*11a0*/  FMUL.FTZ R48, R48, UR12 ;  /* 0x0000000c30307c20 */ /* 0x000fe20008410000 */
[----:B------:R-:W-:-:S07]  /*11b0*/  FSEL R49, R49, RZ, !P0 ;  /* 0x000000ff31317208 */ /* 0x000fce0004000000 */
[----:B-1----:R-:W-:Y:S05]  /*11c0*/  BRA.U UP0, `(.L_x_450) ;  /* 0x0000001500187547 */ /* 0x002fea000b800000 */
        /* <DEDUP_REMOVED lines=8> */
[----:B------:R-:W-:Y:S02]  /*1250*/  LOP3.LUT P2, RZ, R2, 0xff, RZ, 0xc0, !PT ;  /* 0x000000ff02ff7812 */ /* 0x000fe4000784c0ff */
[----:B------:R-:W-:Y:S02]  /*1260*/  CS2R R50, SRZ ;  /* 0x0000000000327805 */ /* 0x000fe4000001ff00 */
[----:B------:R-:W-:Y:S01]  /*1270*/  ISETP.GT.AND P0, PT, R81, RZ, PT ;  /* 0x000000ff5100720c */ /* 0x000fe20003f04270 */
[----:B------:R-:W-:-:S04]  /*1280*/  FADD.FTZ R47, R74, -R47 ;  /* 0x8000002f4a2f7221 */ /* 0x000fc80000010000 */
[----:B------:R-:W-:-:S05]  /*1290*/  FMUL.FTZ R47, R84, R47 ;  /* 0x0000002f542f7220 */ /* 0x000fca0000410000 */
[----:B------:R-:W-:Y:S01]  /*12a0*/  FSEL R47, R47, RZ, P0 ;  /* 0x000000ff2f2f7208 */ /* 0x000fe20000000000 */
[----:B------:R-:W-:Y:S01]  /*12b0*/  @P2 IMAD.U32 R85, R32, 0x10000, RZ ;  /* 0x0001000020552824 */ /* 0x000fe200078e00ff */
[----:B-----5:R-:W-:-:S03]  /*12c0*/  @P2 SHF.L.U32 R46, R60, 0x10, RZ ;  /* 0x000000103c2e2819 */ /* 0x020fc600000006ff */
[----:B------:R-:W-:-:S04]  /*12d0*/  FMUL.FTZ R47, R47, UR15 ;  /* 0x0000000f2f2f7c20 */ /* 0x000fc80008410000 */
[----:B------:R-:W-:-:S04]  /*12e0*/  FMUL.FTZ R47, R47, UR14 ;  /* 0x0000000e2f2f7c20 */ /* 0x000fc80008410000 */
[C---:B------:R-:W-:Y:S01]  /*12f0*/  @P2 FMUL.FTZ R50, R47.reuse, R85 ;  /* 0x000000552f322220 */ /* 0x040fe20000410000 */
[----:B------:R-:W-:-:S04]  /*1300*/  @P2 FMUL.FTZ R51, R47, R46 ;  /* 0x0000002e2f332220 */ /* 0x000fc80000410000 */
[----:B------:R-:W-:Y:S01]  /*1310*/  F2FP.BF16.F32.PACK_AB R50, RZ, R50 ;  /* 0x00000032ff32723e */ /* 0x000fe200000010ff */
[----:B------:R-:W-:-:S03]  /*1320*/  FADD.FTZ R20, R20, R51 ;  /* 0x0000003314147221 */ /* 0x000fc60000010000 */
[----:B------:R-:W-:-:S07]  /*1330*/  PRMT R36, R50, 0x7610, R36 ;  /* 0x0000761032247816 */ /* 0x000fce0000000024 */
.L_x_453:
[----:B------:R-:W-:Y:S05]  /*1340*/  BSYNC.RECONVERGENT B3 ;  /* 0x0000000000037941 */ /* 0x000fea0003800200 */
.L_x_452:
[----:B------:R-:W-:Y:S04]  /*1350*/  BSSY.RECONVERGENT B3, `(.L_x_454) ;  /* 0x0000014000037945 */ /* 0x000fe80003800200 */
[----:B------:R-:W-:Y:S05]  /*1360*/  @!P1 BRA `(.L_x_455) ;  /* 0x0000000000489947 */ /* 0x000fea0003800000 */
[----:B------:R-:W-:Y:S01]  /*1370*/  FFMA.FTZ R47, R70, R48, R49 ;  /* 0x00000030462f7223 */ /* 0x000fe20000010031 */
[----:B------:R-:W-:Y:S01]  /*1380*/  LOP3.LUT P0, RZ, R77, 0xff, RZ, 0xc0, !PT ;  /* 0x000000ff4dff7812 */ /* 0x000fe2000780c0ff */
[----:B------:R-:W-:Y:S01]  /*1390*/  HFMA2 R51, -RZ, RZ, 0, 0 ;  /* 0x00000000ff337431 */ /* 0x000fe200000001ff */
[----:B------:R-:W-:Y:S01]  /*13a0*/  ISETP.GT.AND P2, PT, R81, RZ, PT ;  /* 0x000000ff5100720c */ /* 0x000fe20003f44270 */
[----:B------:R-:W-:Y:S01]  /*13b0*/  FADD.FTZ R47, R66, -R47 ;  /* 0x8000002f422f7221 */ /* 0x000fe20000010000 */
[----:B------:R-:W-:-:S03]  /*13c0*/  IMAD.MOV.U32 R46, RZ, RZ, RZ ;  /* 0x000000ffff2e7224 */ /* 0x000fc600078e00ff */
[----:B------:R-:W-:-:S05]  /*13d0*/  FMUL.FTZ R47, R84, R47 ;  /* 0x0000002f542f7220 */ /* 0x000fca0000410000 */
[----:B------:R-:W-:Y:S01]  /*13e0*/  FSEL R47, R47, RZ, P2 ;  /* 0x000000ff2f2f7208 */ /* 0x000fe20001000000 */
[----:B------:R-:W-:Y:S01]  /*13f0*/  @P0 IMAD.U32 R85, R93, 0x10000, RZ ;  /* 0x000100005d550824 */ /* 0x000fe200078e00ff */
[----:B-----5:R-:W-:-:S03]  /*1400*/  @P0 PRMT R50, R60, 0x7632, R50 ;  /* 0x000076323c320816 */ /* 0x020fc60000000032 */
[----:B------:R-:W-:Y:S01]  /*1410*/  FMUL.FTZ R47, R47, UR15 ;  /* 0x0000000f2f2f7c20 */ /* 0x000fe20008410000 */
[----:B------:R-:W-:-:S03]  /*1420*/  @P0 SHF.L.U32 R50, R50, 0x10, RZ ;  /* 0x0000001032320819 */ /* 0x000fc600000006ff */
[----:B------:R-:W-:-:S04]  /*1430*/  FMUL.FTZ R47, R47, UR14 ;  /* 0x0000000e2f2f7c20 */ /* 0x000fc80008410000 */
[C---:B------:R-:W-:Y:S01]  /*1440*/  @P0 FMUL.FTZ R51, R47.reuse, R85 ;  /* 0x000000552f330220 */ /* 0x040fe20000410000 */
[----:B------:R-:W-:-:S04]  /*1450*/  @P0 FMUL.FTZ R46, R47, R50 ;  /* 0x000000322f2e0220 */ /* 0x000fc80000410000 */
[----:B------:R-:W-:Y:S01]  /*1460*/  F2FP.BF16.F32.PACK_AB R51, RZ, R51 ;  /* 0x00000033ff33723e */ /* 0x000fe200000010ff */
[----:B------:R-:W-:-:S03]  /*1470*/  FADD.FTZ R21, R21, R46 ;  /* 0x0000002e15157221 */ /* 0x000fc60000010000 */
[----:B------:R-:W-:-:S07]  /*1480*/  PRMT R36, R36, 0x5410, R51 ;  /* 0x0000541024247816 */ /* 0x000fce0000000033 */
.L_x_455:
[----:B------:R-:W-:Y:S05]  /*1490*/  BSYNC.RECONVERGENT B3 ;  /* 0x0000000000037941 */ /* 0x000fea0003800200 */
.L_x_454:
        /* <DEDUP_REMOVED lines=18> */
.L_x_457:
[----:B------:R-:W-:Y:S05]  /*15c0*/  BSYNC.RECONVERGENT B3 ;  /* 0x0000000000037941 */ /* 0x000fea0003800200 */
.L_x_456:
[----:B------:R-:W-:Y:S04]  /*15d0*/  BSSY.RECONVERGENT B3, `(.L_x_458) ;  /* 0x0000014000037945 */ /* 0x000fe80003800200 */
[----:B------:R-:W-:Y:S05]  /*15e0*/  @!P1 BRA `(.L_x_459) ;  /* 0x0000000000489947 */ /* 0x000fea0003800000 */
[----:B------:R-:W-:Y:S01]  /*15f0*/  FFMA.FTZ R46, R68, R48, R49 ;  /* 0x00000030442e7223 */ /* 0x000fe20000010031 */
[----:B------:R-:W-:Y:S01]  /*1600*/  LOP3.LUT P0, RZ, R79, 0xff, RZ, 0xc0, !PT ;  /* 0x000000ff4fff7812 */ /* 0x000fe2000780c0ff */
[----:B------:R-:W-:Y:S01]  /*1610*/  IMAD.MOV.U32 R51, RZ, RZ, RZ ;  /* 0x000000ffff337224 */ /* 0x000fe200078e00ff */
[----:B------:R-:W-:Y:S01]  /*1620*/  ISETP.GT.AND P2, PT, R81, RZ, PT ;  /* 0x000000ff5100720c */ /* 0x000fe20003f44270 */
[----:B------:R-:W-:Y:S01]  /*1630*/  FADD.FTZ R47, R65, -R46 ;  /* 0x8000002e412f7221 */ /* 0x000fe20000010000 */
[----:B------:R-:W-:-:S03]  /*1640*/  MOV R46, RZ ;  /* 0x000000ff002e7202 */ /* 0x000fc60000000f00 */
[----:B------:R-:W-:-:S05]  /*1650*/  FMUL.FTZ R47, R84, R47 ;  /* 0x0000002f542f7220 */ /* 0x000fca0000410000 */
[----:B------:R-:W-:Y:S02]  /*1660*/  FSEL R47, R47, RZ, P2 ;  /* 0x000000ff2f2f7208 */ /* 0x000fe40001000000 */
[----:B------:R-:W-:Y:S02]  /*1670*/  @P0 SHF.L.U32 R85, R92, 0x10, RZ ;  /* 0x000000105c550819 */ /* 0x000fe400000006ff */
[----:B-----5:R-:W-:Y:S01]  /*1680*/  @P0 PRMT R50, R61, 0x7632, R50 ;  /* 0x000076323d320816 */ /* 0x020fe20000000032 */
[----:B------:R-:W-:-:S03]  /*1690*/  FMUL.FTZ R47, R47, UR15 ;  /* 0x0000000f2f2f7c20 */ /* 0x000fc60008410000 */
[----:B------:R-:W-:Y:S01]  /*16a0*/  @P0 SHF.L.U32 R50, R50, 0x10, RZ ;  /* 0x0000001032320819 */ /* 0x000fe200000006ff */
[----:B------:R-:W-:-:S04]  /*16b0*/  FMUL.FTZ R47, R47, UR14 ;  /* 0x0000000e2f2f7c20 */ /* 0x000fc80008410000 */
[C---:B------:R-:W-:Y:S01]  /*16c0*/  @P0 FMUL.FTZ R51, R47.reuse, R85 ;  /* 0x000000552f330220 */ /* 0x040fe20000410000 */
[----:B------:R-:W-:-:S04]  /*16d0*/  @P0 FMUL.FTZ R46, R47, R50 ;  /* 0x000000322f2e0220 */ /* 0x000fc80000410000 */
[----:B------:R-:W-:Y:S01]  /*16e0*/  F2FP.BF16.F32.PACK_AB R51, RZ, R51 ;  /* 0x00000033ff33723e */ /* 0x000fe200000010ff */
[----:B------:R-:W-:-:S03]  /*16f0*/  FADD.FTZ R23, R23, R46 ;  /* 0x0000002e17177221 */ /* 0x000fc60000010000 */
[----:B------:R-:W-:-:S07]  /*1700*/  PRMT R37, R37, 0x5410, R51 ;  /* 0x0000541025257816 */ /* 0x000fce0000000033 */
.L_x_459:
[----:B------:R-:W-:Y:S05]  /*1710*/  BSYNC.RECONVERGENT B3 ;  /* 0x0000000000037941 */ /* 0x000fea0003800200 */
.L_x_458:
        /* <DEDUP_REMOVED lines=18> */
.L_x_461:
[----:B------:R-:W-:Y:S05]  /*1840*/  BSYNC.RECONVERGENT B3 ;  /* 0x0000000000037941 */ /* 0x000fea0003800200 */
.L_x_460:
[----:B------:R-:W-:Y:S04]  /*1850*/  BSSY.RECONVERGENT B3, `(.L_x_462) ;  /* 0x0000014000037945 */ /* 0x000fe80003800200 */
[----:B------:R-:W-:Y:S05]  /*1860*/  @!P1 BRA `(.L_x_463) ;  /* 0x0000000000489947 */ /* 0x000fea0003800000 */
[----:B------:R-:W-:Y:S01]  /*1870*/  FFMA.FTZ R46, R64, R48, R49 ;  /* 0x00000030402e7223 */ /* 0x000fe20000010031 */
[----:B------:R-:W-:Y:S01]  /*1880*/  LOP3.LUT P0, RZ, R80, 0xff, RZ, 0xc0, !PT ;  /* 0x000000ff50ff7812 */ /* 0x000fe2000780c0ff */
[----:B------:R-:W-:Y:S01]  /*1890*/  IMAD.MOV.U32 R51, RZ, RZ, RZ ;  /* 0x000000ffff337224 */ /* 0x000fe200078e00ff */
[----:B------:R-:W-:Y:S01]  /*18a0*/  ISETP.GT.AND P2, PT, R81, RZ, PT ;  /* 0x000000ff5100720c */ /* 0x000fe20003f44270 */
[----:B------:R-:W-:Y:S01]  /*18b0*/  FADD.FTZ R47, R55, -R46 ;  /* 0x8000002e372f7221 */ /* 0x000fe20000010000 */
[----:B------:R-:W-:-:S03]  /*18c0*/  HFMA2 R46, -RZ, RZ, 0, 0 ;  /* 0x00000000ff2e7431 */ /* 0x000fc600000001ff */
        /* <DEDUP_REMOVED lines=12> */
.L_x_463:
[----:B------:R-:W-:Y:S05]  /*1990*/  BSYNC.RECONVERGENT B3 ;  /* 0x0000000000037941 */ /* 0x000fea0003800200 */
.L_x_462:
        /* <DEDUP_REMOVED lines=18> */
.L_x_465:
[----:B------:R-:W-:Y:S05]  /*1ac0*/  BSYNC.RECONVERGENT B3 ;  /* 0x0000000000037941 */ /* 0x000fea0003800200 */
.L_x_464:
[----:B------:R-:W-:Y:S05]  /*1ad0*/  @!P1 BRA `(.L_x_466) ;  /* 0x0000001400989947 */ /* 0x000fea0003800000 */
[----:B------:R-:W-:Y:S01]  /*1ae0*/  FFMA.FTZ R49, R54, R48, R49 ;  /* 0x0000003036317223 */ /* 0x000fe20000010031 */
[----:B------:R-:W-:Y:S02]  /*1af0*/  LOP3.LUT P0, RZ, R83, 0xff, RZ, 0xc0, !PT ;  /* 0x000000ff53ff7812 */ /* 0x000fe4000780c0ff */
[----:B------:R-:W-:Y:S01]  /*1b00*/  ISETP.GT.AND P2, PT, R81, RZ, PT ;  /* 0x000000ff5100720c */ /* 0x000fe20003f44270 */
[----:B------:R-:W-:Y:S01]  /*1b10*/  FADD.FTZ R49, R52, -R49 ;  /* 0x8000003134317221 */ /* 0x000fe20000010000 */
[----:B------:R-:W-:-:S03]  /*1b20*/  MOV R48, RZ ;  /* 0x000000ff00307202 */ /* 0x000fc60000000f00 */
[----:B------:R-:W-:-:S05]  /*1b30*/  FMUL.FTZ R49, R84, R49 ;  /* 0x0000003154317220 */ /* 0x000fca0000410000 */
[----:B------:R-:W-:Y:S01]  /*1b40*/  FSEL R46, R49, RZ, P2 ;  /* 0x000000ff312e7208 */ /* 0x000fe20001000000 */
[----:B------:R-:W-:Y:S01]  /*1b50*/  @P0 IMAD.U32 R49, R90, 0x10000, RZ ;  /* 0x000100005a310824 */ /* 0x000fe200078e00ff */
[----:B-----5:R-:W-:-:S03]  /*1b60*/  @P0 PRMT R47, R63, 0x7632, R47 ;  /* 0x000076323f2f0816 */ /* 0x020fc6000000002f */
[----:B------:R-:W-:Y:S01]  /*1b70*/  FMUL.FTZ R46, R46, UR15 ;  /* 0x0000000f2e2e7c20 */ /* 0x000fe20008410000 */
[----:B------:R-:W-:-:S03]  /*1b80*/  @P0 SHF.L.U32 R47, R47, 0x10, RZ ;  /* 0x000000102f2f0819 */ /* 0x000fc600000006ff */
[----:B------:R-:W-:Y:S01]  /*1b90*/  FMUL.FTZ R50, R46, UR14 ;  /* 0x0000000e2e327c20 */ /* 0x000fe20008410000 */
[----:B------:R-:W-:-:S03]  /*1ba0*/  HFMA2 R46, -RZ, RZ, 0, 0 ;  /* 0x00000000ff2e7431 */ /* 0x000fc600000001ff */
[C---:B------:R-:W-:Y:S01]  /*1bb0*/  @P0 FMUL.FTZ R48, R50.reuse, R49 ;  /* 0x0000003132300220 */ /* 0x040fe20000410000 */
[----:B------:R-:W-:-:S04]  /*1bc0*/  @P0 FMUL.FTZ R46, R50, R47 ;  /* 0x0000002f322e0220 */ /* 0x000fc80000410000 */
[----:B------:R-:W-:Y:S01]  /*1bd0*/  F2FP.BF16.F32.PACK_AB R48, RZ, R48 ;  /* 0x00000030ff30723e */ /* 0x000fe200000010ff */
[----:B------:R-:W-:-:S03]  /*1be0*/  FADD.FTZ R19, R19, R46 ;  /* 0x0000002e13137221 */ /* 0x000fc60000010000 */
[----:B------:R-:W-:Y:S01]  /*1bf0*/  PRMT R39, R39, 0x5410, R48 ;  /* 0x0000541027277816 */ /* 0x000fe20000000030 */
[----:B------:R-:W-:Y:S06]  /*1c00*/  BRA `(.L_x_466) ;  /* 0x00000014004c7947 */ /* 0x000fec0003800000 */
.L_x_451:
[-CC-:B------:R-:W-:Y:S01]  /*1c10*/  FFMA.FTZ R41, R3, R48.reuse, R49.reuse ;  /* 0x0000003003297223 */ /* 0x180fe20000010031 */
[-CC-:B------:R-:W-:Y:S01]  /*1c20*/  FFMA.FTZ R43, R75, R48.reuse, R49.reuse ;  /* 0x000000304b2b7223 */ /* 0x180fe20000010031 */
[-CC-:B------:R-:W-:Y:S01]  /*1c30*/  FFMA.FTZ R47, R70, R48.reuse, R49.reuse ;  /* 0x00000030462f7223 */ /* 0x180fe20000010031 */
[-CC-:B------:R-:W-:Y:S01]  /*1c40*/  FFMA.FTZ R40, R68, R48.reuse, R49.reuse ;  /* 0x0000003044287223 */ /* 0x180fe20000010031 */
[-CC-:B------:R-:W-:Y:S01]  /*1c50*/  FFMA.FTZ R42, R73, R48.reuse, R49.reuse ;  /* 0x00000030492a7223 */ /* 0x180fe20000010031 */
[-CC-:B------:R-:W-:Y:S01]  /*1c60*/  FFMA.FTZ R46, R64, R48.reuse, R49.reuse ;  /* 0x00000030402e7223 */ /* 0x180fe20000010031 */
[-C--:B------:R-:W-:Y:S01]  /*1c70*/  FFMA.FTZ R50, R71, R48.reuse, R49 ;  /* 0x0000003047327223 */ /* 0x080fe20000010031 */
[----:B------:R-:W-:Y:S01]  /*1c80*/  FADD.FTZ R41, R74, -R41 ;  /* 0x800000294a297221 */ /* 0x000fe20000010000 */
[----:B------:R-:W-:Y:S01]  /*1c90*/  FFMA.FTZ R99, R54, R48, R49 ;  /* 0x0000003036637223 */ /* 0x000fe20000010031 */
[----:B------:R-:W-:Y:S01]  /*1ca0*/  ISETP.GT.AND P0, PT, R81, RZ, PT ;  /* 0x000000ff5100720c */ /* 0x000fe20003f04270 */
[----:B------:R-:W-:Y:S01]  /*1cb0*/  FADD.FTZ R49, R72, -R43 ;  /* 0x8000002b48317221 */ /* 0x000fe20000010000 */
[----:B------:R-:W-:Y:S01]  /*1cc0*/  FADD.FTZ R47, R66, -R47 ;  /* 0x8000002f422f7221 */ /* 0x000fe20000010000 */
[----:B------:R-:W-:Y:S01]  /*1cd0*/  FADD.FTZ R51, R65, -R40 ;  /* 0x8000002841337221 */ /* 0x000fe20000010000 */
[----:B------:R-:W-:Y:S01]  /*1ce0*/  FADD.FTZ R81, R69, -R42 ;  /* 0x8000002a45517221 */ /* 0x000fe20000010000 */
[----:B------:R-:W-:Y:S01]  /*1cf0*/  FADD.FTZ R85, R55, -R46 ;  /* 0x8000002e37557221 */ /* 0x000fe20000010000 */
[----:B------:R-:W-:Y:S01]  /*1d00*/  FADD.FTZ R87, R67, -R50 ;  /* 0x8000003243577221 */ /* 0x000fe20000010000 */
[----:B------:R-:W-:Y:S01]  /*1d10*/  FMUL.FTZ R43, R84, R41 ;  /* 0x00000029542b7220 */ /* 0x000fe20000410000 */
[----:B------:R-:W-:Y:S01]  /*1d20*/  FADD.FTZ R99, R52, -R99 ;  /* 0x8000006334637221 */ /* 0x000fe20000010000 */
[----:B------:R-:W-:Y:S01]  /*1d30*/  BSSY.RECONVERGENT B3, `(.L_x_467) ;  /* 0x0000015000037945 */ /* 0x000fe20003800200 */
[C---:B------:R-:W-:Y:S01]  /*1d40*/  FMUL.FTZ R48, R84.reuse, R47 ;  /* 0x0000002f54307220 */ /* 0x040fe20000410000 */
[C---:B------:R-:W-:Y:S01]  /*1d50*/  FMUL.FTZ R49, R84.reuse, R49 ;  /* 0x0000003154317220 */ /* 0x040fe20000410000 */
[C---:B------:R-:W-:Y:S01]  /*1d60*/  FMUL.FTZ R51, R84.reuse, R51 ;  /* 0x0000003354337220 */ /* 0x040fe20000410000 */
[C---:B------:R-:W-:Y:S01]  /*1d70*/  FMUL.FTZ R42, R84.reuse, R81 ;  /* 0x00000051542a7220 */ /* 0x040fe20000410000 */
[C---:B------:R-:W-:Y:S01]  /*1d80*/  FMUL.FTZ R41, R84.reuse, R85 ;  /* 0x0000005554297220 */ /* 0x040fe20000410000 */
[C---:B------:R-:W-:Y:S01]  /*1d90*/  FMUL.FTZ R40, R84.reuse, R87 ;  /* 0x0000005754287220 */ /* 0x040fe20000410000 */
[----:B------:R-:W-:Y:S01]  /*1da0*/  FMUL.FTZ R84, R84, R99 ;  /* 0x0000006354547220 */ /* 0x000fe20000410000 */
[----:B------:R-:W-:Y:S01]  /*1db0*/  FSEL R50, R43, RZ, P0 ;  /* 0x000000ff2b327208 */ /* 0x000fe20000000000 */
[----:B------:R-:W-:Y:S06]  /*1dc0*/  @!P1 BRA `(.L_x_468) ;  /* 0x00000000002c9947 */ /* 0x000fec0003800000 */
[----:B------:R-:W-:Y:S01]  /*1dd0*/  LOP3.LUT P2, RZ, R2, 0xff, RZ, 0xc0, !PT ;  /* 0x000000ff02ff7812 */ /* 0x000fe2000784c0ff */
[----:B------:R-:W-:Y:S01]  /*1de0*/  FMUL.FTZ R43, R50, UR15 ;  /* 0x0000000f322b7c20 */ /* 0x000fe20008410000 */
[----:B------:R-:W-:-:S03]  /*1df0*/  CS2R R46, SRZ ;  /* 0x00000000002e7805 */ /* 0x000fc6000001ff00 */
[----:B------:R-:W-:-:S08]  /*1e00*/  FMUL.FTZ R43, R43, UR14 ;  /* 0x0000000e2b2b7c20 */ /* 0x000fd00008410000 */
[----:B------:R-:W-:Y:S01]  /*1e10*/  @P2 IMAD.U32 R102, R32, 0x10000, RZ ;  /* 0x0001000020662824 */ /* 0x000fe200078e00ff */
[----:B-----5:R-:W-:-:S03]  /*1e20*/  @P2 SHF.L.U32 R100, R60, 0x10, RZ ;  /* 0x000000103c642819 */ /* 0x020fc600000006ff */
[-C--:B------:R-:W-:Y:S02]  /*1e30*/  @P2 FMUL.FTZ R46, R102, R43.reuse ;  /* 0x0000002b662e2220 */ /* 0x080fe40000410000 */
[----:B------:R-:W-:-:S03]  /*1e40*/  @P2 FMUL.FTZ R47, R100, R43 ;  /* 0x0000002b642f2220 */ /* 0x000fc60000410000 */
[----:B------:R-:W-:Y:S01]  /*1e50*/  F2FP.BF16.F32.PACK_AB R46, RZ, R46 ;  /* 0x0000002eff2e723e */ /* 0x000fe200000010ff */
[----:B------:R-:W-:-:S03]  /*1e60*/  FADD.FTZ R20, R20, R47 ;  /* 0x0000002f14147221 */ /* 0x000fc60000010000 */
[----:B------:R-:W-:-:S07]  /*1e70*/  PRMT R36, R46, 0x7610, R36 ;  /* 0x000076102e247816 */ /* 0x000fce0000000024 */
.L_x_468:
[----:B------:R-:W-:Y:S05]  /*1e80*/  BSYNC.RECONVERGENT B3 ;  /* 0x0000000000037941 */ /* 0x000fea0003800200 */
.L_x_467:
[----:B------:R-:W-:Y:S01]  /*1e90*/  BSSY.RECONVERGENT B3, `(.L_x_469) ;  /* 0x0000011000037945 */ /* 0x000fe20003800200 */
[----:B------:R-:W-:Y:S02]  /*1ea0*/  F2FP.BF16.F32.PACK_AB R46, RZ, R50 ;  /* 0x00000032ff2e723e */ /* 0x000fe400000010ff */
[----:B------:R-:W-:Y:S01]  /*1eb0*/  FSEL R50, R48, RZ, P0 ;  /* 0x000000ff30327208 */ /* 0x000fe20000000000 */
[----:B------:R-:W-:Y:S06]  /*1ec0*/  @!P1 BRA `(.L_x_470) ;  /* 0x0000000000349947 */ /* 0x000fec0003800000 */
[----:B------:R-:W-:Y:S01]  /*1ed0*/  LOP3.LUT P2, RZ, R77, 0xff, RZ, 0xc0, !PT ;  /* 0x000000ff4dff7812 */ /* 0x000fe2000784c0ff */
[----:B------:R-:W-:Y:S01]  /*1ee0*/  FMUL.FTZ R43, R50, UR15 ;  /* 0x0000000f322b7c20 */ /* 0x000fe20008410000 */
[----:B------:R-:W-:Y:S01]  /*1ef0*/  IMAD.MOV.U32 R47, RZ, RZ, RZ ;  /* 0x000000ffff2f7224 */ /* 0x000fe200078e00ff */
[----:B------:R-:W-:Y:S02]  /*1f00*/  MOV R48, RZ ;  /* 0x000000ff00307202 */ /* 0x000fe40000000f00 */
[----:B------:R-:W-:-:S08]  /*1f10*/  FMUL.FTZ R43, R43, UR14 ;  /* 0x0000000e2b2b7c20 */ /* 0x000fd00008410000 */
[----:B------:R-:W-:Y:S02]  /*1f20*/  @P2 SHF.L.U32 R102, R93, 0x10, RZ ;  /* 0x000000105d662819 */ /* 0x000fe400000006ff */
[----:B-----5:R-:W-:-:S03]  /*1f30*/  @P2 PRMT R81, R60, 0x7632, R81 ;  /* 0x000076323c512816 */ /* 0x020fc60000000051 */
[----:B------:R-:W-:Y:S01]  /*1f40*/  @P2 FMUL.FTZ R47, R102, R43 ;  /* 0x0000002b662f2220 */ /* 0x000fe20000410000 */
[----:B------:R-:W-:-:S04]  /*1f50*/  @P2 SHF.L.U32 R100, R81, 0x10, RZ ;  /* 0x0000001051642819 */ /* 0x000fc800000006ff */
[----:B------:R-:W-:Y:S01]  /*1f60*/  F2FP.BF16.F32.PACK_AB R47, RZ, R47 ;  /* 0x0000002fff2f723e */ /* 0x000fe200000010ff */
[----:B------:R-:W-:-:S03]  /*1f70*/  @P2 FMUL.FTZ R48, R100, R43 ;  /* 0x0000002b64302220 */ /* 0x000fc60000410000 */
[----:B------:R-:W-:Y:S01]  /*1f80*/  PRMT R36, R36, 0x5410, R47 ;  /* 0x0000541024247816 */ /* 0x000fe2000000002f */
[----:B------:R-:W-:-:S07]  /*1f90*/  FADD.FTZ R21, R21, R48 ;  /* 0x0000003015157221 */ /* 0x000fce0000010000 */
.L_x_470:
[----:B------:R-:W-:Y:S05]  /*1fa0*/  BSYNC.RECONVERGENT B3 ;  /* 0x0000000000037941 */ /* 0x000fea0003800200 */
.L_x_469:
[----:B------:R-:W-:Y:S01]  /*1fb0*/  BSSY.RECONVERGENT B3, `(.L_x_471) ;  /* 0x000000f000037945 */ /* 0x000fe20003800200 */
[----:B------:R-:W-:Y:S02]  /*1fc0*/  F2FP.BF16.F32.PACK_AB R47, RZ, R50 ;  /* 0x00000032ff2f723e */ /* 0x000fe400000010ff */
        /* <DEDUP_REMOVED lines=13> */
.L_x_472:
[----:B------:R-:W-:Y:S05]  /*20a0*/  BSYNC.RECONVERGENT B3 ;  /* 0x0000000000037941 */ /* 0x000fea0003800200 */
.L_x_471:
[----:B------:R-:W-:Y:S01]  /*20b0*/  BSSY.RECONVERGENT B3, `(.L_x_473) ;  /* 0x0000011000037945 */ /* 0x000fe20003800200 */
[----:B------:R-:W-:Y:S02]  /*20c0*/  F2FP.BF16.F32.PACK_AB R48, RZ, R50 ;  /* 0x00000032ff30723e */ /* 0x000fe400000010ff */
[----:B------:R-:W-:Y:S01]  /*20d0*/  FSEL R51, R51, RZ, P0 ;  /* 0x000000ff33337208 */ /* 0x000fe20000000000 */
[----:B------:R-:W-:Y:S06]  /*20e0*/  @!P1 BRA `(.L_x_474) ;  /* 0x0000000000349947 */ /* 0x000fec0003800000 */
[----:B------:R-:W-:Y:S01]  /*20f0*/  LOP3.LUT P2, RZ, R79, 0xff, RZ, 0xc0, !PT ;  /* 0x000000ff4fff7812 */ /* 0x000fe2000784c0ff */
[----:B------:R-:W-:Y:S01]  /*2100*/  FMUL.FTZ R43, R51, UR15 ;  /* 0x0000000f332b7c20 */ /* 0x000fe20008410000 */
[----:B------:R-:W-:Y:S02]  /*2110*/  IMAD.MOV.U32 R49, RZ, RZ, RZ ;  /* 0x000000ffff317224 */ /* 0x000fe400078e00ff */
[----:B------:R-:W-:Y:S02]  /*2120*/  HFMA2 R50, -RZ, RZ, 0, 0 ;  /* 0x00000000ff327431 */ /* 0x000fe400000001ff */
[----:B------:R-:W-:-:S07]  /*2130*/  FMUL.FTZ R43, R43, UR14 ;  /* 0x0000000e2b2b7c20 */ /* 0x000fce0008410000 */
        /* <DEDUP_REMOVED lines=8> */
.L_x_474:
[----:B------:R-:W-:Y:S05]  /*21c0*/  BSYNC.RECONVERGENT B3 ;  /* 0x0000000000037941 */ /* 0x000fea0003800200 */
.L_x_473:
[----:B------:R-:W-:Y:S01]  /*21d0*/  BSSY.RECONVERGENT B3, `(.L_x_475) ;  /* 0x0000010000037945 */ /* 0x000fe20003800200 */
[----:B------:R-:W-:Y:S02]  /*21e0*/  F2FP.BF16.F32.PACK_AB R51, RZ, R51 ;  /* 0x00000033ff33723e */ /* 0x000fe400000010ff */
[----:B------:R-:W-:Y:S01]  /*21f0*/  FSEL R50, R42, RZ, P0 ;  /* 0x000000ff2a327208 */ /* 0x000fe20000000000 */
[----:B------:R-:W-:Y:S06]  /*2200*/  @!P1 BRA `(.L_x_476) ;  /* 0x0000000000309947 */ /* 0x000fec0003800000 */
[----:B------:R-:W-:Y:S01]  /*2210*/  LOP3.LUT P2, RZ, R76, 0xff, RZ, 0xc0, !PT ;  /* 0x000000ff4cff7812 */ /* 0x000fe2000784c0ff */
[----:B------:R-:W-:Y:S01]  /*2220*/  FMUL.FTZ R42, R50, UR15 ;  /* 0x0000000f322a7c20 */ /* 0x000fe20008410000 */
[----:B------:R-:W-:Y:S01]  /*2230*/  MOV R49, RZ ;  /* 0x000000ff00317202 */ /* 0x000fe20000000f00 */
[----:B------:R-:W-:Y:S02]  /*2240*/  IMAD.MOV.U32 R43, RZ, RZ, RZ ;  /* 0x000000ffff2b7224 */ /* 0x000fe400078e00ff */
[----:B------:R-:W-:-:S08]  /*2250*/  FMUL.FTZ R42, R42, UR14 ;  /* 0x0000000e2a2a7c20 */ /* 0x000fd00008410000 */
[----:B------:R-:W-:Y:S01]  /*2260*/  @P2 SHF.L.U32 R85, R34, 0x10, RZ ;  /* 0x0000001022552819 */ /* 0x000fe200000006ff */
[----:B-----5:R-:W-:-:S04]  /*2270*/  @P2 IMAD.U32 R81, R62, 0x10000, RZ ;  /* 0x000100003e512824 */ /* 0x020fc800078e00ff */
[-C--:B------:R-:W-:Y:S01]  /*2280*/  @P2 FMUL.FTZ R49, R85, R42.reuse ;  /* 0x0000002a55312220 */ /* 0x080fe20000410000 */
[----:B------:R-:W-:-:S04]  /*2290*/  @P2 FMUL.FTZ R43, R81, R42 ;  /* 0x0000002a512b2220 */ /* 0x000fc80000410000 */
[----:B------:R-:W-:Y:S01]  /*22a0*/  F2FP.BF16.F32.PACK_AB R49, RZ, R49 ;  /* 0x00000031ff31723e */ /* 0x000fe200000010ff */
[----:B------:R-:W-:-:S03]  /*22b0*/  FADD.FTZ R16, R16, R43 ;  /* 0x0000002b10107221 */ /* 0x000fc60000010000 */
[----:B------:R-:W-:-:S07]  /*22c0*/  PRMT R38, R49, 0x7610, R38 ;  /* 0x0000761031267816 */ /* 0x000fce0000000026 */
.L_x_476:
[----:B------:R-:W-:Y:S05]  /*22d0*/  BSYNC.RECONVERGENT B3 ;  /* 0x0000000000037941 */ /* 0x000fea0003800200 */
.L_x_475:
        /* <DEDUP_REMOVED lines=16> */
.L_x_478:
[----:B------:R-:W-:Y:S05]  /*23e0*/  BSYNC.RECONVERGENT B3 ;  /* 0x0000000000037941 */ /* 0x000fea0003800200 */
.L_x_477:
[----:B------:R-:W-:Y:S01]  /*23f0*/  BSSY.RECONVERGENT B3, `(.L_x_479) ;  /* 0x0000011000037945 */ /* 0x000fe20003800200 */
[----:B------:R-:W-:Y:S02]  /*2400*/  F2FP.BF16.F32.PACK_AB R49, RZ, R49 ;  /* 0x00000031ff31723e */ /* 0x000fe400000010ff */
[----:B------:R-:W-:Y:S02]  /*2410*/  FSEL R84, R84, RZ, P0 ;  /* 0x000000ff54547208 */ /* 0x000fe40000000000 */
[----:B------:R-:W-:Y:S01]  /*2420*/  FSEL R43, R40, RZ, P0 ;  /* 0x000000ff282b7208 */ /* 0x000fe20000000000 */
[----:B------:R-:W-:Y:S06]  /*2430*/  @!P1 BRA `(.L_x_480) ;  /* 0x0000000000309947 */ /* 0x000fec0003800000 */
[----:B------:R-:W-:Y:S01]  /*2440*/  LOP3.LUT P0, RZ, R82, 0xff, RZ, 0xc0, !PT ;  /* 0x000000ff52ff7812 */ /* 0x000fe2000780c0ff */
[----:B------:R-:W-:Y:S01]  /*2450*/  FMUL.FTZ R40, R43, UR15 ;  /* 0x0000000f2b287c20 */ /* 0x000fe20008410000 */
[----:B------:R-:W-:Y:S02]  /*2460*/  HFMA2 R42, -RZ, RZ, 0, 0 ;  /* 0x00000000ff2a7431 */ /* 0x000fe400000001ff */
[----:B------:R-:W-:Y:S02]  /*2470*/  IMAD.MOV.U32 R41, RZ, RZ, RZ ;  /* 0x000000ffff297224 */ /* 0x000fe400078e00ff */
[----:B------:R-:W-:-:S07]  /*2480*/  FMUL.FTZ R40, R40, UR14 ;  /* 0x0000000e28287c20 */ /* 0x000fce0008410000 */
[----:B------:R-:W-:Y:S01]  /*2490*/  @P0 SHF.L.U32 R85, R35, 0x10, RZ ;  /* 0x0000001023550819 */ /* 0x000fe200000006ff */
[----:B-----5:R-:W-:-:S04]  /*24a0*/  @P0 IMAD.U32 R81, R63, 0x10000, RZ ;  /* 0x000100003f510824 */ /* 0x020fc800078e00ff */
[-C--:B------:R-:W-:Y:S01]  /*24b0*/  @P0 FMUL.FTZ R42, R85, R40.reuse ;  /* 0x00000028552a0220 */ /* 0x080fe20000410000 */
[----:B------:R-:W-:-:S04]  /*24c0*/  @P0 FMUL.FTZ R41, R81, R40 ;  /* 0x0000002851290220 */ /* 0x000fc80000410000 */
[----:B------:R-:W-:Y:S01]  /*24d0*/  F2FP.BF16.F32.PACK_AB R42, RZ, R42 ;  /* 0x0000002aff2a723e */ /* 0x000fe200000010ff */
[----:B------:R-:W-:-:S03]  /*24e0*/  FADD.FTZ R18, R18, R41 ;  /* 0x0000002912127221 */ /* 0x000fc60000010000 */
[----:B------:R-:W-:-:S07]  /*24f0*/  PRMT R39, R42, 0x7610, R39 ;  /* 0x000076102a277816 */ /* 0x000fce0000000027 */
.L_x_480:
[----:B------:R-:W-:Y:S05]  /*2500*/  BSYNC.RECONVERGENT B3 ;  /* 0x0000000000037941 */ /* 0x000fea0003800200 */
.L_x_479:
[----:B------:R-:W-:Y:S02]  /*2510*/  F2FP.BF16.F32.PACK_AB R43, R84, R43 ;  /* 0x0000002b542b723e */ /* 0x000fe400000010ff */
[----:B------:R-:W-:Y:S02]  /*2520*/  PRMT R42, R50, 0x5410, R49 ;  /* 0x00005410322a7816 */ /* 0x000fe40000000031 */
[----:B------:R-:W-:Y:S02]  /*2530*/  PRMT R41, R48, 0x5410, R51 ;  /* 0x0000541030297816 */ /* 0x000fe40000000033 */
[----:B------:R-:W-:Y:S01]  /*2540*/  PRMT R40, R46, 0x5410, R47 ;  /* 0x000054102e287816 */ /* 0x000fe2000000002f */
[----:B------:R-:W-:Y:S06]  /*2550*/  @!P1 BRA `(.L_x_466) ;  /* 0x0000000800f89947 */ /* 0x000fec0003800000 */
[----:B------:R-:W-:Y:S01]  /*2560*/  LOP3.LUT P0, RZ, R83, 0xff, RZ, 0xc0, !PT ;  /* 0x000000ff53ff7812 */ /* 0x000fe2000780c0ff */
[----:B------:R-:W-:-:S04]  /*2570*/  FMUL.FTZ R46, R84, UR15 ;  /* 0x0000000f542e7c20 */ /* 0x000fc80008410000 */
[----:B------:R-:W-:Y:S01]  /*2580*/  FMUL.FTZ R48, R46, UR14 ;  /* 0x0000000e2e307c20 */ /* 0x000fe20008410000 */
[----:B------:R-:W-:-:S07]  /*2590*/  CS2R R46, SRZ ;  /* 0x00000000002e7805 */ /* 0x000fce000001ff00 */
[----:B------:R-:W-:Y:S02]  /*25a0*/  @P0 SHF.L.U32 R51, R90, 0x10, RZ ;  /* 0x000000105a330819 */ /* 0x000fe400000006ff */
[----:B-----5:R-:W-:-:S03]  /*25b0*/  @P0 PRMT R49, R63, 0x7632, R49 ;  /* 0x000076323f310816 */ /* 0x020fc60000000031 */
[----:B------:R-:W-:Y:S01]  /*25c0*/  @P0 FMUL.FTZ R47, R51, R48 ;  /* 0x00000030332f0220 */ /* 0x000fe20000410000 */
[----:B------:R-:W-:-:S04]  /*25d0*/  @P0 SHF.L.U32 R49, R49, 0x10, RZ ;  /* 0x0000001031310819 */ /* 0x000fc800000006ff */
[----:B------:R-:W-:Y:S01]  /*25e0*/  F2FP.BF16.F32.PACK_AB R47, RZ, R47 ;  /* 0x0000002fff2f723e */ /* 0x000fe200000010ff */
[----:B------:R-:W-:-:S03]  /*25f0*/  @P0 FMUL.FTZ R46, R49, R48 ;  /* 0x00000030312e0220 */ /* 0x000fc60000410000 */
[----:B------:R-:W-:Y:S01]  /*2600*/  PRMT R39, R39, 0x5410, R47 ;  /* 0x0000541027277816 */ /* 0x000fe2000000002f */
[----:B------:R-:W-:Y:S01]  /*2610*/  FADD.FTZ R19, R19, R46 ;  /* 0x0000002e13137221 */ /* 0x000fe20000010000 */
[----:B------:R-:W-:Y:S06]  /*2620*/  BRA `(.L_x_466) ;  /* 0x0000000800c47947 */ /* 0x000fec0003800000 */
.L_x_450:
[----:B------:R-:W-:Y:S01]  /*2630*/  ISETP.GT.AND P3, PT, R81, RZ, PT ;  /* 0x000000ff5100720c */ /* 0x000fe20003f64270 */
[----:B------:R-:W-:Y:S01]  /*2640*/  IMAD.U32 R86, RZ, RZ, UR20 ;  /* 0x00000014ff567e24 */ /* 0x000fe2000f8e00ff */
[----:B------:R-:W-:Y:S01]  /*2650*/  MOV R98, UR21 ;  /* 0x0000001500627c02 */ /* 0x000fe20008000f00 */
[-C--:B------:R-:W-:Y:S01]  /*2660*/  @P2 FFMA.FTZ R47, R3, R48.reuse, R49 ;  /* 0x00000030032f2223 */ /* 0x080fe20000010031 */
[C---:B-----5:R-:W-:Y:S01]  /*2670*/  PRMT R101, R4.reuse, 0x7632, R101 ;  /* 0x0000763204657816 */ /* 0x060fe20000000065 */
[----:B------:R-:W-:Y:S01]  /*2680*/  IMAD.U32 R51, R4, 0x10000, RZ ;  /* 0x0001000004337824 */ /* 0x000fe200078e00ff */
[----:B------:R-:W-:Y:S01]  /*2690*/  ISETP.NE.U32.AND P0, PT, R86, RZ, PT ;  /* 0x000000ff5600720c */ /* 0x000fe20003f05070 */
[----:B------:R-:W-:Y:S01]  /*26a0*/  @P2 FADD.FTZ R47, R74, -R47 ;  /* 0x8000002f4a2f2221 */ /* 0x000fe20000010000 */
[----:B------:R-:W-:Y:S01]  /*26b0*/  SHF.L.U32 R101, R101, 0x10, RZ ;  /* 0x0000001065657819 */ /* 0x000fe200000006ff */
[----:B------:R-:W-:Y:S01]  /*26c0*/  BSSY.RECONVERGENT B3, `(.L_x_481) ;  /* 0x000002f000037945 */ /* 0x000fe20003800200 */
[----:B------:R-:W-:Y:S01]  /*26d0*/  ISETP.NE.AND.EX P0, PT, R98, RZ, PT, P0 ;  /* 0x000000ff6200720c */ /* 0x000fe20003f05300 */
[----:B------:R-:W-:Y:S01]  /*26e0*/  @P2 FFMA.FTZ R51, R84, R47, R51 ;  /* 0x0000002f54332223 */ /* 0x000fe20000010033 */
[----:B------:R-:W-:Y:S01]  /*26f0*/  SHF.L.U32 R99, R5, 0x10, RZ ;  /* 0x0000001005637819 */ /* 0x000fe200000006ff */
[-CC-:B------:R-:W-:Y:S01]  /*2700*/  @P3 FFMA.FTZ R81, R70, R48.reuse, R49.reuse ;  /* 0x0000003046513223 */ /* 0x180fe20000010031 */
[-CC-:B------:R-:W-:Y:S01]  /*2710*/  @P3 FFMA.FTZ R85, R75, R48.reuse, R49.reuse ;  /* 0x000000304b553223 */ /* 0x180fe20000010031 */
[-CC-:B------:R-:W-:Y:S01]  /*2720*/  @P3 FFMA.FTZ R50, R68, R48.reuse, R49.reuse ;  /* 0x0000003044323223 */ /* 0x180fe20000010031 */
[-CC-:B------:R-:W-:Y:S01]  /*2730*/  @P3 FFMA.FTZ R100, R73, R48.reuse, R49.reuse ;  /* 0x0000003049643223 */ /* 0x180fe20000010031 */
[-CC-:B------:R-:W-:Y:S01]  /*2740*/  @P3 FFMA.FTZ R102, R64, R48.reuse, R49.reuse ;  /* 0x0000003040663223 */ /* 0x180fe20000010031 */
[-CC-:B------:R-:W-:Y:S01]  /*2750*/  @P3 FFMA.FTZ R104, R71, R48.reuse, R49.reuse ;  /* 0x0000003047683223 */ /* 0x180fe20000010031 */
[----:B------:R-:W-:Y:S01]  /*2760*/  @P3 FFMA.FTZ R103, R54, R48, R49 ;  /* 0x0000003036673223 */ /* 0x000fe20000010031 */
[----:B------:R-:W-:Y:S01]  /*2770*/  @P3 FADD.FTZ R46, R66, -R81 ;  /* 0x80000051422e3221 */ /* 0x000fe20000010000 */
[----:B------:R-:W-:Y:S01]  /*2780*/  PRMT R49, R7, 0x7632, R49 ;  /* 0x0000763207317816 */ /* 0x000fe20000000031 */
[----:B------:R-:W-:Y:S01]  /*2790*/  @P3 FADD.FTZ R85, R72, -R85 ;  /* 0x8000005548553221 */ /* 0x000fe20000010000 */
[----:B------:R-:W-:Y:S01]  /*27a0*/  PRMT R87, R5, 0x7632, R87 ;  /* 0x0000763205577816 */ /* 0x000fe20000000057 */
[----:B------:R-:W-:Y:S01]  /*27b0*/  @P3 FFMA.FTZ R101, R84, R46, R101 ;  /* 0x0000002e54653223 */ /* 0x000fe20000010065 */
[----:B------:R-:W-:Y:S01]  /*27c0*/  PRMT R81, R6, 0x7632, R81 ;  /* 0x0000763206517816 */ /* 0x000fe20000000051 */
[----:B------:R-:W-:Y:S01]  /*27d0*/  @P3 FFMA.FTZ R99, R84, R85, R99 ;  /* 0x0000005554633223 */ /* 0x000fe20000010063 */
[----:B------:R-:W-:Y:S01]  /*27e0*/  SHF.L.U32 R87, R87, 0x10, RZ ;  /* 0x0000001057577819 */ /* 0x000fe200000006ff */
[----:B------:R-:W-:Y:S01]  /*27f0*/  IMAD.U32 R49, R49, 0x10000, RZ ;  /* 0x0001000031317824 */ /* 0x000fe200078e00ff */
[----:B------:R-:W-:Y:S01]  /*2800*/  SHF.L.U32 R47, R7, 0x10, RZ ;  /* 0x00000010072f7819 */ /* 0x000fe200000006ff */
[----:B------:R-:W-:Y:S01]  /*2810*/  @P3 FADD.FTZ R46, R52, -R103 ;  /* 0x80000067342e3221 */ /* 0x000fe20000010000 */
[----:B------:R-:W-:Y:S01]  /*2820*/  SHF.L.U32 R81, R81, 0x10, RZ ;  /* 0x0000001051517819 */ /* 0x000fe200000006ff */
[----:B------:R-:W-:Y:S01]  /*2830*/  @P3 FADD.FTZ R50, R65, -R50 ;  /* 0x8000003241323221 */ /* 0x000fe20000010000 */
[----:B------:R-:W-:-:S02]  /*2840*/  IMAD.U32 R85, R6, 0x10000, RZ ;  /* 0x0001000006557824 */ /* 0x000fc400078e00ff */
[----:B------:R-:W-:Y:S01]  /*2850*/  @P3 FADD.FTZ R100, R69, -R100 ;  /* 0x8000006445643221 */ /* 0x000fe20000010000 */
[----:B------:R-:W-:Y:S01]  /*2860*/  @P3 FADD.FTZ R102, R55, -R102 ;  /* 0x8000006637663221 */ /* 0x000fe20000010000 */
[----:B------:R-:W-:Y:S01]  /*2870*/  @P3 FADD.FTZ R104, R67, -R104 ;  /* 0x8000006843683221 */ /* 0x000fe20000010000 */
[C---:B------:R-:W-:Y:S01]  /*2880*/  @P3 FFMA.FTZ R49, R84.reuse, R46, R49 ;  /* 0x0000002e54313223 */ /* 0x040fe20000010031 */
[C---:B------:R-:W-:Y:S01]  /*2890*/  @P3 FFMA.FTZ R87, R84.reuse, R50, R87 ;  /* 0x0000003254573223 */ /* 0x040fe20000010057 */
[C---:B------:R-:W-:Y:S01]  /*28a0*/  @P3 FFMA.FTZ R85, R84.reuse, R100, R85 ;  /* 0x0000006454553223 */ /* 0x040fe20000010055 */
[C---:B------:R-:W-:Y:S01]  /*28b0*/  @P3 FFMA.FTZ R81, R84.reuse, R102, R81 ;  /* 0x0000006654513223 */ /* 0x040fe20000010051 */
[----:B------:R-:W-:Y:S01]  /*28c0*/  @P3 FFMA.FTZ R47, R84, R104, R47 ;  /* 0x00000068542f3223 */ /* 0x000fe2000001002f */
[----:B------:R-:W-:Y:S01]  /*28d0*/  @P0 F2FP.BF16.F32.PACK_AB R46, RZ, R51 ;  /* 0x00000033ff2e023e */ /* 0x000fe200000010ff */
[----:B------:R-:W-:Y:S06]  /*28e0*/  @!P1 BRA `(.L_x_482) ;  /* 0x0000000000309947 */ /* 0x000fec0003800000 */
[----:B------:R-:W-:Y:S01]  /*28f0*/  LOP3.LUT P2, RZ, R2, 0xff, RZ, 0xc0, !PT ;  /* 0x000000ff02ff7812 */ /* 0x000fe2000784c0ff */
[----:B------:R-:W-:Y:S01]  /*2900*/  FMUL.FTZ R51, R51, UR15 ;  /* 0x0000000f33337c20 */ /* 0x000fe20008410000 */
[----:B------:R-:W-:Y:S01]  /*2910*/  HFMA2 R48, -RZ, RZ, 0, 0 ;  /* 0x00000000ff307431 */ /* 0x000fe200000001ff */
[----:B------:R-:W-:Y:S02]  /*2920*/  MOV R103, RZ ;  /* 0x000000ff00677202 */ /* 0x000fe40000000f00 */
[----:B------:R-:W-:-:S08]  /*2930*/  FMUL.FTZ R51, R51, UR14 ;  /* 0x0000000e33337c20 */ /* 0x000fd00008410000 */
[----:B------:R-:W-:Y:S01]  /*2940*/  @P2 IMAD.U32 R84, R32, 0x10000, RZ ;  /* 0x0001000020542824 */ /* 0x000fe200078e00ff */
[----:B------:R-:W-:-:S03]  /*2950*/  @P2 SHF.L.U32 R50, R60, 0x10, RZ ;  /* 0x000000103c322819 */ /* 0x000fc600000006ff */
[-C--:B------:R-:W-:Y:S02]  /*2960*/  @P2 FMUL.FTZ R48, R84, R51.reuse ;  /* 0x0000003354302220 */ /* 0x080fe40000410000 */
[----:B------:R-:W-:-:S03]  /*2970*/  @P2 FMUL.FTZ R103, R50, R51 ;  /* 0x0000003332672220 */ /* 0x000fc60000410000 */
[----:B------:R-:W-:Y:S01]  /*2980*/  F2FP.BF16.F32.PACK_AB R48, RZ, R48 ;  /* 0x00000030ff30723e */ /* 0x000fe200000010ff */
[----:B------:R-:W-:-:S03]  /*2990*/  FADD.FTZ R20, R20, R103 ;  /* 0x0000006714147221 */ /* 0x000fc60000010000 */
[----:B------:R-:W-:-:S07]  /*29a0*/  PRMT R36, R48, 0x7610, R36 ;  /* 0x0000761030247816 */ /* 0x000fce0000000024 */
.L_x_482:
[----:B------:R-:W-:Y:S05]  /*29b0*/  BSYNC.RECONVERGENT B3 ;  /* 0x0000000000037941 */ /* 0x000fea0003800200 */
.L_x_481:
[----:B------:R-:W-:Y:S01]  /*29c0*/  @P0 PRMT R40, R46, 0x7610, R40 ;  /* 0x000076102e280816 */ /* 0x000fe20000000028 */
[----:B------:R-:W-:Y:S01]  /*29d0*/  BSSY.RECONVERGENT B3, `(.L_x_483) ;  /* 0x0000019000037945 */ /* 0x000fe20003800200 */
[----:B------:R-:W-:Y:S02]  /*29e0*/  @P0 F2FP.BF16.F32.PACK_AB R84, RZ, R101 ;  /* 0x00000065ff54023e */ /* 0x000fe400000010ff */
[----:B------:R-:W-:Y:S02]  /*29f0*/  @P0 F2FP.BF16.F32.PACK_AB R100, RZ, R99 ;  /* 0x00000063ff64023e */ /* 0x000fe400000010ff */
[----:B------:R-:W-:Y:S02]  /*2a00*/  @P0 F2FP.BF16.F32.PACK_AB R102, RZ, R85 ;  /* 0x00000055ff66023e */ /* 0x000fe400000010ff */
[----:B------:R-:W-:Y:S02]  /*2a10*/  @P0 F2FP.BF16.F32.PACK_AB R48, RZ, R87 ;  /* 0x00000057ff30023e */ /* 0x000fe400000010ff */
[----:B------:R-:W-:-:S02]  /*2a20*/  @P0 F2FP.BF16.F32.PACK_AB R50, RZ, R81 ;  /* 0x00000051ff32023e */ /* 0x000fc400000010ff */
[----:B------:R-:W-:Y:S02]  /*2a30*/  @P0 F2FP.BF16.F32.PACK_AB R51, RZ, R47 ;  /* 0x0000002fff33023e */ /* 0x000fe400000010ff */
[----:B------:R-:W-:Y:S02]  /*2a40*/  @P0 F2FP.BF16.F32.PACK_AB R46, RZ, R49 ;  /* 0x00000031ff2e023e */ /* 0x000fe400000010ff */
[----:B------:R-:W-:Y:S02]  /*2a50*/  @P0 PRMT R40, R40, 0x5410, R84 ;  /* 0x0000541028280816 */ /* 0x000fe40000000054 */
[----:B------:R-:W-:Y:S02]  /*2a60*/  @P0 PRMT R41, R100, 0x7610, R41 ;  /* 0x0000761064290816 */ /* 0x000fe40000000029 */
[----:B------:R-:W-:Y:S01]  /*2a70*/  @P0 PRMT R42, R102, 0x7610, R42 ;  /* 0x00007610662a0816 */ /* 0x000fe2000000002a */
[----:B------:R-:W-:Y:S06]  /*2a80*/  @!P1 BRA `(.L_x_484) ;  /* 0x0000000000349947 */ /* 0x000fec0003800000 */
[----:B------:R-:W-:Y:S01]  /*2a90*/  LOP3.LUT P2, RZ, R77, 0xff, RZ, 0xc0, !PT ;  /* 0x000000ff4dff7812 */ /* 0x000fe2000784c0ff */
[----:B------:R-:W-:Y:S01]  /*2aa0*/  FMUL.FTZ R101, R101, UR15 ;  /* 0x0000000f65657c20 */ /* 0x000fe20008410000 */
[----:B------:R-:W-:Y:S01]  /*2ab0*/  IMAD.MOV.U32 R100, RZ, RZ, RZ ;  /* 0x000000ffff647224 */ /* 0x000fe200078e00ff */
[----:B------:R-:W-:Y:S02]  /*2ac0*/  MOV R84, RZ ;  /* 0x000000ff00547202 */ /* 0x000fe40000000f00 */
[----:B------:R-:W-:-:S08]  /*2ad0*/  FMUL.FTZ R101, R101, UR14 ;  /* 0x0000000e65657c20 */ /* 0x000fd00008410000 */
[----:B------:R-:W-:Y:S02]  /*2ae0*/  @P2 SHF.L.U32 R104, R93, 0x10, RZ ;  /* 0x000000105d682819 */ /* 0x000fe400000006ff */
[----:B------:R-:W-:-:S03]  /*2af0*/  @P2 PRMT R102, R60, 0x7632, R102 ;  /* 0x000076323c662816 */ /* 0x000fc60000000066 */
[----:B------:R-:W-:Y:S01]  /*2b00*/  @P2 FMUL.FTZ R100, R104, R101 ;  /* 0x0000006568642220 */ /* 0x000fe20000410000 */
[----:B------:R-:W-:-:S04]  /*2b10*/  @P2 SHF.L.U32 R102, R102, 0x10, RZ ;  /* 0x0000001066662819 */ /* 0x000fc800000006ff */
[----:B------:R-:W-:Y:S01]  /*2b20*/  F2FP.BF16.F32.PACK_AB R100, RZ, R100 ;  /* 0x00000064ff64723e */ /* 0x000fe200000010ff */
[----:B------:R-:W-:-:S03]  /*2b30*/  @P2 FMUL.FTZ R84, R102, R101 ;  /* 0x0000006566542220 */ /* 0x000fc60000410000 */
[----:B------:R-:W-:Y:S01]  /*2b40*/  PRMT R36, R36, 0x5410, R100 ;  /* 0x0000541024247816 */ /* 0x000fe20000000064 */
[----:B------:R-:W-:-:S07]  /*2b50*/  FADD.FTZ R21, R21, R84 ;  /* 0x0000005415157221 */ /* 0x000fce0000010000 */
.L_x_484:
[----:B------:R-:W-:Y:S05]  /*2b60*/  BSYNC.RECONVERGENT B3 ;  /* 0x0000000000037941 */ /* 0x000fea0003800200 */
.L_x_483:
[----:B------:R-:W-:Y:S04]  /*2b70*/  BSSY.RECONVERGENT B3, `(.L_x_485) ;  /* 0x000000e000037945 */ /* 0x000fe80003800200 */
[----:B------:R-:W-:Y:S05]  /*2b80*/  @!P1 BRA `(.L_x_486) ;  /* 0x0000000000309947 */ /* 0x000fea0003800000 */
[----:B------:R-:W-:Y:S01]  /*2b90*/  LOP3.LUT P2, RZ, R78, 0xff, RZ, 0xc0, !PT ;  /* 0x000000ff4eff7812 */ /* 0x000fe2000784c0ff */
[----:B------:R-:W-:Y:S01]  /*2ba0*/  FMUL.FTZ R99, R99, UR15 ;  /* 0x0000000f63637c20 */ /* 0x000fe20008410000 */
[----:B------:R-:W-:Y:S02]  /*2bb0*/  HFMA2 R84, -RZ, RZ, 0, 0 ;  /* 0x00000000ff547431 */ /* 0x000fe400000001ff */
[----:B------:R-:W-:Y:S02]  /*2bc0*/  IMAD.MOV.U32 R101, RZ, RZ, RZ ;  /* 0x000000ffff657224 */ /* 0x000fe400078e00ff */
[----:B------:R-:W-:-:S07]  /*2bd0*/  FMUL.FTZ R99, R99, UR14 ;  /* 0x0000000e63637c20 */ /* 0x000fce0008410000 */
[----:B------:R-:W-:Y:S01]  /*2be0*/  @P2 SHF.L.U32 R102, R33, 0x10, RZ ;  /* 0x0000001021662819 */ /* 0x000fe200000006ff */
[----:B------:R-:W-:-:S04]  /*2bf0*/  @P2 IMAD.U32 R100, R61, 0x10000, RZ ;  /* 0x000100003d642824 */ /* 0x000fc800078e00ff */
[-C--:B------:R-:W-:Y:S01]  /*2c00*/  @P2 FMUL.FTZ R84, R102, R99.reuse ;  /* 0x0000006366542220 */ /* 0x080fe20000410000 */
[----:B------:R-:W-:-:S04]  /*2c10*/  @P2 FMUL.FTZ R101, R100, R99 ;  /* 0x0000006364652220 */ /* 0x000fc80000410000 */
[----:B------:R-:W-:Y:S01]  /*2c20*/  F2FP.BF16.F32.PACK_AB R84, RZ, R84 ;  /* 0x00000054ff54723e */ /* 0x000fe200000010ff */
[----:B------:R-:W-:-:S03]  /*2c30*/  FADD.FTZ R22, R22, R101 ;  /* 0x0000006516167221 */ /* 0x000fc60000010000 */
[----:B------:R-:W-:-:S07]  /*2c40*/  PRMT R37, R84, 0x7610, R37 ;  /* 0x0000761054257816 */ /* 0x000fce0000000025 */
.L_x_486:
[----:B------:R-:W-:Y:S05]  /*2c50*/  BSYNC.RECONVERGENT B3 ;  /* 0x0000000000037941 */ /* 0x000fea0003800200 */
.L_x_485:
[----:B------:R-:W-:Y:S04]  /*2c60*/  BSSY.RECONVERGENT B3, `(.L_x_487) ;  /* 0x000000f000037945 */ /* 0x000fe80003800200 */
[----:B------:R-:W-:Y:S05]  /*2c70*/  @!P1 BRA `(.L_x_488) ;  /* 0x0000000000349947 */ /* 0x000fea0003800000 */
[----:B------:R-:W-:Y:S01]  /*2c80*/  LOP3.LUT P2, RZ, R79, 0xff, RZ, 0xc0, !PT ;  /* 0x000000ff4fff7812 */ /* 0x000fe2000784c0ff */
[----:B------:R-:W-:Y:S01]  /*2c90*/  FMUL.FTZ R87, R87, UR15 ;  /* 0x0000000f57577c20 */ /* 0x000fe20008410000 */
[----:B------:R-:W-:Y:S01]  /*2ca0*/  HFMA2 R99, -RZ, RZ, 0, 0 ;  /* 0x00000000ff637431 */ /* 0x000fe200000001ff */
[----:B------:R-:W-:Y:S02]  /*2cb0*/  MOV R84, RZ ;  /* 0x000000ff00547202 */ /* 0x000fe40000000f00 */
[----:B------:R-:W-:-:S08]  /*2cc0*/  FMUL.FTZ R87, R87, UR14 ;  /* 0x0000000e57577c20 */ /* 0x000fd00008410000 */
[----:B------:R-:W-:Y:S01]  /*2cd0*/  @P2 PRMT R100, R61, 0x7632, R100 ;  /* 0x000076323d642816 */ /* 0x000fe20000000064 */
[----:B------:R-:W-:-:S03]  /*2ce0*/  @P2 IMAD.U32 R102, R92, 0x10000, RZ ;  /* 0x000100005c662824 */ /* 0x000fc600078e00ff */
[----:B------:R-:W-:Y:S01]  /*2cf0*/  @P2 SHF.L.U32 R100, R100, 0x10, RZ ;  /* 0x0000001064642819 */ /* 0x000fe200000006ff */
[----:B------:R-:W-:-:S04]  /*2d00*/  @P2 FMUL.FTZ R99, R102, R87 ;  /* 0x0000005766632220 */ /* 0x000fc80000410000 */
[----:B------:R-:W-:Y:S01]  /*2d10*/  @P2 FMUL.FTZ R84, R100, R87 ;  /* 0x0000005764542220 */ /* 0x000fe20000410000 */
[----:B------:R-:W-:-:S03]  /*2d20*/  F2FP.BF16.F32.PACK_AB R99, RZ, R99 ;  /* 0x00000063ff63723e */ /* 0x000fc600000010ff */
[----:B------:R-:W-:Y:S01]  /*2d30*/  FADD.FTZ R23, R23, R84 ;  /* 0x0000005417177221 */ /* 0x000fe20000010000 */
[----:B------:R-:W-:-:S07]  /*2d40*/  PRMT R37, R37, 0x5410, R99 ;  /* 0x0000541025257816 */ /* 0x000fce0000000063 */
.L_x_488:
[----:B------:R-:W-:Y:S05]  /*2d50*/  BSYNC.RECONVERGENT B3 ;  /* 0x0000000000037941 */ /* 0x000fea0003800200 */
.L_x_487:
[----:B------:R-:W-:Y:S04]  /*2d60*/  BSSY.RECONVERGENT B3, `(.L_x_489) ;  /* 0x000000e000037945 */ /* 0x000fe80003800200 */
[----:B------:R-:W-:Y:S05]  /*2d70*/  @!P1 BRA `(.L_x_490) ;  /* 0x0000000000309947 */ /* 0x000fea0003800000 */
[----:B------:R-:W-:Y:S01]  /*2d80*/  LOP3.LUT P2, RZ, R76, 0xff, RZ, 0xc0, !PT ;  /* 0x000000ff4cff7812 */ /* 0x000fe2000784c0ff */
[----:B------:R-:W-:Y:S01]  /*2d90*/  FMUL.FTZ R85, R85, UR15 ;  /* 0x0000000f55557c20 */ /* 0x000fe20008410000 */
[----:B------:R-:W-:Y:S01]  /*2da0*/  IMAD.MOV.U32 R84, RZ, RZ, RZ ;  /* 0x000000ffff547224 */ /* 0x000fe200078e00ff */
[----:B------:R-:W-:Y:S02]  /*2db0*/  MOV R87, RZ ;  /* 0x000000ff00577202 */ /* 0x000fe40000000f00 */
[----:B------:R-:W-:-:S08]  /*2dc0*/  FMUL.FTZ R85, R85, UR14 ;  /* 0x0000000e55557c20 */ /* 0x000fd00008410000 */
[----:B------:R-:W-:Y:S02]  /*2dd0*/  @P2 SHF.L.U32 R102, R34, 0x10, RZ ;  /* 0x0000001022662819 */ /* 0x000fe400000006ff */
[----:B------:R-:W-:-:S03]  /*2de0*/  @P2 SHF.L.U32 R100, R62, 0x10, RZ ;  /* 0x000000103e642819 */ /* 0x000fc600000006ff */
[-C--:B------:R-:W-:Y:S02]  /*2df0*/  @P2 FMUL.FTZ R84, R102, R85.reuse ;  /* 0x0000005566542220 */ /* 0x080fe40000410000 */
[----:B------:R-:W-:-:S03]  /*2e00*/  @P2 FMUL.FTZ R87, R100, R85 ;  /* 0x0000005564572220 */ /* 0x000fc60000410000 */
[----:B------:R-:W-:Y:S01]  /*2e10*/  F2FP.BF16.F32.PACK_AB R84, RZ, R84 ;  /* 0x00000054ff54723e */ /* 0x000fe200000010ff */
[----:B------:R-:W-:-:S03]  /*2e20*/  FADD.FTZ R16, R16, R87 ;  /* 0x0000005710107221 */ /* 0x000fc60000010000 */
[----:B------:R-:W-:-:S07]  /*2e30*/  PRMT R38, R84, 0x7610, R38 ;  /* 0x0000761054267816 */ /* 0x000fce0000000026 */
.L_x_490:
[----:B------:R-:W-:Y:S05]  /*2e40*/  BSYNC.RECONVERGENT B3 ;  /* 0x0000000000037941 */ /* 0x000fea0003800200 */
.L_x_489:
[----:B------:R-:W-:Y:S04]  /*2e50*/  BSSY.RECONVERGENT B3, `(.L_x_491) ;  /* 0x000000e000037945 */ /* 0x000fe80003800200 */
[----:B------:R-:W-:Y:S05]  /*2e60*/  @!P1 BRA `(.L_x_492) ;  /* 0x0000000000309947 */ /* 0x000fea0003800000 */
[----:B------:R-:W-:Y:S01]  /*2e70*/  LOP3.LUT P2, RZ, R80, 0xff, RZ, 0xc0, !PT ;  /* 0x000000ff50ff7812 */ /* 0x000fe2000784c0ff */
[----:B------:R-:W-:Y:S01]  /*2e80*/  FMUL.FTZ R81, R81, UR15 ;  /* 0x0000000f51517c20 */ /* 0x000fe20008410000 */
[----:B------:R-:W-:-:S03]  /*2e90*/  CS2R R84, SRZ ;  /* 0x0000000000547805 */ /* 0x000fc6000001ff00 */
        /* <DEDUP_REMOVED lines=9> */
.L_x_492:
[----:B------:R-:W-:Y:S05]  /*2f30*/  BSYNC.RECONVERGENT B3 ;  /* 0x0000000000037941 */ /* 0x000fea0003800200 */
.L_x_491:
[----:B------:R-:W-:Y:S04]  /*2f40*/  BSSY.RECONVERGENT B3, `(.L_x_493) ;  /* 0x000000e000037945 */ /* 0x000fe80003800200 */
[----:B------:R-:W-:Y:S05]  /*2f50*/  @!P1 BRA `(.L_x_494) ;  /* 0x0000000000309947 */ /* 0x000fea0003800000 */
[----:B------:R-:W-:Y:S01]  /*2f60*/  LOP3.LUT P2, RZ, R82, 0xff, RZ, 0xc0, !PT ;  /* 0x000000ff52ff7812 */ /* 0x000fe2000784c0ff */
[----:B------:R-:W-:Y:S01]  /*2f70*/  FMUL.FTZ R47, R47, UR15 ;  /* 0x0000000f2f2f7c20 */ /* 0x000fe20008410000 */
[----:B------:R-:W-:Y:S02]  /*2f80*/  IMAD.MOV.U32 R84, RZ, RZ, RZ ;  /* 0x000000ffff547224 */ /* 0x000fe400078e00ff */
[----:B------:R-:W-:Y:S02]  /*2f90*/  HFMA2 R81, -RZ, RZ, 0, 0 ;  /* 0x00000000ff517431 */ /* 0x000fe400000001ff */
[----:B------:R-:W-:-:S07]  /*2fa0*/  FMUL.FTZ R47, R47, UR14 ;  /* 0x0000000e2f2f7c20 */ /* 0x000fce0008410000 */
[----:B------:R-:W-:Y:S02]  /*2fb0*/  @P2 SHF.L.U32 R102, R35, 0x10, RZ ;  /* 0x0000001023662819 */ /* 0x000fe400000006ff */
[----:B------:R-:W-:-:S03]  /*2fc0*/  @P2 SHF.L.U32 R100, R63, 0x10, RZ ;  /* 0x000000103f642819 */ /* 0x000fc600000006ff */
[-C--:B------:R-:W-:Y:S02]  /*2fd0*/  @P2 FMUL.FTZ R84, R102, R47.reuse ;  /* 0x0000002f66542220 */ /* 0x080fe40000410000 */
[----:B------:R-:W-:-:S03]  /*2fe0*/  @P2 FMUL.FTZ R81, R100, R47 ;  /* 0x0000002f64512220 */ /* 0x000fc60000410000 */
[----:B------:R-:W-:Y:S01]  /*2ff0*/  F2FP.BF16.F32.PACK_AB R84, RZ, R84 ;  /* 0x00000054ff54723e */ /* 0x000fe200000010ff */
[----:B------:R-:W-:-:S03]  /*3000*/  FADD.FTZ R18, R18, R81 ;  /* 0x0000005112127221 */ /* 0x000fc60000010000 */
[----:B------:R-:W-:-:S07]  /*3010*/  PRMT R39, R84, 0x7610, R39 ;  /* 0x0000761054277816 */ /* 0x000fce0000000027 */
.L_x_494:
[----:B------:R-:W-:Y:S05]  /*3020*/  BSYNC.RECONVERGENT B3 ;  /* 0x0000000000037941 */ /* 0x000fea0003800200 */
.L_x_493:
[----:B------:R-:W-:Y:S02]  /*3030*/  @P0 PRMT R43, R51, 0x7610, R43 ;  /* 0x00007610332b0816 */ /* 0x000fe4000000002b */
[----:B------:R-:W-:Y:S02]  /*3040*/  @P0 PRMT R41, R41, 0x5410, R48 ;  /* 0x0000541029290816 */ /* 0x000fe40000000030 */
[----:B------:R-:W-:Y:S02]  /*3050*/  @P0 PRMT R42, R42, 0x5410, R50 ;  /* 0x000054102a2a0816 */ /* 0x000fe40000000032 */
[----:B------:R-:W-:Y:S01]  /*3060*/  @P0 PRMT R43, R43, 0x5410, R46 ;  /* 0x000054102b2b0816 */ /* 0x000fe2000000002e */
[----:B------:R-:W-:Y:S06]  /*3070*/  @!P1 BRA `(.L_x_466) ;  /* 0x0000000000309947 */ /* 0x000fec0003800000 */
        /* <DEDUP_REMOVED lines=12> */
.L_x_466:
[----:B------:R-:W-:Y:S05]  /*3140*/  BSYNC.RECONVERGENT B1 ;  /* 0x0000000000017941 */ /* 0x000fea0003800200 */
.L_x_449:
[----:B------:R-:W0:Y:S01]  /*3150*/  @P1 LDC.64 R46, c[0x0][0x468] ;  /* 0x00011a00ff2e1b82 */ /* 0x000e220000000a00 */
[----:B------:R-:W-:-:S04]  /*3160*/  ISETP.NE.U32.AND P0, PT, R86, RZ, PT ;  /* 0x000000ff5600720c */ /* 0x000fc80003f05070 */
[----:B------:R-:W-:Y:S02]  /*3170*/  ISETP.NE.AND.EX P0, PT, R98, RZ, PT, P0 ;  /* 0x000000ff6200720c */ /* 0x000fe40003f05300 */
[----:B0-----:R-:W-:-:S04]  /*3180*/  @P1 LEA R46, P2, R44, R46, 0x4 ;  /* 0x0000002e2c2e1211 */ /* 0x001fc800078420ff */
[----:B------:R-:W-:Y:S02]  /*3190*/  @P1 LEA.HI.X R45, R44, R47, R45, 0x4, P2 ;  /* 0x0000002f2c2d1211 */ /* 0x000fe400010f242d */
[----:B------:R-:W-:-:S05]  /*31a0*/  @P1 MOV R44, R46 ;  /* 0x0000002e002c1202 */ /* 0x000fca0000000f00 */
        /* <DEDUP_REMOVED lines=8> */
.L_x_495:
[----:B------:R1:W-:Y:S02]  /*3230*/  @P1 STG.E.128 desc[UR6][R44.64], R36 ;  /* 0x000000242c001986 */ /* 0x0003e4000c101d06 */
.L_x_448:
[----:B------:R-:W-:Y:S05]  /*3240*/  BSYNC.RECONVERGENT B2 ;  /* 0x0000000000027941 */ /* 0x000fea0003800200 */
.L_x_447:
[----:B-1----:R-:W1:Y:S02]  /*3250*/  LDC.64 R44, c[0x0][0x380] ;  /* 0x0000e000ff2c7b82 */ /* 0x002e640000000a00 */
[----:B-1----:R-:W-:-:S05]  /*3260*/  IMAD R53, R44, 0x4, R53 ;  /* 0x000000042c357824 */ /* 0x002fca00078e0235 */
[----:B------:R-:W-:-:S13]  /*3270*/  ISETP.GE.AND P0, PT, R53, R45, PT ;  /* 0x0000002d3500720c */ /* 0x000fda0003f06270 */
[----:B------:R-:W-:Y:S05]  /*3280*/  @!P0 BRA `(.L_x_496) ;  /* 0xffffffd0002c8947 */ /* 0x000fea000383ffff */
.L_x_442:
[----:B------:R-:W-:Y:S05]  /*3290*/  BSYNC B0 ;  /* 0x0000000000007941 */ /* 0x000fea0003800000 */
.L_x_441:
[----:B-----5:R-:W1:Y:S01]  /*32a0*/  S2R R32, SR_TID.X ;  /* 0x0000000000207919 */ /* 0x020e620000002100 */
[----:B------:R-:W-:Y:S01]  /*32b0*/  MOV R2, 0x400 ;  /* 0x0000040000027802 */ /* 0x000fe20000000f00 */
[----:B------:R-:W-:Y:S05]  /*32c0*/  WARPSYNC.ALL ;  /* 0x0000000000007948 */ /* 0x000fea0003800000 */
[----:B------:R-:W4:Y:S01]  /*32d0*/  S2R R3, SR_CgaCtaId ;  /* 0x0000000000037919 */ /* 0x000f220000008800 */
[----:B------:R-:W0:Y:S01]  /*32e0*/  LDCU UR4, c[0x0][0x388] ;  /* 0x00007100ff0477ac */ /* 0x000e220008000800 */
[----:B------:R-:W-:Y:S01]  /*32f0*/  BSSY.RECONVERGENT B0, `(.L_x_497) ;  /* 0x0000062000007945 */ /* 0x000fe20003800200 */
[----:B------:R-:W2:Y:S01]  /*3300*/  S2R R5, SR_TID.X ;  /* 0x0000000000057919 */ /* 0x000ea20000002100 */
[----:B------:R-:W3:Y:S01]  /*3310*/  LDCU.128 UR16, c[0x0][0x440] ;  /* 0x00008800ff1077ac */ /* 0x000ee20008000c00 */
[----:B------:R-:W0:Y:S01]  /*3320*/  S2R R34, SR_CTAID.X ;  /* 0x0000000000227919 */ /* 0x000e220000002500 */
[----:B-1----:R-:W-:-:S02]  /*3330*/  LOP3.LUT R0, R32, 0x60, RZ, 0xc0, !PT ;  /* 0x0000006020007812 */ /* 0x002fc400078ec0ff */
[----:B----4-:R-:W-:Y:S02]  /*3340*/  LEA R3, R3, R2, 0x18 ;  /* 0x0000000203037211 */ /* 0x010fe400078ec0ff */
[----:B--2---:R-:W-:-:S04]  /*3350*/  LOP3.LUT R0, R0, 0x1f, R5, 0xf8, !PT ;  /* 0x0000001f00007812 */ /* 0x004fc800078ef805 */
[-C--:B------:R-:W-:Y:S01]  /*3360*/  LEA R0, R0, R3.reuse, 0x5 ;  /* 0x0000000300007211 */ /* 0x080fe200078e28ff */
[----:B0-----:R-:W-:Y:S01]  /*3370*/  IMAD R43, R34, UR4, RZ ;  /* 0x00000004222b7c24 */ /* 0x001fe2000f8e02ff */
[----:B------:R-:W-:-:S03]  /*3380*/  LEA R3, R32, R3, 0x2 ;  /* 0x0000000320037211 */ /* 0x000fc600078e10ff */
[----:B------:R-:W-:Y:S04]  /*3390*/  STS.128 [R0], R28 ;  /* 0x0000001c00007388 */ /* 0x000fe80000000c00 */
[----:B------:R-:W-:Y:S01]  /*33a0*/  STS.128 [R0+0x10], R24 ;  /* 0x0000101800007388 */ /* 0x000fe20000000c00 */
[----:B------:R-:W-:Y:S06]  /*33b0*/  BAR.SYNC.DEFER_BLOCKING 0x0 ;  /* 0x0000000000007b1d */ /* 0x000fec0000010000 */
[----:B------:R-:W0:Y:S04]  /*33c0*/  LDS R2, [R3] ;  /* 0x0000000003027984 */ /* 0x000e280000000800 */
[----:B------:R-:W1:Y:S04]  /*33d0*/  LDS R5, [R3+0x400] ;  /* 0x0004000003057984 */ /* 0x000e680000000800 */
[----:B------:R-:W2:Y:S04]  /*33e0*/  LDS R4, [R3+0x200] ;  /* 0x0002000003047984 */ /* 0x000ea80000000800 */
[----:B------:R-:W4:Y:S04]  /*33f0*/  LDS R7, [R3+0x600] ;  /* 0x0006000003077984 */ /* 0x000f280000000800 */
[----:B------:R-:W3:Y:S04]  /*3400*/  LDS R33, [R3+0x800] ;  /* 0x0008000003217984 */ /* 0x000ee80000000800 */
[----:B------:R-:W3:Y:S04]  /*3410*/  LDS R35, [R3+0xa00] ;  /* 0x000a000003237984 */ /* 0x000ee80000000800 */
[----:B------:R-:W3:Y:S04]  /*3420*/  LDS R29, [R3+0xc00] ;  /* 0x000c0000031d7984 */ /* 0x000ee80000000800 */
[----:B------:R-:W3:Y:S01]  /*3430*/  LDS R25, [R3+0xe00] ;  /* 0x000e000003197984 */ /* 0x000ee20000000800 */
[----:B------:R-:W-:Y:S01]  /*3440*/  BAR.SYNC.DEFER_BLOCKING 0x0 ;  /* 0x0000000000007b1d */ /* 0x000fe20000010000 */
[----:B0-----:R-:W-:-:S04]  /*3450*/  FADD.FTZ R2, RZ, R2 ;  /* 0x00000002ff027221 */ /* 0x001fc80000010000 */
[----:B-1----:R-:W-:Y:S01]  /*3460*/  FADD.FTZ R2, R2, R5 ;  /* 0x0000000502027221 */ /* 0x002fe20000010000 */
[----:B--2---:R-:W-:-:S04]  /*3470*/  FADD.FTZ R4, RZ, R4 ;  /* 0x00000004ff047221 */ /* 0x004fc80000010000 */
[----:B----4-:R-:W-:Y:S01]  /*3480*/  FADD.FTZ R4, R4, R7 ;  /* 0x0000000704047221 */ /* 0x010fe20000010000 */
[----:B------:R-:W-:Y:S01]  /*3490*/  STS.128 [R0], R8 ;  /* 0x0000000800007388 */ /* 0x000fe20000000c00 */
[----:B---3--:R-:W-:-:S03]  /*34a0*/  FADD.FTZ R2, R2, R33 ;  /* 0x0000002102027221 */ /* 0x008fc60000010000 */
[----:B------:R0:W-:Y:S01]  /*34b0*/  STS.128 [R0+0x10], R12 ;  /* 0x0000100c00007388 */ /* 0x0001e20000000c00 */
[----:B------:R-:W-:Y:S01]  /*34c0*/  FADD.FTZ R4, R4, R35 ;  /* 0x0000002304047221 */ /* 0x000fe20000010000 */
[----:B------:R-:W-:Y:S01]  /*34d0*/  BAR.SYNC.DEFER_BLOCKING 0x0 ;  /* 0x0000000000007b1d */ /* 0x000fe20000010000 */
[----:B------:R-:W-:Y:S02]  /*34e0*/  FADD.FTZ R29, R2, R29 ;  /* 0x0000001d021d7221 */ /* 0x000fe40000010000 */
[----:B------:R-:W-:Y:S01]  /*34f0*/  FADD.FTZ R25, R4, R25 ;  /* 0x0000001904197221 */ /* 0x000fe20000010000 */
[----:B0-----:R-:W-:-:S05]  /*3500*/  LOP3.LUT R12, R32, 0x7f, RZ, 0x3c, !PT ;  /* 0x0000007f200c7812 */ /* 0x001fca00078e3cff */
[----:B------:R-:W-:Y:S01]  /*3510*/  VIADD R12, R12, UR4 ;  /* 0x000000040c0c7c36 */ /* 0x000fe20008000000 */
[----:B------:R-:W0:Y:S04]  /*3520*/  LDCU.64 UR4, c[0x0][0x460] ;  /* 0x00008c00ff0477ac */ /* 0x000e280008000a00 */
[C---:B------:R-:W-:Y:S01]  /*3530*/  ISETP.GE.U32.AND P1, PT, R12.reuse, 0x80, PT ;  /* 0x000000800c00780c */ /* 0x040fe20003f26070 */
[----:B------:R-:W1:Y:S01]  /*3540*/  LDS R6, [R3] ;  /* 0x0000000003067984 */ /* 0x000e620000000800 */
[----:B------:R-:W-:-:S03]  /*3550*/  ISETP.GE.U32.AND P0, PT, R12, 0x100, PT ;  /* 0x000001000c00780c */ /* 0x000fc60003f06070 */
[----:B------:R-:W2:Y:S04]  /*3560*/  LDS R27, [R3+0x400] ;  /* 0x00040000031b7984 */ /* 0x000ea80000000800 */
[----:B------:R-:W3:Y:S04]  /*3570*/  LDS R24, [R3+0x200] ;  /* 0x0002000003187984 */ /* 0x000ee80000000800 */
[----:B------:R-:W4:Y:S04]  /*3580*/  LDS R31, [R3+0x600] ;  /* 0x00060000031f7984 */ /* 0x000f280000000800 */
[----:B------:R-:W0:Y:S04]  /*3590*/  LDS R37, [R3+0x800] ;  /* 0x0008000003257984 */ /* 0x000e280000000800 */
        /* <DEDUP_REMOVED lines=15> */
[----:B0-----:R-:W-:-:S04]  /*3690*/  IADD3 R16, P2, PT, R43, R32, RZ ;  /* 0x000000202b107210 */ /* 0x001fc80007f5e0ff */
[----:B------:R-:W-:Y:S02]  /*36a0*/  IADD3.X R23, PT, PT, RZ, RZ, RZ, P2, !PT ;  /* 0x000000ffff177210 */ /* 0x000fe400017fe4ff */
[C---:B------:R-:W-:Y:S02]  /*36b0*/  SHF.L.U32 R0, R16.reuse, 0x2, RZ ;  /* 0x0000000210007819 */ /* 0x040fe400000006ff */
[----:B------:R-:W-:Y:S02]  /*36c0*/  SHF.L.U64.HI R16, R16, 0x2, R23 ;  /* 0x0000000210107819 */ /* 0x000fe40000010217 */
[C---:B------:R-:W-:Y:S01]  /*36d0*/  IADD3 R14, P2, PT, R0.reuse, UR18, RZ ;  /* 0x00000012000e7c10 */ /* 0x040fe2000ff5e0ff */
[----:B------:R-:W0:Y:S01]  /*36e0*/  LDS R8, [R3] ;  /* 0x0000000003087984 */ /* 0x000e220000000800 */
[----:B------:R-:W-:-:S03]  /*36f0*/  IADD3 R12, P3, PT, R0, UR16, RZ ;  /* 0x00000010000c7c10 */ /* 0x000fc6000ff7e0ff */
[----:B------:R-:W1:Y:S01]  /*3700*/  LDS R10, [R3+0x200] ;  /* 0x00020000030a7984 */ /* 0x000e620000000800 */
[----:B------:R-:W-:-:S03]  /*3710*/  IADD3.X R23, PT, PT, R16, UR17, RZ, P3, !PT ;  /* 0x0000001110177c10 */ /* 0x000fc60009ffe4ff */
[----:B------:R-:W2:Y:S04]  /*3720*/  LDS R11, [R3+0x400] ;  /* 0x00040000030b7984 */ /* 0x000ea80000000800 */
[----:B------:R-:W3:Y:S04]  /*3730*/  LDS R13, [R3+0x600] ;  /* 0x00060000030d7984 */ /* 0x000ee80000000800 */
[----:B------:R-:W4:Y:S04]  /*3740*/  LDS R15, [R3+0x800] ;  /* 0x00080000030f7984 */ /* 0x000f280000000800 */
[----:B------:R-:W4:Y:S04]  /*3750*/  LDS R21, [R3+0xa00] ;  /* 0x000a000003157984 */ /* 0x000f280000000800 */
[----:B------:R-:W4:Y:S04]  /*3760*/  LDS R17, [R3+0xc00] ;  /* 0x000c000003117984 */ /* 0x000f280000000800 */
[----:B------:R0:W4:Y:S02]  /*3770*/  LDS R19, [R3+0xe00] ;  /* 0x000e000003137984 */ /* 0x0001240000000800 */
[----:B0-----:R-:W-:-:S02]  /*3780*/  IADD3.X R3, PT, PT, R16, UR19, RZ, P2, !PT ;  /* 0x0000001310037c10 */ /* 0x001fc400097fe4ff */
[----:B------:R-:W-:Y:S01]  /*3790*/  IADD3 R0, P2, PT, R0, UR4, RZ ;  /* 0x0000000400007c10 */ /* 0x000fe2000ff5e0ff */
[----:B------:R-:W-:Y:S01]  /*37a0*/  FADD.FTZ R8, RZ, R8 ;  /* 0x00000008ff087221 */ /* 0x000fe20000010000 */
[----:B-1----:R-:W-:-:S03]  /*37b0*/  FADD.FTZ R10, RZ, R10 ;  /* 0x0000000aff0a7221 */ /* 0x002fc60000010000 */
[----:B--2---:R-:W-:Y:S01]  /*37c0*/  FADD.FTZ R8, R8, R11 ;  /* 0x0000000b08087221 */ /* 0x004fe20000010000 */
[----:B------:R-:W-:Y:S01]  /*37d0*/  IADD3.X R11, PT, PT, R16, UR5, RZ, P2, !PT ;  /* 0x00000005100b7c10 */ /* 0x000fe200097fe4ff */
[----:B---3--:R-:W-:Y:S02]  /*37e0*/  FADD.FTZ R10, R10, R13 ;  /* 0x0000000d0a0a7221 */ /* 0x008fe40000010000 */
[----:B----4-:R-:W-:Y:S02]  /*37f0*/  FADD.FTZ R8, R8, R15 ;  /* 0x0000000f08087221 */ /* 0x010fe40000010000 */
[----:B------:R-:W-:Y:S02]  /*3800*/  FADD.FTZ R10, R10, R21 ;  /* 0x000000150a0a7221 */ /* 0x000fe40000010000 */
[----:B------:R-:W-:Y:S01]  /*3810*/  FADD.FTZ R17, R8, R17 ;  /* 0x0000001108117221 */ /* 0x000fe20000010000 */
[----:B------:R-:W-:Y:S06]  /*3820*/  @!P1 BRA `(.L_x_498) ;  /* 0x0000000000389947 */ /* 0x000fec0003800000 */
[----:B------:R-:W-:Y:S01]  /*3830*/  IMAD.MOV.U32 R2, RZ, RZ, R14 ;  /* 0x000000ffff027224 */ /* 0x000fe200078e000e */
[----:B------:R-:W-:Y:S01]  /*3840*/  MOV R4, R12 ;  /* 0x0000000c00047202 */ /* 0x000fe20000000f00 */
[----:B------:R-:W-:Y:S01]  /*3850*/  IMAD.MOV.U32 R6, RZ, RZ, R0 ;  /* 0x000000ffff067224 */ /* 0x000fe200078e0000 */
[----:B------:R-:W-:Y:S02]  /*3860*/  MOV R5, R23 ;  /* 0x0000001700057202 */ /* 0x000fe40000000f00 */
[----:B------:R-:W-:Y:S01]  /*3870*/  MOV R7, R11 ;  /* 0x0000000b00077202 */ /* 0x000fe20000000f00 */
[----:B------:R0:W-:Y:S01]  /*3880*/  STG.E desc[UR6][R2.64], R41 ;  /* 0x0000002902007986 */ /* 0x0001e2000c101906 */
[----:B------:R-:W-:Y:S02]  /*3890*/  IADD3 R12, P2, PT, R12, 0x200, RZ ;  /* 0x000002000c0c7810 */ /* 0x000fe40007f5e0ff */
[----:B------:R-:W-:Y:S01]  /*38a0*/  IADD3 R14, P1, PT, R14, 0x200, RZ ;  /* 0x000002000e0e7810 */ /* 0x000fe20007f3e0ff */
[----:B------:R1:W-:Y:S01]  /*38b0*/  STG.E desc[UR6][R4.64], R29 ;  /* 0x0000001d04007986 */ /* 0x0003e2000c101906 */
[----:B------:R-:W-:Y:S01]  /*38c0*/  IADD3 R0, P3, PT, R0, 0x200, RZ ;  /* 0x0000020000007810 */ /* 0x000fe20007f7e0ff */
[----:B------:R-:W-:-:S02]  /*38d0*/  IMAD.X R23, RZ, RZ, R23, P2 ;  /* 0x000000ffff177224 */ /* 0x000fc400010e0617 */
[----:B------:R1:W-:Y:S01]  /*38e0*/  STG.E desc[UR6][R6.64], R17 ;  /* 0x0000001106007986 */ /* 0x0003e2000c101906 */
[----:B------:R-:W-:Y:S02]  /*38f0*/  IADD3.X R11, PT, PT, RZ, R11, RZ, P3, !PT ;  /* 0x0000000bff0b7210 */ /* 0x000fe40001ffe4ff */
[----:B0-----:R-:W-:-:S07]  /*3900*/  IADD3.X R3, PT, PT, RZ, R3, RZ, P1, !PT ;  /* 0x00000003ff037210 */ /* 0x001fce0000ffe4ff */
.L_x_498:
[----:B------:R-:W-:Y:S05]  /*3910*/  BSYNC.RECONVERGENT B0 ;  /* 0x0000000000007941 */ /* 0x000fea0003800200 */
.L_x_497:
[----:B------:R-:W-:Y:S01]  /*3920*/  FADD.FTZ R19, R10, R19 ;  /* 0x000000130a137221 */ /* 0x000fe20000010000 */
[----:B------:R-:W-:Y:S01]  /*3930*/  MOV R2, R14 ;  /* 0x0000000e00027202 */ /* 0x000fe20000000f00 */
[----:B------:R-:W-:Y:S06]  /*3940*/  @!P0 EXIT ;  /* 0x000000000000894d */ /* 0x000fec0003800000 */
[----:B------:R0:W-:Y:S01]  /*3950*/  STG.E desc[UR6][R2.64], R9 ;  /* 0x0000000902007986 */ /* 0x0001e2000c101906 */
[----:B-1----:R-:W-:Y:S01]  /*3960*/  MOV R4, R0 ;  /* 0x0000000000047202 */ /* 0x002fe20000000f00 */
[----:B------:R-:W-:Y:S02]  /*3970*/  IMAD.MOV.U32 R5, RZ, RZ, R11 ;  /* 0x000000ffff057224 */ /* 0x000fe400078e000b */
[----:B0-----:R-:W-:Y:S01]  /*3980*/  IMAD.MOV.U32 R2, RZ, RZ, R12 ;  /* 0x000000ffff027224 */ /* 0x001fe200078e000c */
[----:B------:R-:W-:-:S05]  /*3990*/  MOV R3, R23 ;  /* 0x0000001700037202 */ /* 0x000fca0000000f00 */
[----:B------:R-:W-:Y:S04]  /*39a0*/  STG.E desc[UR6][R2.64], R25 ;  /* 0x0000001902007986 */ /* 0x000fe8000c101906 */
[----:B------:R-:W-:Y:S01]  /*39b0*/  STG.E desc[UR6][R4.64], R19 ;  /* 0x0000001304007986 */ /* 0x000fe2000c101906 */
[----:B------:R-:W-:Y:S05]  /*39c0*/  EXIT ;  /* 0x000000000000794d */ /* 0x000fea0003800000 */
.L_x_446:
[----:B------:R-:W-:Y:S01]  /*39d0*/  HFMA2 R98, -RZ, RZ, 0, 5.9604644775390625e-08 ;  /* 0x00000001ff627431 */ /* 0x000fe200000001ff */
[----:B------:R-:W-:Y:S01]  /*39e0*/  BSSY B1, `(.L_x_499) ;  /* 0x0000007000017945 */ /* 0x000fe20003800000 */
[----:B------:R-:W-:Y:S01]  /*39f0*/  MOV R99, R48 ;  /* 0x0000003000637202 */ /* 0x000fe20000000f00 */
[----:B------:R-:W-:Y:S01]  /*3a00*/  IMAD.MOV.U32 R101, RZ, RZ, 0x1f ;  /* 0x0000001fff657424 */ /* 0x000fe200078e00ff */
[----:B------:R-:W-:-:S07]  /*3a10*/  MOV R86, 0xffffffff ;  /* 0xffffffff00567802 */ /* 0x000fce0000000f00 */
[----:B0----5:R-:W-:Y:S05]  /*3a20*/  WARPSYNC.COLLECTIVE R86, `(.L_x_500) ;  /* 0x0000000056087348 */ /* 0x021fea0003c00000 */
[----:B------:R1:W2:Y:S02]  /*3a30*/  SHFL.BFLY P0, R87, R99, R98, R101 ;  /* 0x0c00006263577389 */ /* 0x0002a40000000065 */
[----:B012--5:R-:W-:Y:S05]  /*3a40*/  ENDCOLLECTIVE ;  /* 0x000000000000791b */ /* 0x027fea0003800000 */
.L_x_500:
[----:B------:R-:W-:Y:S05]  /*3a50*/  BSYNC B1 ;  /* 0x0000000000017941 */ /* 0x000fea0003800000 */
.L_x_499:
[----:B------:R-:W-:Y:S02]  /*3a60*/  IMAD.MOV.U32 R99, RZ, RZ, R50 ;  /* 0x000000ffff637224 */ /* 0x000fe400078e0032 */
[----:B------:R-:W-:Y:S01]  /*3a70*/  HFMA2 R98, -RZ, RZ, 0, 5.9604644775390625e-08 ;  /* 0x00000001ff627431 */ /* 0x000fe200000001ff */
[----:B------:R-:W-:Y:S01]  /*3a80*/  MOV R101, 0x1f ;  /* 0x0000001f00657802 */ /* 0x000fe20000000f00 */
[----:B------:R-:W-:Y:S01]  /*3a90*/  IMAD.MOV.U32 R86, RZ, RZ, -0x1 ;  /* 0xffffffffff567424 */ /* 0x000fe200078e00ff */
[----:B------:R-:W-:-:S07]  /*3aa0*/  MOV R45, R87 ;  /* 0x00000057002d7202 */ /* 0x000fce0000000f00 */
[----:B------:R-:W-:Y:S05]  /*3ab0*/  WARPSYNC.COLLECTIVE R86, `(.L_x_501) ;  /* 0x0000000056087348 */ /* 0x000fea0003c00000 */
[----:B------:R0:W1:Y:S02]  /*3ac0*/  SHFL.BFLY P0, R87, R99, R98, R101 ;  /* 0x0c00006263577389 */ /* 0x0000640000000065 */
[----:B01----:R-:W-:Y:S05]  /*3ad0*/  ENDCOLLECTIVE ;  /* 0x000000000000791b */ /* 0x003fea0003800000 */
.L_x_501:
[----:B------:R-:W-:-:S05]  /*3ae0*/  FADD.FTZ R45, R45, R48 ;  /* 0x000000302d2d7221 */ /* 0x000fca0000010000 */
[----:B------:R-:W-:Y:S01]  /*3af0*/  MOV R99, R45 ;  /* 0x0000002d00637202 */ /* 0x000fe20000000f00 */
[----:B------:R-:W-:Y:S01]  /*3b00*/  IMAD.MOV.U32 R98, RZ, RZ, 0x2 ;  /* 0x00000002ff627424 */ /* 0x000fe200078e00ff */
[----:B------:R-:W-:-:S07]  /*3b10*/  MOV R47, R87 ;  /* 0x00000057002f7202 */ /* 0x000fce0000000f00 */
[----:B------:R-:W-:Y:S05]  /*3b20*/  WARPSYNC.COLLECTIVE R86, `(.L_x_502) ;  /* 0x0000000056087348 */ /* 0x000fea0003c00000 */
[----:B------:R0:W1:Y:S02]  /*3b30*/  SHFL.BFLY P0, R87, R99, R98, R101 ;  /* 0x0c00006263577389 */ /* 0x0000640000000065 */
[----:B01----:R-:W-:Y:S05]  /*3b40*/  ENDCOLLECTIVE ;  /* 0x000000000000791b */ /* 0x003fea0003800000 */
.L_x_502:
[----:B------:R-:W-:-:S05]  /*3b50*/  FADD.FTZ R47, R47, R50 ;  /* 0x000000322f2f7221 */ /* 0x000fca0000010000 */
[----:B------:R-:W-:Y:S02]  /*3b60*/  MOV R99, R47 ;  /* 0x0000002f00637202 */ /* 0x000fe40000000f00 */
[----:B------:R-:W-:-:S07]  /*3b70*/  MOV R44, R87 ;  /* 0x00000057002c7202 */ /* 0x000fce0000000f00 */
[----:B------:R-:W-:Y:S05]  /*3b80*/  WARPSYNC.COLLECTIVE R86, `(.L_x_503) ;  /* 0x0000000056087348 */ /* 0x000fea0003c00000 */
[----:B------:R0:W1:Y:S02]  /*3b90*/  SHFL.BFLY P0, R87, R99, R98, R101 ;  /* 0x0c00006263577389 */ /* 0x0000640000000065 */
[----:B01----:R-:W-:Y:S05]  /*3ba0*/  ENDCOLLECTIVE ;  /* 0x000000000000791b */ /* 0x003fea0003800000 */
.L_x_503:
[----:B------:R-:W-:-:S05]  /*3bb0*/  FADD.FTZ R44, R45, R44 ;  /* 0x0000002c2d2c7221 */ /* 0x000fca0000010000 */
[----:B------:R-:W-:Y:S01]  /*3bc0*/  MOV R99, R44 ;  /* 0x0000002c00637202 */ /* 0x000fe20000000f00 */
[----:B------:R-:W-:Y:S02]  /*3bd0*/  HFMA2 R98, -RZ, RZ, 0, 2.384185791015625e-07 ;  /* 0x00000004ff627431 */ /* 0x000fe400000001ff */
[----:B------:R-:W-:-:S07]  /*3be0*/  IMAD.MOV.U32 R46, RZ, RZ, R87 ;  /* 0x000000ffff2e7224 */ /* 0x000fce00078e0057 */
[----:B------:R-:W-:Y:S05]  /*3bf0*/  WARPSYNC.COLLECTIVE R86, `(.L_x_504) ;  /* 0x0000000056087348 */ /* 0x000fea0003c00000 */
[----:B------:R0:W1:Y:S02]  /*3c00*/  SHFL.BFLY P0, R87, R99, R98, R101 ;  /* 0x0c00006263577389 */ /* 0x0000640000000065 */
[----:B01----:R-:W-:Y:S05]  /*3c10*/  ENDCOLLECTIVE ;  /* 0x000000000000791b */ /* 0x003fea0003800000 */
.L_x_504:
[----:B------:R-:W-:-:S05]  /*3c20*/  FADD.FTZ R46, R47, R46 ;  /* 0x0000002e2f2e7221 */ /* 0x000fca0000010000 */
[----:B------:R-:W-:Y:S01]  /*3c30*/  MOV R99, R46 ;  /* 0x0000002e00637202 */ /* 0x000fe20000000f00 */
[----:B------:R-:W-:-:S07]  /*3c40*/  IMAD.MOV.U32 R49, RZ, RZ, R87 ;  /* 0x000000ffff317224 */ /* 0x000fce00078e0057 */
[----:B------:R-:W-:Y:S05]  /*3c50*/  WARPSYNC.COLLECTIVE R86, `(.L_x_505) ;  /* 0x0000000056087348 */ /* 0x000fea0003c00000 */
[----:B------:R0:W1:Y:S02]  /*3c60*/  SHFL.BFLY P0, R87, R99, R98, R101 ;  /* 0x0c00006263577389 */ /* 0x0000640000000065 */
[----:B01----:R-:W-:Y:S05]  /*3c70*/  ENDCOLLECTIVE ;  /* 0x000000000000791b */ /* 0x003fea0003800000 */
.L_x_505:
[----:B------:R-:W-:-:S04]  /*3c80*/  FADD.FTZ R49, R44, R49 ;  /* 0x000000312c317221 */ /* 0x000fc80000010000 */
[----:B------:R-:W-:Y:S02]  /*3c90*/  IMAD.MOV.U32 R99, RZ, RZ, R49 ;  /* 0x000000ffff637224 */ /* 0x000fe400078e0031 */
[----:B------:R-:W-:Y:S01]  /*3ca0*/  HFMA2 R98, -RZ, RZ, 0, 4.76837158203125e-07 ;  /* 0x00000008ff627431 */ /* 0x000fe200000001ff */
[----:B------:R-:W-:-:S07]  /*3cb0*/  MOV R51, R87 ;  /* 0x0000005700337202 */ /* 0x000fce0000000f00 */
[----:B------:R-:W-:Y:S05]  /*3cc0*/  WARPSYNC.COLLECTIVE R86, `(.L_x_506) ;  /* 0x0000000056087348 */ /* 0x000fea0003c00000 */
[----:B------:R0:W1:Y:S02]  /*3cd0*/  SHFL.BFLY P0, R87, R99, R98, R101 ;  /* 0x0c00006263577389 */ /* 0x0000640000000065 */
[----:B01----:R-:W-:Y:S05]  /*3ce0*/  ENDCOLLECTIVE ;  /* 0x000000000000791b */ /* 0x003fea0003800000 */
.L_x_506:
[----:B------:R-:W-:-:S04]  /*3cf0*/  FADD.FTZ R51, R46, R51 ;  /* 0x000000332e337221 */ /* 0x000fc80000010000 */
[----:B------:R-:W-:Y:S01]  /*3d00*/  IMAD.MOV.U32 R99, RZ, RZ, R51 ;  /* 0x000000ffff637224 */ /* 0x000fe200078e0033 */
[----:B------:R-:W-:-:S07]  /*3d10*/  MOV R48, R87 ;  /* 0x0000005700307202 */ /* 0x000fce0000000f00 */
[----:B------:R-:W-:Y:S05]  /*3d20*/  WARPSYNC.COLLECTIVE R86, `(.L_x_507) ;  /* 0x0000000056087348 */ /* 0x000fea0003c00000 */
[----:B------:R0:W1:Y:S02]  /*3d30*/  SHFL.BFLY P0, R87, R99, R98, R101 ;  /* 0x0c00006263577389 */ /* 0x0000640000000065 */
[----:B01----:R-:W-:Y:S05]  /*3d40*/  ENDCOLLECTIVE ;  /* 0x000000000000791b */ /* 0x003fea0003800000 */
.L_x_507:
[----:B------:R-:W-:-:S05]  /*3d50*/  FADD.FTZ R48, R49, R48 ;  /* 0x0000003031307221 */ /* 0x000fca0000010000 */
[----:B------:R-:W-:Y:S01]  /*3d60*/  MOV R99, R48 ;  /* 0x0000003000637202 */ /* 0x000fe20000000f00 */
[----:B------:R-:W-:Y:S01]  /*3d70*/  IMAD.MOV.U32 R98, RZ, RZ, 0x10 ;  /* 0x00000010ff627424 */ /* 0x000fe200078e00ff */
[----:B------:R-:W-:-:S07]  /*3d80*/  MOV R50, R87 ;  /* 0x0000005700327202 */ /* 0x000fce0000000f00 */
[----:B------:R-:W-:Y:S05]  /*3d90*/  WARPSYNC.COLLECTIVE R86, `(.L_x_508) ;  /* 0x0000000056087348 */ /* 0x000fea0003c00000 */
[----:B------:R0:W1:Y:S02]  /*3da0*/  SHFL.BFLY P0, R87, R99, R98, R101 ;  /* 0x0c00006263577389 */ /* 0x0000640000000065 */
[----:B01----:R-:W-:Y:S05]  /*3db0*/  ENDCOLLECTIVE ;  /* 0x000000000000791b */ /* 0x003fea0003800000 */
.L_x_508:
[----:B------:R-:W-:-:S05]  /*3dc0*/  FADD.FTZ R50, R51, R50 ;  /* 0x0000003233327221 */ /* 0x000fca0000010000 */
[----:B------:R-:W-:Y:S02]  /*3dd0*/  MOV R99, R50 ;  /* 0x0000003200637202 */ /* 0x000fe40000000f00 */
[----:B------:R-:W-:-:S07]  /*3de0*/  MOV R47, R87 ;  /* 0x00000057002f7202 */ /* 0x000fce0000000f00 */
[----:B------:R-:W-:Y:S05]  /*3df0*/  WARPSYNC.COLLECTIVE R86, `(.L_x_509) ;  /* 0x0000000056087348 */ /* 0x000fea0003c00000 */
[----:B------:R0:W1:Y:S02]  /*3e00*/  SHFL.BFLY P0, R87, R99, R98, R101 ;  /* 0x0c00006263577389 */ /* 0x0000640000000065 */
[----:B01----:R-:W-:Y:S05]  /*3e10*/  ENDCOLLECTIVE ;  /* 0x000000000000791b */ /* 0x003fea0003800000 */
.L_x_509:
[----:B------:R-:W-:Y:S05]  /*3e20*/  BRA `(.L_x_510) ;  /* 0xffffffd000807947 */ /* 0x000fea000383ffff */
.L_x_511:
        /* <DEDUP_REMOVED lines=13> */
.L_x_6353:


//--------------------- .text._ZN10layer_norm22ln_bwd_finalize_kernelINS_22Kernel_traits_finalizeILj256E13__nv_bfloat16S2_S2_S2_fjLb1ELj1024ELj4ENS_18Kernel_traits_baseILj256ES2_S2_S2_S2_fjLj1024EEEEELb1ELb1EEEvNS_9BwdParamsE --------------------------
	.section	.text._ZN10layer_norm22ln_bwd_finalize_kernelINS_22Kernel_traits_finalizeILj256E13__nv_bfloat16S2_S2_S2_fjLb1ELj1024ELj4ENS_18Kernel_traits_baseILj256ES2_S2_S2_S2_fjLj1024EEEEELb1ELb1EEEvNS_9BwdParamsE,"ax",@progbits
	.align	128
        .global         _ZN10layer_norm22ln_bwd_finalize_kernelINS_22Kernel_traits_finalizeILj256E13__nv_bfloat16S2_S2_S2_fjLb1ELj1024ELj4ENS_18Kernel_traits_baseILj256ES2_S2_S2_S2_fjLj1024EEEEELb1ELb1EEEvNS_9BwdParamsE
        .type           _ZN10layer_norm22ln_bwd_finalize_kernelINS_22Kernel_traits_finalizeILj256E13__nv_bfloat16S2_S2_S2_fjLb1ELj1024ELj4ENS_18Kernel_traits_baseILj256ES2_S2_S2_S2_fjLj1024EEEEELb1ELb1EEEvNS_9BwdParamsE,@function
        .size           _ZN10layer_norm22ln_bwd_finalize_kernelINS_22Kernel_traits_finalizeILj256E13__nv_bfloat16S2_S2_S2_fjLb1ELj1024ELj4ENS_18Kernel_traits_baseILj256ES2_S2_S2_S2_fjLj1024EEEEELb1ELb1EEEvNS_9BwdParamsE,(.L_x_6354 - _ZN10layer_norm22ln_bwd_finalize_kernelINS_22Kernel_traits_finalizeILj256E13__nv_bfloat16S2_S2_S2_fjLb1ELj1024ELj4ENS_18Kernel_traits_baseILj256ES2_S2_S2_S2_fjLj1024EEEEELb1ELb1EEEvNS_9BwdParamsE)
        .other          _ZN10layer_norm22ln_bwd_finalize_kernelINS_22Kernel_traits_finalizeILj256E13__nv_bfloat16S2_S2_S2_fjLb1ELj1024ELj4ENS_18Kernel_traits_baseILj256ES2_S2_S2_S2_fjLj1024EEEEELb1ELb1EEEvNS_9BwdParamsE,@"STO_CUDA_ENTRY STV_DEFAULT"
_ZN10layer_norm22ln_bwd_finalize_kernelINS_22Kernel_traits_finalizeILj256E13__nv_bfloat16S2_S2_S2_fjLb1ELj1024ELj4ENS_18Kernel_traits_baseILj256ES2_S2_S2_S2_fjLj1024EEEEELb1ELb1EEEvNS_9BwdParamsE:
.text._ZN10layer_norm22ln_bwd_finalize_kernelINS_22Kernel_traits_finalizeILj256E13__nv_bfloat16S2_S2_S2_fjLb1ELj1024ELj4ENS_18Kernel_traits_baseILj256ES2_S2_S2_S2_fjLj1024EEEEELb1ELb1EEEvNS_9BwdParamsE:
[----:B------:R-:W-:Y:S01]  /*0000*/  LDC R1, c[0x0][0x37c] ;  /* 0x0000df00ff017b82 */ /* 0x000fe20000000800 */
[----:B------:R-:W0:Y:S01]  /*0010*/  S2R R9, SR_CTAID.X ;  /* 0x0000000000097919 */ /* 0x000e220000002500 */
[----:B------:R-:W1:Y:S01]  /*0020*/  S2R R0, SR_TID.X ;  /* 0x0000000000007919 */ /* 0x000e620000002100 */
[----:B0-----:R-:W-:-:S04]  /*0030*/  SHF.L.U32 R12, R9, 0x5, RZ ;  /* 0x00000005090c7819 */ /* 0x001fc800000006ff */
[----:B-1----:R-:W-:-:S04]  /*0040*/  LOP3.LUT R2, R12, 0x1f, R0, 0xf8, !PT ;  /* 0x0000001f0c027812 */ /* 0x002fc800078ef800 */
[----:B------:R-:W-:-:S13]  /*0050*/  ISETP.GT.U32.AND P0, PT, R2, 0xff, PT ;  /* 0x000000ff0200780c */ /* 0x000fda0003f04070 */
[----:B------:R-:W-:Y:S05]  /*0060*/  @P0 EXIT ;  /* 0x000000000000094d */ /* 0x000fea0003800000 */
[----:B------:R-:W0:Y:S01]  /*0070*/  LDCU UR8, c[0x0][0x380] ;  /* 0x00007000ff0877ac */ /* 0x000e220008000800 */
[----:B------:R-:W-:Y:S01]  /*0080*/  SHF.R.U32.HI R3, RZ, 0x5, R0 ;  /* 0x00000005ff037819 */ /* 0x000fe20000011600 */
[----:B------:R-:W-:Y:S01]  /*0090*/  BSSY.RECONVERGENT B0, `(.L_x_512) ;  /* 0x00000ea000007945 */ /* 0x000fe20003800200 */
[----:B------:R-:W-:Y:S01]  /*00a0*/  SHF.L.U32 R9, R9, 0x4, RZ ;  /* 0x0000000409097819 */ /* 0x000fe200000006ff */
[----:B------:R-:W1:Y:S01]  /*00b0*/  LDCU.64 UR6, c[0x0][0x358] ;  /* 0x00006b00ff0677ac */ /* 0x000e620008000a00 */
[----:B------:R-:W-:Y:S01]  /*00c0*/  HFMA2 R22, -RZ, RZ, 0, 0 ;  /* 0x00000000ff167431 */ /* 0x000fe200000001ff */
[----:B------:R-:W-:Y:S02]  /*00d0*/  LOP3.LUT R4, R0, 0x1f, RZ, 0xc0, !PT ;  /* 0x0000001f00047812 */ /* 0x000fe400078ec0ff */
[----:B------:R-:W-:Y:S02]  /*00e0*/  CS2R R6, SRZ ;  /* 0x0000000000067805 */ /* 0x000fe4000001ff00 */
[----:B------:R-:W-:-:S02]  /*00f0*/  LOP3.LUT R9, R9, 0x7ffffff0, RZ, 0xc0, !PT ;  /* 0x7ffffff009097812 */ /* 0x000fc400078ec0ff */
[----:B0-----:R-:W-:-:S13]  /*0100*/  ISETP.GE.U32.AND P0, PT, R3, UR8, PT ;  /* 0x0000000803007c0c */ /* 0x001fda000bf06070 */
[----:B-1----:R-:W-:Y:S05]  /*0110*/  @P0 BRA `(.L_x_513) ;  /* 0x0000000c00840947 */ /* 0x002fea0003800000 */
[----:B------:R-:W-:Y:S01]  /*0120*/  LOP3.LUT R14, R3, 0x20, RZ, 0xfc, !PT ;  /* 0x00000020030e7812 */ /* 0x000fe200078efcff */
[----:B------:R-:W-:Y:S01]  /*0130*/  BSSY.RECONVERGENT B1, `(.L_x_514) ;  /* 0x000007e000017945 */ /* 0x000fe20003800200 */
[----:B------:R-:W-:Y:S02]  /*0140*/  LOP3.LUT R5, RZ, R3, RZ, 0x33, !PT ;  /* 0x00000003ff057212 */ /* 0x000fe400078e33ff */
[----:B------:R-:W-:Y:S02]  /*0150*/  CS2R R6, SRZ ;  /* 0x0000000000067805 */ /* 0x000fe4000001ff00 */
[----:B------:R-:W-:Y:S02]  /*0160*/  VIMNMX.U32 R8, PT, PT, R14, UR8, !PT ;  /* 0x000000080e087c48 */ /* 0x000fe4000ffe0000 */
[----:B------:R-:W-:Y:S02]  /*0170*/  MOV R22, RZ ;  /* 0x000000ff00167202 */ /* 0x000fe40000000f00 */
[----:B------:R-:W-:-:S02]  /*0180*/  IADD3 R8, PT, PT, R8, R5, RZ ;  /* 0x0000000508087210 */ /* 0x000fc40007ffe0ff */
[----:B------:R-:W-:Y:S02]  /*0190*/  MOV R5, R3 ;  /* 0x0000000300057202 */ /* 0x000fe40000000f00 */
[C---:B------:R-:W-:Y:S02]  /*01a0*/  ISETP.GE.U32.AND P1, PT, R8.reuse, 0xe0, PT ;  /* 0x000000e00800780c */ /* 0x040fe40003f26070 */
[----:B------:R-:W-:-:S04]  /*01b0*/  LEA.HI R10, R8, 0x1, RZ, 0x1b ;  /* 0x00000001080a7811 */ /* 0x000fc800078fd8ff */
[----:B------:R-:W-:-:S04]  /*01c0*/  LOP3.LUT R11, R10, 0x7, RZ, 0xc0, !PT ;  /* 0x000000070a0b7812 */ /* 0x000fc800078ec0ff */
[----:B------:R-:W-:-:S03]  /*01d0*/  ISETP.NE.AND P0, PT, R11, RZ, PT ;  /* 0x000000ff0b00720c */ /* 0x000fc60003f05270 */
[----:B------:R-:W-:Y:S10]  /*01e0*/  @!P1 BRA `(.L_x_515) ;  /* 0x0000000400c89947 */ /* 0x000ff40003800000 */
[----:B------:R-:W0:Y:S01]  /*01f0*/  LDC R13, c[0x0][0x388] ;  /* 0x0000e200ff0d7b82 */ /* 0x000e220000000800 */
[C---:B------:R-:W-:Y:S02]  /*0200*/  LOP3.LUT R15, R3.reuse, 0x80, RZ, 0xfc, !PT ;  /* 0x00000080030f7812 */ /* 0x040fe400078efcff */
[C---:B------:R-:W-:Y:S02]  /*0210*/  LOP3.LUT R16, R3.reuse, 0xa0, RZ, 0xfc, !PT ;  /* 0x000000a003107812 */ /* 0x040fe400078efcff */
[C---:B------:R-:W-:Y:S02]  /*0220*/  LOP3.LUT R17, R3.reuse, 0xc0, RZ, 0xfc, !PT ;  /* 0x000000c003117812 */ /* 0x040fe400078efcff */
[C---:B------:R-:W-:Y:S02]  /*0230*/  LOP3.LUT R18, R3.reuse, 0xe0, RZ, 0xfc, !PT ;  /* 0x000000e003127812 */ /* 0x040fe400078efcff */
[C---:B------:R-:W-:Y:S02]  /*0240*/  LOP3.LUT R19, R3.reuse, 0x40, RZ, 0xfc, !PT ;  /* 0x0000004003137812 */ /* 0x040fe400078efcff */
[----:B------:R-:W-:-:S02]  /*0250*/  LOP3.LUT R23, R3, 0x60, RZ, 0xfc, !PT ;  /* 0x0000006003177812 */ /* 0x000fc400078efcff */
[----:B------:R-:W-:Y:S02]  /*0260*/  LOP3.LUT R20, R10, 0xffffff8, RZ, 0xc0, !PT ;  /* 0x0ffffff80a147812 */ /* 0x000fe400078ec0ff */
[----:B------:R-:W-:Y:S02]  /*0270*/  MOV R7, RZ ;  /* 0x000000ff00077202 */ /* 0x000fe40000000f00 */
[----:B------:R-:W-:Y:S02]  /*0280*/  MOV R5, R3 ;  /* 0x0000000300057202 */ /* 0x000fe40000000f00 */
[----:B------:R-:W-:Y:S01]  /*0290*/  IADD3 R20, PT, PT, -R20, RZ, RZ ;  /* 0x000000ff14147210 */ /* 0x000fe20007ffe1ff */
[-CC-:B0-----:R-:W-:Y:S02]  /*02a0*/  IMAD R27, R14, R13.reuse, R12.reuse ;  /* 0x0000000d0e1b7224 */ /* 0x181fe400078e020c */
[-CC-:B------:R-:W-:Y:S02]  /*02b0*/  IMAD R15, R15, R13.reuse, R12.reuse ;  /* 0x0000000d0f0f7224 */ /* 0x180fe400078e020c */
[--C-:B------:R-:W-:Y:S01]  /*02c0*/  IMAD R21, R16, R13, R12.reuse ;  /* 0x0000000d10157224 */ /* 0x100fe200078e020c */
[----:B------:R-:W-:Y:S01]  /*02d0*/  IADD3 R27, PT, PT, R4, R27, RZ ;  /* 0x0000001b041b7210 */ /* 0x000fe20007ffe0ff */
[----:B------:R-:W-:-:S02]  /*02e0*/  IMAD R17, R17, R13, R12 ;  /* 0x0000000d11117224 */ /* 0x000fc400078e020c */
[--C-:B------:R-:W-:Y:S01]  /*02f0*/  IMAD R25, R18, R13, R12.reuse ;  /* 0x0000000d12197224 */ /* 0x100fe200078e020c */
[C---:B------:R-:W-:Y:S01]  /*0300*/  IADD3 R18, PT, PT, R4.reuse, R15, RZ ;  /* 0x0000000f04127210 */ /* 0x040fe20007ffe0ff */
[--C-:B------:R-:W-:Y:S01]  /*0310*/  IMAD R19, R19, R13, R12.reuse ;  /* 0x0000000d13137224 */ /* 0x100fe200078e020c */
[C---:B------:R-:W-:Y:S01]  /*0320*/  IADD3 R21, PT, PT, R4.reuse, R21, RZ ;  /* 0x0000001504157210 */ /* 0x040fe20007ffe0ff */
[--C-:B------:R-:W-:Y:S01]  /*0330*/  IMAD R29, R23, R13, R12.reuse ;  /* 0x0000000d171d7224 */ /* 0x100fe200078e020c */
[C---:B------:R-:W-:Y:S01]  /*0340*/  IADD3 R23, PT, PT, R4.reuse, R17, RZ ;  /* 0x0000001104177210 */ /* 0x040fe20007ffe0ff */
[----:B------:R-:W-:Y:S01]  /*0350*/  IMAD R12, R3, R13, R12 ;  /* 0x0000000d030c7224 */ /* 0x000fe200078e020c */
[C---:B------:R-:W-:Y:S02]  /*0360*/  IADD3 R25, PT, PT, R4.reuse, R25, RZ ;  /* 0x0000001904197210 */ /* 0x040fe40007ffe0ff */
[C---:B------:R-:W-:Y:S02]  /*0370*/  IADD3 R19, PT, PT, R4.reuse, R19, RZ ;  /* 0x0000001304137210 */ /* 0x040fe40007ffe0ff */
[----:B------:R-:W-:-:S02]  /*0380*/  IADD3 R29, PT, PT, R4, R29, RZ ;  /* 0x0000001d041d7210 */ /* 0x000fc40007ffe0ff */
[----:B------:R-:W-:-:S07]  /*0390*/  IADD3 R12, PT, PT, R4, R12, RZ ;  /* 0x0000000c040c7210 */ /* 0x000fce0007ffe0ff */
.L_x_516:
        /* <DEDUP_REMOVED lines=87> */
.L_x_515:
[----:B------:R-:W-:Y:S05]  /*0910*/  BSYNC.RECONVERGENT B1 ;  /* 0x0000000000017941 */ /* 0x000fea0003800200 */
.L_x_514:
[----:B------:R-:W-:Y:S05]  /*0920*/  @!P0 BRA `(.L_x_513) ;  /* 0x0000000400808947 */ /* 0x000fea0003800000 */
[----:B------:R-:W-:Y:S01]  /*0930*/  ISETP.GE.U32.AND P0, PT, R11, 0x4, PT ;  /* 0x000000040b00780c */ /* 0x000fe20003f06070 */
[----:B------:R-:W-:Y:S01]  /*0940*/  BSSY.RECONVERGENT B1, `(.L_x_517) ;  /* 0x0000030000017945 */ /* 0x000fe20003800200 */
[----:B------:R-:W-:-:S11]  /*0950*/  LOP3.LUT P1, R10, R10, 0x3, RZ, 0xc0, !PT ;  /* 0x000000030a0a7812 */ /* 0x000fd6000782c0ff */
[----:B------:R-:W-:Y:S05]  /*0960*/  @!P0 BRA `(.L_x_518) ;  /* 0x0000000000b48947 */ /* 0x000fea0003800000 */
[----:B------:R-:W0:Y:S08]  /*0970*/  LDC R18, c[0x0][0x388] ;  /* 0x0000e200ff127b82 */ /* 0x000e300000000800 */
[----:B------:R-:W1:Y:S08]  /*0980*/  LDC.64 R12, c[0x0][0x440] ;  /* 0x00011000ff0c7b82 */ /* 0x000e700000000a00 */
[----:B------:R-:W2:Y:S08]  /*0990*/  LDC.64 R16, c[0x0][0x448] ;  /* 0x00011200ff107b82 */ /* 0x000eb00000000a00 */
[----:B------:R-:W3:Y:S01]  /*09a0*/  LDC.64 R14, c[0x0][0x460] ;  /* 0x00011800ff0e7b82 */ /* 0x000ee20000000a00 */
[----:B0-----:R-:W-:-:S04]  /*09b0*/  IMAD R19, R5, R18, R2 ;  /* 0x0000001205137224 */ /* 0x001fc800078e0202 */
[----:B-1----:R-:W-:-:S06]  /*09c0*/  IMAD.WIDE.U32 R24, R19, 0x4, R12 ;  /* 0x0000000413187825 */ /* 0x002fcc00078e000c */
[----:B------:R-:W4:Y:S01]  /*09d0*/  LDG.E R24, desc[UR6][R24.64] ;  /* 0x0000000618187981 */ /* 0x000f22000c1e1900 */
[----:B--2---:R-:W-:-:S06]  /*09e0*/  IMAD.WIDE.U32 R20, R19, 0x4, R16 ;  /* 0x0000000413147825 */ /* 0x004fcc00078e0010 */
[----:B------:R-:W2:Y:S01]  /*09f0*/  LDG.E R21, desc[UR6][R20.64] ;  /* 0x0000000614157981 */ /* 0x000ea2000c1e1900 */
[----:B---3--:R-:W-:-:S05]  /*0a00*/  IMAD.WIDE.U32 R26, R19, 0x4, R14 ;  /* 0x00000004131a7825 */ /* 0x008fca00078e000e */
[----:B------:R0:W3:Y:S02]  /*0a10*/  LDG.E R23, desc[UR6][R26.64] ;  /* 0x000000061a177981 */ /* 0x0000e4000c1e1900 */
[CC--:B0-----:R-:W-:Y:S02]  /*0a20*/  LEA R27, R18.reuse, R19.reuse, 0x5 ;  /* 0x00000013121b7211 */ /* 0x0c1fe400078e28ff */
[----:B------:R-:W-:-:S05]  /*0a30*/  LEA R19, R18, R19, 0x6 ;  /* 0x0000001312137211 */ /* 0x000fca00078e30ff */
[----:B------:R-:W-:-:S05]  /*0a40*/  IMAD.WIDE.U32 R28, R19, 0x4, R12 ;  /* 0x00000004131c7825 */ /* 0x000fca00078e000c */
[----:B------:R0:W5:Y:S02]  /*0a50*/  LDG.E R11, desc[UR6][R28.64] ;  /* 0x000000061c0b7981 */ /* 0x000164000c1e1900 */
[----:B0-----:R-:W-:-:S04]  /*0a60*/  IMAD.WIDE.U32 R28, R19, 0x4, R16 ;  /* 0x00000004131c7825 */ /* 0x001fc800078e0010 */
[----:B----4-:R-:W-:Y:S01]  /*0a70*/  FADD.FTZ R20, R7, R24 ;  /* 0x0000001807147221 */ /* 0x010fe20000010000 */
[----:B------:R-:W-:-:S05]  /*0a80*/  IMAD.WIDE.U32 R24, R27, 0x4, R12 ;  /* 0x000000041b187825 */ /* 0x000fca00078e000c */
[----:B------:R0:W4:Y:S01]  /*0a90*/  LDG.E R7, desc[UR6][R24.64] ;  /* 0x0000000618077981 */ /* 0x000122000c1e1900 */
[----:B--2---:R-:W-:Y:S01]  /*0aa0*/  FADD.FTZ R22, R22, R21 ;  /* 0x0000001516167221 */ /* 0x004fe20000010000 */
[----:B0-----:R-:W-:-:S04]  /*0ab0*/  IMAD.WIDE.U32 R24, R27, 0x4, R16 ;  /* 0x000000041b187825 */ /* 0x001fc800078e0010 */
[----:B------:R-:W-:Y:S01]  /*0ac0*/  IMAD.WIDE.U32 R26, R27, 0x4, R14 ;  /* 0x000000041b1a7825 */ /* 0x000fe200078e000e */
[----:B------:R0:W2:Y:S03]  /*0ad0*/  LDG.E R21, desc[UR6][R24.64] ;  /* 0x0000000618157981 */ /* 0x0000a6000c1e1900 */
[----:B---3--:R-:W-:Y:S02]  /*0ae0*/  FADD.FTZ R23, R6, R23 ;  /* 0x0000001706177221 */ /* 0x008fe40000010000 */
[----:B------:R-:W3:Y:S04]  /*0af0*/  LDG.E R6, desc[UR6][R28.64] ;  /* 0x000000061c067981 */ /* 0x000ee8000c1e1900 */
[----:B------:R-:W3:Y:S01]  /*0b00*/  LDG.E R26, desc[UR6][R26.64] ;  /* 0x000000061a1a7981 */ /* 0x000ee2000c1e1900 */
[----:B0-----:R-:W-:Y:S01]  /*0b10*/  LEA R25, R18, R19, 0x5 ;  /* 0x0000001312197211 */ /* 0x001fe200078e28ff */
[----:B------:R-:W-:-:S04]  /*0b20*/  IMAD.WIDE.U32 R18, R19, 0x4, R14 ;  /* 0x0000000413127825 */ /* 0x000fc800078e000e */
[C---:B------:R-:W-:Y:S02]  /*0b30*/  IMAD.WIDE.U32 R16, R25.reuse, 0x4, R16 ;  /* 0x0000000419107825 */ /* 0x040fe400078e0010 */
[----:B------:R-:W3:Y:S02]  /*0b40*/  LDG.E R18, desc[UR6][R18.64] ;  /* 0x0000000612127981 */ /* 0x000ee4000c1e1900 */
[C---:B------:R-:W-:Y:S02]  /*0b50*/  IMAD.WIDE.U32 R12, R25.reuse, 0x4, R12 ;  /* 0x00000004190c7825 */ /* 0x040fe400078e000c */
[----:B------:R-:W3:Y:S02]  /*0b60*/  LDG.E R17, desc[UR6][R16.64] ;  /* 0x0000000610117981 */ /* 0x000ee4000c1e1900 */
[----:B------:R-:W-:Y:S02]  /*0b70*/  IMAD.WIDE.U32 R14, R25, 0x4, R14 ;  /* 0x00000004190e7825 */ /* 0x000fe400078e000e */
[----:B------:R-:W3:Y:S04]  /*0b80*/  LDG.E R12, desc[UR6][R12.64] ;  /* 0x000000060c0c7981 */ /* 0x000ee8000c1e1900 */
[----:B------:R-:W3:Y:S01]  /*0b90*/  LDG.E R14, desc[UR6][R14.64] ;  /* 0x000000060e0e7981 */ /* 0x000ee2000c1e1900 */
[----:B------:R-:W-:Y:S01]  /*0ba0*/  IADD3 R5, PT, PT, R5, 0x80, RZ ;  /* 0x0000008005057810 */ /* 0x000fe20007ffe0ff */
[----:B----4-:R-:W-:-:S04]  /*0bb0*/  FADD.FTZ R20, R20, R7 ;  /* 0x0000000714147221 */ /* 0x010fc80000010000 */
[----:B-----5:R-:W-:Y:S01]  /*0bc0*/  FADD.FTZ R11, R20, R11 ;  /* 0x0000000b140b7221 */ /* 0x020fe20000010000 */
[----:B--2---:R-:W-:-:S04]  /*0bd0*/  FADD.FTZ R21, R22, R21 ;  /* 0x0000001516157221 */ /* 0x004fc80000010000 */
[----:B---3--:R-:W-:Y:S01]  /*0be0*/  FADD.FTZ R6, R21, R6 ;  /* 0x0000000615067221 */ /* 0x008fe20000010000 */
[----:B------:R-:W-:-:S04]  /*0bf0*/  FADD.FTZ R23, R23, R26 ;  /* 0x0000001a17177221 */ /* 0x000fc80000010000 */
[----:B------:R-:W-:Y:S01]  /*0c00*/  FADD.FTZ R23, R23, R18 ;  /* 0x0000001217177221 */ /* 0x000fe20000010000 */
[----:B------:R-:W-:Y:S01]  /*0c10*/  FADD.FTZ R22, R6, R17 ;  /* 0x0000001106167221 */ /* 0x000fe20000010000 */
[----:B------:R-:W-:Y:S02]  /*0c20*/  FADD.FTZ R7, R11, R12 ;  /* 0x0000000c0b077221 */ /* 0x000fe40000010000 */
[----:B------:R-:W-:-:S07]  /*0c30*/  FADD.FTZ R6, R23, R14 ;  /* 0x0000000e17067221 */ /* 0x000fce0000010000 */
.L_x_518:
[----:B------:R-:W-:Y:S05]  /*0c40*/  BSYNC.RECONVERGENT B1 ;  /* 0x0000000000017941 */ /* 0x000fea0003800200 */
.L_x_517:
[----:B------:R-:W-:Y:S05]  /*0c50*/  @!P1 BRA `(.L_x_513) ;  /* 0x0000000000b49947 */ /* 0x000fea0003800000 */
[----:B------:R-:W-:Y:S01]  /*0c60*/  ISETP.NE.AND P1, PT, R10, 0x1, PT ;  /* 0x000000010a00780c */ /* 0x000fe20003f25270 */
[----:B------:R-:W-:Y:S01]  /*0c70*/  BSSY.RECONVERGENT B1, `(.L_x_519) ;  /* 0x000001c000017945 */ /* 0x000fe20003800200 */
[----:B------:R-:W-:-:S11]  /*0c80*/  LOP3.LUT P0, RZ, R8, 0x20, RZ, 0xc0, !PT ;  /* 0x0000002008ff7812 */ /* 0x000fd6000780c0ff */
[----:B------:R-:W-:Y:S05]  /*0c90*/  @!P1 BRA `(.L_x_520) ;  /* 0x0000000000649947 */ /* 0x000fea0003800000 */
[----:B------:R-:W0:Y:S08]  /*0ca0*/  LDC R8, c[0x0][0x388] ;  /* 0x0000e200ff087b82 */ /* 0x000e300000000800 */
[----:B------:R-:W1:Y:S08]  /*0cb0*/  LDC.64 R16, c[0x0][0x440] ;  /* 0x00011000ff107b82 */ /* 0x000e700000000a00 */
[----:B------:R-:W2:Y:S08]  /*0cc0*/  LDC.64 R12, c[0x0][0x448] ;  /* 0x00011200ff0c7b82 */ /* 0x000eb00000000a00 */
[----:B------:R-:W3:Y:S01]  /*0cd0*/  LDC.64 R10, c[0x0][0x460] ;  /* 0x00011800ff0a7b82 */ /* 0x000ee20000000a00 */
[----:B0-----:R-:W-:-:S05]  /*0ce0*/  IMAD R15, R5, R8, R2 ;  /* 0x00000008050f7224 */ /* 0x001fca00078e0202 */
[----:B------:R-:W-:Y:S01]  /*0cf0*/  LEA R23, R8, R15, 0x5 ;  /* 0x0000000f08177211 */ /* 0x000fe200078e28ff */
[----:B-1----:R-:W-:-:S04]  /*0d00*/  IMAD.WIDE.U32 R20, R15, 0x4, R16 ;  /* 0x000000040f147825 */ /* 0x002fc800078e0010 */
[----:B--2---:R-:W-:Y:S02]  /*0d10*/  IMAD.WIDE.U32 R18, R15, 0x4, R12 ;  /* 0x000000040f127825 */ /* 0x004fe400078e000c */
[----:B------:R-:W2:Y:S02]  /*0d20*/  LDG.E R20, desc[UR6][R20.64] ;  /* 0x0000000614147981 */ /* 0x000ea4000c1e1900 */
[----:B------:R-:W-:Y:S02]  /*0d30*/  IMAD.WIDE.U32 R16, R23, 0x4, R16 ;  /* 0x0000000417107825 */ /* 0x000fe400078e0010 */
[----:B------:R-:W4:Y:S02]  /*0d40*/  LDG.E R19, desc[UR6][R18.64] ;  /* 0x0000000612137981 */ /* 0x000f24000c1e1900 */
[----:B---3--:R-:W-:Y:S02]  /*0d50*/  IMAD.WIDE.U32 R14, R15, 0x4, R10 ;  /* 0x000000040f0e7825 */ /* 0x008fe400078e000a */
[----:B------:R-:W3:Y:S02]  /*0d60*/  LDG.E R16, desc[UR6][R16.64] ;  /* 0x0000000610107981 */ /* 0x000ee4000c1e1900 */
[----:B------:R-:W-:-:S02]  /*0d70*/  IMAD.WIDE.U32 R12, R23, 0x4, R12 ;  /* 0x00000004170c7825 */ /* 0x000fc400078e000c */
[----:B------:R-:W5:Y:S02]  /*0d80*/  LDG.E R15, desc[UR6][R14.64] ;  /* 0x000000060e0f7981 */ /* 0x000f64000c1e1900 */
[----:B------:R-:W-:Y:S02]  /*0d90*/  IMAD.WIDE.U32 R10, R23, 0x4, R10 ;  /* 0x00000004170a7825 */ /* 0x000fe400078e000a */
[----:B------:R-:W5:Y:S04]  /*0da0*/  LDG.E R13, desc[UR6][R12.64] ;  /* 0x000000060c0d7981 */ /* 0x000f68000c1e1900 */
[----:B------:R-:W5:Y:S01]  /*0db0*/  LDG.E R11, desc[UR6][R10.64] ;  /* 0x000000060a0b7981 */ /* 0x000f62000c1e1900 */
[----:B------:R-:W-:Y:S01]  /*0dc0*/  IADD3 R5, PT, PT, R5, 0x40, RZ ;  /* 0x0000004005057810 */ /* 0x000fe20007ffe0ff */
[----:B--2---:R-:W-:Y:S01]  /*0dd0*/  FADD.FTZ R7, R7, R20 ;  /* 0x0000001407077221 */ /* 0x004fe20000010000 */
[----:B----4-:R-:W-:-:S03]  /*0de0*/  FADD.FTZ R22, R22, R19 ;  /* 0x0000001316167221 */ /* 0x010fc60000010000 */
[----:B---3--:R-:W-:Y:S01]  /*0df0*/  FADD.FTZ R7, R7, R16 ;  /* 0x0000001007077221 */ /* 0x008fe20000010000 */
[----:B-----5:R-:W-:Y:S01]  /*0e00*/  FADD.FTZ R6, R6, R15 ;  /* 0x0000000f06067221 */ /* 0x020fe20000010000 */
[----:B------:R-:W-:-:S03]  /*0e10*/  FADD.FTZ R22, R22, R13 ;  /* 0x0000000d16167221 */ /* 0x000fc60000010000 */
[----:B------:R-:W-:-:S07]  /*0e20*/  FADD.FTZ R6, R6, R11 ;  /* 0x0000000b06067221 */ /* 0x000fce0000010000 */
.L_x_520:
[----:B------:R-:W-:Y:S05]  /*0e30*/  BSYNC.RECONVERGENT B1 ;  /* 0x0000000000017941 */ /* 0x000fea0003800200 */
.L_x_519:
[----:B------:R-:W-:Y:S05]  /*0e40*/  @P0 BRA `(.L_x_513) ;  /* 0x0000000000380947 */ /* 0x000fea0003800000 */
[----:B------:R-:W0:Y:S01]  /*0e50*/  LDC.64 R12, c[0x0][0x440] ;  /* 0x00011000ff0c7b82 */ /* 0x000e220000000a00 */
[----:B------:R-:W1:Y:S07]  /*0e60*/  LDCU UR4, c[0x0][0x388] ;  /* 0x00007100ff0477ac */ /* 0x000e6e0008000800 */
[----:B------:R-:W2:Y:S08]  /*0e70*/  LDC.64 R14, c[0x0][0x448] ;  /* 0x00011200ff0e7b82 */ /* 0x000eb00000000a00 */
[----:B------:R-:W3:Y:S01]  /*0e80*/  LDC.64 R10, c[0x0][0x460] ;  /* 0x00011800ff0a7b82 */ /* 0x000ee20000000a00 */
[----:B-1----:R-:W-:-:S04]  /*0e90*/  IMAD R5, R5, UR4, R2 ;  /* 0x0000000405057c24 */ /* 0x002fc8000f8e0202 */
[----:B0-----:R-:W-:-:S06]  /*0ea0*/  IMAD.WIDE.U32 R12, R5, 0x4, R12 ;  /* 0x00000004050c7825 */ /* 0x001fcc00078e000c */
[----:B------:R-:W4:Y:S01]  /*0eb0*/  LDG.E R12, desc[UR6][R12.64] ;  /* 0x000000060c0c7981 */ /* 0x000f22000c1e1900 */
[----:B--2---:R-:W-:-:S06]  /*0ec0*/  IMAD.WIDE.U32 R14, R5, 0x4, R14 ;  /* 0x00000004050e7825 */ /* 0x004fcc00078e000e */
[----:B------:R-:W2:Y:S01]  /*0ed0*/  LDG.E R15, desc[UR6][R14.64] ;  /* 0x000000060e0f7981 */ /* 0x000ea2000c1e1900 */
[----:B---3--:R-:W-:-:S06]  /*0ee0*/  IMAD.WIDE.U32 R10, R5, 0x4, R10 ;  /* 0x00000004050a7825 */ /* 0x008fcc00078e000a */
[----:B------:R-:W3:Y:S01]  /*0ef0*/  LDG.E R11, desc[UR6][R10.64] ;  /* 0x000000060a0b7981 */ /* 0x000ee2000c1e1900 */
[----:B----4-:R-:W-:Y:S01]  /*0f00*/  FADD.FTZ R7, R7, R12 ;  /* 0x0000000c07077221 */ /* 0x010fe20000010000 */
[----:B--2---:R-:W-:Y:S01]  /*0f10*/  FADD.FTZ R22, R22, R15 ;  /* 0x0000000f16167221 */ /* 0x004fe20000010000 */
[----:B---3--:R-:W-:-:S07]  /*0f20*/  FADD.FTZ R6, R6, R11 ;  /* 0x0000000b06067221 */ /* 0x008fce0000010000 */
.L_x_513:
[----:B------:R-:W-:Y:S05]  /*0f30*/  BSYNC.RECONVERGENT B0 ;  /* 0x0000000000007941 */ /* 0x000fea0003800200 */
.L_x_512:
[----:B------:R-:W0:Y:S01]  /*0f40*/  S2UR UR5, SR_CgaCtaId ;  /* 0x00000000000579c3 */ /* 0x000e220000008800 */
[----:B------:R-:W-:Y:S01]  /*0f50*/  UMOV UR4, 0x400 ;  /* 0x0000040000047882 */ /* 0x000fe20000000000 */
[--C-:B------:R-:W-:Y:S02]  /*0f60*/  LOP3.LUT R5, R3, 0x1f, R0.reuse, 0x78, !PT ;  /* 0x0000001f03057812 */ /* 0x100fe400078e7800 */
[C---:B------:R-:W-:Y:S02]  /*0f70*/  SHF.L.U32 R11, R4.reuse, 0x7, RZ ;  /* 0x00000007040b7819 */ /* 0x040fe400000006ff */
[C---:B------:R-:W-:Y:S02]  /*0f80*/  LOP3.LUT R0, R5.reuse, 0x3e0, R0, 0xf8, !PT ;  /* 0x000003e005007812 */ /* 0x040fe400078ef800 */
[----:B------:R-:W-:Y:S02]  /*0f90*/  SHF.L.U32 R2, R5, 0x2, RZ ;  /* 0x0000000205027819 */ /* 0x000fe400000006ff */
[----:B------:R-:W-:-:S02]  /*0fa0*/  ISETP.NE.AND P1, PT, R4, RZ, PT ;  /* 0x000000ff0400720c */ /* 0x000fc40003f25270 */
[----:B------:R-:W-:Y:S02]  /*0fb0*/  LOP3.LUT R2, R11, R2, RZ, 0xfc, !PT ;  /* 0x000000020b027212 */ /* 0x000fe400078efcff */
[----:B------:R-:W-:-:S04]  /*0fc0*/  ISETP.GT.U32.AND P0, PT, R4, 0xf, PT ;  /* 0x0000000f0400780c */ /* 0x000fc80003f04070 */
[----:B------:R-:W-:Y:S01]  /*0fd0*/  ISETP.NE.OR P0, PT, R3, 0x1f, P0 ;  /* 0x0000001f0300780c */ /* 0x000fe20000705670 */
        /* <DEDUP_REMOVED lines=45> */
[C---:B------:R-:W-:Y:S01]  /*12b0*/  LEA R0, R4.reuse, UR4, 0x3 ;  /* 0x0000000404007c11 */ /* 0x040fe2000f8e18ff */
[----:B0-----:R-:W0:Y:S01]  /*12c0*/  LDC.64 R2, c[0x0][0x488] ;  /* 0x00012200ff027b82 */ /* 0x001e220000000a00 */
[----:B------:R-:W-:-:S03]  /*12d0*/  IADD3 R9, PT, PT, R4, R9, RZ ;  /* 0x0000000904097210 */ /* 0x000fc60007ffe0ff */
        /* <DEDUP_REMOVED lines=15> */
.L_x_521:
        /* <DEDUP_REMOVED lines=11> */
.L_x_6354:


//--------------------- .text._ZN10layer_norm13ln_bwd_kernelINS_13Kernel_traitsI13__nv_bfloat16S2_S2_S2_fjLj256ELj1ELj4ELj1ELj16ENS_18Kernel_traits_baseILj256ES2_S2_S2_S2_fjLj128EEEEELb1ELb1ELb1ELb1EEEvNS_9BwdParamsE --------------------------
	.section	.text._ZN10layer_norm13ln_bwd_kernelINS_13Kernel_traitsI13__nv_bfloat16S2_S2_S2_fjLj256ELj1ELj4ELj1ELj16ENS_18Kernel_traits_baseILj256ES2_S2_S2_S2_fjLj128EEEEELb1ELb1ELb1ELb1EEEvNS_9BwdParamsE,"ax",@progbits
	.align	128
        .global         _ZN10layer_norm13ln_bwd_kernelINS_13Kernel_traitsI13__nv_bfloat16S2_S2_S2_fjLj256ELj1ELj4ELj1ELj16ENS_18Kernel_traits_baseILj256ES2_S2_S2_S2_fjLj128EEEEELb1ELb1ELb1ELb1EEEvNS_9BwdParamsE
        .type           _ZN10layer_norm13ln_bwd_kernelINS_13Kernel_traitsI13__nv_bfloat16S2_S2_S2_fjLj256ELj1ELj4ELj1ELj16ENS_18Kernel_traits_baseILj256ES2_S2_S2_S2_fjLj128EEEEELb1ELb1ELb1ELb1EEEvNS_9BwdParamsE,@function
        .size           _ZN10layer_norm13ln_bwd_kernelINS_13Kernel_traitsI13__nv_bfloat16S2_S2_S2_fjLj256ELj1ELj4ELj1ELj16ENS_18Kernel_traits_baseILj256ES2_S2_S2_S2_fjLj128EEEEELb1ELb1ELb1ELb1EEEvNS_9BwdParamsE,(.L_x_6355 - _ZN10layer_norm13ln_bwd_kernelINS_13Kernel_traitsI13__nv_bfloat16S2_S2_S2_fjLj256ELj1ELj4ELj1ELj16ENS_18Kernel_traits_baseILj256ES2_S2_S2_S2_fjLj128EEEEELb1ELb1ELb1ELb1EEEvNS_9BwdParamsE)
        .other          _ZN10layer_norm13ln_bwd_kernelINS_13Kernel_traitsI13__nv_bfloat16S2_S2_S2_fjLj256ELj1ELj4ELj1ELj16ENS_18Kernel_traits_baseILj256ES2_S2_S2_S2_fjLj128EEEEELb1ELb1ELb1ELb1EEEvNS_9BwdParamsE,@"STO_CUDA_ENTRY STV_DEFAULT"
_ZN10layer_norm13ln_bwd_kernelINS_13Kernel_traitsI13__nv_bfloat16S2_S2_S2_fjLj256ELj1ELj4ELj1ELj16ENS_18Kernel_traits_baseILj256ES2_S2_S2_S2_fjLj128EEEEELb1ELb1ELb1ELb1EEEvNS_9BwdParamsE:
.text._ZN10layer_norm13ln_bwd_kernelINS_13Kernel_traitsI13__nv_bfloat16S2_S2_S2_fjLj256ELj1ELj4ELj1ELj16ENS_18Kernel_traits_baseILj256ES2_S2_S2_S2_fjLj128EEEEELb1ELb1ELb1ELb1EEEvNS_9BwdParamsE:
        /* <DEDUP_REMOVED lines=19> */
[----:B------:R-:W3:Y:S01]  /*0130*/  LDCU.64 UR12, c[0x0][0x408] ;  /* 0x00008100ff0c77ac */ /* 0x000ee20008000a00 */
[----:B------:R-:W-:Y:S01]  /*0140*/  CS2R R12, SRZ ;  /* 0x00000000000c7805 */ /* 0x000fe2000001ff00 */
        /* <DEDUP_REMOVED lines=10> */
[----:B------:R-:W1:Y:S08]  /*01f0*/  LDC.64 R4, c[0x0][0x3d0] ;  /* 0x0000f400ff047b82 */ /* 0x000e700000000a00 */
[----:B------:R-:W2:Y:S01]  /*0200*/  LDC.U8 R2, c[0x0][0x410] ;  /* 0x00010400ff027b82 */ /* 0x000ea20000000000 */
[----:B0-----:R-:W-:-:S06]  /*0210*/  IMAD.WIDE.U32 R8, R0, 0x10, R8 ;  /* 0x0000001000087825 */ /* 0x001fcc00078e0008 */
[----:B------:R-:W3:Y:S01]  /*0220*/  LDG.E.128 R8, desc[UR6][R8.64] ;  /* 0x0000000608087981 */ /* 0x000ee2000c1e1d00 */
[----:B-1----:R-:W-:-:S06]  /*0230*/  IMAD.WIDE.U32 R4, R0, 0x10, R4 ;  /* 0x0000001000047825 */ /* 0x002fcc00078e0004 */
[----:B------:R-:W4:Y:S01]  /*0240*/  LDG.E.128 R4, desc[UR6][R4.64] ;  /* 0x0000000604047981 */ /* 0x000f22000c1e1d00 */
[----:B------:R-:W-:Y:S01]  /*0250*/  HFMA2 R34, -RZ, RZ, 0, 0 ;  /* 0x00000000ff227431 */ /* 0x000fe200000001ff */
[----:B---3--:R-:W-:Y:S02]  /*0260*/  PRMT R57, R8, 0x7632, R57 ;  /* 0x0000763208397816 */ /* 0x008fe40000000039 */
[----:B------:R-:W-:Y:S02]  /*0270*/  PRMT R58, R9, 0x7632, R58 ;  /* 0x00007632093a7816 */ /* 0x000fe4000000003a */
[----:B------:R-:W-:Y:S02]  /*0280*/  PRMT R59, R10, 0x7632, R59 ;  /* 0x000076320a3b7816 */ /* 0x000fe4000000003b */
[----:B------:R-:W-:Y:S02]  /*0290*/  PRMT R60, R11, 0x7632, R60 ;  /* 0x000076320b3c7816 */ /* 0x000fe4000000003c */
[----:B----4-:R-:W-:-:S02]  /*02a0*/  PRMT R61, R4, 0x7632, R61 ;  /* 0x00007632043d7816 */ /* 0x010fc4000000003d */
[----:B------:R-:W-:Y:S02]  /*02b0*/  PRMT R62, R5, 0x7632, R62 ;  /* 0x00007632053e7816 */ /* 0x000fe4000000003e */
[----:B------:R-:W-:Y:S02]  /*02c0*/  PRMT R63, R6, 0x7632, R63 ;  /* 0x00007632063f7816 */ /* 0x000fe4000000003f */
[----:B--2---:R-:W-:-:S07]  /*02d0*/  PRMT R92, R7, 0x7632, R92 ;  /* 0x00007632075c7816 */ /* 0x004fce000000005c */
.L_x_574:
[----:B01----:R-:W0:Y:S08]  /*02e0*/  LDC.64 R48, c[0x0][0x3f8] ;  /* 0x0000fe00ff307b82 */ /* 0x003e300000000a00 */
[----:B------:R-:W1:Y:S08]  /*02f0*/  LDC.64 R46, c[0x0][0x3f0] ;  /* 0x0000fc00ff2e7b82 */ /* 0x000e700000000a00 */
        /* <DEDUP_REMOVED lines=9> */
[----:B---3--:R-:W-:-:S13]  /*0390*/  ISETP.GE.AND P2, PT, R81, 0x1, PT ;  /* 0x000000015100780c */ /* 0x008fda0003f46270 */
[----:B01----:R-:W-:Y:S05]  /*03a0*/  @!P2 BRA `(.L_x_525) ;  /* 0x0000000400fca947 */ /* 0x003fea0003800000 */
[----:B------:R-:W-:Y:S01]  /*03b0*/  IMAD R3, R56, UR8, RZ ;  /* 0x0000000838037c24 */ /* 0x000fe2000f8e02ff */
[----:B------:R-:W0:Y:S04]  /*03c0*/  LDC.64 R48, c[0x0][0x3a8] ;  /* 0x0000ea00ff307b82 */ /* 0x000e280000000a00 */
[----:B------:R-:W-:-:S04]  /*03d0*/  SHF.R.S32.HI R44, RZ, 0x1f, R3 ;  /* 0x0000001fff2c7819 */ /* 0x000fc80000011403 */
[----:B------:R-:W-:Y:S01]  /*03e0*/  LEA.HI R3, R44, R3, RZ, 0x3 ;  /* 0x000000032c037211 */ /* 0x000fe200078f18ff */
[----:B------:R-:W1:Y:S01]  /*03f0*/  LDC.64 R52, c[0x0][0x428] ;  /* 0x00010a00ff347b82 */ /* 0x000e620000000a00 */
[----:B------:R-:W-:Y:S02]  /*0400*/  IMAD.WIDE R44, R56, 0x4, R84 ;  /* 0x00000004382c7825 */ /* 0x000fe400078e0254 */
[----:B------:R-:W-:Y:S02]  /*0410*/  LEA.HI.SX32 R65, R3, R0, 0x1d ;  /* 0x0000000003417211 */ /* 0x000fe400078feaff */
[----:B------:R-:W-:Y:S01]  /*0420*/  IADD3 R3, PT, PT, R81, -0x1, RZ ;  /* 0xffffffff51037810 */ /* 0x000fe20007ffe0ff */
[----:B------:R2:W3:Y:S04]  /*0430*/  LDG.E R47, desc[UR6][R44.64] ;  /* 0x000000062c2f7981 */ /* 0x0004e8000c1e1900 */
[----:B------:R-:W-:-:S05]  /*0440*/  IMAD R3, R3, UR8, RZ ;  /* 0x0000000803037c24 */ /* 0x000fca000f8e02ff */
[----:B------:R-:W-:Y:S01]  /*0450*/  SHF.R.S32.HI R54, RZ, 0x1f, R3 ;  /* 0x0000001fff367819 */ /* 0x000fe20000011403 */
[----:B0-----:R-:W-:-:S03]  /*0460*/  IMAD.WIDE.U32 R48, R65, 0x10, R48 ;  /* 0x0000001041307825 */ /* 0x001fc600078e0030 */
[----:B------:R-:W-:-:S03]  /*0470*/  LEA.HI R3, R54, R3, RZ, 0x3 ;  /* 0x0000000336037211 */ /* 0x000fc600078f18ff */
[----:B------:R-:W4:Y:S01]  /*0480*/  LDG.E.128 R48, desc[UR6][R48.64] ;  /* 0x0000000630307981 */ /* 0x000f22000c1e1d00 */
[----:B------:R-:W-:Y:S02]  /*0490*/  LEA.HI.SX32 R3, R3, R0, 0x1d ;  /* 0x0000000003037211 */ /* 0x000fe400078feaff */
[----:B-----5:R-:W-:-:S03]  /*04a0*/  ISETP.GE.AND P1, PT, R46, 0x1, PT ;  /* 0x000000012e00780c */ /* 0x020fc60003f26270 */
[----:B-1----:R-:W-:-:S06]  /*04b0*/  IMAD.WIDE.U32 R52, R3, 0x10, R52 ;  /* 0x0000001003347825 */ /* 0x002fcc00078e0034 */
[----:B------:R-:W4:Y:S04]  /*04c0*/  LDG.E.128 R52, desc[UR6][R52.64] ;  /* 0x0000000634347981 */ /* 0x000f28000c1e1d00 */
[----:B------:R-:W-:-:S04]  /*04d0*/  @P1 VIADD R3, R46, 0xffffffff ;  /* 0xffffffff2e031836 */ /* 0x000fc80000000000 */
[----:B------:R-:W-:-:S05]  /*04e0*/  @P1 IMAD R3, R3, UR8, RZ ;  /* 0x0000000803031c24 */ /* 0x000fca000f8e02ff */
[----:B--2---:R-:W-:-:S04]  /*04f0*/  @P1 SHF.R.S32.HI R44, RZ, 0x1f, R3 ;  /* 0x0000001fff2c1819 */ /* 0x004fc80000011403 */
[----:B------:R-:W-:Y:S02]  /*0500*/  @P1 LEA.HI R3, R44, R3, RZ, 0x3 ;  /* 0x000000032c031211 */ /* 0x000fe400078f18ff */
[----:B------:R-:W-:Y:S02]  /*0510*/  CS2R R76, SRZ ;  /* 0x00000000004c7805 */ /* 0x000fe4000001ff00 */
[----:B------:R-:W-:-:S04]  /*0520*/  @P1 LEA.HI.SX32 R3, R3, R0, 0x1d ;  /* 0x0000000003031211 */ /* 0x000fc800078feaff */
[----:B------:R-:W-:Y:S02]  /*0530*/  @P1 MOV R76, R3 ;  /* 0x00000003004c1202 */ /* 0x000fe40000000f00 */
[----:B------:R-:W-:Y:S02]  /*0540*/  @P1 MOV R77, RZ ;  /* 0x000000ff004d1202 */ /* 0x000fe40000000f00 */
        /* <DEDUP_REMOVED lines=10> */
[----:B------:R-:W-:-:S04]  /*05f0*/  ISETP.NE.AND P0, PT, R2, RZ, PT ;  /* 0x000000ff0200720c */ /* 0x000fc80003f05270 */
[----:B---3--:R-:W-:Y:S02]  /*0600*/  FSEL R3, R47, RZ, !P0 ;  /* 0x000000ff2f037208 */ /* 0x008fe40004000000 */
[C---:B----4-:R-:W-:Y:S01]  /*0610*/  PRMT R47, R48.reuse, 0x7632, R47 ;  /* 0x00007632302f7816 */ /* 0x050fe2000000002f */
[----:B------:R-:W-:Y:S01]  /*0620*/  IMAD.U32 R48, R48, 0x10000, RZ ;  /* 0x0001000030307824 */ /* 0x000fe200078e00ff */
[C---:B------:R-:W-:Y:S02]  /*0630*/  PRMT R65, R49.reuse, 0x7632, R65 ;  /* 0x0000763231417816 */ /* 0x040fe40000000041 */
[----:B------:R-:W-:Y:S02]  /*0640*/  SHF.L.U32 R76, R49, 0x10, RZ ;  /* 0x00000010314c7819 */ /* 0x000fe400000006ff */
[C---:B------:R-:W-:Y:S02]  /*0650*/  PRMT R77, R50.reuse, 0x7632, R77 ;  /* 0x00007632324d7816 */ /* 0x040fe4000000004d */
[----:B------:R-:W-:Y:S01]  /*0660*/  SHF.L.U32 R78, R50, 0x10, RZ ;  /* 0x00000010324e7819 */ /* 0x000fe200000006ff */
[----:B------:R-:W-:Y:S01]  /*0670*/  FADD.FTZ R49, -R3, R48 ;  /* 0x0000003003317221 */ /* 0x000fe20000010100 */
[----:B------:R-:W-:-:S02]  /*0680*/  PRMT R79, R51, 0x7632, R79 ;  /* 0x00007632334f7816 */ /* 0x000fc4000000004f */
[----:B------:R-:W-:Y:S01]  /*0690*/  SHF.L.U32 R50, R65, 0x10, RZ ;  /* 0x0000001041327819 */ /* 0x000fe200000006ff */
[----:B0-----:R-:W-:Y:S01]  /*06a0*/  FADD.FTZ R67, -R3, R76 ;  /* 0x0000004c03437221 */ /* 0x001fe20000010100 */
[----:B------:R-:W-:Y:S02]  /*06b0*/  SHF.L.U32 R48, R47, 0x10, RZ ;  /* 0x000000102f307819 */ /* 0x000fe400000006ff */
[----:B------:R-:W-:Y:S01]  /*06c0*/  SHF.L.U32 R76, R79, 0x10, RZ ;  /* 0x000000104f4c7819 */ /* 0x000fe200000006ff */
[----:B------:R-:W-:Y:S01]  /*06d0*/  FADD.FTZ R79, -R3, R50 ;  /* 0x00000032034f7221 */ /* 0x000fe20000010100 */
[----:B------:R-:W-:Y:S01]  /*06e0*/  PRMT R47, R52, 0x7632, R47 ;  /* 0x00007632342f7816 */ /* 0x000fe2000000002f */
[----:B------:R-:W-:Y:S01]  /*06f0*/  IMAD.U32 R80, R51, 0x10000, RZ ;  /* 0x0001000033507824 */ /* 0x000fe200078e00ff */
[----:B------:R-:W-:Y:S01]  /*0700*/  SHF.L.U32 R50, R4, 0x10, RZ ;  /* 0x0000001004327819 */ /* 0x000fe200000006ff */
[----:B------:R-:W-:Y:S02]  /*0710*/  IMAD.U32 R66, R77, 0x10000, RZ ;  /* 0x000100004d427824 */ /* 0x000fe400078e00ff */
[----:B------:R-:W-:Y:S01]  /*0720*/  FADD.FTZ R65, -R3, R48 ;  /* 0x0000003003417221 */ /* 0x000fe20000010100 */
[----:B------:R-:W-:Y:S01]  /*0730*/  IMAD.U32 R51, R52, 0x10000, RZ ;  /* 0x0001000034337824 */ /* 0x000fe200078e00ff */
[----:B------:R-:W-:Y:S01]  /*0740*/  SHF.L.U32 R48, R61, 0x10, RZ ;  /* 0x000000103d307819 */ /* 0x000fe200000006ff */
[----:B------:R-:W-:Y:S01]  /*0750*/  FADD.FTZ R95, -R3, R76 ;  /* 0x0000004c035f7221 */ /* 0x000fe20000010100 */
[----:B------:R-:W-:Y:S01]  /*0760*/  SHF.L.U32 R47, R47, 0x10, RZ ;  /* 0x000000102f2f7819 */ /* 0x000fe200000006ff */
[C---:B------:R-:W-:Y:S01]  /*0770*/  FADD.FTZ R85, -R3.reuse, R78 ;  /* 0x0000004e03557221 */ /* 0x040fe20000010100 */
[C---:B------:R-:W-:Y:S01]  /*0780*/  FADD.FTZ R91, -R3.reuse, R80 ;  /* 0x00000050035b7221 */ /* 0x040fe20000010100 */
[----:B------:R-:W-:Y:S01]  /*0790*/  FADD.FTZ R89, -R3, R66 ;  /* 0x0000004203597221 */ /* 0x000fe20000010100 */
[----:B------:R-:W-:Y:S01]  /*07a0*/  FMUL.FTZ R50, R50, R51 ;  /* 0x0000003332327220 */ /* 0x000fe20000410000 */
[C---:B------:R-:W-:Y:S01]  /*07b0*/  FMUL.FTZ R76, R64.reuse, R65 ;  /* 0x00000041404c7220 */ /* 0x040fe20000410000 */
[----:B------:R-:W-:Y:S01]  /*07c0*/  FMUL.FTZ R3, R64, R49 ;  /* 0x0000003140037220 */ /* 0x000fe20000410000 */
[C---:B------:R-:W-:Y:S01]  /*07d0*/  PRMT R77, R53.reuse, 0x7632, R77 ;  /* 0x00007632354d7816 */ /* 0x040fe2000000004d */
[-C--:B------:R-:W-:Y:S01]  /*07e0*/  FMUL.FTZ R65, R48, R47.reuse ;  /* 0x0000002f30417220 */ /* 0x080fe20000410000 */
[----:B------:R-:W-:Y:S01]  /*07f0*/  SHF.L.U32 R53, R53, 0x10, RZ ;  /* 0x0000001035357819 */ /* 0x000fe200000006ff */
[----:B------:R-:W-:Y:S01]  /*0800*/  FADD.FTZ R21, R21, R47 ;  /* 0x0000002f15157221 */ /* 0x000fe20000010000 */
[----:B------:R-:W-:Y:S01]  /*0810*/  SHF.L.U32 R52, R5, 0x10, RZ ;  /* 0x0000001005347819 */ /* 0x000fe200000006ff */
[----:B------:R-:W-:Y:S01]  /*0820*/  FFMA.FTZ R13, R76, R47, R13 ;  /* 0x0000002f4c0d7223 */ /* 0x000fe2000001000d */
[----:B------:R-:W-:Y:S01]  /*0830*/  FADD.FTZ R48, RZ, R50 ;  /* 0x00000032ff307221 */ /* 0x000fe20000010000 */
[C---:B------:R-:W-:Y:S01]  /*0840*/  FFMA.FTZ R47, R3.reuse, R50, RZ ;  /* 0x00000032032f7223 */ /* 0x040fe200000100ff */
[----:B------:R-:W-:Y:S01]  /*0850*/  FADD.FTZ R20, R20, R51 ;  /* 0x0000003314147221 */ /* 0x000fe20000010000 */
[----:B------:R-:W-:Y:S01]  /*0860*/  FFMA.FTZ R12, R3, R51, R12 ;  /* 0x00000033030c7223 */ /* 0x000fe2000001000c */
[----:B------:R-:W-:Y:S01]  /*0870*/  FMUL.FTZ R51, R64, R67 ;  /* 0x0000004340337220 */ /* 0x000fe20000410000 */
[----:B------:R-:W-:Y:S01]  /*0880*/  SHF.L.U32 R80, R77, 0x10, RZ ;  /* 0x000000104d507819 */ /* 0x000fe200000006ff */
[----:B------:R-:W-:-:S02]  /*0890*/  IMAD.U32 R67, R62, 0x10000, RZ ;  /* 0x000100003e437824 */ /* 0x000fc400078e00ff */
[----:B------:R-:W-:Y:S01]  /*08a0*/  FMUL.FTZ R78, R64, R79 ;  /* 0x0000004f404e7220 */ /* 0x000fe20000410000 */
[----:B------:R-:W-:Y:S01]  /*08b0*/  FADD.FTZ R49, R48, R65 ;  /* 0x0000004130317221 */ /* 0x000fe20000010000 */
[----:B------:R-:W-:Y:S01]  /*08c0*/  FMUL.FTZ R52, R52, R53 ;  /* 0x0000003534347220 */ /* 0x000fe20000410000 */
[----:B------:R-:W-:Y:S01]  /*08d0*/  FFMA.FTZ R48, R76, R65, R47 ;  /* 0x000000414c307223 */ /* 0x000fe2000001002f */
[C---:B------:R-:W-:Y:S01]  /*08e0*/  PRMT R82, R54.reuse, 0x7632, R82 ;  /* 0x0000763236527816 */ /* 0x040fe20000000052 */
[-C--:B------:R-:W-:Y:S01]  /*08f0*/  FMUL.FTZ R67, R67, R80.reuse ;  /* 0x0000005043437220 */ /* 0x080fe20000410000 */
[----:B------:R-:W-:Y:S01]  /*0900*/  SHF.L.U32 R87, R54, 0x10, RZ ;  /* 0x0000001036577819 */ /* 0x000fe200000006ff */
[----:B------:R-:W-:Y:S01]  /*0910*/  FADD.FTZ R23, R23, R80 ;  /* 0x0000005017177221 */ /* 0x000fe20000010000 */
[----:B------:R-:W-:Y:S01]  /*0920*/  SHF.L.U32 R54, R6, 0x10, RZ ;  /* 0x0000001006367819 */ /* 0x000fe200000006ff */
[----:B------:R-:W-:Y:S01]  /*0930*/  FFMA.FTZ R15, R78, R80, R15 ;  /* 0x000000504e0f7223 */ /* 0x000fe2000001000f */
[----:B------:R-:W-:Y:S01]  /*0940*/  FADD.FTZ R80, R49, R52 ;  /* 0x0000003431507221 */ /* 0x000fe20000010000 */
[C---:B------:R-:W-:Y:S01]  /*0950*/  FFMA.FTZ R47, R51.reuse, R52, R48 ;  /* 0x00000034332f7223 */ /* 0x040fe20000010030 */
[----:B------:R-:W-:Y:S01]  /*0960*/  FADD.FTZ R22, R22, R53 ;  /* 0x0000003516167221 */ /* 0x000fe20000010000 */
[----:B------:R-:W-:Y:S01]  /*0970*/  FFMA.FTZ R14, R51, R53, R14 ;  /* 0x00000035330e7223 */ /* 0x000fe2000001000e */
[----:B------:R-:W-:Y:S01]  /*0980*/  SHF.L.U32 R77, R63, 0x10, RZ ;  /* 0x000000103f4d7819 */ /* 0x000fe200000006ff */
[----:B------:R-:W-:Y:S01]  /*0990*/  FMUL.FTZ R53, R64, R85 ;  /* 0x0000005540357220 */ /* 0x000fe20000410000 */
[----:B------:R-:W-:Y:S01]  /*09a0*/  SHF.L.U32 R86, R82, 0x10, RZ ;  /* 0x0000001052567819 */ /* 0x000fe200000006ff */
[----:B------:R-:W-:Y:S01]  /*09b0*/  FMUL.FTZ R54, R54, R87 ;  /* 0x0000005736367220 */ /* 0x000fe20000410000 */
[----:B------:R-:W-:Y:S01]  /*09c0*/  FADD.FTZ R49, R80, R67 ;  /* 0x0000004350317221 */ /* 0x000fe20000010000 */
[----:B------:R-:W-:Y:S01]  /*09d0*/  FFMA.FTZ R48, R78, R67, R47 ;  /* 0x000000434e307223 */ /* 0x000fe2000001002f */
[C---:B------:R-:W-:Y:S01]  /*09e0*/  PRMT R88, R55.reuse, 0x7632, R88 ;  /* 0x0000763237587816 */ /* 0x040fe20000000058 */
[----:B------:R-:W-:-:S02]  /*09f0*/  IMAD.U32 R93, R55, 0x10000, RZ ;  /* 0x00010000375d7824 */ /* 0x000fc400078e00ff */
[----:B------:R-:W-:Y:S01]  /*0a00*/  FMUL.FTZ R80, R64, R89 ;  /* 0x0000005940507220 */ /* 0x000fe20000410000 */
[----:B------:R-:W-:Y:S02]  /*0a10*/  IMAD.U32 R66, R7, 0x10000, RZ ;  /* 0x0001000007427824 */ /* 0x000fe400078e00ff */
[----:B------:R-:W-:Y:S01]  /*0a20*/  FMUL.FTZ R77, R77, R86 ;  /* 0x000000564d4d7220 */ /* 0x000fe20000410000 */
[----:B------:R-:W-:Y:S01]  /*0a30*/  FADD.FTZ R82, R49, R54 ;  /* 0x0000003631527221 */ /* 0x000fe20000010000 */
[----:B------:R-:W-:Y:S01]  /*0a40*/  FFMA.FTZ R48, R53, R54, R48 ;  /* 0x0000003635307223 */ /* 0x000fe20000010030 */
[----:B------:R-:W-:Y:S01]  /*0a50*/  SHF.L.U32 R88, R88, 0x10, RZ ;  /* 0x0000001058587819 */ /* 0x000fe200000006ff */
[----:B------:R-:W-:Y:S01]  /*0a60*/  FMUL.FTZ R55, R64, R91 ;  /* 0x0000005b40377220 */ /* 0x000fe20000410000 */
[----:B------:R-:W-:Y:S01]  /*0a70*/  FMUL.FTZ R66, R66, R93 ;  /* 0x0000005d42427220 */ /* 0x000fe20000410000 */
[----:B------:R-:W-:Y:S02]  /*0a80*/  IMAD.U32 R79, R92, 0x10000, RZ ;  /* 0x000100005c4f7824 */ /* 0x000fe400078e00ff */
        /* <DEDUP_REMOVED lines=17> */
.L_x_525:
[----:B------:R-:W-:Y:S01]  /*0ba0*/  IMAD.U32 R83, RZ, RZ, UR20 ;  /* 0x00000014ff537e24 */ /* 0x000fe2000f8e00ff */
[----:B-----5:R-:W-:Y:S02]  /*0bb0*/  ISETP.GE.AND P1, PT, R46, 0x1, PT ;  /* 0x000000012e00780c */ /* 0x020fe40003f26270 */
[----:B------:R-:W-:Y:S02]  /*0bc0*/  CS2R R88, SRZ ;  /* 0x0000000000587805 */ /* 0x000fe4000001ff00 */
[----:B------:R-:W-:Y:S02]  /*0bd0*/  MOV R84, UR21 ;  /* 0x0000001500547c02 */ /* 0x000fe40008000f00 */
[----:B------:R-:W-:-:S04]  /*0be0*/  ISETP.NE.U32.AND P0, PT, R83, RZ, PT ;  /* 0x000000ff5300720c */ /* 0x000fc80003f05070 */
[----:B------:R-:W-:-:S03]  /*0bf0*/  ISETP.NE.AND.EX P0, PT, R84, RZ, PT, P0 ;  /* 0x000000ff5400720c */ /* 0x000fc60003f05300 */
[----:B------:R-:W0:Y:S01]  /*0c00*/  @P1 LDC R48, c[0x0][0x388] ;  /* 0x0000e200ff301b82 */ /* 0x000e220000000800 */
[----:B------:R-:W-:Y:S02]  /*0c10*/  @P1 IADD3 R47, PT, PT, R46, -0x1, RZ ;  /* 0xffffffff2e2f1810 */ /* 0x000fe40007ffe0ff */
[----:B------:R-:W-:-:S07]  /*0c20*/  @P1 MOV R89, RZ ;  /* 0x000000ff00591202 */ /* 0x000fce0000000f00 */
[----:B------:R-:W1:Y:S08]  /*0c30*/  @P0 LDC R49, c[0x0][0x388] ;  /* 0x0000e200ff310b82 */ /* 0x000e700000000800 */
[----:B------:R-:W2:Y:S01]  /*0c40*/  @P0 LDC.64 R44, c[0x0][0x438] ;  /* 0x00010e00ff2c0b82 */ /* 0x000ea20000000a00 */
[----:B0-----:R-:W-:-:S05]  /*0c50*/  @P1 IMAD R47, R47, R48, RZ ;  /* 0x000000302f2f1224 */ /* 0x001fca00078e02ff */
[----:B------:R-:W-:Y:S01]  /*0c60*/  @P1 SHF.R.S32.HI R48, RZ, 0x1f, R47 ;  /* 0x0000001fff301819 */ /* 0x000fe2000001142f */
[----:B-1----:R-:W-:-:S03]  /*0c70*/  @P0 IMAD R49, R56, R49, RZ ;  /* 0x0000003138310224 */ /* 0x002fc600078e02ff */
[----:B------:R-:W-:-:S04]  /*0c80*/  @P1 LEA.HI R47, R48, R47, RZ, 0x3 ;  /* 0x0000002f302f1211 */ /* 0x000fc800078f18ff */
[----:B------:R-:W-:Y:S02]  /*0c90*/  @P1 LEA.HI.SX32 R47, R47, R0, 0x1d ;  /* 0x000000002f2f1211 */ /* 0x000fe400078feaff */
[----:B------:R-:W-:-:S03]  /*0ca0*/  @P0 SHF.R.S32.HI R86, RZ, 0x1f, R49 ;  /* 0x0000001fff560819 */ /* 0x000fc60000011431 */
[----:B------:R-:W-:Y:S01]  /*0cb0*/  @P1 IMAD.MOV.U32 R88, RZ, RZ, R47 ;  /* 0x000000ffff581224 */ /* 0x000fe200078e002f */
[----:B------:R-:W-:-:S04]  /*0cc0*/  @P0 LEA.HI R49, R86, R49, RZ, 0x3 ;  /* 0x0000003156310211 */ /* 0x000fc800078f18ff */
[----:B------:R-:W-:Y:S02]  /*0cd0*/  @P0 LEA.HI.SX32 R49, R49, R0, 0x1d ;  /* 0x0000000031310211 */ /* 0x000fe400078feaff */
[----:B------:R-:W-:-:S03]  /*0ce0*/  LEA R86, P3, R88, UR10, 0x3 ;  /* 0x0000000a58567c11 */ /* 0x000fc6000f8618ff */
[----:B--2---:R-:W-:Y:S01]  /*0cf0*/  @P0 IMAD.WIDE.U32 R48, R49, 0x10, R44 ;  /* 0x0000001031300825 */ /* 0x004fe200078e002c */
[----:B------:R-:W-:-:S04]  /*0d00*/  LEA.HI.X R87, R88, UR11, R89, 0x3, P3 ;  /* 0x0000000b58577c11 */ /* 0x000fc800098f1c59 */
[----:B------:R0:W5:Y:S04]  /*0d10*/  @P0 LDG.E.128 R68, desc[UR6][R48.64] ;  /* 0x0000000630440981 */ /* 0x000168000c1e1d00 */
[----:B------:R0:W5:Y:S01]  /*0d20*/  LDG.E.64 R44, desc[UR6][R86.64] ;  /* 0x00000006562c7981 */ /* 0x000162000c1e1b00 */
[----:B------:R-:W-:Y:S02]  /*0d30*/  HFMA2 R47, -RZ, RZ, 0, 0 ;  /* 0x00000000ff2f7431 */ /* 0x000fe400000001ff */
[----:B------:R-:W-:-:S07]  /*0d40*/  IMAD.MOV.U32 R90, RZ, RZ, RZ ;  /* 0x000000ffff5a7224 */ /* 0x000fce00078e00ff */
.L_x_526:
[----:B------:R-:W-:Y:S05]  /*0d50*/  BSYNC.RECONVERGENT B1 ;  /* 0x0000000000017941 */ /* 0x000fea0003800200 */
.L_x_524:
[----:B------:R-:W-:Y:S01]  /*0d60*/  UMOV UR4, 0xffffffff ;  /* 0xffffffff00047882 */ /* 0x000fe20000000000 */
[----:B0----5:R-:W-:Y:S02]  /*0d70*/  MOV R48, R44 ;  /* 0x0000002c00307202 */ /* 0x021fe40000000f00 */
        /* <DEDUP_REMOVED lines=27> */
.L_x_586:
[----:B------:R-:W3:Y:S01]  /*0f30*/  @P1 LDC R47, c[0x0][0x388] ;  /* 0x0000e200ff2f1b82 */ /* 0x000ee20000000800 */
[----:B------:R-:W-:-:S07]  /*0f40*/  @P1 VIADD R46, R46, 0xffffffff ;  /* 0xffffffff2e2e1836 */ /* 0x000fce0000000000 */
[----:B------:R-:W4:Y:S01]  /*0f50*/  @P1 LDC.64 R48, c[0x0][0x390] ;  /* 0x0000e400ff301b82 */ /* 0x000f220000000a00 */
[----:B---3--:R-:W-:-:S05]  /*0f60*/  @P1 IMAD R46, R46, R47, RZ ;  /* 0x0000002f2e2e1224 */ /* 0x008fca00078e02ff */
[----:B------:R-:W-:-:S04]  /*0f70*/  @P1 SHF.R.S32.HI R47, RZ, 0x1f, R46 ;  /* 0x0000001fff2f1819 */ /* 0x000fc8000001142e */
[----:B------:R-:W-:Y:S02]  /*0f80*/  @P1 LEA.HI R91, R47, R46, RZ, 0x3 ;  /* 0x0000002e2f5b1211 */ /* 0x000fe400078f18ff */
[----:B------:R-:W-:Y:S02]  /*0f90*/  CS2R R46, SRZ ;  /* 0x00000000002e7805 */ /* 0x000fe4000001ff00 */
[----:B------:R-:W-:Y:S02]  /*0fa0*/  @P1 MOV R47, RZ ;  /* 0x000000ff002f1202 */ /* 0x000fe40000000f00 */
[----:B------:R-:W-:-:S04]  /*0fb0*/  @P1 LEA.HI.SX32 R91, R91, R0, 0x1d ;  /* 0x000000005b5b1211 */ /* 0x000fc800078feaff */
[----:B------:R-:W-:-:S04]  /*0fc0*/  @P1 MOV R46, R91 ;  /* 0x0000005b002e1202 */ /* 0x000fc80000000f00 */
[----:B----4-:R-:W-:-:S04]  /*0fd0*/  @P1 LEA R48, P0, R46, R48, 0x4 ;  /* 0x000000302e301211 */ /* 0x010fc800078020ff */
[----:B------:R-:W-:-:S05]  /*0fe0*/  @P1 LEA.HI.X R49, R46, R49, R47, 0x4, P0 ;  /* 0x000000312e311211 */ /* 0x000fca00000f242f */
[----:B------:R3:W5:Y:S01]  /*0ff0*/  @P1 LDG.E.128 R72, desc[UR6][R48.64] ;  /* 0x0000000630481981 */ /* 0x000762000c1e1d00 */
[----:B------:R-:W-:Y:S01]  /*1000*/  ISETP.NE.U32.AND P0, PT, R83, RZ, PT ;  /* 0x000000ff5300720c */ /* 0x000fe20003f05070 */
[----:B-1----:R-:W-:Y:S01]  /*1010*/  FADD.FTZ R100, R95, R100 ;  /* 0x000000645f647221 */ /* 0x002fe20000010000 */
[----:B--2---:R-:W-:Y:S01]  /*1020*/  FADD.FTZ R83, R90, R97 ;  /* 0x000000615a537221 */ /* 0x004fe20000010000 */
[----:B------:R-:W-:Y:S01]  /*1030*/  ISETP.NE.AND P3, PT, R2, RZ, PT ;  /* 0x000000ff0200720c */ /* 0x000fe20003f65270 */
[----:B------:R-:W-:Y:S01]  /*1040*/  BSSY.RECONVERGENT B1, `(.L_x_528) ;  /* 0x0000204000017945 */ /* 0x000fe20003800200 */
[----:B------:R-:W-:Y:S01]  /*1050*/  ISETP.NE.AND.EX P0, PT, R84, RZ, PT, P0 ;  /* 0x000000ff5400720c */ /* 0x000fe20003f05300 */
[----:B------:R-:W-:Y:S01]  /*1060*/  FMUL.FTZ R84, R100, UR9 ;  /* 0x0000000964547c20 */ /* 0x000fe20008410000 */
[----:B------:R-:W-:-:S04]  /*1070*/  FMUL.FTZ R83, R83, UR9 ;  /* 0x0000000953537c20 */ /* 0x000fc80008410000 */
[----:B------:R-:W-:-:S07]  /*1080*/  FSEL R84, R84, RZ, !P3 ;  /* 0x000000ff54547208 */ /* 0x000fce0005800000 */
[----:B---3--:R-:W-:Y:S05]  /*1090*/  @P0 BRA `(.L_x_529) ;  /* 0x0000001400340947 */ /* 0x008fea0003800000 */
        /* <DEDUP_REMOVED lines=9> */
[----:B0-----:R-:W-:Y:S02]  /*1130*/  CS2R R90, SRZ ;  /* 0x00000000005a7805 */ /* 0x001fe4000001ff00 */
[----:B------:R-:W-:Y:S01]  /*1140*/  ISETP.GT.AND P0, PT, R81, RZ, PT ;  /* 0x000000ff5100720c */ /* 0x000fe20003f04270 */
[----:B------:R-:W-:-:S04]  /*1150*/  FADD.FTZ R49, R50, -R49 ;  /* 0x8000003132317221 */ /* 0x000fc80000010000 */
[----:B------:R-:W-:-:S05]  /*1160*/  FMUL.FTZ R49, R64, R49 ;  /* 0x0000003140317220 */ /* 0x000fca0000410000 */
[----:B------:R-:W-:Y:S01]  /*1170*/  FSEL R49, R49, RZ, P0 ;  /* 0x000000ff31317208 */ /* 0x000fe20000000000 */
[----:B-----5:R-:W-:Y:S01]  /*1180*/  @P2 IMAD.U32 R48, R72, 0x10000, RZ ;  /* 0x0001000048302824 */ /* 0x020fe200078e00ff */
[----:B------:R-:W-:-:S03]  /*1190*/  @P2 SHF.L.U32 R93, R8, 0x10, RZ ;  /* 0x00000010085d2819 */ /* 0x000fc600000006ff */
[----:B------:R-:W-:-:S04]  /*11a0*/  FMUL.FTZ R49, R49, UR13 ;  /* 0x0000000d31317c20 */ /* 0x000fc80008410000 */
[----:B------:R-:W-:-:S04]  /*11b0*/  FMUL.FTZ R49, R49, UR12 ;  /* 0x0000000c31317c20 */ /* 0x000fc80008410000 */
[C---:B------:R-:W-:Y:S01]  /*11c0*/  @P2 FMUL.FTZ R90, R49.reuse, R93 ;  /* 0x0000005d315a2220 */ /* 0x040fe20000410000 */
[----:B------:R-:W-:-:S04]  /*11d0*/  @P2 FMUL.FTZ R91, R49, R48 ;  /* 0x00000030315b2220 */ /* 0x000fc80000410000 */
[----:B------:R-:W-:Y:S01]  /*11e0*/  F2FP.BF16.F32.PACK_AB R90, RZ, R90 ;  /* 0x0000005aff5a723e */ /* 0x000fe200000010ff */
[----:B------:R-:W-:-:S03]  /*11f0*/  FADD.FTZ R28, R28, R91 ;  /* 0x0000005b1c1c7221 */ /* 0x000fc60000010000 */
[----:B------:R-:W-:-:S07]  /*1200*/  PRMT R36, R90, 0x7610, R36 ;  /* 0x000076105a247816 */ /* 0x000fce0000000024 */
.L_x_532:
[----:B------:R-:W-:Y:S05]  /*1210*/  BSYNC.RECONVERGENT B2 ;  /* 0x0000000000027941 */ /* 0x000fea0003800200 */
.L_x_531:
[----:B------:R-:W-:Y:S04]  /*1220*/  BSSY.RECONVERGENT B2, `(.L_x_533) ;  /* 0x0000014000027945 */ /* 0x000fe80003800200 */
[----:B------:R-:W-:Y:S05]  /*1230*/  @!P1 BRA `(.L_x_534) ;  /* 0x0000000000489947 */ /* 0x000fea0003800000 */
[----:B------:R-:W-:Y:S01]  /*1240*/  FFMA.FTZ R48, R76, R83, R84 ;  /* 0x000000534c307223 */ /* 0x000fe20000010054 */
[----:B------:R-:W-:Y:S02]  /*1250*/  LOP3.LUT P0, RZ, R89, 0xff, RZ, 0xc0, !PT ;  /* 0x000000ff59ff7812 */ /* 0x000fe4000780c0ff */
[----:B------:R-:W-:Y:S01]  /*1260*/  ISETP.GT.AND P2, PT, R81, RZ, PT ;  /* 0x000000ff5100720c */ /* 0x000fe20003f44270 */
[----:B------:R-:W-:Y:S01]  /*1270*/  FADD.FTZ R49, R65, -R48 ;  /* 0x8000003041317221 */ /* 0x000fe20000010000 */
[----:B0-----:R-:W-:Y:S01]  /*1280*/  MOV R90, RZ ;  /* 0x000000ff005a7202 */ /* 0x001fe20000000f00 */
[----:B------:R-:W-:Y:S02]  /*1290*/  HFMA2 R48, -RZ, RZ, 0, 0 ;  /* 0x00000000ff307431 */ /* 0x000fe400000001ff */
        /* <DEDUP_REMOVED lines=12> */
.L_x_534:
[----:B------:R-:W-:Y:S05]  /*1360*/  BSYNC.RECONVERGENT B2 ;  /* 0x0000000000027941 */ /* 0x000fea0003800200 */
.L_x_533:
        /* <DEDUP_REMOVED lines=9> */
[----:B-----5:R-:W-:Y:S01]  /*1400*/  @P0 IMAD.U32 R48, R73, 0x10000, RZ ;  /* 0x0001000049300824 */ /* 0x020fe200078e00ff */
[----:B0-----:R-:W-:-:S03]  /*1410*/  @P0 SHF.L.U32 R90, R9, 0x10, RZ ;  /* 0x00000010095a0819 */ /* 0x001fc600000006ff */
[----:B------:R-:W-:-:S04]  /*1420*/  FMUL.FTZ R49, R49, UR13 ;  /* 0x0000000d31317c20 */ /* 0x000fc80008410000 */
[----:B------:R-:W-:-:S04]  /*1430*/  FMUL.FTZ R49, R49, UR12 ;  /* 0x0000000c31317c20 */ /* 0x000fc80008410000 */
[C---:B------:R-:W-:Y:S01]  /*1440*/  @P0 FMUL.FTZ R88, R49.reuse, R90 ;  /* 0x0000005a31580220 */ /* 0x040fe20000410000 */
[----:B------:R-:W-:-:S04]  /*1450*/  @P0 FMUL.FTZ R89, R49, R48 ;  /* 0x0000003031590220 */ /* 0x000fc80000410000 */
[----:B------:R-:W-:Y:S01]  /*1460*/  F2FP.BF16.F32.PACK_AB R88, RZ, R88 ;  /* 0x00000058ff58723e */ /* 0x000fe200000010ff */
[----:B------:R-:W-:-:S03]  /*1470*/  FADD.FTZ R30, R30, R89 ;  /* 0x000000591e1e7221 */ /* 0x000fc60000010000 */
[----:B------:R-:W-:-:S07]  /*1480*/  PRMT R37, R88, 0x7610, R37 ;  /* 0x0000761058257816 */ /* 0x000fce0000000025 */
.L_x_536:
[----:B------:R-:W-:Y:S05]  /*1490*/  BSYNC.RECONVERGENT B2 ;  /* 0x0000000000027941 */ /* 0x000fea0003800200 */
.L_x_535:
[----:B------:R-:W-:Y:S04]  /*14a0*/  BSSY.RECONVERGENT B2, `(.L_x_537) ;  /* 0x0000014000027945 */ /* 0x000fe80003800200 */
[----:B------:R-:W-:Y:S05]  /*14b0*/  @!P1 BRA `(.L_x_538) ;  /* 0x0000000000489947 */ /* 0x000fea0003800000 */
[----:B------:R-:W-:Y:S01]  /*14c0*/  FFMA.FTZ R48, R78, R83, R84 ;  /* 0x000000534e307223 */ /* 0x000fe20000010054 */
[----:B------:R-:W-:Y:S02]  /*14d0*/  LOP3.LUT P0, RZ, R87, 0xff, RZ, 0xc0, !PT ;  /* 0x000000ff57ff7812 */ /* 0x000fe4000780c0ff */
[----:B------:R-:W-:Y:S01]  /*14e0*/  ISETP.GT.AND P2, PT, R81, RZ, PT ;  /* 0x000000ff5100720c */ /* 0x000fe20003f44270 */
[----:B------:R-:W-:Y:S01]  /*14f0*/  FADD.FTZ R49, R67, -R48 ;  /* 0x8000003043317221 */ /* 0x000fe20000010000 */
[----:B------:R-:W-:Y:S01]  /*1500*/  MOV R88, RZ ;  /* 0x000000ff00587202 */ /* 0x000fe20000000f00 */
[----:B------:R-:W-:Y:S02]  /*1510*/  HFMA2 R48, -RZ, RZ, 0, 0 ;  /* 0x00000000ff307431 */ /* 0x000fe400000001ff */
[----:B------:R-:W-:-:S05]  /*1520*/  FMUL.FTZ R49, R64, R49 ;  /* 0x0000003140317220 */ /* 0x000fca0000410000 */
[----:B------:R-:W-:Y:S01]  /*1530*/  FSEL R49, R49, RZ, P2 ;  /* 0x000000ff31317208 */ /* 0x000fe20001000000 */
[----:B------:R-:W-:Y:S01]  /*1540*/  @P0 IMAD.U32 R89, R58, 0x10000, RZ ;  /* 0x000100003a590824 */ /* 0x000fe200078e00ff */
[----:B-----5:R-:W-:-:S03]  /*1550*/  @P0 PRMT R87, R73, 0x7632, R87 ;  /* 0x0000763249570816 */ /* 0x020fc60000000057 */
[----:B------:R-:W-:Y:S01]  /*1560*/  FMUL.FTZ R49, R49, UR13 ;  /* 0x0000000d31317c20 */ /* 0x000fe20008410000 */
[----:B------:R-:W-:-:S03]  /*1570*/  @P0 SHF.L.U32 R87, R87, 0x10, RZ ;  /* 0x0000001057570819 */ /* 0x000fc600000006ff */
[----:B0-----:R-:W-:-:S04]  /*1580*/  FMUL.FTZ R90, R49, UR12 ;  /* 0x0000000c315a7c20 */ /* 0x001fc80008410000 */
[C---:B------:R-:W-:Y:S01]  /*1590*/  @P0 FMUL.FTZ R88, R90.reuse, R89 ;  /* 0x000000595a580220 */ /* 0x040fe20000410000 */
[----:B------:R-:W-:-:S04]  /*15a0*/  @P0 FMUL.FTZ R48, R90, R87 ;  /* 0x000000575a300220 */ /* 0x000fc80000410000 */
[----:B------:R-:W-:Y:S01]  /*15b0*/  F2FP.BF16.F32.PACK_AB R88, RZ, R88 ;  /* 0x00000058ff58723e */ /* 0x000fe200000010ff */
[----:B------:R-:W-:-:S03]  /*15c0*/  FADD.FTZ R31, R31, R48 ;  /* 0x000000301f1f7221 */ /* 0x000fc60000010000 */
[----:B------:R-:W-:-:S07]  /*15d0*/  PRMT R37, R37, 0x5410, R88 ;  /* 0x0000541025257816 */ /* 0x000fce0000000058 */
.L_x_538:
[----:B------:R-:W-:Y:S05]  /*15e0*/  BSYNC.RECONVERGENT B2 ;  /* 0x0000000000027941 */ /* 0x000fea0003800200 */
.L_x_537:
        /* <DEDUP_REMOVED lines=11> */
[----:B-----5:R-:W-:Y:S01]  /*16a0*/  @P0 SHF.L.U32 R48, R74, 0x10, RZ ;  /* 0x000000104a300819 */ /* 0x020fe200000006ff */
[----:B------:R-:W-:-:S04]  /*16b0*/  FMUL.FTZ R49, R49, UR13 ;  /* 0x0000000d31317c20 */ /* 0x000fc80008410000 */
[----:B------:R-:W-:-:S04]  /*16c0*/  FMUL.FTZ R49, R49, UR12 ;  /* 0x0000000c31317c20 */ /* 0x000fc80008410000 */
[C---:B------:R-:W-:Y:S01]  /*16d0*/  @P0 FMUL.FTZ R88, R49.reuse, R89 ;  /* 0x0000005931580220 */ /* 0x040fe20000410000 */
[----:B------:R-:W-:-:S04]  /*16e0*/  @P0 FMUL.FTZ R87, R49, R48 ;  /* 0x0000003031570220 */ /* 0x000fc80000410000 */
[----:B------:R-:W-:Y:S01]  /*16f0*/  F2FP.BF16.F32.PACK_AB R88, RZ, R88 ;  /* 0x00000058ff58723e */ /* 0x000fe200000010ff */
[----:B------:R-:W-:-:S03]  /*1700*/  FADD.FTZ R32, R32, R87 ;  /* 0x0000005720207221 */ /* 0x000fc60000010000 */
[----:B------:R-:W-:-:S07]  /*1710*/  PRMT R38, R88, 0x7610, R38 ;  /* 0x0000761058267816 */ /* 0x000fce0000000026 */
.L_x_540:
[----:B------:R-:W-:Y:S05]  /*1720*/  BSYNC.RECONVERGENT B2 ;  /* 0x0000000000027941 */ /* 0x000fea0003800200 */
.L_x_539:
[----:B------:R-:W-:Y:S04]  /*1730*/  BSSY.RECONVERGENT B2, `(.L_x_541) ;  /* 0x0000014000027945 */ /* 0x000fe80003800200 */
[----:B------:R-:W-:Y:S05]  /*1740*/  @!P1 BRA `(.L_x_542) ;  /* 0x0000000000489947 */ /* 0x000fea0003800000 */
[----:B------:R-:W-:Y:S01]  /*1750*/  FFMA.FTZ R48, R80, R83, R84 ;  /* 0x0000005350307223 */ /* 0x000fe20000010054 */
[----:B------:R-:W-:Y:S02]  /*1760*/  LOP3.LUT P0, RZ, R86, 0xff, RZ, 0xc0, !PT ;  /* 0x000000ff56ff7812 */ /* 0x000fe4000780c0ff */
[----:B------:R-:W-:Y:S01]  /*1770*/  ISETP.GT.AND P2, PT, R81, RZ, PT ;  /* 0x000000ff5100720c */ /* 0x000fe20003f44270 */
[----:B------:R-:W-:Y:S01]  /*1780*/  FADD.FTZ R49, R77, -R48 ;  /* 0x800000304d317221 */ /* 0x000fe20000010000 */
[----:B------:R-:W-:Y:S01]  /*1790*/  MOV R87, RZ ;  /* 0x000000ff00577202 */ /* 0x000fe20000000f00 */
[----:B------:R-:W-:Y:S02]  /*17a0*/  IMAD.MOV.U32 R48, RZ, RZ, RZ ;  /* 0x000000ffff307224 */ /* 0x000fe400078e00ff */
[----:B------:R-:W-:-:S05]  /*17b0*/  FMUL.FTZ R49, R64, R49 ;  /* 0x0000003140317220 */ /* 0x000fca0000410000 */
[----:B------:R-:W-:Y:S02]  /*17c0*/  FSEL R49, R49, RZ, P2 ;  /* 0x000000ff31317208 */ /* 0x000fe40001000000 */
[----:B------:R-:W-:Y:S02]  /*17d0*/  @P0 SHF.L.U32 R88, R59, 0x10, RZ ;  /* 0x000000103b580819 */ /* 0x000fe400000006ff */
[----:B-----5:R-:W-:Y:S01]  /*17e0*/  @P0 PRMT R86, R74, 0x7632, R86 ;  /* 0x000076324a560816 */ /* 0x020fe20000000056 */
[----:B------:R-:W-:-:S04]  /*17f0*/  FMUL.FTZ R49, R49, UR13 ;  /* 0x0000000d31317c20 */ /* 0x000fc80008410000 */
[----:B------:R-:W-:Y:S01]  /*1800*/  FMUL.FTZ R49, R49, UR12 ;  /* 0x0000000c31317c20 */ /* 0x000fe20008410000 */
[----:B------:R-:W-:-:S03]  /*1810*/  @P0 IMAD.U32 R86, R86, 0x10000, RZ ;  /* 0x0001000056560824 */ /* 0x000fc600078e00ff */
[C---:B------:R-:W-:Y:S01]  /*1820*/  @P0 FMUL.FTZ R87, R49.reuse, R88 ;  /* 0x0000005831570220 */ /* 0x040fe20000410000 */
[----:B------:R-:W-:-:S04]  /*1830*/  @P0 FMUL.FTZ R48, R49, R86 ;  /* 0x0000005631300220 */ /* 0x000fc80000410000 */
[----:B------:R-:W-:Y:S01]  /*1840*/  F2FP.BF16.F32.PACK_AB R87, RZ, R87 ;  /* 0x00000057ff57723e */ /* 0x000fe200000010ff */
[----:B------:R-:W-:-:S03]  /*1850*/  FADD.FTZ R33, R33, R48 ;  /* 0x0000003021217221 */ /* 0x000fc60000010000 */
[----:B------:R-:W-:-:S07]  /*1860*/  PRMT R38, R38, 0x5410, R87 ;  /* 0x0000541026267816 */ /* 0x000fce0000000057 */
.L_x_542:
[----:B------:R-:W-:Y:S05]  /*1870*/  BSYNC.RECONVERGENT B2 ;  /* 0x0000000000027941 */ /* 0x000fea0003800200 */
.L_x_541:
[----:B------:R-:W-:Y:S04]  /*1880*/  BSSY.RECONVERGENT B2, `(.L_x_543) ;  /* 0x0000013000027945 */ /* 0x000fe80003800200 */
[----:B------:R-:W-:Y:S05]  /*1890*/  @!P1 BRA `(.L_x_544) ;  /* 0x0000000000449947 */ /* 0x000fea0003800000 */
[----:B------:R-:W-:Y:S01]  /*18a0*/  FFMA.FTZ R49, R55, R83, R84 ;  /* 0x0000005337317223 */ /* 0x000fe20000010054 */
[----:B------:R-:W-:Y:S01]  /*18b0*/  LOP3.LUT P0, RZ, R85, 0xff, RZ, 0xc0, !PT ;  /* 0x000000ff55ff7812 */ /* 0x000fe2000780c0ff */
[----:B------:R-:W-:Y:S01]  /*18c0*/  HFMA2 R85, -RZ, RZ, 0, 0 ;  /* 0x00000000ff557431 */ /* 0x000fe200000001ff */
[----:B------:R-:W-:Y:S01]  /*18d0*/  ISETP.GT.AND P2, PT, R81, RZ, PT ;  /* 0x000000ff5100720c */ /* 0x000fe20003f44270 */
[----:B------:R-:W-:Y:S01]  /*18e0*/  FADD.FTZ R49, R66, -R49 ;  /* 0x8000003142317221 */ /* 0x000fe20000010000 */
[----:B------:R-:W-:-:S03]  /*18f0*/  MOV R86, RZ ;  /* 0x000000ff00567202 */ /* 0x000fc60000000f00 */
        /* <DEDUP_REMOVED lines=11> */
.L_x_544:
[----:B------:R-:W-:Y:S05]  /*19b0*/  BSYNC.RECONVERGENT B2 ;  /* 0x0000000000027941 */ /* 0x000fea0003800200 */
.L_x_543:
[----:B------:R-:W-:Y:S05]  /*19c0*/  @!P1 BRA `(.L_x_545) ;  /* 0x0000001400ac9947 */ /* 0x000fea0003800000 */
[----:B------:R-:W-:Y:S01]  /*19d0*/  FFMA.FTZ R84, R82, R83, R84 ;  /* 0x0000005352547223 */ /* 0x000fe20000010054 */
[----:B------:R-:W-:Y:S01]  /*19e0*/  ISETP.GE.U32.AND P0, PT, R44, RZ, PT ;  /* 0x000000ff2c00720c */ /* 0x000fe20003f06070 */
[----:B------:R-:W-:Y:S01]  /*19f0*/  HFMA2 R48, -RZ, RZ, 0, 0 ;  /* 0x00000000ff307431 */ /* 0x000fe200000001ff */
[----:B------:R-:W-:Y:S01]  /*1a00*/  ISETP.GT.AND P2, PT, R81, RZ, PT ;  /* 0x000000ff5100720c */ /* 0x000fe20003f44270 */
[----:B------:R-:W-:Y:S01]  /*1a10*/  FADD.FTZ R49, R79, -R84 ;  /* 0x800000544f317221 */ /* 0x000fe20000010000 */
[----:B------:R-:W-:-:S03]  /*1a20*/  ISETP.GE.U32.AND.EX P0, PT, R45, 0x1000000, PT, P0 ;  /* 0x010000002d00780c */ /* 0x000fc60003f06100 */
[----:B------:R-:W-:-:S05]  /*1a30*/  FMUL.FTZ R49, R64, R49 ;  /* 0x0000003140317220 */ /* 0x000fca0000410000 */
[----:B------:R-:W-:-:S05]  /*1a40*/  FSEL R44, R49, RZ, P2 ;  /* 0x000000ff312c7208 */ /* 0x000fca0001000000 */
[----:B------:R-:W-:Y:S01]  /*1a50*/  FMUL.FTZ R44, R44, UR13 ;  /* 0x0000000d2c2c7c20 */ /* 0x000fe20008410000 */
[----:B-----5:R-:W-:Y:S01]  /*1a60*/  @P0 PRMT R45, R75, 0x7632, R45 ;  /* 0x000076324b2d0816 */ /* 0x020fe2000000002d */
[----:B------:R-:W-:Y:S02]  /*1a70*/  @P0 IMAD.U32 R49, R60, 0x10000, RZ ;  /* 0x000100003c310824 */ /* 0x000fe400078e00ff */
[----:B------:R-:W-:Y:S01]  /*1a80*/  FMUL.FTZ R64, R44, UR12 ;  /* 0x0000000c2c407c20 */ /* 0x000fe20008410000 */
[----:B------:R-:W-:Y:S02]  /*1a90*/  @P0 SHF.L.U32 R45, R45, 0x10, RZ ;  /* 0x000000102d2d0819 */ /* 0x000fe400000006ff */
[----:B------:R-:W-:Y:S01]  /*1aa0*/  MOV R44, RZ ;  /* 0x000000ff002c7202 */ /* 0x000fe20000000f00 */
[C---:B------:R-:W-:Y:S02]  /*1ab0*/  @P0 FMUL.FTZ R48, R64.reuse, R49 ;  /* 0x0000003140300220 */ /* 0x040fe40000410000 */
[----:B------:R-:W-:-:S03]  /*1ac0*/  @P0 FMUL.FTZ R44, R64, R45 ;  /* 0x0000002d402c0220 */ /* 0x000fc60000410000 */
[----:B------:R-:W-:Y:S01]  /*1ad0*/  F2FP.BF16.F32.PACK_AB R48, RZ, R48 ;  /* 0x00000030ff30723e */ /* 0x000fe200000010ff */
[----:B------:R-:W-:-:S03]  /*1ae0*/  FADD.FTZ R35, R35, R44 ;  /* 0x0000002c23237221 */ /* 0x000fc60000010000 */
[----:B------:R-:W-:Y:S01]  /*1af0*/  PRMT R39, R39, 0x5410, R48 ;  /* 0x0000541027277816 */ /* 0x000fe20000000030 */
[----:B------:R-:W-:Y:S06]  /*1b00*/  BRA `(.L_x_545) ;  /* 0x00000014005c7947 */ /* 0x000fec0003800000 */
.L_x_530:
[-CC-:B------:R-:W-:Y:S01]  /*1b10*/  FFMA.FTZ R41, R3, R83.reuse, R84.reuse ;  /* 0x0000005303297223 */ /* 0x180fe20000010054 */
[-CC-:B------:R-:W-:Y:S01]  /*1b20*/  FFMA.FTZ R40, R76, R83.reuse, R84.reuse ;  /* 0x000000534c287223 */ /* 0x180fe20000010054 */
[-CC-:B------:R-:W-:Y:S01]  /*1b30*/  FFMA.FTZ R49, R51, R83.reuse, R84.reuse ;  /* 0x0000005333317223 */ /* 0x180fe20000010054 */
[-CC-:B------:R-:W-:Y:S01]  /*1b40*/  FFMA.FTZ R42, R78, R83.reuse, R84.reuse ;  /* 0x000000534e2a7223 */ /* 0x180fe20000010054 */
[-CC-:B------:R-:W-:Y:S01]  /*1b50*/  FFMA.FTZ R93, R53, R83.reuse, R84.reuse ;  /* 0x00000053355d7223 */ /* 0x180fe20000010054 */
[-CC-:B------:R-:W-:Y:S01]  /*1b60*/  FFMA.FTZ R48, R80, R83.reuse, R84.reuse ;  /* 0x0000005350307223 */ /* 0x180fe20000010054 */
[-CC-:B------:R-:W-:Y:S01]  /*1b70*/  FFMA.FTZ R97, R55, R83.reuse, R84.reuse ;  /* 0x0000005337617223 */ /* 0x180fe20000010054 */
[----:B------:R-:W-:Y:S01]  /*1b80*/  FADD.FTZ R41, R50, -R41 ;  /* 0x8000002932297221 */ /* 0x000fe20000010000 */
[----:B------:R-:W-:Y:S01]  /*1b90*/  FFMA.FTZ R84, R82, R83, R84 ;  /* 0x0000005352547223 */ /* 0x000fe20000010054 */
[----:B------:R-:W-:Y:S01]  /*1ba0*/  ISETP.GT.AND P0, PT, R81, RZ, PT ;  /* 0x000000ff5100720c */ /* 0x000fe20003f04270 */
[----:B------:R-:W-:Y:S01]  /*1bb0*/  FADD.FTZ R43, R65, -R40 ;  /* 0x80000028412b7221 */ /* 0x000fe20000010000 */
[----:B------:R-:W-:Y:S01]  /*1bc0*/  FADD.FTZ R49, R52, -R49 ;  /* 0x8000003134317221 */ /* 0x000fe20000010000 */
[----:B------:R-:W-:Y:S01]  /*1bd0*/  FADD.FTZ R81, R67, -R42 ;  /* 0x8000002a43517221 */ /* 0x000fe20000010000 */
[----:B------:R-:W-:Y:S01]  /*1be0*/  FADD.FTZ R93, R54, -R93 ;  /* 0x8000005d365d7221 */ /* 0x000fe20000010000 */
[----:B0-----:R-:W-:Y:S01]  /*1bf0*/  FADD.FTZ R95, R77, -R48 ;  /* 0x800000304d5f7221 */ /* 0x001fe20000010000 */
[----:B------:R-:W-:Y:S01]  /*1c00*/  FADD.FTZ R97, R66, -R97 ;  /* 0x8000006142617221 */ /* 0x000fe20000010000 */
[C---:B------:R-:W-:Y:S01]  /*1c10*/  FMUL.FTZ R41, R64.reuse, R41 ;  /* 0x0000002940297220 */ /* 0x040fe20000410000 */
        /* <DEDUP_REMOVED lines=23> */
.L_x_547:
[----:B------:R-:W-:Y:S05]  /*1d90*/  BSYNC.RECONVERGENT B2 ;  /* 0x0000000000027941 */ /* 0x000fea0003800200 */
.L_x_546:
[----:B------:R-:W-:Y:S01]  /*1da0*/  BSSY.RECONVERGENT B2, `(.L_x_548) ;  /* 0x0000010000027945 */ /* 0x000fe20003800200 */
[----:B------:R-:W-:-:S03]  /*1db0*/  FSEL R48, R83, RZ, P0 ;  /* 0x000000ff53307208 */ /* 0x000fc60000000000 */
[----:B------:R-:W-:Y:S05]  /*1dc0*/  @!P1 BRA `(.L_x_549) ;  /* 0x0000000000349947 */ /* 0x000fea0003800000 */
[----:B------:R-:W-:Y:S01]  /*1dd0*/  LOP3.LUT P2, RZ, R89, 0xff, RZ, 0xc0, !PT ;  /* 0x000000ff59ff7812 */ /* 0x000fe2000784c0ff */
[----:B------:R-:W-:Y:S01]  /*1de0*/  FMUL.FTZ R49, R48, UR13 ;  /* 0x0000000d30317c20 */ /* 0x000fe20008410000 */
[----:B------:R-:W-:Y:S01]  /*1df0*/  HFMA2 R81, -RZ, RZ, 0, 0 ;  /* 0x00000000ff517431 */ /* 0x000fe200000001ff */
[----:B------:R-:W-:Y:S02]  /*1e00*/  MOV R84, RZ ;  /* 0x000000ff00547202 */ /* 0x000fe40000000f00 */
[----:B------:R-:W-:-:S08]  /*1e10*/  FMUL.FTZ R49, R49, UR12 ;  /* 0x0000000c31317c20 */ /* 0x000fd00008410000 */
[----:B-----5:R-:W-:Y:S01]  /*1e20*/  @P2 PRMT R83, R72, 0x7632, R83 ;  /* 0x0000763248532816 */ /* 0x020fe20000000053 */
[----:B------:R-:W-:-:S03]  /*1e30*/  @P2 IMAD.U32 R102, R57, 0x10000, RZ ;  /* 0x0001000039662824 */ /* 0x000fc600078e00ff */
[----:B------:R-:W-:Y:S01]  /*1e40*/  @P2 SHF.L.U32 R100, R83, 0x10, RZ ;  /* 0x0000001053642819 */ /* 0x000fe200000006ff */
[----:B------:R-:W-:-:S04]  /*1e50*/  @P2 FMUL.FTZ R81, R102, R49 ;  /* 0x0000003166512220 */ /* 0x000fc80000410000 */
[----:B------:R-:W-:Y:S01]  /*1e60*/  @P2 FMUL.FTZ R84, R100, R49 ;  /* 0x0000003164542220 */ /* 0x000fe20000410000 */
[----:B------:R-:W-:-:S03]  /*1e70*/  F2FP.BF16.F32.PACK_AB R81, RZ, R81 ;  /* 0x00000051ff51723e */ /* 0x000fc600000010ff */
[----:B------:R-:W-:Y:S01]  /*1e80*/  FADD.FTZ R29, R29, R84 ;  /* 0x000000541d1d7221 */ /* 0x000fe20000010000 */
[----:B------:R-:W-:-:S07]  /*1e90*/  PRMT R36, R36, 0x5410, R81 ;  /* 0x0000541024247816 */ /* 0x000fce0000000051 */
.L_x_549:
[----:B------:R-:W-:Y:S05]  /*1ea0*/  BSYNC.RECONVERGENT B2 ;  /* 0x0000000000027941 */ /* 0x000fea0003800200 */
.L_x_548:
[----:B------:R-:W-:Y:S01]  /*1eb0*/  BSSY.RECONVERGENT B2, `(.L_x_550) ;  /* 0x000000f000027945 */ /* 0x000fe20003800200 */
[----:B------:R-:W-:-:S03]  /*1ec0*/  FSEL R90, R90, RZ, P0 ;  /* 0x000000ff5a5a7208 */ /* 0x000fc60000000000 */
[----:B------:R-:W-:Y:S05]  /*1ed0*/  @!P1 BRA `(.L_x_551) ;  /* 0x0000000000309947 */ /* 0x000fea0003800000 */
[----:B------:R-:W-:Y:S01]  /*1ee0*/  LOP3.LUT P2, RZ, R88, 0xff, RZ, 0xc0, !PT ;  /* 0x000000ff58ff7812 */ /* 0x000fe2000784c0ff */
[----:B------:R-:W-:Y:S01]  /*1ef0*/  FMUL.FTZ R49, R90, UR13 ;  /* 0x0000000d5a317c20 */ /* 0x000fe20008410000 */
[----:B------:R-:W-:Y:S01]  /*1f00*/  IMAD.MOV.U32 R83, RZ, RZ, RZ ;  /* 0x000000ffff537224 */ /* 0x000fe200078e00ff */
[----:B------:R-:W-:Y:S02]  /*1f10*/  MOV R81, RZ ;  /* 0x000000ff00517202 */ /* 0x000fe40000000f00 */
[----:B------:R-:W-:-:S08]  /*1f20*/  FMUL.FTZ R49, R49, UR12 ;  /* 0x0000000c31317c20 */ /* 0x000fd00008410000 */
[----:B------:R-:W-:Y:S02]  /*1f30*/  @P2 SHF.L.U32 R88, R9, 0x10, RZ ;  /* 0x0000001009582819 */ /* 0x000fe400000006ff */
[----:B-----5:R-:W-:-:S03]  /*1f40*/  @P2 SHF.L.U32 R84, R73, 0x10, RZ ;  /* 0x0000001049542819 */ /* 0x020fc600000006ff */
[-C--:B------:R-:W-:Y:S02]  /*1f50*/  @P2 FMUL.FTZ R83, R88, R49.reuse ;  /* 0x0000003158532220 */ /* 0x080fe40000410000 */
[----:B------:R-:W-:-:S03]  /*1f60*/  @P2 FMUL.FTZ R81, R84, R49 ;  /* 0x0000003154512220 */ /* 0x000fc60000410000 */
[----:B------:R-:W-:Y:S01]  /*1f70*/  F2FP.BF16.F32.PACK_AB R83, RZ, R83 ;  /* 0x00000053ff53723e */ /* 0x000fe200000010ff */
[----:B------:R-:W-:-:S03]  /*1f80*/  FADD.FTZ R30, R30, R81 ;  /* 0x000000511e1e7221 */ /* 0x000fc60000010000 */
[----:B------:R-:W-:-:S07]  /*1f90*/  PRMT R37, R83, 0x7610, R37 ;  /* 0x0000761053257816 */ /* 0x000fce0000000025 */
.L_x_551:
[----:B------:R-:W-:Y:S05]  /*1fa0*/  BSYNC.RECONVERGENT B2 ;  /* 0x0000000000027941 */ /* 0x000fea0003800200 */
.L_x_550:
[----:B------:R-:W-:Y:S01]  /*1fb0*/  BSSY.RECONVERGENT B2, `(.L_x_552) ;  /* 0x0000010000027945 */ /* 0x000fe20003800200 */
[----:B------:R-:W-:-:S03]  /*1fc0*/  FSEL R91, R91, RZ, P0 ;  /* 0x000000ff5b5b7208 */ /* 0x000fc60000000000 */
[----:B------:R-:W-:Y:S05]  /*1fd0*/  @!P1 BRA `(.L_x_553) ;  /* 0x0000000000349947 */ /* 0x000fea0003800000 */
[----:B------:R-:W-:Y:S01]  /*1fe0*/  LOP3.LUT P2, RZ, R87, 0xff, RZ, 0xc0, !PT ;  /* 0x000000ff57ff7812 */ /* 0x000fe2000784c0ff */
[----:B------:R-:W-:Y:S01]  /*1ff0*/  FMUL.FTZ R49, R91, UR13 ;  /* 0x0000000d5b317c20 */ /* 0x000fe20008410000 */
[----:B------:R-:W-:Y:S02]  /*2000*/  HFMA2 R81, -RZ, RZ, 0, 0 ;  /* 0x00000000ff517431 */ /* 0x000fe400000001ff */
[----:B------:R-:W-:Y:S02]  /*2010*/  IMAD.MOV.U32 R84, RZ, RZ, RZ ;  /* 0x000000ffff547224 */ /* 0x000fe400078e00ff */
[----:B------:R-:W-:-:S07]  /*2020*/  FMUL.FTZ R49, R49, UR12 ;  /* 0x0000000c31317c20 */ /* 0x000fce0008410000 */
[----:B------:R-:W-:Y:S02]  /*2030*/  @P2 SHF.L.U32 R100, R58, 0x10, RZ ;  /* 0x000000103a642819 */ /* 0x000fe400000006ff */
[----:B-----5:R-:W-:-:S03]  /*2040*/  @P2 PRMT R83, R73, 0x7632, R83 ;  /* 0x0000763249532816 */ /* 0x020fc60000000053 */
[----:B------:R-:W-:Y:S02]  /*2050*/  @P2 FMUL.FTZ R81, R100, R49 ;  /* 0x0000003164512220 */ /* 0x000fe40000410000 */
[----:B------:R-:W-:-:S03]  /*2060*/  @P2 IMAD.U32 R88, R83, 0x10000, RZ ;  /* 0x0001000053582824 */ /* 0x000fc600078e00ff */
[----:B------:R-:W-:Y:S01]  /*2070*/  F2FP.BF16.F32.PACK_AB R81, RZ, R81 ;  /* 0x00000051ff51723e */ /* 0x000fe200000010ff */
[----:B------:R-:W-:-:S03]  /*2080*/  @P2 FMUL.FTZ R84, R88, R49 ;  /* 0x0000003158542220 */ /* 0x000fc60000410000 */
[----:B------:R-:W-:Y:S01]  /*2090*/  PRMT R37, R37, 0x5410, R81 ;  /* 0x0000541025257816 */ /* 0x000fe20000000051 */
[----:B------:R-:W-:-:S07]  /*20a0*/  FADD.FTZ R31, R31, R84 ;  /* 0x000000541f1f7221 */ /* 0x000fce0000010000 */
.L_x_553:
[----:B------:R-:W-:Y:S05]  /*20b0*/  BSYNC.RECONVERGENT B2 ;  /* 0x0000000000027941 */ /* 0x000fea0003800200 */
.L_x_552:
        /* <DEDUP_REMOVED lines=15> */
.L_x_555:
[----:B------:R-:W-:Y:S05]  /*21b0*/  BSYNC.RECONVERGENT B2 ;  /* 0x0000000000027941 */ /* 0x000fea0003800200 */
.L_x_554:
        /* <DEDUP_REMOVED lines=16> */
.L_x_557:
[----:B------:R-:W-:Y:S05]  /*22c0*/  BSYNC.RECONVERGENT B2 ;  /* 0x0000000000027941 */ /* 0x000fea0003800200 */
.L_x_556:
[----:B------:R-:W-:Y:S01]  /*22d0*/  BSSY.RECONVERGENT B2, `(.L_x_558) ;  /* 0x0000016000027945 */ /* 0x000fe20003800200 */
[----:B------:R-:W-:Y:S02]  /*22e0*/  F2FP.BF16.F32.PACK_AB R49, RZ, R41 ;  /* 0x00000029ff31723e */ /* 0x000fe400000010ff */
[----:B------:R-:W-:Y:S02]  /*22f0*/  F2FP.BF16.F32.PACK_AB R48, RZ, R48 ;  /* 0x00000030ff30723e */ /* 0x000fe400000010ff */
[----:B------:R-:W-:Y:S02]  /*2300*/  F2FP.BF16.F32.PACK_AB R90, RZ, R90 ;  /* 0x0000005aff5a723e */ /* 0x000fe400000010ff */
[----:B------:R-:W-:Y:S02]  /*2310*/  F2FP.BF16.F32.PACK_AB R91, RZ, R91 ;  /* 0x0000005bff5b723e */ /* 0x000fe400000010ff */
[----:B------:R-:W-:Y:S02]  /*2320*/  F2FP.BF16.F32.PACK_AB R83, RZ, R83 ;  /* 0x00000053ff53723e */ /* 0x000fe400000010ff */
[----:B------:R-:W-:-:S02]  /*2330*/  F2FP.BF16.F32.PACK_AB R81, RZ, R81 ;  /* 0x00000051ff51723e */ /* 0x000fc400000010ff */
        /* <DEDUP_REMOVED lines=15> */
.L_x_559:
[----:B------:R-:W-:Y:S05]  /*2430*/  BSYNC.RECONVERGENT B2 ;  /* 0x0000000000027941 */ /* 0x000fea0003800200 */
.L_x_558:
[----:B------:R-:W-:Y:S02]  /*2440*/  F2FP.BF16.F32.PACK_AB R43, R64, R43 ;  /* 0x0000002b402b723e */ /* 0x000fe400000010ff */
[----:B------:R-:W-:Y:S02]  /*2450*/  PRMT R42, R83, 0x5410, R81 ;  /* 0x00005410532a7816 */ /* 0x000fe40000000051 */
[----:B------:R-:W-:Y:S02]  /*2460*/  PRMT R41, R90, 0x5410, R91 ;  /* 0x000054105a297816 */ /* 0x000fe4000000005b */
[----:B------:R-:W-:Y:S01]  /*2470*/  PRMT R40, R49, 0x5410, R48 ;  /* 0x0000541031287816 */ /* 0x000fe20000000030 */
[----:B------:R-:W-:Y:S06]  /*2480*/  @!P1 BRA `(.L_x_545) ;  /* 0x0000000800fc9947 */ /* 0x000fec0003800000 */
[----:B------:R-:W-:Y:S01]  /*2490*/  ISETP.GE.U32.AND P0, PT, R44, RZ, PT ;  /* 0x000000ff2c00720c */ /* 0x000fe20003f06070 */
[----:B------:R-:W-:-:S03]  /*24a0*/  FMUL.FTZ R44, R64, UR13 ;  /* 0x0000000d402c7c20 */ /* 0x000fc60008410000 */
[----:B------:R-:W-:Y:S01]  /*24b0*/  ISETP.GE.U32.AND.EX P0, PT, R45, 0x1000000, PT, P0 ;  /* 0x010000002d00780c */ /* 0x000fe20003f06100 */
[----:B------:R-:W-:Y:S01]  /*24c0*/  FMUL.FTZ R48, R44, UR12 ;  /* 0x0000000c2c307c20 */ /* 0x000fe20008410000 */
[----:B------:R-:W-:-:S11]  /*24d0*/  CS2R R44, SRZ ;  /* 0x00000000002c7805 */ /* 0x000fd6000001ff00 */
        /* <DEDUP_REMOVED lines=9> */
.L_x_529:
[----:B------:R-:W-:Y:S01]  /*2570*/  ISETP.GT.AND P3, PT, R81, RZ, PT ;  /* 0x000000ff5100720c */ /* 0x000fe20003f64270 */
[----:B------:R-:W-:Y:S01]  /*2580*/  IMAD.U32 R94, RZ, RZ, UR22 ;  /* 0x00000016ff5e7e24 */ /* 0x000fe2000f8e00ff */
[----:B------:R-:W-:Y:S01]  /*2590*/  MOV R96, UR23 ;  /* 0x0000001700607c02 */ /* 0x000fe20008000f00 */
[--C-:B------:R-:W-:Y:S01]  /*25a0*/  @P2 FFMA.FTZ R49, R3, R83, R84.reuse ;  /* 0x0000005303312223 */ /* 0x100fe20000010054 */
[C---:B------:R-:W-:Y:S01]  /*25b0*/  PRMT R97, R68.reuse, 0x7632, R97 ;  /* 0x0000763244617816 */ /* 0x040fe20000000061 */
[----:B------:R-:W-:Y:S01]  /*25c0*/  IMAD.U32 R101, R68, 0x10000, RZ ;  /* 0x0001000044657824 */ /* 0x000fe200078e00ff */
[----:B------:R-:W-:Y:S01]  /*25d0*/  ISETP.NE.U32.AND P0, PT, R94, RZ, PT ;  /* 0x000000ff5e00720c */ /* 0x000fe20003f05070 */
[----:B------:R-:W-:Y:S01]  /*25e0*/  @P2 FADD.FTZ R49, R50, -R49 ;  /* 0x8000003132312221 */ /* 0x000fe20000010000 */
[----:B0-----:R-:W-:Y:S01]  /*25f0*/  SHF.L.U32 R95, R69, 0x10, RZ ;  /* 0x00000010455f7819 */ /* 0x001fe200000006ff */
[----:B------:R-:W-:Y:S01]  /*2600*/  IMAD.U32 R91, R70, 0x10000, RZ ;  /* 0x00010000465b7824 */ /* 0x000fe200078e00ff */
[----:B------:R-:W-:Y:S01]  /*2610*/  ISETP.NE.AND.EX P0, PT, R96, RZ, PT, P0 ;  /* 0x000000ff6000720c */ /* 0x000fe20003f05300 */
[----:B------:R-:W-:Y:S01]  /*2620*/  @P2 FFMA.FTZ R101, R64, R49, R101 ;  /* 0x0000003140652223 */ /* 0x000fe20000010065 */
[----:B------:R-:W-:Y:S01]  /*2630*/  SHF.L.U32 R97, R97, 0x10, RZ ;  /* 0x0000001061617819 */ /* 0x000fe200000006ff */
[-CC-:B------:R-:W-:Y:S01]  /*2640*/  @P3 FFMA.FTZ R81, R51, R83.reuse, R84.reuse ;  /* 0x0000005333513223 */ /* 0x180fe20000010054 */
[-CC-:B------:R-:W-:Y:S01]  /*2650*/  @P3 FFMA.FTZ R48, R76, R83.reuse, R84.reuse ;  /* 0x000000534c303223 */ /* 0x180fe20000010054 */
[-CC-:B------:R-:W-:Y:S01]  /*2660*/  @P3 FFMA.FTZ R90, R78, R83.reuse, R84.reuse ;  /* 0x000000534e5a3223 */ /* 0x180fe20000010054 */
[-CC-:B------:R-:W-:Y:S01]  /*2670*/  @P3 FFMA.FTZ R103, R53, R83.reuse, R84.reuse ;  /* 0x0000005335673223 */ /* 0x180fe20000010054 */
[----:B------:R-:W-:Y:S01]  /*2680*/  @P3 FADD.FTZ R81, R52, -R81 ;  /* 0x8000005134513221 */ /* 0x000fe20000010000 */
[-CC-:B------:R-:W-:Y:S01]  /*2690*/  @P3 FFMA.FTZ R100, R80, R83.reuse, R84.reuse ;  /* 0x0000005350643223 */ /* 0x180fe20000010054 */
[-C--:B------:R-:W-:Y:S01]  /*26a0*/  @P3 FFMA.FTZ R105, R55, R83.reuse, R84 ;  /* 0x0000005337693223 */ /* 0x080fe20000010054 */
[----:B------:R-:W-:Y:S01]  /*26b0*/  @P3 FADD.FTZ R48, R65, -R48 ;  /* 0x8000003041303221 */ /* 0x000fe20000010000 */
[----:B------:R-:W-:Y:S01]  /*26c0*/  @P3 FFMA.FTZ R84, R82, R83, R84 ;  /* 0x0000005352543223 */ /* 0x000fe20000010054 */
[C---:B------:R-:W-:Y:S01]  /*26d0*/  @P3 FFMA.FTZ R95, R64.reuse, R81, R95 ;  /* 0x00000051405f3223 */ /* 0x040fe2000001005f */
[----:B------:R-:W-:Y:S01]  /*26e0*/  PRMT R93, R69, 0x7632, R93 ;  /* 0x00007632455d7816 */ /* 0x000fe2000000005d */
[----:B------:R-:W-:Y:S01]  /*26f0*/  @P3 FFMA.FTZ R97, R64, R48, R97 ;  /* 0x0000003040613223 */ /* 0x000fe20000010061 */
[----:B------:R-:W-:Y:S01]  /*2700*/  PRMT R83, R70, 0x7632, R83 ;  /* 0x0000763246537816 */ /* 0x000fe20000000053 */
[----:B------:R-:W-:Y:S01]  /*2710*/  @P3 FADD.FTZ R48, R66, -R105 ;  /* 0x8000006942303221 */ /* 0x000fe20000010000 */
[----:B------:R-:W-:Y:S01]  /*2720*/  PRMT R81, R71, 0x7632, R81 ;  /* 0x0000763247517816 */ /* 0x000fe20000000051 */
[----:B------:R-:W-:Y:S01]  /*2730*/  @P3 FADD.FTZ R90, R67, -R90 ;  /* 0x8000005a435a3221 */ /* 0x000fe20000010000 */
[----:B------:R-:W-:Y:S01]  /*2740*/  SHF.L.U32 R49, R71, 0x10, RZ ;  /* 0x0000001047317819 */ /* 0x000fe200000006ff */
[----:B------:R-:W-:Y:S01]  /*2750*/  @P3 FADD.FTZ R103, R54, -R103 ;  /* 0x8000006736673221 */ /* 0x000fe20000010000 */
[----:B------:R-:W-:Y:S01]  /*2760*/  SHF.L.U32 R93, R93, 0x10, RZ ;  /* 0x000000105d5d7819 */ /* 0x000fe200000006ff */
[----:B------:R-:W-:Y:S01]  /*2770*/  IMAD.U32 R81, R81, 0x10000, RZ ;  /* 0x0001000051517824 */ /* 0x000fe200078e00ff */
[----:B------:R-:W-:Y:S01]  /*2780*/  SHF.L.U32 R83, R83, 0x10, RZ ;  /* 0x0000001053537819 */ /* 0x000fe200000006ff */
[----:B------:R-:W-:Y:S01]  /*2790*/  @P3 FADD.FTZ R100, R77, -R100 ;  /* 0x800000644d643221 */ /* 0x000fe20000010000 */
[----:B------:R-:W-:Y:S01]  /*27a0*/  @P3 FADD.FTZ R84, R79, -R84 ;  /* 0x800000544f543221 */ /* 0x000fe20000010000 */
[----:B------:R-:W-:Y:S01]  /*27b0*/  BSSY.RECONVERGENT B2, `(.L_x_560) ;  /* 0x0000014000027945 */ /* 0x000fe20003800200 */
        /* <DEDUP_REMOVED lines=19> */
.L_x_561:
[----:B------:R-:W-:Y:S05]  /*28f0*/  BSYNC.RECONVERGENT B2 ;  /* 0x0000000000027941 */ /* 0x000fea0003800200 */
.L_x_560:
        /* <DEDUP_REMOVED lines=26> */
.L_x_563:
[----:B------:R-:W-:Y:S05]  /*2aa0*/  BSYNC.RECONVERGENT B2 ;  /* 0x0000000000027941 */ /* 0x000fea0003800200 */
.L_x_562:
[----:B------:R-:W-:Y:S04]  /*2ab0*/  BSSY.RECONVERGENT B2, `(.L_x_564) ;  /* 0x000000d000027945 */ /* 0x000fe80003800200 */
[----:B------:R-:W-:Y:S05]  /*2ac0*/  @!P1 BRA `(.L_x_565) ;  /* 0x00000000002c9947 */ /* 0x000fea0003800000 */
        /* <DEDUP_REMOVED lines=11> */
.L_x_565:
[----:B------:R-:W-:Y:S05]  /*2b80*/  BSYNC.RECONVERGENT B2 ;  /* 0x0000000000027941 */ /* 0x000fea0003800200 */
.L_x_564:
        /* <DEDUP_REMOVED lines=15> */
.L_x_567:
[----:B------:R-:W-:Y:S05]  /*2c80*/  BSYNC.RECONVERGENT B2 ;  /* 0x0000000000027941 */ /* 0x000fea0003800200 */
.L_x_566:
[----:B------:R-:W-:Y:S04]  /*2c90*/  BSSY.RECONVERGENT B2, `(.L_x_568) ;  /* 0x000000e000027945 */ /* 0x000fe80003800200 */
[----:B------:R-:W-:Y:S05]  /*2ca0*/  @!P1 BRA `(.L_x_569) ;  /* 0x0000000000309947 */ /* 0x000fea0003800000 */
        /* <DEDUP_REMOVED lines=12> */
.L_x_569:
[----:B------:R-:W-:Y:S05]  /*2d70*/  BSYNC.RECONVERGENT B2 ;  /* 0x0000000000027941 */ /* 0x000fea0003800200 */
.L_x_568:
[----:B------:R-:W-:Y:S04]  /*2d80*/  BSSY.RECONVERGENT B2, `(.L_x_570) ;  /* 0x000000e000027945 */ /* 0x000fe80003800200 */
[----:B------:R-:W-:Y:S05]  /*2d90*/  @!P1 BRA `(.L_x_571) ;  /* 0x0000000000309947 */ /* 0x000fea0003800000 */
        /* <DEDUP_REMOVED lines=12> */
.L_x_571:
[----:B------:R-:W-:Y:S05]  /*2e60*/  BSYNC.RECONVERGENT B2 ;  /* 0x0000000000027941 */ /* 0x000fea0003800200 */
.L_x_570:
        /* <DEDUP_REMOVED lines=14> */
.L_x_573:
[----:B------:R-:W-:Y:S05]  /*2f50*/  BSYNC.RECONVERGENT B2 ;  /* 0x0000000000027941 */ /* 0x000fea0003800200 */
.L_x_572:
[----:B------:R-:W-:Y:S02]  /*2f60*/  @P0 PRMT R43, R90, 0x7610, R43 ;  /* 0x000076105a2b0816 */ /* 0x000fe4000000002b */
[----:B------:R-:W-:Y:S02]  /*2f70*/  @P0 PRMT R41, R41, 0x5410, R64 ;  /* 0x0000541029290816 */ /* 0x000fe40000000040 */
[----:B------:R-:W-:Y:S02]  /*2f80*/  @P0 PRMT R42, R42, 0x5410, R84 ;  /* 0x000054102a2a0816 */ /* 0x000fe40000000054 */
[----:B------:R-:W-:Y:S01]  /*2f90*/  @P0 PRMT R43, R43, 0x5410, R48 ;  /* 0x000054102b2b0816 */ /* 0x000fe20000000030 */
        /* <DEDUP_REMOVED lines=14> */
.L_x_545:
[----:B------:R-:W-:Y:S05]  /*3080*/  BSYNC.RECONVERGENT B1 ;  /* 0x0000000000017941 */ /* 0x000fea0003800200 */
.L_x_528:
[----:B------:R-:W-:Y:S01]  /*3090*/  ISETP.NE.U32.AND P0, PT, R94, RZ, PT ;  /* 0x000000ff5e00720c */ /* 0x000fe20003f05070 */
[----:B------:R-:W1:Y:S03]  /*30a0*/  @P1 LDC.64 R84, c[0x0][0x468] ;  /* 0x00011a00ff541b82 */ /* 0x000e660000000a00 */
[----:B------:R-:W-:-:S13]  /*30b0*/  ISETP.NE.AND.EX P0, PT, R96, RZ, PT, P0 ;  /* 0x000000ff6000720c */ /* 0x000fda0003f05300 */
[----:B------:R-:W2:Y:S08]  /*30c0*/  @P0 LDC R45, c[0x0][0x388] ;  /* 0x0000e200ff2d0b82 */ /* 0x000eb00000000800 */
[----:B------:R-:W3:Y:S01]  /*30d0*/  @P0 LDC.64 R48, c[0x0][0x478] ;  /* 0x00011e00ff300b82 */ /* 0x000ee20000000a00 */
[----:B--2---:R-:W-:-:S07]  /*30e0*/  @P0 IMAD R64, R56, R45, RZ ;  /* 0x0000002d38400224 */ /* 0x004fce00078e02ff */
[----:B------:R-:W2:Y:S01]  /*30f0*/  LDC.64 R44, c[0x0][0x380] ;  /* 0x0000e000ff2c7b82 */ /* 0x000ea20000000a00 */
[----:B------:R-:W-:-:S04]  /*3100*/  @P0 SHF.R.S32.HI R81, RZ, 0x1f, R64 ;  /* 0x0000001fff510819 */ /* 0x000fc80000011440 */
[----:B------:R-:W-:Y:S02]  /*3110*/  @P0 LEA.HI R81, R81, R64, RZ, 0x3 ;  /* 0x0000004051510211 */ /* 0x000fe400078f18ff */
[C---:B-1----:R-:W-:Y:S02]  /*3120*/  @P1 LEA R64, P2, R46.reuse, R84, 0x4 ;  /* 0x000000542e401211 */ /* 0x042fe400078420ff */
[----:B------:R-:W-:Y:S02]  /*3130*/  @P0 LEA.HI.SX32 R83, R81, R0, 0x1d ;  /* 0x0000000051530211 */ /* 0x000fe400078feaff */
[----:B------:R-:W-:-:S03]  /*3140*/  @P1 LEA.HI.X R81, R46, R85, R47, 0x4, P2 ;  /* 0x000000552e511211 */ /* 0x000fc600010f242f */
[----:B---3--:R-:W-:Y:S01]  /*3150*/  @P0 IMAD.WIDE.U32 R46, R83, 0x10, R48 ;  /* 0x00000010532e0825 */ /* 0x008fe200078e0030 */
[----:B------:R-:W-:-:S03]  /*3160*/  @P1 MOV R49, R81 ;  /* 0x0000005100311202 */ /* 0x000fc60000000f00 */
[----:B------:R-:W-:Y:S01]  /*3170*/  @P1 IMAD.MOV.U32 R48, RZ, RZ, R64 ;  /* 0x000000ffff301224 */ /* 0x000fe200078e0040 */
[----:B------:R1:W-:Y:S01]  /*3180*/  @P0 STG.E.128 desc[UR6][R46.64], R40 ;  /* 0x000000282e000986 */ /* 0x0003e2000c101d06 */
[----:B--2---:R-:W-:-:S03]  /*3190*/  LEA R56, R44, R56, 0x2 ;  /* 0x000000382c387211 */ /* 0x004fc600078e10ff */
[----:B------:R1:W-:Y:S01]  /*31a0*/  @P1 STG.E.128 desc[UR6][R48.64], R36 ;  /* 0x0000002430001986 */ /* 0x0003e2000c101d06 */
[----:B------:R-:W-:-:S13]  /*31b0*/  ISETP.GE.AND P0, PT, R56, R45, PT ;  /* 0x0000002d3800720c */ /* 0x000fda0003f06270 */
[----:B------:R-:W-:Y:S05]  /*31c0*/  @!P0 BRA `(.L_x_574) ;  /* 0xffffffd000448947 */ /* 0x000fea000383ffff */
.L_x_523:
[----:B------:R-:W-:Y:S05]  /*31d0*/  BSYNC B0 ;  /* 0x0000000000007941 */ /* 0x000fea0003800000 */
.L_x_522:
[----:B-1----:R-:W1:Y:S01]  /*31e0*/  S2R R36, SR_TID.X ;  /* 0x0000000000247919 */ /* 0x002e620000002100 */
[----:B------:R-:W-:Y:S01]  /*31f0*/  MOV R2, 0x400 ;  /* 0x0000040000027802 */ /* 0x000fe20000000f00 */
[----:B------:R-:W-:Y:S05]  /*3200*/  WARPSYNC.ALL ;  /* 0x0000000000007948 */ /* 0x000fea0003800000 */
[----:B------:R-:W2:Y:S01]  /*3210*/  S2R R3, SR_CgaCtaId ;  /* 0x0000000000037919 */ /* 0x000ea20000008800 */
[----:B------:R-:W3:Y:S01]  /*3220*/  S2UR UR14, SR_CTAID.X ;  /* 0x00000000000e79c3 */ /* 0x000ee20000002500 */
[----:B------:R-:W4:Y:S01]  /*3230*/  LDCU.128 UR16, c[0x0][0x440] ;  /* 0x00008800ff1077ac */ /* 0x000f220008000c00 */
[----:B------:R-:W0:Y:S01]  /*3240*/  S2R R5, SR_TID.X ;  /* 0x0000000000057919 */ /* 0x000e220000002100 */
[----:B------:R-:W4:Y:S01]  /*3250*/  LDCU.64 UR4, c[0x0][0x460] ;  /* 0x00008c00ff0477ac */ /* 0x000f220008000a00 */
[----:B-1----:R-:W-:-:S02]  /*3260*/  LOP3.LUT R0, R36, 0x60, RZ, 0xc0, !PT ;  /* 0x0000006024007812 */ /* 0x002fc400078ec0ff */
[----:B--2---:R-:W-:Y:S02]  /*3270*/  LEA R3, R3, R2, 0x18 ;  /* 0x0000000203037211 */ /* 0x004fe400078ec0ff */
[----:B0-----:R-:W-:-:S05]  /*3280*/  LOP3.LUT R0, R0, 0x1f, R5, 0xf8, !PT ;  /* 0x0000001f00007812 */ /* 0x001fca00078ef805 */
[----:B------:R-:W-:Y:S01]  /*3290*/  IMAD R0, R0, 0x20, R3 ;  /* 0x0000002000007824 */ /* 0x000fe200078e0203 */
[----:B------:R-:W-:-:S04]  /*32a0*/  LEA R3, R36, R3, 0x2 ;  /* 0x0000000324037211 */ /* 0x000fc800078e10ff */
        /* <DEDUP_REMOVED lines=16> */
[----:B------:R0:W-:Y:S01]  /*33b0*/  STS.128 [R0], R12 ;  /* 0x0000000c00007388 */ /* 0x0001e20000000c00 */
[----:B---3--:R-:W-:-:S03]  /*33c0*/  FADD.FTZ R2, R2, R9 ;  /* 0x0000000902027221 */ /* 0x008fc60000010000 */
[----:B------:R-:W-:Y:S01]  /*33d0*/  STS.128 [R0+0x10], R16 ;  /* 0x0000101000007388 */ /* 0x000fe20000000c00 */
[----:B------:R-:W-:Y:S01]  /*33e0*/  FADD.FTZ R4, R4, R11 ;  /* 0x0000000b04047221 */ /* 0x000fe20000010000 */
        /* <DEDUP_REMOVED lines=19> */
[----:B------:R-:W-:Y:S01]  /*3520*/  STS.128 [R0+0x10], R32 ;  /* 0x0000102000007388 */ /* 0x000fe20000000c00 */
[----:B------:R-:W-:Y:S01]  /*3530*/  FADD.FTZ R8, R8, R39 ;  /* 0x0000002708087221 */ /* 0x000fe20000010000 */
        /* <DEDUP_REMOVED lines=11> */
[----:B0-----:R-:W-:-:S02]  /*35f0*/  IMAD R3, R14, UR14, RZ ;  /* 0x0000000e0e037c24 */ /* 0x001fc4000f8e02ff */
[----:B------:R-:W-:-:S03]  /*3600*/  FADD.FTZ R10, RZ, R10 ;  /* 0x0000000aff0a7221 */ /* 0x000fc60000010000 */
[----:B------:R-:W-:Y:S01]  /*3610*/  IADD3 R0, P0, PT, R3, R36, RZ ;  /* 0x0000002403007210 */ /* 0x000fe20007f1e0ff */
[----:B-1----:R-:W-:-:S03]  /*3620*/  FADD.FTZ R12, RZ, R12 ;  /* 0x0000000cff0c7221 */ /* 0x002fc60000010000 */
[----:B------:R-:W-:Y:S01]  /*3630*/  IADD3.X R3, PT, PT, RZ, RZ, RZ, P0, !PT ;  /* 0x000000ffff037210 */ /* 0x000fe200007fe4ff */
[----:B------:R-:W-:Y:S02]  /*3640*/  IMAD.SHL.U32 R6, R0, 0x4, RZ ;  /* 0x0000000400067824 */ /* 0x000fe400078e00ff */
        /* <DEDUP_REMOVED lines=9> */
[----:B------:R-:W-:Y:S01]  /*36e0*/  FADD.FTZ R12, R12, R19 ;  /* 0x000000130c0c7221 */ /* 0x000fe20000010000 */
        /* <DEDUP_REMOVED lines=10> */
.L_x_527:
        /* <DEDUP_REMOVED lines=8> */
.L_x_576:
[----:B------:R-:W-:Y:S05]  /*3810*/  BSYNC B1 ;  /* 0x0000000000017941 */ /* 0x000fea0003800000 */
.L_x_575:
        /* <DEDUP_REMOVED lines=8> */
.L_x_577:
[----:B------:R-:W-:-:S05]  /*38a0*/  FADD.FTZ R48, R48, R47 ;  /* 0x0000002f30307221 */ /* 0x000fca0000010000 */
[----:B------:R-:W-:Y:S01]  /*38b0*/  MOV R102, R48 ;  /* 0x0000003000667202 */ /* 0x000fe20000000f00 */
[----:B------:R-:W-:Y:S01]  /*38c0*/  IMAD.MOV.U32 R103, RZ, RZ, 0x2 ;  /* 0x00000002ff677424 */ /* 0x000fe200078e00ff */
[----:B------:R-:W-:-:S07]  /*38d0*/  MOV R49, R97 ;  /* 0x0000006100317202 */ /* 0x000fce0000000f00 */
[----:B------:R-:W-:Y:S05]  /*38e0*/  WARPSYNC.COLLECTIVE R101, `(.L_x_578) ;  /* 0x0000000065087348 */ /* 0x000fea0003c00000 */
[----:B------:R0:W1:Y:S02]  /*38f0*/  SHFL.BFLY P0, R97, R102, R103, R104 ;  /* 0x0c00006766617389 */ /* 0x0000640000000068 */
[----:B01----:R-:W-:Y:S05]  /*3900*/  ENDCOLLECTIVE ;  /* 0x000000000000791b */ /* 0x003fea0003800000 */
.L_x_578:
[----:B------:R-:W-:-:S05]  /*3910*/  FADD.FTZ R49, R49, R90 ;  /* 0x0000005a31317221 */ /* 0x000fca0000010000 */
[----:B------:R-:W-:Y:S02]  /*3920*/  MOV R102, R49 ;  /* 0x0000003100667202 */ /* 0x000fe40000000f00 */
[----:B------:R-:W-:-:S07]  /*3930*/  MOV R91, R97 ;  /* 0x00000061005b7202 */ /* 0x000fce0000000f00 */
[----:B------:R-:W-:Y:S05]  /*3940*/  WARPSYNC.COLLECTIVE R101, `(.L_x_579) ;  /* 0x0000000065087348 */ /* 0x000fea0003c00000 */
[----:B------:R0:W1:Y:S02]  /*3950*/  SHFL.BFLY P0, R97, R102, R103, R104 ;  /* 0x0c00006766617389 */ /* 0x0000640000000068 */
[----:B01----:R-:W-:Y:S05]  /*3960*/  ENDCOLLECTIVE ;  /* 0x000000000000791b */ /* 0x003fea0003800000 */
.L_x_579:
[----:B------:R-:W-:-:S05]  /*3970*/  FADD.FTZ R91, R48, R91 ;  /* 0x0000005b305b7221 */ /* 0x000fca0000010000 */
[----:B------:R-:W-:Y:S01]  /*3980*/  MOV R102, R91 ;  /* 0x0000005b00667202 */ /* 0x000fe20000000f00 */
[----:B------:R-:W-:Y:S02]  /*3990*/  HFMA2 R103, -RZ, RZ, 0, 2.384185791015625e-07 ;  /* 0x00000004ff677431 */ /* 0x000fe400000001ff */
[----:B------:R-:W-:-:S07]  /*39a0*/  IMAD.MOV.U32 R94, RZ, RZ, R97 ;  /* 0x000000ffff5e7224 */ /* 0x000fce00078e0061 */
[----:B------:R-:W-:Y:S05]  /*39b0*/  WARPSYNC.COLLECTIVE R101, `(.L_x_580) ;  /* 0x0000000065087348 */ /* 0x000fea0003c00000 */
[----:B------:R0:W1:Y:S02]  /*39c0*/  SHFL.BFLY P0, R97, R102, R103, R104 ;  /* 0x0c00006766617389 */ /* 0x0000640000000068 */
[----:B01----:R-:W-:Y:S05]  /*39d0*/  ENDCOLLECTIVE ;  /* 0x000000000000791b */ /* 0x003fea0003800000 */
.L_x_580:
[----:B------:R-:W-:-:S05]  /*39e0*/  FADD.FTZ R94, R49, R94 ;  /* 0x0000005e315e7221 */ /* 0x000fca0000010000 */
[----:B------:R-:W-:Y:S01]  /*39f0*/  MOV R102, R94 ;  /* 0x0000005e00667202 */ /* 0x000fe20000000f00 */
[----:B------:R-:W-:-:S07]  /*3a00*/  IMAD.MOV.U32 R96, RZ, RZ, R97 ;  /* 0x000000ffff607224 */ /* 0x000fce00078e0061 */
[----:B------:R-:W-:Y:S05]  /*3a10*/  WARPSYNC.COLLECTIVE R101, `(.L_x_581) ;  /* 0x0000000065087348 */ /* 0x000fea0003c00000 */
[----:B------:R0:W1:Y:S02]  /*3a20*/  SHFL.BFLY P0, R97, R102, R103, R104 ;  /* 0x0c00006766617389 */ /* 0x0000640000000068 */
[----:B01----:R-:W-:Y:S05]  /*3a30*/  ENDCOLLECTIVE ;  /* 0x000000000000791b */ /* 0x003fea0003800000 */
.L_x_581:
[----:B------:R-:W-:-:S04]  /*3a40*/  FADD.FTZ R96, R91, R96 ;  /* 0x000000605b607221 */ /* 0x000fc80000010000 */
[----:B------:R-:W-:Y:S02]  /*3a50*/  IMAD.MOV.U32 R102, RZ, RZ, R96 ;  /* 0x000000ffff667224 */ /* 0x000fe400078e0060 */
[----:B------:R-:W-:Y:S01]  /*3a60*/  HFMA2 R103, -RZ, RZ, 0, 4.76837158203125e-07 ;  /* 0x00000008ff677431 */ /* 0x000fe200000001ff */
[----:B------:R-:W-:-:S07]  /*3a70*/  MOV R93, R97 ;  /* 0x00000061005d7202 */ /* 0x000fce0000000f00 */
[----:B------:R-:W-:Y:S05]  /*3a80*/  WARPSYNC.COLLECTIVE R101, `(.L_x_582) ;  /* 0x0000000065087348 */ /* 0x000fea0003c00000 */
[----:B------:R0:W1:Y:S02]  /*3a90*/  SHFL.BFLY P0, R97, R102, R103, R104 ;  /* 0x0c00006766617389 */ /* 0x0000640000000068 */
[----:B01----:R-:W-:Y:S05]  /*3aa0*/  ENDCOLLECTIVE ;  /* 0x000000000000791b */ /* 0x003fea0003800000 */
.L_x_582:
[----:B------:R-:W-:-:S04]  /*3ab0*/  FADD.FTZ R93, R94, R93 ;  /* 0x0000005d5e5d7221 */ /* 0x000fc80000010000 */
[----:B------:R-:W-:Y:S01]  /*3ac0*/  IMAD.MOV.U32 R102, RZ, RZ, R93 ;  /* 0x000000ffff667224 */ /* 0x000fe200078e005d */
[----:B------:R-:W-:-:S07]  /*3ad0*/  MOV R47, R97 ;  /* 0x00000061002f7202 */ /* 0x000fce0000000f00 */
[----:B------:R-:W-:Y:S05]  /*3ae0*/  WARPSYNC.COLLECTIVE R101, `(.L_x_583) ;  /* 0x0000000065087348 */ /* 0x000fea0003c00000 */
[----:B------:R0:W1:Y:S02]  /*3af0*/  SHFL.BFLY P0, R97, R102, R103, R104 ;  /* 0x0c00006766617389 */ /* 0x0000640000000068 */
[----:B01----:R-:W-:Y:S05]  /*3b00*/  ENDCOLLECTIVE ;  /* 0x000000000000791b */ /* 0x003fea0003800000 */
.L_x_583:
[----:B------:R-:W-:-:S05]  /*3b10*/  FADD.FTZ R95, R96, R47 ;  /* 0x0000002f605f7221 */ /* 0x000fca0000010000 */
[----:B------:R-:W-:Y:S01]  /*3b20*/  MOV R102, R95 ;  /* 0x0000005f00667202 */ /* 0x000fe20000000f00 */
[----:B------:R-:W-:Y:S01]  /*3b30*/  IMAD.MOV.U32 R103, RZ, RZ, 0x10 ;  /* 0x00000010ff677424 */ /* 0x000fe200078e00ff */
[----:B------:R-:W-:-:S07]  /*3b40*/  MOV R90, R97 ;  /* 0x00000061005a7202 */ /* 0x000fce0000000f00 */
[----:B------:R-:W-:Y:S05]  /*3b50*/  WARPSYNC.COLLECTIVE R101, `(.L_x_584) ;  /* 0x0000000065087348 */ /* 0x000fea0003c00000 */
[----:B------:R0:W1:Y:S02]  /*3b60*/  SHFL.BFLY P0, R97, R102, R103, R104 ;  /* 0x0c00006766617389 */ /* 0x0000640000000068 */
[----:B01----:R-:W-:Y:S05]  /*3b70*/  ENDCOLLECTIVE ;  /* 0x000000000000791b */ /* 0x003fea0003800000 */
.L_x_584:
[----:B------:R-:W-:-:S05]  /*3b80*/  FADD.FTZ R90, R93, R90 ;  /* 0x0000005a5d5a7221 */ /* 0x000fca0000010000 */
[----:B------:R-:W-:Y:S02]  /*3b90*/  MOV R102, R90 ;  /* 0x0000005a00667202 */ /* 0x000fe40000000f00 */
[----:B------:R-:W-:-:S07]  /*3ba0*/  MOV R100, R97 ;  /* 0x0000006100647202 */ /* 0x000fce0000000f00 */
[----:B------:R-:W-:Y:S05]  /*3bb0*/  WARPSYNC.COLLECTIVE R101, `(.L_x_585) ;  /* 0x0000000065087348 */ /* 0x000fea0003c00000 */
[----:B------:R0:W1:Y:S02]  /*3bc0*/  SHFL.BFLY P0, R97, R102, R103, R104 ;  /* 0x0c00006766617389 */ /* 0x0000640000000068 */
[----:B01----:R-:W-:Y:S05]  /*3bd0*/  ENDCOLLECTIVE ;  /* 0x000000000000791b */ /* 0x003fea0003800000 */
.L_x_585:
[----:B------:R-:W-:Y:S05]  /*3be0*/  BRA `(.L_x_586) ;  /* 0xffffffd000d07947 */ /* 0x000fea000383ffff */
.L_x_587:
        /* <DEDUP_REMOVED lines=9> */
.L_x_6355:


//--------------------- .text._ZN10layer_norm13ln_bwd_kernelINS_13Kernel_traitsI6__halfS2_S2_S2_fjLj256ELj1ELj4ELj1ELj16ENS_18Kernel_traits_baseILj256ES2_S2_S2_S2_fjLj128EEEEELb0ELb0ELb0ELb0EEEvNS_9BwdParamsE --------------------------
	.section	.text._ZN10layer_norm13ln_bwd_kernelINS_13Kernel_traitsI6__halfS2_S2_S2_fjLj256ELj1ELj4ELj1ELj16ENS_18Kernel_traits_baseILj256ES2_S2_S2_S2_fjLj128EEEEELb0ELb0ELb0ELb0EEEvNS_9BwdParamsE,"ax",@progbits
	.align	128
        .global         _ZN10layer_norm13ln_bwd_kernelINS_13Kernel_traitsI6__halfS2_S2_S2_fjLj256ELj1ELj4ELj1ELj16ENS_18Kernel_traits_baseILj256ES2_S2_S2_S2_fjLj128EEEEELb0ELb0ELb0ELb0EEEvNS_9BwdParamsE
        .type           _ZN10layer_norm13ln_bwd_kernelINS_13Kernel_traitsI6__halfS2_S2_S2_fjLj256ELj1ELj4ELj1ELj16ENS_18Kernel_traits_baseILj256ES2_S2_S2_S2_fjLj128EEEEELb0ELb0ELb0ELb0EEEvNS_9BwdParamsE,@function
        .size           _ZN10layer_norm13ln_bwd_kernelINS_13Kernel_traitsI6__halfS2_S2_S2_fjLj256ELj1ELj4ELj1ELj16ENS_18Kernel_traits_baseILj256ES2_S2_S2_S2_fjLj128EEEEELb0ELb0ELb0ELb0EEEvNS_9BwdParamsE,(.L_x_6356 - _ZN10layer_norm13ln_bwd_kernelINS_13Kernel_traitsI6__halfS2_S2_S2_fjLj256ELj1ELj4ELj1ELj16ENS_18Kernel_traits_baseILj256ES2_S2_S2_S2_fjLj128EEEEELb0ELb0ELb0ELb0EEEvNS_9BwdParamsE)
        .other          _ZN10layer_norm13ln_bwd_kernelINS_13Kernel_traitsI6__halfS2_S2_S2_fjLj256ELj1ELj4ELj1ELj16ENS_18Kernel_traits_baseILj256ES2_S2_S2_S2_fjLj128EEEEELb0ELb0ELb0ELb0EEEvNS_9BwdParamsE,@"STO_CUDA_ENTRY STV_DEFAULT"
_ZN10layer_norm13ln_bwd_kernelINS_13Kernel_traitsI6__halfS2_S2_S2_fjLj256ELj1ELj4ELj1ELj16ENS_18Kernel_traits_baseILj256ES2_S2_S2_S2_fjLj128EEEEELb0ELb0ELb0ELb0EEEvNS_9BwdParamsE:
.text._ZN10layer_norm13ln_bwd_kernelINS_13Kernel_traitsI6__halfS2_S2_S2_fjLj256ELj1ELj4ELj1ELj16ENS_18Kernel_traits_baseILj256ES2_S2_S2_S2_fjLj128EEEEELb0ELb0ELb0ELb0EEEvNS_9BwdParamsE:
        /* <DEDUP_REMOVED lines=39> */
.L_x_599:
[----:B0-----:R-:W0:Y:S08]  /*0270*/  @P0 LDC.64 R36, c[0x0][0x3e0] ;  /* 0x0000f800ff240b82 */ /* 0x001e300000000a00 */
[----:B------:R-:W2:Y:S01]  /*0280*/  LDC.64 R38, c[0x0][0x3c8] ;  /* 0x0000f200ff267b82 */ /* 0x000ea20000000a00 */
[----:B0-----:R-:W-:-:S06]  /*0290*/  @P0 IMAD.WIDE R50, R7, 0x2, R36 ;  /* 0x0000000207320825 */ /* 0x001fcc00078e0224 */
[----:B------:R-:W3:Y:S01]  /*02a0*/  @P0 LDG.E.U16 R50, desc[UR8][R50.64] ;  /* 0x0000000832320981 */ /* 0x000ee2000c1e1500 */
[----:B------:R-:W-:Y:S01]  /*02b0*/  MOV R0, UR15 ;  /* 0x0000000f00007c02 */ /* 0x000fe20008000f00 */
[----:B--2---:R-:W-:-:S04]  /*02c0*/  IMAD.WIDE R38, R7, 0x4, R38 ;  /* 0x0000000407267825 */ /* 0x004fc800078e0226 */
[----:B------:R-:W-:Y:S01]  /*02d0*/  IMAD R6, R7, R0, RZ ;  /* 0x0000000007067224 */ /* 0x000fe200078e02ff */
[----:B------:R-:W-:Y:S01]  /*02e0*/  ISETP.GE.U32.AND P2, PT, R4, 0x20, PT ;  /* 0x000000200400780c */ /* 0x000fe20003f46070 */
[----:B------:R-:W-:Y:S01]  /*02f0*/  BSSY.RECONVERGENT B1, `(.L_x_590) ;  /* 0x000006a000017945 */ /* 0x000fe20003800200 */
[----:B------:R-:W-:Y:S01]  /*0300*/  MOV R49, 0x3f800000 ;  /* 0x3f80000000317802 */ /* 0x000fe20000000f00 */
[----:B-----5:R0:W5:Y:S01]  /*0310*/  LDG.E R48, desc[UR8][R38.64] ;  /* 0x0000000826307981 */ /* 0x020162000c1e1900 */
[----:B------:R-:W-:-:S04]  /*0320*/  SHF.R.S32.HI R37, RZ, 0x1f, R6 ;  /* 0x0000001fff257819 */ /* 0x000fc80000011406 */
[----:B------:R-:W-:Y:S02]  /*0330*/  LEA.HI R57, R37, R6, RZ, 0x3 ;  /* 0x0000000625397211 */ /* 0x000fe400078f18ff */
[----:B------:R-:W2:Y:S02]  /*0340*/  LDC.64 R36, c[0x0][0x3c0] ;  /* 0x0000f000ff247b82 */ /* 0x000ea40000000a00 */
[----:B------:R-:W-:Y:S02]  /*0350*/  LEA.HI.SX32 R6, R57, R2, 0x1d ;  /* 0x0000000239067211 */ /* 0x000fe400078feaff */
[----:B0-----:R-:W-:Y:S01]  /*0360*/  MOV R38, RZ ;  /* 0x000000ff00267202 */ /* 0x001fe20000000f00 */
[----:B---3--:R-:W-:Y:S01]  /*0370*/  @P0 HADD2.F32 R49, -RZ, R50.H0_H0 ;  /* 0x20000032ff310230 */ /* 0x008fe20000004100 */
        /* <DEDUP_REMOVED lines=15> */
[----:B-1----:R-:W-:Y:S01]  /*0470*/  ISETP.NE.AND P1, PT, R5, RZ, PT ;  /* 0x000000ff0500720c */ /* 0x002fe20003f25270 */
[----:B0-----:R-:W-:-:S03]  /*0480*/  HADD2.F32 R46, -RZ, R28.H0_H0 ;  /* 0x2000001cff2e7230 */ /* 0x001fc60000004100 */
[----:B--2---:R-:W-:Y:S01]  /*0490*/  FSEL R51, R44, RZ, !P1 ;  /* 0x000000ff2c337208 */ /* 0x004fe20004800000 */
[--C-:B----4-:R-:W-:Y:S02]  /*04a0*/  HADD2.F32 R44, -RZ, R40.reuse.H0_H0 ;  /* 0x20000028ff2c7230 */ /* 0x110fe40000004100 */
[----:B------:R-:W-:Y:S02]  /*04b0*/  HADD2.F32 R40, -RZ, R40.H1_H1 ;  /* 0x30000028ff287230 */ /* 0x000fe40000004100 */
[--C-:B------:R-:W-:Y:S02]  /*04c0*/  HADD2.F32 R54, -RZ, R42.reuse.H0_H0 ;  /* 0x2000002aff367230 */ /* 0x100fe40000004100 */
[----:B------:R-:W-:Y:S02]  /*04d0*/  HADD2.F32 R42, -RZ, R42.H1_H1 ;  /* 0x3000002aff2a7230 */ /* 0x000fe40000004100 */
[C---:B------:R-:W-:Y:S01]  /*04e0*/  FADD.FTZ R3, -R51.reuse, R44 ;  /* 0x0000002c33037221 */ /* 0x040fe20000010100 */
[----:B------:R-:W-:Y:S01]  /*04f0*/  FADD.FTZ R57, -R51, R40 ;  /* 0x0000002833397221 */ /* 0x000fe20000010100 */
[----:B------:R-:W-:-:S02]  /*0500*/  HADD2.F32 R52, -RZ, R41.H1_H1 ;  /* 0x30000029ff347230 */ /* 0x000fc40000004100 */
[----:B------:R-:W-:Y:S02]  /*0510*/  HADD2.F32 R50, -RZ, R41.H0_H0 ;  /* 0x20000029ff327230 */ /* 0x000fe40000004100 */
[----:B------:R-:W-:Y:S01]  /*0520*/  FADD.FTZ R55, -R51, R42 ;  /* 0x0000002a33377221 */ /* 0x000fe20000010100 */
[----:B---3--:R-:W-:Y:S02]  /*0530*/  HADD2.F32 R47, -RZ, R36.H0_H0 ;  /* 0x20000024ff2f7230 */ /* 0x008fe40000004100 */
[C---:B-----5:R-:W-:Y:S01]  /*0540*/  FMUL.FTZ R3, R48.reuse, R3 ;  /* 0x0000000330037220 */ /* 0x060fe20000410000 */
[----:B------:R-:W-:Y:S02]  /*0550*/  HADD2.F32 R42, -RZ, R28.H1_H1 ;  /* 0x3000001cff2a7230 */ /* 0x000fe40000004100 */
[----:B------:R-:W-:Y:S01]  /*0560*/  FMUL.FTZ R44, R48, R57 ;  /* 0x00000039302c7220 */ /* 0x000fe20000410000 */
[----:B------:R-:W-:Y:S02]  /*0570*/  HADD2.F32 R36, -RZ, R36.H1_H1 ;  /* 0x30000024ff247230 */ /* 0x000fe40000004100 */
[----:B------:R-:W-:-:S02]  /*0580*/  HADD2.F32 R56, -RZ, R43.H0_H0 ;  /* 0x2000002bff387230 */ /* 0x000fc40000004100 */
[----:B------:R-:W-:Y:S02]  /*0590*/  HADD2.F32 R58, -RZ, R43.H1_H1 ;  /* 0x3000002bff3a7230 */ /* 0x000fe40000004100 */
[C---:B------:R-:W-:Y:S01]  /*05a0*/  FADD.FTZ R43, -R51.reuse, R52 ;  /* 0x00000034332b7221 */ /* 0x040fe20000010100 */
[----:B------:R-:W-:Y:S01]  /*05b0*/  FADD.FTZ R41, -R51, R50 ;  /* 0x0000003233297221 */ /* 0x000fe20000010100 */
[-C--:B------:R-:W-:Y:S01]  /*05c0*/  FMUL.FTZ R46, R46, R47.reuse ;  /* 0x0000002f2e2e7220 */ /* 0x080fe20000410000 */
[----:B------:R-:W-:Y:S01]  /*05d0*/  FADD.FTZ R24, R24, R47 ;  /* 0x0000002f18187221 */ /* 0x000fe20000010000 */
[----:B------:R-:W-:Y:S01]  /*05e0*/  FFMA.FTZ R12, R3, R47, R12 ;  /* 0x0000002f030c7223 */ /* 0x000fe2000001000c */
[----:B------:R-:W-:Y:S02]  /*05f0*/  HADD2.F32 R47, -RZ, R37.H0_H0 ;  /* 0x20000025ff2f7230 */ /* 0x000fe40000004100 */
[-C--:B------:R-:W-:Y:S01]  /*0600*/  FMUL.FTZ R42, R42, R36.reuse ;  /* 0x000000242a2a7220 */ /* 0x080fe20000410000 */
[----:B------:R-:W-:Y:S01]  /*0610*/  FADD.FTZ R25, R25, R36 ;  /* 0x0000002419197221 */ /* 0x000fe20000010000 */
[----:B------:R-:W-:Y:S01]  /*0620*/  FFMA.FTZ R13, R44, R36, R13 ;  /* 0x000000242c0d7223 */ /* 0x000fe2000001000d */
[----:B------:R-:W-:-:S02]  /*0630*/  HADD2.F32 R36, -RZ, R29.H1_H1 ;  /* 0x3000001dff247230 */ /* 0x000fc40000004100 */
[C---:B------:R-:W-:Y:S01]  /*0640*/  FMUL.FTZ R52, R48.reuse, R43 ;  /* 0x0000002b30347220 */ /* 0x040fe20000410000 */
[----:B------:R-:W-:Y:S02]  /*0650*/  HADD2.F32 R37, -RZ, R37.H1_H1 ;  /* 0x30000025ff257230 */ /* 0x000fe40000004100 */
[----:B------:R-:W-:Y:S01]  /*0660*/  FMUL.FTZ R41, R48, R41 ;  /* 0x0000002930297220 */ /* 0x000fe20000410000 */
[----:B------:R-:W-:Y:S02]  /*0670*/  HADD2.F32 R40, -RZ, R29.H0_H0 ;  /* 0x2000001dff287230 */ /* 0x000fe40000004100 */
[C---:B------:R-:W-:Y:S01]  /*0680*/  FADD.FTZ R45, -R51.reuse, R54 ;  /* 0x00000036332d7221 */ /* 0x040fe20000010100 */
[----:B------:R-:W-:Y:S01]  /*0690*/  FADD.FTZ R53, -R51, R56 ;  /* 0x0000003833357221 */ /* 0x000fe20000010100 */
[-C--:B------:R-:W-:Y:S01]  /*06a0*/  FMUL.FTZ R43, R36, R37.reuse ;  /* 0x00000025242b7220 */ /* 0x080fe20000410000 */
[----:B------:R-:W-:Y:S01]  /*06b0*/  FADD.FTZ R27, R27, R37 ;  /* 0x000000251b1b7221 */ /* 0x000fe20000010000 */
[----:B------:R-:W-:Y:S01]  /*06c0*/  FFMA.FTZ R15, R52, R37, R15 ;  /* 0x00000025340f7223 */ /* 0x000fe2000001000f */
[-C--:B------:R-:W-:Y:S01]  /*06d0*/  FMUL.FTZ R40, R40, R47.reuse ;  /* 0x0000002f28287220 */ /* 0x080fe20000410000 */
[----:B------:R-:W-:Y:S01]  /*06e0*/  FADD.FTZ R26, R26, R47 ;  /* 0x0000002f1a1a7221 */ /* 0x000fe20000010000 */
[----:B------:R-:W-:Y:S01]  /*06f0*/  FFMA.FTZ R14, R41, R47, R14 ;  /* 0x0000002f290e7223 */ /* 0x000fe2000001000e */
[----:B------:R-:W-:Y:S01]  /*0700*/  FMUL.FTZ R56, R48, R55 ;  /* 0x0000003730387220 */ /* 0x000fe20000410000 */
[----:B------:R-:W-:Y:S01]  /*0710*/  FADD.FTZ R37, RZ, R46 ;  /* 0x0000002eff257221 */ /* 0x000fe20000010000 */
[----:B------:R-:W-:-:S02]  /*0720*/  HADD2.F32 R54, -RZ, R30.H0_H0 ;  /* 0x2000001eff367230 */ /* 0x000fc40000004100 */
[----:B------:R-:W-:Y:S01]  /*0730*/  FFMA.FTZ R55, R3, R46, RZ ;  /* 0x0000002e03377223 */ /* 0x000fe200000100ff */
[----:B------:R-:W-:Y:S02]  /*0740*/  HADD2.F32 R47, -RZ, R38.H0_H0 ;  /* 0x20000026ff2f7230 */ /* 0x000fe40000004100 */
[----:B------:R-:W-:Y:S01]  /*0750*/  FMUL.FTZ R45, R48, R45 ;  /* 0x0000002d302d7220 */ /* 0x000fe20000410000 */
[----:B------:R-:W-:Y:S02]  /*0760*/  HADD2.F32 R57, -RZ, R30.H1_H1 ;  /* 0x3000001eff397230 */ /* 0x000fe40000004100 */
[----:B------:R-:W-:Y:S02]  /*0770*/  HADD2.F32 R38, -RZ, R38.H1_H1 ;  /* 0x30000026ff267230 */ /* 0x000fe40000004100 */
[----:B------:R-:W-:Y:S01]  /*0780*/  FADD.FTZ R37, R37, R42 ;  /* 0x0000002a25257221 */ /* 0x000fe20000010000 */
[----:B------:R-:W-:Y:S01]  /*0790*/  FFMA.FTZ R36, R44, R42, R55 ;  /* 0x0000002a2c247223 */ /* 0x000fe20000010037 */
[-C--:B------:R-:W-:Y:S01]  /*07a0*/  FMUL.FTZ R54, R54, R47.reuse ;  /* 0x0000002f36367220 */ /* 0x080fe20000410000 */
[----:B------:R-:W-:Y:S01]  /*07b0*/  FADD.FTZ R20, R20, R47 ;  /* 0x0000002f14147221 */ /* 0x000fe20000010000 */
[----:B------:R-:W-:Y:S01]  /*07c0*/  FFMA.FTZ R16, R45, R47, R16 ;  /* 0x0000002f2d107223 */ /* 0x000fe20000010010 */
[-C--:B------:R-:W-:Y:S01]  /*07d0*/  FMUL.FTZ R47, R57, R38.reuse ;  /* 0x00000026392f7220 */ /* 0x080fe20000410000 */
[----:B------:R-:W-:Y:S01]  /*07e0*/  FADD.FTZ R21, R21, R38 ;  /* 0x0000002615157221 */ /* 0x000fe20000010000 */
[----:B------:R-:W-:Y:S01]  /*07f0*/  FFMA.FTZ R17, R56, R38, R17 ;  /* 0x0000002638117223 */ /* 0x000fe20000010011 */
[----:B------:R-:W-:Y:S01]  /*0800*/  FADD.FTZ R38, R37, R40 ;  /* 0x0000002825267221 */ /* 0x000fe20000010000 */
[----:B------:R-:W-:-:S03]  /*0810*/  FFMA.FTZ R37, R41, R40, R36 ;  /* 0x0000002829257223 */ /* 0x000fc60000010024 */
[----:B------:R-:W-:Y:S01]  /*0820*/  FADD.FTZ R55, R38, R43 ;  /* 0x0000002b26377221 */ /* 0x000fe20000010000 */
[----:B------:R-:W-:Y:S01]  /*0830*/  FFMA.FTZ R38, R52, R43, R37 ;  /* 0x0000002b34267223 */ /* 0x000fe20000010025 */
[----:B------:R-:W-:Y:S01]  /*0840*/  FADD.FTZ R51, -R51, R58 ;  /* 0x0000003a33337221 */ /* 0x000fe20000010100 */
[----:B------:R-:W-:Y:S02]  /*0850*/  HADD2.F32 R57, -RZ, R39.H0_H0 ;  /* 0x20000027ff397230 */ /* 0x000fe40000004100 */
[----:B------:R-:W-:Y:S01]  /*0860*/  FADD.FTZ R50, R55, R54 ;  /* 0x0000003637327221 */ /* 0x000fe20000010000 */
[----:B------:R-:W-:Y:S02]  /*0870*/  HADD2.F32 R58, -RZ, R31.H0_H0 ;  /* 0x2000001fff3a7230 */ /* 0x000fe40000004100 */
[----:B------:R-:W-:Y:S01]  /*0880*/  FFMA.FTZ R37, R45, R54, R38 ;  /* 0x000000362d257223 */ /* 0x000fe20000010026 */
[----:B------:R-:W-:Y:S02]  /*0890*/  HADD2.F32 R36, -RZ, R39.H1_H1 ;  /* 0x30000027ff247230 */ /* 0x000fe40000004100 */
[----:B------:R-:W-:Y:S01]  /*08a0*/  FMUL.FTZ R53, R48, R53 ;  /* 0x0000003530357220 */ /* 0x000fe20000410000 */
[----:B------:R-:W-:-:S02]  /*08b0*/  HADD2.F32 R55, -RZ, R31.H1_H1 ;  /* 0x3000001fff377230 */ /* 0x000fc40000004100 */
[----:B------:R-:W-:Y:S01]  /*08c0*/  FMUL.FTZ R58, R58, R57 ;  /* 0x000000393a3a7220 */ /* 0x000fe20000410000 */
[----:B------:R-:W-:Y:S01]  /*08d0*/  FADD.FTZ R39, R50, R47 ;  /* 0x0000002f32277221 */ /* 0x000fe20000010000 */
[----:B------:R-:W-:Y:S01]  /*08e0*/  FFMA.FTZ R38, R56, R47, R37 ;  /* 0x0000002f38267223 */ /* 0x000fe20000010025 */
[----:B------:R-:W-:Y:S01]  /*08f0*/  FMUL.FTZ R60, R48, R51 ;  /* 0x00000033303c7220 */ /* 0x000fe20000410000 */
[----:B------:R-:W-:Y:S01]  /*0900*/  FMUL.FTZ R55, R55, R36 ;  /* 0x0000002437377220 */ /* 0x000fe20000410000 */
[----:B------:R-:W-:Y:S01]  /*0910*/  FADD.FTZ R50, R39, R58 ;  /* 0x0000003a27327221 */ /* 0x000fe20000010000 */
[C---:B------:R-:W-:Y:S01]  /*0920*/  FFMA.FTZ R38, R53.reuse, R58, R38 ;  /* 0x0000003a35267223 */ /* 0x040fe20000010026 */
[----:B------:R-:W-:Y:S01]  /*0930*/  FADD.FTZ R22, R22, R57 ;  /* 0x0000003916167221 */ /* 0x000fe20000010000 */
[----:B------:R-:W-:Y:S01]  /*0940*/  FFMA.FTZ R18, R53, R57, R18 ;  /* 0x0000003935127223 */ /* 0x000fe20000010012 */
[----:B------:R-:W-:Y:S01]  /*0950*/  FADD.FTZ R23, R23, R36 ;  /* 0x0000002417177221 */ /* 0x000fe20000010000 */
[----:B------:R-:W-:Y:S01]  /*0960*/  FFMA.FTZ R19, R60, R36, R19 ;  /* 0x000000243c137223 */ /* 0x000fe20000010013 */
[----:B------:R-:W-:Y:S01]  /*0970*/  FADD.FTZ R50, R50, R55 ;  /* 0x0000003732327221 */ /* 0x000fe20000010000 */
[----:B------:R-:W-:-:S07]  /*0980*/  FFMA.FTZ R38, R60, R55, R38 ;  /* 0x000000373c267223 */ /* 0x000fce0000010026 */
.L_x_591:
[----:B------:R-:W-:Y:S05]  /*0990*/  BSYNC.RECONVERGENT B1 ;  /* 0x0000000000017941 */ /* 0x000fea0003800200 */
.L_x_590:
        /* <DEDUP_REMOVED lines=20> */
.L_x_611:
        /* <DEDUP_REMOVED lines=46> */
[----:B------:R-:W-:-:S02]  /*0dc0*/  F2FP.F16.F32.PACK_AB R39, R39, R38 ;  /* 0x000000262727723e */ /* 0x000fc400000000ff */
[----:B------:R-:W-:Y:S02]  /*0dd0*/  F2FP.F16.F32.PACK_AB R38, R37, R57 ;  /* 0x000000392526723e */ /* 0x000fe400000000ff */
[----:B------:R-:W-:Y:S02]  /*0de0*/  F2FP.F16.F32.PACK_AB R37, R50, R51 ;  /* 0x000000333225723e */ /* 0x000fe400000000ff */
[----:B------:R-:W-:Y:S01]  /*0df0*/  F2FP.F16.F32.PACK_AB R36, R59, R36 ;  /* 0x000000243b24723e */ /* 0x000fe200000000ff */
[----:B------:R-:W-:Y:S06]  /*0e00*/  BRA `(.L_x_597) ;  /* 0x0000000800247947 */ /* 0x000fec0003800000 */
.L_x_596:
        /* <DEDUP_REMOVED lines=11> */
[----:B0-----:R-:W-:Y:S01]  /*0ec0*/  FADD.FTZ R57, R43, -R34 ;  /* 0x800000222b397221 */ /* 0x001fe20000010000 */
        /* <DEDUP_REMOVED lines=13> */
[C---:B------:R-:W-:Y:S01]  /*0fa0*/  F2FP.F16.F32.PACK_AB R32, R38.reuse, R32 ;  /* 0x000000202620723e */ /* 0x040fe200000000ff */
[-C--:B------:R-:W-:Y:S01]  /*0fb0*/  FMUL.FTZ R59, R38, R49.reuse ;  /* 0x00000031263b7220 */ /* 0x080fe20000410000 */
[-C--:B------:R-:W-:Y:S01]  /*0fc0*/  FMUL.FTZ R37, R33, R49.reuse ;  /* 0x0000003121257220 */ /* 0x080fe20000410000 */
[----:B------:R-:W-:Y:S01]  /*0fd0*/  FMUL.FTZ R38, R34, R49 ;  /* 0x0000003122267220 */ /* 0x000fe20000410000 */
[C---:B------:R-:W-:Y:S01]  /*0fe0*/  F2FP.F16.F32.PACK_AB R33, R50.reuse, R33 ;  /* 0x000000213221723e */ /* 0x040fe200000000ff */
[-C--:B------:R-:W-:Y:S01]  /*0ff0*/  FMUL.FTZ R50, R50, R49.reuse ;  /* 0x0000003132327220 */ /* 0x080fe20000410000 */
[C---:B------:R-:W-:Y:S01]  /*1000*/  F2FP.F16.F32.PACK_AB R34, R51.reuse, R34 ;  /* 0x000000223322723e */ /* 0x040fe200000000ff */
[-C--:B------:R-:W-:Y:S01]  /*1010*/  FMUL.FTZ R51, R51, R49.reuse ;  /* 0x0000003133337220 */ /* 0x080fe20000410000 */
[-C--:B------:R-:W-:Y:S01]  /*1020*/  FMUL.FTZ R39, R36, R49.reuse ;  /* 0x0000003124277220 */ /* 0x080fe20000410000 */
[C---:B------:R-:W-:Y:S01]  /*1030*/  FMUL.FTZ R48, R35.reuse, R49 ;  /* 0x0000003123307220 */ /* 0x040fe20000410000 */
[----:B------:R-:W-:-:S02]  /*1040*/  F2FP.F16.F32.PACK_AB R35, R35, R36 ;  /* 0x000000242323723e */ /* 0x000fc400000000ff */
[----:B------:R-:W-:Y:S02]  /*1050*/  F2FP.F16.F32.PACK_AB R36, R59, R57 ;  /* 0x000000393b24723e */ /* 0x000fe400000000ff */
[----:B------:R-:W-:Y:S02]  /*1060*/  F2FP.F16.F32.PACK_AB R37, R50, R37 ;  /* 0x000000253225723e */ /* 0x000fe400000000ff */
[----:B------:R-:W-:Y:S02]  /*1070*/  F2FP.F16.F32.PACK_AB R38, R51, R38 ;  /* 0x000000263326723e */ /* 0x000fe400000000ff */
[----:B------:R-:W-:Y:S01]  /*1080*/  F2FP.F16.F32.PACK_AB R39, R48, R39 ;  /* 0x000000273027723e */ /* 0x000fe200000000ff */
[----:B------:R-:W-:Y:S06]  /*1090*/  BRA `(.L_x_597) ;  /* 0x0000000400807947 */ /* 0x000fec0003800000 */
.L_x_595:
[----:B------:R-:W-:-:S04]  /*10a0*/  UISETP.NE.U32.AND UP0, UPT, UR4, URZ, UPT ;  /* 0x000000ff0400728c */ /* 0x000fc8000bf05070 */
[----:B------:R-:W-:-:S09]  /*10b0*/  UISETP.NE.AND.EX UP0, UPT, UR5, URZ, UPT, UP0 ;  /* 0x000000ff0500728c */ /* 0x000fd2000bf05300 */
[----:B------:R-:W-:Y:S05]  /*10c0*/  BRA.U UP0, `(.L_x_598) ;  /* 0x0000000100b47547 */ /* 0x000fea000b800000 */
[-CC-:B------:R-:W-:Y:S01]  /*10d0*/  FFMA.FTZ R39, R3, R37.reuse, R36.reuse ;  /* 0x0000002503277223 */ /* 0x180fe20000010024 */
[----:B------:R-:W-:Y:S01]  /*10e0*/  FFMA.FTZ R51, R44, R37, R36 ;  /* 0x000000252c337223 */ /* 0x000fe20000010024 */
[--C-:B------:R-:W-:Y:S02]  /*10f0*/  HADD2.F32 R59, -RZ, R8.reuse.H0_H0 ;  /* 0x20000008ff3b7230 */ /* 0x100fe40000004100 */
[----:B0-----:R-:W-:Y:S01]  /*1100*/  FADD.FTZ R38, R46, -R39 ;  /* 0x800000272e267221 */ /* 0x001fe20000010000 */
[----:B------:R-:W-:Y:S02]  /*1110*/  HADD2.F32 R39, -RZ, R8.H1_H1 ;  /* 0x30000008ff277230 */ /* 0x000fe40000004100 */
[----:B------:R-:W-:Y:S01]  /*1120*/  FADD.FTZ R50, R42, -R51 ;  /* 0x800000332a327221 */ /* 0x000fe20000010000 */
[----:B-----5:R-:W-:-:S03]  /*1130*/  FFMA.FTZ R59, R48, R38, R59 ;  /* 0x00000026303b7223 */ /* 0x020fc6000001003b */
[----:B------:R-:W-:Y:S01]  /*1140*/  FFMA.FTZ R38, R48, R50, R39 ;  /* 0x0000003230267223 */ /* 0x000fe20000010027 */
[----:B------:R-:W-:-:S04]  /*1150*/  FFMA.FTZ R39, R41, R37, R36 ;  /* 0x0000002529277223 */ /* 0x000fc80000010024 */
[----:B------:R-:W-:Y:S01]  /*1160*/  FADD.FTZ R50, R40, -R39 ;  /* 0x8000002728327221 */ /* 0x000fe20000010000 */
[----:B------:R-:W-:-:S05]  /*1170*/  HADD2.F32 R39, -RZ, R9.H0_H0 ;  /* 0x20000009ff277230 */ /* 0x000fca0000004100 */
[----:B------:R-:W-:Y:S01]  /*1180*/  FFMA.FTZ R50, R48, R50, R39 ;  /* 0x0000003230327223 */ /* 0x000fe20000010027 */
[----:B------:R-:W-:-:S03]  /*1190*/  FFMA.FTZ R39, R52, R37, R36 ;  /* 0x0000002534277223 */ /* 0x000fc60000010024 */
[----:B------:R-:W-:Y:S01]  /*11a0*/  FMUL.FTZ R50, R50, R49 ;  /* 0x0000003132327220 */ /* 0x000fe20000410000 */
[----:B------:R-:W-:Y:S01]  /*11b0*/  FADD.FTZ R51, R43, -R39 ;  /* 0x800000272b337221 */ /* 0x000fe20000010000 */
[----:B------:R-:W-:-:S05]  /*11c0*/  HADD2.F32 R39, -RZ, R9.H1_H1 ;  /* 0x30000009ff277230 */ /* 0x000fca0000004100 */
[----:B------:R-:W-:Y:S01]  /*11d0*/  FFMA.FTZ R39, R48, R51, R39 ;  /* 0x0000003330277223 */ /* 0x000fe20000010027 */
[----:B------:R-:W-:-:S04]  /*11e0*/  FFMA.FTZ R51, R45, R37, R36 ;  /* 0x000000252d337223 */ /* 0x000fc80000010024 */
[----:B------:R-:W-:Y:S01]  /*11f0*/  FADD.FTZ R57, R54, -R51 ;  /* 0x8000003336397221 */ /* 0x000fe20000010000 */
[----:B------:R-:W-:-:S05]  /*1200*/  HADD2.F32 R51, -RZ, R10.H0_H0 ;  /* 0x2000000aff337230 */ /* 0x000fca0000004100 */
[----:B------:R-:W-:Y:S01]  /*1210*/  FFMA.FTZ R51, R48, R57, R51 ;  /* 0x0000003930337223 */ /* 0x000fe20000010033 */
[----:B------:R-:W-:-:S04]  /*1220*/  FFMA.FTZ R57, R56, R37, R36 ;  /* 0x0000002538397223 */ /* 0x000fc80000010024 */
[----:B------:R-:W-:Y:S01]  /*1230*/  FADD.FTZ R61, R47, -R57 ;  /* 0x800000392f3d7221 */ /* 0x000fe20000010000 */
[----:B------:R-:W-:-:S05]  /*1240*/  HADD2.F32 R57, -RZ, R10.H1_H1 ;  /* 0x3000000aff397230 */ /* 0x000fca0000004100 */
[----:B------:R-:W-:Y:S01]  /*1250*/  FFMA.FTZ R57, R48, R61, R57 ;  /* 0x0000003d30397223 */ /* 0x000fe20000010039 */
[-CC-:B------:R-:W-:Y:S01]  /*1260*/  FFMA.FTZ R61, R53, R37.reuse, R36.reuse ;  /* 0x00000025353d7223 */ /* 0x180fe20000010024 */
[----:B------:R-:W-:Y:S01]  /*1270*/  FFMA.FTZ R36, R60, R37, R36 ;  /* 0x000000253c247223 */ /* 0x000fe20000010024 */
[----:B------:R-:W-:Y:S02]  /*1280*/  HADD2.F32 R37, -RZ, R11.H0_H0 ;  /* 0x2000000bff257230 */ /* 0x000fe40000004100 */
[----:B------:R-:W-:Y:S01]  /*1290*/  FMUL.FTZ R57, R57, R49 ;  /* 0x0000003139397220 */ /* 0x000fe20000410000 */
[----:B------:R-:W-:Y:S01]  /*12a0*/  FADD.FTZ R61, R58, -R61 ;  /* 0x8000003d3a3d7221 */ /* 0x000fe20000010000 */
[----:B------:R-:W-:-:S03]  /*12b0*/  FADD.FTZ R36, R55, -R36 ;  /* 0x8000002437247221 */ /* 0x000fc60000010000 */
[----:B------:R-:W-:Y:S01]  /*12c0*/  FFMA.FTZ R37, R48, R61, R37 ;  /* 0x0000003d30257223 */ /* 0x000fe20000010025 */
[----:B------:R-:W-:-:S03]  /*12d0*/  HADD2.F32 R61, -RZ, R11.H1_H1 ;  /* 0x3000000bff3d7230 */ /* 0x000fc60000004100 */
[-C--:B------:R-:W-:Y:S02]  /*12e0*/  FMUL.FTZ R37, R37, R49.reuse ;  /* 0x0000003125257220 */ /* 0x080fe40000410000 */
[----:B------:R-:W-:Y:S01]  /*12f0*/  FFMA.FTZ R48, R48, R36, R61 ;  /* 0x0000002430307223 */ /* 0x000fe2000001003d */
[-C--:B------:R-:W-:Y:S01]  /*1300*/  FMUL.FTZ R36, R59, R49.reuse ;  /* 0x000000313b247220 */ /* 0x080fe20000410000 */
[-C--:B------:R-:W-:Y:S01]  /*1310*/  FMUL.FTZ R59, R38, R49.reuse ;  /* 0x00000031263b7220 */ /* 0x080fe20000410000 */
[-C--:B------:R-:W-:Y:S01]  /*1320*/  FMUL.FTZ R61, R39, R49.reuse ;  /* 0x00000031273d7220 */ /* 0x080fe20000410000 */
[-C--:B------:R-:W-:Y:S01]  /*1330*/  FMUL.FTZ R48, R48, R49.reuse ;  /* 0x0000003130307220 */ /* 0x080fe20000410000 */
[----:B------:R-:W-:Y:S02]  /*1340*/  FMUL.FTZ R38, R51, R49 ;  /* 0x0000003133267220 */ /* 0x000fe40000410000 */
[----:B------:R-:W-:Y:S02]  /*1350*/  F2FP.F16.F32.PACK_AB R36, R59, R36 ;  /* 0x000000243b24723e */ /* 0x000fe400000000ff */
[----:B------:R-:W-:-:S02]  /*1360*/  F2FP.F16.F32.PACK_AB R39, R48, R37 ;  /* 0x000000253027723e */ /* 0x000fc400000000ff */
[----:B------:R-:W-:Y:S02]  /*1370*/  F2FP.F16.F32.PACK_AB R38, R57, R38 ;  /* 0x000000263926723e */ /* 0x000fe400000000ff */
[----:B------:R-:W-:Y:S01]  /*1380*/  F2FP.F16.F32.PACK_AB R37, R61, R50 ;  /* 0x000000323d25723e */ /* 0x000fe200000000ff */
[----:B------:R-:W-:Y:S06]  /*1390*/  BRA `(.L_x_597) ;  /* 0x0000000000c07947 */ /* 0x000fec0003800000 */
.L_x_598:
        /* <DEDUP_REMOVED lines=8> */
[----:B------:R-:W-:Y:S02]  /*1420*/  HADD2.F32 R37, -RZ, R8.H0_H0 ;  /* 0x20000008ff257230 */ /* 0x000fe40000004100 */
[----:B------:R-:W-:Y:S01]  /*1430*/  FADD.FTZ R57, R46, -R57 ;  /* 0x800000392e397221 */ /* 0x000fe20000010000 */
[----:B------:R-:W-:-:S02]  /*1440*/  HADD2.F32 R50, -RZ, R9.H0_H0 ;  /* 0x20000009ff327230 */ /* 0x000fc40000004100 */
[----:B------:R-:W-:Y:S01]  /*1450*/  FADD.FTZ R33, R40, -R33 ;  /* 0x8000002128217221 */ /* 0x000fe20000010000 */
[----:B------:R-:W-:Y:S01]  /*1460*/  FADD.FTZ R51, R54, -R51 ;  /* 0x8000003336337221 */ /* 0x000fe20000010000 */
[C---:B-----5:R-:W-:Y:S01]  /*1470*/  FFMA.FTZ R32, R48.reuse, R57, R37 ;  /* 0x0000003930207223 */ /* 0x060fe20000010025 */
[----:B------:R-:W-:Y:S01]  /*1480*/  FADD.FTZ R37, R43, -R34 ;  /* 0x800000222b257221 */ /* 0x000fe20000010000 */
[----:B------:R-:W-:Y:S02]  /*1490*/  HADD2.F32 R34, -RZ, R10.H0_H0 ;  /* 0x2000000aff227230 */ /* 0x000fe40000004100 */
[----:B------:R-:W-:Y:S01]  /*14a0*/  FFMA.FTZ R33, R48, R33, R50 ;  /* 0x0000002130217223 */ /* 0x000fe20000010032 */
[----:B------:R-:W-:Y:S02]  /*14b0*/  HADD2.F32 R50, -RZ, R9.H1_H1 ;  /* 0x30000009ff327230 */ /* 0x000fe40000004100 */
[----:B------:R-:W-:Y:S01]  /*14c0*/  FADD.FTZ R39, R47, -R39 ;  /* 0x800000272f277221 */ /* 0x000fe20000010000 */
[----:B------:R-:W-:-:S02]  /*14d0*/  HADD2.F32 R38, -RZ, R8.H1_H1 ;  /* 0x30000008ff267230 */ /* 0x000fc40000004100 */
[----:B------:R-:W-:Y:S01]  /*14e0*/  FFMA.FTZ R34, R48, R51, R34 ;  /* 0x0000003330227223 */ /* 0x000fe20000010022 */
[----:B------:R-:W-:Y:S02]  /*14f0*/  HADD2.F32 R51, -RZ, R10.H1_H1 ;  /* 0x3000000aff337230 */ /* 0x000fe40000004100 */
[----:B------:R-:W-:Y:S01]  /*1500*/  FADD.FTZ R59, R42, -R59 ;  /* 0x8000003b2a3b7221 */ /* 0x000fe20000010000 */
[----:B------:R-:W-:Y:S01]  /*1510*/  FFMA.FTZ R50, R48, R37, R50 ;  /* 0x0000002530327223 */ /* 0x000fe20000010032 */
[--C-:B------:R-:W-:Y:S02]  /*1520*/  HADD2.F32 R37, -RZ, R11.reuse.H0_H0 ;  /* 0x2000000bff257230 */ /* 0x100fe40000004100 */
[----:B------:R-:W-:Y:S01]  /*1530*/  FADD.FTZ R35, R58, -R35 ;  /* 0x800000233a237221 */ /* 0x000fe20000010000 */
[C---:B------:R-:W-:Y:S01]  /*1540*/  FFMA.FTZ R51, R48.reuse, R39, R51 ;  /* 0x0000002730337223 */ /* 0x040fe20000010033 */
[----:B------:R-:W-:Y:S02]  /*1550*/  HADD2.F32 R57, -RZ, R11.H1_H1 ;  /* 0x3000000bff397230 */ /* 0x000fe40000004100 */
[----:B------:R-:W-:Y:S01]  /*1560*/  FADD.FTZ R39, R55, -R36 ;  /* 0x8000002437277221 */ /* 0x000fe20000010000 */
[C---:B------:R-:W-:Y:S01]  /*1570*/  FFMA.FTZ R38, R48.reuse, R59, R38 ;  /* 0x0000003b30267223 */ /* 0x040fe20000010026 */
[C---:B------:R-:W-:Y:S01]  /*1580*/  FFMA.FTZ R36, R48.reuse, R35, R37 ;  /* 0x0000002330247223 */ /* 0x040fe20000010025 */
[----:B------:R-:W-:Y:S01]  /*1590*/  FMUL.FTZ R37, R33, R49 ;  /* 0x0000003121257220 */ /* 0x000fe20000410000 */
[----:B------:R-:W-:Y:S01]  /*15a0*/  FFMA.FTZ R35, R48, R39, R57 ;  /* 0x0000002730237223 */ /* 0x000fe20000010039 */
[-C--:B------:R-:W-:Y:S01]  /*15b0*/  FMUL.FTZ R57, R32, R49.reuse ;  /* 0x0000003120397220 */ /* 0x080fe20000410000 */
[C---:B------:R-:W-:Y:S01]  /*15c0*/  F2FP.F16.F32.PACK_AB R32, R38.reuse, R32 ;  /* 0x000000202620723e */ /* 0x040fe200000000ff */
        /* <DEDUP_REMOVED lines=12> */
[----:B------:R-:W-:-:S07]  /*1690*/  F2FP.F16.F32.PACK_AB R39, R48, R39 ;  /* 0x000000273027723e */ /* 0x000fce00000000ff */
.L_x_597:
        /* <DEDUP_REMOVED lines=8> */
.L_x_594:
[----:B------:R-:W-:Y:S05]  /*1720*/  BSYNC.RECONVERGENT B1 ;  /* 0x0000000000017941 */ /* 0x000fea0003800200 */
.L_x_593:
[----:B--2---:R-:W2:Y:S02]  /*1730*/  LDC.64 R36, c[0x0][0x380] ;  /* 0x0000e000ff247b82 */ /* 0x004ea40000000a00 */
[----:B--2---:R-:W-:-:S04]  /*1740*/  LEA R7, R36, R7, 0x2 ;  /* 0x0000000724077211 */ /* 0x004fc800078e10ff */
[----:B------:R-:W-:-:S13]  /*1750*/  ISETP.GE.AND P1, PT, R7, R37, PT ;  /* 0x000000250700720c */ /* 0x000fda0003f26270 */
[----:B------:R-:W-:Y:S05]  /*1760*/  @!P1 BRA `(.L_x_599) ;  /* 0xffffffe800c09947 */ /* 0x000fea000383ffff */
.L_x_589:
[----:B------:R-:W-:Y:S05]  /*1770*/  BSYNC B0 ;  /* 0x0000000000007941 */ /* 0x000fea0003800000 */
.L_x_588:
[----:B-----5:R-:W2:Y:S01]  /*1780*/  S2R R28, SR_TID.X ;  /* 0x00000000001c7919 */ /* 0x020ea20000002100 */
[----:B------:R-:W-:Y:S01]  /*1790*/  MOV R3, 0x400 ;  /* 0x0000040000037802 */ /* 0x000fe20000000f00 */
[----:B------:R-:W-:Y:S05]  /*17a0*/  WARPSYNC.ALL ;  /* 0x0000000000007948 */ /* 0x000fea0003800000 */
[----:B------:R-:W3:Y:S01]  /*17b0*/  S2R R4, SR_CgaCtaId ;  /* 0x0000000000047919 */ /* 0x000ee20000008800 */
[----:B------:R-:W4:Y:S01]  /*17c0*/  LDCU.128 UR16, c[0x0][0x440] ;  /* 0x00008800ff1077ac */ /* 0x000f220008000c00 */
[----:B------:R-:W-:Y:S01]  /*17d0*/  IMAD R33, R0, UR7, RZ ;  /* 0x0000000700217c24 */ /* 0x000fe2000f8e02ff */
        /* <DEDUP_REMOVED lines=10> */
[----:B-1----:R-:W1:Y:S04]  /*1880*/  LDS R5, [R3+0x200] ;  /* 0x0002000003057984 */ /* 0x002e680000000800 */
[----:B------:R-:W0:Y:S04]  /*1890*/  LDS R6, [R3+0x600] ;  /* 0x0006000003067984 */ /* 0x000e280000000800 */
[----:B------:R-:W4:Y:S04]  /*18a0*/  LDS R9, [R3+0x800] ;  /* 0x0008000003097984 */ /* 0x000f280000000800 */
[----:B------:R-:W4:Y:S04]  /*18b0*/  LDS R8, [R3+0xa00] ;  /* 0x000a000003087984 */ /* 0x000f280000000800 */
[----:B------:R-:W4:Y:S04]  /*18c0*/  LDS R11, [R3+0xc00] ;  /* 0x000c0000030b7984 */ /* 0x000f280000000800 */
[----:B------:R-:W4:Y:S01]  /*18d0*/  LDS R25, [R3+0xe00] ;  /* 0x000e000003197984 */ /* 0x000f220000000800 */
[----:B------:R-:W-:Y:S01]  /*18e0*/  BAR.SYNC.DEFER_BLOCKING 0x0 ;  /* 0x0000000000007b1d */ /* 0x000fe20000010000 */
[----:B--2---:R-:W-:-:S04]  /*18f0*/  FADD.FTZ R4, RZ, R4 ;  /* 0x00000004ff047221 */ /* 0x004fc80000010000 */
[----:B---3--:R-:W-:Y:S01]  /*1900*/  FADD.FTZ R4, R4, R7 ;  /* 0x0000000704047221 */ /* 0x008fe20000010000 */
[----:B-1----:R-:W-:-:S04]  /*1910*/  FADD.FTZ R5, RZ, R5 ;  /* 0x00000005ff057221 */ /* 0x002fc80000010000 */
[----:B0-----:R-:W-:Y:S01]  /*1920*/  FADD.FTZ R5, R5, R6 ;  /* 0x0000000605057221 */ /* 0x001fe20000010000 */
[----:B------:R0:W-:Y:S01]  /*1930*/  STS.128 [R2], R12 ;  /* 0x0000000c02007388 */ /* 0x0001e20000000c00 */
[----:B----4-:R-:W-:-:S03]  /*1940*/  FADD.FTZ R4, R4, R9 ;  /* 0x0000000904047221 */ /* 0x010fc60000010000 */
[----:B------:R1:W-:Y:S01]  /*1950*/  STS.128 [R2+0x10], R16 ;  /* 0x0000101002007388 */ /* 0x0003e20000000c00 */
[----:B------:R-:W-:Y:S01]  /*1960*/  FADD.FTZ R8, R5, R8 ;  /* 0x0000000805087221 */ /* 0x000fe20000010000 */
[----:B------:R-:W-:Y:S01]  /*1970*/  BAR.SYNC.DEFER_BLOCKING 0x0 ;  /* 0x0000000000007b1d */ /* 0x000fe20000010000 */
[----:B------:R-:W-:Y:S02]  /*1980*/  FADD.FTZ R11, R4, R11 ;  /* 0x0000000b040b7221 */ /* 0x000fe40000010000 */
[----:B------:R-:W-:Y:S01]  /*1990*/  FADD.FTZ R25, R8, R25 ;  /* 0x0000001908197221 */ /* 0x000fe20000010000 */
[----:B0-----:R-:W-:-:S04]  /*19a0*/  LOP3.LUT R15, R28, 0x7f, RZ, 0x3c, !PT ;  /* 0x0000007f1c0f7812 */ /* 0x001fc800078e3cff */
[----:B------:R-:W-:Y:S02]  /*19b0*/  IADD3 R15, PT, PT, R15, R0, RZ ;  /* 0x000000000f0f7210 */ /* 0x000fe40007ffe0ff */
[----:B-1----:R-:W-:Y:S02]  /*19c0*/  IADD3 R2, P0, PT, R33, R28, RZ ;  /* 0x0000001c21027210 */ /* 0x002fe40007f1e0ff */
[----:B------:R-:W-:Y:S02]  /*19d0*/  ISETP.GE.U32.AND P1, PT, R15, 0x80, PT ;  /* 0x000000800f00780c */ /* 0x000fe40003f26070 */
[----:B------:R-:W-:Y:S02]  /*19e0*/  IADD3.X R17, PT, PT, RZ, RZ, RZ, P0, !PT ;  /* 0x000000ffff117210 */ /* 0x000fe400007fe4ff */
[C---:B------:R-:W-:Y:S02]  /*19f0*/  SHF.L.U32 R0, R2.reuse, 0x2, RZ ;  /* 0x0000000202007819 */ /* 0x040fe400000006ff */
[----:B------:R-:W-:Y:S01]  /*1a00*/  SHF.L.U64.HI R2, R2, 0x2, R17 ;  /* 0x0000000202027819 */ /* 0x000fe20000010211 */
[----:B------:R-:W0:Y:S01]  /*1a10*/  LDS R10, [R3] ;  /* 0x00000000030a7984 */ /* 0x000e220000000800 */
[----:B------:R-:W-:-:S02]  /*1a20*/  IADD3 R12, P2, PT, R0, UR18, RZ ;  /* 0x00000012000c7c10 */ /* 0x000fc4000ff5e0ff */
[----:B------:R-:W-:Y:S01]  /*1a30*/  IADD3 R0, P3, PT, R0, UR16, RZ ;  /* 0x0000001000007c10 */ /* 0x000fe2000ff7e0ff */
[----:B------:R-:W1:Y:S01]  /*1a40*/  LDS R21, [R3+0x400] ;  /* 0x0004000003157984 */ /* 0x000e620000000800 */
[----:B------:R-:W-:Y:S02]  /*1a50*/  ISETP.GE.U32.AND P0, PT, R15, 0x100, PT ;  /* 0x000001000f00780c */ /* 0x000fe40003f06070 */
[C---:B------:R-:W-:Y:S01]  /*1a60*/  IADD3.X R15, PT, PT, R2.reuse, UR19, RZ, P2, !PT ;  /* 0x00000013020f7c10 */ /* 0x040fe200097fe4ff */
[----:B------:R-:W2:Y:S01]  /*1a70*/  LDS R27, [R3+0x800] ;  /* 0x00080000031b7984 */ /* 0x000ea20000000800 */
[----:B------:R-:W-:Y:S02]  /*1a80*/  IADD3.X R7, PT, PT, R2, UR17, RZ, P3, !PT ;  /* 0x0000001102077c10 */ /* 0x000fe40009ffe4ff */
[----:B------:R-:W-:Y:S01]  /*1a90*/  @P1 MOV R2, R12 ;  /* 0x0000000c00021202 */ /* 0x000fe20000000f00 */
[----:B------:R-:W3:Y:S01]  /*1aa0*/  LDS R20, [R3+0x200] ;  /* 0x0002000003147984 */ /* 0x000ee20000000800 */
[----:B------:R-:W-:-:S02]  /*1ab0*/  @P1 MOV R4, R0 ;  /* 0x0000000000041202 */ /* 0x000fc40000000f00 */
[-C--:B------:R-:W-:Y:S01]  /*1ac0*/  @P1 MOV R5, R7.reuse ;  /* 0x0000000700051202 */ /* 0x080fe20000000f00 */
[----:B------:R-:W4:Y:S01]  /*1ad0*/  LDS R31, [R3+0xc00] ;  /* 0x000c0000031f7984 */ /* 0x000f220000000800 */
[----:B------:R-:W-:Y:S02]  /*1ae0*/  @P1 IADD3 R12, P2, PT, R12, 0x200, RZ ;  /* 0x000002000c0c1810 */ /* 0x000fe40007f5e0ff */
[----:B------:R-:W-:Y:S01]  /*1af0*/  @P1 IADD3 R0, P3, PT, R0, 0x200, RZ ;  /* 0x0000020000001810 */ /* 0x000fe20007f7e0ff */
[----:B------:R-:W4:Y:S03]  /*1b00*/  LDS R23, [R3+0x600] ;  /* 0x0006000003177984 */ /* 0x000f260000000800 */
[----:B------:R-:W-:Y:S01]  /*1b10*/  @P1 IADD3.X R7, PT, PT, RZ, R7, RZ, P3, !PT ;  /* 0x00000007ff071210 */ /* 0x000fe20001ffe4ff */
[----:B------:R-:W4:Y:S04]  /*1b20*/  LDS R29, [R3+0xa00] ;  /* 0x000a0000031d7984 */ /* 0x000f280000000800 */
[----:B------:R0:W4:Y:S02]  /*1b30*/  LDS R13, [R3+0xe00] ;  /* 0x000e0000030d7984 */ /* 0x0001240000000800 */
[----:B0-----:R-:W-:-:S02]  /*1b40*/  @P1 MOV R3, R15 ;  /* 0x0000000f00031202 */ /* 0x001fc40000000f00 */
[----:B------:R-:W-:Y:S01]  /*1b50*/  @P1 IADD3.X R15, PT, PT, RZ, R15, RZ, P2, !PT ;  /* 0x0000000fff0f1210 */ /* 0x000fe200017fe4ff */
[----:B------:R-:W-:-:S04]  /*1b60*/  FADD.FTZ R10, RZ, R10 ;  /* 0x0000000aff0a7221 */ /* 0x000fc80000010000 */
[----:B-1----:R-:W-:-:S04]  /*1b70*/  FADD.FTZ R10, R10, R21 ;  /* 0x000000150a0a7221 */ /* 0x002fc80000010000 */
[----:B--2---:R-:W-:Y:S01]  /*1b80*/  FADD.FTZ R10, R10, R27 ;  /* 0x0000001b0a0a7221 */ /* 0x004fe20000010000 */
[----:B---3--:R-:W-:-:S03]  /*1b90*/  FADD.FTZ R20, RZ, R20 ;  /* 0x00000014ff147221 */ /* 0x008fc60000010000 */
        /* <DEDUP_REMOVED lines=14> */
.L_x_592:
[----:B------:R-:W-:Y:S01]  /*1c80*/  HFMA2 R39, -RZ, RZ, 0, 5.9604644775390625e-08 ;  /* 0x00000001ff277431 */ /* 0x000fe200000001ff */
[----:B------:R-:W-:Y:S01]  /*1c90*/  BSSY B1, `(.L_x_600) ;  /* 0x0000006000017945 */ /* 0x000fe20003800000 */
[----:B------:R-:W-:Y:S02]  /*1ca0*/  MOV R37, 0x1f ;  /* 0x0000001f00257802 */ /* 0x000fe40000000f00 */
[----:B------:R-:W-:-:S07]  /*1cb0*/  MOV R36, 0xffffffff ;  /* 0xffffffff00247802 */ /* 0x000fce0000000f00 */
[----:B-1---5:R-:W-:Y:S05]  /*1cc0*/  WARPSYNC.COLLECTIVE R36, `(.L_x_601) ;  /* 0x0000000024087348 */ /* 0x022fea0003c00000 */
[----:B------:R0:W2:Y:S02]  /*1cd0*/  SHFL.BFLY P1, R51, R50, R39, R37 ;  /* 0x0c00002732337389 */ /* 0x0000a40000020025 */
[----:B012--5:R-:W-:Y:S05]  /*1ce0*/  ENDCOLLECTIVE ;  /* 0x000000000000791b */ /* 0x027fea0003800000 */
.L_x_601:
[----:B------:R-:W-:Y:S05]  /*1cf0*/  BSYNC B1 ;  /* 0x0000000000017941 */ /* 0x000fea0003800000 */
.L_x_600:
        /* <DEDUP_REMOVED lines=8> */
.L_x_602:
[----:B------:R-:W-:Y:S01]  /*1d80*/  MOV R50, R57 ;  /* 0x0000003900327202 */ /* 0x000fe20000000f00 */
[----:B------:R-:W-:Y:S01]  /*1d90*/  HFMA2 R39, -RZ, RZ, 0, 1.1920928955078125e-07 ;  /* 0x00000002ff277431 */ /* 0x000fe200000001ff */
[----:B------:R-:W-:-:S07]  /*1da0*/  MOV R59, R51 ;  /* 0x00000033003b7202 */ /* 0x000fce0000000f00 */
[----:B------:R-:W-:Y:S05]  /*1db0*/  WARPSYNC.COLLECTIVE R36, `(.L_x_603) ;  /* 0x0000000024087348 */ /* 0x000fea0003c00000 */
[----:B------:R0:W1:Y:S02]  /*1dc0*/  SHFL.BFLY P1, R51, R50, R39, R37 ;  /* 0x0c00002732337389 */ /* 0x0000640000020025 */
[----:B01----:R-:W-:Y:S05]  /*1dd0*/  ENDCOLLECTIVE ;  /* 0x000000000000791b */ /* 0x003fea0003800000 */
.L_x_603:
[----:B------:R-:W-:-:S05]  /*1de0*/  FADD.FTZ R59, R59, R38 ;  /* 0x000000263b3b7221 */ /* 0x000fca0000010000 */
[----:B------:R-:W-:Y:S01]  /*1df0*/  MOV R50, R59 ;  /* 0x0000003b00327202 */ /* 0x000fe20000000f00 */
[----:B------:R-:W-:-:S07]  /*1e00*/  FADD.FTZ R61, R57, R51 ;  /* 0x00000033393d7221 */ /* 0x000fce0000010000 */
[----:B------:R-:W-:Y:S05]  /*1e10*/  WARPSYNC.COLLECTIVE R36, `(.L_x_604) ;  /* 0x0000000024087348 */ /* 0x000fea0003c00000 */
[----:B------:R0:W1:Y:S02]  /*1e20*/  SHFL.BFLY P1, R51, R50, R39, R37 ;  /* 0x0c00002732337389 */ /* 0x0000640000020025 */
[----:B01----:R-:W-:Y:S05]  /*1e30*/  ENDCOLLECTIVE ;  /* 0x000000000000791b */ /* 0x003fea0003800000 */
.L_x_604:
[----:B------:R-:W-:Y:S01]  /*1e40*/  MOV R50, R61 ;  /* 0x0000003d00327202 */ /* 0x000fe20000000f00 */
[----:B------:R-:W-:Y:S01]  /*1e50*/  HFMA2 R39, -RZ, RZ, 0, 2.384185791015625e-07 ;  /* 0x00000004ff277431 */ /* 0x000fe200000001ff */
[----:B------:R-:W-:-:S07]  /*1e60*/  MOV R38, R51 ;  /* 0x0000003300267202 */ /* 0x000fce0000000f00 */
[----:B------:R-:W-:Y:S05]  /*1e70*/  WARPSYNC.COLLECTIVE R36, `(.L_x_605) ;  /* 0x0000000024087348 */ /* 0x000fea0003c00000 */
[----:B------:R0:W1:Y:S02]  /*1e80*/  SHFL.BFLY P1, R51, R50, R39, R37 ;  /* 0x0c00002732337389 */ /* 0x0000640000020025 */
[----:B01----:R-:W-:Y:S05]  /*1e90*/  ENDCOLLECTIVE ;  /* 0x000000000000791b */ /* 0x003fea0003800000 */
.L_x_605:
[----:B------:R-:W-:-:S05]  /*1ea0*/  FADD.FTZ R59, R59, R38 ;  /* 0x000000263b3b7221 */ /* 0x000fca0000010000 */
[----:B------:R-:W-:Y:S01]  /*1eb0*/  MOV R50, R59 ;  /* 0x0000003b00327202 */ /* 0x000fe20000000f00 */
[----:B------:R-:W-:-:S07]  /*1ec0*/  FADD.FTZ R61, R61, R51 ;  /* 0x000000333d3d7221 */ /* 0x000fce0000010000 */
[----:B------:R-:W-:Y:S05]  /*1ed0*/  WARPSYNC.COLLECTIVE R36, `(.L_x_606) ;  /* 0x0000000024087348 */ /* 0x000fea0003c00000 */
[----:B------:R0:W1:Y:S02]  /*1ee0*/  SHFL.BFLY P1, R51, R50, R39, R37 ;  /* 0x0c00002732337389 */ /* 0x0000640000020025 */
[----:B01----:R-:W-:Y:S05]  /*1ef0*/  ENDCOLLECTIVE ;  /* 0x000000000000791b */ /* 0x003fea0003800000 */
.L_x_606:
[----:B------:R-:W-:Y:S01]  /*1f00*/  MOV R50, R61 ;  /* 0x0000003d00327202 */ /* 0x000fe20000000f00 */
[----:B------:R-:W-:Y:S01]  /*1f10*/  HFMA2 R39, -RZ, RZ, 0, 4.76837158203125e-07 ;  /* 0x00000008ff277431 */ /* 0x000fe200000001ff */
[----:B------:R-:W-:-:S07]  /*1f20*/  MOV R38, R51 ;  /* 0x0000003300267202 */ /* 0x000fce0000000f00 */
[----:B------:R-:W-:Y:S05]  /*1f30*/  WARPSYNC.COLLECTIVE R36, `(.L_x_607) ;  /* 0x0000000024087348 */ /* 0x000fea0003c00000 */
[----:B------:R0:W1:Y:S02]  /*1f40*/  SHFL.BFLY P1, R51, R50, R39, R37 ;  /* 0x0c00002732337389 */ /* 0x0000640000020025 */
[----:B01----:R-:W-:Y:S05]  /*1f50*/  ENDCOLLECTIVE ;  /* 0x000000000000791b */ /* 0x003fea0003800000 */
.L_x_607:
[----:B------:R-:W-:-:S05]  /*1f60*/  FADD.FTZ R38, R59, R38 ;  /* 0x000000263b267221 */ /* 0x000fca0000010000 */
[----:B------:R-:W-:Y:S01]  /*1f70*/  MOV R50, R38 ;  /* 0x0000002600327202 */ /* 0x000fe20000000f00 */
[----:B------:R-:W-:-:S07]  /*1f80*/  FADD.FTZ R57, R61, R51 ;  /* 0x000000333d397221 */ /* 0x000fce0000010000 */
[----:B------:R-:W-:Y:S05]  /*1f90*/  WARPSYNC.COLLECTIVE R36, `(.L_x_608) ;  /* 0x0000000024087348 */ /* 0x000fea0003c00000 */
[----:B------:R0:W1:Y:S02]  /*1fa0*/  SHFL.BFLY P1, R51, R50, R39, R37 ;  /* 0x0c00002732337389 */ /* 0x0000640000020025 */
[----:B01----:R-:W-:Y:S05]  /*1fb0*/  ENDCOLLECTIVE ;  /* 0x000000000000791b */ /* 0x003fea0003800000 */
.L_x_608:
[----:B------:R-:W-:Y:S01]  /*1fc0*/  MOV R50, R57 ;  /* 0x0000003900327202 */ /* 0x000fe20000000f00 */
[----:B------:R-:W-:Y:S01]  /*1fd0*/  HFMA2 R39, -RZ, RZ, 0, 9.5367431640625e-07 ;  /* 0x00000010ff277431 */ /* 0x000fe200000001ff */
[----:B------:R-:W-:-:S07]  /*1fe0*/  MOV R59, R51 ;  /* 0x00000033003b7202 */ /* 0x000fce0000000f00 */
[----:B------:R-:W-:Y:S05]  /*1ff0*/  WARPSYNC.COLLECTIVE R36, `(.L_x_609) ;  /* 0x0000000024087348 */ /* 0x000fea0003c00000 */
[----:B------:R0:W1:Y:S02]  /*2000*/  SHFL.BFLY P1, R51, R50, R39, R37 ;  /* 0x0c00002732337389 */ /* 0x0000640000020025 */
[----:B01----:R-:W-:Y:S05]  /*2010*/  ENDCOLLECTIVE ;  /* 0x000000000000791b */ /* 0x003fea0003800000 */
.L_x_609:
[----:B------:R-:W-:-:S05]  /*2020*/  FADD.FTZ R38, R38, R59 ;  /* 0x0000003b26267221 */ /* 0x000fca0000010000 */
[----:B------:R-:W-:Y:S02]  /*2030*/  MOV R50, R38 ;  /* 0x0000002600327202 */ /* 0x000fe40000000f00 */
[----:B------:R-:W-:-:S07]  /*2040*/  MOV R59, R51 ;  /* 0x00000033003b7202 */ /* 0x000fce0000000f00 */
[----:B------:R-:W-:Y:S05]  /*2050*/  WARPSYNC.COLLECTIVE R36, `(.L_x_610) ;  /* 0x0000000024087348 */ /* 0x000fea0003c00000 */
[----:B------:R0:W1:Y:S02]  /*2060*/  SHFL.BFLY P1, R51, R50, R39, R37 ;  /* 0x0c00002732337389 */ /* 0x0000640000020025 */
[----:B01----:R-:W-:Y:S05]  /*2070*/  ENDCOLLECTIVE ;  /* 0x000000000000791b */ /* 0x003fea0003800000 */
.L_x_610:
[----:B------:R-:W-:Y:S05]  /*2080*/  BRA `(.L_x_611) ;  /* 0xffffffe800947947 */ /* 0x000fea000383ffff */
.L_x_612:
        /* <DEDUP_REMOVED lines=15> */
.L_x_6356:


//--------------------- .text._ZN10layer_norm13ln_bwd_kernelINS_13Kernel_traitsI6__halfS2_S2_S2_fjLj256ELj1ELj4ELj1ELj16ENS_18Kernel_traits_baseILj256ES2_S2_S2_S2_fjLj128EEEEELb0ELb0ELb0ELb1EEEvNS_9BwdParamsE --------------------------
	.section	.text._ZN10layer_norm13ln_bwd_kernelINS_13Kernel_traitsI6__halfS2_S2_S2_fjLj256ELj1ELj4ELj1ELj16ENS_18Kernel_traits_baseILj256ES2_S2_S2_S2_fjLj128EEEEELb0ELb0ELb0ELb1EEEvNS_9BwdParamsE,"ax",@progbits
	.align	128
        .global         _ZN10layer_norm13ln_bwd_kernelINS_13Kernel_traitsI6__halfS2_S2_S2_fjLj256ELj1ELj4ELj1ELj16ENS_18Kernel_traits_baseILj256ES2_S2_S2_S2_fjLj128EEEEELb0ELb0ELb0ELb1EEEvNS_9BwdParamsE
        .type           _ZN10layer_norm13ln_bwd_kernelINS_13Kernel_traitsI6__halfS2_S2_S2_fjLj256ELj1ELj4ELj1ELj16ENS_18Kernel_traits_baseILj256ES2_S2_S2_S2_fjLj128EEEEELb0ELb0ELb0ELb1EEEvNS_9BwdParamsE,@function
        .size           _ZN10layer_norm13ln_bwd_kernelINS_13Kernel_traitsI6__halfS2_S2_S2_fjLj256ELj1ELj4ELj1ELj16ENS_18Kernel_traits_baseILj256ES2_S2_S2_S2_fjLj128EEEEELb0ELb0ELb0ELb1EEEvNS_9BwdParamsE,(.L_x_6357 - _ZN10layer_norm13ln_bwd_kernelINS_13Kernel_traitsI6__halfS2_S2_S2_fjLj256ELj1ELj4ELj1ELj16ENS_18Kernel_traits_baseILj256ES2_S2_S2_S2_fjLj128EEEEELb0ELb0ELb0ELb1EEEvNS_9BwdParamsE)
        .other          _ZN10layer_norm13ln_bwd_kernelINS_13Kernel_traitsI6__halfS2_S2_S2_fjLj256ELj1ELj4ELj1ELj16ENS_18Kernel_traits_baseILj256ES2_S2_S2_S2_fjLj128EEEEELb0ELb0ELb0ELb1EEEvNS_9BwdParamsE,@"STO_CUDA_ENTRY STV_DEFAULT"
_ZN10layer_norm13ln_bwd_kernelINS_13Kernel_traitsI6__halfS2_S2_S2_fjLj256ELj1ELj4ELj1ELj16ENS_18Kernel_traits_baseILj256ES2_S2_S2_S2_fjLj128EEEEELb0ELb0ELb0ELb1EEEvNS_9BwdParamsE:
.text._ZN10layer_norm13ln_bwd_kernelINS_13Kernel_traitsI6__halfS2_S2_S2_fjLj256ELj1ELj4ELj1ELj16ENS_18Kernel_traits_baseILj256ES2_S2_S2_S2_fjLj128EEEEELb0ELb0ELb0ELb1EEEvNS_9BwdParamsE:
        /* <DEDUP_REMOVED lines=38> */
[----:B0-----:R-:W-:Y:S01]  /*0260*/  CS2R R2, SRZ ;  /* 0x0000000000027805 */ /* 0x001fe2000001ff00 */
[--C-:B---3--:R-:W-:Y:S02]  /*0270*/  HADD2.F32 R45, -RZ, R4.reuse.H0_H0 ;  /* 0x20000004ff2d7230 */ /* 0x108fe40000004100 */
[----:B------:R-:W-:Y:S02]  /*0280*/  HADD2.F32 R44, -RZ, R4.H1_H1 ;  /* 0x30000004ff2c7230 */ /* 0x000fe40000004100 */
[--C-:B------:R-:W-:Y:S02]  /*0290*/  HADD2.F32 R43, -RZ, R5.reuse.H0_H0 ;  /* 0x20000005ff2b7230 */ /* 0x100fe40000004100 */
[----:B------:R-:W-:Y:S01]  /*02a0*/  HADD2.F32 R42, -RZ, R5.H1_H1 ;  /* 0x30000005ff2a7230 */ /* 0x000fe20000004100 */
[----:B------:R-:W-:Y:S01]  /*02b0*/  CS2R R4, SRZ ;  /* 0x0000000000047805 */ /* 0x000fe2000001ff00 */
[----:B------:R-:W-:-:S02]  /*02c0*/  HADD2.F32 R41, -RZ, R6.H0_H0 ;  /* 0x20000006ff297230 */ /* 0x000fc40000004100 */
[----:B------:R-:W-:Y:S02]  /*02d0*/  HADD2.F32 R40, -RZ, R6.H1_H1 ;  /* 0x30000006ff287230 */ /* 0x000fe40000004100 */
[--C-:B------:R-:W-:Y:S02]  /*02e0*/  HADD2.F32 R39, -RZ, R7.reuse.H0_H0 ;  /* 0x20000007ff277230 */ /* 0x100fe40000004100 */
[----:B------:R-:W-:Y:S01]  /*02f0*/  HADD2.F32 R38, -RZ, R7.H1_H1 ;  /* 0x30000007ff267230 */ /* 0x000fe20000004100 */
[----:B--2---:R-:W-:-:S07]  /*0300*/  CS2R R6, SRZ ;  /* 0x0000000000067805 */ /* 0x004fce000001ff00 */
.L_x_621:
        /* <DEDUP_REMOVED lines=9> */
[----:B0-----:R-:W-:-:S05]  /*03a0*/  @P0 IMAD.WIDE R54, R36, 0x2, R54 ;  /* 0x0000000224360825 */ /* 0x001fca00078e0236 */
[----:B------:R-:W4:Y:S02]  /*03b0*/  @P0 LDG.E.U16 R0, desc[UR8][R54.64] ;  /* 0x0000000836000981 */ /* 0x000f24000c1e1500 */
[----:B------:R-:W0:Y:S01]  /*03c0*/  LDC.64 R46, c[0x0][0x3c8] ;  /* 0x0000f200ff2e7b82 */ /* 0x000e220000000a00 */
[----:B-1----:R-:W-:-:S06]  /*03d0*/  IMAD.WIDE.U32 R20, R34, 0x10, R20 ;  /* 0x0000001022147825 */ /* 0x002fcc00078e0014 */
[----:B------:R-:W4:Y:S01]  /*03e0*/  LDG.E.128 R20, desc[UR8][R20.64] ;  /* 0x0000000814147981 */ /* 0x000f22000c1e1d00 */
[----:B--2---:R-:W-:-:S06]  /*03f0*/  IMAD.WIDE R52, R36, 0x4, R52 ;  /* 0x0000000424347825 */ /* 0x004fcc00078e0234 */
[----:B------:R-:W2:Y:S01]  /*0400*/  LDG.E R52, desc[UR8][R52.64] ;  /* 0x0000000834347981 */ /* 0x000ea2000c1e1900 */
[----:B---3--:R-:W-:-:S06]  /*0410*/  IMAD.WIDE.U32 R24, R34, 0x10, R24 ;  /* 0x0000001022187825 */ /* 0x008fcc00078e0018 */
[----:B------:R-:W3:Y:S01]  /*0420*/  LDG.E.128 R24, desc[UR8][R24.64] ;  /* 0x0000000818187981 */ /* 0x000ee2000c1e1d00 */
[----:B0-----:R-:W-:-:S05]  /*0430*/  IMAD.WIDE R50, R36, 0x4, R46 ;  /* 0x0000000424327825 */ /* 0x001fca00078e022e */
[----:B------:R0:W3:Y:S01]  /*0440*/  LDG.E R47, desc[UR8][R50.64] ;  /* 0x00000008322f7981 */ /* 0x0000e2000c1e1900 */
[----:B------:R-:W-:-:S04]  /*0450*/  ISETP.NE.U32.AND P1, PT, RZ, UR12, PT ;  /* 0x0000000cff007c0c */ /* 0x000fc8000bf25070 */
[----:B------:R-:W-:-:S13]  /*0460*/  ISETP.NE.AND.EX P1, PT, RZ, UR13, PT, P1 ;  /* 0x0000000dff007c0c */ /* 0x000fda000bf25310 */
[----:B------:R-:W1:Y:S01]  /*0470*/  @P1 LDC.64 R48, c[0x0][0x438] ;  /* 0x00010e00ff301b82 */ /* 0x000e620000000a00 */
[----:B------:R-:W-:Y:S02]  /*0480*/  ISETP.NE.AND P2, PT, R37, RZ, PT ;  /* 0x000000ff2500720c */ /* 0x000fe40003f45270 */
[----:B------:R-:W-:Y:S01]  /*0490*/  MOV R46, 0x3f800000 ;  /* 0x3f800000002e7802 */ /* 0x000fe20000000f00 */
[----:B-1----:R-:W-:-:S05]  /*04a0*/  @P1 IMAD.WIDE.U32 R48, R34, 0x10, R48 ;  /* 0x0000001022301825 */ /* 0x002fca00078e0030 */
[----:B-----5:R1:W5:Y:S01]  /*04b0*/  @P1 LDG.E.128 R12, desc[UR8][R48.64] ;  /* 0x00000008300c1981 */ /* 0x020362000c1e1d00 */
[----:B------:R-:W-:Y:S01]  /*04c0*/  UMOV UR6, 0xffffffff ;  /* 0xffffffff00067882 */ /* 0x000fe20000000000 */
[----:B------:R-:W-:-:S04]  /*04d0*/  ISETP.NE.U32.AND P1, PT, RZ, UR12, PT ;  /* 0x0000000cff007c0c */ /* 0x000fc8000bf25070 */
[----:B------:R-:W-:Y:S01]  /*04e0*/  ISETP.NE.AND.EX P1, PT, RZ, UR13, PT, P1 ;  /* 0x0000000dff007c0c */ /* 0x000fe2000bf25310 */
[----:B----4-:R-:W-:Y:S02]  /*04f0*/  @P0 HADD2.F32 R46, -RZ, R0.H0_H0 ;  /* 0x20000000ff2e0230 */ /* 0x010fe40000004100 */
[--C-:B------:R-:W-:Y:S02]  /*0500*/  HADD2.F32 R0, -RZ, R20.reuse.H0_H0 ;  /* 0x20000014ff007230 */ /* 0x100fe40000004100 */
[----:B------:R-:W-:Y:S02]  /*0510*/  HADD2.F32 R20, -RZ, R20.H1_H1 ;  /* 0x30000014ff147230 */ /* 0x000fe40000004100 */
[--C-:B------:R-:W-:Y:S01]  /*0520*/  HADD2.F32 R58, -RZ, R21.reuse.H1_H1 ;  /* 0x30000015ff3a7230 */ /* 0x100fe20000004100 */
[----:B--2---:R-:W-:Y:S01]  /*0530*/  FSEL R53, R52, RZ, !P2 ;  /* 0x000000ff34357208 */ /* 0x004fe20005000000 */
[----:B0-----:R-:W-:Y:S02]  /*0540*/  HADD2.F32 R50, -RZ, R21.H0_H0 ;  /* 0x20000015ff327230 */ /* 0x001fe40000004100 */
[----:B------:R-:W-:-:S02]  /*0550*/  HADD2.F32 R56, -RZ, R22.H0_H0 ;  /* 0x20000016ff387230 */ /* 0x000fc40000004100 */
[----:B------:R-:W-:Y:S02]  /*0560*/  HADD2.F32 R54, -RZ, R22.H1_H1 ;  /* 0x30000016ff367230 */ /* 0x000fe40000004100 */
[C---:B------:R-:W-:Y:S01]  /*0570*/  FADD.FTZ R55, -R53.reuse, R20 ;  /* 0x0000001435377221 */ /* 0x040fe20000010100 */
[--C-:B------:R-:W-:Y:S02]  /*0580*/  HADD2.F32 R52, -RZ, R23.reuse.H0_H0 ;  /* 0x20000017ff347230 */ /* 0x100fe40000004100 */
[C---:B------:R-:W-:Y:S01]  /*0590*/  FADD.FTZ R58, -R53.reuse, R58 ;  /* 0x0000003a353a7221 */ /* 0x040fe20000010100 */
[----:B------:R-:W-:Y:S02]  /*05a0*/  HADD2.F32 R22, -RZ, R23.H1_H1 ;  /* 0x30000017ff167230 */ /* 0x000fe40000004100 */
[C---:B------:R-:W-:Y:S01]  /*05b0*/  FADD.FTZ R0, -R53.reuse, R0 ;  /* 0x0000000035007221 */ /* 0x040fe20000010100 */
[--C-:B---3--:R-:W-:Y:S02]  /*05c0*/  HADD2.F32 R60, -RZ, R24.reuse.H0_H0 ;  /* 0x20000018ff3c7230 */ /* 0x108fe40000004100 */
[----:B------:R-:W-:Y:S01]  /*05d0*/  FADD.FTZ R50, -R53, R50 ;  /* 0x0000003235327221 */ /* 0x000fe20000010100 */
[----:B------:R-:W-:-:S02]  /*05e0*/  HADD2.F32 R24, -RZ, R24.H1_H1 ;  /* 0x30000018ff187230 */ /* 0x000fc40000004100 */
[----:B------:R-:W-:Y:S01]  /*05f0*/  FADD.FTZ R56, -R53, R56 ;  /* 0x0000003835387221 */ /* 0x000fe20000010100 */
[--C-:B------:R-:W-:Y:S02]  /*0600*/  HADD2.F32 R23, -RZ, R25.reuse.H1_H1 ;  /* 0x30000019ff177230 */ /* 0x100fe40000004100 */
[----:B------:R-:W-:Y:S01]  /*0610*/  FMUL.FTZ R55, R47, R55 ;  /* 0x000000372f377220 */ /* 0x000fe20000410000 */
[C---:B------:R-:W-:Y:S01]  /*0620*/  FADD.FTZ R54, -R53.reuse, R54 ;  /* 0x0000003635367221 */ /* 0x040fe20000010100 */
[C---:B------:R-:W-:Y:S01]  /*0630*/  FADD.FTZ R52, -R53.reuse, R52 ;  /* 0x0000003435347221 */ /* 0x040fe20000010100 */
[----:B------:R-:W-:Y:S01]  /*0640*/  FADD.FTZ R20, -R53, R22 ;  /* 0x0000001635147221 */ /* 0x000fe20000010100 */
[C---:B-1----:R-:W-:Y:S01]  /*0650*/  FMUL.FTZ R49, R47.reuse, R58 ;  /* 0x0000003a2f317220 */ /* 0x042fe20000410000 */
[----:B------:R-:W-:Y:S01]  /*0660*/  FMUL.FTZ R0, R47, R0 ;  /* 0x000000002f007220 */ /* 0x000fe20000410000 */
[----:B------:R-:W-:Y:S01]  /*0670*/  FMUL.FTZ R53, R45, R60 ;  /* 0x0000003c2d357220 */ /* 0x000fe20000410000 */
[----:B------:R-:W-:-:S02]  /*0680*/  HADD2.F32 R48, -RZ, R25.H0_H0 ;  /* 0x20000019ff307230 */ /* 0x000fc40000004100 */
[----:B------:R-:W-:Y:S01]  /*0690*/  FMUL.FTZ R51, R47, R50 ;  /* 0x000000322f337220 */ /* 0x000fe20000410000 */
[--C-:B------:R-:W-:Y:S02]  /*06a0*/  HADD2.F32 R25, -RZ, R26.reuse.H0_H0 ;  /* 0x2000001aff197230 */ /* 0x100fe40000004100 */
[----:B------:R-:W-:Y:S01]  /*06b0*/  FADD.FTZ R31, R24, R31 ;  /* 0x0000001f181f7221 */ /* 0x000fe20000010000 */
[----:B------:R-:W-:Y:S02]  /*06c0*/  HADD2.F32 R22, -RZ, R26.H1_H1 ;  /* 0x3000001aff167230 */ /* 0x000fe40000004100 */
        /* <DEDUP_REMOVED lines=13> */
[----:B------:R-:W-:-:S02]  /*07a0*/  HADD2.F32 R21, -RZ, R27.H0_H0 ;  /* 0x2000001bff157230 */ /* 0x000fc40000004100 */
[----:B------:R-:W-:Y:S02]  /*07b0*/  HADD2.F32 R57, -RZ, R27.H1_H1 ;  /* 0x3000001bff397230 */ /* 0x000fe40000004100 */
[----:B------:R-:W-:Y:S01]  /*07c0*/  FMUL.FTZ R27, R47, R56 ;  /* 0x000000382f1b7220 */ /* 0x000fe20000410000 */
[----:B------:R-:W-:Y:S01]  /*07d0*/  FADD.FTZ R59, R23, R48 ;  /* 0x00000030173b7221 */ /* 0x000fe20000010000 */
[----:B------:R-:W-:Y:S01]  /*07e0*/  FFMA.FTZ R54, R51, R48, R54 ;  /* 0x0000003033367223 */ /* 0x000fe20000010036 */
[----:B------:R-:W-:Y:S01]  /*07f0*/  FADD.FTZ R6, R25, R6 ;  /* 0x0000000619067221 */ /* 0x000fe20000010000 */
        /* <DEDUP_REMOVED lines=44> */
.L_x_633:
        /* <DEDUP_REMOVED lines=41> */
[----:B------:R-:W-:Y:S02]  /*0d50*/  F2FP.F16.F32.PACK_AB R23, R24, R53 ;  /* 0x000000351817723e */ /* 0x000fe400000000ff */
[----:B------:R-:W-:Y:S02]  /*0d60*/  F2FP.F16.F32.PACK_AB R22, R51, R22 ;  /* 0x000000163316723e */ /* 0x000fe400000000ff */
[----:B------:R-:W-:Y:S02]  /*0d70*/  F2FP.F16.F32.PACK_AB R21, R0, R21 ;  /* 0x000000150015723e */ /* 0x000fe400000000ff */
[----:B------:R-:W-:Y:S01]  /*0d80*/  F2FP.F16.F32.PACK_AB R20, R25, R20 ;  /* 0x000000141914723e */ /* 0x000fe200000000ff */
[----:B------:R-:W-:Y:S06]  /*0d90*/  BRA `(.L_x_619) ;  /* 0x0000000800247947 */ /* 0x000fec0003800000 */
.L_x_618:
        /* <DEDUP_REMOVED lines=28> */
[C---:B------:R-:W-:Y:S01]  /*0f60*/  F2FP.F16.F32.PACK_AB R18, R47.reuse, R23 ;  /* 0x000000172f12723e */ /* 0x040fe200000000ff */
[-C--:B------:R-:W-:Y:S01]  /*0f70*/  FMUL.FTZ R47, R47, R46.reuse ;  /* 0x0000002e2f2f7220 */ /* 0x080fe20000410000 */
[-C--:B------:R-:W-:Y:S01]  /*0f80*/  FMUL.FTZ R0, R17, R46.reuse ;  /* 0x0000002e11007220 */ /* 0x080fe20000410000 */
[-C--:B------:R-:W-:Y:S01]  /*0f90*/  FMUL.FTZ R27, R26, R46.reuse ;  /* 0x0000002e1a1b7220 */ /* 0x080fe20000410000 */
[-C--:B------:R-:W-:Y:S01]  /*0fa0*/  FMUL.FTZ R20, R21, R46.reuse ;  /* 0x0000002e15147220 */ /* 0x080fe20000410000 */
[C---:B------:R-:W-:Y:S01]  /*0fb0*/  FMUL.FTZ R25, R16.reuse, R46 ;  /* 0x0000002e10197220 */ /* 0x040fe20000410000 */
[----:B------:R-:W-:-:S02]  /*0fc0*/  F2FP.F16.F32.PACK_AB R16, R16, R21 ;  /* 0x000000151010723e */ /* 0x000fc400000000ff */
[----:B------:R-:W-:Y:S02]  /*0fd0*/  F2FP.F16.F32.PACK_AB R17, R26, R17 ;  /* 0x000000111a11723e */ /* 0x000fe400000000ff */
[----:B------:R-:W-:Y:S02]  /*0fe0*/  F2FP.F16.F32.PACK_AB R23, R49, R24 ;  /* 0x000000183117723e */ /* 0x000fe400000000ff */
[----:B------:R-:W-:Y:S02]  /*0ff0*/  F2FP.F16.F32.PACK_AB R22, R47, R22 ;  /* 0x000000162f16723e */ /* 0x000fe400000000ff */
[----:B------:R-:W-:Y:S02]  /*1000*/  F2FP.F16.F32.PACK_AB R21, R27, R0 ;  /* 0x000000001b15723e */ /* 0x000fe400000000ff */
[----:B------:R-:W-:Y:S01]  /*1010*/  F2FP.F16.F32.PACK_AB R20, R25, R20 ;  /* 0x000000141914723e */ /* 0x000fe200000000ff */
[----:B------:R-:W-:Y:S06]  /*1020*/  BRA `(.L_x_619) ;  /* 0x0000000400807947 */ /* 0x000fec0003800000 */
.L_x_617:
        /* <DEDUP_REMOVED lines=11> */
[----:B------:R-:W-:Y:S01]  /*10e0*/  FFMA.FTZ R20, R20, R59, R52 ;  /* 0x0000003b14147223 */ /* 0x000fe20000010034 */
[----:B------:R-:W-:Y:S01]  /*10f0*/  FADD.FTZ R51, R48, -R51 ;  /* 0x8000003330337221 */ /* 0x000fe20000010000 */
[----:B-----5:R-:W-:-:S02]  /*1100*/  HADD2.F32 R25, -RZ, R12.H1_H1 ;  /* 0x3000000cff197230 */ /* 0x020fc40000004100 */
[----:B------:R-:W-:Y:S01]  /*1110*/  FADD.FTZ R50, R50, -R55 ;  /* 0x8000003732327221 */ /* 0x000fe20000010000 */
[----:B------:R-:W-:Y:S02]  /*1120*/  HADD2.F32 R48, -RZ, R12.H0_H0 ;  /* 0x2000000cff307230 */ /* 0x000fe40000004100 */
[----:B------:R-:W-:Y:S01]  /*1130*/  FADD.FTZ R0, R53, -R0 ;  /* 0x8000000035007221 */ /* 0x000fe20000010000 */
[--C-:B------:R-:W-:Y:S02]  /*1140*/  HADD2.F32 R52, -RZ, R13.reuse.H0_H0 ;  /* 0x2000000dff347230 */ /* 0x100fe40000004100 */
[----:B------:R-:W-:Y:S01]  /*1150*/  FADD.FTZ R24, R21, -R24 ;  /* 0x8000001815187221 */ /* 0x000fe20000010000 */
[C---:B------:R-:W-:Y:S01]  /*1160*/  FFMA.FTZ R21, R47.reuse, R50, R25 ;  /* 0x000000322f157223 */ /* 0x040fe20000010019 */
[----:B------:R-:W-:Y:S01]  /*1170*/  FADD.FTZ R26, R26, -R49 ;  /* 0x800000311a1a7221 */ /* 0x000fe20000010000 */
[C---:B------:R-:W-:Y:S01]  /*1180*/  FFMA.FTZ R23, R47.reuse, R0, R48 ;  /* 0x000000002f177223 */ /* 0x040fe20000010030 */
[----:B------:R-:W-:Y:S01]  /*1190*/  FFMA.FTZ R25, R47, R51, R52 ;  /* 0x000000332f197223 */ /* 0x000fe20000010034 */
[----:B------:R-:W-:Y:S01]  /*11a0*/  FADD.FTZ R57, R57, -R20 ;  /* 0x8000001439397221 */ /* 0x000fe20000010000 */
[----:B------:R-:W-:-:S02]  /*11b0*/  HADD2.F32 R0, -RZ, R13.H1_H1 ;  /* 0x3000000dff007230 */ /* 0x000fc40000004100 */
[----:B------:R-:W-:Y:S01]  /*11c0*/  FADD.FTZ R22, R22, -R27 ;  /* 0x8000001b16167221 */ /* 0x000fe20000010000 */
[--C-:B------:R-:W-:Y:S02]  /*11d0*/  HADD2.F32 R49, -RZ, R14.reuse.H0_H0 ;  /* 0x2000000eff317230 */ /* 0x100fe40000004100 */
[----:B------:R-:W-:Y:S02]  /*11e0*/  HADD2.F32 R51, -RZ, R14.H1_H1 ;  /* 0x3000000eff337230 */ /* 0x000fe40000004100 */
[C---:B------:R-:W-:Y:S01]  /*11f0*/  FFMA.FTZ R27, R47.reuse, R26, R0 ;  /* 0x0000001a2f1b7223 */ /* 0x040fe20000010000 */
[--C-:B------:R-:W-:Y:S02]  /*1200*/  HADD2.F32 R53, -RZ, R15.reuse.H0_H0 ;  /* 0x2000000fff357230 */ /* 0x100fe40000004100 */
[C---:B------:R-:W-:Y:S01]  /*1210*/  FFMA.FTZ R49, R47.reuse, R54, R49 ;  /* 0x000000362f317223 */ /* 0x040fe20000010031 */
[----:B------:R-:W-:Y:S02]  /*1220*/  HADD2.F32 R20, -RZ, R15.H1_H1 ;  /* 0x3000000fff147230 */ /* 0x000fe40000004100 */
[----:B------:R-:W-:Y:S01]  /*1230*/  FFMA.FTZ R51, R47, R22, R51 ;  /* 0x000000162f337223 */ /* 0x000fe20000010033 */
[----:B------:R-:W-:Y:S01]  /*1240*/  FMUL.FTZ R0, R25, R46 ;  /* 0x0000002e19007220 */ /* 0x000fe20000410000 */
[----:B------:R-:W-:Y:S01]  /*1250*/  FFMA.FTZ R53, R47, R24, R53 ;  /* 0x000000182f357223 */ /* 0x000fe20000010035 */
[-C--:B------:R-:W-:Y:S01]  /*1260*/  FMUL.FTZ R22, R49, R46.reuse ;  /* 0x0000002e31167220 */ /* 0x080fe20000410000 */
[----:B------:R-:W-:Y:S01]  /*1270*/  FFMA.FTZ R47, R47, R57, R20 ;  /* 0x000000392f2f7223 */ /* 0x000fe20000010014 */
        /* <DEDUP_REMOVED lines=11> */
.L_x_620:
        /* <DEDUP_REMOVED lines=9> */
[--C-:B-----5:R-:W-:Y:S02]  /*13c0*/  HADD2.F32 R20, -RZ, R12.reuse.H0_H0 ;  /* 0x2000000cff147230 */ /* 0x120fe40000004100 */
[----:B------:R-:W-:Y:S01]  /*13d0*/  FADD.FTZ R16, R53, -R16 ;  /* 0x8000001035107221 */ /* 0x000fe20000010000 */
[----:B------:R-:W-:-:S02]  /*13e0*/  HADD2.F32 R17, -RZ, R12.H1_H1 ;  /* 0x3000000cff117230 */ /* 0x000fc40000004100 */
[----:B------:R-:W-:Y:S01]  /*13f0*/  FADD.FTZ R50, R50, -R55 ;  /* 0x8000003732327221 */ /* 0x000fe20000010000 */
[----:B------:R-:W-:Y:S02]  /*1400*/  HADD2.F32 R19, -RZ, R13.H0_H0 ;  /* 0x2000000dff137230 */ /* 0x000fe40000004100 */
[----:B------:R-:W-:Y:S01]  /*1410*/  FADD.FTZ R48, R48, -R51 ;  /* 0x8000003330307221 */ /* 0x000fe20000010000 */
[----:B------:R-:W-:Y:S01]  /*1420*/  FADD.FTZ R0, R21, -R0 ;  /* 0x8000000015007221 */ /* 0x000fe20000010000 */
[----:B------:R-:W-:Y:S01]  /*1430*/  FADD.FTZ R26, R26, -R49 ;  /* 0x800000311a1a7221 */ /* 0x000fe20000010000 */
[----:B------:R-:W-:Y:S01]  /*1440*/  FADD.FTZ R18, R25, -R18 ;  /* 0x8000001219127221 */ /* 0x000fe20000010000 */
[C---:B------:R-:W-:Y:S01]  /*1450*/  FFMA.FTZ R21, R47.reuse, R16, R20 ;  /* 0x000000102f157223 */ /* 0x040fe20000010014 */
[----:B------:R-:W-:Y:S01]  /*1460*/  FFMA.FTZ R16, R47, R50, R17 ;  /* 0x000000322f107223 */ /* 0x000fe20000010011 */
[--C-:B------:R-:W-:Y:S02]  /*1470*/  HADD2.F32 R20, -RZ, R15.reuse.H0_H0 ;  /* 0x2000000fff147230 */ /* 0x100fe40000004100 */
[----:B------:R-:W-:Y:S01]  /*1480*/  FADD.FTZ R52, R57, -R52 ;  /* 0x8000003439347221 */ /* 0x000fe20000010000 */
[----:B------:R-:W-:-:S02]  /*1490*/  HADD2.F32 R49, -RZ, R15.H1_H1 ;  /* 0x3000000fff317230 */ /* 0x000fc40000004100 */
[C---:B------:R-:W-:Y:S01]  /*14a0*/  FFMA.FTZ R17, R47.reuse, R48, R19 ;  /* 0x000000302f117223 */ /* 0x040fe20000010013 */
[--C-:B------:R-:W-:Y:S02]  /*14b0*/  HADD2.F32 R23, -RZ, R14.reuse.H0_H0 ;  /* 0x2000000eff177230 */ /* 0x100fe40000004100 */
[C---:B------:R-:W-:Y:S01]  /*14c0*/  FFMA.FTZ R27, R47.reuse, R0, R20 ;  /* 0x000000002f1b7223 */ /* 0x040fe20000010014 */
[----:B------:R-:W-:Y:S02]  /*14d0*/  HADD2.F32 R25, -RZ, R14.H1_H1 ;  /* 0x3000000eff197230 */ /* 0x000fe40000004100 */
[C---:B------:R-:W-:Y:S01]  /*14e0*/  FFMA.FTZ R49, R47.reuse, R52, R49 ;  /* 0x000000342f317223 */ /* 0x040fe20000010031 */
[----:B------:R-:W-:Y:S02]  /*14f0*/  HADD2.F32 R19, -RZ, R13.H1_H1 ;  /* 0x3000000dff137230 */ /* 0x000fe40000004100 */
[----:B------:R-:W-:Y:S01]  /*1500*/  FFMA.FTZ R23, R47, R18, R23 ;  /* 0x000000122f177223 */ /* 0x000fe20000010017 */
[----:B------:R-:W-:Y:S01]  /*1510*/  FMUL.FTZ R24, R27, R46 ;  /* 0x0000002e1b187220 */ /* 0x000fe20000410000 */
[----:B------:R-:W-:Y:S01]  /*1520*/  FFMA.FTZ R25, R47, R22, R25 ;  /* 0x000000162f197223 */ /* 0x000fe20000010019 */
[----:B------:R-:W-:Y:S01]  /*1530*/  FMUL.FTZ R0, R17, R46 ;  /* 0x0000002e11007220 */ /* 0x000fe20000410000 */
[----:B------:R-:W-:Y:S01]  /*1540*/  FFMA.FTZ R26, R47, R26, R19 ;  /* 0x0000001a2f1a7223 */ /* 0x000fe20000010013 */
[----:B------:R-:W-:Y:S01]  /*1550*/  F2FP.F16.F32.PACK_AB R19, R49, R27 ;  /* 0x0000001b3113723e */ /* 0x000fe200000000ff */
[CC--:B------:R-:W-:Y:S01]  /*1560*/  FMUL.FTZ R47, R25.reuse, R46.reuse ;  /* 0x0000002e192f7220 */ /* 0x0c0fe20000410000 */
[----:B------:R-:W-:Y:S01]  /*1570*/  F2FP.F16.F32.PACK_AB R18, R25, R23 ;  /* 0x000000171912723e */ /* 0x000fe200000000ff */
        /* <DEDUP_REMOVED lines=10> */
[----:B------:R-:W-:-:S07]  /*1620*/  F2FP.F16.F32.PACK_AB R20, R25, R20 ;  /* 0x000000141914723e */ /* 0x000fce00000000ff */
.L_x_619:
        /* <DEDUP_REMOVED lines=13> */
.L_x_615:
        /* <DEDUP_REMOVED lines=16> */
.L_x_614:
[----:B------:R-:W-:Y:S05]  /*1800*/  BSYNC B0 ;  /* 0x0000000000007941 */ /* 0x000fea0003800000 */
.L_x_613:
        /* <DEDUP_REMOVED lines=61> */
.L_x_616:
[----:B------:R-:W-:Y:S01]  /*1be0*/  HFMA2 R61, -RZ, RZ, 0, 5.9604644775390625e-08 ;  /* 0x00000001ff3d7431 */ /* 0x000fe200000001ff */
[----:B------:R-:W-:Y:S01]  /*1bf0*/  BSSY B2, `(.L_x_622) ;  /* 0x0000006000027945 */ /* 0x000fe20003800000 */
[----:B------:R-:W-:Y:S02]  /*1c00*/  MOV R58, 0x1f ;  /* 0x0000001f003a7802 */ /* 0x000fe40000000f00 */
[----:B------:R-:W-:-:S07]  /*1c10*/  MOV R56, 0xffffffff ;  /* 0xffffffff00387802 */ /* 0x000fce0000000f00 */
[----:B-----5:R-:W-:Y:S05]  /*1c20*/  WARPSYNC.COLLECTIVE R56, `(.L_x_623) ;  /* 0x0000000038087348 */ /* 0x020fea0003c00000 */
[----:B------:R0:W1:Y:S02]  /*1c30*/  SHFL.BFLY P3, R61, R60, R61, R58 ;  /* 0x0c00003d3c3d7389 */ /* 0x000064000006003a */
[----:B01---5:R-:W-:Y:S05]  /*1c40*/  ENDCOLLECTIVE ;  /* 0x000000000000791b */ /* 0x023fea0003800000 */
.L_x_623:
[----:B------:R-:W-:Y:S05]  /*1c50*/  BSYNC B2 ;  /* 0x0000000000027941 */ /* 0x000fea0003800000 */
.L_x_622:
        /* <DEDUP_REMOVED lines=8> */
.L_x_624:
[----:B------:R-:W-:Y:S02]  /*1ce0*/  MOV R60, R54 ;  /* 0x00000036003c7202 */ /* 0x000fe40000000f00 */
[----:B------:R-:W-:Y:S01]  /*1cf0*/  MOV R52, R61 ;  /* 0x0000003d00347202 */ /* 0x000fe20000000f00 */
[----:B------:R-:W-:-:S04]  /*1d00*/  HFMA2 R61, -RZ, RZ, 0, 1.1920928955078125e-07 ;  /* 0x00000002ff3d7431 */ /* 0x000fc800000001ff */
[----:B------:R-:W-:-:S07]  /*1d10*/  FADD.FTZ R59, R59, R52 ;  /* 0x000000343b3b7221 */ /* 0x000fce0000010000 */
[----:B------:R-:W-:Y:S05]  /*1d20*/  WARPSYNC.COLLECTIVE R56, `(.L_x_625) ;  /* 0x0000000038087348 */ /* 0x000fea0003c00000 */
[----:B------:R0:W1:Y:S02]  /*1d30*/  SHFL.BFLY P3, R61, R60, R61, R58 ;  /* 0x0c00003d3c3d7389 */ /* 0x000064000006003a */
[----:B01----:R-:W-:Y:S05]  /*1d40*/  ENDCOLLECTIVE ;  /* 0x000000000000791b */ /* 0x003fea0003800000 */
.L_x_625:
[----:B------:R-:W-:Y:S02]  /*1d50*/  MOV R60, R59 ;  /* 0x0000003b003c7202 */ /* 0x000fe40000000f00 */
[----:B------:R-:W-:Y:S01]  /*1d60*/  MOV R52, R61 ;  /* 0x0000003d00347202 */ /* 0x000fe20000000f00 */
[----:B------:R-:W-:-:S04]  /*1d70*/  HFMA2 R61, -RZ, RZ, 0, 1.1920928955078125e-07 ;  /* 0x00000002ff3d7431 */ /* 0x000fc800000001ff */
[----:B------:R-:W-:-:S07]  /*1d80*/  FADD.FTZ R52, R54, R52 ;  /* 0x0000003436347221 */ /* 0x000fce0000010000 */
[----:B------:R-:W-:Y:S05]  /*1d90*/  WARPSYNC.COLLECTIVE R56, `(.L_x_626) ;  /* 0x0000000038087348 */ /* 0x000fea0003c00000 */
[----:B------:R0:W1:Y:S02]  /*1da0*/  SHFL.BFLY P3, R61, R60, R61, R58 ;  /* 0x0c00003d3c3d7389 */ /* 0x000064000006003a */
[----:B01----:R-:W-:Y:S05]  /*1db0*/  ENDCOLLECTIVE ;  /* 0x000000000000791b */ /* 0x003fea0003800000 */
.L_x_626:
[----:B------:R-:W-:Y:S01]  /*1dc0*/  MOV R60, R52 ;  /* 0x00000034003c7202 */ /* 0x000fe20000000f00 */
[----:B------:R-:W-:Y:S01]  /*1dd0*/  FADD.FTZ R59, R59, R61 ;  /* 0x0000003d3b3b7221 */ /* 0x000fe20000010000 */
[----:B------:R-:W-:-:S07]  /*1de0*/  HFMA2 R61, -RZ, RZ, 0, 2.384185791015625e-07 ;  /* 0x00000004ff3d7431 */ /* 0x000fce00000001ff */
[----:B------:R-:W-:Y:S05]  /*1df0*/  WARPSYNC.COLLECTIVE R56, `(.L_x_627) ;  /* 0x0000000038087348 */ /* 0x000fea0003c00000 */
[----:B------:R0:W1:Y:S02]  /*1e00*/  SHFL.BFLY P3, R61, R60, R61, R58 ;  /* 0x0c00003d3c3d7389 */ /* 0x000064000006003a */
[----:B01----:R-:W-:Y:S05]  /*1e10*/  ENDCOLLECTIVE ;  /* 0x000000000000791b */ /* 0x003fea0003800000 */
.L_x_627:
[----:B------:R-:W-:Y:S02]  /*1e20*/  MOV R60, R59 ;  /* 0x0000003b003c7202 */ /* 0x000fe40000000f00 */
[----:B------:R-:W-:Y:S01]  /*1e30*/  MOV R54, R61 ;  /* 0x0000003d00367202 */ /* 0x000fe20000000f00 */
[----:B------:R-:W-:-:S04]  /*1e40*/  HFMA2 R61, -RZ, RZ, 0, 2.384185791015625e-07 ;  /* 0x00000004ff3d7431 */ /* 0x000fc800000001ff */
[----:B------:R-:W-:-:S07]  /*1e50*/  FADD.FTZ R52, R52, R54 ;  /* 0x0000003634347221 */ /* 0x000fce0000010000 */
[----:B------:R-:W-:Y:S05]  /*1e60*/  WARPSYNC.COLLECTIVE R56, `(.L_x_628) ;  /* 0x0000000038087348 */ /* 0x000fea0003c00000 */
[----:B------:R0:W1:Y:S02]  /*1e70*/  SHFL.BFLY P3, R61, R60, R61, R58 ;  /* 0x0c00003d3c3d7389 */ /* 0x000064000006003a */
[----:B01----:R-:W-:Y:S05]  /*1e80*/  ENDCOLLECTIVE ;  /* 0x000000000000791b */ /* 0x003fea0003800000 */
.L_x_628:
[----:B------:R-:W-:Y:S01]  /*1e90*/  MOV R60, R52 ;  /* 0x00000034003c7202 */ /* 0x000fe20000000f00 */
[----:B------:R-:W-:Y:S01]  /*1ea0*/  FADD.FTZ R54, R59, R61 ;  /* 0x0000003d3b367221 */ /* 0x000fe20000010000 */
[----:B------:R-:W-:-:S07]  /*1eb0*/  HFMA2 R61, -RZ, RZ, 0, 4.76837158203125e-07 ;  /* 0x00000008ff3d7431 */ /* 0x000fce00000001ff */
[----:B------:R-:W-:Y:S05]  /*1ec0*/  WARPSYNC.COLLECTIVE R56, `(.L_x_629) ;  /* 0x0000000038087348 */ /* 0x000fea0003c00000 */
[----:B------:R0:W1:Y:S02]  /*1ed0*/  SHFL.BFLY P3, R61, R60, R61, R58 ;  /* 0x0c00003d3c3d7389 */ /* 0x000064000006003a */
[----:B01----:R-:W-:Y:S05]  /*1ee0*/  ENDCOLLECTIVE ;  /* 0x000000000000791b */ /* 0x003fea0003800000 */
.L_x_629:
[----:B------:R-:W-:Y:S01]  /*1ef0*/  MOV R60, R54 ;  /* 0x00000036003c7202 */ /* 0x000fe20000000f00 */
[----:B------:R-:W-:Y:S01]  /*1f00*/  FADD.FTZ R52, R52, R61 ;  /* 0x0000003d34347221 */ /* 0x000fe20000010000 */
[----:B------:R-:W-:-:S07]  /*1f10*/  HFMA2 R61, -RZ, RZ, 0, 4.76837158203125e-07 ;  /* 0x00000008ff3d7431 */ /* 0x000fce00000001ff */
[----:B------:R-:W-:Y:S05]  /*1f20*/  WARPSYNC.COLLECTIVE R56, `(.L_x_630) ;  /* 0x0000000038087348 */ /* 0x000fea0003c00000 */
[----:B------:R0:W1:Y:S02]  /*1f30*/  SHFL.BFLY P3, R61, R60, R61, R58 ;  /* 0x0c00003d3c3d7389 */ /* 0x000064000006003a */
[----:B01----:R-:W-:Y:S05]  /*1f40*/  ENDCOLLECTIVE ;  /* 0x000000000000791b */ /* 0x003fea0003800000 */
.L_x_630:
[----:B------:R-:W-:Y:S02]  /*1f50*/  MOV R60, R52 ;  /* 0x00000034003c7202 */ /* 0x000fe40000000f00 */
[----:B------:R-:W-:Y:S01]  /*1f60*/  MOV R59, R61 ;  /* 0x0000003d003b7202 */ /* 0x000fe20000000f00 */
[----:B------:R-:W-:-:S04]  /*1f70*/  HFMA2 R61, -RZ, RZ, 0, 9.5367431640625e-07 ;  /* 0x00000010ff3d7431 */ /* 0x000fc800000001ff */
[----:B------:R-:W-:-:S07]  /*1f80*/  FADD.FTZ R54, R54, R59 ;  /* 0x0000003b36367221 */ /* 0x000fce0000010000 */
[----:B------:R-:W-:Y:S05]  /*1f90*/  WARPSYNC.COLLECTIVE R56, `(.L_x_631) ;  /* 0x0000000038087348 */ /* 0x000fea0003c00000 */
[----:B------:R0:W1:Y:S02]  /*1fa0*/  SHFL.BFLY P3, R61, R60, R61, R58 ;  /* 0x0c00003d3c3d7389 */ /* 0x000064000006003a */
[----:B01----:R-:W-:Y:S05]  /*1fb0*/  ENDCOLLECTIVE ;  /* 0x000000000000791b */ /* 0x003fea0003800000 */
.L_x_631:
[----:B------:R-:W-:Y:S02]  /*1fc0*/  MOV R60, R54 ;  /* 0x00000036003c7202 */ /* 0x000fe40000000f00 */
[----:B------:R-:W-:Y:S01]  /*1fd0*/  MOV R59, R61 ;  /* 0x0000003d003b7202 */ /* 0x000fe20000000f00 */
[----:B------:R-:W-:-:S07]  /*1fe0*/  HFMA2 R61, -RZ, RZ, 0, 9.5367431640625e-07 ;  /* 0x00000010ff3d7431 */ /* 0x000fce00000001ff */
[----:B------:R-:W-:Y:S05]  /*1ff0*/  WARPSYNC.COLLECTIVE R56, `(.L_x_632) ;  /* 0x0000000038087348 */ /* 0x000fea0003c00000 */
[----:B------:R0:W1:Y:S02]  /*2000*/  SHFL.BFLY P3, R61, R60, R61, R58 ;  /* 0x0c00003d3c3d7389 */ /* 0x000064000006003a */
[----:B01----:R-:W-:Y:S05]  /*2010*/  ENDCOLLECTIVE ;  /* 0x000000000000791b */ /* 0x003fea0003800000 */
.L_x_632:
[----:B------:R-:W-:Y:S05]  /*2020*/  BRA `(.L_x_633) ;  /* 0xffffffe800a47947 */ /* 0x000fea000383ffff */
.L_x_634:
        /* <DEDUP_REMOVED lines=13> */
.L_x_6357:


//--------------------- .text._ZN10layer_norm13ln_bwd_kernelINS_13Kernel_traitsI6__halfS2_S2_S2_fjLj256ELj1ELj4ELj1ELj16ENS_18Kernel_traits_baseILj256ES2_S2_S2_S2_fjLj128EEEEELb0ELb0ELb1ELb0EEEvNS_9BwdParamsE --------------------------
	.section	.text._ZN10layer_norm13ln_bwd_kernelINS_13Kernel_traitsI6__halfS2_S2_S2_fjLj256ELj1ELj4ELj1ELj16ENS_18Kernel_traits_baseILj256ES2_S2_S2_S2_fjLj128EEEEELb0ELb0ELb1ELb0EEEvNS_9BwdParamsE,"ax",@progbits
	.align	128
        .global         _ZN10layer_norm13ln_bwd_kernelINS_13Kernel_traitsI6__halfS2_S2_S2_fjLj256ELj1ELj4ELj1ELj16ENS_18Kernel_traits_baseILj256ES2_S2_S2_S2_fjLj128EEEEELb0ELb0ELb1ELb0EEEvNS_9BwdParamsE
        .type           _ZN10layer_norm13ln_bwd_kernelINS_13Kernel_traitsI6__halfS2_S2_S2_fjLj256ELj1ELj4ELj1ELj16ENS_18Kernel_traits_baseILj256ES2_S2_S2_S2_fjLj128EEEEELb0ELb0ELb1ELb0EEEvNS_9BwdParamsE,@function
        .size           _ZN10layer_norm13ln_bwd_kernelINS_13Kernel_traitsI6__halfS2_S2_S2_fjLj256ELj1ELj4ELj1ELj16ENS_18Kernel_traits_baseILj256ES2_S2_S2_S2_fjLj128EEEEELb0ELb0ELb1ELb0EEEvNS_9BwdParamsE,(.L_x_6358 - _ZN10layer_norm13ln_bwd_kernelINS_13Kernel_traitsI6__halfS2_S2_S2_fjLj256ELj1ELj4ELj1ELj16ENS_18Kernel_traits_baseILj256ES2_S2_S2_S2_fjLj128EEEEELb0ELb0ELb1ELb0EEEvNS_9BwdParamsE)
        .other          _ZN10layer_norm13ln_bwd_kernelINS_13Kernel_traitsI6__halfS2_S2_S2_fjLj256ELj1ELj4ELj1ELj16ENS_18Kernel_traits_baseILj256ES2_S2_S2_S2_fjLj128EEEEELb0ELb0ELb1ELb0EEEvNS_9BwdParamsE,@"STO_CUDA_ENTRY STV_DEFAULT"
_ZN10layer_norm13ln_bwd_kernelINS_13Kernel_traitsI6__halfS2_S2_S2_fjLj256ELj1ELj4ELj1ELj16ENS_18Kernel_traits_baseILj256ES2_S2_S2_S2_fjLj128EEEEELb0ELb0ELb1ELb0EEEvNS_9BwdParamsE:
.text._ZN10layer_norm13ln_bwd_kernelINS_13Kernel_traitsI6__halfS2_S2_S2_fjLj256ELj1ELj4ELj1ELj16ENS_18Kernel_traits_baseILj256ES2_S2_S2_S2_fjLj128EEEEELb0ELb0ELb1ELb0EEEvNS_9BwdParamsE:
        /* <DEDUP_REMOVED lines=40> */
.L_x_649:
        /* <DEDUP_REMOVED lines=15> */
[----:B------:R-:W-:-:S13]  /*0370*/  ISETP.GE.U32.AND P1, PT, R2, 0x20, PT ;  /* 0x000000200200780c */ /* 0x000fda0003f26070 */
[----:B------:R-:W-:Y:S05]  /*0380*/  @!P1 BRA `(.L_x_639) ;  /* 0x0000000400c49947 */ /* 0x000fea0003800000 */
[----:B------:R-:W-:Y:S01]  /*0390*/  IMAD R3, R4, UR10, RZ ;  /* 0x0000000a04037c24 */ /* 0x000fe2000f8e02ff */
[----:B------:R-:W0:Y:S01]  /*03a0*/  LDC.64 R8, c[0x0][0x3a8] ;  /* 0x0000ea00ff087b82 */ /* 0x000e220000000a00 */
[----:B------:R-:W-:Y:S01]  /*03b0*/  IADD3 R5, PT, PT, R54, -0x1, RZ ;  /* 0xffffffff36057810 */ /* 0x000fe20007ffe0ff */
[----:B------:R-:W-:Y:S02]  /*03c0*/  IMAD.WIDE R60, R4, 0x4, R60 ;  /* 0x00000004043c7825 */ /* 0x000fe400078e023c */
[----:B------:R-:W-:Y:S02]  /*03d0*/  SHF.R.S32.HI R6, RZ, 0x1f, R3 ;  /* 0x0000001fff067819 */ /* 0x000fe40000011403 */
[----:B------:R-:W-:Y:S01]  /*03e0*/  IMAD R5, R5, UR10, RZ ;  /* 0x0000000a05057c24 */ /* 0x000fe2000f8e02ff */
[----:B------:R-:W2:Y:S01]  /*03f0*/  LDG.E R58, desc[UR6][R60.64] ;  /* 0x000000063c3a7981 */ /* 0x000ea2000c1e1900 */
[----:B------:R-:W-:Y:S02]  /*0400*/  LEA.HI R3, R6, R3, RZ, 0x3 ;  /* 0x0000000306037211 */ /* 0x000fe400078f18ff */
[----:B------:R-:W1:Y:S01]  /*0410*/  LDC.64 R6, c[0x0][0x428] ;  /* 0x00010a00ff067b82 */ /* 0x000e620000000a00 */
[----:B------:R-:W-:-:S02]  /*0420*/  SHF.R.S32.HI R44, RZ, 0x1f, R5 ;  /* 0x0000001fff2c7819 */ /* 0x000fc40000011405 */
[----:B------:R-:W-:Y:S02]  /*0430*/  LEA.HI.SX32 R3, R3, R0, 0x1d ;  /* 0x0000000003037211 */ /* 0x000fe400078feaff */
[----:B------:R-:W-:-:S04]  /*0440*/  LEA.HI R5, R44, R5, RZ, 0x3 ;  /* 0x000000052c057211 */ /* 0x000fc800078f18ff */
[----:B------:R-:W-:Y:S01]  /*0450*/  LEA.HI.SX32 R5, R5, R0, 0x1d ;  /* 0x0000000005057211 */ /* 0x000fe200078feaff */
[----:B0-----:R-:W-:-:S06]  /*0460*/  IMAD.WIDE.U32 R8, R3, 0x10, R8 ;  /* 0x0000001003087825 */ /* 0x001fcc00078e0008 */
[----:B------:R-:W3:Y:S01]  /*0470*/  LDG.E.128 R8, desc[UR6][R8.64] ;  /* 0x0000000608087981 */ /* 0x000ee2000c1e1d00 */
[----:B-1----:R-:W-:-:S05]  /*0480*/  IMAD.WIDE.U32 R6, R5, 0x10, R6 ;  /* 0x0000001005067825 */ /* 0x002fca00078e0006 */
[----:B------:R0:W4:Y:S01]  /*0490*/  LDG.E.128 R44, desc[UR6][R6.64] ;  /* 0x00000006062c7981 */ /* 0x000122000c1e1d00 */
[----:B------:R-:W-:-:S04]  /*04a0*/  ISETP.NE.U32.AND P1, PT, RZ, UR16, PT ;  /* 0x00000010ff007c0c */ /* 0x000fc8000bf25070 */
[----:B------:R-:W-:-:S13]  /*04b0*/  ISETP.NE.AND.EX P1, PT, RZ, UR17, PT, P1 ;  /* 0x00000011ff007c0c */ /* 0x000fda000bf25310 */
[----:B------:R-:W1:Y:S02]  /*04c0*/  @P1 LDC.64 R48, c[0x0][0x438] ;  /* 0x00010e00ff301b82 */ /* 0x000e640000000a00 */
[----:B-1----:R-:W-:-:S05]  /*04d0*/  @P1 IMAD.WIDE.U32 R48, R3, 0x10, R48 ;  /* 0x0000001003301825 */ /* 0x002fca00078e0030 */
[----:B------:R1:W5:Y:S01]  /*04e0*/  @P1 LDG.E.128 R12, desc[UR6][R48.64] ;  /* 0x00000006300c1981 */ /* 0x000362000c1e1d00 */
[----:B------:R-:W-:-:S04]  /*04f0*/  ISETP.NE.AND P1, PT, RZ, UR8, PT ;  /* 0x00000008ff007c0c */ /* 0x000fc8000bf25270 */
[----:B--2---:R-:W-:Y:S01]  /*0500*/  FSEL R58, R58, RZ, !P1 ;  /* 0x000000ff3a3a7208 */ /* 0x004fe20004800000 */
[--C-:B---3--:R-:W-:Y:S02]  /*0510*/  HADD2.F32 R3, -RZ, R8.reuse.H0_H0 ;  /* 0x20000008ff037230 */ /* 0x108fe40000004100 */
[----:B------:R-:W-:Y:S02]  /*0520*/  HADD2.F32 R5, -RZ, R8.H1_H1 ;  /* 0x30000008ff057230 */ /* 0x000fe40000004100 */
[----:B0-----:R-:W-:Y:S02]  /*0530*/  HADD2.F32 R7, -RZ, R10.H0_H0 ;  /* 0x2000000aff077230 */ /* 0x001fe40000004100 */
[C---:B------:R-:W-:Y:S01]  /*0540*/  FADD.FTZ R6, -R58.reuse, R3 ;  /* 0x000000033a067221 */ /* 0x040fe20000010100 */
[--C-:B------:R-:W-:Y:S02]  /*0550*/  HADD2.F32 R51, -RZ, R9.reuse.H0_H0 ;  /* 0x20000009ff337230 */ /* 0x100fe40000004100 */
[----:B------:R-:W-:Y:S01]  /*0560*/  FADD.FTZ R8, -R58, R5 ;  /* 0x000000053a087221 */ /* 0x000fe20000010100 */
[----:B------:R-:W-:-:S02]  /*0570*/  HADD2.F32 R9, -RZ, R9.H1_H1 ;  /* 0x30000009ff097230 */ /* 0x000fc40000004100 */
[----:B------:R-:W-:Y:S01]  /*0580*/  FADD.FTZ R60, -R58, R7 ;  /* 0x000000073a3c7221 */ /* 0x000fe20000010100 */
[----:B------:R-:W-:Y:S02]  /*0590*/  HADD2.F32 R53, -RZ, R10.H1_H1 ;  /* 0x3000000aff357230 */ /* 0x000fe40000004100 */
[--C-:B------:R-:W-:Y:S02]  /*05a0*/  HADD2.F32 R55, -RZ, R11.reuse.H0_H0 ;  /* 0x2000000bff377230 */ /* 0x100fe40000004100 */
[----:B------:R-:W-:Y:S02]  /*05b0*/  HADD2.F32 R11, -RZ, R11.H1_H1 ;  /* 0x3000000bff0b7230 */ /* 0x000fe40000004100 */
[----:B-----5:R-:W-:Y:S01]  /*05c0*/  FMUL.FTZ R3, R57, R6 ;  /* 0x0000000639037220 */ /* 0x020fe20000410000 */
[----:B------:R-:W-:Y:S02]  /*05d0*/  HADD2.F32 R5, -RZ, R32.H0_H0 ;  /* 0x20000020ff057230 */ /* 0x000fe40000004100 */
[----:B----4-:R-:W-:-:S02]  /*05e0*/  HADD2.F32 R7, -RZ, R44.H0_H0 ;  /* 0x2000002cff077230 */ /* 0x010fc40000004100 */
[C---:B------:R-:W-:Y:S01]  /*05f0*/  FADD.FTZ R10, -R58.reuse, R51 ;  /* 0x000000333a0a7221 */ /* 0x040fe20000010100 */
[C---:B------:R-:W-:Y:S01]  /*0600*/  FADD.FTZ R62, -R58.reuse, R9 ;  /* 0x000000093a3e7221 */ /* 0x040fe20000010100 */
[C---:B-1----:R-:W-:Y:S01]  /*0610*/  FADD.FTZ R48, -R58.reuse, R53 ;  /* 0x000000353a307221 */ /* 0x042fe20000010100 */
[C---:B------:R-:W-:Y:S01]  /*0620*/  FADD.FTZ R0, -R58.reuse, R55 ;  /* 0x000000373a007221 */ /* 0x040fe20000010100 */
[----:B------:R-:W-:Y:S01]  /*0630*/  FADD.FTZ R58, -R58, R11 ;  /* 0x0000000b3a3a7221 */ /* 0x000fe20000010100 */
[----:B------:R-:W-:Y:S02]  /*0640*/  HADD2.F32 R51, -RZ, R45.H0_H0 ;  /* 0x2000002dff337230 */ /* 0x000fe40000004100 */
[-C--:B------:R-:W-:Y:S01]  /*0650*/  FMUL.FTZ R6, R5, R7.reuse ;  /* 0x0000000705067220 */ /* 0x080fe20000410000 */
[----:B------:R-:W-:Y:S01]  /*0660*/  FADD.FTZ R28, R28, R7 ;  /* 0x000000071c1c7221 */ /* 0x000fe20000010000 */
[----:B------:R-:W-:Y:S01]  /*0670*/  FFMA.FTZ R16, R3, R7, R16 ;  /* 0x0000000703107223 */ /* 0x000fe20000010010 */
[----:B------:R-:W-:-:S02]  /*0680*/  HADD2.F32 R11, -RZ, R33.H0_H0 ;  /* 0x20000021ff0b7230 */ /* 0x000fc40000004100 */
[----:B------:R-:W-:Y:S01]  /*0690*/  FMUL.FTZ R7, R57, R10 ;  /* 0x0000000a39077220 */ /* 0x000fe20000410000 */
[----:B------:R-:W-:Y:S02]  /*06a0*/  HADD2.F32 R44, -RZ, R44.H1_H1 ;  /* 0x3000002cff2c7230 */ /* 0x000fe40000004100 */
[----:B------:R-:W-:Y:S02]  /*06b0*/  HADD2.F32 R64, -RZ, R45.H1_H1 ;  /* 0x3000002dff407230 */ /* 0x000fe40000004100 */
[----:B------:R-:W-:Y:S02]  /*06c0*/  HADD2.F32 R9, -RZ, R32.H1_H1 ;  /* 0x30000020ff097230 */ /* 0x000fe40000004100 */
[----:B------:R-:W-:Y:S01]  /*06d0*/  FMUL.FTZ R10, R11, R51 ;  /* 0x000000330b0a7220 */ /* 0x000fe20000410000 */
[--C-:B------:R-:W-:Y:S02]  /*06e0*/  HADD2.F32 R45, -RZ, R46.reuse.H0_H0 ;  /* 0x2000002eff2d7230 */ /* 0x100fe40000004100 */
[----:B------:R-:W-:Y:S01]  /*06f0*/  FADD.FTZ R30, R30, R51 ;  /* 0x000000331e1e7221 */ /* 0x000fe20000010000 */
[----:B------:R-:W-:-:S02]  /*0700*/  HADD2.F32 R56, -RZ, R46.H1_H1 ;  /* 0x3000002eff387230 */ /* 0x000fc40000004100 */
[----:B------:R-:W-:Y:S01]  /*0710*/  FFMA.FTZ R18, R7, R51, R18 ;  /* 0x0000003307127223 */ /* 0x000fe20000010012 */
[--C-:B------:R-:W-:Y:S02]  /*0720*/  HADD2.F32 R46, -RZ, R34.reuse.H0_H0 ;  /* 0x20000022ff2e7230 */ /* 0x100fe40000004100 */
[----:B------:R-:W-:Y:S01]  /*0730*/  FMUL.FTZ R11, R57, R60 ;  /* 0x0000003c390b7220 */ /* 0x000fe20000410000 */
[----:B------:R-:W-:Y:S02]  /*0740*/  HADD2.F32 R51, -RZ, R34.H1_H1 ;  /* 0x30000022ff337230 */ /* 0x000fe40000004100 */
[----:B------:R-:W-:Y:S01]  /*0750*/  FMUL.FTZ R5, R9, R44 ;  /* 0x0000002c09057220 */ /* 0x000fe20000410000 */
[--C-:B------:R-:W-:Y:S02]  /*0760*/  HADD2.F32 R49, -RZ, R47.reuse.H0_H0 ;  /* 0x2000002fff317230 */ /* 0x100fe40000004100 */
[----:B------:R-:W-:Y:S01]  /*0770*/  FADD.FTZ R60, RZ, R6 ;  /* 0x00000006ff3c7221 */ /* 0x000fe20000010000 */
[----:B------:R-:W-:-:S02]  /*0780*/  HADD2.F32 R50, -RZ, R47.H1_H1 ;  /* 0x3000002fff327230 */ /* 0x000fc40000004100 */
[----:B------:R-:W-:Y:S01]  /*0790*/  FMUL.FTZ R8, R57, R8 ;  /* 0x0000000839087220 */ /* 0x000fe20000410000 */
[----:B------:R-:W-:Y:S01]  /*07a0*/  FFMA.FTZ R47, R3, R6, RZ ;  /* 0x00000006032f7223 */ /* 0x000fe200000100ff */
[-C--:B------:R-:W-:Y:S01]  /*07b0*/  FMUL.FTZ R46, R46, R45.reuse ;  /* 0x0000002d2e2e7220 */ /* 0x080fe20000410000 */
[----:B------:R-:W-:Y:S01]  /*07c0*/  FADD.FTZ R24, R24, R45 ;  /* 0x0000002d18187221 */ /* 0x000fe20000010000 */
[----:B------:R-:W-:Y:S01]  /*07d0*/  FFMA.FTZ R20, R11, R45, R20 ;  /* 0x0000002d0b147223 */ /* 0x000fe20000010014 */
[----:B------:R-:W-:Y:S02]  /*07e0*/  HADD2.F32 R9, -RZ, R33.H1_H1 ;  /* 0x30000021ff097230 */ /* 0x000fe40000004100 */
        /* <DEDUP_REMOVED lines=8> */
[----:B------:R-:W-:Y:S01]  /*0870*/  FMUL.FTZ R9, R9, R64 ;  /* 0x0000004009097220 */ /* 0x000fe20000410000 */
[----:B------:R-:W-:Y:S01]  /*0880*/  FADD.FTZ R56, R51, R10 ;  /* 0x0000000a33387221 */ /* 0x000fe20000010000 */
[----:B------:R-:W-:Y:S01]  /*0890*/  FMUL.FTZ R44, R57, R62 ;  /* 0x0000003e392c7220 */ /* 0x000fe20000410000 */
[----:B------:R-:W-:-:S02]  /*08a0*/  FFMA.FTZ R47, R7, R10, R60 ;  /* 0x0000000a072f7223 */ /* 0x000fc4000001003c */
[----:B------:R-:W-:Y:S02]  /*08b0*/  FADD.FTZ R51, R56, R9 ;  /* 0x0000000938337221 */ /* 0x000fe40000010000 */
[----:B------:R-:W-:Y:S01]  /*08c0*/  FFMA.FTZ R60, R44, R9, R47 ;  /* 0x000000092c3c7223 */ /* 0x000fe2000001002f */
[----:B------:R-:W-:Y:S01]  /*08d0*/  FMUL.FTZ R47, R57, R0 ;  /* 0x00000000392f7220 */ /* 0x000fe20000410000 */
[--C-:B------:R-:W-:Y:S02]  /*08e0*/  HADD2.F32 R62, -RZ, R35.reuse.H0_H0 ;  /* 0x20000023ff3e7230 */ /* 0x100fe40000004100 */
[----:B------:R-:W-:Y:S01]  /*08f0*/  FADD.FTZ R0, R51, R46 ;  /* 0x0000002e33007221 */ /* 0x000fe20000010000 */
[----:B------:R-:W-:Y:S01]  /*0900*/  FFMA.FTZ R51, R11, R46, R60 ;  /* 0x0000002e0b337223 */ /* 0x000fe2000001003c */
[----:B------:R-:W-:Y:S02]  /*0910*/  HADD2.F32 R55, -RZ, R35.H1_H1 ;  /* 0x30000023ff377230 */ /* 0x000fe40000004100 */
[----:B------:R-:W-:Y:S01]  /*0920*/  FADD.FTZ R53, R0, R45 ;  /* 0x0000002d00357221 */ /* 0x000fe20000010000 */
[----:B------:R-:W-:Y:S01]  /*0930*/  FMUL.FTZ R56, R62, R49 ;  /* 0x000000313e387220 */ /* 0x000fe20000410000 */
[----:B------:R-:W-:Y:S01]  /*0940*/  FFMA.FTZ R0, R48, R45, R51 ;  /* 0x0000002d30007223 */ /* 0x000fe20000010033 */
        /* <DEDUP_REMOVED lines=13> */
.L_x_638:
        /* <DEDUP_REMOVED lines=8> */
.L_x_639:
[----:B------:R-:W-:Y:S05]  /*0aa0*/  BSYNC.RECONVERGENT B1 ;  /* 0x0000000000017941 */ /* 0x000fea0003800200 */
.L_x_637:
        /* <DEDUP_REMOVED lines=23> */
.L_x_661:
        /* <DEDUP_REMOVED lines=11> */
[----:B------:R-:W-:Y:S02]  /*0cd0*/  @P2 MOV R51, RZ ;  /* 0x000000ff00332202 */ /* 0x000fe40000000f00 */
[----:B------:R-:W-:Y:S01]  /*0ce0*/  @P2 MOV R50, R52 ;  /* 0x0000003400322202 */ /* 0x000fe20000000f00 */
        /* <DEDUP_REMOVED lines=35> */
[----:B------:R-:W-:Y:S02]  /*0f20*/  @P2 F2FP.F16.F32.PACK_AB R63, RZ, R59 ;  /* 0x0000003bff3f223e */ /* 0x000fe400000000ff */
[----:B------:R-:W0:Y:S01]  /*0f30*/  @P2 LDC R59, c[0x0][0x40c] ;  /* 0x00010300ff3b2b82 */ /* 0x000e220000000800 */
[----:B------:R-:W-:Y:S02]  /*0f40*/  @P2 FSEL R64, R64, RZ, P1 ;  /* 0x000000ff40402208 */ /* 0x000fe40000800000 */
[----:B------:R-:W-:-:S04]  /*0f50*/  @P2 F2FP.F16.F32.PACK_AB R60, RZ, R60 ;  /* 0x0000003cff3c223e */ /* 0x000fc800000000ff */
        /* <DEDUP_REMOVED lines=11> */
[----:B------:R-:W-:Y:S02]  /*1010*/  @P2 F2FP.F16.F32.PACK_AB R54, RZ, R54 ;  /* 0x00000036ff36223e */ /* 0x000fe400000000ff */
[----:B------:R-:W-:Y:S01]  /*1020*/  @P2 FSEL R66, R66, RZ, P1 ;  /* 0x000000ff42422208 */ /* 0x000fe20000800000 */
[----:B------:R-:W-:Y:S01]  /*1030*/  @P2 FMUL.FTZ R64, R57, R64 ;  /* 0x0000004039402220 */ /* 0x000fe20000410000 */
[----:B------:R-:W-:-:S04]  /*1040*/  @P2 F2FP.F16.F32.PACK_AB R59, RZ, R59 ;  /* 0x0000003bff3b223e */ /* 0x000fc800000000ff */
        /* <DEDUP_REMOVED lines=8> */
[----:B------:R-:W-:-:S03]  /*10d0*/  @P2 F2FP.F16.F32.PACK_AB R60, RZ, R60 ;  /* 0x0000003cff3c223e */ /* 0x000fc600000000ff */
[----:B------:R-:W-:Y:S01]  /*10e0*/  @P2 FMUL.FTZ R66, R57, R66 ;  /* 0x0000004239422220 */ /* 0x000fe20000410000 */
[----:B------:R-:W-:Y:S02]  /*10f0*/  @P2 F2FP.F16.F32.PACK_AB R63, RZ, R63 ;  /* 0x0000003fff3f223e */ /* 0x000fe400000000ff */
[----:B------:R-:W-:Y:S02]  /*1100*/  @P2 PRMT R38, R60, 0x7610, R38 ;  /* 0x000076103c262816 */ /* 0x000fe40000000026 */
[----:B------:R-:W-:Y:S02]  /*1110*/  @P2 FSEL R65, R66, RZ, P1 ;  /* 0x000000ff42412208 */ /* 0x000fe40000800000 */
[----:B------:R-:W-:-:S03]  /*1120*/  @P2 PRMT R38, R38, 0x5410, R63 ;  /* 0x0000541026262816 */ /* 0x000fc6000000003f */
[----:B0-----:R-:W-:-:S05]  /*1130*/  @P2 FMUL.FTZ R64, R65, R64 ;  /* 0x0000004041402220 */ /* 0x001fca0000410000 */
[----:B------:R-:W-:-:S04]  /*1140*/  @P2 F2FP.F16.F32.PACK_AB R64, RZ, R64 ;  /* 0x00000040ff40223e */ /* 0x000fc800000000ff */
[----:B------:R-:W-:Y:S01]  /*1150*/  @P2 PRMT R39, R64, 0x7610, R39 ;  /* 0x0000761040272816 */ /* 0x000fe20000000027 */
[----:B------:R-:W-:Y:S06]  /*1160*/  @!P2 BRA `(.L_x_646) ;  /* 0x0000000c0098a947 */ /* 0x000fec0003800000 */
[----:B------:R-:W-:-:S04]  /*1170*/  FFMA.FTZ R52, R58, R53, R52 ;  /* 0x000000353a347223 */ /* 0x000fc80000010034 */
[----:B------:R-:W-:-:S04]  /*1180*/  FADD.FTZ R52, R49, -R52 ;  /* 0x8000003431347221 */ /* 0x000fc80000010000 */
[----:B------:R-:W-:-:S05]  /*1190*/  FMUL.FTZ R52, R57, R52 ;  /* 0x0000003439347220 */ /* 0x000fca0000410000 */
[----:B------:R-:W-:-:S05]  /*11a0*/  FSEL R52, R52, RZ, P1 ;  /* 0x000000ff34347208 */ /* 0x000fca0000800000 */
[----:B------:R-:W-:-:S05]  /*11b0*/  FMUL.FTZ R52, R52, UR11 ;  /* 0x0000000b34347c20 */ /* 0x000fca0008410000 */
[----:B------:R-:W-:-:S04]  /*11c0*/  F2FP.F16.F32.PACK_AB R52, RZ, R52 ;  /* 0x00000034ff34723e */ /* 0x000fc800000000ff */
[----:B------:R-:W-:Y:S01]  /*11d0*/  PRMT R39, R39, 0x5410, R52 ;  /* 0x0000541027277816 */ /* 0x000fe20000000034 */
[----:B------:R-:W-:Y:S06]  /*11e0*/  BRA `(.L_x_646) ;  /* 0x0000000c00787947 */ /* 0x000fec0003800000 */
.L_x_645:
        /* <DEDUP_REMOVED lines=25> */
[----:B------:R-:W-:Y:S01]  /*1380*/  F2FP.F16.F32.PACK_AB R42, RZ, R53 ;  /* 0x00000035ff2a723e */ /* 0x000fe200000000ff */
[----:B------:R-:W0:Y:S01]  /*1390*/  @P2 LDC R59, c[0x0][0x40c] ;  /* 0x00010300ff3b2b82 */ /* 0x000e220000000800 */
[----:B------:R-:W-:Y:S01]  /*13a0*/  FSEL R53, R68, RZ, P1 ;  /* 0x000000ff44357208 */ /* 0x000fe20000800000 */
[----:B------:R-:W-:Y:S01]  /*13b0*/  FADD.FTZ R68, R46, -R67 ;  /* 0x800000432e447221 */ /* 0x000fe20000010000 */
[----:B------:R-:W-:Y:S01]  /*13c0*/  @P2 F2FP.F16.F32.PACK_AB R52, RZ, R52 ;  /* 0x00000034ff34223e */ /* 0x000fe200000000ff */
[C---:B------:R-:W-:Y:S01]  /*13d0*/  FMUL.FTZ R64, R57.reuse, R64 ;  /* 0x0000004039407220 */ /* 0x040fe20000410000 */
[----:B------:R-:W-:Y:S01]  /*13e0*/  FMUL.FTZ R66, R57, R66 ;  /* 0x0000004239427220 */ /* 0x000fe20000410000 */
[----:B-1----:R-:W-:Y:S01]  /*13f0*/  @P2 FMUL.FTZ R63, R53, R40 ;  /* 0x00000028353f2220 */ /* 0x002fe20000410000 */
[----:B------:R-:W-:Y:S01]  /*1400*/  F2FP.F16.F32.PACK_AB R40, RZ, R53 ;  /* 0x00000035ff28723e */ /* 0x000fe200000000ff */
[----:B------:R-:W1:Y:S01]  /*1410*/  @P2 LDC R43, c[0x0][0x40c] ;  /* 0x00010300ff2b2b82 */ /* 0x000e620000000800 */
[----:B------:R-:W-:Y:S01]  /*1420*/  FSEL R53, R41, RZ, P1 ;  /* 0x000000ff29357208 */ /* 0x000fe20000800000 */
[C---:B------:R-:W-:Y:S01]  /*1430*/  FMUL.FTZ R68, R57.reuse, R68 ;  /* 0x0000004439447220 */ /* 0x040fe20000410000 */
[----:B------:R-:W-:Y:S01]  /*1440*/  @P2 PRMT R36, R52, 0x7610, R36 ;  /* 0x0000761034242816 */ /* 0x000fe20000000024 */
[----:B------:R-:W-:Y:S01]  /*1450*/  FMUL.FTZ R60, R57, R60 ;  /* 0x0000003c393c7220 */ /* 0x000fe20000410000 */
[----:B------:R-:W-:Y:S01]  /*1460*/  F2FP.F16.F32.PACK_AB R41, RZ, R53 ;  /* 0x00000035ff29723e */ /* 0x000fe200000000ff */
[----:B--2---:R-:W-:Y:S01]  /*1470*/  @P2 FMUL.FTZ R54, R53, R54 ;  /* 0x0000003635362220 */ /* 0x004fe20000410000 */
[----:B------:R-:W-:Y:S01]  /*1480*/  @P2 F2FP.F16.F32.PACK_AB R63, RZ, R63 ;  /* 0x0000003fff3f223e */ /* 0x000fe200000000ff */
[----:B------:R-:W2:Y:S01]  /*1490*/  @P2 LDC R53, c[0x0][0x40c] ;  /* 0x00010300ff352b82 */ /* 0x000ea20000000800 */
[----:B------:R-:W-:-:S02]  /*14a0*/  FSEL R68, R68, RZ, P1 ;  /* 0x000000ff44447208 */ /* 0x000fc40000800000 */
[----:B------:R-:W-:Y:S02]  /*14b0*/  FSEL R65, R65, RZ, P1 ;  /* 0x000000ff41417208 */ /* 0x000fe40000800000 */
[----:B------:R-:W-:Y:S02]  /*14c0*/  FSEL R64, R64, RZ, P1 ;  /* 0x000000ff40407208 */ /* 0x000fe40000800000 */
[----:B------:R-:W-:Y:S01]  /*14d0*/  @P2 PRMT R36, R36, 0x5410, R63 ;  /* 0x0000541024242816 */ /* 0x000fe2000000003f */
[----:B------:R-:W3:Y:S01]  /*14e0*/  @P2 LDC R52, c[0x0][0x40c] ;  /* 0x00010300ff342b82 */ /* 0x000ee20000000800 */
[----:B------:R-:W-:Y:S02]  /*14f0*/  FSEL R67, R66, RZ, P1 ;  /* 0x000000ff42437208 */ /* 0x000fe40000800000 */
[----:B------:R-:W-:Y:S01]  /*1500*/  F2FP.F16.F32.PACK_AB R57, RZ, R65 ;  /* 0x00000041ff39723e */ /* 0x000fe200000000ff */
[----:B0-----:R-:W-:Y:S01]  /*1510*/  @P2 FMUL.FTZ R65, R65, R59 ;  /* 0x0000003b41412220 */ /* 0x001fe20000410000 */
[----:B------:R-:W-:-:S02]  /*1520*/  @P2 F2FP.F16.F32.PACK_AB R59, RZ, R54 ;  /* 0x00000036ff3b223e */ /* 0x000fc400000000ff */
[----:B------:R-:W-:Y:S01]  /*1530*/  F2FP.F16.F32.PACK_AB R54, RZ, R68 ;  /* 0x00000044ff36723e */ /* 0x000fe200000000ff */
[----:B-1----:R-:W-:Y:S01]  /*1540*/  @P2 FMUL.FTZ R43, R64, R43 ;  /* 0x0000002b402b2220 */ /* 0x002fe20000410000 */
[----:B------:R-:W-:Y:S02]  /*1550*/  @P2 PRMT R37, R59, 0x7610, R37 ;  /* 0x000076103b252816 */ /* 0x000fe40000000025 */
[----:B------:R-:W-:Y:S02]  /*1560*/  @P2 F2FP.F16.F32.PACK_AB R65, RZ, R65 ;  /* 0x00000041ff41223e */ /* 0x000fe400000000ff */
[----:B------:R-:W-:Y:S02]  /*1570*/  @P2 F2FP.F16.F32.PACK_AB R43, RZ, R43 ;  /* 0x0000002bff2b223e */ /* 0x000fe400000000ff */
[----:B------:R-:W-:Y:S01]  /*1580*/  FSEL R59, R60, RZ, P1 ;  /* 0x000000ff3c3b7208 */ /* 0x000fe20000800000 */
[----:B--2---:R-:W-:Y:S01]  /*1590*/  @P2 FMUL.FTZ R63, R68, R53 ;  /* 0x00000035443f2220 */ /* 0x004fe20000410000 */
[----:B------:R-:W-:-:S02]  /*15a0*/  F2FP.F16.F32.PACK_AB R53, RZ, R67 ;  /* 0x00000043ff35723e */ /* 0x000fc400000000ff */
[----:B------:R-:W-:Y:S02]  /*15b0*/  @P2 PRMT R39, R43, 0x7610, R39 ;  /* 0x000076102b272816 */ /* 0x000fe40000000027 */
[----:B------:R-:W-:Y:S02]  /*15c0*/  @P2 F2FP.F16.F32.PACK_AB R63, RZ, R63 ;  /* 0x0000003fff3f223e */ /* 0x000fe400000000ff */
[----:B------:R-:W-:Y:S01]  /*15d0*/  PRMT R40, R42, 0x5410, R40 ;  /* 0x000054102a287816 */ /* 0x000fe20000000028 */
[----:B---3--:R-:W-:Y:S01]  /*15e0*/  @P2 FMUL.FTZ R52, R67, R52 ;  /* 0x0000003443342220 */ /* 0x008fe20000410000 */
[----:B------:R-:W-:Y:S02]  /*15f0*/  @P2 PRMT R38, R63, 0x7610, R38 ;  /* 0x000076103f262816 */ /* 0x000fe40000000026 */
[----:B------:R-:W-:Y:S02]  /*1600*/  @P2 PRMT R37, R37, 0x5410, R65 ;  /* 0x0000541025252816 */ /* 0x000fe40000000041 */
[----:B------:R-:W-:-:S02]  /*1610*/  @P2 F2FP.F16.F32.PACK_AB R52, RZ, R52 ;  /* 0x00000034ff34223e */ /* 0x000fc400000000ff */
[----:B------:R-:W-:Y:S02]  /*1620*/  F2FP.F16.F32.PACK_AB R43, R59, R64 ;  /* 0x000000403b2b723e */ /* 0x000fe400000000ff */
[----:B------:R-:W-:Y:S02]  /*1630*/  @P2 PRMT R38, R38, 0x5410, R52 ;  /* 0x0000541026262816 */ /* 0x000fe40000000034 */
[----:B------:R-:W-:Y:S02]  /*1640*/  PRMT R41, R41, 0x5410, R57 ;  /* 0x0000541029297816 */ /* 0x000fe40000000039 */
[----:B------:R-:W-:Y:S01]  /*1650*/  PRMT R42, R54, 0x5410, R53 ;  /* 0x00005410362a7816 */ /* 0x000fe20000000035 */
[----:B------:R-:W-:Y:S06]  /*1660*/  @!P2 BRA `(.L_x_646) ;  /* 0x000000080058a947 */ /* 0x000fec0003800000 */
[----:B------:R-:W-:-:S05]  /*1670*/  FMUL.FTZ R52, R59, UR11 ;  /* 0x0000000b3b347c20 */ /* 0x000fca0008410000 */
[----:B------:R-:W-:-:S04]  /*1680*/  F2FP.F16.F32.PACK_AB R52, RZ, R52 ;  /* 0x00000034ff34723e */ /* 0x000fc800000000ff */
[----:B------:R-:W-:Y:S01]  /*1690*/  PRMT R39, R39, 0x5410, R52 ;  /* 0x0000541027277816 */ /* 0x000fe20000000034 */
[----:B------:R-:W-:Y:S06]  /*16a0*/  BRA `(.L_x_646) ;  /* 0x0000000800487947 */ /* 0x000fec0003800000 */
.L_x_644:
[----:B------:R-:W-:Y:S02]  /*16b0*/  MOV R62, UR18 ;  /* 0x00000012003e7c02 */ /* 0x000fe40008000f00 */
[----:B------:R-:W-:Y:S02]  /*16c0*/  MOV R61, UR19 ;  /* 0x00000013003d7c02 */ /* 0x000fe40008000f00 */
[----:B------:R-:W-:-:S04]  /*16d0*/  ISETP.NE.U32.AND P1, PT, R62, RZ, PT ;  /* 0x000000ff3e00720c */ /* 0x000fc80003f25070 */
[----:B------:R-:W-:-:S13]  /*16e0*/  ISETP.NE.AND.EX P1, PT, R61, RZ, PT, P1 ;  /* 0x000000ff3d00720c */ /* 0x000fda0003f25310 */
[----:B------:R-:W-:Y:S05]  /*16f0*/  @P1 BRA `(.L_x_647) ;  /* 0x0000000400081947 */ /* 0x000fea0003800000 */
[----:B------:R-:W-:Y:S01]  /*1700*/  ISETP.GT.AND P1, PT, R54, RZ, PT ;  /* 0x000000ff3600720c */ /* 0x000fe20003f24270 */
[----:B------:R-:W0:Y:S01]  /*1710*/  @P2 LDC R63, c[0x0][0x40c] ;  /* 0x00010300ff3f2b82 */ /* 0x000e220000000800 */
[----:B------:R-:W-:-:S07]  /*1720*/  HADD2.F32 R54, -RZ, R12.H0_H0 ;  /* 0x2000000cff367230 */ /* 0x000fce0000004100 */
[----:B------:R-:W1:Y:S04]  /*1730*/  @P2 LDC R65, c[0x0][0x40c] ;  /* 0x00010300ff412b82 */ /* 0x000e680000000800 */
[-CC-:B------:R-:W-:Y:S01]  /*1740*/  @P1 FFMA.FTZ R59, R3, R53.reuse, R52.reuse ;  /* 0x00000035033b1223 */ /* 0x180fe20000010034 */
[----:B------:R-:W-:-:S03]  /*1750*/  @P1 FFMA.FTZ R60, R8, R53, R52 ;  /* 0x00000035083c1223 */ /* 0x000fc60000010034 */
[----:B------:R-:W-:Y:S01]  /*1760*/  @P1 FADD.FTZ R59, R6, -R59 ;  /* 0x8000003b063b1221 */ /* 0x000fe20000010000 */
[----:B------:R-:W2:Y:S03]  /*1770*/  @P2 LDC R67, c[0x0][0x40c] ;  /* 0x00010300ff432b82 */ /* 0x000ea60000000800 */
[----:B------:R-:W-:Y:S01]  /*1780*/  @P1 FFMA.FTZ R54, R57, R59, R54 ;  /* 0x0000003b39361223 */ /* 0x000fe20000010036 */
[----:B------:R-:W-:Y:S01]  /*1790*/  @P1 FADD.FTZ R59, R5, -R60 ;  /* 0x8000003c053b1221 */ /* 0x000fe20000010000 */
[----:B------:R-:W-:-:S05]  /*17a0*/  HADD2.F32 R60, -RZ, R12.H1_H1 ;  /* 0x3000000cff3c7230 */ /* 0x000fca0000004100 */
[----:B------:R-:W-:Y:S01]  /*17b0*/  @P1 FFMA.FTZ R60, R57, R59, R60 ;  /* 0x0000003b393c1223 */ /* 0x000fe2000001003c */
[----:B0-----:R-:W-:Y:S01]  /*17c0*/  @P2 FMUL.FTZ R59, R54, R63 ;  /* 0x0000003f363b2220 */ /* 0x001fe20000410000 */
[----:B------:R-:W-:Y:S01]  /*17d0*/  @P1 FFMA.FTZ R63, R7, R53, R52 ;  /* 0x00000035073f1223 */ /* 0x000fe20000010034 */
[----:B------:R-:W-:Y:S02]  /*17e0*/  HADD2.F32 R54, -RZ, R13.H0_H0 ;  /* 0x2000000dff367230 */ /* 0x000fe40000004100 */
[----:B-1----:R-:W-:Y:S01]  /*17f0*/  @P2 FMUL.FTZ R60, R60, R65 ;  /* 0x000000413c3c2220 */ /* 0x002fe20000410000 */
[----:B------:R-:W-:-:S04]  /*1800*/  @P1 FADD.FTZ R63, R10, -R63 ;  /* 0x8000003f0a3f1221 */ /* 0x000fc80000010000 */
[----:B------:R-:W-:Y:S01]  /*1810*/  @P1 FFMA.FTZ R54, R57, R63, R54 ;  /* 0x0000003f39361223 */ /* 0x000fe20000010036 */
[----:B------:R-:W-:Y:S02]  /*1820*/  @P2 F2FP.F16.F32.PACK_AB R63, RZ, R59 ;  /* 0x0000003bff3f223e */ /* 0x000fe400000000ff */
[----:B------:R-:W0:Y:S01]  /*1830*/  @P2 LDC R59, c[0x0][0x40c] ;  /* 0x00010300ff3b2b82 */ /* 0x000e220000000800 */
[----:B------:R-:W-:Y:S01]  /*1840*/  @P2 F2FP.F16.F32.PACK_AB R64, RZ, R60 ;  /* 0x0000003cff40223e */ /* 0x000fe200000000ff */
[----:B------:R-:W-:Y:S01]  /*1850*/  @P1 FFMA.FTZ R60, R44, R53, R52 ;  /* 0x000000352c3c1223 */ /* 0x000fe20000010034 */
[----:B------:R-:W-:-:S03]  /*1860*/  @P2 PRMT R36, R63, 0x7610, R36 ;  /* 0x000076103f242816 */ /* 0x000fc60000000024 */
[----:B------:R-:W-:Y:S01]  /*1870*/  @P1 FADD.FTZ R65, R9, -R60 ;  /* 0x8000003c09411221 */ /* 0x000fe20000010000 */
[----:B------:R-:W-:Y:S01]  /*1880*/  HADD2.F32 R60, -RZ, R13.H1_H1 ;  /* 0x3000000dff3c7230 */ /* 0x000fe20000004100 */
[----:B------:R-:W-:Y:S01]  /*1890*/  @P2 PRMT R36, R36, 0x5410, R64 ;  /* 0x0000541024242816 */ /* 0x000fe20000000040 */
[----:B------:R-:W-:Y:S01]  /*18a0*/  HADD2.F32 R64, -RZ, R14.H0_H0 ;  /* 0x2000000eff407230 */ /* 0x000fe20000004100 */
[----:B------:R-:W1:Y:S02]  /*18b0*/  @P2 LDC R63, c[0x0][0x40c] ;  /* 0x00010300ff3f2b82 */ /* 0x000e640000000800 */
[----:B------:R-:W-:Y:S01]  /*18c0*/  @P1 FFMA.FTZ R60, R57, R65, R60 ;  /* 0x00000041393c1223 */ /* 0x000fe2000001003c */
[----:B------:R-:W-:-:S04]  /*18d0*/  @P1 FFMA.FTZ R65, R11, R53, R52 ;  /* 0x000000350b411223 */ /* 0x000fc80000010034 */
[----:B------:R-:W-:-:S04]  /*18e0*/  @P1 FADD.FTZ R65, R46, -R65 ;  /* 0x800000412e411221 */ /* 0x000fc80000010000 */
[----:B------:R-:W-:Y:S01]  /*18f0*/  @P1 FFMA.FTZ R64, R57, R65, R64 ;  /* 0x0000004139401223 */ /* 0x000fe20000010040 */
[----:B0-----:R-:W-:Y:S01]  /*1900*/  @P2 FMUL.FTZ R59, R54, R59 ;  /* 0x0000003b363b2220 */ /* 0x001fe20000410000 */
[----:B------:R-:W-:-:S04]  /*1910*/  @P1 FFMA.FTZ R54, R48, R53, R52 ;  /* 0x0000003530361223 */ /* 0x000fc80000010034 */
[----:B------:R-:W-:Y:S01]  /*1920*/  @P1 FADD.FTZ R65, R45, -R54 ;  /* 0x800000362d411221 */ /* 0x000fe20000010000 */
[----:B------:R-:W-:Y:S01]  /*1930*/  HADD2.F32 R54, -RZ, R14.H1_H1 ;  /* 0x3000000eff367230 */ /* 0x000fe20000004100 */
[----:B------:R-:W-:Y:S01]  /*1940*/  @P2 F2FP.F16.F32.PACK_AB R59, RZ, R59 ;  /* 0x0000003bff3b223e */ /* 0x000fe200000000ff */
[----:B-1----:R-:W-:-:S03]  /*1950*/  @P2 FMUL.FTZ R63, R60, R63 ;  /* 0x0000003f3c3f2220 */ /* 0x002fc60000410000 */
[----:B------:R-:W-:Y:S01]  /*1960*/  @P1 FFMA.FTZ R54, R57, R65, R54 ;  /* 0x0000004139361223 */ /* 0x000fe20000010036 */
[----:B------:R-:W-:Y:S01]  /*1970*/  HADD2.F32 R60, -RZ, R15.H0_H0 ;  /* 0x2000000fff3c7230 */ /* 0x000fe20000004100 */
[----:B------:R-:W0:Y:S01]  /*1980*/  @P2 LDC R65, c[0x0][0x40c] ;  /* 0x00010300ff412b82 */ /* 0x000e220000000800 */
[----:B------:R-:W-:Y:S01]  /*1990*/  @P2 PRMT R37, R59, 0x7610, R37 ;  /* 0x000076103b252816 */ /* 0x000fe20000000025 */
[----:B--2---:R-:W-:Y:S01]  /*19a0*/  @P2 FMUL.FTZ R54, R54, R67 ;  /* 0x0000004336362220 */ /* 0x004fe20000410000 */
[----:B------:R-:W-:-:S04]  /*19b0*/  @P2 F2FP.F16.F32.PACK_AB R63, RZ, R63 ;  /* 0x0000003fff3f223e */ /* 0x000fc800000000ff */
[----:B------:R-:W-:Y:S02]  /*19c0*/  @P2 F2FP.F16.F32.PACK_AB R54, RZ, R54 ;  /* 0x00000036ff36223e */ /* 0x000fe400000000ff */
[----:B------:R-:W-:Y:S01]  /*19d0*/  @P2 PRMT R37, R37, 0x5410, R63 ;  /* 0x0000541025252816 */ /* 0x000fe2000000003f */
[----:B0-----:R-:W-:Y:S01]  /*19e0*/  @P2 FMUL.FTZ R64, R64, R65 ;  /* 0x0000004140402220 */ /* 0x001fe20000410000 */
[----:B------:R-:W-:-:S04]  /*19f0*/  @P1 FFMA.FTZ R65, R47, R53, R52 ;  /* 0x000000352f411223 */ /* 0x000fc80000010034 */
[----:B------:R-:W-:Y:S01]  /*1a00*/  @P1 FADD.FTZ R65, R56, -R65 ;  /* 0x8000004138411221 */ /* 0x000fe20000010000 */
[----:B------:R-:W-:-:S03]  /*1a10*/  @P2 F2FP.F16.F32.PACK_AB R64, RZ, R64 ;  /* 0x00000040ff40223e */ /* 0x000fc600000000ff */
[----:B------:R-:W-:Y:S01]  /*1a20*/  @P1 FFMA.FTZ R60, R57, R65, R60 ;  /* 0x00000041393c1223 */ /* 0x000fe2000001003c */
[----:B------:R-:W-:Y:S01]  /*1a30*/  @P2 PRMT R38, R64, 0x7610, R38 ;  /* 0x0000761040262816 */ /* 0x000fe20000000026 */
[----:B------:R-:W0:Y:S03]  /*1a40*/  @P2 LDC R65, c[0x0][0x40c] ;  /* 0x00010300ff412b82 */ /* 0x000e260000000800 */
[----:B------:R-:W-:Y:S01]  /*1a50*/  @P2 PRMT R38, R38, 0x5410, R54 ;  /* 0x0000541026262816 */ /* 0x000fe20000000036 */
[----:B0-----:R-:W-:-:S05]  /*1a60*/  @P2 FMUL.FTZ R60, R60, R65 ;  /* 0x000000413c3c2220 */ /* 0x001fca0000410000 */
[----:B------:R-:W-:-:S04]  /*1a70*/  @P2 F2FP.F16.F32.PACK_AB R60, RZ, R60 ;  /* 0x0000003cff3c223e */ /* 0x000fc800000000ff */
[----:B------:R-:W-:Y:S01]  /*1a80*/  @P2 PRMT R39, R60, 0x7610, R39 ;  /* 0x000076103c272816 */ /* 0x000fe20000000027 */
[----:B------:R-:W-:Y:S06]  /*1a90*/  @!P2 BRA `(.L_x_646) ;  /* 0x00000004004ca947 */ /* 0x000fec0003800000 */
[----:B------:R-:W-:Y:S01]  /*1aa0*/  @P1 FFMA.FTZ R54, R58, R53, R52 ;  /* 0x000000353a361223 */ /* 0x000fe20000010034 */
[----:B------:R-:W-:-:S03]  /*1ab0*/  HADD2.F32 R52, -RZ, R15.H1_H1 ;  /* 0x3000000fff347230 */ /* 0x000fc60000004100 */
[----:B------:R-:W-:-:S04]  /*1ac0*/  @P1 FADD.FTZ R54, R49, -R54 ;  /* 0x8000003631361221 */ /* 0x000fc80000010000 */
[----:B------:R-:W-:-:S04]  /*1ad0*/  @P1 FFMA.FTZ R52, R57, R54, R52 ;  /* 0x0000003639341223 */ /* 0x000fc80000010034 */
[----:B------:R-:W-:-:S05]  /*1ae0*/  FMUL.FTZ R52, R52, UR11 ;  /* 0x0000000b34347c20 */ /* 0x000fca0008410000 */
[----:B------:R-:W-:-:S04]  /*1af0*/  F2FP.F16.F32.PACK_AB R52, RZ, R52 ;  /* 0x00000034ff34723e */ /* 0x000fc800000000ff */
[----:B------:R-:W-:Y:S01]  /*1b00*/  PRMT R39, R39, 0x5410, R52 ;  /* 0x0000541027277816 */ /* 0x000fe20000000034 */
[----:B------:R-:W-:Y:S06]  /*1b10*/  BRA `(.L_x_646) ;  /* 0x00000004002c7947 */ /* 0x000fec0003800000 */
.L_x_647:
[----:B------:R-:W-:Y:S01]  /*1b20*/  ISETP.GT.AND P1, PT, R54, RZ, PT ;  /* 0x000000ff3600720c */ /* 0x000fe20003f24270 */
[----:B------:R-:W-:Y:S01]  /*1b30*/  @P3 FFMA.FTZ R41, R3, R53, R52 ;  /* 0x0000003503293223 */ /* 0x000fe20000010034 */
[--C-:B------:R-:W-:Y:S01]  /*1b40*/  HADD2.F32 R40, -RZ, R12.reuse.H0_H0 ;  /* 0x2000000cff287230 */ /* 0x100fe20000004100 */
[----:B------:R-:W0:Y:S01]  /*1b50*/  @P2 LDC R65, c[0x0][0x40c] ;  /* 0x00010300ff412b82 */ /* 0x000e220000000800 */
[----:B------:R-:W-:Y:S02]  /*1b60*/  HADD2.F32 R64, -RZ, R12.H1_H1 ;  /* 0x3000000cff407230 */ /* 0x000fe40000004100 */
[----:B------:R-:W-:Y:S01]  /*1b70*/  @P3 FADD.FTZ R41, R6, -R41 ;  /* 0x8000002906293221 */ /* 0x000fe20000010000 */
[--C-:B------:R-:W-:Y:S02]  /*1b80*/  HADD2.F32 R66, -RZ, R13.reuse.H1_H1 ;  /* 0x3000000dff427230 */ /* 0x100fe40000004100 */
[----:B------:R-:W-:Y:S02]  /*1b90*/  HADD2.F32 R60, -RZ, R13.H0_H0 ;  /* 0x2000000dff3c7230 */ /* 0x000fe40000004100 */
[----:B------:R-:W-:Y:S01]  /*1ba0*/  @P3 FFMA.FTZ R40, R57, R41, R40 ;  /* 0x0000002939283223 */ /* 0x000fe20000010028 */
[----:B------:R-:W-:Y:S01]  /*1bb0*/  HADD2.F32 R68, -RZ, R15.H0_H0 ;  /* 0x2000000fff447230 */ /* 0x000fe20000004100 */
[----:B------:R-:W1:Y:S01]  /*1bc0*/  @P2 LDC R69, c[0x0][0x40c] ;  /* 0x00010300ff452b82 */ /* 0x000e620000000800 */
[-CC-:B------:R-:W-:Y:S01]  /*1bd0*/  @P1 FFMA.FTZ R42, R8, R53.reuse, R52.reuse ;  /* 0x00000035082a1223 */ /* 0x180fe20000010034 */
[----:B------:R-:W-:-:S03]  /*1be0*/  @P1 FFMA.FTZ R41, R7, R53, R52 ;  /* 0x0000003507291223 */ /* 0x000fc60000010034 */
        /* <DEDUP_REMOVED lines=8> */
[----:B------:R-:W-:Y:S02]  /*1c70*/  HADD2.F32 R42, -RZ, R14.H0_H0 ;  /* 0x2000000eff2a7230 */ /* 0x000fe40000004100 */
[----:B------:R-:W-:Y:S01]  /*1c80*/  @P1 FFMA.FTZ R66, R57, R43, R66 ;  /* 0x0000002b39421223 */ /* 0x000fe20000010042 */
[----:B------:R-:W-:Y:S01]  /*1c90*/  F2FP.F16.F32.PACK_AB R54, RZ, R64 ;  /* 0x00000040ff36723e */ /* 0x000fe200000000ff */
[----:B------:R-:W3:Y:S01]  /*1ca0*/  @P2 LDC R43, c[0x0][0x40c] ;  /* 0x00010300ff2b2b82 */ /* 0x000ee20000000800 */
[----:B------:R-:W-:Y:S01]  /*1cb0*/  @P1 FADD.FTZ R41, R46, -R41 ;  /* 0x800000292e291221 */ /* 0x000fe20000010000 */
[----:B------:R-:W-:-:S03]  /*1cc0*/  F2FP.F16.F32.PACK_AB R59, RZ, R60 ;  /* 0x0000003cff3b723e */ /* 0x000fc600000000ff */
[----:B------:R-:W-:Y:S01]  /*1cd0*/  @P1 FFMA.FTZ R42, R57, R41, R42 ;  /* 0x00000029392a1223 */ /* 0x000fe2000001002a */
[----:B------:R-:W-:Y:S01]  /*1ce0*/  F2FP.F16.F32.PACK_AB R41, RZ, R66 ;  /* 0x00000042ff29723e */ /* 0x000fe200000000ff */
[----:B0-----:R-:W-:Y:S01]  /*1cf0*/  @P2 FMUL.FTZ R66, R66, R65 ;  /* 0x0000004142422220 */ /* 0x001fe20000410000 */
[----:B------:R-:W0:Y:S01]  /*1d00*/  @P2 LDC R67, c[0x0][0x40c] ;  /* 0x00010300ff432b82 */ /* 0x000e220000000800 */
[----:B-1----:R-:W-:Y:S01]  /*1d10*/  @P2 FMUL.FTZ R65, R42, R69 ;  /* 0x000000452a412220 */ /* 0x002fe20000410000 */
[----:B------:R-:W-:Y:S02]  /*1d20*/  F2FP.F16.F32.PACK_AB R42, RZ, R42 ;  /* 0x0000002aff2a723e */ /* 0x000fe400000000ff */
[----:B------:R-:W-:Y:S02]  /*1d30*/  @P2 F2FP.F16.F32.PACK_AB R66, RZ, R66 ;  /* 0x00000042ff42223e */ /* 0x000fe400000000ff */
[----:B------:R-:W-:Y:S02]  /*1d40*/  @P2 F2FP.F16.F32.PACK_AB R65, RZ, R65 ;  /* 0x00000041ff41223e */ /* 0x000fe400000000ff */
[----:B------:R-:W1:Y:S01]  /*1d50*/  @P2 LDC R69, c[0x0][0x40c] ;  /* 0x00010300ff452b82 */ /* 0x000e620000000800 */
[----:B--2---:R-:W-:Y:S01]  /*1d60*/  @P2 FMUL.FTZ R63, R64, R63 ;  /* 0x0000003f403f2220 */ /* 0x004fe20000410000 */
[----:B------:R-:W-:Y:S01]  /*1d70*/  HADD2.F32 R64, -RZ, R14.H1_H1 ;  /* 0x3000000eff407230 */ /* 0x000fe20000004100 */
[----:B------:R-:W-:-:S02]  /*1d80*/  @P2 PRMT R38, R65, 0x7610, R38 ;  /* 0x0000761041262816 */ /* 0x000fc40000000026 */
[----:B------:R-:W-:Y:S02]  /*1d90*/  PRMT R41, R59, 0x5410, R41 ;  /* 0x000054103b297816 */ /* 0x000fe40000000029 */
[----:B------:R-:W-:Y:S01]  /*1da0*/  @P2 F2FP.F16.F32.PACK_AB R63, RZ, R63 ;  /* 0x0000003fff3f223e */ /* 0x000fe200000000ff */
[----:B---3--:R-:W-:Y:S01]  /*1db0*/  @P2 FMUL.FTZ R43, R60, R43 ;  /* 0x0000002b3c2b2220 */ /* 0x008fe20000410000 */
[----:B------:R-:W-:-:S04]  /*1dc0*/  @P1 FFMA.FTZ R60, R48, R53, R52 ;  /* 0x00000035303c1223 */ /* 0x000fc80000010034 */
[----:B------:R-:W-:Y:S01]  /*1dd0*/  @P1 FADD.FTZ R60, R45, -R60 ;  /* 0x8000003c2d3c1221 */ /* 0x000fe20000010000 */
[----:B0-----:R-:W-:-:S03]  /*1de0*/  @P2 FMUL.FTZ R67, R40, R67 ;  /* 0x0000004328432220 */ /* 0x001fc60000410000 */
[----:B------:R-:W-:Y:S01]  /*1df0*/  @P1 FFMA.FTZ R64, R57, R60, R64 ;  /* 0x0000003c39401223 */ /* 0x000fe20000010040 */
[----:B------:R-:W-:Y:S02]  /*1e00*/  F2FP.F16.F32.PACK_AB R40, RZ, R40 ;  /* 0x00000028ff28723e */ /* 0x000fe400000000ff */
[----:B------:R-:W-:Y:S02]  /*1e10*/  @P2 F2FP.F16.F32.PACK_AB R67, RZ, R67 ;  /* 0x00000043ff43223e */ /* 0x000fe400000000ff */
[----:B------:R-:W-:Y:S01]  /*1e20*/  F2FP.F16.F32.PACK_AB R60, RZ, R64 ;  /* 0x00000040ff3c723e */ /* 0x000fe200000000ff */
[----:B-1----:R-:W-:Y:S01]  /*1e30*/  @P2 FMUL.FTZ R64, R64, R69 ;  /* 0x0000004540402220 */ /* 0x002fe20000410000 */
[-CC-:B------:R-:W-:Y:S01]  /*1e40*/  @P1 FFMA.FTZ R69, R47, R53.reuse, R52.reuse ;  /* 0x000000352f451223 */ /* 0x180fe20000010034 */
[----:B------:R-:W-:Y:S01]  /*1e50*/  @P1 FFMA.FTZ R52, R58, R53, R52 ;  /* 0x000000353a341223 */ /* 0x000fe20000010034 */
[----:B------:R-:W-:Y:S02]  /*1e60*/  @P2 PRMT R36, R67, 0x7610, R36 ;  /* 0x0000761043242816 */ /* 0x000fe40000000024 */
[----:B------:R-:W-:Y:S01]  /*1e70*/  @P1 FADD.FTZ R69, R56, -R69 ;  /* 0x8000004538451221 */ /* 0x000fe20000010000 */
[----:B------:R-:W-:Y:S01]  /*1e80*/  @P1 FADD.FTZ R53, R49, -R52 ;  /* 0x8000003431351221 */ /* 0x000fe20000010000 */
[----:B------:R-:W-:Y:S01]  /*1e90*/  HADD2.F32 R52, -RZ, R15.H1_H1 ;  /* 0x3000000fff347230 */ /* 0x000fe20000004100 */
[----:B------:R-:W-:Y:S01]  /*1ea0*/  @P2 F2FP.F16.F32.PACK_AB R64, RZ, R64 ;  /* 0x00000040ff40223e */ /* 0x000fe200000000ff */
[----:B------:R-:W-:Y:S01]  /*1eb0*/  @P1 FFMA.FTZ R68, R57, R69, R68 ;  /* 0x0000004539441223 */ /* 0x000fe20000010044 */
[----:B------:R-:W-:-:S02]  /*1ec0*/  @P2 F2FP.F16.F32.PACK_AB R69, RZ, R43 ;  /* 0x0000002bff45223e */ /* 0x000fc400000000ff */
[----:B------:R-:W-:Y:S01]  /*1ed0*/  @P1 FFMA.FTZ R52, R57, R53, R52 ;  /* 0x0000003539341223 */ /* 0x000fe20000010034 */
[----:B------:R-:W-:Y:S01]  /*1ee0*/  @P2 PRMT R36, R36, 0x5410, R63 ;  /* 0x0000541024242816 */ /* 0x000fe2000000003f */
[----:B------:R-:W0:Y:S01]  /*1ef0*/  @P2 LDC R57, c[0x0][0x40c] ;  /* 0x00010300ff392b82 */ /* 0x000e220000000800 */
[----:B------:R-:W-:Y:S02]  /*1f00*/  @P2 PRMT R37, R69, 0x7610, R37 ;  /* 0x0000761045252816 */ /* 0x000fe40000000025 */
[----:B------:R-:W-:Y:S02]  /*1f10*/  F2FP.F16.F32.PACK_AB R43, R52, R68 ;  /* 0x00000044342b723e */ /* 0x000fe400000000ff */
[----:B------:R-:W-:Y:S02]  /*1f20*/  @P2 PRMT R37, R37, 0x5410, R66 ;  /* 0x0000541025252816 */ /* 0x000fe40000000042 */
[----:B------:R-:W-:Y:S01]  /*1f30*/  @P2 PRMT R38, R38, 0x5410, R64 ;  /* 0x0000541026262816 */ /* 0x000fe20000000040 */
[----:B------:R-:W1:Y:S01]  /*1f40*/  @P2 LDC R53, c[0x0][0x40c] ;  /* 0x00010300ff352b82 */ /* 0x000e620000000800 */
[----:B------:R-:W-:-:S02]  /*1f50*/  PRMT R42, R42, 0x5410, R60 ;  /* 0x000054102a2a7816 */ /* 0x000fc4000000003c */
[----:B------:R-:W-:Y:S01]  /*1f60*/  PRMT R40, R40, 0x5410, R54 ;  /* 0x0000541028287816 */ /* 0x000fe20000000036 */
[----:B0-----:R-:W-:-:S05]  /*1f70*/  @P2 FMUL.FTZ R57, R68, R57 ;  /* 0x0000003944392220 */ /* 0x001fca0000410000 */
[----:B------:R-:W-:Y:S01]  /*1f80*/  @P2 F2FP.F16.F32.PACK_AB R57, RZ, R57 ;  /* 0x00000039ff39223e */ /* 0x000fe200000000ff */
[----:B-1----:R-:W-:-:S03]  /*1f90*/  @P2 FMUL.FTZ R53, R52, R53 ;  /* 0x0000003534352220 */ /* 0x002fc60000410000 */
[----:B------:R-:W-:Y:S02]  /*1fa0*/  @P2 PRMT R39, R57, 0x7610, R39 ;  /* 0x0000761039272816 */ /* 0x000fe40000000027 */
[----:B------:R-:W-:-:S04]  /*1fb0*/  @P2 F2FP.F16.F32.PACK_AB R53, RZ, R53 ;  /* 0x00000035ff35223e */ /* 0x000fc800000000ff */
[----:B------:R-:W-:-:S07]  /*1fc0*/  @P2 PRMT R39, R39, 0x5410, R53 ;  /* 0x0000541027272816 */ /* 0x000fce0000000035 */
.L_x_646:
[----:B------:R-:W-:Y:S05]  /*1fd0*/  BSYNC.RECONVERGENT B2 ;  /* 0x0000000000027941 */ /* 0x000fea0003800200 */
.L_x_643:
        /* <DEDUP_REMOVED lines=13> */
.L_x_648:
[----:B------:R1:W-:Y:S02]  /*20b0*/  @P2 STG.E.128 desc[UR6][R52.64], R36 ;  /* 0x0000002434002986 */ /* 0x0003e4000c101d06 */
.L_x_642:
[----:B------:R-:W-:Y:S05]  /*20c0*/  BSYNC.RECONVERGENT B1 ;  /* 0x0000000000017941 */ /* 0x000fea0003800200 */
.L_x_641:
[----:B0-----:R-:W0:Y:S02]  /*20d0*/  LDC.64 R50, c[0x0][0x380] ;  /* 0x0000e000ff327b82 */ /* 0x001e240000000a00 */
[----:B0-----:R-:W-:-:S04]  /*20e0*/  LEA R4, R50, R4, 0x2 ;  /* 0x0000000432047211 */ /* 0x001fc800078e10ff */
[----:B------:R-:W-:-:S13]  /*20f0*/  ISETP.GE.AND P1, PT, R4, R51, PT ;  /* 0x000000330400720c */ /* 0x000fda0003f26270 */
[----:B------:R-:W-:Y:S05]  /*2100*/  @!P1 BRA `(.L_x_649) ;  /* 0xffffffe0005c9947 */ /* 0x000fea000383ffff */
.L_x_636:
[----:B------:R-:W-:Y:S05]  /*2110*/  BSYNC B0 ;  /* 0x0000000000007941 */ /* 0x000fea0003800000 */
.L_x_635:
        /* <DEDUP_REMOVED lines=10> */
[CC--:B------:R-:W-:Y:S02]  /*21c0*/  LEA R2, R55.reuse, R0.reuse, 0x5 ;  /* 0x0000000037027211 */ /* 0x0c0fe400078e28ff */
[----:B------:R-:W-:Y:S01]  /*21d0*/  LEA R0, R55, R0, 0x2 ;  /* 0x0000000037007211 */ /* 0x000fe200078e10ff */
        /* <DEDUP_REMOVED lines=29> */
[----:B------:R-:W-:Y:S01]  /*23b0*/  IADD3.X R17, PT, PT, R15, UR15, RZ, P2, !PT ;  /* 0x0000000f0f117c10 */ /* 0x000fe200097fe4ff */
        /* <DEDUP_REMOVED lines=17> */
[----:B------:R-:W-:Y:S01]  /*24d0*/  FADD.FTZ R9, R3, R10 ;  /* 0x0000000a03097221 */ /* 0x000fe20000010000 */
[----:B------:R-:W-:Y:S01]  /*24e0*/  @P0 MOV R3, R17 ;  /* 0x0000001100030202 */ /* 0x000fe20000000f00 */
[----:B---3--:R-:W-:Y:S01]  /*24f0*/  FADD.FTZ R11, RZ, R11 ;  /* 0x0000000bff0b7221 */ /* 0x008fe20000010000 */
[----:B------:R-:W-:-:S02]  /*2500*/  @P0 IADD3 R0, P3, PT, R0, 0x200, RZ ;  /* 0x0000020000000810 */ /* 0x000fc40007f7e0ff */
[----:B------:R-:W-:Y:S01]  /*2510*/  @P0 IADD3.X R17, PT, PT, RZ, R17, RZ, P2, !PT ;  /* 0x00000011ff110210 */ /* 0x000fe200017fe4ff */
[----:B----4-:R-:W-:Y:S01]  /*2520*/  FADD.FTZ R13, R26, R13 ;  /* 0x0000000d1a0d7221 */ /* 0x010fe20000010000 */
[----:B------:R-:W-:Y:S01]  /*2530*/  @P0 IADD3.X R15, PT, PT, RZ, R15, RZ, P3, !PT ;  /* 0x0000000fff0f0210 */ /* 0x000fe20001ffe4ff */
[----:B------:R-:W-:-:S03]  /*2540*/  FADD.FTZ R11, R11, R24 ;  /* 0x000000180b0b7221 */ /* 0x000fc60000010000 */
        /* <DEDUP_REMOVED lines=12> */
.L_x_640:
[----:B------:R-:W-:Y:S01]  /*2610*/  HFMA2 R50, -RZ, RZ, 0, 5.9604644775390625e-08 ;  /* 0x00000001ff327431 */ /* 0x000fe200000001ff */
[----:B------:R-:W-:Y:S01]  /*2620*/  BSSY B1, `(.L_x_650) ;  /* 0x0000007000017945 */ /* 0x000fe20003800000 */
[----:B------:R-:W-:Y:S02]  /*2630*/  MOV R69, R59 ;  /* 0x0000003b00457202 */ /* 0x000fe40000000f00 */
[----:B------:R-:W-:Y:S02]  /*2640*/  MOV R51, 0x1f ;  /* 0x0000001f00337802 */ /* 0x000fe40000000f00 */
[----:B------:R-:W-:-:S07]  /*2650*/  MOV R61, 0xffffffff ;  /* 0xffffffff003d7802 */ /* 0x000fce0000000f00 */
[----:B------:R-:W-:Y:S05]  /*2660*/  WARPSYNC.COLLECTIVE R61, `(.L_x_651) ;  /* 0x000000003d087348 */ /* 0x000fea0003c00000 */
[----:B------:R0:W1:Y:S02]  /*2670*/  SHFL.BFLY P1, R68, R69, R50, R51 ;  /* 0x0c00003245447389 */ /* 0x0000640000020033 */
[----:B01----:R-:W-:Y:S05]  /*2680*/  ENDCOLLECTIVE ;  /* 0x000000000000791b */ /* 0x003fea0003800000 */
.L_x_651:
[----:B------:R-:W-:Y:S05]  /*2690*/  BSYNC B1 ;  /* 0x0000000000017941 */ /* 0x000fea0003800000 */
.L_x_650:
[----:B------:R-:W-:Y:S02]  /*26a0*/  MOV R50, R68 ;  /* 0x0000004400327202 */ /* 0x000fe40000000f00 */
[----:B------:R-:W-:Y:S02]  /*26b0*/  MOV R69, R62 ;  /* 0x0000003e00457202 */ /* 0x000fe40000000f00 */
[----:B------:R-:W-:Y:S01]  /*26c0*/  MOV R51, 0x1f ;  /* 0x0000001f00337802 */ /* 0x000fe20000000f00 */
[----:B------:R-:W-:Y:S01]  /*26d0*/  FADD.FTZ R60, R50, R59 ;  /* 0x0000003b323c7221 */ /* 0x000fe20000010000 */
[----:B------:R-:W-:Y:S01]  /*26e0*/  HFMA2 R50, -RZ, RZ, 0, 5.9604644775390625e-08 ;  /* 0x00000001ff327431 */ /* 0x000fe200000001ff */
[----:B------:R-:W-:-:S07]  /*26f0*/  MOV R61, 0xffffffff ;  /* 0xffffffff003d7802 */ /* 0x000fce0000000f00 */
[----:B------:R-:W-:Y:S05]  /*2700*/  WARPSYNC.COLLECTIVE R61, `(.L_x_652) ;  /* 0x000000003d087348 */ /* 0x000fea0003c00000 */
[----:B------:R0:W1:Y:S02]  /*2710*/  SHFL.BFLY P1, R68, R69, R50, R51 ;  /* 0x0c00003245447389 */ /* 0x0000640000020033 */
[----:B01----:R-:W-:Y:S05]  /*2720*/  ENDCOLLECTIVE ;  /* 0x000000000000791b */ /* 0x003fea0003800000 */
.L_x_652:
[----:B------:R-:W-:Y:S01]  /*2730*/  MOV R69, R60 ;  /* 0x0000003c00457202 */ /* 0x000fe20000000f00 */
[----:B------:R-:W-:Y:S01]  /*2740*/  HFMA2 R50, -RZ, RZ, 0, 1.1920928955078125e-07 ;  /* 0x00000002ff327431 */ /* 0x000fe200000001ff */
[----:B------:R-:W-:-:S07]  /*2750*/  MOV R53, R68 ;  /* 0x0000004400357202 */ /* 0x000fce0000000f00 */
[----:B------:R-:W-:Y:S05]  /*2760*/  WARPSYNC.COLLECTIVE R61, `(.L_x_653) ;  /* 0x000000003d087348 */ /* 0x000fea0003c00000 */
[----:B------:R0:W1:Y:S02]  /*2770*/  SHFL.BFLY P1, R68, R69, R50, R51 ;  /* 0x0c00003245447389 */ /* 0x0000640000020033 */
[----:B01----:R-:W-:Y:S05]  /*2780*/  ENDCOLLECTIVE ;  /* 0x000000000000791b */ /* 0x003fea0003800000 */
.L_x_653:
[----:B------:R-:W-:-:S05]  /*2790*/  FADD.FTZ R63, R53, R62 ;  /* 0x0000003e353f7221 */ /* 0x000fca0000010000 */
[----:B------:R-:W-:Y:S02]  /*27a0*/  MOV R69, R63 ;  /* 0x0000003f00457202 */ /* 0x000fe40000000f00 */
[----:B------:R-:W-:-:S07]  /*27b0*/  MOV R53, R68 ;  /* 0x0000004400357202 */ /* 0x000fce0000000f00 */
[----:B------:R-:W-:Y:S05]  /*27c0*/  WARPSYNC.COLLECTIVE R61, `(.L_x_654) ;  /* 0x000000003d087348 */ /* 0x000fea0003c00000 */
[----:B------:R0:W1:Y:S02]  /*27d0*/  SHFL.BFLY P1, R68, R69, R50, R51 ;  /* 0x0c00003245447389 */ /* 0x0000640000020033 */
[----:B01----:R-:W-:Y:S05]  /*27e0*/  ENDCOLLECTIVE ;  /* 0x000000000000791b */ /* 0x003fea0003800000 */
.L_x_654:
[----:B------:R-:W-:-:S05]  /*27f0*/  FADD.FTZ R65, R60, R53 ;  /* 0x000000353c417221 */ /* 0x000fca0000010000 */
[----:B------:R-:W-:Y:S01]  /*2800*/  MOV R69, R65 ;  /* 0x0000004100457202 */ /* 0x000fe20000000f00 */
[----:B------:R-:W-:Y:S01]  /*2810*/  HFMA2 R50, -RZ, RZ, 0, 2.384185791015625e-07 ;  /* 0x00000004ff327431 */ /* 0x000fe200000001ff */
[----:B------:R-:W-:-:S07]  /*2820*/  MOV R64, R68 ;  /* 0x0000004400407202 */ /* 0x000fce0000000f00 */
[----:B------:R-:W-:Y:S05]  /*2830*/  WARPSYNC.COLLECTIVE R61, `(.L_x_655) ;  /* 0x000000003d087348 */ /* 0x000fea0003c00000 */
[----:B------:R0:W1:Y:S02]  /*2840*/  SHFL.BFLY P1, R68, R69, R50, R51 ;  /* 0x0c00003245447389 */ /* 0x0000640000020033 */
[----:B01----:R-:W-:Y:S05]  /*2850*/  ENDCOLLECTIVE ;  /* 0x000000000000791b */ /* 0x003fea0003800000 */
.L_x_655:
[----:B------:R-:W-:-:S05]  /*2860*/  FADD.FTZ R64, R63, R64 ;  /* 0x000000403f407221 */ /* 0x000fca0000010000 */
[----:B------:R-:W-:Y:S02]  /*2870*/  MOV R69, R64 ;  /* 0x0000004000457202 */ /* 0x000fe40000000f00 */
[----:B------:R-:W-:-:S07]  /*2880*/  MOV R66, R68 ;  /* 0x0000004400427202 */ /* 0x000fce0000000f00 */
[----:B------:R-:W-:Y:S05]  /*2890*/  WARPSYNC.COLLECTIVE R61, `(.L_x_656) ;  /* 0x000000003d087348 */ /* 0x000fea0003c00000 */
[----:B------:R0:W1:Y:S02]  /*28a0*/  SHFL.BFLY P1, R68, R69, R50, R51 ;  /* 0x0c00003245447389 */ /* 0x0000640000020033 */
[----:B01----:R-:W-:Y:S05]  /*28b0*/  ENDCOLLECTIVE ;  /* 0x000000000000791b */ /* 0x003fea0003800000 */
.L_x_656:
[----:B------:R-:W-:-:S05]  /*28c0*/  FADD.FTZ R66, R65, R66 ;  /* 0x0000004241427221 */ /* 0x000fca0000010000 */
[----:B------:R-:W-:Y:S01]  /*28d0*/  MOV R69, R66 ;  /* 0x0000004200457202 */ /* 0x000fe20000000f00 */
[----:B------:R-:W-:Y:S01]  /*28e0*/  HFMA2 R50, -RZ, RZ, 0, 4.76837158203125e-07 ;  /* 0x00000008ff327431 */ /* 0x000fe200000001ff */
[----:B------:R-:W-:-:S07]  /*28f0*/  MOV R53, R68 ;  /* 0x0000004400357202 */ /* 0x000fce0000000f00 */
[----:B------:R-:W-:Y:S05]  /*2900*/  WARPSYNC.COLLECTIVE R61, `(.L_x_657) ;  /* 0x000000003d087348 */ /* 0x000fea0003c00000 */
[----:B------:R0:W1:Y:S02]  /*2910*/  SHFL.BFLY P1, R68, R69, R50, R51 ;  /* 0x0c00003245447389 */ /* 0x0000640000020033 */
[----:B01----:R-:W-:Y:S05]  /*2920*/  ENDCOLLECTIVE ;  /* 0x000000000000791b */ /* 0x003fea0003800000 */
.L_x_657:
[----:B------:R-:W-:-:S05]  /*2930*/  FADD.FTZ R67, R64, R53 ;  /* 0x0000003540437221 */ /* 0x000fca0000010000 */
[----:B------:R-:W-:Y:S02]  /*2940*/  MOV R69, R67 ;  /* 0x0000004300457202 */ /* 0x000fe40000000f00 */
[----:B------:R-:W-:-:S07]  /*2950*/  MOV R53, R68 ;  /* 0x0000004400357202 */ /* 0x000fce0000000f00 */
[----:B------:R-:W-:Y:S05]  /*2960*/  WARPSYNC.COLLECTIVE R61, `(.L_x_658) ;  /* 0x000000003d087348 */ /* 0x000fea0003c00000 */
[----:B------:R0:W1:Y:S02]  /*2970*/  SHFL.BFLY P1, R68, R69, R50, R51 ;  /* 0x0c00003245447389 */ /* 0x0000640000020033 */
[----:B01----:R-:W-:Y:S05]  /*2980*/  ENDCOLLECTIVE ;  /* 0x000000000000791b */ /* 0x003fea0003800000 */
.L_x_658:
[----:B------:R-:W-:-:S05]  /*2990*/  FADD.FTZ R53, R66, R53 ;  /* 0x0000003542357221 */ /* 0x000fca0000010000 */
[----:B------:R-:W-:Y:S01]  /*29a0*/  MOV R69, R53 ;  /* 0x0000003500457202 */ /* 0x000fe20000000f00 */
[----:B------:R-:W-:Y:S01]  /*29b0*/  HFMA2 R50, -RZ, RZ, 0, 9.5367431640625e-07 ;  /* 0x00000010ff327431 */ /* 0x000fe200000001ff */
[----:B------:R-:W-:-:S07]  /*29c0*/  MOV R62, R68 ;  /* 0x00000044003e7202 */ /* 0x000fce0000000f00 */
[----:B------:R-:W-:Y:S05]  /*29d0*/  WARPSYNC.COLLECTIVE R61, `(.L_x_659) ;  /* 0x000000003d087348 */ /* 0x000fea0003c00000 */
[----:B------:R0:W1:Y:S02]  /*29e0*/  SHFL.BFLY P1, R68, R69, R50, R51 ;  /* 0x0c00003245447389 */ /* 0x0000640000020033 */
[----:B01----:R-:W-:Y:S05]  /*29f0*/  ENDCOLLECTIVE ;  /* 0x000000000000791b */ /* 0x003fea0003800000 */
.L_x_659:
[----:B------:R-:W-:-:S05]  /*2a00*/  FADD.FTZ R59, R67, R62 ;  /* 0x0000003e433b7221 */ /* 0x000fca0000010000 */
[----:B------:R-:W-:Y:S02]  /*2a10*/  MOV R69, R59 ;  /* 0x0000003b00457202 */ /* 0x000fe40000000f00 */
[----:B------:R-:W-:-:S07]  /*2a20*/  MOV R60, R68 ;  /* 0x00000044003c7202 */ /* 0x000fce0000000f00 */
[----:B------:R-:W-:Y:S05]  /*2a30*/  WARPSYNC.COLLECTIVE R61, `(.L_x_660) ;  /* 0x000000003d087348 */ /* 0x000fea0003c00000 */
[----:B------:R0:W1:Y:S02]  /*2a40*/  SHFL.BFLY P1, R68, R69, R50, R51 ;  /* 0x0c00003245447389 */ /* 0x0000640000020033 */
[----:B01----:R-:W-:Y:S05]  /*2a50*/  ENDCOLLECTIVE ;  /* 0x000000000000791b */ /* 0x003fea0003800000 */
.L_x_660:
[----:B------:R-:W-:Y:S01]  /*2a60*/  MOV R62, R68 ;  /* 0x00000044003e7202 */ /* 0x000fe20000000f00 */
[----:B------:R-:W-:Y:S06]  /*2a70*/  BRA `(.L_x_661) ;  /* 0xffffffe000687947 */ /* 0x000fec000383ffff */
.L_x_662:
        /* <DEDUP_REMOVED lines=16> */
.L_x_6358:


//--------------------- .text._ZN10layer_norm13ln_bwd_kernelINS_13Kernel_traitsI6__halfS2_S2_S2_fjLj256ELj1ELj4ELj1ELj16ENS_18Kernel_traits_baseILj256ES2_S2_S2_S2_fjLj128EEEEELb0ELb0ELb1ELb1EEEvNS_9BwdParamsE --------------------------
	.section	.text._ZN10layer_norm13ln_bwd_kernelINS_13Kernel_traitsI6__halfS2_S2_S2_fjLj256ELj1ELj4ELj1ELj16ENS_18Kernel_traits_baseILj256ES2_S2_S2_S2_fjLj128EEEEELb0ELb0ELb1ELb1EEEvNS_9BwdParamsE,"ax",@progbits
	.align	128
        .global         _ZN10layer_norm13ln_bwd_kernelINS_13Kernel_traitsI6__halfS2_S2_S2_fjLj256ELj1ELj4ELj1ELj16ENS_18Kernel_traits_baseILj256ES2_S2_S2_S2_fjLj128EEEEELb0ELb0ELb1ELb1EEEvNS_9BwdParamsE
        .type           _ZN10layer_norm13ln_bwd_kernelINS_13Kernel_traitsI6__halfS2_S2_S2_fjLj256ELj1ELj4ELj1ELj16ENS_18Kernel_traits_baseILj256ES2_S2_S2_S2_fjLj128EEEEELb0ELb0ELb1ELb1EEEvNS_9BwdParamsE,@function
        .size           _ZN10layer_norm13ln_bwd_kernelINS_13Kernel_traitsI6__halfS2_S2_S2_fjLj256ELj1ELj4ELj1ELj16ENS_18Kernel_traits_baseILj256ES2_S2_S2_S2_fjLj128EEEEELb0ELb0ELb1ELb1EEEvNS_9BwdParamsE,(.L_x_6359 - _ZN10layer_norm13ln_bwd_kernelINS_13Kernel_traitsI6__halfS2_S2_S2_fjLj256ELj1ELj4ELj1ELj16ENS_18Kernel_traits_baseILj256ES2_S2_S2_S2_fjLj128EEEEELb0ELb0ELb1ELb1EEEvNS_9BwdParamsE)
        .other          _ZN10layer_norm13ln_bwd_kernelINS_13Kernel_traitsI6__halfS2_S2_S2_fjLj256ELj1ELj4ELj1ELj16ENS_18Kernel_traits_baseILj256ES2_S2_S2_S2_fjLj128EEEEELb0ELb0ELb1ELb1EEEvNS_9BwdParamsE,@"STO_CUDA_ENTRY STV_DEFAULT"
_ZN10layer_norm13ln_bwd_kernelINS_13Kernel_traitsI6__halfS2_S2_S2_fjLj256ELj1ELj4ELj1ELj16ENS_18Kernel_traits_baseILj256ES2_S2_S2_S2_fjLj128EEEEELb0ELb0ELb1ELb1EEEvNS_9BwdParamsE:
.text._ZN10layer_norm13ln_bwd_kernelINS_13Kernel_traitsI6__halfS2_S2_S2_fjLj256ELj1ELj4ELj1ELj16ENS_18Kernel_traits_baseILj256ES2_S2_S2_S2_fjLj128EEEEELb0ELb0ELb1ELb1EEEvNS_9BwdParamsE:
        /* <DEDUP_REMOVED lines=28> */
[----:B------:R-:W5:Y:S01]  /*01c0*/  LDG.E.128 R16, desc[UR6][R16.64] ;  /* 0x0000000610107981 */ /* 0x000f62000c1e1d00 */
[----:B------:R-:W-:-:S07]  /*01d0*/  HFMA2 R35, -RZ, RZ, 0, 0 ;  /* 0x00000000ff237431 */ /* 0x000fce00000001ff */
.L_x_674:
        /* <DEDUP_REMOVED lines=8> */
[----:B--2---:R-:W-:-:S06]  /*0260*/  IMAD.WIDE R52, R2, 0x4, R52 ;  /* 0x0000000402347825 */ /* 0x004fcc00078e0234 */
        /* <DEDUP_REMOVED lines=9> */
[----:B------:R-:W-:Y:S02]  /*0300*/  SHF.R.S32.HI R6, RZ, 0x1f, R3 ;  /* 0x0000001fff067819 */ /* 0x000fe40000011403 */
[----:B------:R-:W2:Y:S02]  /*0310*/  LDG.E R51, desc[UR6][R54.64] ;  /* 0x0000000636337981 */ /* 0x000ea4000c1e1900 */
[----:B------:R-:W-:Y:S01]  /*0320*/  LEA.HI R3, R6, R3, RZ, 0x3 ;  /* 0x0000000306037211 */ /* 0x000fe200078f18ff */
[----:B------:R-:W1:Y:S01]  /*0330*/  LDC.64 R8, c[0x0][0x428] ;  /* 0x00010a00ff087b82 */ /* 0x000e620000000a00 */
[----:B------:R-:W-:Y:S02]  /*0340*/  IADD3 R6, PT, PT, R60, -0x1, RZ ;  /* 0xffffffff3c067810 */ /* 0x000fe40007ffe0ff */
[----:B------:R-:W-:-:S03]  /*0350*/  LEA.HI.SX32 R47, R3, R0, 0x1d ;  /* 0x00000000032f7211 */ /* 0x000fc600078feaff */
[----:B------:R-:W-:-:S05]  /*0360*/  IMAD R3, R6, UR8, RZ ;  /* 0x0000000806037c24 */ /* 0x000fca000f8e02ff */
[----:B------:R-:W-:-:S04]  /*0370*/  SHF.R.S32.HI R10, RZ, 0x1f, R3 ;  /* 0x0000001fff0a7819 */ /* 0x000fc80000011403 */
[----:B------:R-:W-:Y:S01]  /*0380*/  LEA.HI R3, R10, R3, RZ, 0x3 ;  /* 0x000000030a037211 */ /* 0x000fe200078f18ff */
[----:B0-----:R-:W-:-:S03]  /*0390*/  IMAD.WIDE.U32 R4, R47, 0x10, R4 ;  /* 0x000000102f047825 */ /* 0x001fc600078e0004 */
[----:B------:R-:W-:-:S03]  /*03a0*/  LEA.HI.SX32 R3, R3, R0, 0x1d ;  /* 0x0000000003037211 */ /* 0x000fc600078feaff */
[----:B------:R-:W3:Y:S02]  /*03b0*/  LDG.E.128 R4, desc[UR6][R4.64] ;  /* 0x0000000604047981 */ /* 0x000ee4000c1e1d00 */
[----:B-1----:R-:W-:-:S06]  /*03c0*/  IMAD.WIDE.U32 R8, R3, 0x10, R8 ;  /* 0x0000001003087825 */ /* 0x002fcc00078e0008 */
[----:B------:R-:W4:Y:S01]  /*03d0*/  LDG.E.128 R8, desc[UR6][R8.64] ;  /* 0x0000000608087981 */ /* 0x000f22000c1e1d00 */
[----:B------:R-:W-:Y:S02]  /*03e0*/  MOV R48, UR16 ;  /* 0x0000001000307c02 */ /* 0x000fe40008000f00 */
[----:B------:R-:W-:Y:S02]  /*03f0*/  MOV R49, UR17 ;  /* 0x0000001100317c02 */ /* 0x000fe40008000f00 */
[----:B------:R-:W-:-:S04]  /*0400*/  ISETP.NE.U32.AND P0, PT, R48, RZ, PT ;  /* 0x000000ff3000720c */ /* 0x000fc80003f05070 */
[----:B------:R-:W-:-:S13]  /*0410*/  ISETP.NE.AND.EX P0, PT, R49, RZ, PT, P0 ;  /* 0x000000ff3100720c */ /* 0x000fda0003f05300 */
[----:B------:R-:W0:Y:S02]  /*0420*/  @P0 LDC.64 R44, c[0x0][0x438] ;  /* 0x00010e00ff2c0b82 */ /* 0x000e240000000a00 */
[----:B0-----:R-:W-:-:S05]  /*0430*/  @P0 IMAD.WIDE.U32 R44, R47, 0x10, R44 ;  /* 0x000000102f2c0825 */ /* 0x001fca00078e002c */
[----:B------:R0:W5:Y:S01]  /*0440*/  @P0 LDG.E.128 R12, desc[UR6][R44.64] ;  /* 0x000000062c0c0981 */ /* 0x000162000c1e1d00 */
[----:B------:R-:W-:-:S04]  /*0450*/  ISETP.NE.AND P0, PT, RZ, UR9, PT ;  /* 0x00000009ff007c0c */ /* 0x000fc8000bf05270 */
[----:B--2---:R-:W-:Y:S01]  /*0460*/  FSEL R51, R51, RZ, !P0 ;  /* 0x000000ff33337208 */ /* 0x004fe20004000000 */
[--C-:B---3--:R-:W-:Y:S02]  /*0470*/  HADD2.F32 R0, -RZ, R4.reuse.H0_H0 ;  /* 0x20000004ff007230 */ /* 0x108fe40000004100 */
[----:B------:R-:W-:Y:S02]  /*0480*/  HADD2.F32 R4, -RZ, R4.H1_H1 ;  /* 0x30000004ff047230 */ /* 0x000fe40000004100 */
[--C-:B------:R-:W-:Y:S02]  /*0490*/  HADD2.F32 R46, -RZ, R5.reuse.H0_H0 ;  /* 0x20000005ff2e7230 */ /* 0x100fe40000004100 */
[----:B------:R-:W-:Y:S02]  /*04a0*/  HADD2.F32 R56, -RZ, R6.H0_H0 ;  /* 0x20000006ff387230 */ /* 0x000fe40000004100 */
[----:B------:R-:W-:Y:S01]  /*04b0*/  FADD.FTZ R3, -R51, R0 ;  /* 0x0000000033037221 */ /* 0x000fe20000010100 */
[----:B------:R-:W-:-:S02]  /*04c0*/  HADD2.F32 R54, -RZ, R5.H1_H1 ;  /* 0x30000005ff367230 */ /* 0x000fc40000004100 */
[----:B------:R-:W-:Y:S02]  /*04d0*/  HADD2.F32 R6, -RZ, R6.H1_H1 ;  /* 0x30000006ff067230 */ /* 0x000fe40000004100 */
[C---:B------:R-:W-:Y:S01]  /*04e0*/  FADD.FTZ R61, -R51.reuse, R4 ;  /* 0x00000004333d7221 */ /* 0x040fe20000010100 */
[--C-:B------:R-:W-:Y:S02]  /*04f0*/  HADD2.F32 R58, -RZ, R7.reuse.H0_H0 ;  /* 0x20000007ff3a7230 */ /* 0x100fe40000004100 */
[C---:B------:R-:W-:Y:S01]  /*0500*/  FADD.FTZ R55, -R51.reuse, R56 ;  /* 0x0000003833377221 */ /* 0x040fe20000010100 */
[----:B------:R-:W-:Y:S02]  /*0510*/  HADD2.F32 R62, -RZ, R7.H1_H1 ;  /* 0x30000007ff3e7230 */ /* 0x000fe40000004100 */
[C---:B------:R-:W-:Y:S01]  /*0520*/  FADD.FTZ R7, -R51.reuse, R46 ;  /* 0x0000002e33077221 */ /* 0x040fe20000010100 */
[----:B------:R-:W-:Y:S02]  /*0530*/  HADD2.F32 R4, -RZ, R16.H0_H0 ;  /* 0x20000010ff047230 */ /* 0x000fe40000004100 */
[----:B------:R-:W-:Y:S01]  /*0540*/  FADD.FTZ R59, -R51, R54 ;  /* 0x00000036333b7221 */ /* 0x000fe20000010100 */
[----:B----4-:R-:W-:-:S02]  /*0550*/  HADD2.F32 R5, -RZ, R8.H0_H0 ;  /* 0x20000008ff057230 */ /* 0x010fc40000004100 */
[C---:B-----5:R-:W-:Y:S01]  /*0560*/  FMUL.FTZ R3, R50.reuse, R3 ;  /* 0x0000000332037220 */ /* 0x060fe20000410000 */
[----:B0-----:R-:W-:Y:S02]  /*0570*/  HADD2.F32 R44, -RZ, R8.H1_H1 ;  /* 0x30000008ff2c7230 */ /* 0x001fe40000004100 */
[----:B------:R-:W-:Y:S01]  /*0580*/  FADD.FTZ R45, -R51, R6 ;  /* 0x00000006332d7221 */ /* 0x000fe20000010100 */
[--C-:B------:R-:W-:Y:S02]  /*0590*/  HADD2.F32 R46, -RZ, R9.reuse.H0_H0 ;  /* 0x20000009ff2e7230 */ /* 0x100fe40000004100 */
[----:B------:R-:W-:Y:S02]  /*05a0*/  HADD2.F32 R56, -RZ, R9.H1_H1 ;  /* 0x30000009ff387230 */ /* 0x000fe40000004100 */
[----:B------:R-:W-:Y:S02]  /*05b0*/  HADD2.F32 R8, -RZ, R16.H1_H1 ;  /* 0x30000010ff087230 */ /* 0x000fe40000004100 */
[----:B------:R-:W-:Y:S01]  /*05c0*/  FMUL.FTZ R6, R50, R61 ;  /* 0x0000003d32067220 */ /* 0x000fe20000410000 */
[----:B------:R-:W-:-:S02]  /*05d0*/  HADD2.F32 R53, -RZ, R11.H0_H0 ;  /* 0x2000000bff357230 */ /* 0x000fc40000004100 */
[----:B------:R-:W-:Y:S02]  /*05e0*/  HADD2.F32 R0, -RZ, R11.H1_H1 ;  /* 0x3000000bff007230 */ /* 0x000fe40000004100 */
[--C-:B------:R-:W-:Y:S02]  /*05f0*/  HADD2.F32 R9, -RZ, R17.reuse.H0_H0 ;  /* 0x20000011ff097230 */ /* 0x100fe40000004100 */
[----:B------:R-:W-:Y:S02]  /*0600*/  HADD2.F32 R11, -RZ, R17.H1_H1 ;  /* 0x30000011ff0b7230 */ /* 0x000fe40000004100 */
[----:B------:R-:W-:Y:S01]  /*0610*/  FMUL.FTZ R4, R4, R5 ;  /* 0x0000000504047220 */ /* 0x000fe20000410000 */
[--C-:B------:R-:W-:Y:S02]  /*0620*/  HADD2.F32 R57, -RZ, R10.reuse.H0_H0 ;  /* 0x2000000aff397230 */ /* 0x100fe40000004100 */
[----:B------:R-:W-:Y:S01]  /*0630*/  FADD.FTZ R28, R28, R5 ;  /* 0x000000051c1c7221 */ /* 0x000fe20000010000 */
[----:B------:R-:W-:-:S02]  /*0640*/  HADD2.F32 R54, -RZ, R10.H1_H1 ;  /* 0x3000000aff367230 */ /* 0x000fc40000004100 */
[----:B------:R-:W-:Y:S01]  /*0650*/  FFMA.FTZ R20, R3, R5, R20 ;  /* 0x0000000503147223 */ /* 0x000fe20000010014 */
[----:B------:R-:W-:Y:S01]  /*0660*/  FMUL.FTZ R10, R50, R59 ;  /* 0x0000003b320a7220 */ /* 0x000fe20000410000 */
[-C--:B------:R-:W-:Y:S01]  /*0670*/  FMUL.FTZ R5, R8, R44.reuse ;  /* 0x0000002c08057220 */ /* 0x080fe20000410000 */
[----:B------:R-:W-:Y:S01]  /*0680*/  FADD.FTZ R29, R29, R44 ;  /* 0x0000002c1d1d7221 */ /* 0x000fe20000010000 */
[----:B------:R-:W-:Y:S01]  /*0690*/  FFMA.FTZ R21, R6, R44, R21 ;  /* 0x0000002c06157223 */ /* 0x000fe20000010015 */
[----:B------:R-:W-:Y:S01]  /*06a0*/  FMUL.FTZ R8, R9, R46 ;  /* 0x0000002e09087220 */ /* 0x000fe20000410000 */
[----:B------:R-:W-:Y:S01]  /*06b0*/  FMUL.FTZ R7, R50, R7 ;  /* 0x0000000732077220 */ /* 0x000fe20000410000 */
[--C-:B------:R-:W-:Y:S02]  /*06c0*/  HADD2.F32 R44, -RZ, R18.reuse.H0_H0 ;  /* 0x20000012ff2c7230 */ /* 0x100fe40000004100 */
[-C--:B------:R-:W-:Y:S01]  /*06d0*/  FMUL.FTZ R9, R11, R56.reuse ;  /* 0x000000380b097220 */ /* 0x080fe20000410000 */
[----:B------:R-:W-:Y:S01]  /*06e0*/  FADD.FTZ R31, R31, R56 ;  /* 0x000000381f1f7221 */ /* 0x000fe20000010000 */
[----:B------:R-:W-:Y:S01]  /*06f0*/  FFMA.FTZ R23, R10, R56, R23 ;  /* 0x000000380a177223 */ /* 0x000fe20000010017 */
[----:B------:R-:W-:Y:S01]  /*0700*/  FMUL.FTZ R11, R50, R55 ;  /* 0x00000037320b7220 */ /* 0x000fe20000410000 */
[----:B------:R-:W-:Y:S01]  /*0710*/  FADD.FTZ R56, RZ, R4 ;  /* 0x00000004ff387221 */ /* 0x000fe20000010000 */
[----:B------:R-:W-:Y:S01]  /*0720*/  FFMA.FTZ R55, R3, R4, RZ ;  /* 0x0000000403377223 */ /* 0x000fe200000100ff */
[----:B------:R-:W-:Y:S01]  /*0730*/  FADD.FTZ R30, R30, R46 ;  /* 0x0000002e1e1e7221 */ /* 0x000fe20000010000 */
[----:B------:R-:W-:Y:S01]  /*0740*/  FFMA.FTZ R22, R7, R46, R22 ;  /* 0x0000002e07167223 */ /* 0x000fe20000010016 */
[----:B------:R-:W-:-:S02]  /*0750*/  HADD2.F32 R59, -RZ, R18.H1_H1 ;  /* 0x30000012ff3b7230 */ /* 0x000fc40000004100 */
[-C--:B------:R-:W-:Y:S01]  /*0760*/  FMUL.FTZ R44, R44, R57.reuse ;  /* 0x000000392c2c7220 */ /* 0x080fe20000410000 */
[----:B------:R-:W-:Y:S01]  /*0770*/  FADD.FTZ R32, R32, R57 ;  /* 0x0000003920207221 */ /* 0x000fe20000010000 */
[----:B------:R-:W-:Y:S01]  /*0780*/  FFMA.FTZ R24, R11, R57, R24 ;  /* 0x000000390b187223 */ /* 0x000fe20000010018 */
[----:B------:R-:W-:Y:S01]  /*0790*/  FMUL.FTZ R46, R50, R45 ;  /* 0x0000002d322e7220 */ /* 0x000fe20000410000 */
[----:B------:R-:W-:Y:S01]  /*07a0*/  FADD.FTZ R57, R56, R5 ;  /* 0x0000000538397221 */ /* 0x000fe20000010000 */
[----:B------:R-:W-:Y:S01]  /*07b0*/  FFMA.FTZ R56, R6, R5, R55 ;  /* 0x0000000506387223 */ /* 0x000fe20000010037 */
[-C--:B------:R-:W-:Y:S01]  /*07c0*/  FMUL.FTZ R45, R59, R54.reuse ;  /* 0x000000363b2d7220 */ /* 0x080fe20000410000 */
[----:B------:R-:W-:Y:S01]  /*07d0*/  FADD.FTZ R33, R33, R54 ;  /* 0x0000003621217221 */ /* 0x000fe20000010000 */
[----:B------:R-:W-:Y:S01]  /*07e0*/  FFMA.FTZ R25, R46, R54, R25 ;  /* 0x000000362e197223 */ /* 0x000fe20000010019 */
[----:B------:R-:W-:Y:S01]  /*07f0*/  FADD.FTZ R54, R57, R8 ;  /* 0x0000000839367221 */ /* 0x000fe20000010000 */
[----:B------:R-:W-:Y:S01]  /*0800*/  FFMA.FTZ R55, R7, R8, R56 ;  /* 0x0000000807377223 */ /* 0x000fe20000010038 */
[----:B------:R-:W-:-:S02]  /*0810*/  FADD.FTZ R47, -R51, R58 ;  /* 0x0000003a332f7221 */ /* 0x000fc40000010100 */
[----:B------:R-:W-:Y:S01]  /*0820*/  FADD.FTZ R57, R54, R9 ;  /* 0x0000000936397221 */ /* 0x000fe20000010000 */
[----:B------:R-:W-:Y:S01]  /*0830*/  FFMA.FTZ R54, R10, R9, R55 ;  /* 0x000000090a367223 */ /* 0x000fe20000010037 */
[--C-:B------:R-:W-:Y:S02]  /*0840*/  HADD2.F32 R56, -RZ, R19.reuse.H0_H0 ;  /* 0x20000013ff387230 */ /* 0x100fe40000004100 */
[----:B------:R-:W-:Y:S01]  /*0850*/  FMUL.FTZ R47, R50, R47 ;  /* 0x0000002f322f7220 */ /* 0x000fe20000410000 */
[----:B------:R-:W-:Y:S01]  /*0860*/  FADD.FTZ R58, R57, R44 ;  /* 0x0000002c393a7221 */ /* 0x000fe20000010000 */
[----:B------:R-:W-:Y:S01]  /*0870*/  FFMA.FTZ R55, R11, R44, R54 ;  /* 0x0000002c0b377223 */ /* 0x000fe20000010036 */
[----:B------:R-:W-:Y:S02]  /*0880*/  HADD2.F32 R59, -RZ, R19.H1_H1 ;  /* 0x30000013ff3b7230 */ /* 0x000fe40000004100 */
[-C--:B------:R-:W-:Y:S01]  /*0890*/  FMUL.FTZ R56, R56, R53.reuse ;  /* 0x0000003538387220 */ /* 0x080fe20000410000 */
[----:B------:R-:W-:Y:S01]  /*08a0*/  FADD.FTZ R34, R34, R53 ;  /* 0x0000003522227221 */ /* 0x000fe20000010000 */
[----:B------:R-:W-:Y:S01]  /*08b0*/  FFMA.FTZ R26, R47, R53, R26 ;  /* 0x000000352f1a7223 */ /* 0x000fe2000001001a */
[----:B------:R-:W-:Y:S01]  /*08c0*/  FADD.FTZ R51, -R51, R62 ;  /* 0x0000003e33337221 */ /* 0x000fe20000010100 */
        /* <DEDUP_REMOVED lines=11> */
.L_x_666:
        /* <DEDUP_REMOVED lines=12> */
.L_x_667:
[----:B------:R-:W-:Y:S05]  /*0a40*/  BSYNC.RECONVERGENT B1 ;  /* 0x0000000000017941 */ /* 0x000fea0003800200 */
.L_x_665:
        /* <DEDUP_REMOVED lines=23> */
.L_x_686:
[----:B------:R-:W3:Y:S01]  /*0bc0*/  @P1 LDC R51, c[0x0][0x388] ;  /* 0x0000e200ff331b82 */ /* 0x000ee20000000800 */
[----:B------:R-:W-:Y:S01]  /*0bd0*/  @P1 IADD3 R52, PT, PT, R52, -0x1, RZ ;  /* 0xffffffff34341810 */ /* 0x000fe20007ffe0ff */
[----:B-1----:R-:W-:Y:S01]  /*0be0*/  FADD.FTZ R64, R55, R64 ;  /* 0x0000004037407221 */ /* 0x002fe20000010000 */
[----:B------:R-:W-:Y:S01]  /*0bf0*/  ISETP.NE.U32.AND P0, PT, R48, RZ, PT ;  /* 0x000000ff3000720c */ /* 0x000fe20003f05070 */
[----:B------:R-:W-:Y:S01]  /*0c00*/  BSSY.RECONVERGENT B1, `(.L_x_669) ;  /* 0x0000133000017945 */ /* 0x000fe20003800200 */
[----:B------:R-:W-:Y:S02]  /*0c10*/  ISETP.NE.AND P3, PT, RZ, UR9, PT ;  /* 0x00000009ff007c0c */ /* 0x000fe4000bf65270 */
[----:B------:R-:W-:Y:S02]  /*0c20*/  ISETP.NE.AND.EX P0, PT, R49, RZ, PT, P0 ;  /* 0x000000ff3100720c */ /* 0x000fe40003f05300 */
[----:B------:R-:W-:Y:S02]  /*0c30*/  CS2R R48, SRZ ;  /* 0x0000000000307805 */ /* 0x000fe4000001ff00 */
[----:B------:R-:W-:Y:S01]  /*0c40*/  @P1 MOV R49, RZ ;  /* 0x000000ff00311202 */ /* 0x000fe20000000f00 */
[----:B---3--:R-:W-:-:S02]  /*0c50*/  @P1 IMAD R52, R52, R51, RZ ;  /* 0x0000003334341224 */ /* 0x008fc400078e02ff */
[----:B--2---:R-:W-:-:S03]  /*0c60*/  FADD.FTZ R51, R61, R63 ;  /* 0x0000003f3d337221 */ /* 0x004fc60000010000 */
[----:B------:R-:W-:Y:S01]  /*0c70*/  @P1 SHF.R.S32.HI R53, RZ, 0x1f, R52 ;  /* 0x0000001fff351819 */ /* 0x000fe20000011434 */
[----:B------:R-:W-:-:S03]  /*0c80*/  FMUL.FTZ R51, R51, UR10 ;  /* 0x0000000a33337c20 */ /* 0x000fc60008410000 */
[----:B------:R-:W-:Y:S01]  /*0c90*/  @P1 LEA.HI R53, R53, R52, RZ, 0x3 ;  /* 0x0000003435351211 */ /* 0x000fe200078f18ff */
[----:B------:R-:W-:-:S03]  /*0ca0*/  FMUL.FTZ R52, R64, UR10 ;  /* 0x0000000a40347c20 */ /* 0x000fc60008410000 */
[----:B------:R-:W-:Y:S02]  /*0cb0*/  @P1 LEA.HI.SX32 R48, R53, R0, 0x1d ;  /* 0x0000000035301211 */ /* 0x000fe400078feaff */
[----:B------:R-:W-:Y:S01]  /*0cc0*/  FSEL R52, R52, RZ, !P3 ;  /* 0x000000ff34347208 */ /* 0x000fe20005800000 */
[----:B------:R-:W-:Y:S06]  /*0cd0*/  @P0 BRA `(.L_x_670) ;  /* 0x00000008004c0947 */ /* 0x000fec0003800000 */
[----:B------:R-:W-:Y:S02]  /*0ce0*/  MOV R62, UR18 ;  /* 0x00000012003e7c02 */ /* 0x000fe40008000f00 */
[----:B------:R-:W-:Y:S02]  /*0cf0*/  MOV R63, UR19 ;  /* 0x00000013003f7c02 */ /* 0x000fe40008000f00 */
[----:B------:R-:W-:-:S04]  /*0d00*/  ISETP.NE.U32.AND P0, PT, R62, RZ, PT ;  /* 0x000000ff3e00720c */ /* 0x000fc80003f05070 */
[----:B------:R-:W-:-:S13]  /*0d10*/  ISETP.NE.AND.EX P0, PT, R63, RZ, PT, P0 ;  /* 0x000000ff3f00720c */ /* 0x000fda0003f05300 */
[----:B------:R-:W-:Y:S05]  /*0d20*/  @P0 BRA `(.L_x_671) ;  /* 0x0000000400080947 */ /* 0x000fea0003800000 */
[----:B------:R-:W1:Y:S01]  /*0d30*/  @P1 LDC R64, c[0x0][0x40c] ;  /* 0x00010300ff401b82 */ /* 0x000e620000000800 */
[-CC-:B0-----:R-:W-:Y:S01]  /*0d40*/  FFMA.FTZ R55, R3, R51.reuse, R52.reuse ;  /* 0x0000003303377223 */ /* 0x181fe20000010034 */
[-CC-:B------:R-:W-:Y:S01]  /*0d50*/  FFMA.FTZ R54, R6, R51.reuse, R52.reuse ;  /* 0x0000003306367223 */ /* 0x180fe20000010034 */
[----:B------:R-:W-:Y:S01]  /*0d60*/  ISETP.GT.AND P0, PT, R60, RZ, PT ;  /* 0x000000ff3c00720c */ /* 0x000fe20003f04270 */
[-C--:B------:R-:W-:Y:S01]  /*0d70*/  FFMA.FTZ R60, R10, R51.reuse, R52 ;  /* 0x000000330a3c7223 */ /* 0x080fe20000010034 */
[----:B------:R-:W-:Y:S01]  /*0d80*/  @P1 FADD.FTZ R55, R4, -R55 ;  /* 0x8000003704371221 */ /* 0x000fe20000010000 */
[----:B------:R-:W-:Y:S01]  /*0d90*/  @P1 FADD.FTZ R61, R5, -R54 ;  /* 0x80000036053d1221 */ /* 0x000fe20000010000 */
[----:B------:R-:W-:Y:S01]  /*0da0*/  FFMA.FTZ R67, R11, R51, R52 ;  /* 0x000000330b437223 */ /* 0x000fe20000010034 */
[----:B------:R-:W0:Y:S01]  /*0db0*/  @P1 LDC R53, c[0x0][0x40c] ;  /* 0x00010300ff351b82 */ /* 0x000e220000000800 */
[C---:B------:R-:W-:Y:S01]  /*0dc0*/  @P1 FMUL.FTZ R55, R50.reuse, R55 ;  /* 0x0000003732371220 */ /* 0x040fe20000410000 */
[----:B------:R-:W-:Y:S01]  /*0dd0*/  @P1 FMUL.FTZ R61, R50, R61 ;  /* 0x0000003d323d1220 */ /* 0x000fe20000410000 */
[----:B------:R-:W-:Y:S01]  /*0de0*/  @P1 FADD.FTZ R65, R9, -R60 ;  /* 0x8000003c09411221 */ /* 0x000fe20000010000 */
[----:B------:R-:W-:-:S02]  /*0df0*/  @P1 FADD.FTZ R67, R44, -R67 ;  /* 0x800000432c431221 */ /* 0x000fc40000010000 */
[----:B------:R-:W-:Y:S01]  /*0e00*/  @P1 FSEL R55, R55, RZ, P0 ;  /* 0x000000ff37371208 */ /* 0x000fe20000000000 */
[C---:B------:R-:W-:Y:S01]  /*0e10*/  @P1 FMUL.FTZ R65, R50.reuse, R65 ;  /* 0x0000004132411220 */ /* 0x040fe20000410000 */
[----:B------:R-:W-:Y:S01]  /*0e20*/  @P1 FSEL R54, R61, RZ, P0 ;  /* 0x000000ff3d361208 */ /* 0x000fe20000000000 */
[----:B------:R-:W-:Y:S01]  /*0e30*/  FFMA.FTZ R61, R7, R51, R52 ;  /* 0x00000033073d7223 */ /* 0x000fe20000010034 */
[----:B------:R-:W-:Y:S02]  /*0e40*/  @P1 FMUL.FTZ R67, R50, R67 ;  /* 0x0000004332431220 */ /* 0x000fe40000410000 */
[----:B------:R-:W-:Y:S01]  /*0e50*/  @P1 FSEL R60, R65, RZ, P0 ;  /* 0x000000ff413c1208 */ /* 0x000fe20000000000 */
[----:B------:R-:W-:Y:S01]  /*0e60*/  @P1 FADD.FTZ R61, R8, -R61 ;  /* 0x8000003d083d1221 */ /* 0x000fe20000010000 */
[----:B-1----:R-:W-:-:S03]  /*0e70*/  @P1 FMUL.FTZ R55, R55, R64 ;  /* 0x0000004037371220 */ /* 0x002fc60000410000 */
[----:B------:R-:W-:Y:S01]  /*0e80*/  @P1 FMUL.FTZ R61, R50, R61 ;  /* 0x0000003d323d1220 */ /* 0x000fe20000410000 */
[----:B------:R-:W-:Y:S01]  /*0e90*/  @P1 FSEL R64, R67, RZ, P0 ;  /* 0x000000ff43401208 */ /* 0x000fe20000000000 */
[----:B------:R-:W-:Y:S01]  /*0ea0*/  FFMA.FTZ R67, R47, R51, R52 ;  /* 0x000000332f437223 */ /* 0x000fe20000010034 */
[----:B------:R-:W-:Y:S02]  /*0eb0*/  @P1 F2FP.F16.F32.PACK_AB R55, RZ, R55 ;  /* 0x00000037ff37123e */ /* 0x000fe400000000ff */
[----:B------:R-:W-:Y:S01]  /*0ec0*/  @P1 FSEL R61, R61, RZ, P0 ;  /* 0x000000ff3d3d1208 */ /* 0x000fe20000000000 */
[----:B0-----:R-:W-:Y:S01]  /*0ed0*/  @P1 FMUL.FTZ R53, R54, R53 ;  /* 0x0000003536351220 */ /* 0x001fe20000410000 */
[----:B------:R-:W-:Y:S01]  /*0ee0*/  @P1 PRMT R36, R55, 0x7610, R36 ;  /* 0x0000761037241816 */ /* 0x000fe20000000024 */
[----:B------:R-:W0:Y:S01]  /*0ef0*/  @P1 LDC R54, c[0x0][0x40c] ;  /* 0x00010300ff361b82 */ /* 0x000e220000000800 */
[----:B------:R-:W-:Y:S02]  /*0f00*/  @P1 FADD.FTZ R67, R56, -R67 ;  /* 0x8000004338431221 */ /* 0x000fe40000010000 */
[----:B------:R-:W-:-:S02]  /*0f10*/  @P1 F2FP.F16.F32.PACK_AB R53, RZ, R53 ;  /* 0x00000035ff35123e */ /* 0x000fc400000000ff */
[----:B------:R-:W-:Y:S02]  /*0f20*/  @P1 FMUL.FTZ R67, R50, R67 ;  /* 0x0000004332431220 */ /* 0x000fe40000410000 */
[----:B------:R-:W-:Y:S01]  /*0f30*/  @P1 PRMT R36, R36, 0x5410, R53 ;  /* 0x0000541024241816 */ /* 0x000fe20000000035 */
[----:B------:R-:W1:Y:S02]  /*0f40*/  @P1 LDC R55, c[0x0][0x40c] ;  /* 0x00010300ff371b82 */ /* 0x000e640000000800 */
[----:B------:R-:W-:-:S06]  /*0f50*/  @P1 FSEL R67, R67, RZ, P0 ;  /* 0x000000ff43431208 */ /* 0x000fcc0000000000 */
[----:B------:R-:W2:Y:S01]  /*0f60*/  @P1 LDC R53, c[0x0][0x40c] ;  /* 0x00010300ff351b82 */ /* 0x000ea20000000800 */
[----:B0-----:R-:W-:-:S07]  /*0f70*/  @P1 FMUL.FTZ R54, R61, R54 ;  /* 0x000000363d361220 */ /* 0x001fce0000410000 */
[----:B------:R-:W0:Y:S01]  /*0f80*/  @P1 LDC R61, c[0x0][0x40c] ;  /* 0x00010300ff3d1b82 */ /* 0x000e220000000800 */
[----:B------:R-:W-:Y:S01]  /*0f90*/  @P1 F2FP.F16.F32.PACK_AB R54, RZ, R54 ;  /* 0x00000036ff36123e */ /* 0x000fe200000000ff */
[----:B-1----:R-:W-:-:S03]  /*0fa0*/  @P1 FMUL.FTZ R55, R60, R55 ;  /* 0x000000373c371220 */ /* 0x002fc60000410000 */
[----:B------:R-:W-:-:S03]  /*0fb0*/  @P1 PRMT R37, R54, 0x7610, R37 ;  /* 0x0000761036251816 */ /* 0x000fc60000000025 */
[----:B------:R-:W1:Y:S01]  /*0fc0*/  @P1 LDC R60, c[0x0][0x40c] ;  /* 0x00010300ff3c1b82 */ /* 0x000e620000000800 */
[----:B------:R-:W-:Y:S01]  /*0fd0*/  @P1 F2FP.F16.F32.PACK_AB R55, RZ, R55 ;  /* 0x00000037ff37123e */ /* 0x000fe200000000ff */
[----:B--2---:R-:W-:Y:S01]  /*0fe0*/  @P1 FMUL.FTZ R53, R64, R53 ;  /* 0x0000003540351220 */ /* 0x004fe20000410000 */
[----:B------:R-:W-:Y:S02]  /*0ff0*/  FFMA.FTZ R64, R46, R51, R52 ;  /* 0x000000332e407223 */ /* 0x000fe40000010034 */
[----:B------:R-:W-:Y:S02]  /*1000*/  @P1 PRMT R37, R37, 0x5410, R55 ;  /* 0x0000541025251816 */ /* 0x000fe40000000037 */
[----:B------:R-:W-:Y:S01]  /*1010*/  @P1 FADD.FTZ R65, R45, -R64 ;  /* 0x800000402d411221 */ /* 0x000fe20000010000 */
[----:B------:R-:W-:-:S03]  /*1020*/  @P1 F2FP.F16.F32.PACK_AB R53, RZ, R53 ;  /* 0x00000035ff35123e */ /* 0x000fc600000000ff */
[----:B------:R-:W-:Y:S01]  /*1030*/  @P1 FMUL.FTZ R65, R50, R65 ;  /* 0x0000004132411220 */ /* 0x000fe20000410000 */
[----:B------:R-:W-:-:S04]  /*1040*/  @P1 PRMT R38, R53, 0x7610, R38 ;  /* 0x0000761035261816 */ /* 0x000fc80000000026 */
[----:B------:R-:W-:Y:S01]  /*1050*/  @P1 FSEL R64, R65, RZ, P0 ;  /* 0x000000ff41401208 */ /* 0x000fe20000000000 */
[----:B-1----:R-:W-:-:S04]  /*1060*/  @P1 FMUL.FTZ R60, R67, R60 ;  /* 0x0000003c433c1220 */ /* 0x002fc80000410000 */
[----:B0-----:R-:W-:Y:S01]  /*1070*/  @P1 FMUL.FTZ R61, R64, R61 ;  /* 0x0000003d403d1220 */ /* 0x001fe20000410000 */
[----:B------:R-:W-:-:S04]  /*1080*/  @P1 F2FP.F16.F32.PACK_AB R60, RZ, R60 ;  /* 0x0000003cff3c123e */ /* 0x000fc800000000ff */
[----:B------:R-:W-:Y:S02]  /*1090*/  @P1 F2FP.F16.F32.PACK_AB R61, RZ, R61 ;  /* 0x0000003dff3d123e */ /* 0x000fe400000000ff */
[----:B------:R-:W-:Y:S02]  /*10a0*/  @P1 PRMT R39, R60, 0x7610, R39 ;  /* 0x000076103c271816 */ /* 0x000fe40000000027 */
        /* <DEDUP_REMOVED lines=10> */
.L_x_671:
[----:B------:R-:W1:Y:S01]  /*1150*/  @P1 LDC R54, c[0x0][0x40c] ;  /* 0x00010300ff361b82 */ /* 0x000e620000000800 */
[-CC-:B------:R-:W-:Y:S01]  /*1160*/  FFMA.FTZ R41, R3, R51.reuse, R52.reuse ;  /* 0x0000003303297223 */ /* 0x180fe20000010034 */
[----:B------:R-:W-:Y:S01]  /*1170*/  ISETP.GT.AND P0, PT, R60, RZ, PT ;  /* 0x000000ff3c00720c */ /* 0x000fe20003f04270 */
        /* <DEDUP_REMOVED lines=8> */
[----:B------:R-:W2:Y:S01]  /*1200*/  @P1 LDC R53, c[0x0][0x40c] ;  /* 0x00010300ff351b82 */ /* 0x000ea20000000800 */
[----:B0-----:R-:W-:Y:S01]  /*1210*/  FADD.FTZ R55, R5, -R40 ;  /* 0x8000002805377221 */ /* 0x001fe20000010000 */
[----:B------:R-:W-:Y:S01]  /*1220*/  FADD.FTZ R67, R8, -R67 ;  /* 0x8000004308437221 */ /* 0x000fe20000010000 */
[----:B------:R-:W-:Y:S01]  /*1230*/  FMUL.FTZ R40, R50, R51 ;  /* 0x0000003332287220 */ /* 0x000fe20000410000 */
[----:B------:R-:W-:Y:S01]  /*1240*/  FADD.FTZ R41, R44, -R43 ;  /* 0x8000002b2c297221 */ /* 0x000fe20000010000 */
[----:B------:R-:W-:Y:S01]  /*1250*/  FADD.FTZ R43, R57, -R52 ;  /* 0x80000034392b7221 */ /* 0x000fe20000010000 */
[----:B------:R-:W-:Y:S01]  /*1260*/  FMUL.FTZ R52, R50, R67 ;  /* 0x0000004332347220 */ /* 0x000fe20000410000 */
[----:B------:R-:W-:Y:S01]  /*1270*/  FADD.FTZ R61, R45, -R60 ;  /* 0x8000003c2d3d7221 */ /* 0x000fe20000010000 */
[----:B------:R-:W-:Y:S01]  /*1280*/  FSEL R67, R40, RZ, P0 ;  /* 0x000000ff28437208 */ /* 0x000fe20000000000 */
[C---:B------:R-:W-:Y:S01]  /*1290*/  FMUL.FTZ R51, R50.reuse, R55 ;  /* 0x0000003732337220 */ /* 0x040fe20000410000 */
[----:B------:R-:W0:Y:S01]  /*12a0*/  @P1 LDC R64, c[0x0][0x40c] ;  /* 0x00010300ff401b82 */ /* 0x000e220000000800 */
[----:B------:R-:W-:Y:S01]  /*12b0*/  FMUL.FTZ R40, R50, R61 ;  /* 0x0000003d32287220 */ /* 0x000fe20000410000 */
[----:B------:R-:W-:Y:S01]  /*12c0*/  FADD.FTZ R65, R56, -R65 ;  /* 0x8000004138417221 */ /* 0x000fe20000010000 */
[----:B-1----:R-:W-:Y:S01]  /*12d0*/  @P1 FMUL.FTZ R54, R67, R54 ;  /* 0x0000003643361220 */ /* 0x002fe20000410000 */
[----:B------:R-:W-:Y:S01]  /*12e0*/  FSEL R66, R51, RZ, P0 ;  /* 0x000000ff33427208 */ /* 0x000fe20000000000 */
[----:B------:R-:W-:Y:S01]  /*12f0*/  FADD.FTZ R69, R9, -R42 ;  /* 0x8000002a09457221 */ /* 0x000fe20000010000 */
[C---:B------:R-:W-:Y:S01]  /*1300*/  FMUL.FTZ R42, R50.reuse, R41 ;  /* 0x00000029322a7220 */ /* 0x040fe20000410000 */
[C---:B------:R-:W-:Y:S01]  /*1310*/  FMUL.FTZ R41, R50.reuse, R65 ;  /* 0x0000004132297220 */ /* 0x040fe20000410000 */
[----:B------:R-:W1:Y:S01]  /*1320*/  @P1 LDC R61, c[0x0][0x40c] ;  /* 0x00010300ff3d1b82 */ /* 0x000e620000000800 */
[----:B------:R-:W-:Y:S01]  /*1330*/  @P1 F2FP.F16.F32.PACK_AB R54, RZ, R54 ;  /* 0x00000036ff36123e */ /* 0x000fe200000000ff */
[C---:B------:R-:W-:Y:S01]  /*1340*/  FMUL.FTZ R55, R50.reuse, R69 ;  /* 0x0000004532377220 */ /* 0x040fe20000410000 */
[----:B------:R-:W-:Y:S01]  /*1350*/  FMUL.FTZ R43, R50, R43 ;  /* 0x0000002b322b7220 */ /* 0x000fe20000410000 */
[----:B------:R-:W-:-:S02]  /*1360*/  F2FP.F16.F32.PACK_AB R50, RZ, R67 ;  /* 0x00000043ff32723e */ /* 0x000fc400000000ff */
[----:B------:R-:W-:Y:S01]  /*1370*/  @P1 PRMT R36, R54, 0x7610, R36 ;  /* 0x0000761036241816 */ /* 0x000fe20000000024 */
[----:B--2---:R-:W-:Y:S01]  /*1380*/  @P1 FMUL.FTZ R65, R66, R53 ;  /* 0x0000003542411220 */ /* 0x004fe20000410000 */
[----:B------:R-:W2:Y:S01]  /*1390*/  @P1 LDC R60, c[0x0][0x40c] ;  /* 0x00010300ff3c1b82 */ /* 0x000ea20000000800 */
[----:B------:R-:W-:Y:S02]  /*13a0*/  F2FP.F16.F32.PACK_AB R51, RZ, R66 ;  /* 0x00000042ff33723e */ /* 0x000fe400000000ff */
[----:B------:R-:W-:Y:S02]  /*13b0*/  FSEL R67, R55, RZ, P0 ;  /* 0x000000ff37437208 */ /* 0x000fe40000000000 */
[----:B------:R-:W-:Y:S02]  /*13c0*/  @P1 F2FP.F16.F32.PACK_AB R65, RZ, R65 ;  /* 0x00000041ff41123e */ /* 0x000fe400000000ff */
[----:B------:R-:W-:Y:S01]  /*13d0*/  FSEL R66, R52, RZ, P0 ;  /* 0x000000ff34427208 */ /* 0x000fe20000000000 */
[----:B------:R-:W3:Y:S01]  /*13e0*/  @P1 LDC R54, c[0x0][0x40c] ;  /* 0x00010300ff361b82 */ /* 0x000ee20000000800 */
[----:B------:R-:W-:-:S02]  /*13f0*/  FSEL R69, R42, RZ, P0 ;  /* 0x000000ff2a457208 */ /* 0x000fc40000000000 */
[----:B------:R-:W-:Y:S01]  /*1400*/  @P1 PRMT R36, R36, 0x5410, R65 ;  /* 0x0000541024241816 */ /* 0x000fe20000000041 */
[----:B0-----:R-:W-:Y:S01]  /*1410*/  @P1 FMUL.FTZ R65, R67, R64 ;  /* 0x0000004043411220 */ /* 0x001fe20000410000 */
[----:B------:R-:W-:Y:S02]  /*1420*/  F2FP.F16.F32.PACK_AB R55, RZ, R67 ;  /* 0x00000043ff37723e */ /* 0x000fe400000000ff */
[----:B------:R-:W-:Y:S01]  /*1430*/  FSEL R67, R40, RZ, P0 ;  /* 0x000000ff28437208 */ /* 0x000fe20000000000 */
[----:B------:R-:W0:Y:S01]  /*1440*/  @P1 LDC R53, c[0x0][0x40c] ;  /* 0x00010300ff351b82 */ /* 0x000e220000000800 */
[----:B-1----:R-:W-:Y:S01]  /*1450*/  @P1 FMUL.FTZ R61, R66, R61 ;  /* 0x0000003d423d1220 */ /* 0x002fe20000410000 */
[----:B------:R-:W-:Y:S02]  /*1460*/  FSEL R40, R41, RZ, P0 ;  /* 0x000000ff29287208 */ /* 0x000fe40000000000 */
[----:B------:R-:W-:Y:S02]  /*1470*/  @P1 F2FP.F16.F32.PACK_AB R41, RZ, R65 ;  /* 0x00000041ff29123e */ /* 0x000fe400000000ff */
[----:B------:R-:W-:Y:S01]  /*1480*/  @P1 F2FP.F16.F32.PACK_AB R61, RZ, R61 ;  /* 0x0000003dff3d123e */ /* 0x000fe200000000ff */
[----:B--2---:R-:W-:Y:S01]  /*1490*/  @P1 FMUL.FTZ R64, R69, R60 ;  /* 0x0000003c45401220 */ /* 0x004fe20000410000 */
[----:B------:R-:W-:-:S02]  /*14a0*/  F2FP.F16.F32.PACK_AB R52, RZ, R66 ;  /* 0x00000042ff34723e */ /* 0x000fc400000000ff */
[----:B------:R-:W-:Y:S02]  /*14b0*/  @P1 PRMT R37, R61, 0x7610, R37 ;  /* 0x000076103d251816 */ /* 0x000fe40000000025 */
[----:B------:R-:W-:Y:S02]  /*14c0*/  @P1 F2FP.F16.F32.PACK_AB R64, RZ, R64 ;  /* 0x00000040ff40123e */ /* 0x000fe400000000ff */
[----:B------:R-:W-:Y:S01]  /*14d0*/  FSEL R61, R43, RZ, P0 ;  /* 0x000000ff2b3d7208 */ /* 0x000fe20000000000 */
[----:B---3--:R-:W-:Y:S01]  /*14e0*/  @P1 FMUL.FTZ R54, R67, R54 ;  /* 0x0000003643361220 */ /* 0x008fe20000410000 */
[----:B------:R-:W-:Y:S02]  /*14f0*/  F2FP.F16.F32.PACK_AB R42, RZ, R69 ;  /* 0x00000045ff2a723e */ /* 0x000fe400000000ff */
[----:B------:R-:W-:Y:S02]  /*1500*/  F2FP.F16.F32.PACK_AB R60, RZ, R67 ;  /* 0x00000043ff3c723e */ /* 0x000fe400000000ff */
[----:B------:R-:W-:-:S02]  /*1510*/  @P1 F2FP.F16.F32.PACK_AB R54, RZ, R54 ;  /* 0x00000036ff36123e */ /* 0x000fc400000000ff */
[----:B------:R-:W-:Y:S01]  /*1520*/  @P1 PRMT R38, R64, 0x7610, R38 ;  /* 0x0000761040261816 */ /* 0x000fe20000000026 */
[----:B0-----:R-:W-:Y:S01]  /*1530*/  @P1 FMUL.FTZ R53, R40, R53 ;  /* 0x0000003528351220 */ /* 0x001fe20000410000 */
[----:B------:R-:W-:Y:S02]  /*1540*/  @P1 PRMT R37, R37, 0x5410, R41 ;  /* 0x0000541025251816 */ /* 0x000fe40000000029 */
[----:B------:R-:W-:Y:S02]  /*1550*/  F2FP.F16.F32.PACK_AB R43, R61, R40 ;  /* 0x000000283d2b723e */ /* 0x000fe400000000ff */
[----:B------:R-:W-:Y:S02]  /*1560*/  @P1 F2FP.F16.F32.PACK_AB R53, RZ, R53 ;  /* 0x00000035ff35123e */ /* 0x000fe400000000ff */
[----:B------:R-:W-:Y:S02]  /*1570*/  @P1 PRMT R38, R38, 0x5410, R54 ;  /* 0x0000541026261816 */ /* 0x000fe40000000036 */
[----:B------:R-:W-:-:S02]  /*1580*/  @P1 PRMT R39, R53, 0x7610, R39 ;  /* 0x0000761035271816 */ /* 0x000fc40000000027 */
[----:B------:R-:W-:Y:S02]  /*1590*/  PRMT R40, R50, 0x5410, R51 ;  /* 0x0000541032287816 */ /* 0x000fe40000000033 */
[----:B------:R-:W-:Y:S02]  /*15a0*/  PRMT R41, R52, 0x5410, R55 ;  /* 0x0000541034297816 */ /* 0x000fe40000000037 */
[----:B------:R-:W-:Y:S01]  /*15b0*/  PRMT R42, R42, 0x5410, R60 ;  /* 0x000054102a2a7816 */ /* 0x000fe2000000003c */
[----:B------:R-:W-:Y:S06]  /*15c0*/  @!P1 BRA `(.L_x_672) ;  /* 0x0000000800589947 */ /* 0x000fec0003800000 */
[----:B------:R-:W-:-:S05]  /*15d0*/  FMUL.FTZ R50, R61, UR11 ;  /* 0x0000000b3d327c20 */ /* 0x000fca0008410000 */
[----:B------:R-:W-:-:S04]  /*15e0*/  F2FP.F16.F32.PACK_AB R50, RZ, R50 ;  /* 0x00000032ff32723e */ /* 0x000fc800000000ff */
[----:B------:R-:W-:Y:S01]  /*15f0*/  PRMT R39, R39, 0x5410, R50 ;  /* 0x0000541027277816 */ /* 0x000fe20000000032 */
[----:B------:R-:W-:Y:S06]  /*1600*/  BRA `(.L_x_672) ;  /* 0x0000000800487947 */ /* 0x000fec0003800000 */
.L_x_670:
[----:B------:R-:W-:Y:S02]  /*1610*/  MOV R62, UR18 ;  /* 0x00000012003e7c02 */ /* 0x000fe40008000f00 */
[----:B------:R-:W-:Y:S02]  /*1620*/  MOV R63, UR19 ;  /* 0x00000013003f7c02 */ /* 0x000fe40008000f00 */
[----:B------:R-:W-:-:S04]  /*1630*/  ISETP.NE.U32.AND P0, PT, R62, RZ, PT ;  /* 0x000000ff3e00720c */ /* 0x000fc80003f05070 */
[----:B------:R-:W-:-:S13]  /*1640*/  ISETP.NE.AND.EX P0, PT, R63, RZ, PT, P0 ;  /* 0x000000ff3f00720c */ /* 0x000fda0003f05300 */
[----:B------:R-:W-:Y:S05]  /*1650*/  @P0 BRA `(.L_x_673) ;  /* 0x0000000400080947 */ /* 0x000fea0003800000 */
[----:B------:R-:W-:Y:S01]  /*1660*/  ISETP.GT.AND P0, PT, R60, RZ, PT ;  /* 0x000000ff3c00720c */ /* 0x000fe20003f04270 */
[----:B------:R-:W1:Y:S01]  /*1670*/  @P1 LDC R54, c[0x0][0x40c] ;  /* 0x00010300ff361b82 */ /* 0x000e620000000800 */
[--C-:B------:R-:W-:Y:S02]  /*1680*/  HADD2.F32 R53, -RZ, R12.reuse.H0_H0 ;  /* 0x2000000cff357230 */ /* 0x100fe40000004100 */
[----:B0-----:R-:W-:Y:S02]  /*1690*/  HADD2.F32 R61, -RZ, R13.H0_H0 ;  /* 0x2000000dff3d7230 */ /* 0x001fe40000004100 */
[----:B------:R-:W-:-:S03]  /*16a0*/  HADD2.F32 R65, -RZ, R12.H1_H1 ;  /* 0x3000000cff417230 */ /* 0x000fc60000004100 */
[----:B------:R-:W0:Y:S04]  /*16b0*/  @P1 LDC R64, c[0x0][0x40c] ;  /* 0x00010300ff401b82 */ /* 0x000e280000000800 */
[-CC-:B------:R-:W-:Y:S01]  /*16c0*/  @P0 FFMA.FTZ R55, R3, R51.reuse, R52.reuse ;  /* 0x0000003303370223 */ /* 0x180fe20000010034 */
[----:B------:R-:W-:-:S03]  /*16d0*/  @P0 FFMA.FTZ R60, R6, R51, R52 ;  /* 0x00000033063c0223 */ /* 0x000fc60000010034 */
[----:B------:R-:W-:Y:S01]  /*16e0*/  @P0 FADD.FTZ R55, R4, -R55 ;  /* 0x8000003704370221 */ /* 0x000fe20000010000 */
[----:B------:R-:W-:Y:S01]  /*16f0*/  @P0 FADD.FTZ R60, R5, -R60 ;  /* 0x8000003c053c0221 */ /* 0x000fe20000010000 */
[----:B------:R-:W2:Y:S02]  /*1700*/  @P1 LDC R68, c[0x0][0x40c] ;  /* 0x00010300ff441b82 */ /* 0x000ea40000000800 */
[C---:B------:R-:W-:Y:S01]  /*1710*/  @P0 FFMA.FTZ R53, R50.reuse, R55, R53 ;  /* 0x0000003732350223 */ /* 0x040fe20000010035 */
[-CC-:B------:R-:W-:Y:S01]  /*1720*/  @P0 FFMA.FTZ R55, R7, R51.reuse, R52.reuse ;  /* 0x0000003307370223 */ /* 0x180fe20000010034 */
[----:B------:R-:W-:Y:S01]  /*1730*/  @P0 FFMA.FTZ R65, R50, R60, R65 ;  /* 0x0000003c32410223 */ /* 0x000fe20000010041 */
[----:B------:R-:W-:Y:S02]  /*1740*/  @P0 FFMA.FTZ R60, R10, R51, R52 ;  /* 0x000000330a3c0223 */ /* 0x000fe40000010034 */
[----:B------:R-:W-:Y:S02]  /*1750*/  @P0 FADD.FTZ R55, R8, -R55 ;  /* 0x8000003708370221 */ /* 0x000fe40000010000 */
[----:B------:R-:W-:-:S02]  /*1760*/  @P0 FADD.FTZ R60, R9, -R60 ;  /* 0x8000003c093c0221 */ /* 0x000fc40000010000 */
[C---:B------:R-:W-:Y:S01]  /*1770*/  @P0 FFMA.FTZ R61, R50.reuse, R55, R61 ;  /* 0x00000037323d0223 */ /* 0x040fe2000001003d */
[----:B-1----:R-:W-:Y:S01]  /*1780*/  @P1 FMUL.FTZ R55, R53, R54 ;  /* 0x0000003635371220 */ /* 0x002fe20000410000 */
[----:B------:R-:W-:Y:S01]  /*1790*/  HADD2.F32 R53, -RZ, R13.H1_H1 ;  /* 0x3000000dff357230 */ /* 0x000fe20000004100 */
[----:B------:R-:W1:Y:S01]  /*17a0*/  @P1 LDC R54, c[0x0][0x40c] ;  /* 0x00010300ff361b82 */ /* 0x000e620000000800 */
[----:B0-----:R-:W-:Y:S02]  /*17b0*/  @P1 FMUL.FTZ R65, R65, R64 ;  /* 0x0000004041411220 */ /* 0x001fe40000410000 */
[----:B------:R-:W-:Y:S01]  /*17c0*/  @P1 F2FP.F16.F32.PACK_AB R64, RZ, R55 ;  /* 0x00000037ff40123e */ /* 0x000fe200000000ff */
[----:B------:R-:W-:Y:S01]  /*17d0*/  @P0 FFMA.FTZ R55, R11, R51, R52 ;  /* 0x000000330b370223 */ /* 0x000fe20000010034 */
[----:B------:R-:W-:Y:S01]  /*17e0*/  @P0 FFMA.FTZ R53, R50, R60, R53 ;  /* 0x0000003c32350223 */ /* 0x000fe20000010035 */
[----:B------:R-:W-:Y:S02]  /*17f0*/  @P1 F2FP.F16.F32.PACK_AB R65, RZ, R65 ;  /* 0x00000041ff41123e */ /* 0x000fe400000000ff */
[----:B------:R-:W-:Y:S01]  /*1800*/  @P0 FADD.FTZ R66, R44, -R55 ;  /* 0x800000372c420221 */ /* 0x000fe20000010000 */
[----:B------:R-:W-:Y:S01]  /*1810*/  HADD2.F32 R55, -RZ, R14.H0_H0 ;  /* 0x2000000eff377230 */ /* 0x000fe20000004100 */
[----:B------:R-:W0:Y:S01]  /*1820*/  @P1 LDC R60, c[0x0][0x40c] ;  /* 0x00010300ff3c1b82 */ /* 0x000e220000000800 */
[----:B------:R-:W-:-:S03]  /*1830*/  @P1 PRMT R36, R64, 0x7610, R36 ;  /* 0x0000761040241816 */ /* 0x000fc60000000024 */
[----:B------:R-:W-:Y:S01]  /*1840*/  @P0 FFMA.FTZ R55, R50, R66, R55 ;  /* 0x0000004232370223 */ /* 0x000fe20000010037 */
[----:B------:R-:W-:Y:S01]  /*1850*/  @P0 FFMA.FTZ R66, R46, R51, R52 ;  /* 0x000000332e420223 */ /* 0x000fe20000010034 */
[----:B------:R-:W-:Y:S02]  /*1860*/  @P1 PRMT R36, R36, 0x5410, R65 ;  /* 0x0000541024241816 */ /* 0x000fe40000000041 */
[----:B------:R-:W3:Y:S01]  /*1870*/  @P1 LDC R64, c[0x0][0x40c] ;  /* 0x00010300ff401b82 */ /* 0x000ee20000000800 */
[----:B------:R-:W-:Y:S01]  /*1880*/  @P0 FADD.FTZ R66, R45, -R66 ;  /* 0x800000422d420221 */ /* 0x000fe20000010000 */
[----:B-1----:R-:W-:Y:S01]  /*1890*/  @P1 FMUL.FTZ R54, R61, R54 ;  /* 0x000000363d361220 */ /* 0x002fe20000410000 */
[----:B------:R-:W-:-:S04]  /*18a0*/  HADD2.F32 R61, -RZ, R14.H1_H1 ;  /* 0x3000000eff3d7230 */ /* 0x000fc80000004100 */
[----:B------:R-:W-:Y:S01]  /*18b0*/  @P1 F2FP.F16.F32.PACK_AB R54, RZ, R54 ;  /* 0x00000036ff36123e */ /* 0x000fe200000000ff */
[----:B------:R-:W-:Y:S02]  /*18c0*/  @P0 FFMA.FTZ R61, R50, R66, R61 ;  /* 0x00000042323d0223 */ /* 0x000fe4000001003d */
[----:B------:R-:W1:Y:S01]  /*18d0*/  @P1 LDC R66, c[0x0][0x40c] ;  /* 0x00010300ff421b82 */ /* 0x000e620000000800 */
[----:B------:R-:W-:Y:S01]  /*18e0*/  @P1 PRMT R37, R54, 0x7610, R37 ;  /* 0x0000761036251816 */ /* 0x000fe20000000025 */
[----:B0-----:R-:W-:Y:S01]  /*18f0*/  @P1 FMUL.FTZ R60, R53, R60 ;  /* 0x0000003c353c1220 */ /* 0x001fe20000410000 */
[----:B------:R-:W-:-:S04]  /*1900*/  @P0 FFMA.FTZ R53, R47, R51, R52 ;  /* 0x000000332f350223 */ /* 0x000fc80000010034 */
[----:B------:R-:W-:Y:S01]  /*1910*/  @P0 FADD.FTZ R65, R56, -R53 ;  /* 0x8000003538410221 */ /* 0x000fe20000010000 */
[----:B------:R-:W-:Y:S01]  /*1920*/  HADD2.F32 R53, -RZ, R15.H0_H0 ;  /* 0x2000000fff357230 */ /* 0x000fe20000004100 */
[----:B------:R-:W-:Y:S01]  /*1930*/  @P1 F2FP.F16.F32.PACK_AB R60, RZ, R60 ;  /* 0x0000003cff3c123e */ /* 0x000fe200000000ff */
[----:B---3--:R-:W-:-:S03]  /*1940*/  @P1 FMUL.FTZ R64, R55, R64 ;  /* 0x0000004037401220 */ /* 0x008fc60000410000 */
[----:B------:R-:W-:Y:S01]  /*1950*/  @P0 FFMA.FTZ R53, R50, R65, R53 ;  /* 0x0000004132350223 */ /* 0x000fe20000010035 */
[----:B------:R-:W-:Y:S02]  /*1960*/  @P1 PRMT R37, R37, 0x5410, R60 ;  /* 0x0000541025251816 */ /* 0x000fe4000000003c */
[----:B------:R-:W-:Y:S01]  /*1970*/  @P1 F2FP.F16.F32.PACK_AB R64, RZ, R64 ;  /* 0x00000040ff40123e */ /* 0x000fe200000000ff */
[----:B--2---:R-:W-:-:S03]  /*1980*/  @P1 FMUL.FTZ R53, R53, R68 ;  /* 0x0000004435351220 */ /* 0x004fc60000410000 */
[----:B------:R-:W-:Y:S02]  /*1990*/  @P1 PRMT R38, R64, 0x7610, R38 ;  /* 0x0000761040261816 */ /* 0x000fe40000000026 */
[----:B------:R-:W-:Y:S01]  /*19a0*/  @P1 F2FP.F16.F32.PACK_AB R53, RZ, R53 ;  /* 0x00000035ff35123e */ /* 0x000fe200000000ff */
[----:B-1----:R-:W-:-:S03]  /*19b0*/  @P1 FMUL.FTZ R61, R61, R66 ;  /* 0x000000423d3d1220 */ /* 0x002fc60000410000 */
[----:B------:R-:W-:Y:S02]  /*19c0*/  @P1 PRMT R39, R53, 0x7610, R39 ;  /* 0x0000761035271816 */ /* 0x000fe40000000027 */
        /* <DEDUP_REMOVED lines=11> */
.L_x_673:
[----:B------:R-:W-:Y:S01]  /*1a80*/  ISETP.GT.AND P0, PT, R60, RZ, PT ;  /* 0x000000ff3c00720c */ /* 0x000fe20003f04270 */
[----:B------:R-:W-:Y:S01]  /*1a90*/  @P2 FFMA.FTZ R41, R3, R51, R52 ;  /* 0x0000003303292223 */ /* 0x000fe20000010034 */
[----:B------:R-:W-:Y:S01]  /*1aa0*/  HADD2.F32 R53, -RZ, R12.H0_H0 ;  /* 0x2000000cff357230 */ /* 0x000fe20000004100 */
[----:B------:R-:W1:Y:S01]  /*1ab0*/  @P1 LDC R68, c[0x0][0x40c] ;  /* 0x00010300ff441b82 */ /* 0x000e620000000800 */
[----:B------:R-:W-:Y:S02]  /*1ac0*/  HADD2.F32 R67, -RZ, R13.H1_H1 ;  /* 0x3000000dff437230 */ /* 0x000fe40000004100 */
[----:B------:R-:W-:-:S05]  /*1ad0*/  HADD2.F32 R65, -RZ, R14.H0_H0 ;  /* 0x2000000eff417230 */ /* 0x000fca0000004100 */
[----:B------:R-:W2:Y:S02]  /*1ae0*/  @P1 LDC R66, c[0x0][0x40c] ;  /* 0x00010300ff421b82 */ /* 0x000ea40000000800 */
[-CC-:B------:R-:W-:Y:S01]  /*1af0*/  @P0 FFMA.FTZ R54, R6, R51.reuse, R52.reuse ;  /* 0x0000003306360223 */ /* 0x180fe20000010034 */
[-CC-:B0-----:R-:W-:Y:S01]  /*1b00*/  @P0 FFMA.FTZ R61, R7, R51.reuse, R52.reuse ;  /* 0x00000033073d0223 */ /* 0x181fe20000010034 */
[-CC-:B------:R-:W-:Y:S01]  /*1b10*/  @P0 FFMA.FTZ R60, R10, R51.reuse, R52.reuse ;  /* 0x000000330a3c0223 */ /* 0x180fe20000010034 */
[-CC-:B------:R-:W-:Y:S01]  /*1b20*/  @P0 FFMA.FTZ R55, R11, R51.reuse, R52.reuse ;  /* 0x000000330b370223 */ /* 0x180fe20000010034 */
[-CC-:B------:R-:W-:Y:S01]  /*1b30*/  @P0 FFMA.FTZ R42, R46, R51.reuse, R52.reuse ;  /* 0x000000332e2a0223 */ /* 0x180fe20000010034 */
[-CC-:B------:R-:W-:Y:S01]  /*1b40*/  @P0 FFMA.FTZ R43, R47, R51.reuse, R52.reuse ;  /* 0x000000332f2b0223 */ /* 0x180fe20000010034 */
[----:B------:R-:W-:Y:S01]  /*1b50*/  @P0 FFMA.FTZ R40, R58, R51, R52 ;  /* 0x000000333a280223 */ /* 0x000fe20000010034 */
[----:B------:R-:W-:Y:S01]  /*1b60*/  @P2 FADD.FTZ R51, R4, -R41 ;  /* 0x8000002904332221 */ /* 0x000fe20000010000 */
[----:B------:R-:W-:Y:S01]  /*1b70*/  @P0 FADD.FTZ R61, R8, -R61 ;  /* 0x8000003d083d0221 */ /* 0x000fe20000010000 */
[----:B------:R-:W-:Y:S01]  /*1b80*/  @P0 FADD.FTZ R42, R45, -R42 ;  /* 0x8000002a2d2a0221 */ /* 0x000fe20000010000 */
[----:B------:R-:W-:Y:S01]  /*1b90*/  @P0 FADD.FTZ R60, R9, -R60 ;  /* 0x8000003c093c0221 */ /* 0x000fe20000010000 */
[----:B------:R-:W-:Y:S01]  /*1ba0*/  @P2 FFMA.FTZ R53, R50, R51, R53 ;  /* 0x0000003332352223 */ /* 0x000fe20000010035 */
[----:B------:R-:W-:-:S02]  /*1bb0*/  HADD2.F32 R51, -RZ, R13.H0_H0 ;  /* 0x2000000dff337230 */ /* 0x000fc40000004100 */
[----:B------:R-:W-:Y:S01]  /*1bc0*/  @P0 FADD.FTZ R55, R44, -R55 ;  /* 0x800000372c370221 */ /* 0x000fe20000010000 */
[----:B------:R-:W-:Y:S01]  /*1bd0*/  @P0 FFMA.FTZ R67, R50, R60, R67 ;  /* 0x0000003c32430223 */ /* 0x000fe20000010043 */
[----:B------:R-:W-:Y:S01]  /*1be0*/  @P0 FADD.FTZ R43, R56, -R43 ;  /* 0x8000002b382b0221 */ /* 0x000fe20000010000 */
[----:B------:R-:W0:Y:S01]  /*1bf0*/  @P1 LDC R60, c[0x0][0x40c] ;  /* 0x00010300ff3c1b82 */ /* 0x000e220000000800 */
[C---:B------:R-:W-:Y:S01]  /*1c00*/  @P0 FFMA.FTZ R51, R50.reuse, R61, R51 ;  /* 0x0000003d32330223 */ /* 0x040fe20000010033 */
[----:B------:R-:W-:Y:S02]  /*1c10*/  HADD2.F32 R61, -RZ, R14.H1_H1 ;  /* 0x3000000eff3d7230 */ /* 0x000fe40000004100 */
[----:B------:R-:W-:Y:S01]  /*1c20*/  @P0 FFMA.FTZ R65, R50, R55, R65 ;  /* 0x0000003732410223 */ /* 0x000fe20000010041 */
[----:B------:R-:W-:Y:S02]  /*1c30*/  HADD2.F32 R55, -RZ, R15.H0_H0 ;  /* 0x2000000fff377230 */ /* 0x000fe40000004100 */
[----:B------:R-:W-:Y:S01]  /*1c40*/  @P0 FADD.FTZ R54, R5, -R54 ;  /* 0x8000003605360221 */ /* 0x000fe20000010000 */
[----:B------:R-:W-:-:S02]  /*1c50*/  HADD2.F32 R41, -RZ, R12.H1_H1 ;  /* 0x3000000cff297230 */ /* 0x000fc40000004100 */
[C---:B------:R-:W-:Y:S01]  /*1c60*/  @P0 FFMA.FTZ R61, R50.reuse, R42, R61 ;  /* 0x0000002a323d0223 */ /* 0x040fe2000001003d */
[----:B------:R-:W-:Y:S01]  /*1c70*/  @P0 FADD.FTZ R40, R57, -R40 ;  /* 0x8000002839280221 */ /* 0x000fe20000010000 */
[----:B------:R-:W3:Y:S01]  /*1c80*/  @P1 LDC R42, c[0x0][0x40c] ;  /* 0x00010300ff2a1b82 */ /* 0x000ee20000000800 */
[C---:B------:R-:W-:Y:S01]  /*1c90*/  @P0 FFMA.FTZ R55, R50.reuse, R43, R55 ;  /* 0x0000002b32370223 */ /* 0x040fe20000010037 */
[----:B------:R-:W-:Y:S02]  /*1ca0*/  HADD2.F32 R43, -RZ, R15.H1_H1 ;  /* 0x3000000fff2b7230 */ /* 0x000fe40000004100 */
[C---:B------:R-:W-:Y:S01]  /*1cb0*/  @P0 FFMA.FTZ R41, R50.reuse, R54, R41 ;  /* 0x0000003632290223 */ /* 0x040fe20000010029 */
[----:B-1----:R-:W-:Y:S01]  /*1cc0*/  @P1 FMUL.FTZ R68, R65, R68 ;  /* 0x0000004441441220 */ /* 0x002fe20000410000 */
[----:B--2---:R-:W-:Y:S01]  /*1cd0*/  @P1 FMUL.FTZ R66, R55, R66 ;  /* 0x0000004237421220 */ /* 0x004fe20000410000 */
[----:B------:R-:W-:Y:S01]  /*1ce0*/  @P0 FFMA.FTZ R43, R50, R40, R43 ;  /* 0x00000028322b0223 */ /* 0x000fe2000001002b */
[----:B------:R-:W1:Y:S01]  /*1cf0*/  @P1 LDC R54, c[0x0][0x40c] ;  /* 0x00010300ff361b82 */ /* 0x000e620000000800 */
[----:B------:R-:W-:-:S02]  /*1d00*/  F2FP.F16.F32.PACK_AB R50, RZ, R53 ;  /* 0x00000035ff32723e */ /* 0x000fc400000000ff */
[----:B------:R-:W-:Y:S02]  /*1d10*/  F2FP.F16.F32.PACK_AB R40, RZ, R41 ;  /* 0x00000029ff28723e */ /* 0x000fe400000000ff */
[----:B------:R-:W-:Y:S02]  /*1d20*/  @P1 F2FP.F16.F32.PACK_AB R68, RZ, R68 ;  /* 0x00000044ff44123e */ /* 0x000fe400000000ff */
[----:B------:R-:W-:Y:S01]  /*1d30*/  @P1 F2FP.F16.F32.PACK_AB R66, RZ, R66 ;  /* 0x00000042ff42123e */ /* 0x000fe200000000ff */
[----:B------:R-:W2:Y:S01]  /*1d40*/  @P1 LDC R52, c[0x0][0x40c] ;  /* 0x00010300ff341b82 */ /* 0x000ea20000000800 */
[----:B------:R-:W-:Y:S02]  /*1d50*/  @P1 PRMT R38, R68, 0x7610, R38 ;  /* 0x0000761044261816 */ /* 0x000fe40000000026 */
[----:B------:R-:W-:Y:S02]  /*1d60*/  @P1 PRMT R39, R66, 0x7610, R39 ;  /* 0x0000761042271816 */ /* 0x000fe40000000027 */
[----:B------:R-:W-:Y:S01]  /*1d70*/  PRMT R40, R50, 0x5410, R40 ;  /* 0x0000541032287816 */ /* 0x000fe20000000028 */
[----:B---3--:R-:W-:Y:S01]  /*1d80*/  @P1 FMUL.FTZ R42, R53, R42 ;  /* 0x0000002a352a1220 */ /* 0x008fe20000410000 */
[----:B0-----:R-:W-:Y:S01]  /*1d90*/  @P1 FMUL.FTZ R53, R51, R60 ;  /* 0x0000003c33351220 */ /* 0x001fe20000410000 */
[----:B------:R-:W0:Y:S01]  /*1da0*/  @P1 LDC R64, c[0x0][0x40c] ;  /* 0x00010300ff401b82 */ /* 0x000e220000000800 */
[----:B------:R-:W-:-:S02]  /*1db0*/  F2FP.F16.F32.PACK_AB R51, RZ, R51 ;  /* 0x00000033ff33723e */ /* 0x000fc400000000ff */
[----:B------:R-:W-:Y:S02]  /*1dc0*/  @P1 F2FP.F16.F32.PACK_AB R42, RZ, R42 ;  /* 0x0000002aff2a123e */ /* 0x000fe400000000ff */
[----:B------:R-:W-:Y:S01]  /*1dd0*/  @P1 F2FP.F16.F32.PACK_AB R53, RZ, R53 ;  /* 0x00000035ff35123e */ /* 0x000fe200000000ff */
[----:B-1----:R-:W-:Y:S01]  /*1de0*/  @P1 FMUL.FTZ R54, R41, R54 ;  /* 0x0000003629361220 */ /* 0x002fe20000410000 */
[----:B------:R-:W-:Y:S01]  /*1df0*/  F2FP.F16.F32.PACK_AB R41, RZ, R67 ;  /* 0x00000043ff29723e */ /* 0x000fe200000000ff */
[----:B------:R-:W1:Y:S01]  /*1e00*/  @P1 LDC R60, c[0x0][0x40c] ;  /* 0x00010300ff3c1b82 */ /* 0x000e620000000800 */
[----:B------:R-:W-:Y:S02]  /*1e10*/  @P1 PRMT R36, R42, 0x7610, R36 ;  /* 0x000076102a241816 */ /* 0x000fe40000000024 */
[----:B------:R-:W-:Y:S02]  /*1e20*/  @P1 F2FP.F16.F32.PACK_AB R54, RZ, R54 ;  /* 0x00000036ff36123e */ /* 0x000fe400000000ff */
[----:B------:R-:W-:Y:S01]  /*1e30*/  @P1 PRMT R37, R53, 0x7610, R37 ;  /* 0x0000761035251816 */ /* 0x000fe20000000025 */
[----:B--2---:R-:W-:Y:S01]  /*1e40*/  @P1 FMUL.FTZ R67, R67, R52 ;  /* 0x0000003443431220 */ /* 0x004fe20000410000 */
[----:B------:R-:W-:-:S02]  /*1e50*/  F2FP.F16.F32.PACK_AB R52, RZ, R65 ;  /* 0x00000041ff34723e */ /* 0x000fc400000000ff */
[----:B------:R-:W-:Y:S02]  /*1e60*/  F2FP.F16.F32.PACK_AB R65, RZ, R61 ;  /* 0x0000003dff41723e */ /* 0x000fe400000000ff */
[----:B------:R-:W-:Y:S02]  /*1e70*/  @P1 F2FP.F16.F32.PACK_AB R67, RZ, R67 ;  /* 0x00000043ff43123e */ /* 0x000fe400000000ff */
[----:B------:R-:W-:Y:S02]  /*1e80*/  @P1 PRMT R36, R36, 0x5410, R54 ;  /* 0x0000541024241816 */ /* 0x000fe40000000036 */
[----:B------:R-:W-:Y:S01]  /*1e90*/  @P1 PRMT R37, R37, 0x5410, R67 ;  /* 0x0000541025251816 */ /* 0x000fe20000000043 */
[C---:B0-----:R-:W-:Y:S01]  /*1ea0*/  @P1 FMUL.FTZ R64, R43.reuse, R64 ;  /* 0x000000402b401220 */ /* 0x041fe20000410000 */
[----:B------:R-:W-:Y:S02]  /*1eb0*/  F2FP.F16.F32.PACK_AB R43, R43, R55 ;  /* 0x000000372b2b723e */ /* 0x000fe400000000ff */
[----:B------:R-:W-:-:S02]  /*1ec0*/  PRMT R42, R52, 0x5410, R65 ;  /* 0x00005410342a7816 */ /* 0x000fc40000000041 */
[----:B------:R-:W-:Y:S02]  /*1ed0*/  @P1 F2FP.F16.F32.PACK_AB R64, RZ, R64 ;  /* 0x00000040ff40123e */ /* 0x000fe400000000ff */
[----:B------:R-:W-:Y:S01]  /*1ee0*/  PRMT R41, R51, 0x5410, R41 ;  /* 0x0000541033297816 */ /* 0x000fe20000000029 */
[----:B-1----:R-:W-:Y:S01]  /*1ef0*/  @P1 FMUL.FTZ R60, R61, R60 ;  /* 0x0000003c3d3c1220 */ /* 0x002fe20000410000 */
[----:B------:R-:W-:-:S04]  /*1f00*/  @P1 PRMT R39, R39, 0x5410, R64 ;  /* 0x0000541027271816 */ /* 0x000fc80000000040 */
[----:B------:R-:W-:-:S04]  /*1f10*/  @P1 F2FP.F16.F32.PACK_AB R60, RZ, R60 ;  /* 0x0000003cff3c123e */ /* 0x000fc800000000ff */
[----:B------:R-:W-:-:S07]  /*1f20*/  @P1 PRMT R38, R38, 0x5410, R60 ;  /* 0x0000541026261816 */ /* 0x000fce000000003c */
.L_x_672:
[----:B------:R-:W-:Y:S05]  /*1f30*/  BSYNC.RECONVERGENT B1 ;  /* 0x0000000000017941 */ /* 0x000fea0003800200 */
.L_x_669:
        /* <DEDUP_REMOVED lines=18> */
.L_x_664:
[----:B------:R-:W-:Y:S05]  /*2060*/  BSYNC B0 ;  /* 0x0000000000007941 */ /* 0x000fea0003800000 */
.L_x_663:
[----:B------:R-:W0:Y:S01]  /*2070*/  S2R R3, SR_CgaCtaId ;  /* 0x0000000000037919 */ /* 0x000e220000008800 */
[----:B------:R-:W-:Y:S01]  /*2080*/  MOV R0, 0x400 ;  /* 0x0000040000007802 */ /* 0x000fe20000000f00 */
[----:B------:R-:W-:Y:S05]  /*2090*/  WARPSYNC.ALL ;  /* 0x0000000000007948 */ /* 0x000fea0003800000 */
[----:B------:R-:W2:Y:S01]  /*20a0*/  LDC R9, c[0x0][0x388] ;  /* 0x0000e200ff097b82 */ /* 0x000ea20000000800 */
[----:B------:R-:W3:Y:S07]  /*20b0*/  LDCU.128 UR12, c[0x0][0x440] ;  /* 0x00008800ff0c77ac */ /* 0x000eee0008000c00 */
[----:B------:R-:W2:Y:S01]  /*20c0*/  S2UR UR4, SR_CTAID.X ;  /* 0x00000000000479c3 */ /* 0x000ea20000002500 */
[----:B0-----:R-:W-:-:S04]  /*20d0*/  LEA R0, R3, R0, 0x18 ;  /* 0x0000000003007211 */ /* 0x001fc800078ec0ff */
[CC--:B------:R-:W-:Y:S02]  /*20e0*/  LEA R2, R59.reuse, R0.reuse, 0x5 ;  /* 0x000000003b027211 */ /* 0x0c0fe400078e28ff */
[----:B------:R-:W-:-:S03]  /*20f0*/  LEA R0, R59, R0, 0x2 ;  /* 0x000000003b007211 */ /* 0x000fc600078e10ff */
[----:B------:R-:W-:Y:S04]  /*2100*/  STS.128 [R2], R28 ;  /* 0x0000001c02007388 */ /* 0x000fe80000000c00 */
[----:B------:R-:W-:Y:S01]  /*2110*/  STS.128 [R2+0x10], R32 ;  /* 0x0000102002007388 */ /* 0x000fe20000000c00 */
[----:B------:R-:W-:Y:S06]  /*2120*/  BAR.SYNC.DEFER_BLOCKING 0x0 ;  /* 0x0000000000007b1d */ /* 0x000fec0000010000 */
[----:B------:R-:W0:Y:S04]  /*2130*/  LDS R3, [R0] ;  /* 0x0000000000037984 */ /* 0x000e280000000800 */
[----:B------:R-:W4:Y:S04]  /*2140*/  LDS R4, [R0+0x200] ;  /* 0x0002000000047984 */ /* 0x000f280000000800 */
[----:B------:R-:W5:Y:S04]  /*2150*/  LDS R6, [R0+0x400] ;  /* 0x0004000000067984 */ /* 0x000f680000000800 */
[----:B------:R-:W1:Y:S04]  /*2160*/  LDS R5, [R0+0x600] ;  /* 0x0006000000057984 */ /* 0x000e680000000800 */
[----:B------:R-:W3:Y:S04]  /*2170*/  LDS R8, [R0+0x800] ;  /* 0x0008000000087984 */ /* 0x000ee80000000800 */
[----:B------:R-:W2:Y:S04]  /*2180*/  LDS R7, [R0+0xa00] ;  /* 0x000a000000077984 */ /* 0x000ea80000000800 */
[----:B------:R-:W-:Y:S04]  /*2190*/  LDS R10, [R0+0xc00] ;  /* 0x000c0000000a7984 */ /* 0x000fe80000000800 */
[----:B------:R-:W2:Y:S01]  /*21a0*/  LDS R12, [R0+0xe00] ;  /* 0x000e0000000c7984 */ /* 0x000ea20000000800 */
[----:B------:R-:W-:Y:S01]  /*21b0*/  BAR.SYNC.DEFER_BLOCKING 0x0 ;  /* 0x0000000000007b1d */ /* 0x000fe20000010000 */
[----:B0-----:R-:W-:Y:S01]  /*21c0*/  FADD.FTZ R3, RZ, R3 ;  /* 0x00000003ff037221 */ /* 0x001fe20000010000 */
[----:B----4-:R-:W-:-:S03]  /*21d0*/  FADD.FTZ R4, RZ, R4 ;  /* 0x00000004ff047221 */ /* 0x010fc60000010000 */
[----:B-----5:R-:W-:Y:S01]  /*21e0*/  FADD.FTZ R3, R3, R6 ;  /* 0x0000000603037221 */ /* 0x020fe20000010000 */
[----:B-1----:R-:W-:Y:S01]  /*21f0*/  FADD.FTZ R4, R4, R5 ;  /* 0x0000000504047221 */ /* 0x002fe20000010000 */
        /* <DEDUP_REMOVED lines=19> */
[C---:B------:R-:W-:Y:S01]  /*2330*/  IADD3 R2, P0, PT, R4.reuse, UR14, RZ ;  /* 0x0000000e04027c10 */ /* 0x040fe2000ff1e0ff */
        /* <DEDUP_REMOVED lines=17> */
.L_x_668:
[----:B------:R-:W-:Y:S01]  /*2450*/  HFMA2 R53, -RZ, RZ, 0, 5.9604644775390625e-08 ;  /* 0x00000001ff357431 */ /* 0x000fe200000001ff */
[----:B------:R-:W-:Y:S01]  /*2460*/  BSSY B1, `(.L_x_675) ;  /* 0x0000006000017945 */ /* 0x000fe20003800000 */
[----:B------:R-:W-:Y:S02]  /*2470*/  MOV R54, 0x1f ;  /* 0x0000001f00367802 */ /* 0x000fe40000000f00 */
[----:B------:R-:W-:-:S07]  /*2480*/  MOV R51, 0xffffffff ;  /* 0xffffffff00337802 */ /* 0x000fce0000000f00 */
[----:B------:R-:W-:Y:S05]  /*2490*/  WARPSYNC.COLLECTIVE R51, `(.L_x_676) ;  /* 0x0000000033087348 */ /* 0x000fea0003c00000 */
[----:B------:R0:W1:Y:S02]  /*24a0*/  SHFL.BFLY P0, R69, R62, R53, R54 ;  /* 0x0c0000353e457389 */ /* 0x0000640000000036 */
[----:B01----:R-:W-:Y:S05]  /*24b0*/  ENDCOLLECTIVE ;  /* 0x000000000000791b */ /* 0x003fea0003800000 */
.L_x_676:
[----:B------:R-:W-:Y:S05]  /*24c0*/  BSYNC B1 ;  /* 0x0000000000017941 */ /* 0x000fea0003800000 */
.L_x_675:
[----:B------:R-:W-:Y:S01]  /*24d0*/  MOV R51, R69 ;  /* 0x0000004500337202 */ /* 0x000fe20000000f00 */
[----:B------:R-:W-:Y:S01]  /*24e0*/  HFMA2 R53, -RZ, RZ, 0, 5.9604644775390625e-08 ;  /* 0x00000001ff357431 */ /* 0x000fe200000001ff */
[----:B------:R-:W-:-:S03]  /*24f0*/  MOV R54, 0x1f ;  /* 0x0000001f00367802 */ /* 0x000fc60000000f00 */
[----:B------:R-:W-:Y:S01]  /*2500*/  FADD.FTZ R63, R51, R62 ;  /* 0x0000003e333f7221 */ /* 0x000fe20000010000 */
[----:B------:R-:W-:Y:S02]  /*2510*/  MOV R62, R61 ;  /* 0x0000003d003e7202 */ /* 0x000fe40000000f00 */
[----:B------:R-:W-:-:S07]  /*2520*/  MOV R51, 0xffffffff ;  /* 0xffffffff00337802 */ /* 0x000fce0000000f00 */
[----:B------:R-:W-:Y:S05]  /*2530*/  WARPSYNC.COLLECTIVE R51, `(.L_x_677) ;  /* 0x0000000033087348 */ /* 0x000fea0003c00000 */
[----:B------:R0:W1:Y:S02]  /*2540*/  SHFL.BFLY P0, R69, R62, R53, R54 ;  /* 0x0c0000353e457389 */ /* 0x0000640000000036 */
[----:B01----:R-:W-:Y:S05]  /*2550*/  ENDCOLLECTIVE ;  /* 0x000000000000791b */ /* 0x003fea0003800000 */
.L_x_677:
[----:B------:R-:W-:Y:S01]  /*2560*/  MOV R62, R63 ;  /* 0x0000003f003e7202 */ /* 0x000fe20000000f00 */
[----:B------:R-:W-:Y:S01]  /*2570*/  HFMA2 R53, -RZ, RZ, 0, 1.1920928955078125e-07 ;  /* 0x00000002ff357431 */ /* 0x000fe200000001ff */
[----:B------:R-:W-:-:S07]  /*2580*/  MOV R64, R69 ;  /* 0x0000004500407202 */ /* 0x000fce0000000f00 */
[----:B------:R-:W-:Y:S05]  /*2590*/  WARPSYNC.COLLECTIVE R51, `(.L_x_678) ;  /* 0x0000000033087348 */ /* 0x000fea0003c00000 */
[----:B------:R0:W1:Y:S02]  /*25a0*/  SHFL.BFLY P0, R69, R62, R53, R54 ;  /* 0x0c0000353e457389 */ /* 0x0000640000000036 */
[----:B01----:R-:W-:Y:S05]  /*25b0*/  ENDCOLLECTIVE ;  /* 0x000000000000791b */ /* 0x003fea0003800000 */
.L_x_678:
[----:B------:R-:W-:-:S05]  /*25c0*/  FADD.FTZ R64, R64, R61 ;  /* 0x0000003d40407221 */ /* 0x000fca0000010000 */
[----:B------:R-:W-:Y:S02]  /*25d0*/  MOV R62, R64 ;  /* 0x00000040003e7202 */ /* 0x000fe40000000f00 */
[----:B------:R-:W-:-:S07]  /*25e0*/  MOV R66, R69 ;  /* 0x0000004500427202 */ /* 0x000fce0000000f00 */
[----:B------:R-:W-:Y:S05]  /*25f0*/  WARPSYNC.COLLECTIVE R51, `(.L_x_679) ;  /* 0x0000000033087348 */ /* 0x000fea0003c00000 */
[----:B------:R0:W1:Y:S02]  /*2600*/  SHFL.BFLY P0, R69, R62, R53, R54 ;  /* 0x0c0000353e457389 */ /* 0x0000640000000036 */
[----:B01----:R-:W-:Y:S05]  /*2610*/  ENDCOLLECTIVE ;  /* 0x000000000000791b */ /* 0x003fea0003800000 */
.L_x_679:
[----:B------:R-:W-:-:S05]  /*2620*/  FADD.FTZ R66, R63, R66 ;  /* 0x000000423f427221 */ /* 0x000fca0000010000 */
[----:B------:R-:W-:Y:S01]  /*2630*/  MOV R62, R66 ;  /* 0x00000042003e7202 */ /* 0x000fe20000000f00 */
[----:B------:R-:W-:Y:S01]  /*2640*/  HFMA2 R53, -RZ, RZ, 0, 2.384185791015625e-07 ;  /* 0x00000004ff357431 */ /* 0x000fe200000001ff */
[----:B------:R-:W-:-:S07]  /*2650*/  MOV R55, R69 ;  /* 0x0000004500377202 */ /* 0x000fce0000000f00 */
[----:B------:R-:W-:Y:S05]  /*2660*/  WARPSYNC.COLLECTIVE R51, `(.L_x_680) ;  /* 0x0000000033087348 */ /* 0x000fea0003c00000 */
[----:B------:R0:W1:Y:S02]  /*2670*/  SHFL.BFLY P0, R69, R62, R53, R54 ;  /* 0x0c0000353e457389 */ /* 0x0000640000000036 */
[----:B01----:R-:W-:Y:S05]  /*2680*/  ENDCOLLECTIVE ;  /* 0x000000000000791b */ /* 0x003fea0003800000 */
.L_x_680:
[----:B------:R-:W-:-:S05]  /*2690*/  FADD.FTZ R65, R64, R55 ;  /* 0x0000003740417221 */ /* 0x000fca0000010000 */
[----:B------:R-:W-:Y:S02]  /*26a0*/  MOV R62, R65 ;  /* 0x00000041003e7202 */ /* 0x000fe40000000f00 */
[----:B------:R-:W-:-:S07]  /*26b0*/  MOV R55, R69 ;  /* 0x0000004500377202 */ /* 0x000fce0000000f00 */
[----:B------:R-:W-:Y:S05]  /*26c0*/  WARPSYNC.COLLECTIVE R51, `(.L_x_681) ;  /* 0x0000000033087348 */ /* 0x000fea0003c00000 */
[----:B------:R0:W1:Y:S02]  /*26d0*/  SHFL.BFLY P0, R69, R62, R53, R54 ;  /* 0x0c0000353e457389 */ /* 0x0000640000000036 */
[----:B01----:R-:W-:Y:S05]  /*26e0*/  ENDCOLLECTIVE ;  /* 0x000000000000791b */ /* 0x003fea0003800000 */
.L_x_681:
[----:B------:R-:W-:-:S05]  /*26f0*/  FADD.FTZ R67, R66, R55 ;  /* 0x0000003742437221 */ /* 0x000fca0000010000 */
[----:B------:R-:W-:Y:S01]  /*2700*/  MOV R62, R67 ;  /* 0x00000043003e7202 */ /* 0x000fe20000000f00 */
[----:B------:R-:W-:Y:S01]  /*2710*/  HFMA2 R53, -RZ, RZ, 0, 4.76837158203125e-07 ;  /* 0x00000008ff357431 */ /* 0x000fe200000001ff */
[----:B------:R-:W-:-:S07]  /*2720*/  MOV R68, R69 ;  /* 0x0000004500447202 */ /* 0x000fce0000000f00 */
[----:B------:R-:W-:Y:S05]  /*2730*/  WARPSYNC.COLLECTIVE R51, `(.L_x_682) ;  /* 0x0000000033087348 */ /* 0x000fea0003c00000 */
[----:B------:R0:W1:Y:S02]  /*2740*/  SHFL.BFLY P0, R69, R62, R53, R54 ;  /* 0x0c0000353e457389 */ /* 0x0000640000000036 */
[----:B01----:R-:W-:Y:S05]  /*2750*/  ENDCOLLECTIVE ;  /* 0x000000000000791b */ /* 0x003fea0003800000 */
.L_x_682:
[----:B------:R-:W-:-:S05]  /*2760*/  FADD.FTZ R68, R65, R68 ;  /* 0x0000004441447221 */ /* 0x000fca0000010000 */
[----:B------:R-:W-:Y:S02]  /*2770*/  MOV R62, R68 ;  /* 0x00000044003e7202 */ /* 0x000fe40000000f00 */
[----:B------:R-:W-:-:S07]  /*2780*/  MOV R55, R69 ;  /* 0x0000004500377202 */ /* 0x000fce0000000f00 */
[----:B------:R-:W-:Y:S05]  /*2790*/  WARPSYNC.COLLECTIVE R51, `(.L_x_683) ;  /* 0x0000000033087348 */ /* 0x000fea0003c00000 */
[----:B------:R0:W1:Y:S02]  /*27a0*/  SHFL.BFLY P0, R69, R62, R53, R54 ;  /* 0x0c0000353e457389 */ /* 0x0000640000000036 */
[----:B01----:R-:W-:Y:S05]  /*27b0*/  ENDCOLLECTIVE ;  /* 0x000000000000791b */ /* 0x003fea0003800000 */
.L_x_683:
[----:B------:R-:W-:-:S05]  /*27c0*/  FADD.FTZ R55, R67, R55 ;  /* 0x0000003743377221 */ /* 0x000fca0000010000 */
[----:B------:R-:W-:Y:S01]  /*27d0*/  MOV R62, R55 ;  /* 0x00000037003e7202 */ /* 0x000fe20000000f00 */
[----:B------:R-:W-:Y:S01]  /*27e0*/  HFMA2 R53, -RZ, RZ, 0, 9.5367431640625e-07 ;  /* 0x00000010ff357431 */ /* 0x000fe200000001ff */
[----:B------:R-:W-:-:S07]  /*27f0*/  MOV R61, R69 ;  /* 0x00000045003d7202 */ /* 0x000fce0000000f00 */
[----:B------:R-:W-:Y:S05]  /*2800*/  WARPSYNC.COLLECTIVE R51, `(.L_x_684) ;  /* 0x0000000033087348 */ /* 0x000fea0003c00000 */
[----:B------:R0:W1:Y:S02]  /*2810*/  SHFL.BFLY P0, R69, R62, R53, R54 ;  /* 0x0c0000353e457389 */ /* 0x0000640000000036 */
[----:B01----:R-:W-:Y:S05]  /*2820*/  ENDCOLLECTIVE ;  /* 0x000000000000791b */ /* 0x003fea0003800000 */
.L_x_684:
[----:B------:R-:W-:-:S05]  /*2830*/  FADD.FTZ R61, R68, R61 ;  /* 0x0000003d443d7221 */ /* 0x000fca0000010000 */
[----:B------:R-:W-:Y:S02]  /*2840*/  MOV R62, R61 ;  /* 0x0000003d003e7202 */ /* 0x000fe40000000f00 */
[----:B------:R-:W-:-:S07]  /*2850*/  MOV R64, R69 ;  /* 0x0000004500407202 */ /* 0x000fce0000000f00 */
[----:B------:R-:W-:Y:S05]  /*2860*/  WARPSYNC.COLLECTIVE R51, `(.L_x_685) ;  /* 0x0000000033087348 */ /* 0x000fea0003c00000 */
[----:B------:R0:W1:Y:S02]  /*2870*/  SHFL.BFLY P0, R69, R62, R53, R54 ;  /* 0x0c0000353e457389 */ /* 0x0000640000000036 */
[----:B01----:R-:W-:Y:S05]  /*2880*/  ENDCOLLECTIVE ;  /* 0x000000000000791b */ /* 0x003fea0003800000 */
.L_x_685:
[----:B------:R-:W-:Y:S01]  /*2890*/  MOV R63, R69 ;  /* 0x00000045003f7202 */ /* 0x000fe20000000f00 */
[----:B------:R-:W-:Y:S06]  /*28a0*/  BRA `(.L_x_686) ;  /* 0xffffffe000c47947 */ /* 0x000fec000383ffff */
.L_x_687:
        /* <DEDUP_REMOVED lines=13> */
.L_x_6359:


//--------------------- .text._ZN10layer_norm13ln_bwd_kernelINS_13Kernel_traitsI6__halfS2_S2_S2_fjLj256ELj1ELj4ELj1ELj16ENS_18Kernel_traits_baseILj256ES2_S2_S2_S2_fjLj128EEEEELb0ELb1ELb0ELb0EEEvNS_9BwdParamsE --------------------------
	.section	.text._ZN10layer_norm13ln_bwd_kernelINS_13Kernel_traitsI6__halfS2_S2_S2_fjLj256ELj1ELj4ELj1ELj16ENS_18Kernel_traits_baseILj256ES2_S2_S2_S2_fjLj128EEEEELb0ELb1ELb0ELb0EEEvNS_9BwdParamsE,"ax",@progbits
	.align	128
        .global         _ZN10layer_norm13ln_bwd_kernelINS_13Kernel_traitsI6__halfS2_S2_S2_fjLj256ELj1ELj4ELj1ELj16ENS_18Kernel_traits_baseILj256ES2_S2_S2_S2_fjLj128EEEEELb0ELb1ELb0ELb0EEEvNS_9BwdParamsE
        .type           _ZN10layer_norm13ln_bwd_kernelINS_13Kernel_traitsI6__halfS2_S2_S2_fjLj256ELj1ELj4ELj1ELj16ENS_18Kernel_traits_baseILj256ES2_S2_S2_S2_fjLj128EEEEELb0ELb1ELb0ELb0EEEvNS_9BwdParamsE,@function
        .size           _ZN10layer_norm13ln_bwd_kernelINS_13Kernel_traitsI6__halfS2_S2_S2_fjLj256ELj1ELj4ELj1ELj16ENS_18Kernel_traits_baseILj256ES2_S2_S2_S2_fjLj128EEEEELb0ELb1ELb0ELb0EEEvNS_9BwdParamsE,(.L_x_6360 - _ZN10layer_norm13ln_bwd_kernelINS_13Kernel_traitsI6__halfS2_S2_S2_fjLj256ELj1ELj4ELj1ELj16ENS_18Kernel_traits_baseILj256ES2_S2_S2_S2_fjLj128EEEEELb0ELb1ELb0ELb0EEEvNS_9BwdParamsE)
        .other          _ZN10layer_norm13ln_bwd_kernelINS_13Kernel_traitsI6__halfS2_S2_S2_fjLj256ELj1ELj4ELj1ELj16ENS_18Kernel_traits_baseILj256ES2_S2_S2_S2_fjLj128EEEEELb0ELb1ELb0ELb0EEEvNS_9BwdParamsE,@"STO_CUDA_ENTRY STV_DEFAULT"
_ZN10layer_norm13ln_bwd_kernelINS_13Kernel_traitsI6__halfS2_S2_S2_fjLj256ELj1ELj4ELj1ELj16ENS_18Kernel_traits_baseILj256ES2_S2_S2_S2_fjLj128EEEEELb0ELb1ELb0ELb0EEEvNS_9BwdParamsE:
.text._ZN10layer_norm13ln_bwd_kernelINS_13Kernel_traitsI6__halfS2_S2_S2_fjLj256ELj1ELj4ELj1ELj16ENS_18Kernel_traits_baseILj256ES2_S2_S2_S2_fjLj128EEEEELb0ELb1ELb0ELb0EEEvNS_9BwdParamsE:
        /* <DEDUP_REMOVED lines=43> */
[----:B------:R-:W-:Y:S01]  /*02b0*/  HFMA2 R44, -RZ, RZ, 0, 0 ;  /* 0x00000000ff2c7431 */ /* 0x000fe200000001ff */
[----:B0-----:R-:W-:-:S04]  /*02c0*/  ISETP.NE.U32.AND P0, PT, RZ, UR10, PT ;  /* 0x0000000aff007c0c */ /* 0x001fc8000bf05070 */
[----:B------:R-:W-:-:S13]  /*02d0*/  ISETP.NE.AND.EX P0, PT, RZ, UR11, PT, P0 ;  /* 0x0000000bff007c0c */ /* 0x000fda000bf05300 */
.L_x_699:
[----:B0-----:R-:W0:Y:S08]  /*02e0*/  @P0 LDC.64 R6, c[0x0][0x3e0] ;  /* 0x0000f800ff060b82 */ /* 0x001e300000000a00 */
[----:B-1----:R-:W1:Y:S01]  /*02f0*/  LDC.64 R48, c[0x0][0x3c8] ;  /* 0x0000f200ff307b82 */ /* 0x002e620000000a00 */
[----:B0-----:R-:W-:-:S06]  /*0300*/  @P0 IMAD.WIDE R50, R5, 0x2, R6 ;  /* 0x0000000205320825 */ /* 0x001fcc00078e0206 */
[----:B------:R0:W2:Y:S01]  /*0310*/  @P0 LDG.E.U16 R50, desc[UR8][R50.64] ;  /* 0x0000000832320981 */ /* 0x0000a2000c1e1500 */
[C---:B-1----:R-:W-:Y:S02]  /*0320*/  IMAD.WIDE R70, R5.reuse, 0x4, R48 ;  /* 0x0000000405467825 */ /* 0x042fe400078e0230 */
[----:B------:R-:W1:Y:S03]  /*0330*/  LDC.64 R48, c[0x0][0x3c0] ;  /* 0x0000f000ff307b82 */ /* 0x000e660000000a00 */
[----:B-----5:R3:W5:Y:S01]  /*0340*/  LDG.E R56, desc[UR8][R70.64] ;  /* 0x0000000846387981 */ /* 0x020762000c1e1900 */
[----:B------:R-:W-:Y:S01]  /*0350*/  MOV R0, UR20 ;  /* 0x0000001400007c02 */ /* 0x000fe20008000f00 */
[----:B------:R-:W-:Y:S01]  /*0360*/  BSSY.RECONVERGENT B1, `(.L_x_690) ;  /* 0x000006a000017945 */ /* 0x000fe20003800200 */
[----:B------:R-:W-:Y:S02]  /*0370*/  ISETP.GE.U32.AND P2, PT, R4, 0x20, PT ;  /* 0x000000200400780c */ /* 0x000fe40003f46070 */
[----:B------:R-:W-:Y:S01]  /*0380*/  MOV R7, 0x3f800000 ;  /* 0x3f80000000077802 */ /* 0x000fe20000000f00 */
[----:B------:R-:W-:Y:S01]  /*0390*/  IMAD R6, R5, R0, RZ ;  /* 0x0000000005067224 */ /* 0x000fe200078e02ff */
[----:B0-----:R-:W-:-:S02]  /*03a0*/  MOV R51, RZ ;  /* 0x000000ff00337202 */ /* 0x001fc40000000f00 */
[----:B------:R-:W-:Y:S02]  /*03b0*/  MOV R69, RZ ;  /* 0x000000ff00457202 */ /* 0x000fe40000000f00 */
[----:B------:R-:W-:-:S04]  /*03c0*/  SHF.R.S32.HI R67, RZ, 0x1f, R6 ;  /* 0x0000001fff437819 */ /* 0x000fc80000011406 */
[----:B------:R-:W-:-:S04]  /*03d0*/  LEA.HI R67, R67, R6, RZ, 0x3 ;  /* 0x0000000643437211 */ /* 0x000fc800078f18ff */
[----:B------:R-:W-:Y:S01]  /*03e0*/  LEA.HI.SX32 R6, R67, R2, 0x1d ;  /* 0x0000000243067211 */ /* 0x000fe200078feaff */
[----:B--2---:R-:W-:Y:S01]  /*03f0*/  @P0 HADD2.F32 R7, -RZ, R50.H0_H0 ;  /* 0x20000032ff070230 */ /* 0x004fe20000004100 */
[----:B-1-3--:R-:W-:Y:S06]  /*0400*/  @!P2 BRA `(.L_x_691) ;  /* 0x00000004007ca947 */ /* 0x00afec0003800000 */
[----:B------:R-:W0:Y:S01]  /*0410*/  LDC.64 R50, c[0x0][0x3a8] ;  /* 0x0000ea00ff327b82 */ /* 0x000e220000000a00 */
[----:B------:R-:W-:-:S05]  /*0420*/  IMAD.WIDE R58, R5, 0x4, R48 ;  /* 0x00000004053a7825 */ /* 0x000fca00078e0230 */
[----:B------:R-:W2:Y:S02]  /*0430*/  LDG.E R3, desc[UR8][R58.64] ;  /* 0x000000083a037981 */ /* 0x000ea4000c1e1900 */
[----:B------:R-:W1:Y:S01]  /*0440*/  LDC.64 R52, c[0x0][0x428] ;  /* 0x00010a00ff347b82 */ /* 0x000e620000000a00 */
[----:B0-----:R-:W-:-:S06]  /*0450*/  IMAD.WIDE.U32 R48, R6, 0x10, R50 ;  /* 0x0000001006307825 */ /* 0x001fcc00078e0032 */
[----:B------:R-:W3:Y:S01]  /*0460*/  LDG.E.128 R48, desc[UR8][R48.64] ;  /* 0x0000000830307981 */ /* 0x000ee2000c1e1d00 */
[----:B-1----:R-:W-:-:S06]  /*0470*/  IMAD.WIDE.U32 R52, R6, 0x10, R52 ;  /* 0x0000001006347825 */ /* 0x002fcc00078e0034 */
[----:B------:R-:W4:Y:S01]  /*0480*/  LDG.E.128 R52, desc[UR8][R52.64] ;  /* 0x0000000834347981 */ /* 0x000f22000c1e1d00 */
[----:B------:R-:W-:-:S04]  /*0490*/  ISETP.NE.U32.AND P1, PT, RZ, UR12, PT ;  /* 0x0000000cff007c0c */ /* 0x000fc8000bf25070 */
[----:B------:R-:W-:-:S13]  /*04a0*/  ISETP.NE.AND.EX P1, PT, RZ, UR13, PT, P1 ;  /* 0x0000000dff007c0c */ /* 0x000fda000bf25310 */
        /* <DEDUP_REMOVED lines=9> */
[----:B------:R-:W-:Y:S02]  /*0540*/  HADD2.F32 R50, -RZ, R50.H1_H1 ;  /* 0x30000032ff327230 */ /* 0x000fe40000004100 */
[----:B------:R-:W-:-:S02]  /*0550*/  HADD2.F32 R64, -RZ, R49.H1_H1 ;  /* 0x30000031ff407230 */ /* 0x000fc40000004100 */
[C---:B------:R-:W-:Y:S01]  /*0560*/  FADD.FTZ R63, -R3.reuse, R48 ;  /* 0x00000030033f7221 */ /* 0x040fe20000010100 */
[----:B------:R-:W-:Y:S02]  /*0570*/  HADD2.F32 R70, -RZ, R51.H1_H1 ;  /* 0x30000033ff467230 */ /* 0x000fe40000004100 */
[C---:B------:R-:W-:Y:S01]  /*0580*/  FADD.FTZ R51, -R3.reuse, R68 ;  /* 0x0000004403337221 */ /* 0x040fe20000010100 */
[----:B------:R-:W-:Y:S02]  /*0590*/  HADD2.F32 R62, -RZ, R49.H0_H0 ;  /* 0x20000031ff3e7230 */ /* 0x000fe40000004100 */
[C---:B------:R-:W-:Y:S01]  /*05a0*/  FADD.FTZ R69, -R3.reuse, R58 ;  /* 0x0000003a03457221 */ /* 0x040fe20000010100 */
[C---:B------:R-:W-:Y:S01]  /*05b0*/  FADD.FTZ R67, -R3.reuse, R50 ;  /* 0x0000003203437221 */ /* 0x040fe20000010100 */
[----:B------:R-:W-:Y:S02]  /*05c0*/  HADD2.F32 R68, -RZ, R12.H0_H0 ;  /* 0x2000000cff447230 */ /* 0x000fe40000004100 */
[----:B------:R-:W-:Y:S01]  /*05d0*/  FADD.FTZ R59, -R3, R64 ;  /* 0x00000040033b7221 */ /* 0x000fe20000010100 */
[----:B----4-:R-:W-:-:S02]  /*05e0*/  HADD2.F32 R71, -RZ, R52.H0_H0 ;  /* 0x20000034ff477230 */ /* 0x010fc40000004100 */
[----:B0-----:R-:W-:Y:S01]  /*05f0*/  FADD.FTZ R61, -R3, R66 ;  /* 0x00000042033d7221 */ /* 0x001fe20000010100 */
[--C-:B------:R-:W-:Y:S02]  /*0600*/  HADD2.F32 R58, -RZ, R53.reuse.H0_H0 ;  /* 0x20000035ff3a7230 */ /* 0x100fe40000004100 */
[----:B------:R-:W-:Y:S02]  /*0610*/  HADD2.F32 R50, -RZ, R53.H1_H1 ;  /* 0x30000035ff327230 */ /* 0x000fe40000004100 */
[----:B-----5:R-:W-:Y:S01]  /*0620*/  FMUL.FTZ R66, R56, R63 ;  /* 0x0000003f38427220 */ /* 0x020fe20000410000 */
[----:B------:R-:W-:Y:S02]  /*0630*/  HADD2.F32 R52, -RZ, R52.H1_H1 ;  /* 0x30000034ff347230 */ /* 0x000fe40000004100 */
[--C-:B------:R-:W-:Y:S02]  /*0640*/  HADD2.F32 R53, -RZ, R55.reuse.H0_H0 ;  /* 0x20000037ff357230 */ /* 0x100fe40000004100 */
[----:B------:R-:W-:-:S02]  /*0650*/  HADD2.F32 R48, -RZ, R55.H1_H1 ;  /* 0x30000037ff307230 */ /* 0x000fc40000004100 */
[----:B------:R-:W-:Y:S02]  /*0660*/  HADD2.F32 R64, -RZ, R12.H1_H1 ;  /* 0x3000000cff407230 */ /* 0x000fe40000004100 */
[----:B------:R-:W-:Y:S02]  /*0670*/  HADD2.F32 R55, -RZ, R13.H1_H1 ;  /* 0x3000000dff377230 */ /* 0x000fe40000004100 */
[C---:B------:R-:W-:Y:S01]  /*0680*/  FADD.FTZ R65, -R3.reuse, R62 ;  /* 0x0000003e03417221 */ /* 0x040fe20000010100 */
[----:B------:R-:W-:Y:S01]  /*0690*/  FADD.FTZ R49, -R3, R70 ;  /* 0x0000004603317221 */ /* 0x000fe20000010100 */
[----:B------:R-:W-:Y:S01]  /*06a0*/  FMUL.FTZ R68, R68, R71 ;  /* 0x0000004744447220 */ /* 0x000fe20000410000 */
[----:B------:R-:W-:Y:S01]  /*06b0*/  FMUL.FTZ R3, R56, R69 ;  /* 0x0000004538037220 */ /* 0x000fe20000410000 */
[-C--:B------:R-:W-:Y:S01]  /*06c0*/  FMUL.FTZ R64, R64, R52.reuse ;  /* 0x0000003440407220 */ /* 0x080fe20000410000 */
[----:B------:R-:W-:Y:S01]  /*06d0*/  FADD.FTZ R41, R41, R52 ;  /* 0x0000003429297221 */ /* 0x000fe20000010000 */
[----:B------:R-:W-:Y:S01]  /*06e0*/  FFMA.FTZ R33, R66, R52, R33 ;  /* 0x0000003442217223 */ /* 0x000fe20000010021 */
[----:B------:R-:W-:-:S02]  /*06f0*/  HADD2.F32 R57, -RZ, R54.H0_H0 ;  /* 0x20000036ff397230 */ /* 0x000fc40000004100 */
[C---:B------:R-:W-:Y:S01]  /*0700*/  FMUL.FTZ R62, R56.reuse, R59 ;  /* 0x0000003b383e7220 */ /* 0x040fe20000410000 */
[----:B------:R-:W-:Y:S02]  /*0710*/  HADD2.F32 R63, -RZ, R13.H0_H0 ;  /* 0x2000000dff3f7230 */ /* 0x000fe40000004100 */
[----:B------:R-:W-:Y:S01]  /*0720*/  FMUL.FTZ R60, R55, R50 ;  /* 0x00000032373c7220 */ /* 0x000fe20000410000 */
[----:B------:R-:W-:Y:S02]  /*0730*/  HADD2.F32 R52, -RZ, R14.H0_H0 ;  /* 0x2000000eff347230 */ /* 0x000fe40000004100 */
[----:B------:R-:W-:Y:S01]  /*0740*/  FADD.FTZ R55, RZ, R68 ;  /* 0x00000044ff377221 */ /* 0x000fe20000010000 */
[----:B------:R-:W-:Y:S01]  /*0750*/  FFMA.FTZ R69, R3, R68, RZ ;  /* 0x0000004403457223 */ /* 0x000fe200000100ff */
        /* <DEDUP_REMOVED lines=8> */
[C---:B------:R-:W-:Y:S01]  /*07e0*/  FFMA.FTZ R34, R65.reuse, R58, R34 ;  /* 0x0000003a41227223 */ /* 0x040fe20000010022 */
[----:B------:R-:W-:Y:S01]  /*07f0*/  FMUL.FTZ R58, R56, R67 ;  /* 0x00000043383a7220 */ /* 0x000fe20000410000 */
[----:B------:R-:W-:Y:S01]  /*0800*/  FADD.FTZ R55, R50, R63 ;  /* 0x0000003f32377221 */ /* 0x000fe20000010000 */
[----:B------:R-:W-:Y:S01]  /*0810*/  FFMA.FTZ R67, R65, R63, R52 ;  /* 0x0000003f41437223 */ /* 0x000fe20000010034 */
[----:B------:R-:W-:Y:S01]  /*0820*/  FADD.FTZ R40, R40, R71 ;  /* 0x0000004728287221 */ /* 0x000fe20000010000 */
[----:B------:R-:W-:Y:S01]  /*0830*/  FFMA.FTZ R32, R3, R71, R32 ;  /* 0x0000004703207223 */ /* 0x000fe20000010020 */
[----:B------:R-:W-:-:S02]  /*0840*/  HADD2.F32 R54, -RZ, R54.H1_H1 ;  /* 0x30000036ff367230 */ /* 0x000fc40000004100 */
[----:B------:R-:W-:Y:S01]  /*0850*/  FMUL.FTZ R61, R56, R61 ;  /* 0x0000003d383d7220 */ /* 0x000fe20000410000 */
[----:B------:R-:W-:Y:S02]  /*0860*/  HADD2.F32 R71, -RZ, R14.H1_H1 ;  /* 0x3000000eff477230 */ /* 0x000fe40000004100 */
[----:B------:R-:W-:Y:S01]  /*0870*/  FADD.FTZ R50, R55, R60 ;  /* 0x0000003c37327221 */ /* 0x000fe20000010000 */
[----:B------:R-:W-:Y:S01]  /*0880*/  FFMA.FTZ R52, R62, R60, R67 ;  /* 0x0000003c3e347223 */ /* 0x000fe20000010043 */
[----:B------:R-:W-:Y:S01]  /*0890*/  FADD.FTZ R44, R44, R57 ;  /* 0x000000392c2c7221 */ /* 0x000fe20000010000 */
[----:B------:R-:W-:Y:S01]  /*08a0*/  FFMA.FTZ R20, R61, R57, R20 ;  /* 0x000000393d147223 */ /* 0x000fe20000010014 */
[--C-:B------:R-:W-:Y:S02]  /*08b0*/  HADD2.F32 R70, -RZ, R15.reuse.H0_H0 ;  /* 0x2000000fff467230 */ /* 0x100fe40000004100 */
[-C--:B------:R-:W-:Y:S01]  /*08c0*/  FMUL.FTZ R57, R71, R54.reuse ;  /* 0x0000003647397220 */ /* 0x080fe20000410000 */
[----:B------:R-:W-:Y:S01]  /*08d0*/  FMUL.FTZ R55, R56, R51 ;  /* 0x0000003338377220 */ /* 0x000fe20000410000 */
[----:B------:R-:W-:Y:S01]  /*08e0*/  FADD.FTZ R50, R50, R59 ;  /* 0x0000003b32327221 */ /* 0x000fe20000010000 */
[----:B------:R-:W-:Y:S01]  /*08f0*/  FFMA.FTZ R51, R61, R59, R52 ;  /* 0x0000003b3d337223 */ /* 0x000fe20000010034 */
[----:B------:R-:W-:Y:S01]  /*0900*/  FADD.FTZ R45, R45, R54 ;  /* 0x000000362d2d7221 */ /* 0x000fe20000010000 */
[----:B------:R-:W-:Y:S01]  /*0910*/  FFMA.FTZ R21, R58, R54, R21 ;  /* 0x000000363a157223 */ /* 0x000fe20000010015 */
[----:B------:R-:W-:-:S02]  /*0920*/  HADD2.F32 R69, -RZ, R15.H1_H1 ;  /* 0x3000000fff457230 */ /* 0x000fc40000004100 */
        /* <DEDUP_REMOVED lines=13> */
.L_x_691:
[----:B------:R-:W-:Y:S05]  /*0a00*/  BSYNC.RECONVERGENT B1 ;  /* 0x0000000000017941 */ /* 0x000fea0003800200 */
.L_x_690:
        /* <DEDUP_REMOVED lines=20> */
.L_x_713:
[----:B------:R-:W-:Y:S01]  /*0b50*/  BSSY.RECONVERGENT B1, `(.L_x_693) ;  /* 0x0000147000017945 */ /* 0x000fe20003800200 */
[----:B-1----:R-:W-:Y:S01]  /*0b60*/  FADD.FTZ R67, R76, R67 ;  /* 0x000000434c437221 */ /* 0x002fe20000010000 */
[----:B--2---:R-:W-:Y:S02]  /*0b70*/  FADD.FTZ R69, R51, R70 ;  /* 0x0000004633457221 */ /* 0x004fe40000010000 */
[----:B------:R-:W-:Y:S05]  /*0b80*/  @!P2 BRA `(.L_x_694) ;  /* 0x00000014000ca947 */ /* 0x000fea0003800000 */
[----:B------:R-:W1:Y:S02]  /*0b90*/  LDC.64 R48, c[0x0][0x390] ;  /* 0x0000e400ff307b82 */ /* 0x000e640000000a00 */
[----:B-1----:R-:W-:-:S06]  /*0ba0*/  IMAD.WIDE.U32 R48, R6, 0x10, R48 ;  /* 0x0000001006307825 */ /* 0x002fcc00078e0030 */
[----:B0-----:R-:W5:Y:S01]  /*0bb0*/  LDG.E.128 R48, desc[UR8][R48.64] ;  /* 0x0000000830307981 */ /* 0x001f62000c1e1d00 */
        /* <DEDUP_REMOVED lines=11> */
[----:B-----5:R-:W-:Y:S02]  /*0c70*/  HADD2.F32 R71, -RZ, R48.H0_H0 ;  /* 0x20000030ff477230 */ /* 0x020fe40000004100 */
[----:B------:R-:W-:Y:S01]  /*0c80*/  FFMA.FTZ R74, R65, R69, R70 ;  /* 0x00000045414a7223 */ /* 0x000fe20000010046 */
[----:B------:R-:W-:-:S03]  /*0c90*/  FADD.FTZ R67, R68, -R67 ;  /* 0x8000004344437221 */ /* 0x000fc60000010000 */
[----:B------:R-:W-:Y:S01]  /*0ca0*/  FADD.FTZ R73, R63, -R74 ;  /* 0x8000004a3f497221 */ /* 0x000fe20000010000 */
[----:B------:R-:W-:Y:S01]  /*0cb0*/  FFMA.FTZ R74, R61, R69, R70 ;  /* 0x000000453d4a7223 */ /* 0x000fe20000010046 */
[----:B------:R-:W-:-:S04]  /*0cc0*/  FMUL.FTZ R72, R56, R67 ;  /* 0x0000004338487220 */ /* 0x000fc80000410000 */
[----:B------:R-:W-:-:S04]  /*0cd0*/  FMUL.FTZ R67, R72, R7 ;  /* 0x0000000748437220 */ /* 0x000fc80000410000 */
[----:B------:R-:W-:Y:S01]  /*0ce0*/  FFMA.FTZ R24, R67, R71, R24 ;  /* 0x0000004743187223 */ /* 0x000fe20000010018 */
[----:B------:R-:W-:-:S04]  /*0cf0*/  FFMA.FTZ R71, R66, R69, R70 ;  /* 0x0000004542477223 */ /* 0x000fc80000010046 */
[----:B------:R-:W-:-:S04]  /*0d00*/  FADD.FTZ R71, R64, -R71 ;  /* 0x8000004740477221 */ /* 0x000fc80000010000 */
[----:B------:R-:W-:Y:S01]  /*0d10*/  FMUL.FTZ R72, R56, R71 ;  /* 0x0000004738487220 */ /* 0x000fe20000410000 */
[----:B------:R-:W-:-:S03]  /*0d20*/  HADD2.F32 R71, -RZ, R48.H1_H1 ;  /* 0x30000030ff477230 */ /* 0x000fc60000004100 */
[----:B------:R-:W-:Y:S01]  /*0d30*/  FMUL.FTZ R48, R72, R7 ;  /* 0x0000000748307220 */ /* 0x000fe20000410000 */
[----:B------:R-:W-:Y:S01]  /*0d40*/  FMUL.FTZ R72, R56, R73 ;  /* 0x0000004938487220 */ /* 0x000fe20000410000 */
[----:B------:R-:W-:Y:S02]  /*0d50*/  FFMA.FTZ R73, R62, R69, R70 ;  /* 0x000000453e497223 */ /* 0x000fe40000010046 */
[----:B------:R-:W-:Y:S01]  /*0d60*/  FFMA.FTZ R25, R48, R71, R25 ;  /* 0x0000004730197223 */ /* 0x000fe20000010019 */
[----:B------:R-:W-:Y:S01]  /*0d70*/  FMUL.FTZ R71, R72, R7 ;  /* 0x0000000748477220 */ /* 0x000fe20000410000 */
[--C-:B------:R-:W-:Y:S02]  /*0d80*/  HADD2.F32 R72, -RZ, R49.reuse.H0_H0 ;  /* 0x20000031ff487230 */ /* 0x100fe40000004100 */
[----:B------:R-:W-:Y:S01]  /*0d90*/  FADD.FTZ R73, R60, -R73 ;  /* 0x800000493c497221 */ /* 0x000fe20000010000 */
[----:B------:R-:W-:Y:S02]  /*0da0*/  HADD2.F32 R49, -RZ, R49.H1_H1 ;  /* 0x30000031ff317230 */ /* 0x000fe40000004100 */
[----:B------:R-:W-:Y:S01]  /*0db0*/  FFMA.FTZ R26, R71, R72, R26 ;  /* 0x00000048471a7223 */ /* 0x000fe2000001001a */
[----:B------:R-:W-:Y:S01]  /*0dc0*/  FMUL.FTZ R72, R56, R73 ;  /* 0x0000004938487220 */ /* 0x000fe20000410000 */
[----:B------:R-:W-:-:S03]  /*0dd0*/  FADD.FTZ R73, R59, -R74 ;  /* 0x8000004a3b497221 */ /* 0x000fc60000010000 */
[----:B------:R-:W-:Y:S01]  /*0de0*/  FMUL.FTZ R72, R72, R7 ;  /* 0x0000000748487220 */ /* 0x000fe20000410000 */
[----:B------:R-:W-:Y:S01]  /*0df0*/  FMUL.FTZ R74, R56, R73 ;  /* 0x00000049384a7220 */ /* 0x000fe20000410000 */
[----:B------:R-:W-:Y:S02]  /*0e00*/  HADD2.F32 R73, -RZ, R50.H0_H0 ;  /* 0x20000032ff497230 */ /* 0x000fe40000004100 */
[----:B------:R-:W-:Y:S01]  /*0e10*/  FFMA.FTZ R27, R72, R49, R27 ;  /* 0x00000031481b7223 */ /* 0x000fe2000001001b */
[----:B------:R-:W-:Y:S01]  /*0e20*/  FMUL.FTZ R49, R74, R7 ;  /* 0x000000074a317220 */ /* 0x000fe20000410000 */
[----:B------:R-:W-:-:S03]  /*0e30*/  FFMA.FTZ R74, R58, R69, R70 ;  /* 0x000000453a4a7223 */ /* 0x000fc60000010046 */
[----:B------:R-:W-:Y:S01]  /*0e40*/  FFMA.FTZ R28, R49, R73, R28 ;  /* 0x00000049311c7223 */ /* 0x000fe2000001001c */
[----:B------:R-:W-:-:S04]  /*0e50*/  FADD.FTZ R73, R57, -R74 ;  /* 0x8000004a39497221 */ /* 0x000fc80000010000 */
[----:B------:R-:W-:Y:S01]  /*0e60*/  FMUL.FTZ R74, R56, R73 ;  /* 0x00000049384a7220 */ /* 0x000fe20000410000 */
[----:B------:R-:W-:-:S03]  /*0e70*/  HADD2.F32 R73, -RZ, R50.H1_H1 ;  /* 0x30000032ff497230 */ /* 0x000fc60000004100 */
[----:B------:R-:W-:-:S04]  /*0e80*/  FMUL.FTZ R50, R74, R7 ;  /* 0x000000074a327220 */ /* 0x000fc80000410000 */
[----:B------:R-:W-:Y:S01]  /*0e90*/  FFMA.FTZ R29, R50, R73, R29 ;  /* 0x00000049321d7223 */ /* 0x000fe2000001001d */
[-CC-:B------:R-:W-:Y:S01]  /*0ea0*/  FFMA.FTZ R73, R55, R69.reuse, R70.reuse ;  /* 0x0000004537497223 */ /* 0x180fe20000010046 */
[----:B------:R-:W-:-:S03]  /*0eb0*/  FFMA.FTZ R70, R52, R69, R70 ;  /* 0x0000004534467223 */ /* 0x000fc60000010046 */
[----:B------:R-:W-:Y:S01]  /*0ec0*/  FADD.FTZ R73, R54, -R73 ;  /* 0x8000004936497221 */ /* 0x000fe20000010000 */
[----:B------:R-:W-:-:S03]  /*0ed0*/  FADD.FTZ R69, R53, -R70 ;  /* 0x8000004635457221 */ /* 0x000fc60000010000 */
[C---:B------:R-:W-:Y:S01]  /*0ee0*/  FMUL.FTZ R70, R56.reuse, R73 ;  /* 0x0000004938467220 */ /* 0x040fe20000410000 */
[----:B------:R-:W-:-:S03]  /*0ef0*/  FMUL.FTZ R56, R56, R69 ;  /* 0x0000004538387220 */ /* 0x000fc60000410000 */
[-C--:B------:R-:W-:Y:S01]  /*0f00*/  FMUL.FTZ R69, R70, R7.reuse ;  /* 0x0000000746457220 */ /* 0x080fe20000410000 */
[----:B------:R-:W-:Y:S01]  /*0f10*/  FMUL.FTZ R70, R56, R7 ;  /* 0x0000000738467220 */ /* 0x000fe20000410000 */
[--C-:B------:R-:W-:Y:S02]  /*0f20*/  HADD2.F32 R7, -RZ, R51.reuse.H0_H0 ;  /* 0x20000033ff077230 */ /* 0x100fe40000004100 */
[----:B------:R-:W-:Y:S02]  /*0f30*/  HADD2.F32 R51, -RZ, R51.H1_H1 ;  /* 0x30000033ff337230 */ /* 0x000fe40000004100 */
[--C-:B------:R-:W-:Y:S02]  /*0f40*/  HADD2.F32 R56, -RZ, R19.reuse.H0_H0 ;  /* 0x20000013ff387230 */ /* 0x100fe40000004100 */
[----:B------:R-:W-:Y:S01]  /*0f50*/  FFMA.FTZ R30, R69, R7, R30 ;  /* 0x00000007451e7223 */ /* 0x000fe2000001001e */
[----:B------:R-:W-:Y:S02]  /*0f60*/  HADD2.F32 R7, -RZ, R18.H1_H1 ;  /* 0x30000012ff077230 */ /* 0x000fe40000004100 */
[----:B------:R-:W-:Y:S01]  /*0f70*/  FFMA.FTZ R31, R70, R51, R31 ;  /* 0x00000033461f7223 */ /* 0x000fe2000001001f */
[----:B------:R-:W-:-:S02]  /*0f80*/  HADD2.F32 R51, -RZ, R19.H1_H1 ;  /* 0x30000013ff337230 */ /* 0x000fc40000004100 */
[----:B------:R-:W-:Y:S01]  /*0f90*/  FMUL.FTZ R56, R69, R56 ;  /* 0x0000003845387220 */ /* 0x000fe20000410000 */
[----:B------:R-:W-:Y:S01]  /*0fa0*/  FMUL.FTZ R50, R50, R7 ;  /* 0x0000000732327220 */ /* 0x000fe20000410000 */
[--C-:B------:R-:W-:Y:S02]  /*0fb0*/  HADD2.F32 R7, -RZ, R17.reuse.H1_H1 ;  /* 0x30000011ff077230 */ /* 0x100fe40000004100 */
[----:B------:R-:W-:Y:S01]  /*0fc0*/  FMUL.FTZ R51, R70, R51 ;  /* 0x0000003346337220 */ /* 0x000fe20000410000 */
[----:B------:R-:W-:Y:S02]  /*0fd0*/  HADD2.F32 R70, -RZ, R18.H0_H0 ;  /* 0x20000012ff467230 */ /* 0x000fe40000004100 */
[----:B------:R-:W-:Y:S01]  /*0fe0*/  FMUL.FTZ R72, R72, R7 ;  /* 0x0000000748487220 */ /* 0x000fe20000410000 */
[----:B------:R-:W-:Y:S02]  /*0ff0*/  HADD2.F32 R7, -RZ, R16.H1_H1 ;  /* 0x30000010ff077230 */ /* 0x000fe40000004100 */
[----:B------:R-:W-:Y:S01]  /*1000*/  FMUL.FTZ R49, R49, R70 ;  /* 0x0000004631317220 */ /* 0x000fe20000410000 */
[----:B------:R-:W-:Y:S01]  /*1010*/  HADD2.F32 R70, -RZ, R17.H0_H0 ;  /* 0x20000011ff467230 */ /* 0x000fe20000004100 */
[----:B------:R-:W-:Y:S01]  /*1020*/  F2FP.F16.F32.PACK_AB R51, R51, R56 ;  /* 0x000000383333723e */ /* 0x000fe200000000ff */
[----:B------:R-:W-:-:S02]  /*1030*/  FMUL.FTZ R7, R48, R7 ;  /* 0x0000000730077220 */ /* 0x000fc40000410000 */
[----:B------:R-:W-:Y:S01]  /*1040*/  F2FP.F16.F32.PACK_AB R50, R50, R49 ;  /* 0x000000313232723e */ /* 0x000fe200000000ff */
[----:B------:R-:W-:Y:S01]  /*1050*/  FMUL.FTZ R71, R71, R70 ;  /* 0x0000004647477220 */ /* 0x000fe20000410000 */
[----:B------:R-:W-:-:S04]  /*1060*/  HADD2.F32 R70, -RZ, R16.H0_H0 ;  /* 0x20000010ff467230 */ /* 0x000fc80000004100 */
[----:B------:R-:W-:Y:S01]  /*1070*/  F2FP.F16.F32.PACK_AB R49, R72, R71 ;  /* 0x000000474831723e */ /* 0x000fe200000000ff */
[----:B------:R-:W-:-:S05]  /*1080*/  FMUL.FTZ R70, R67, R70 ;  /* 0x0000004643467220 */ /* 0x000fca0000410000 */
[----:B------:R-:W-:Y:S01]  /*1090*/  F2FP.F16.F32.PACK_AB R48, R7, R70 ;  /* 0x000000460730723e */ /* 0x000fe200000000ff */
[----:B------:R-:W-:Y:S06]  /*10a0*/  BRA `(.L_x_697) ;  /* 0x0000000c00a47947 */ /* 0x000fec0003800000 */
.L_x_696:
        /* <DEDUP_REMOVED lines=24> */
[----:B------:R-:W-:-:S02]  /*1230*/  HADD2.F32 R56, -RZ, R48.H0_H0 ;  /* 0x20000030ff387230 */ /* 0x000fc40000004100 */
[-C--:B------:R-:W-:Y:S01]  /*1240*/  FMUL.FTZ R69, R67, R7.reuse ;  /* 0x0000000743457220 */ /* 0x080fe20000410000 */
[-C--:B------:R-:W-:Y:S01]  /*1250*/  FMUL.FTZ R73, R37, R7.reuse ;  /* 0x0000000725497220 */ /* 0x080fe20000410000 */
[----:B------:R-:W-:Y:S02]  /*1260*/  HADD2.F32 R74, -RZ, R50.H0_H0 ;  /* 0x20000032ff4a7230 */ /* 0x000fe40000004100 */
[-C--:B------:R-:W-:Y:S01]  /*1270*/  FMUL.FTZ R75, R72, R7.reuse ;  /* 0x00000007484b7220 */ /* 0x080fe20000410000 */
[----:B------:R-:W-:Y:S01]  /*1280*/  FFMA.FTZ R24, R69, R56, R24 ;  /* 0x0000003845187223 */ /* 0x000fe20000010018 */
[----:B------:R-:W-:Y:S02]  /*1290*/  HADD2.F32 R56, -RZ, R48.H1_H1 ;  /* 0x30000030ff387230 */ /* 0x000fe40000004100 */
[----:B------:R-:W-:Y:S01]  /*12a0*/  FMUL.FTZ R48, R36, R7 ;  /* 0x0000000724307220 */ /* 0x000fe20000410000 */
[----:B------:R-:W-:Y:S02]  /*12b0*/  F2FP.F16.F32.PACK_AB R37, R70, R37 ;  /* 0x000000254625723e */ /* 0x000fe400000000ff */
[----:B------:R-:W-:Y:S01]  /*12c0*/  F2FP.F16.F32.PACK_AB R36, R36, R67 ;  /* 0x000000432424723e */ /* 0x000fe200000000ff */
[----:B------:R-:W-:Y:S01]  /*12d0*/  FFMA.FTZ R25, R48, R56, R25 ;  /* 0x0000003830197223 */ /* 0x000fe20000010019 */
[----:B------:R-:W-:-:S02]  /*12e0*/  HADD2.F32 R56, -RZ, R49.H0_H0 ;  /* 0x20000031ff387230 */ /* 0x000fc40000004100 */
[----:B------:R-:W-:-:S03]  /*12f0*/  HADD2.F32 R49, -RZ, R49.H1_H1 ;  /* 0x30000031ff317230 */ /* 0x000fc60000004100 */
[----:B------:R-:W-:Y:S01]  /*1300*/  FFMA.FTZ R26, R73, R56, R26 ;  /* 0x00000038491a7223 */ /* 0x000fe2000001001a */
[----:B------:R-:W-:Y:S01]  /*1310*/  FMUL.FTZ R56, R70, R7 ;  /* 0x0000000746387220 */ /* 0x000fe20000410000 */
[----:B------:R-:W-:-:S03]  /*1320*/  HADD2.F32 R70, -RZ, R19.H0_H0 ;  /* 0x20000013ff467230 */ /* 0x000fc60000004100 */
[----:B------:R-:W-:Y:S01]  /*1330*/  FFMA.FTZ R27, R56, R49, R27 ;  /* 0x00000031381b7223 */ /* 0x000fe2000001001b */
[----:B------:R-:W-:-:S04]  /*1340*/  FMUL.FTZ R49, R71, R7 ;  /* 0x0000000747317220 */ /* 0x000fc80000410000 */
[----:B------:R-:W-:Y:S01]  /*1350*/  FFMA.FTZ R28, R49, R74, R28 ;  /* 0x0000004a311c7223 */ /* 0x000fe2000001001c */
[----:B------:R-:W-:Y:S02]  /*1360*/  HADD2.F32 R74, -RZ, R50.H1_H1 ;  /* 0x30000032ff4a7230 */ /* 0x000fe40000004100 */
[C---:B------:R-:W-:Y:S01]  /*1370*/  FMUL.FTZ R50, R38.reuse, R7 ;  /* 0x0000000726327220 */ /* 0x040fe20000410000 */
[----:B------:R-:W-:-:S03]  /*1380*/  F2FP.F16.F32.PACK_AB R38, R38, R71 ;  /* 0x000000472626723e */ /* 0x000fc600000000ff */
[----:B------:R-:W-:Y:S01]  /*1390*/  FFMA.FTZ R29, R50, R74, R29 ;  /* 0x0000004a321d7223 */ /* 0x000fe2000001001d */
[--C-:B------:R-:W-:Y:S02]  /*13a0*/  HADD2.F32 R74, -RZ, R51.reuse.H0_H0 ;  /* 0x20000033ff4a7230 */ /* 0x100fe40000004100 */
[----:B------:R-:W-:-:S03]  /*13b0*/  HADD2.F32 R51, -RZ, R51.H1_H1 ;  /* 0x30000033ff337230 */ /* 0x000fc60000004100 */
[----:B------:R-:W-:Y:S01]  /*13c0*/  FFMA.FTZ R30, R75, R74, R30 ;  /* 0x0000004a4b1e7223 */ /* 0x000fe2000001001e */
[C---:B------:R-:W-:Y:S01]  /*13d0*/  FMUL.FTZ R74, R39.reuse, R7 ;  /* 0x00000007274a7220 */ /* 0x040fe20000410000 */
[----:B------:R-:W-:Y:S01]  /*13e0*/  HADD2.F32 R7, -RZ, R19.H1_H1 ;  /* 0x30000013ff077230 */ /* 0x000fe20000004100 */
[----:B------:R-:W-:Y:S02]  /*13f0*/  F2FP.F16.F32.PACK_AB R39, R39, R72 ;  /* 0x000000482727723e */ /* 0x000fe400000000ff */
[C---:B------:R-:W-:Y:S01]  /*1400*/  FFMA.FTZ R31, R74.reuse, R51, R31 ;  /* 0x000000334a1f7223 */ /* 0x040fe2000001001f */
[----:B------:R-:W-:Y:S01]  /*1410*/  FMUL.FTZ R51, R75, R70 ;  /* 0x000000464b337220 */ /* 0x000fe20000410000 */
[----:B------:R-:W-:Y:S01]  /*1420*/  FMUL.FTZ R74, R74, R7 ;  /* 0x000000074a4a7220 */ /* 0x000fe20000410000 */
[--C-:B------:R-:W-:Y:S02]  /*1430*/  HADD2.F32 R70, -RZ, R18.reuse.H0_H0 ;  /* 0x20000012ff467230 */ /* 0x100fe40000004100 */
[----:B------:R-:W-:-:S02]  /*1440*/  HADD2.F32 R7, -RZ, R18.H1_H1 ;  /* 0x30000012ff077230 */ /* 0x000fc40000004100 */
[----:B------:R-:W-:Y:S01]  /*1450*/  F2FP.F16.F32.PACK_AB R51, R74, R51 ;  /* 0x000000334a33723e */ /* 0x000fe200000000ff */
[----:B------:R-:W-:Y:S01]  /*1460*/  FMUL.FTZ R49, R49, R70 ;  /* 0x0000004631317220 */ /* 0x000fe20000410000 */
[--C-:B------:R-:W-:Y:S02]  /*1470*/  HADD2.F32 R70, -RZ, R17.reuse.H0_H0 ;  /* 0x20000011ff467230 */ /* 0x100fe40000004100 */
[----:B------:R-:W-:Y:S01]  /*1480*/  FMUL.FTZ R50, R50, R7 ;  /* 0x0000000732327220 */ /* 0x000fe20000410000 */
[----:B------:R-:W-:Y:S02]  /*1490*/  HADD2.F32 R7, -RZ, R17.H1_H1 ;  /* 0x30000011ff077230 */ /* 0x000fe40000004100 */
[----:B------:R-:W-:Y:S02]  /*14a0*/  FMUL.FTZ R73, R73, R70 ;  /* 0x0000004649497220 */ /* 0x000fe40000410000 */
[----:B------:R-:W-:Y:S01]  /*14b0*/  F2FP.F16.F32.PACK_AB R50, R50, R49 ;  /* 0x000000313232723e */ /* 0x000fe200000000ff */
[----:B------:R-:W-:Y:S01]  /*14c0*/  FMUL.FTZ R70, R56, R7 ;  /* 0x0000000738467220 */ /* 0x000fe20000410000 */
[----:B------:R-:W-:-:S02]  /*14d0*/  HADD2.F32 R56, -RZ, R16.H0_H0 ;  /* 0x20000010ff387230 */ /* 0x000fc40000004100 */
[----:B------:R-:W-:Y:S02]  /*14e0*/  HADD2.F32 R7, -RZ, R16.H1_H1 ;  /* 0x30000010ff077230 */ /* 0x000fe40000004100 */
[----:B------:R-:W-:Y:S01]  /*14f0*/  F2FP.F16.F32.PACK_AB R49, R70, R73 ;  /* 0x000000494631723e */ /* 0x000fe200000000ff */
[----:B------:R-:W-:Y:S02]  /*1500*/  FMUL.FTZ R56, R69, R56 ;  /* 0x0000003845387220 */ /* 0x000fe40000410000 */
[----:B------:R-:W-:-:S05]  /*1510*/  FMUL.FTZ R7, R48, R7 ;  /* 0x0000000730077220 */ /* 0x000fca0000410000 */
[----:B------:R-:W-:Y:S01]  /*1520*/  F2FP.F16.F32.PACK_AB R48, R7, R56 ;  /* 0x000000380730723e */ /* 0x000fe200000000ff */
[----:B------:R-:W-:Y:S06]  /*1530*/  BRA `(.L_x_697) ;  /* 0x0000000800807947 */ /* 0x000fec0003800000 */
.L_x_695:
[----:B------:R-:W-:-:S04]  /*1540*/  UISETP.NE.U32.AND UP0, UPT, UR4, URZ, UPT ;  /* 0x000000ff0400728c */ /* 0x000fc8000bf05070 */
[----:B------:R-:W-:-:S09]  /*1550*/  UISETP.NE.AND.EX UP0, UPT, UR5, URZ, UPT, UP0 ;  /* 0x000000ff0500728c */ /* 0x000fd2000bf05300 */
[----:B------:R-:W-:Y:S05]  /*1560*/  BRA.U UP0, `(.L_x_698) ;  /* 0x0000000500347547 */ /* 0x000fea000b800000 */
[----:B------:R-:W-:Y:S01]  /*1570*/  FFMA.FTZ R67, R3, R69, R70 ;  /* 0x0000004503437223 */ /* 0x000fe20000010046 */
[----:B------:R-:W-:Y:S02]  /*1580*/  HADD2.F32 R71, -RZ, R8.H1_H1 ;  /* 0x30000008ff477230 */ /* 0x000fe40000004100 */
[----:B-----5:R-:W-:Y:S02]  /*1590*/  HADD2.F32 R73, -RZ, R48.H0_H0 ;  /* 0x20000030ff497230 */ /* 0x020fe40000004100 */
[----:B------:R-:W-:Y:S01]  /*15a0*/  FADD.FTZ R72, R68, -R67 ;  /* 0x8000004344487221 */ /* 0x000fe20000010000 */
[----:B------:R-:W-:Y:S02]  /*15b0*/  HADD2.F32 R67, -RZ, R8.H0_H0 ;  /* 0x20000008ff437230 */ /* 0x000fe40000004100 */
[----:B------:R-:W-:-:S03]  /*15c0*/  HADD2.F32 R76, -RZ, R48.H1_H1 ;  /* 0x30000030ff4c7230 */ /* 0x000fc60000004100 */
[----:B------:R-:W-:Y:S01]  /*15d0*/  FFMA.FTZ R72, R56, R72, R67 ;  /* 0x0000004838487223 */ /* 0x000fe20000010043 */
[----:B------:R-:W-:-:S04]  /*15e0*/  FFMA.FTZ R67, R66, R69, R70 ;  /* 0x0000004542437223 */ /* 0x000fc80000010046 */
[----:B------:R-:W-:Y:S01]  /*15f0*/  FADD.FTZ R74, R64, -R67 ;  /* 0x80000043404a7221 */ /* 0x000fe20000010000 */
[----:B------:R-:W-:-:S03]  /*1600*/  FMUL.FTZ R67, R72, R7 ;  /* 0x0000000748437220 */ /* 0x000fc60000410000 */
[----:B------:R-:W-:Y:S01]  /*1610*/  FFMA.FTZ R72, R56, R74, R71 ;  /* 0x0000004a38487223 */ /* 0x000fe20000010047 */
[----:B------:R-:W-:Y:S01]  /*1620*/  FFMA.FTZ R74, R65, R69, R70 ;  /* 0x00000045414a7223 */ /* 0x000fe20000010046 */
[----:B------:R-:W-:Y:S02]  /*1630*/  HADD2.F32 R71, -RZ, R9.H0_H0 ;  /* 0x20000009ff477230 */ /* 0x000fe40000004100 */
[----:B------:R-:W-:Y:S01]  /*1640*/  FFMA.FTZ R24, R73, R67, R24 ;  /* 0x0000004349187223 */ /* 0x000fe20000010018 */
[----:B------:R-:W-:Y:S02]  /*1650*/  HADD2.F32 R73, -RZ, R49.H0_H0 ;  /* 0x20000031ff497230 */ /* 0x000fe40000004100 */
[----:B------:R-:W-:Y:S01]  /*1660*/  FADD.FTZ R74, R63, -R74 ;  /* 0x8000004a3f4a7221 */ /* 0x000fe20000010000 */
[----:B------:R-:W-:-:S03]  /*1670*/  FMUL.FTZ R48, R72, R7 ;  /* 0x0000000748307220 */ /* 0x000fc60000410000 */
[----:B------:R-:W-:Y:S01]  /*1680*/  FFMA.FTZ R74, R56, R74, R71 ;  /* 0x0000004a384a7223 */ /* 0x000fe20000010047 */
[----:B------:R-:W-:Y:S01]  /*1690*/  FFMA.FTZ R25, R76, R48, R25 ;  /* 0x000000304c197223 */ /* 0x000fe20000010019 */
[----:B------:R-:W-:Y:S02]  /*16a0*/  HADD2.F32 R76, -RZ, R50.H1_H1 ;  /* 0x30000032ff4c7230 */ /* 0x000fe40000004100 */
[----:B------:R-:W-:Y:S01]  /*16b0*/  FMUL.FTZ R71, R74, R7 ;  /* 0x000000074a477220 */ /* 0x000fe20000410000 */
[----:B------:R-:W-:Y:S02]  /*16c0*/  HADD2.F32 R74, -RZ, R49.H1_H1 ;  /* 0x30000031ff4a7230 */ /* 0x000fe40000004100 */
[----:B------:R-:W-:Y:S02]  /*16d0*/  HADD2.F32 R49, -RZ, R10.H0_H0 ;  /* 0x2000000aff317230 */ /* 0x000fe40000004100 */
[----:B------:R-:W-:Y:S01]  /*16e0*/  FFMA.FTZ R26, R73, R71, R26 ;  /* 0x00000047491a7223 */ /* 0x000fe2000001001a */
[----:B------:R-:W-:-:S04]  /*16f0*/  FFMA.FTZ R73, R62, R69, R70 ;  /* 0x000000453e497223 */ /* 0x000fc80000010046 */
[----:B------:R-:W-:Y:S01]  /*1700*/  FADD.FTZ R72, R60, -R73 ;  /* 0x800000493c487221 */ /* 0x000fe20000010000 */
[----:B------:R-:W-:-:S05]  /*1710*/  HADD2.F32 R73, -RZ, R9.H1_H1 ;  /* 0x30000009ff497230 */ /* 0x000fca0000004100 */
[----:B------:R-:W-:Y:S01]  /*1720*/  FFMA.FTZ R72, R56, R72, R73 ;  /* 0x0000004838487223 */ /* 0x000fe20000010049 */
[----:B------:R-:W-:-:S03]  /*1730*/  HADD2.F32 R73, -RZ, R50.H0_H0 ;  /* 0x20000032ff497230 */ /* 0x000fc60000004100 */
[----:B------:R-:W-:-:S04]  /*1740*/  FMUL.FTZ R72, R72, R7 ;  /* 0x0000000748487220 */ /* 0x000fc80000410000 */
[----:B------:R-:W-:Y:S01]  /*1750*/  FFMA.FTZ R27, R74, R72, R27 ;  /* 0x000000484a1b7223 */ /* 0x000fe2000001001b */
[----:B------:R-:W-:-:S04]  /*1760*/  FFMA.FTZ R74, R61, R69, R70 ;  /* 0x000000453d4a7223 */ /* 0x000fc80000010046 */
[----:B------:R-:W-:-:S04]  /*1770*/  FADD.FTZ R74, R59, -R74 ;  /* 0x8000004a3b4a7221 */ /* 0x000fc80000010000 */
[----:B------:R-:W-:-:S04]  /*1780*/  FFMA.FTZ R74, R56, R74, R49 ;  /* 0x0000004a384a7223 */ /* 0x000fc80000010031 */
[----:B------:R-:W-:Y:S01]  /*1790*/  FMUL.FTZ R49, R74, R7 ;  /* 0x000000074a317220 */ /* 0x000fe20000410000 */
[----:B------:R-:W-:-:S03]  /*17a0*/  FFMA.FTZ R74, R58, R69, R70 ;  /* 0x000000453a4a7223 */ /* 0x000fc60000010046 */
[----:B------:R-:W-:Y:S01]  /*17b0*/  FFMA.FTZ R28, R73, R49, R28 ;  /* 0x00000031491c7223 */ /* 0x000fe2000001001c */
[----:B------:R-:W-:Y:S02]  /*17c0*/  HADD2.F32 R73, -RZ, R10.H1_H1 ;  /* 0x3000000aff497230 */ /* 0x000fe40000004100 */
[----:B------:R-:W-:-:S04]  /*17d0*/  FADD.FTZ R74, R57, -R74 ;  /* 0x8000004a394a7221 */ /* 0x000fc80000010000 */
[----:B------:R-:W-:Y:S01]  /*17e0*/  FFMA.FTZ R74, R56, R74, R73 ;  /* 0x0000004a384a7223 */ /* 0x000fe20000010049 */
[----:B------:R-:W-:-:S03]  /*17f0*/  FFMA.FTZ R73, R55, R69, R70 ;  /* 0x0000004537497223 */ /* 0x000fc60000010046 */
[----:B------:R-:W-:Y:S01]  /*1800*/  FMUL.FTZ R50, R74, R7 ;  /* 0x000000074a327220 */ /* 0x000fe20000410000 */
[----:B------:R-:W-:Y:S01]  /*1810*/  FFMA.FTZ R74, R52, R69, R70 ;  /* 0x00000045344a7223 */ /* 0x000fe20000010046 */
[--C-:B------:R-:W-:Y:S02]  /*1820*/  HADD2.F32 R69, -RZ, R11.reuse.H0_H0 ;  /* 0x2000000bff457230 */ /* 0x100fe40000004100 */
[----:B------:R-:W-:Y:S01]  /*1830*/  FADD.FTZ R70, R54, -R73 ;  /* 0x8000004936467221 */ /* 0x000fe20000010000 */
[----:B------:R-:W-:Y:S01]  /*1840*/  FFMA.FTZ R29, R76, R50, R29 ;  /* 0x000000324c1d7223 */ /* 0x000fe2000001001d */
[----:B------:R-:W-:Y:S02]  /*1850*/  FADD.FTZ R74, R53, -R74 ;  /* 0x8000004a354a7221 */ /* 0x000fe40000010000 */
[----:B------:R-:W-:Y:S01]  /*1860*/  FFMA.FTZ R70, R56, R70, R69 ;  /* 0x0000004638467223 */ /* 0x000fe20000010045 */
[----:B------:R-:W-:-:S05]  /*1870*/  HADD2.F32 R69, -RZ, R11.H1_H1 ;  /* 0x3000000bff457230 */ /* 0x000fca0000004100 */
[----:B------:R-:W-:Y:S01]  /*1880*/  FFMA.FTZ R56, R56, R74, R69 ;  /* 0x0000004a38387223 */ /* 0x000fe20000010045 */
[-C--:B------:R-:W-:Y:S01]  /*1890*/  FMUL.FTZ R69, R70, R7.reuse ;  /* 0x0000000746457220 */ /* 0x080fe20000410000 */
[--C-:B------:R-:W-:Y:S02]  /*18a0*/  HADD2.F32 R70, -RZ, R51.reuse.H1_H1 ;  /* 0x30000033ff467230 */ /* 0x100fe40000004100 */
[----:B------:R-:W-:Y:S01]  /*18b0*/  FMUL.FTZ R56, R56, R7 ;  /* 0x0000000738387220 */ /* 0x000fe20000410000 */
[----:B------:R-:W-:-:S03]  /*18c0*/  HADD2.F32 R7, -RZ, R51.H0_H0 ;  /* 0x20000033ff077230 */ /* 0x000fc60000004100 */
[-C--:B------:R-:W-:Y:S01]  /*18d0*/  FFMA.FTZ R31, R70, R56.reuse, R31 ;  /* 0x00000038461f7223 */ /* 0x080fe2000001001f */
[--C-:B------:R-:W-:Y:S02]  /*18e0*/  HADD2.F32 R70, -RZ, R19.reuse.H0_H0 ;  /* 0x20000013ff467230 */ /* 0x100fe40000004100 */
[-C--:B------:R-:W-:Y:S01]  /*18f0*/  FFMA.FTZ R30, R7, R69.reuse, R30 ;  /* 0x00000045071e7223 */ /* 0x080fe2000001001e */
[----:B------:R-:W-:Y:S02]  /*1900*/  HADD2.F32 R7, -RZ, R19.H1_H1 ;  /* 0x30000013ff077230 */ /* 0x000fe40000004100 */
[----:B------:R-:W-:Y:S01]  /*1910*/  FMUL.FTZ R51, R70, R69 ;  /* 0x0000004546337220 */ /* 0x000fe20000410000 */
[--C-:B------:R-:W-:Y:S02]  /*1920*/  HADD2.F32 R70, -RZ, R18.reuse.H0_H0 ;  /* 0x20000012ff467230 */ /* 0x100fe40000004100 */
[----:B------:R-:W-:Y:S01]  /*1930*/  FMUL.FTZ R56, R7, R56 ;  /* 0x0000003807387220 */ /* 0x000fe20000410000 */
[----:B------:R-:W-:-:S02]  /*1940*/  HADD2.F32 R7, -RZ, R18.H1_H1 ;  /* 0x30000012ff077230 */ /* 0x000fc40000004100 */
[----:B------:R-:W-:Y:S01]  /*1950*/  FMUL.FTZ R49, R70, R49 ;  /* 0x0000003146317220 */ /* 0x000fe20000410000 */
[--C-:B------:R-:W-:Y:S02]  /*1960*/  HADD2.F32 R70, -RZ, R17.reuse.H0_H0 ;  /* 0x20000011ff467230 */ /* 0x100fe40000004100 */
[----:B------:R-:W-:Y:S01]  /*1970*/  FMUL.FTZ R50, R7, R50 ;  /* 0x0000003207327220 */ /* 0x000fe20000410000 */
[----:B------:R-:W-:Y:S01]  /*1980*/  HADD2.F32 R7, -RZ, R17.H1_H1 ;  /* 0x30000011ff077230 */ /* 0x000fe20000004100 */
[----:B------:R-:W-:Y:S01]  /*1990*/  F2FP.F16.F32.PACK_AB R51, R56, R51 ;  /* 0x000000333833723e */ /* 0x000fe200000000ff */
[----:B------:R-:W-:Y:S01]  /*19a0*/  FMUL.FTZ R71, R70, R71 ;  /* 0x0000004746477220 */ /* 0x000fe20000410000 */
[--C-:B------:R-:W-:Y:S02]  /*19b0*/  HADD2.F32 R70, -RZ, R16.reuse.H0_H0 ;  /* 0x20000010ff467230 */ /* 0x100fe40000004100 */
[----:B------:R-:W-:Y:S01]  /*19c0*/  FMUL.FTZ R72, R7, R72 ;  /* 0x0000004807487220 */ /* 0x000fe20000410000 */
[----:B------:R-:W-:Y:S01]  /*19d0*/  HADD2.F32 R7, -RZ, R16.H1_H1 ;  /* 0x30000010ff077230 */ /* 0x000fe20000004100 */
[----:B------:R-:W-:Y:S01]  /*19e0*/  F2FP.F16.F32.PACK_AB R50, R50, R49 ;  /* 0x000000313232723e */ /* 0x000fe200000000ff */
[----:B------:R-:W-:-:S02]  /*19f0*/  FMUL.FTZ R67, R70, R67 ;  /* 0x0000004346437220 */ /* 0x000fc40000410000 */
[----:B------:R-:W-:Y:S01]  /*1a00*/  F2FP.F16.F32.PACK_AB R49, R72, R71 ;  /* 0x000000474831723e */ /* 0x000fe200000000ff */
[----:B------:R-:W-:-:S05]  /*1a10*/  FMUL.FTZ R48, R7, R48 ;  /* 0x0000003007307220 */ /* 0x000fca0000410000 */
[----:B------:R-:W-:Y:S01]  /*1a20*/  F2FP.F16.F32.PACK_AB R48, R48, R67 ;  /* 0x000000433030723e */ /* 0x000fe200000000ff */
[----:B------:R-:W-:Y:S06]  /*1a30*/  BRA `(.L_x_697) ;  /* 0x0000000400407947 */ /* 0x000fec0003800000 */
.L_x_698:
        /* <DEDUP_REMOVED lines=12> */
[----:B------:R-:W-:Y:S02]  /*1b00*/  HADD2.F32 R36, -RZ, R8.H1_H1 ;  /* 0x30000008ff247230 */ /* 0x000fe40000004100 */
[----:B-----5:R-:W-:Y:S01]  /*1b10*/  FFMA.FTZ R67, R56, R67, R69 ;  /* 0x0000004338437223 */ /* 0x020fe20000010045 */
[----:B------:R-:W-:Y:S01]  /*1b20*/  FADD.FTZ R69, R63, -R76 ;  /* 0x8000004c3f457221 */ /* 0x000fe20000010000 */
[----:B------:R-:W-:Y:S02]  /*1b30*/  HADD2.F32 R76, -RZ, R9.H1_H1 ;  /* 0x30000009ff4c7230 */ /* 0x000fe40000004100 */
[----:B------:R-:W-:Y:S01]  /*1b40*/  FADD.FTZ R39, R54, -R39 ;  /* 0x8000002736277221 */ /* 0x000fe20000010000 */
[C---:B------:R-:W-:Y:S01]  /*1b50*/  FFMA.FTZ R36, R56.reuse, R71, R36 ;  /* 0x0000004738247223 */ /* 0x040fe20000010024 */
[----:B------:R-:W-:Y:S01]  /*1b60*/  FFMA.FTZ R70, R56, R69, R70 ;  /* 0x0000004538467223 */ /* 0x000fe20000010046 */
[----:B------:R-:W-:Y:S01]  /*1b70*/  FADD.FTZ R69, R57, -R38 ;  /* 0x8000002639457221 */ /* 0x000fe20000010000 */
[----:B------:R-:W-:Y:S01]  /*1b80*/  FADD.FTZ R71, R59, -R74 ;  /* 0x8000004a3b477221 */ /* 0x000fe20000010000 */
[----:B------:R-:W-:-:S02]  /*1b90*/  HADD2.F32 R38, -RZ, R10.H1_H1 ;  /* 0x3000000aff267230 */ /* 0x000fc40000004100 */
[----:B------:R-:W-:Y:S01]  /*1ba0*/  FADD.FTZ R37, R60, -R37 ;  /* 0x800000253c257221 */ /* 0x000fe20000010000 */
[----:B------:R-:W-:Y:S02]  /*1bb0*/  HADD2.F32 R74, -RZ, R10.H0_H0 ;  /* 0x2000000aff4a7230 */ /* 0x000fe40000004100 */
[----:B------:R-:W-:Y:S01]  /*1bc0*/  FADD.FTZ R73, R53, -R72 ;  /* 0x8000004835497221 */ /* 0x000fe20000010000 */
[----:B------:R-:W-:Y:S02]  /*1bd0*/  HADD2.F32 R75, -RZ, R49.H0_H0 ;  /* 0x20000031ff4b7230 */ /* 0x000fe40000004100 */
[C---:B------:R-:W-:Y:S01]  /*1be0*/  FFMA.FTZ R38, R56.reuse, R69, R38 ;  /* 0x0000004538267223 */ /* 0x040fe20000010026 */
[--C-:B------:R-:W-:Y:S02]  /*1bf0*/  HADD2.F32 R69, -RZ, R11.reuse.H0_H0 ;  /* 0x2000000bff457230 */ /* 0x100fe40000004100 */
[----:B------:R-:W-:Y:S01]  /*1c00*/  FFMA.FTZ R71, R56, R71, R74 ;  /* 0x0000004738477223 */ /* 0x000fe2000001004a */
[----:B------:R-:W-:-:S02]  /*1c10*/  HADD2.F32 R74, -RZ, R11.H1_H1 ;  /* 0x3000000bff4a7230 */ /* 0x000fc40000004100 */
[C---:B------:R-:W-:Y:S01]  /*1c20*/  FFMA.FTZ R37, R56.reuse, R37, R76 ;  /* 0x0000002538257223 */ /* 0x040fe2000001004c */
[----:B------:R-:W-:Y:S02]  /*1c30*/  HADD2.F32 R76, -RZ, R51.H1_H1 ;  /* 0x30000033ff4c7230 */ /* 0x000fe40000004100 */
[C---:B------:R-:W-:Y:S01]  /*1c40*/  FFMA.FTZ R72, R56.reuse, R39, R69 ;  /* 0x0000002738487223 */ /* 0x040fe20000010045 */
[----:B------:R-:W-:Y:S01]  /*1c50*/  FMUL.FTZ R69, R67, R7 ;  /* 0x0000000743457220 */ /* 0x000fe20000410000 */
[----:B------:R-:W-:Y:S01]  /*1c60*/  FFMA.FTZ R39, R56, R73, R74 ;  /* 0x0000004938277223 */ /* 0x000fe2000001004a */
[--C-:B------:R-:W-:Y:S02]  /*1c70*/  HADD2.F32 R73, -RZ, R48.reuse.H0_H0 ;  /* 0x20000030ff497230 */ /* 0x100fe40000004100 */
[----:B------:R-:W-:Y:S02]  /*1c80*/  HADD2.F32 R56, -RZ, R48.H1_H1 ;  /* 0x30000030ff387230 */ /* 0x000fe40000004100 */
[----:B------:R-:W-:Y:S01]  /*1c90*/  FMUL.FTZ R48, R36, R7 ;  /* 0x0000000724307220 */ /* 0x000fe20000410000 */
[----:B------:R-:W-:-:S02]  /*1ca0*/  HADD2.F32 R74, -RZ, R49.H1_H1 ;  /* 0x30000031ff4a7230 */ /* 0x000fc40000004100 */
[----:B------:R-:W-:Y:S01]  /*1cb0*/  FFMA.FTZ R24, R73, R69, R24 ;  /* 0x0000004549187223 */ /* 0x000fe20000010018 */
[-C--:B------:R-:W-:Y:S01]  /*1cc0*/  FMUL.FTZ R73, R70, R7.reuse ;  /* 0x0000000746497220 */ /* 0x080fe20000410000 */
[----:B------:R-:W-:Y:S01]  /*1cd0*/  FFMA.FTZ R25, R56, R48, R25 ;  /* 0x0000003038197223 */ /* 0x000fe20000010019 */
[-C--:B------:R-:W-:Y:S01]  /*1ce0*/  FMUL.FTZ R56, R37, R7.reuse ;  /* 0x0000000725387220 */ /* 0x080fe20000410000 */
[----:B------:R-:W-:Y:S01]  /*1cf0*/  FMUL.FTZ R49, R71, R7 ;  /* 0x0000000747317220 */ /* 0x000fe20000410000 */
[----:B------:R-:W-:Y:S01]  /*1d00*/  FFMA.FTZ R26, R75, R73, R26 ;  /* 0x000000494b1a7223 */ /* 0x000fe2000001001a */
[--C-:B------:R-:W-:Y:S02]  /*1d10*/  HADD2.F32 R75, -RZ, R50.reuse.H0_H0 ;  /* 0x20000032ff4b7230 */ /* 0x100fe40000004100 */
[----:B------:R-:W-:Y:S01]  /*1d20*/  FFMA.FTZ R27, R74, R56, R27 ;  /* 0x000000384a1b7223 */ /* 0x000fe2000001001b */
[----:B------:R-:W-:Y:S02]  /*1d30*/  HADD2.F32 R74, -RZ, R50.H1_H1 ;  /* 0x30000032ff4a7230 */ /* 0x000fe40000004100 */
[----:B------:R-:W-:Y:S01]  /*1d40*/  FMUL.FTZ R50, R38, R7 ;  /* 0x0000000726327220 */ /* 0x000fe20000410000 */
[----:B------:R-:W-:Y:S01]  /*1d50*/  F2FP.F16.F32.PACK_AB R37, R37, R70 ;  /* 0x000000462525723e */ /* 0x000fe200000000ff */
[----:B------:R-:W-:Y:S01]  /*1d60*/  FFMA.FTZ R28, R75, R49, R28 ;  /* 0x000000314b1c7223 */ /* 0x000fe2000001001c */
[-C--:B------:R-:W-:Y:S01]  /*1d70*/  FMUL.FTZ R75, R72, R7.reuse ;  /* 0x00000007484b7220 */ /* 0x080fe20000410000 */
[----:B------:R-:W-:Y:S01]  /*1d80*/  FFMA.FTZ R29, R74, R50, R29 ;  /* 0x000000324a1d7223 */ /* 0x000fe2000001001d */
[C---:B------:R-:W-:Y:S01]  /*1d90*/  FMUL.FTZ R74, R39.reuse, R7 ;  /* 0x00000007274a7220 */ /* 0x040fe20000410000 */
[--C-:B------:R-:W-:Y:S01]  /*1da0*/  HADD2.F32 R70, -RZ, R19.reuse.H0_H0 ;  /* 0x20000013ff467230 */ /* 0x100fe20000004100 */
[----:B------:R-:W-:Y:S01]  /*1db0*/  F2FP.F16.F32.PACK_AB R39, R39, R72 ;  /* 0x000000482727723e */ /* 0x000fe200000000ff */
[----:B------:R-:W-:-:S02]  /*1dc0*/  HADD2.F32 R7, -RZ, R19.H1_H1 ;  /* 0x30000013ff077230 */ /* 0x000fc40000004100 */
[-C--:B------:R-:W-:Y:S01]  /*1dd0*/  FFMA.FTZ R31, R76, R74.reuse, R31 ;  /* 0x0000004a4c1f7223 */ /* 0x080fe2000001001f */
[----:B------:R-:W-:Y:S02]  /*1de0*/  HADD2.F32 R77, -RZ, R51.H0_H0 ;  /* 0x20000033ff4d7230 */ /* 0x000fe40000004100 */
[-C--:B------:R-:W-:Y:S01]  /*1df0*/  FMUL.FTZ R51, R70, R75.reuse ;  /* 0x0000004b46337220 */ /* 0x080fe20000410000 */
[--C-:B------:R-:W-:Y:S02]  /*1e00*/  HADD2.F32 R70, -RZ, R18.reuse.H0_H0 ;  /* 0x20000012ff467230 */ /* 0x100fe40000004100 */
[----:B------:R-:W-:Y:S01]  /*1e10*/  FMUL.FTZ R74, R7, R74 ;  /* 0x0000004a074a7220 */ /* 0x000fe20000410000 */
[----:B------:R-:W-:Y:S02]  /*1e20*/  HADD2.F32 R7, -RZ, R18.H1_H1 ;  /* 0x30000012ff077230 */ /* 0x000fe40000004100 */
[----:B------:R-:W-:Y:S01]  /*1e30*/  FFMA.FTZ R30, R77, R75, R30 ;  /* 0x0000004b4d1e7223 */ /* 0x000fe2000001001e */
[----:B------:R-:W-:Y:S01]  /*1e40*/  F2FP.F16.F32.PACK_AB R38, R38, R71 ;  /* 0x000000472626723e */ /* 0x000fe200000000ff */
[----:B------:R-:W-:Y:S01]  /*1e50*/  FMUL.FTZ R49, R70, R49 ;  /* 0x0000003146317220 */ /* 0x000fe20000410000 */
[----:B------:R-:W-:-:S02]  /*1e60*/  HADD2.F32 R70, -RZ, R17.H0_H0 ;  /* 0x20000011ff467230 */ /* 0x000fc40000004100 */
[----:B------:R-:W-:Y:S01]  /*1e70*/  FMUL.FTZ R50, R7, R50 ;  /* 0x0000003207327220 */ /* 0x000fe20000410000 */
[----:B------:R-:W-:Y:S01]  /*1e80*/  HADD2.F32 R7, -RZ, R17.H1_H1 ;  /* 0x30000011ff077230 */ /* 0x000fe20000004100 */
[----:B------:R-:W-:Y:S01]  /*1e90*/  F2FP.F16.F32.PACK_AB R36, R36, R67 ;  /* 0x000000432424723e */ /* 0x000fe200000000ff */
[----:B------:R-:W-:Y:S02]  /*1ea0*/  FMUL.FTZ R73, R70, R73 ;  /* 0x0000004946497220 */ /* 0x000fe40000410000 */
[----:B------:R-:W-:Y:S01]  /*1eb0*/  F2FP.F16.F32.PACK_AB R50, R50, R49 ;  /* 0x000000313232723e */ /* 0x000fe200000000ff */
[----:B------:R-:W-:Y:S01]  /*1ec0*/  FMUL.FTZ R70, R7, R56 ;  /* 0x0000003807467220 */ /* 0x000fe20000410000 */
[--C-:B------:R-:W-:Y:S01]  /*1ed0*/  HADD2.F32 R56, -RZ, R16.reuse.H0_H0 ;  /* 0x20000010ff387230 */ /* 0x100fe20000004100 */
[----:B------:R-:W-:Y:S01]  /*1ee0*/  F2FP.F16.F32.PACK_AB R51, R74, R51 ;  /* 0x000000334a33723e */ /* 0x000fe200000000ff */
[----:B------:R-:W-:Y:S02]  /*1ef0*/  HADD2.F32 R7, -RZ, R16.H1_H1 ;  /* 0x30000010ff077230 */ /* 0x000fe40000004100 */
[----:B------:R-:W-:Y:S01]  /*1f00*/  F2FP.F16.F32.PACK_AB R49, R70, R73 ;  /* 0x000000494631723e */ /* 0x000fe200000000ff */
[----:B------:R-:W-:-:S02]  /*1f10*/  FMUL.FTZ R56, R56, R69 ;  /* 0x0000004538387220 */ /* 0x000fc40000410000 */
[----:B------:R-:W-:-:S05]  /*1f20*/  FMUL.FTZ R7, R7, R48 ;  /* 0x0000003007077220 */ /* 0x000fca0000410000 */
[----:B------:R-:W-:-:S07]  /*1f30*/  F2FP.F16.F32.PACK_AB R48, R7, R56 ;  /* 0x000000380730723e */ /* 0x000fce00000000ff */
.L_x_697:
        /* <DEDUP_REMOVED lines=8> */
.L_x_694:
[----:B------:R-:W-:Y:S05]  /*1fc0*/  BSYNC.RECONVERGENT B1 ;  /* 0x0000000000017941 */ /* 0x000fea0003800200 */
.L_x_693:
[----:B------:R-:W2:Y:S02]  /*1fd0*/  LDC.64 R6, c[0x0][0x380] ;  /* 0x0000e000ff067b82 */ /* 0x000ea40000000a00 */
[----:B--2---:R-:W-:-:S04]  /*1fe0*/  LEA R5, R6, R5, 0x2 ;  /* 0x0000000506057211 */ /* 0x004fc800078e10ff */
[----:B------:R-:W-:-:S13]  /*1ff0*/  ISETP.GE.AND P1, PT, R5, R7, PT ;  /* 0x000000070500720c */ /* 0x000fda0003f26270 */
[----:B------:R-:W-:Y:S05]  /*2000*/  @!P1 BRA `(.L_x_699) ;  /* 0xffffffe000b49947 */ /* 0x000fea000383ffff */
.L_x_689:
[----:B------:R-:W-:Y:S05]  /*2010*/  BSYNC B0 ;  /* 0x0000000000007941 */ /* 0x000fea0003800000 */
.L_x_688:
[----:B-1----:R-:W1:Y:S01]  /*2020*/  S2R R36, SR_TID.X ;  /* 0x0000000000247919 */ /* 0x002e620000002100 */
        /* <DEDUP_REMOVED lines=35> */
[----:B------:R-:W-:Y:S01]  /*2260*/  IADD3 R32, P0, PT, R35, R36, RZ ;  /* 0x0000002423207210 */ /* 0x000fe20007f1e0ff */
[----:B-----5:R-:W0:Y:S04]  /*2270*/  LDS R12, [R3] ;  /* 0x00000000030c7984 */ /* 0x020e280000000800 */
        /* <DEDUP_REMOVED lines=21> */
[----:B-1----:R-:W-:Y:S02]  /*23d0*/  IADD3.X R29, PT, PT, RZ, RZ, RZ, P0, !PT ;  /* 0x000000ffff1d7210 */ /* 0x002fe400007fe4ff */
[C---:B------:R-:W-:Y:S02]  /*23e0*/  SHF.L.U32 R28, R32.reuse, 0x2, RZ ;  /* 0x00000002201c7819 */ /* 0x040fe400000006ff */
[----:B------:R-:W-:Y:S02]  /*23f0*/  ISETP.GE.U32.AND P1, PT, R27, 0x80, PT ;  /* 0x000000801b00780c */ /* 0x000fe40003f26070 */
[----:B------:R-:W-:Y:S02]  /*2400*/  SHF.L.U64.HI R29, R32, 0x2, R29 ;  /* 0x00000002201d7819 */ /* 0x000fe4000001021d */
[C---:B------:R-:W-:Y:S01]  /*2410*/  IADD3 R2, P2, PT, R28.reuse, UR18, RZ ;  /* 0x000000121c027c10 */ /* 0x040fe2000ff5e0ff */
[----:B------:R-:W0:Y:S01]  /*2420*/  LDS R20, [R3] ;  /* 0x0000000003147984 */ /* 0x000e220000000800 */
[----:B------:R-:W-:-:S02]  /*2430*/  IADD3 R26, P3, PT, R28, UR16, RZ ;  /* 0x000000101c1a7c10 */ /* 0x000fc4000ff7e0ff */
[----:B------:R-:W-:Y:S01]  /*2440*/  ISETP.GE.U32.AND P0, PT, R27, 0x100, PT ;  /* 0x000001001b00780c */ /* 0x000fe20003f06070 */
        /* <DEDUP_REMOVED lines=19> */
[----:B------:R-:W-:Y:S01]  /*2580*/  MOV R4, R26 ;  /* 0x0000001a00047202 */ /* 0x000fe20000000f00 */
[----:B------:R0:W-:Y:S01]  /*2590*/  STG.E desc[UR8][R2.64], R19 ;  /* 0x0000001302007986 */ /* 0x0001e2000c101908 */
[----:B------:R-:W-:Y:S02]  /*25a0*/  MOV R5, R27 ;  /* 0x0000001b00057202 */ /* 0x000fe40000000f00 */
[----:B------:R-:W-:Y:S02]  /*25b0*/  MOV R6, R8 ;  /* 0x0000000800067202 */ /* 0x000fe40000000f00 */
[----:B------:R-:W-:Y:S01]  /*25c0*/  MOV R7, R15 ;  /* 0x0000000f00077202 */ /* 0x000fe20000000f00 */
[----:B------:R1:W-:Y:S01]  /*25d0*/  STG.E desc[UR8][R4.64], R11 ;  /* 0x0000000b04007986 */ /* 0x0003e2000c101908 */
[----:B------:R-:W-:Y:S02]  /*25e0*/  IADD3 R26, P2, PT, R26, 0x200, RZ ;  /* 0x000002001a1a7810 */ /* 0x000fe40007f5e0ff */
[----:B------:R-:W-:Y:S01]  /*25f0*/  IADD3 R8, P3, PT, R8, 0x200, RZ ;  /* 0x0000020008087810 */ /* 0x000fe20007f7e0ff */
[----:B------:R1:W-:Y:S01]  /*2600*/  STG.E desc[UR8][R6.64], R25 ;  /* 0x0000001906007986 */ /* 0x0003e2000c101908 */
[----:B------:R-:W-:-:S02]  /*2610*/  IADD3.X R27, PT, PT, RZ, R27, RZ, P2, !PT ;  /* 0x0000001bff1b7210 */ /* 0x000fc400017fe4ff */
[----:B0-----:R-:W-:Y:S02]  /*2620*/  IADD3 R2, P1, PT, R2, 0x200, RZ ;  /* 0x0000020002027810 */ /* 0x001fe40007f3e0ff */
[----:B------:R-:W-:Y:S02]  /*2630*/  IADD3.X R15, PT, PT, RZ, R15, RZ, P3, !PT ;  /* 0x0000000fff0f7210 */ /* 0x000fe40001ffe4ff */
[----:B------:R-:W-:-:S09]  /*2640*/  IADD3.X R3, PT, PT, RZ, R3, RZ, P1, !PT ;  /* 0x00000003ff037210 */ /* 0x000fd20000ffe4ff */
.L_x_701:
[----:B------:R-:W-:Y:S05]  /*2650*/  BSYNC.RECONVERGENT B0 ;  /* 0x0000000000007941 */ /* 0x000fea0003800200 */
.L_x_700:
[----:B------:R-:W-:Y:S01]  /*2660*/  FADD.FTZ R21, R21, R0 ;  /* 0x0000000015157221 */ /* 0x000fe20000010000 */
        /* <DEDUP_REMOVED lines=9> */
.L_x_692:
        /* <DEDUP_REMOVED lines=8> */
.L_x_703:
[----:B------:R-:W-:Y:S05]  /*2780*/  BSYNC B1 ;  /* 0x0000000000017941 */ /* 0x000fea0003800000 */
.L_x_702:
        /* <DEDUP_REMOVED lines=9> */
.L_x_704:
[----:B------:R-:W-:Y:S01]  /*2820*/  MOV R77, R67 ;  /* 0x00000043004d7202 */ /* 0x000fe20000000f00 */
[----:B------:R-:W-:Y:S01]  /*2830*/  HFMA2 R48, -RZ, RZ, 0, 1.1920928955078125e-07 ;  /* 0x00000002ff307431 */ /* 0x000fe200000001ff */
[----:B------:R-:W-:-:S07]  /*2840*/  MOV R70, R75 ;  /* 0x0000004b00467202 */ /* 0x000fce0000000f00 */
[----:B------:R-:W-:Y:S05]  /*2850*/  WARPSYNC.COLLECTIVE R50, `(.L_x_705) ;  /* 0x0000000032087348 */ /* 0x000fea0003c00000 */
[----:B------:R0:W1:Y:S02]  /*2860*/  SHFL.BFLY P1, R75, R77, R48, R49 ;  /* 0x0c0000304d4b7389 */ /* 0x0000640000020031 */
[----:B01----:R-:W-:Y:S05]  /*2870*/  ENDCOLLECTIVE ;  /* 0x000000000000791b */ /* 0x003fea0003800000 */
.L_x_705:
[----:B------:R-:W-:-:S05]  /*2880*/  FADD.FTZ R70, R70, R69 ;  /* 0x0000004546467221 */ /* 0x000fca0000010000 */
[----:B------:R-:W-:Y:S02]  /*2890*/  MOV R77, R70 ;  /* 0x00000046004d7202 */ /* 0x000fe40000000f00 */
[----:B------:R-:W-:-:S07]  /*28a0*/  MOV R72, R75 ;  /* 0x0000004b00487202 */ /* 0x000fce0000000f00 */
[----:B------:R-:W-:Y:S05]  /*28b0*/  WARPSYNC.COLLECTIVE R50, `(.L_x_706) ;  /* 0x0000000032087348 */ /* 0x000fea0003c00000 */
[----:B------:R0:W1:Y:S02]  /*28c0*/  SHFL.BFLY P1, R75, R77, R48, R49 ;  /* 0x0c0000304d4b7389 */ /* 0x0000640000020031 */
[----:B01----:R-:W-:Y:S05]  /*28d0*/  ENDCOLLECTIVE ;  /* 0x000000000000791b */ /* 0x003fea0003800000 */
.L_x_706:
[----:B------:R-:W-:-:S05]  /*28e0*/  FADD.FTZ R72, R67, R72 ;  /* 0x0000004843487221 */ /* 0x000fca0000010000 */
[----:B------:R-:W-:Y:S01]  /*28f0*/  MOV R77, R72 ;  /* 0x00000048004d7202 */ /* 0x000fe20000000f00 */
[----:B------:R-:W-:Y:S01]  /*2900*/  HFMA2 R48, -RZ, RZ, 0, 2.384185791015625e-07 ;  /* 0x00000004ff307431 */ /* 0x000fe200000001ff */
[----:B------:R-:W-:-:S07]  /*2910*/  MOV R71, R75 ;  /* 0x0000004b00477202 */ /* 0x000fce0000000f00 */
[----:B------:R-:W-:Y:S05]  /*2920*/  WARPSYNC.COLLECTIVE R50, `(.L_x_707) ;  /* 0x0000000032087348 */ /* 0x000fea0003c00000 */
[----:B------:R0:W1:Y:S02]  /*2930*/  SHFL.BFLY P1, R75, R77, R48, R49 ;  /* 0x0c0000304d4b7389 */ /* 0x0000640000020031 */
[----:B01----:R-:W-:Y:S05]  /*2940*/  ENDCOLLECTIVE ;  /* 0x000000000000791b */ /* 0x003fea0003800000 */
.L_x_707:
[----:B------:R-:W-:-:S05]  /*2950*/  FADD.FTZ R71, R70, R71 ;  /* 0x0000004746477221 */ /* 0x000fca0000010000 */
[----:B------:R-:W-:Y:S02]  /*2960*/  MOV R77, R71 ;  /* 0x00000047004d7202 */ /* 0x000fe40000000f00 */
[----:B------:R-:W-:-:S07]  /*2970*/  MOV R73, R75 ;  /* 0x0000004b00497202 */ /* 0x000fce0000000f00 */
[----:B------:R-:W-:Y:S05]  /*2980*/  WARPSYNC.COLLECTIVE R50, `(.L_x_708) ;  /* 0x0000000032087348 */ /* 0x000fea0003c00000 */
[----:B------:R0:W1:Y:S02]  /*2990*/  SHFL.BFLY P1, R75, R77, R48, R49 ;  /* 0x0c0000304d4b7389 */ /* 0x0000640000020031 */
[----:B01----:R-:W-:Y:S05]  /*29a0*/  ENDCOLLECTIVE ;  /* 0x000000000000791b */ /* 0x003fea0003800000 */
.L_x_708:
[----:B------:R-:W-:-:S05]  /*29b0*/  FADD.FTZ R73, R72, R73 ;  /* 0x0000004948497221 */ /* 0x000fca0000010000 */
[----:B------:R-:W-:Y:S01]  /*29c0*/  MOV R77, R73 ;  /* 0x00000049004d7202 */ /* 0x000fe20000000f00 */
[----:B------:R-:W-:Y:S01]  /*29d0*/  HFMA2 R48, -RZ, RZ, 0, 4.76837158203125e-07 ;  /* 0x00000008ff307431 */ /* 0x000fe200000001ff */
[----:B------:R-:W-:-:S07]  /*29e0*/  MOV R74, R75 ;  /* 0x0000004b004a7202 */ /* 0x000fce0000000f00 */
[----:B------:R-:W-:Y:S05]  /*29f0*/  WARPSYNC.COLLECTIVE R50, `(.L_x_709) ;  /* 0x0000000032087348 */ /* 0x000fea0003c00000 */
[----:B------:R0:W1:Y:S02]  /*2a00*/  SHFL.BFLY P1, R75, R77, R48, R49 ;  /* 0x0c0000304d4b7389 */ /* 0x0000640000020031 */
[----:B01----:R-:W-:Y:S05]  /*2a10*/  ENDCOLLECTIVE ;  /* 0x000000000000791b */ /* 0x003fea0003800000 */
.L_x_709:
[----:B------:R-:W-:-:S05]  /*2a20*/  FADD.FTZ R74, R71, R74 ;  /* 0x0000004a474a7221 */ /* 0x000fca0000010000 */
[----:B------:R-:W-:Y:S02]  /*2a30*/  MOV R77, R74 ;  /* 0x0000004a004d7202 */ /* 0x000fe40000000f00 */
[----:B------:R-:W-:-:S07]  /*2a40*/  MOV R76, R75 ;  /* 0x0000004b004c7202 */ /* 0x000fce0000000f00 */
[----:B------:R-:W-:Y:S05]  /*2a50*/  WARPSYNC.COLLECTIVE R50, `(.L_x_710) ;  /* 0x0000000032087348 */ /* 0x000fea0003c00000 */
[----:B------:R0:W1:Y:S02]  /*2a60*/  SHFL.BFLY P1, R75, R77, R48, R49 ;  /* 0x0c0000304d4b7389 */ /* 0x0000640000020031 */
[----:B01----:R-:W-:Y:S05]  /*2a70*/  ENDCOLLECTIVE ;  /* 0x000000000000791b */ /* 0x003fea0003800000 */
.L_x_710:
[----:B------:R-:W-:-:S05]  /*2a80*/  FADD.FTZ R76, R73, R76 ;  /* 0x0000004c494c7221 */ /* 0x000fca0000010000 */
[----:B------:R-:W-:Y:S01]  /*2a90*/  MOV R77, R76 ;  /* 0x0000004c004d7202 */ /* 0x000fe20000000f00 */
[----:B------:R-:W-:Y:S01]  /*2aa0*/  HFMA2 R48, -RZ, RZ, 0, 9.5367431640625e-07 ;  /* 0x00000010ff307431 */ /* 0x000fe200000001ff */
[----:B------:R-:W-:-:S07]  /*2ab0*/  MOV R51, R75 ;  /* 0x0000004b00337202 */ /* 0x000fce0000000f00 */
[----:B------:R-:W-:Y:S05]  /*2ac0*/  WARPSYNC.COLLECTIVE R50, `(.L_x_711) ;  /* 0x0000000032087348 */ /* 0x000fea0003c00000 */
[----:B------:R0:W1:Y:S02]  /*2ad0*/  SHFL.BFLY P1, R75, R77, R48, R49 ;  /* 0x0c0000304d4b7389 */ /* 0x0000640000020031 */
[----:B01----:R-:W-:Y:S05]  /*2ae0*/  ENDCOLLECTIVE ;  /* 0x000000000000791b */ /* 0x003fea0003800000 */
.L_x_711:
[----:B------:R-:W-:-:S05]  /*2af0*/  FADD.FTZ R51, R74, R51 ;  /* 0x000000334a337221 */ /* 0x000fca0000010000 */
[----:B------:R-:W-:Y:S02]  /*2b00*/  MOV R77, R51 ;  /* 0x00000033004d7202 */ /* 0x000fe40000000f00 */
[----:B------:R-:W-:-:S07]  /*2b10*/  MOV R67, R75 ;  /* 0x0000004b00437202 */ /* 0x000fce0000000f00 */
[----:B------:R-:W-:Y:S05]  /*2b20*/  WARPSYNC.COLLECTIVE R50, `(.L_x_712) ;  /* 0x0000000032087348 */ /* 0x000fea0003c00000 */
[----:B------:R0:W1:Y:S02]  /*2b30*/  SHFL.BFLY P1, R75, R77, R48, R49 ;  /* 0x0c0000304d4b7389 */ /* 0x0000640000020031 */
[----:B01----:R-:W-:Y:S05]  /*2b40*/  ENDCOLLECTIVE ;  /* 0x000000000000791b */ /* 0x003fea0003800000 */
.L_x_712:
[----:B------:R-:W-:Y:S01]  /*2b50*/  MOV R70, R75 ;  /* 0x0000004b00467202 */ /* 0x000fe20000000f00 */
[----:B------:R-:W-:Y:S06]  /*2b60*/  BRA `(.L_x_713) ;  /* 0xffffffdc00f87947 */ /* 0x000fec000383ffff */
.L_x_714:
        /* <DEDUP_REMOVED lines=9> */
.L_x_6360:


//--------------------- .text._ZN10layer_norm13ln_bwd_kernelINS_13Kernel_traitsI6__halfS2_S2_S2_fjLj256ELj1ELj4ELj1ELj16ENS_18Kernel_traits_baseILj256ES2_S2_S2_S2_fjLj128EEEEELb0ELb1ELb0ELb1EEEvNS_9BwdParamsE --------------------------
	.section	.text._ZN10layer_norm13ln_bwd_kernelINS_13Kernel_traitsI6__halfS2_S2_S2_fjLj256ELj1ELj4ELj1ELj16ENS_18Kernel_traits_baseILj256ES2_S2_S2_S2_fjLj128EEEEELb0ELb1ELb0ELb1EEEvNS_9BwdParamsE,"ax",@progbits
	.align	128
        .global         _ZN10layer_norm13ln_bwd_kernelINS_13Kernel_traitsI6__halfS2_S2_S2_fjLj256ELj1ELj4ELj1ELj16ENS_18Kernel_traits_baseILj256ES2_S2_S2_S2_fjLj128EEEEELb0ELb1ELb0ELb1EEEvNS_9BwdParamsE
        .type           _ZN10layer_norm13ln_bwd_kernelINS_13Kernel_traitsI6__halfS2_S2_S2_fjLj256ELj1ELj4ELj1ELj16ENS_18Kernel_traits_baseILj256ES2_S2_S2_S2_fjLj128EEEEELb0ELb1ELb0ELb1EEEvNS_9BwdParamsE,@function
        .size           _ZN10layer_norm13ln_bwd_kernelINS_13Kernel_traitsI6__halfS2_S2_S2_fjLj256ELj1ELj4ELj1ELj16ENS_18Kernel_traits_baseILj256ES2_S2_S2_S2_fjLj128EEEEELb0ELb1ELb0ELb1EEEvNS_9BwdParamsE,(.L_x_6361 - _ZN10layer_norm13ln_bwd_kernelINS_13Kernel_traitsI6__halfS2_S2_S2_fjLj256ELj1ELj4ELj1ELj16ENS_18Kernel_traits_baseILj256ES2_S2_S2_S2_fjLj128EEEEELb0ELb1ELb0ELb1EEEvNS_9BwdParamsE)
        .other          _ZN10layer_norm13ln_bwd_kernelINS_13Kernel_traitsI6__halfS2_S2_S2_fjLj256ELj1ELj4ELj1ELj16ENS_18Kernel_traits_baseILj256ES2_S2_S2_S2_fjLj128EEEEELb0ELb1ELb0ELb1EEEvNS_9BwdParamsE,@"STO_CUDA_ENTRY STV_DEFAULT"
_ZN10layer_norm13ln_bwd_kernelINS_13Kernel_traitsI6__halfS2_S2_S2_fjLj256ELj1ELj4ELj1ELj16ENS_18Kernel_traits_baseILj256ES2_S2_S2_S2_fjLj128EEEEELb0ELb1ELb0ELb1EEEvNS_9BwdParamsE:
.text._ZN10layer_norm13ln_bwd_kernelINS_13Kernel_traitsI6__halfS2_S2_S2_fjLj256ELj1ELj4ELj1ELj16ENS_18Kernel_traits_baseILj256ES2_S2_S2_S2_fjLj128EEEEELb0ELb1ELb0ELb1EEEvNS_9BwdParamsE:
        /* <DEDUP_REMOVED lines=35> */
[----:B------:R-:W5:Y:S01]  /*0230*/  LDG.E.128 R20, desc[UR8][R20.64] ;  /* 0x0000000814147981 */ /* 0x000f62000c1e1d00 */
        /* <DEDUP_REMOVED lines=13> */
[----:B------:R-:W-:Y:S01]  /*0310*/  MOV R47, RZ ;  /* 0x000000ff002f7202 */ /* 0x000fe20000000f00 */
[--C-:B---3--:R-:W-:Y:S02]  /*0320*/  HADD2.F32 R56, -RZ, R4.reuse.H0_H0 ;  /* 0x20000004ff387230 */ /* 0x108fe40000004100 */
[----:B------:R-:W-:Y:S02]  /*0330*/  HADD2.F32 R55, -RZ, R4.H1_H1 ;  /* 0x30000004ff377230 */ /* 0x000fe40000004100 */
[--C-:B------:R-:W-:Y:S02]  /*0340*/  HADD2.F32 R54, -RZ, R5.reuse.H0_H0 ;  /* 0x20000005ff367230 */ /* 0x100fe40000004100 */
[----:B------:R-:W-:Y:S01]  /*0350*/  HADD2.F32 R53, -RZ, R5.H1_H1 ;  /* 0x30000005ff357230 */ /* 0x000fe20000004100 */
[----:B------:R-:W-:Y:S01]  /*0360*/  CS2R R4, SRZ ;  /* 0x0000000000047805 */ /* 0x000fe2000001ff00 */
[--C-:B------:R-:W-:Y:S02]  /*0370*/  HADD2.F32 R52, -RZ, R6.reuse.H0_H0 ;  /* 0x20000006ff347230 */ /* 0x100fe40000004100 */
[----:B------:R-:W-:-:S02]  /*0380*/  HADD2.F32 R51, -RZ, R6.H1_H1 ;  /* 0x30000006ff337230 */ /* 0x000fc40000004100 */
[--C-:B------:R-:W-:Y:S02]  /*0390*/  HADD2.F32 R50, -RZ, R7.reuse.H0_H0 ;  /* 0x20000007ff327230 */ /* 0x100fe40000004100 */
[----:B------:R-:W-:Y:S01]  /*03a0*/  HADD2.F32 R49, -RZ, R7.H1_H1 ;  /* 0x30000007ff317230 */ /* 0x000fe20000004100 */
[----:B------:R-:W-:-:S07]  /*03b0*/  CS2R R6, SRZ ;  /* 0x0000000000067805 */ /* 0x000fce000001ff00 */
.L_x_723:
[----:B0-----:R-:W0:Y:S01]  /*03c0*/  LDC.64 R28, c[0x0][0x3a8] ;  /* 0x0000ea00ff1c7b82 */ /* 0x001e220000000a00 */
[----:B------:R-:W-:Y:S01]  /*03d0*/  IMAD R0, R48, UR14, RZ ;  /* 0x0000000e30007c24 */ /* 0x000fe2000f8e02ff */
[----:B------:R-:W-:-:S04]  /*03e0*/  LOP3.LUT R46, R2, 0x1f, RZ, 0xc0, !PT ;  /* 0x0000001f022e7812 */ /* 0x000fc800078ec0ff */
[----:B------:R-:W-:Y:S02]  /*03f0*/  SHF.R.S32.HI R31, RZ, 0x1f, R0 ;  /* 0x0000001fff1f7819 */ /* 0x000fe40000011400 */
[----:B------:R-:W1:Y:S02]  /*0400*/  LDC.64 R64, c[0x0][0x3c0] ;  /* 0x0000f000ff407b82 */ /* 0x000e640000000a00 */
[----:B------:R-:W-:-:S04]  /*0410*/  LEA.HI R31, R31, R0, RZ, 0x3 ;  /* 0x000000001f1f7211 */ /* 0x000fc800078f18ff */
[----:B------:R-:W-:Y:S02]  /*0420*/  LEA.HI.SX32 R46, R31, R46, 0x1d ;  /* 0x0000002e1f2e7211 */ /* 0x000fe400078feaff */
[----:B------:R-:W2:Y:S08]  /*0430*/  @P0 LDC.64 R62, c[0x0][0x3e0] ;  /* 0x0000f800ff3e0b82 */ /* 0x000eb00000000a00 */
[----:B------:R-:W3:Y:S01]  /*0440*/  LDC.64 R32, c[0x0][0x428] ;  /* 0x00010a00ff207b82 */ /* 0x000ee20000000a00 */
[----:B0-----:R-:W-:-:S06]  /*0450*/  IMAD.WIDE.U32 R28, R46, 0x10, R28 ;  /* 0x000000102e1c7825 */ /* 0x001fcc00078e001c */
[----:B------:R-:W4:Y:S01]  /*0460*/  LDG.E.128 R28, desc[UR8][R28.64] ;  /* 0x000000081c1c7981 */ /* 0x000f22000c1e1d00 */
[----:B------:R-:W0:Y:S01]  /*0470*/  LDC.64 R58, c[0x0][0x3c8] ;  /* 0x0000f200ff3a7b82 */ /* 0x000e220000000a00 */
[----:B-1----:R-:W-:-:S06]  /*0480*/  IMAD.WIDE R64, R48, 0x4, R64 ;  /* 0x0000000430407825 */ /* 0x002fcc00078e0240 */
[----:B------:R-:W4:Y:S01]  /*0490*/  LDG.E R64, desc[UR8][R64.64] ;  /* 0x0000000840407981 */ /* 0x000f22000c1e1900 */
[----:B--2---:R-:W-:-:S06]  /*04a0*/  @P0 IMAD.WIDE R62, R48, 0x2, R62 ;  /* 0x00000002303e0825 */ /* 0x004fcc00078e023e */
[----:B------:R-:W2:Y:S01]  /*04b0*/  @P0 LDG.E.U16 R62, desc[UR8][R62.64] ;  /* 0x000000083e3e0981 */ /* 0x000ea2000c1e1500 */
[----:B---3--:R-:W-:-:S06]  /*04c0*/  IMAD.WIDE.U32 R32, R46, 0x10, R32 ;  /* 0x000000102e207825 */ /* 0x008fcc00078e0020 */
[----:B------:R-:W3:Y:S01]  /*04d0*/  LDG.E.128 R32, desc[UR8][R32.64] ;  /* 0x0000000820207981 */ /* 0x000ee2000c1e1d00 */
[----:B0-----:R-:W-:-:S06]  /*04e0*/  IMAD.WIDE R58, R48, 0x4, R58 ;  /* 0x00000004303a7825 */ /* 0x001fcc00078e023a */
[----:B------:R-:W3:Y:S01]  /*04f0*/  LDG.E R58, desc[UR8][R58.64] ;  /* 0x000000083a3a7981 */ /* 0x000ee2000c1e1900 */
[----:B------:R-:W-:-:S04]  /*0500*/  ISETP.NE.U32.AND P1, PT, RZ, UR12, PT ;  /* 0x0000000cff007c0c */ /* 0x000fc8000bf25070 */
[----:B------:R-:W-:-:S13]  /*0510*/  ISETP.NE.AND.EX P1, PT, RZ, UR13, PT, P1 ;  /* 0x0000000dff007c0c */ /* 0x000fda000bf25310 */
[----:B------:R-:W0:Y:S01]  /*0520*/  @P1 LDC.64 R60, c[0x0][0x438] ;  /* 0x00010e00ff3c1b82 */ /* 0x000e220000000a00 */
[----:B------:R-:W-:Y:S02]  /*0530*/  ISETP.NE.AND P2, PT, RZ, UR15, PT ;  /* 0x0000000fff007c0c */ /* 0x000fe4000bf45270 */
[----:B------:R-:W-:Y:S01]  /*0540*/  MOV R57, 0x3f800000 ;  /* 0x3f80000000397802 */ /* 0x000fe20000000f00 */
[----:B0-----:R-:W-:-:S05]  /*0550*/  @P1 IMAD.WIDE.U32 R60, R46, 0x10, R60 ;  /* 0x000000102e3c1825 */ /* 0x001fca00078e003c */
[----:B-----5:R0:W5:Y:S01]  /*0560*/  @P1 LDG.E.128 R16, desc[UR8][R60.64] ;  /* 0x000000083c101981 */ /* 0x020162000c1e1d00 */
[----:B------:R-:W-:Y:S01]  /*0570*/  UMOV UR6, 0xffffffff ;  /* 0xffffffff00067882 */ /* 0x000fe20000000000 */
[----:B------:R-:W-:-:S04]  /*0580*/  ISETP.NE.U32.AND P1, PT, RZ, UR12, PT ;  /* 0x0000000cff007c0c */ /* 0x000fc8000bf25070 */
[----:B------:R-:W-:Y:S01]  /*0590*/  ISETP.NE.AND.EX P1, PT, RZ, UR13, PT, P1 ;  /* 0x0000000dff007c0c */ /* 0x000fe2000bf25310 */
[--C-:B----4-:R-:W-:Y:S02]  /*05a0*/  HADD2.F32 R66, -RZ, R30.reuse.H0_H0 ;  /* 0x2000001eff427230 */ /* 0x110fe40000004100 */
[----:B------:R-:W-:Y:S02]  /*05b0*/  HADD2.F32 R30, -RZ, R30.H1_H1 ;  /* 0x3000001eff1e7230 */ /* 0x000fe40000004100 */
[--C-:B------:R-:W-:Y:S01]  /*05c0*/  HADD2.F32 R0, -RZ, R28.reuse.H0_H0 ;  /* 0x2000001cff007230 */ /* 0x100fe20000004100 */
[----:B------:R-:W-:Y:S01]  /*05d0*/  FSEL R69, R64, RZ, !P2 ;  /* 0x000000ff40457208 */ /* 0x000fe20005000000 */
[----:B------:R-:W-:Y:S02]  /*05e0*/  HADD2.F32 R28, -RZ, R28.H1_H1 ;  /* 0x3000001cff1c7230 */ /* 0x000fe40000004100 */
[----:B------:R-:W-:Y:S02]  /*05f0*/  HADD2.F32 R64, -RZ, R29.H1_H1 ;  /* 0x3000001dff407230 */ /* 0x000fe40000004100 */
[----:B0-----:R-:W-:-:S02]  /*0600*/  HADD2.F32 R60, -RZ, R31.H0_H0 ;  /* 0x2000001fff3c7230 */ /* 0x001fc40000004100 */
[----:B--2---:R-:W-:Y:S02]  /*0610*/  @P0 HADD2.F32 R57, -RZ, R62.H0_H0 ;  /* 0x2000003eff390230 */ /* 0x004fe40000004100 */
[----:B------:R-:W-:Y:S02]  /*0620*/  HADD2.F32 R62, -RZ, R29.H0_H0 ;  /* 0x2000001dff3e7230 */ /* 0x000fe40000004100 */
[C---:B------:R-:W-:Y:S01]  /*0630*/  FADD.FTZ R65, -R69.reuse, R30 ;  /* 0x0000001e45417221 */ /* 0x040fe20000010100 */
[----:B------:R-:W-:Y:S02]  /*0640*/  HADD2.F32 R68, -RZ, R31.H1_H1 ;  /* 0x3000001fff447230 */ /* 0x000fe40000004100 */
[C---:B------:R-:W-:Y:S01]  /*0650*/  FADD.FTZ R59, -R69.reuse, R0 ;  /* 0x00000000453b7221 */ /* 0x040fe20000010100 */
[C---:B------:R-:W-:Y:S01]  /*0660*/  FADD.FTZ R61, -R69.reuse, R28 ;  /* 0x0000001c453d7221 */ /* 0x040fe20000010100 */
[--C-:B---3--:R-:W-:Y:S02]  /*0670*/  HADD2.F32 R30, -RZ, R32.reuse.H0_H0 ;  /* 0x20000020ff1e7230 */ /* 0x108fe40000004100 */
[C---:B------:R-:W-:Y:S01]  /*0680*/  FADD.FTZ R31, -R69.reuse, R62 ;  /* 0x0000003e451f7221 */ /* 0x040fe20000010100 */
[C---:B------:R-:W-:Y:S01]  /*0690*/  FADD.FTZ R29, -R69.reuse, R64 ;  /* 0x00000040451d7221 */ /* 0x040fe20000010100 */
[C---:B------:R-:W-:Y:S01]  /*06a0*/  FADD.FTZ R63, -R69.reuse, R66 ;  /* 0x00000042453f7221 */ /* 0x040fe20000010100 */
[C---:B------:R-:W-:Y:S01]  /*06b0*/  FADD.FTZ R67, -R69.reuse, R60 ;  /* 0x0000003c45437221 */ /* 0x040fe20000010100 */
[----:B------:R-:W-:Y:S01]  /*06c0*/  FADD.FTZ R69, -R69, R68 ;  /* 0x0000004445457221 */ /* 0x000fe20000010100 */
[----:B------:R-:W-:-:S02]  /*06d0*/  HADD2.F32 R68, -RZ, R32.H1_H1 ;  /* 0x30000020ff447230 */ /* 0x000fc40000004100 */
[----:B------:R-:W-:Y:S01]  /*06e0*/  FMUL.FTZ R0, R58, R59 ;  /* 0x0000003b3a007220 */ /* 0x000fe20000410000 */
[-C--:B------:R-:W-:Y:S01]  /*06f0*/  FMUL.FTZ R59, R56, R30.reuse ;  /* 0x0000001e383b7220 */ /* 0x080fe20000410000 */
[--C-:B------:R-:W-:Y:S02]  /*0700*/  HADD2.F32 R32, -RZ, R33.reuse.H0_H0 ;  /* 0x20000021ff207230 */ /* 0x100fe40000004100 */
[----:B------:R-:W-:Y:S01]  /*0710*/  FADD.FTZ R45, R30, R45 ;  /* 0x0000002d1e2d7221 */ /* 0x000fe20000010000 */
[----:B------:R-:W-:Y:S02]  /*0720*/  HADD2.F32 R60, -RZ, R33.H1_H1 ;  /* 0x30000021ff3c7230 */ /* 0x000fe40000004100 */
[----:B------:R-:W-:Y:S01]  /*0730*/  FFMA.FTZ R47, R0, R30, R47 ;  /* 0x0000001e002f7223 */ /* 0x000fe2000001002f */
[--C-:B------:R-:W-:Y:S02]  /*0740*/  HADD2.F32 R66, -RZ, R35.reuse.H0_H0 ;  /* 0x20000023ff427230 */ /* 0x100fe40000004100 */
[----:B------:R-:W-:Y:S01]  /*0750*/  FMUL.FTZ R33, R58, R29 ;  /* 0x0000001d3a217220 */ /* 0x000fe20000410000 */
[----:B------:R-:W-:-:S02]  /*0760*/  HADD2.F32 R28, -RZ, R35.H1_H1 ;  /* 0x30000023ff1c7230 */ /* 0x000fc40000004100 */
[C---:B------:R-:W-:Y:S01]  /*0770*/  FMUL.FTZ R35, R58.reuse, R31 ;  /* 0x0000001f3a237220 */ /* 0x040fe20000410000 */
[--C-:B------:R-:W-:Y:S02]  /*0780*/  HADD2.F32 R62, -RZ, R34.reuse.H0_H0 ;  /* 0x20000022ff3e7230 */ /* 0x100fe40000004100 */
[----:B------:R-:W-:Y:S01]  /*0790*/  FMUL.FTZ R61, R58, R61 ;  /* 0x0000003d3a3d7220 */ /* 0x000fe20000410000 */
[----:B------:R-:W-:Y:S02]  /*07a0*/  HADD2.F32 R64, -RZ, R34.H1_H1 ;  /* 0x30000022ff407230 */ /* 0x000fe40000004100 */
        /* <DEDUP_REMOVED lines=60> */
.L_x_735:
        /* <DEDUP_REMOVED lines=30> */
[----:B------:R-:W-:Y:S01]  /*0d50*/  FMUL.FTZ R76, R58, R69 ;  /* 0x000000453a4c7220 */ /* 0x000fe20000410000 */
[----:B-----5:R-:W-:-:S02]  /*0d60*/  HADD2.F32 R32, -RZ, R31.H0_H0 ;  /* 0x2000001fff207230 */ /* 0x020fc40000004100 */
[C---:B------:R-:W-:Y:S01]  /*0d70*/  FMUL.FTZ R34, R58.reuse, R59 ;  /* 0x0000003b3a227220 */ /* 0x040fe20000410000 */
[----:B------:R-:W-:Y:S02]  /*0d80*/  HADD2.F32 R0, -RZ, R31.H1_H1 ;  /* 0x3000001fff007230 */ /* 0x000fe40000004100 */
[C---:B------:R-:W-:Y:S01]  /*0d90*/  FMUL.FTZ R66, R58.reuse, R35 ;  /* 0x000000233a427220 */ /* 0x040fe20000410000 */
[C---:B------:R-:W-:Y:S01]  /*0da0*/  FMUL.FTZ R68, R58.reuse, R33 ;  /* 0x000000213a447220 */ /* 0x040fe20000410000 */
[C---:B------:R-:W-:Y:S01]  /*0db0*/  FMUL.FTZ R70, R58.reuse, R71 ;  /* 0x000000473a467220 */ /* 0x040fe20000410000 */
[----:B------:R-:W-:Y:S01]  /*0dc0*/  FMUL.FTZ R72, R58, R65 ;  /* 0x000000413a487220 */ /* 0x000fe20000410000 */
[--C-:B------:R-:W-:Y:S02]  /*0dd0*/  HADD2.F32 R58, -RZ, R23.reuse.H0_H0 ;  /* 0x20000017ff3a7230 */ /* 0x100fe40000004100 */
[-C--:B------:R-:W-:Y:S01]  /*0de0*/  FMUL.FTZ R31, R64, R57.reuse ;  /* 0x00000039401f7220 */ /* 0x080fe20000410000 */
[----:B------:R-:W-:Y:S01]  /*0df0*/  FMUL.FTZ R33, R74, R57 ;  /* 0x000000394a217220 */ /* 0x000fe20000410000 */
[----:B------:R-:W-:-:S02]  /*0e00*/  HADD2.F32 R64, -RZ, R23.H1_H1 ;  /* 0x30000017ff407230 */ /* 0x000fc40000004100 */
[-C--:B------:R-:W-:Y:S01]  /*0e10*/  FMUL.FTZ R67, R76, R57.reuse ;  /* 0x000000394c437220 */ /* 0x080fe20000410000 */
[-C--:B------:R-:W-:Y:S01]  /*0e20*/  FMUL.FTZ R59, R66, R57.reuse ;  /* 0x00000039423b7220 */ /* 0x080fe20000410000 */
[C---:B------:R-:W-:Y:S01]  /*0e30*/  FMUL.FTZ R61, R33.reuse, R32 ;  /* 0x00000020213d7220 */ /* 0x040fe20000410000 */
[----:B------:R-:W-:Y:S01]  /*0e40*/  FMUL.FTZ R32, R33, R58 ;  /* 0x0000003a21207220 */ /* 0x000fe20000410000 */
[--C-:B------:R-:W-:Y:S02]  /*0e50*/  HADD2.F32 R63, -RZ, R30.reuse.H0_H0 ;  /* 0x2000001eff3f7230 */ /* 0x100fe40000004100 */
[----:B------:R-:W-:Y:S01]  /*0e60*/  FMUL.FTZ R33, R67, R64 ;  /* 0x0000004043217220 */ /* 0x000fe20000410000 */
[----:B------:R-:W-:Y:S02]  /*0e70*/  HADD2.F32 R60, -RZ, R30.H1_H1 ;  /* 0x3000001eff3c7230 */ /* 0x000fe40000004100 */
[----:B------:R-:W-:Y:S01]  /*0e80*/  FMUL.FTZ R65, R72, R57 ;  /* 0x0000003948417220 */ /* 0x000fe20000410000 */
[----:B------:R-:W-:-:S02]  /*0e90*/  HADD2.F32 R66, -RZ, R22.H1_H1 ;  /* 0x30000016ff427230 */ /* 0x000fc40000004100 */
[----:B------:R-:W-:Y:S01]  /*0ea0*/  FMUL.FTZ R0, R67, R0 ;  /* 0x0000000043007220 */ /* 0x000fe20000410000 */
[----:B------:R-:W-:Y:S02]  /*0eb0*/  HADD2.F32 R30, -RZ, R29.H0_H0 ;  /* 0x2000001dff1e7230 */ /* 0x000fe40000004100 */
[-C--:B------:R-:W-:Y:S01]  /*0ec0*/  FMUL.FTZ R34, R34, R57.reuse ;  /* 0x0000003922227220 */ /* 0x080fe20000410000 */
[----:B------:R-:W-:Y:S02]  /*0ed0*/  HADD2.F32 R64, -RZ, R21.H0_H0 ;  /* 0x20000015ff407230 */ /* 0x000fe40000004100 */
[-C--:B------:R-:W-:Y:S01]  /*0ee0*/  FMUL.FTZ R35, R68, R57.reuse ;  /* 0x0000003944237220 */ /* 0x080fe20000410000 */
[----:B------:R-:W-:Y:S01]  /*0ef0*/  FMUL.FTZ R70, R70, R57 ;  /* 0x0000003946467220 */ /* 0x000fe20000410000 */
[C---:B------:R-:W-:Y:S01]  /*0f00*/  FMUL.FTZ R60, R65.reuse, R60 ;  /* 0x0000003c413c7220 */ /* 0x040fe20000410000 */
[----:B------:R-:W-:Y:S01]  /*0f10*/  FMUL.FTZ R67, R65, R66 ;  /* 0x0000004241437220 */ /* 0x000fe20000410000 */
[----:B------:R-:W-:-:S02]  /*0f20*/  HADD2.F32 R62, -RZ, R29.H1_H1 ;  /* 0x3000001dff3e7230 */ /* 0x000fc40000004100 */
[C---:B------:R-:W-:Y:S01]  /*0f30*/  FMUL.FTZ R65, R59.reuse, R30 ;  /* 0x0000001e3b417220 */ /* 0x040fe20000410000 */
[----:B------:R-:W-:Y:S02]  /*0f40*/  HADD2.F32 R57, -RZ, R22.H0_H0 ;  /* 0x20000016ff397230 */ /* 0x000fe40000004100 */
[----:B------:R-:W-:Y:S01]  /*0f50*/  FMUL.FTZ R66, R59, R64 ;  /* 0x000000403b427220 */ /* 0x000fe20000410000 */
[----:B------:R-:W-:Y:S02]  /*0f60*/  HADD2.F32 R29, -RZ, R28.H0_H0 ;  /* 0x2000001cff1d7230 */ /* 0x000fe40000004100 */
[----:B------:R-:W-:Y:S01]  /*0f70*/  FMUL.FTZ R62, R35, R62 ;  /* 0x0000003e233e7220 */ /* 0x000fe20000410000 */
[----:B------:R-:W-:Y:S02]  /*0f80*/  HADD2.F32 R59, -RZ, R20.H0_H0 ;  /* 0x20000014ff3b7230 */ /* 0x000fe40000004100 */
[----:B------:R-:W-:Y:S01]  /*0f90*/  FMUL.FTZ R58, R70, R57 ;  /* 0x00000039463a7220 */ /* 0x000fe20000410000 */
[----:B------:R-:W-:-:S02]  /*0fa0*/  HADD2.F32 R68, -RZ, R21.H1_H1 ;  /* 0x30000015ff447230 */ /* 0x000fc40000004100 */
[C---:B------:R-:W-:Y:S01]  /*0fb0*/  FMUL.FTZ R57, R34.reuse, R29 ;  /* 0x0000001d22397220 */ /* 0x040fe20000410000 */
[----:B------:R-:W-:Y:S02]  /*0fc0*/  HADD2.F32 R30, -RZ, R20.H1_H1 ;  /* 0x30000014ff1e7230 */ /* 0x000fe40000004100 */
[----:B------:R-:W-:Y:S01]  /*0fd0*/  FMUL.FTZ R59, R34, R59 ;  /* 0x0000003b223b7220 */ /* 0x000fe20000410000 */
[----:B------:R-:W-:Y:S02]  /*0fe0*/  HADD2.F32 R28, -RZ, R28.H1_H1 ;  /* 0x3000001cff1c7230 */ /* 0x000fe40000004100 */
[----:B------:R-:W-:Y:S01]  /*0ff0*/  FMUL.FTZ R35, R35, R68 ;  /* 0x0000004423237220 */ /* 0x000fe20000410000 */
[----:B------:R-:W-:Y:S01]  /*1000*/  FMUL.FTZ R63, R70, R63 ;  /* 0x0000003f463f7220 */ /* 0x000fe20000410000 */
[----:B------:R-:W-:Y:S01]  /*1010*/  FMUL.FTZ R34, R31, R30 ;  /* 0x0000001e1f227220 */ /* 0x000fe20000410000 */
[----:B------:R-:W-:Y:S01]  /*1020*/  F2FP.F16.F32.PACK_AB R30, R67, R58 ;  /* 0x0000003a431e723e */ /* 0x000fe200000000ff */
[----:B------:R-:W-:Y:S01]  /*1030*/  FMUL.FTZ R64, R31, R28 ;  /* 0x0000001c1f407220 */ /* 0x000fe20000410000 */
[----:B------:R-:W-:-:S02]  /*1040*/  F2FP.F16.F32.PACK_AB R31, R33, R32 ;  /* 0x00000020211f723e */ /* 0x000fc400000000ff */
[----:B------:R-:W-:Y:S02]  /*1050*/  F2FP.F16.F32.PACK_AB R29, R35, R66 ;  /* 0x00000042231d723e */ /* 0x000fe400000000ff */
[----:B------:R-:W-:Y:S01]  /*1060*/  F2FP.F16.F32.PACK_AB R28, R34, R59 ;  /* 0x0000003b221c723e */ /* 0x000fe200000000ff */
[----:B------:R-:W-:Y:S06]  /*1070*/  BRA `(.L_x_721) ;  /* 0x0000000c00a47947 */ /* 0x000fec0003800000 */
.L_x_720:
[-CC-:B------:R-:W-:Y:S01]  /*1080*/  FFMA.FTZ R67, R67, R71.reuse, R70.reuse ;  /* 0x0000004743437223 */ /* 0x180fe20000010046 */
[-CC-:B------:R-:W-:Y:S01]  /*1090*/  FFMA.FTZ R0, R0, R71.reuse, R70.reuse ;  /* 0x0000004700007223 */ /* 0x180fe20000010046 */
[-CC-:B------:R-:W-:Y:S01]  /*10a0*/  FFMA.FTZ R27, R33, R71.reuse, R70.reuse ;  /* 0x00000047211b7223 */ /* 0x180fe20000010046 */
[-CC-:B------:R-:W-:Y:S01]  /*10b0*/  FFMA.FTZ R63, R63, R71.reuse, R70.reuse ;  /* 0x000000473f3f7223 */ /* 0x180fe20000010046 */
[----:B------:R-:W-:Y:S01]  /*10c0*/  FADD.FTZ R67, R66, -R67 ;  /* 0x8000004342437221 */ /* 0x000fe20000010000 */
[-CC-:B------:R-:W-:Y:S01]  /*10d0*/  FFMA.FTZ R69, R69, R71.reuse, R70.reuse ;  /* 0x0000004745457223 */ /* 0x180fe20000010046 */
[-CC-:B------:R-:W-:Y:S01]  /*10e0*/  FFMA.FTZ R35, R35, R71.reuse, R70.reuse ;  /* 0x0000004723237223 */ /* 0x180fe20000010046 */
[-CC-:B------:R-:W-:Y:S01]  /*10f0*/  FFMA.FTZ R61, R61, R71.reuse, R70.reuse ;  /* 0x000000473d3d7223 */ /* 0x180fe20000010046 */
[----:B------:R-:W-:Y:S01]  /*1100*/  FFMA.FTZ R65, R65, R71, R70 ;  /* 0x0000004741417223 */ /* 0x000fe20000010046 */
[----:B------:R-:W-:Y:S01]  /*1110*/  FADD.FTZ R33, R59, -R0 ;  /* 0x800000003b217221 */ /* 0x000fe20000010000 */
[----:B------:R-:W-:Y:S01]  /*1120*/  FADD.FTZ R27, R60, -R27 ;  /* 0x8000001b3c1b7221 */ /* 0x000fe20000010000 */
[----:B------:R-:W-:Y:S01]  /*1130*/  FMUL.FTZ R66, R58, R67 ;  /* 0x000000433a427220 */ /* 0x000fe20000410000 */
[----:B------:R-:W-:Y:S01]  /*1140*/  FADD.FTZ R59, R62, -R63 ;  /* 0x8000003f3e3b7221 */ /* 0x000fe20000010000 */
[----:B------:R-:W-:Y:S01]  /*1150*/  FADD.FTZ R69, R68, -R69 ;  /* 0x8000004544457221 */ /* 0x000fe20000010000 */
[----:B------:R-:W-:Y:S01]  /*1160*/  FADD.FTZ R25, R32, -R35 ;  /* 0x8000002320197221 */ /* 0x000fe20000010000 */
[----:B------:R-:W-:Y:S01]  /*1170*/  FADD.FTZ R61, R34, -R61 ;  /* 0x8000003d223d7221 */ /* 0x000fe20000010000 */
[----:B------:R-:W-:Y:S01]  /*1180*/  FADD.FTZ R65, R64, -R65 ;  /* 0x8000004140417221 */ /* 0x000fe20000010000 */
[----:B-----5:R-:W-:-:S02]  /*1190*/  HADD2.F32 R35, -RZ, R31.H0_H0 ;  /* 0x2000001fff237230 */ /* 0x020fc40000004100 */
[----:B------:R-:W-:Y:S01]  /*11a0*/  FMUL.FTZ R34, R58, R27 ;  /* 0x0000001b3a227220 */ /* 0x000fe20000410000 */
[----:B------:R-:W-:Y:S01]  /*11b0*/  FMUL.FTZ R32, R66, R57 ;  /* 0x0000003942207220 */ /* 0x000fe20000410000 */
[C---:B------:R-:W-:Y:S01]  /*11c0*/  FMUL.FTZ R59, R58.reuse, R59 ;  /* 0x0000003b3a3b7220 */ /* 0x040fe20000410000 */
[C---:B------:R-:W-:Y:S01]  /*11d0*/  FMUL.FTZ R27, R58.reuse, R69 ;  /* 0x000000453a1b7220 */ /* 0x040fe20000410000 */
[----:B------:R-:W-:Y:S02]  /*11e0*/  HADD2.F32 R63, -RZ, R23.H0_H0 ;  /* 0x20000017ff3f7230 */ /* 0x000fe40000004100 */
[C---:B------:R-:W-:Y:S01]  /*11f0*/  FMUL.FTZ R33, R58.reuse, R33 ;  /* 0x000000213a217220 */ /* 0x040fe20000410000 */
[C---:B------:R-:W-:Y:S01]  /*1200*/  FMUL.FTZ R24, R58.reuse, R61 ;  /* 0x0000003d3a187220 */ /* 0x040fe20000410000 */
[C---:B------:R-:W-:Y:S01]  /*1210*/  FMUL.FTZ R25, R58.reuse, R25 ;  /* 0x000000193a197220 */ /* 0x040fe20000410000 */
[----:B------:R-:W-:Y:S01]  /*1220*/  FMUL.FTZ R26, R58, R65 ;  /* 0x000000413a1a7220 */ /* 0x000fe20000410000 */
[----:B------:R-:W-:Y:S01]  /*1230*/  FMUL.FTZ R61, R32, R35 ;  /* 0x00000023203d7220 */ /* 0x000fe20000410000 */
[----:B------:R-:W-:-:S02]  /*1240*/  HADD2.F32 R0, -RZ, R31.H1_H1 ;  /* 0x3000001fff007230 */ /* 0x000fc40000004100 */
[-C--:B------:R-:W-:Y:S01]  /*1250*/  FMUL.FTZ R31, R27, R57.reuse ;  /* 0x000000391b1f7220 */ /* 0x080fe20000410000 */
[--C-:B------:R-:W-:Y:S02]  /*1260*/  HADD2.F32 R58, -RZ, R30.reuse.H0_H0 ;  /* 0x2000001eff3a7230 */ /* 0x100fe40000004100 */
[-C--:B------:R-:W-:Y:S01]  /*1270*/  FMUL.FTZ R35, R59, R57.reuse ;  /* 0x000000393b237220 */ /* 0x080fe20000410000 */
[----:B------:R-:W-:Y:S02]  /*1280*/  HADD2.F32 R65, -RZ, R30.H1_H1 ;  /* 0x3000001eff417230 */ /* 0x000fe40000004100 */
[----:B------:R-:W-:Y:S01]  /*1290*/  FMUL.FTZ R62, R26, R57 ;  /* 0x000000391a3e7220 */ /* 0x000fe20000410000 */
[----:B------:R-:W-:Y:S02]  /*12a0*/  HADD2.F32 R60, -RZ, R23.H1_H1 ;  /* 0x30000017ff3c7230 */ /* 0x000fe40000004100 */
[----:B------:R-:W-:Y:S01]  /*12b0*/  FMUL.FTZ R32, R32, R63 ;  /* 0x0000003f20207220 */ /* 0x000fe20000410000 */
[----:B------:R-:W-:-:S02]  /*12c0*/  HADD2.F32 R30, -RZ, R22.H0_H0 ;  /* 0x20000016ff1e7230 */ /* 0x000fc40000004100 */
[----:B------:R-:W-:Y:S01]  /*12d0*/  FMUL.FTZ R0, R31, R0 ;  /* 0x000000001f007220 */ /* 0x000fe20000410000 */
[----:B------:R-:W-:Y:S02]  /*12e0*/  HADD2.F32 R67, -RZ, R22.H1_H1 ;  /* 0x30000016ff437230 */ /* 0x000fe40000004100 */
[----:B------:R-:W-:Y:S01]  /*12f0*/  FMUL.FTZ R63, R35, R58 ;  /* 0x0000003a233f7220 */ /* 0x000fe20000410000 */
[----:B------:R-:W-:Y:S01]  /*1300*/  FMUL.FTZ R31, R31, R60 ;  /* 0x0000003c1f1f7220 */ /* 0x000fe20000410000 */
[----:B------:R-:W-:Y:S01]  /*1310*/  FMUL.FTZ R35, R35, R30 ;  /* 0x0000001e23237220 */ /* 0x000fe20000410000 */
[C---:B------:R-:W-:Y:S01]  /*1320*/  FMUL.FTZ R60, R62.reuse, R65 ;  /* 0x000000413e3c7220 */ /* 0x040fe20000410000 */
[----:B------:R-:W-:Y:S01]  /*1330*/  FMUL.FTZ R30, R62, R67 ;  /* 0x000000433e1e7220 */ /* 0x000fe20000410000 */
[--C-:B------:R-:W-:Y:S02]  /*1340*/  HADD2.F32 R58, -RZ, R29.reuse.H0_H0 ;  /* 0x2000001dff3a7230 */ /* 0x100fe40000004100 */
[----:B------:R-:W-:Y:S01]  /*1350*/  FMUL.FTZ R68, R34, R57 ;  /* 0x0000003922447220 */ /* 0x000fe20000410000 */
[----:B------:R-:W-:-:S02]  /*1360*/  HADD2.F32 R69, -RZ, R29.H1_H1 ;  /* 0x3000001dff457230 */ /* 0x000fc40000004100 */
[-C--:B------:R-:W-:Y:S01]  /*1370*/  FMUL.FTZ R29, R25, R57.reuse ;  /* 0x00000039191d7220 */ /* 0x080fe20000410000 */
[--C-:B------:R-:W-:Y:S01]  /*1380*/  HADD2.F32 R62, -RZ, R21.reuse.H0_H0 ;  /* 0x20000015ff3e7230 */ /* 0x100fe20000004100 */
[----:B------:R-:W-:Y:S01]  /*1390*/  F2FP.F16.F32.PACK_AB R27, R27, R66 ;  /* 0x000000421b1b723e */ /* 0x000fe200000000ff */
[----:B------:R-:W-:Y:S02]  /*13a0*/  HADD2.F32 R71, -RZ, R21.H1_H1 ;  /* 0x30000015ff477230 */ /* 0x000fe40000004100 */
[----:B------:R-:W-:Y:S01]  /*13b0*/  FMUL.FTZ R65, R29, R58 ;  /* 0x0000003a1d417220 */ /* 0x000fe20000410000 */
[--C-:B------:R-:W-:Y:S02]  /*13c0*/  HADD2.F32 R67, -RZ, R28.reuse.H0_H0 ;  /* 0x2000001cff437230 */ /* 0x100fe40000004100 */
[----:B------:R-:W-:Y:S01]  /*13d0*/  FMUL.FTZ R58, R33, R57 ;  /* 0x00000039213a7220 */ /* 0x000fe20000410000 */
[----:B------:R-:W-:Y:S02]  /*13e0*/  HADD2.F32 R64, -RZ, R28.H1_H1 ;  /* 0x3000001cff407230 */ /* 0x000fe40000004100 */
[----:B------:R-:W-:Y:S01]  /*13f0*/  FMUL.FTZ R28, R29, R62 ;  /* 0x0000003e1d1c7220 */ /* 0x000fe20000410000 */
[C---:B------:R-:W-:Y:S01]  /*1400*/  FMUL.FTZ R62, R68.reuse, R69 ;  /* 0x00000045443e7220 */ /* 0x040fe20000410000 */
[----:B------:R-:W-:Y:S01]  /*1410*/  FMUL.FTZ R29, R68, R71 ;  /* 0x00000047441d7220 */ /* 0x000fe20000410000 */
[----:B------:R-:W-:-:S02]  /*1420*/  HADD2.F32 R69, -RZ, R20.H0_H0 ;  /* 0x20000014ff457230 */ /* 0x000fc40000004100 */
[----:B------:R-:W-:Y:S01]  /*1430*/  FMUL.FTZ R71, R24, R57 ;  /* 0x0000003918477220 */ /* 0x000fe20000410000 */
[----:B------:R-:W-:Y:S02]  /*1440*/  HADD2.F32 R68, -RZ, R20.H1_H1 ;  /* 0x30000014ff447230 */ /* 0x000fe40000004100 */
[C---:B------:R-:W-:Y:S01]  /*1450*/  FMUL.FTZ R57, R58.reuse, R67 ;  /* 0x000000433a397220 */ /* 0x040fe20000410000 */
[----:B------:R-:W-:Y:S01]  /*1460*/  F2FP.F16.F32.PACK_AB R29, R29, R28 ;  /* 0x0000001c1d1d723e */ /* 0x000fe200000000ff */
[----:B------:R-:W-:Y:S01]  /*1470*/  FMUL.FTZ R69, R58, R69 ;  /* 0x000000453a457220 */ /* 0x000fe20000410000 */
[C---:B------:R-:W-:Y:S01]  /*1480*/  FMUL.FTZ R64, R71.reuse, R64 ;  /* 0x0000004047407220 */ /* 0x040fe20000410000 */
[----:B------:R-:W-:Y:S01]  /*1490*/  FMUL.FTZ R68, R71, R68 ;  /* 0x0000004447447220 */ /* 0x000fe20000410000 */
[----:B------:R-:W-:Y:S02]  /*14a0*/  F2FP.F16.F32.PACK_AB R26, R26, R59 ;  /* 0x0000003b1a1a723e */ /* 0x000fe400000000ff */
[----:B------:R-:W-:-:S02]  /*14b0*/  F2FP.F16.F32.PACK_AB R25, R34, R25 ;  /* 0x000000192219723e */ /* 0x000fc400000000ff */
[----:B------:R-:W-:Y:S02]  /*14c0*/  F2FP.F16.F32.PACK_AB R24, R24, R33 ;  /* 0x000000211818723e */ /* 0x000fe400000000ff */
[----:B------:R-:W-:Y:S02]  /*14d0*/  F2FP.F16.F32.PACK_AB R31, R31, R32 ;  /* 0x000000201f1f723e */ /* 0x000fe400000000ff */
[----:B------:R-:W-:Y:S02]  /*14e0*/  F2FP.F16.F32.PACK_AB R30, R30, R35 ;  /* 0x000000231e1e723e */ /* 0x000fe400000000ff */
[----:B------:R-:W-:Y:S01]  /*14f0*/  F2FP.F16.F32.PACK_AB R28, R68, R69 ;  /* 0x00000045441c723e */ /* 0x000fe200000000ff */
[----:B------:R-:W-:Y:S06]  /*1500*/  BRA `(.L_x_721) ;  /* 0x0000000800807947 */ /* 0x000fec0003800000 */
.L_x_719:
[----:B------:R-:W-:-:S04]  /*1510*/  UISETP.NE.U32.AND UP0, UPT, UR4, URZ, UPT ;  /* 0x000000ff0400728c */ /* 0x000fc8000bf05070 */
[----:B------:R-:W-:-:S09]  /*1520*/  UISETP.NE.AND.EX UP0, UPT, UR5, URZ, UPT, UP0 ;  /* 0x000000ff0500728c */ /* 0x000fd2000bf05300 */
[----:B------:R-:W-:Y:S05]  /*1530*/  BRA.U UP0, `(.L_x_722) ;  /* 0x0000000500347547 */ /* 0x000fea000b800000 */
[-CC-:B------:R-:W-:Y:S01]  /*1540*/  FFMA.FTZ R33, R33, R71.reuse, R70.reuse ;  /* 0x0000004721217223 */ /* 0x180fe20000010046 */
[-CC-:B------:R-:W-:Y:S01]  /*1550*/  FFMA.FTZ R65, R65, R71.reuse, R70.reuse ;  /* 0x0000004741417223 */ /* 0x180fe20000010046 */
[-CC-:B------:R-:W-:Y:S01]  /*1560*/  FFMA.FTZ R0, R0, R71.reuse, R70.reuse ;  /* 0x0000004700007223 */ /* 0x180fe20000010046 */
[-CC-:B------:R-:W-:Y:S01]  /*1570*/  FFMA.FTZ R77, R61, R71.reuse, R70.reuse ;  /* 0x000000473d4d7223 */ /* 0x180fe20000010046 */
[----:B------:R-:W-:Y:S01]  /*1580*/  FADD.FTZ R60, R60, -R33 ;  /* 0x800000213c3c7221 */ /* 0x000fe20000010000 */
[----:B------:R-:W-:Y:S01]  /*1590*/  FADD.FTZ R33, R64, -R65 ;  /* 0x8000004140217221 */ /* 0x000fe20000010000 */
[-C--:B------:R-:W-:Y:S01]  /*15a0*/  FFMA.FTZ R75, R35, R71.reuse, R70 ;  /* 0x00000047234b7223 */ /* 0x080fe20000010046 */
[----:B-----5:R-:W-:Y:S02]  /*15b0*/  HADD2.F32 R65, -RZ, R16.H0_H0 ;  /* 0x20000010ff417230 */ /* 0x020fe40000004100 */
[----:B------:R-:W-:Y:S01]  /*15c0*/  FADD.FTZ R61, R59, -R0 ;  /* 0x800000003b3d7221 */ /* 0x000fe20000010000 */
[-CC-:B------:R-:W-:Y:S01]  /*15d0*/  FFMA.FTZ R35, R67, R71.reuse, R70.reuse ;  /* 0x0000004743237223 */ /* 0x180fe20000010046 */
[-CC-:B------:R-:W-:Y:S01]  /*15e0*/  FFMA.FTZ R69, R69, R71.reuse, R70.reuse ;  /* 0x0000004745457223 */ /* 0x180fe20000010046 */
[----:B------:R-:W-:Y:S01]  /*15f0*/  FFMA.FTZ R73, R63, R71, R70 ;  /* 0x000000473f497223 */ /* 0x000fe20000010046 */
[----:B------:R-:W-:Y:S01]  /*1600*/  FADD.FTZ R75, R32, -R75 ;  /* 0x8000004b204b7221 */ /* 0x000fe20000010000 */
[----:B------:R-:W-:Y:S01]  /*1610*/  FFMA.FTZ R32, R58, R61, R65 ;  /* 0x0000003d3a207223 */ /* 0x000fe20000010041 */
[----:B------:R-:W-:Y:S01]  /*1620*/  FADD.FTZ R63, R34, -R77 ;  /* 0x8000004d223f7221 */ /* 0x000fe20000010000 */
[----:B------:R-:W-:Y:S01]  /*1630*/  FADD.FTZ R35, R66, -R35 ;  /* 0x8000002342237221 */ /* 0x000fe20000010000 */
[----:B------:R-:W-:Y:S01]  /*1640*/  FADD.FTZ R59, R68, -R69 ;  /* 0x80000045443b7221 */ /* 0x000fe20000010000 */
[----:B------:R-:W-:-:S02]  /*1650*/  HADD2.F32 R61, -RZ, R31.H0_H0 ;  /* 0x2000001fff3d7230 */ /* 0x000fc40000004100 */
[----:B------:R-:W-:Y:S01]  /*1660*/  FADD.FTZ R62, R62, -R73 ;  /* 0x800000493e3e7221 */ /* 0x000fe20000010000 */
[----:B------:R-:W-:Y:S02]  /*1670*/  HADD2.F32 R0, -RZ, R31.H1_H1 ;  /* 0x3000001fff007230 */ /* 0x000fe40000004100 */
[----:B------:R-:W-:Y:S01]  /*1680*/  FMUL.FTZ R32, R32, R57 ;  /* 0x0000003920207220 */ /* 0x000fe20000410000 */
[----:B------:R-:W-:Y:S02]  /*1690*/  HADD2.F32 R34, -RZ, R16.H1_H1 ;  /* 0x30000010ff227230 */ /* 0x000fe40000004100 */
[--C-:B------:R-:W-:Y:S02]  /*16a0*/  HADD2.F32 R66, -RZ, R17.reuse.H0_H0 ;  /* 0x20000011ff427230 */ /* 0x100fe40000004100 */
[----:B------:R-:W-:Y:S02]  /*16b0*/  HADD2.F32 R67, -RZ, R17.H1_H1 ;  /* 0x30000011ff437230 */ /* 0x000fe40000004100 */
[----:B------:R-:W-:Y:S01]  /*16c0*/  FFMA.FTZ R34, R58, R63, R34 ;  /* 0x0000003f3a227223 */ /* 0x000fe20000010022 */
[----:B------:R-:W-:-:S02]  /*16d0*/  HADD2.F32 R69, -RZ, R18.H0_H0 ;  /* 0x20000012ff457230 */ /* 0x000fc40000004100 */
[C---:B------:R-:W-:Y:S01]  /*16e0*/  FFMA.FTZ R66, R58.reuse, R75, R66 ;  /* 0x0000004b3a427223 */ /* 0x040fe20000010042 */
        /* <DEDUP_REMOVED lines=8> */
[----:B------:R-:W-:Y:S01]  /*1770*/  FMUL.FTZ R66, R66, R57 ;  /* 0x0000003942427220 */ /* 0x000fe20000410000 */
[----:B------:R-:W-:Y:S01]  /*1780*/  FFMA.FTZ R72, R58, R59, R72 ;  /* 0x0000003b3a487223 */ /* 0x000fe20000010048 */
[-C--:B------:R-:W-:Y:S01]  /*1790*/  FMUL.FTZ R33, R60, R57.reuse ;  /* 0x000000393c217220 */ /* 0x080fe20000410000 */
[-C--:B------:R-:W-:Y:S01]  /*17a0*/  FMUL.FTZ R64, R64, R57.reuse ;  /* 0x0000003940407220 */ /* 0x080fe20000410000 */
[-C--:B------:R-:W-:Y:S01]  /*17b0*/  FMUL.FTZ R70, R70, R57.reuse ;  /* 0x0000003946467220 */ /* 0x080fe20000410000 */
[-C--:B------:R-:W-:Y:S01]  /*17c0*/  FMUL.FTZ R59, R68, R57.reuse ;  /* 0x00000039443b7220 */ /* 0x080fe20000410000 */
[----:B------:R-:W-:Y:S01]  /*17d0*/  FMUL.FTZ R35, R72, R57 ;  /* 0x0000003948237220 */ /* 0x000fe20000410000 */
[----:B------:R-:W-:-:S02]  /*17e0*/  HADD2.F32 R58, -RZ, R23.H1_H1 ;  /* 0x30000017ff3a7230 */ /* 0x000fc40000004100 */
[----:B------:R-:W-:Y:S01]  /*17f0*/  FMUL.FTZ R61, R61, R70 ;  /* 0x000000463d3d7220 */ /* 0x000fe20000410000 */
[----:B------:R-:W-:Y:S02]  /*1800*/  HADD2.F32 R57, -RZ, R22.H0_H0 ;  /* 0x20000016ff397230 */ /* 0x000fe40000004100 */
[-C--:B------:R-:W-:Y:S01]  /*1810*/  FMUL.FTZ R0, R0, R35.reuse ;  /* 0x0000002300007220 */ /* 0x080fe20000410000 */
[--C-:B------:R-:W-:Y:S02]  /*1820*/  HADD2.F32 R63, -RZ, R30.reuse.H0_H0 ;  /* 0x2000001eff3f7230 */ /* 0x100fe40000004100 */
[----:B------:R-:W-:Y:S01]  /*1830*/  FMUL.FTZ R35, R58, R35 ;  /* 0x000000233a237220 */ /* 0x000fe20000410000 */
[----:B------:R-:W-:Y:S02]  /*1840*/  HADD2.F32 R30, -RZ, R30.H1_H1 ;  /* 0x3000001eff1e7230 */ /* 0x000fe40000004100 */
[----:B------:R-:W-:Y:S01]  /*1850*/  FMUL.FTZ R58, R57, R64 ;  /* 0x00000040393a7220 */ /* 0x000fe20000410000 */
[----:B------:R-:W-:-:S02]  /*1860*/  HADD2.F32 R65, -RZ, R29.H0_H0 ;  /* 0x2000001dff417230 */ /* 0x000fc40000004100 */
[----:B------:R-:W-:Y:S01]  /*1870*/  FMUL.FTZ R63, R63, R64 ;  /* 0x000000403f3f7220 */ /* 0x000fe20000410000 */
[----:B------:R-:W-:Y:S02]  /*1880*/  HADD2.F32 R67, -RZ, R23.H0_H0 ;  /* 0x20000017ff437230 */ /* 0x000fe40000004100 */
[----:B------:R-:W-:Y:S01]  /*1890*/  FMUL.FTZ R60, R30, R59 ;  /* 0x0000003b1e3c7220 */ /* 0x000fe20000410000 */
[----:B------:R-:W-:Y:S02]  /*18a0*/  HADD2.F32 R62, -RZ, R29.H1_H1 ;  /* 0x3000001dff3e7230 */ /* 0x000fe40000004100 */
        /* <DEDUP_REMOVED lines=9> */
[--C-:B------:R-:W-:Y:S02]  /*1940*/  HADD2.F32 R69, -RZ, R20.reuse.H0_H0 ;  /* 0x20000014ff457230 */ /* 0x100fe40000004100 */
[----:B------:R-:W-:Y:S01]  /*1950*/  FMUL.FTZ R57, R29, R32 ;  /* 0x000000201d397220 */ /* 0x000fe20000410000 */
[----:B------:R-:W-:-:S02]  /*1960*/  HADD2.F32 R30, -RZ, R20.H1_H1 ;  /* 0x30000014ff1e7230 */ /* 0x000fc40000004100 */
[----:B------:R-:W-:Y:S01]  /*1970*/  FMUL.FTZ R59, R64, R33 ;  /* 0x00000021403b7220 */ /* 0x000fe20000410000 */
[----:B------:R-:W-:Y:S02]  /*1980*/  HADD2.F32 R28, -RZ, R28.H1_H1 ;  /* 0x3000001cff1c7230 */ /* 0x000fe40000004100 */
[----:B------:R-:W-:Y:S01]  /*1990*/  FMUL.FTZ R32, R69, R32 ;  /* 0x0000002045207220 */ /* 0x000fe20000410000 */
[-C--:B------:R-:W-:Y:S01]  /*19a0*/  FMUL.FTZ R33, R30, R31.reuse ;  /* 0x0000001f1e217220 */ /* 0x080fe20000410000 */
[----:B------:R-:W-:Y:S01]  /*19b0*/  F2FP.F16.F32.PACK_AB R30, R67, R58 ;  /* 0x0000003a431e723e */ /* 0x000fe200000000ff */
[----:B------:R-:W-:Y:S01]  /*19c0*/  FMUL.FTZ R64, R28, R31 ;  /* 0x0000001f1c407220 */ /* 0x000fe20000410000 */
[----:B------:R-:W-:Y:S02]  /*19d0*/  F2FP.F16.F32.PACK_AB R31, R35, R34 ;  /* 0x00000022231f723e */ /* 0x000fe400000000ff */
[----:B------:R-:W-:Y:S02]  /*19e0*/  F2FP.F16.F32.PACK_AB R29, R59, R66 ;  /* 0x000000423b1d723e */ /* 0x000fe400000000ff */
[----:B------:R-:W-:Y:S01]  /*19f0*/  F2FP.F16.F32.PACK_AB R28, R33, R32 ;  /* 0x00000020211c723e */ /* 0x000fe200000000ff */
[----:B------:R-:W-:Y:S06]  /*1a00*/  BRA `(.L_x_721) ;  /* 0x0000000400407947 */ /* 0x000fec0003800000 */
.L_x_722:
[-CC-:B------:R-:W-:Y:S01]  /*1a10*/  FFMA.FTZ R33, R33, R71.reuse, R70.reuse ;  /* 0x0000004721217223 */ /* 0x180fe20000010046 */
[-CC-:B------:R-:W-:Y:S01]  /*1a20*/  FFMA.FTZ R0, R0, R71.reuse, R70.reuse ;  /* 0x0000004700007223 */ /* 0x180fe20000010046 */
[-CC-:B------:R-:W-:Y:S01]  /*1a30*/  FFMA.FTZ R67, R67, R71.reuse, R70.reuse ;  /* 0x0000004743437223 */ /* 0x180fe20000010046 */
[-CC-:B------:R-:W-:Y:S01]  /*1a40*/  FFMA.FTZ R27, R63, R71.reuse, R70.reuse ;  /* 0x000000473f1b7223 */ /* 0x180fe20000010046 */
[----:B------:R-:W-:Y:S01]  /*1a50*/  FADD.FTZ R63, R60, -R33 ;  /* 0x800000213c3f7221 */ /* 0x000fe20000010000 */
[-C--:B------:R-:W-:Y:S01]  /*1a60*/  FFMA.FTZ R35, R35, R71.reuse, R70 ;  /* 0x0000004723237223 */ /* 0x080fe20000010046 */
[----:B-----5:R-:W-:Y:S02]  /*1a70*/  HADD2.F32 R33, -RZ, R16.H0_H0 ;  /* 0x20000010ff217230 */ /* 0x020fe40000004100 */
[----:B------:R-:W-:Y:S01]  /*1a80*/  FADD.FTZ R25, R59, -R0 ;  /* 0x800000003b197221 */ /* 0x000fe20000010000 */
[----:B------:R-:W-:Y:S01]  /*1a90*/  FADD.FTZ R67, R66, -R67 ;  /* 0x8000004342437221 */ /* 0x000fe20000010000 */
[----:B------:R-:W-:Y:S01]  /*1aa0*/  FFMA.FTZ R65, R65, R71, R70 ;  /* 0x0000004741417223 */ /* 0x000fe20000010046 */
[----:B------:R-:W-:-:S02]  /*1ab0*/  HADD2.F32 R66, -RZ, R19.H0_H0 ;  /* 0x20000013ff427230 */ /* 0x000fc40000004100 */
[-CC-:B------:R-:W-:Y:S01]  /*1ac0*/  FFMA.FTZ R61, R61, R71.reuse, R70.reuse ;  /* 0x000000473d3d7223 */ /* 0x180fe20000010046 */
[----:B------:R-:W-:Y:S02]  /*1ad0*/  HADD2.F32 R0, -RZ, R17.H0_H0 ;  /* 0x20000011ff007230 */ /* 0x000fe40000004100 */
[----:B------:R-:W-:Y:S01]  /*1ae0*/  FFMA.FTZ R69, R69, R71, R70 ;  /* 0x0000004745457223 */ /* 0x000fe20000010046 */
[----:B------:R-:W-:Y:S01]  /*1af0*/  FADD.FTZ R35, R32, -R35 ;  /* 0x8000002320237221 */ /* 0x000fe20000010000 */
[----:B------:R-:W-:Y:S01]  /*1b00*/  FFMA.FTZ R32, R58, R25, R33 ;  /* 0x000000193a207223 */ /* 0x000fe20000010021 */
[----:B------:R-:W-:Y:S01]  /*1b10*/  FADD.FTZ R59, R64, -R65 ;  /* 0x80000041403b7221 */ /* 0x000fe20000010000 */
[----:B------:R-:W-:Y:S02]  /*1b20*/  HADD2.F32 R33, -RZ, R18.H0_H0 ;  /* 0x20000012ff217230 */ /* 0x000fe40000004100 */
[----:B------:R-:W-:Y:S01]  /*1b30*/  FADD.FTZ R27, R62, -R27 ;  /* 0x8000001b3e1b7221 */ /* 0x000fe20000010000 */
[----:B------:R-:W-:Y:S01]  /*1b40*/  FFMA.FTZ R66, R58, R67, R66 ;  /* 0x000000433a427223 */ /* 0x000fe20000010042 */
[----:B------:R-:W-:-:S02]  /*1b50*/  HADD2.F32 R64, -RZ, R19.H1_H1 ;  /* 0x30000013ff407230 */ /* 0x000fc40000004100 */
[----:B------:R-:W-:Y:S01]  /*1b60*/  FADD.FTZ R61, R34, -R61 ;  /* 0x8000003d223d7221 */ /* 0x000fe20000010000 */
[----:B------:R-:W-:Y:S01]  /*1b70*/  FADD.FTZ R69, R68, -R69 ;  /* 0x8000004544457221 */ /* 0x000fe20000010000 */
[----:B------:R-:W-:Y:S01]  /*1b80*/  FFMA.FTZ R25, R58, R35, R0 ;  /* 0x000000233a197223 */ /* 0x000fe20000010000 */
[----:B------:R-:W-:Y:S02]  /*1b90*/  HADD2.F32 R24, -RZ, R16.H1_H1 ;  /* 0x30000010ff187230 */ /* 0x000fe40000004100 */
[----:B------:R-:W-:Y:S01]  /*1ba0*/  FMUL.FTZ R35, R66, R57 ;  /* 0x0000003942237220 */ /* 0x000fe20000410000 */
[----:B------:R-:W-:Y:S02]  /*1bb0*/  HADD2.F32 R34, -RZ, R17.H1_H1 ;  /* 0x30000011ff227230 */ /* 0x000fe40000004100 */
[C---:B------:R-:W-:Y:S01]  /*1bc0*/  FFMA.FTZ R26, R58.reuse, R27, R33 ;  /* 0x0000001b3a1a7223 */ /* 0x040fe20000010021 */
[----:B------:R-:W-:Y:S02]  /*1bd0*/  HADD2.F32 R0, -RZ, R18.H1_H1 ;  /* 0x30000012ff007230 */ /* 0x000fe40000004100 */
[----:B------:R-:W-:Y:S01]  /*1be0*/  FFMA.FTZ R27, R58, R69, R64 ;  /* 0x000000453a1b7223 */ /* 0x000fe20000010040 */
[----:B------:R-:W-:-:S02]  /*1bf0*/  HADD2.F32 R60, -RZ, R31.H0_H0 ;  /* 0x2000001fff3c7230 */ /* 0x000fc40000004100 */
[C---:B------:R-:W-:Y:S01]  /*1c00*/  FFMA.FTZ R24, R58.reuse, R61, R24 ;  /* 0x0000003d3a187223 */ /* 0x040fe20000010018 */
[----:B------:R-:W-:Y:S02]  /*1c10*/  HADD2.F32 R62, -RZ, R23.H0_H0 ;  /* 0x20000017ff3e7230 */ /* 0x000fe40000004100 */
[C---:B------:R-:W-:Y:S01]  /*1c20*/  FFMA.FTZ R34, R58.reuse, R63, R34 ;  /* 0x0000003f3a227223 */ /* 0x040fe20000010022 */
[----:B------:R-:W-:Y:S01]  /*1c30*/  FFMA.FTZ R59, R58, R59, R0 ;  /* 0x0000003b3a3b7223 */ /* 0x000fe20000010000 */
[-C--:B------:R-:W-:Y:S01]  /*1c40*/  FMUL.FTZ R61, R60, R35.reuse ;  /* 0x000000233c3d7220 */ /* 0x080fe20000410000 */
[----:B------:R-:W-:Y:S02]  /*1c50*/  HADD2.F32 R63, -RZ, R31.H1_H1 ;  /* 0x3000001fff3f7230 */ /* 0x000fe40000004100 */
[----:B------:R-:W-:Y:S01]  /*1c60*/  FMUL.FTZ R33, R62, R35 ;  /* 0x000000233e217220 */ /* 0x000fe20000410000 */
[--C-:B------:R-:W-:Y:S02]  /*1c70*/  HADD2.F32 R60, -RZ, R30.reuse.H0_H0 ;  /* 0x2000001eff3c7230 */ /* 0x100fe40000004100 */
[----:B------:R-:W-:Y:S01]  /*1c80*/  FMUL.FTZ R58, R27, R57 ;  /* 0x000000391b3a7220 */ /* 0x000fe20000410000 */
[----:B------:R-:W-:-:S02]  /*1c90*/  HADD2.F32 R62, -RZ, R30.H1_H1 ;  /* 0x3000001eff3e7230 */ /* 0x000fc40000004100 */
[-C--:B------:R-:W-:Y:S01]  /*1ca0*/  FMUL.FTZ R35, R26, R57.reuse ;  /* 0x000000391a237220 */ /* 0x080fe20000410000 */
[--C-:B------:R-:W-:Y:S02]  /*1cb0*/  HADD2.F32 R30, -RZ, R22.reuse.H0_H0 ;  /* 0x20000016ff1e7230 */ /* 0x100fe40000004100 */
[----:B------:R-:W-:Y:S01]  /*1cc0*/  FMUL.FTZ R31, R59, R57 ;  /* 0x000000393b1f7220 */ /* 0x000fe20000410000 */
[----:B------:R-:W-:Y:S02]  /*1cd0*/  HADD2.F32 R64, -RZ, R22.H1_H1 ;  /* 0x30000016ff407230 */ /* 0x000fe40000004100 */
[----:B------:R-:W-:Y:S01]  /*1ce0*/  FMUL.FTZ R0, R63, R58 ;  /* 0x0000003a3f007220 */ /* 0x000fe20000410000 */
[----:B------:R-:W-:Y:S01]  /*1cf0*/  FMUL.FTZ R63, R60, R35 ;  /* 0x000000233c3f7220 */ /* 0x000fe20000410000 */
[----:B------:R-:W-:Y:S02]  /*1d00*/  HADD2.F32 R65, -RZ, R23.H1_H1 ;  /* 0x30000017ff417230 */ /* 0x000fe40000004100 */
[----:B------:R-:W-:Y:S01]  /*1d10*/  FMUL.FTZ R60, R62, R31 ;  /* 0x0000001f3e3c7220 */ /* 0x000fe20000410000 */
[----:B------:R-:W-:Y:S01]  /*1d20*/  FMUL.FTZ R35, R30, R35 ;  /* 0x000000231e237220 */ /* 0x000fe20000410000 */
[----:B------:R-:W-:-:S02]  /*1d30*/  HADD2.F32 R62, -RZ, R29.H0_H0 ;  /* 0x2000001dff3e7230 */ /* 0x000fc40000004100 */
[----:B------:R-:W-:Y:S01]  /*1d40*/  FMUL.FTZ R30, R64, R31 ;  /* 0x0000001f401e7220 */ /* 0x000fe20000410000 */
[----:B------:R-:W-:Y:S02]  /*1d50*/  HADD2.F32 R72, -RZ, R29.H1_H1 ;  /* 0x3000001dff487230 */ /* 0x000fe40000004100 */
[-C--:B------:R-:W-:Y:S01]  /*1d60*/  FMUL.FTZ R29, R25, R57.reuse ;  /* 0x00000039191d7220 */ /* 0x080fe20000410000 */
[--C-:B------:R-:W-:Y:S02]  /*1d70*/  HADD2.F32 R70, -RZ, R21.reuse.H0_H0 ;  /* 0x20000015ff467230 */ /* 0x100fe40000004100 */
[----:B------:R-:W-:Y:S01]  /*1d80*/  FMUL.FTZ R31, R34, R57 ;  /* 0x00000039221f7220 */ /* 0x000fe20000410000 */
[----:B------:R-:W-:Y:S02]  /*1d90*/  HADD2.F32 R74, -RZ, R21.H1_H1 ;  /* 0x30000015ff4a7230 */ /* 0x000fe40000004100 */
[----:B------:R-:W-:Y:S01]  /*1da0*/  FMUL.FTZ R58, R65, R58 ;  /* 0x0000003a413a7220 */ /* 0x000fe20000410000 */
[----:B------:R-:W-:-:S02]  /*1db0*/  HADD2.F32 R68, -RZ, R28.H0_H0 ;  /* 0x2000001cff447230 */ /* 0x000fc40000004100 */
[-C--:B------:R-:W-:Y:S01]  /*1dc0*/  FMUL.FTZ R65, R62, R29.reuse ;  /* 0x0000001d3e417220 */ /* 0x080fe20000410000 */
[----:B------:R-:W-:Y:S02]  /*1dd0*/  HADD2.F32 R64, -RZ, R28.H1_H1 ;  /* 0x3000001cff407230 */ /* 0x000fe40000004100 */
[----:B------:R-:W-:Y:S01]  /*1de0*/  FMUL.FTZ R28, R70, R29 ;  /* 0x0000001d461c7220 */ /* 0x000fe20000410000 */
[-C--:B------:R-:W-:Y:S01]  /*1df0*/  FMUL.FTZ R62, R72, R31.reuse ;  /* 0x0000001f483e7220 */ /* 0x080fe20000410000 */
[----:B------:R-:W-:Y:S01]  /*1e00*/  FMUL.FTZ R29, R74, R31 ;  /* 0x0000001f4a1d7220 */ /* 0x000fe20000410000 */
[--C-:B------:R-:W-:Y:S02]  /*1e10*/  HADD2.F32 R70, -RZ, R20.reuse.H0_H0 ;  /* 0x20000014ff467230 */ /* 0x100fe40000004100 */
[-C--:B------:R-:W-:Y:S01]  /*1e20*/  FMUL.FTZ R67, R24, R57.reuse ;  /* 0x0000003918437220 */ /* 0x080fe20000410000 */
[----:B------:R-:W-:Y:S02]  /*1e30*/  HADD2.F32 R72, -RZ, R20.H1_H1 ;  /* 0x30000014ff487230 */ /* 0x000fe40000004100 */
[----:B------:R-:W-:Y:S01]  /*1e40*/  FMUL.FTZ R31, R32, R57 ;  /* 0x00000039201f7220 */ /* 0x000fe20000410000 */
[----:B------:R-:W-:Y:S01]  /*1e50*/  F2FP.F16.F32.PACK_AB R29, R29, R28 ;  /* 0x0000001c1d1d723e */ /* 0x000fe200000000ff */
[----:B------:R-:W-:Y:S01]  /*1e60*/  FMUL.FTZ R64, R64, R67 ;  /* 0x0000004340407220 */ /* 0x000fe20000410000 */
[----:B------:R-:W-:Y:S01]  /*1e70*/  F2FP.F16.F32.PACK_AB R27, R27, R66 ;  /* 0x000000421b1b723e */ /* 0x000fe200000000ff */
[----:B------:R-:W-:Y:S01]  /*1e80*/  FMUL.FTZ R70, R70, R31 ;  /* 0x0000001f46467220 */ /* 0x000fe20000410000 */
[----:B------:R-:W-:Y:S01]  /*1e90*/  FMUL.FTZ R67, R72, R67 ;  /* 0x0000004348437220 */ /* 0x000fe20000410000 */
[----:B------:R-:W-:Y:S01]  /*1ea0*/  FMUL.FTZ R57, R68, R31 ;  /* 0x0000001f44397220 */ /* 0x000fe20000410000 */
[----:B------:R-:W-:-:S02]  /*1eb0*/  F2FP.F16.F32.PACK_AB R26, R59, R26 ;  /* 0x0000001a3b1a723e */ /* 0x000fc400000000ff */
[----:B------:R-:W-:Y:S02]  /*1ec0*/  F2FP.F16.F32.PACK_AB R25, R34, R25 ;  /* 0x000000192219723e */ /* 0x000fe400000000ff */
[----:B------:R-:W-:Y:S02]  /*1ed0*/  F2FP.F16.F32.PACK_AB R24, R24, R32 ;  /* 0x000000201818723e */ /* 0x000fe400000000ff */
[----:B------:R-:W-:Y:S02]  /*1ee0*/  F2FP.F16.F32.PACK_AB R31, R58, R33 ;  /* 0x000000213a1f723e */ /* 0x000fe400000000ff */
[----:B------:R-:W-:Y:S02]  /*1ef0*/  F2FP.F16.F32.PACK_AB R30, R30, R35 ;  /* 0x000000231e1e723e */ /* 0x000fe400000000ff */
[----:B------:R-:W-:-:S07]  /*1f00*/  F2FP.F16.F32.PACK_AB R28, R67, R70 ;  /* 0x00000046431c723e */ /* 0x000fce00000000ff */
.L_x_721:
        /* <DEDUP_REMOVED lines=21> */
.L_x_717:
[----:B------:R-:W-:Y:S02]  /*2060*/  MOV R22, R14 ;  /* 0x0000000e00167202 */ /* 0x000fe40000000f00 */
        /* <DEDUP_REMOVED lines=21> */
[----:B------:R-:W-:-:S07]  /*21c0*/  MOV R4, R10 ;  /* 0x0000000a00047202 */ /* 0x000fce0000000f00 */
.L_x_716:
[----:B------:R-:W-:Y:S05]  /*21d0*/  BSYNC B0 ;  /* 0x0000000000007941 */ /* 0x000fea0003800000 */
.L_x_715:
        /* <DEDUP_REMOVED lines=86> */
.L_x_718:
        /* <DEDUP_REMOVED lines=8> */
.L_x_725:
[----:B------:R-:W-:Y:S05]  /*27c0*/  BSYNC B2 ;  /* 0x0000000000027941 */ /* 0x000fea0003800000 */
.L_x_724:
        /* <DEDUP_REMOVED lines=8> */
.L_x_726:
        /* <DEDUP_REMOVED lines=8> */
.L_x_727:
[----:B------:R-:W-:Y:S02]  /*28d0*/  MOV R31, R72 ;  /* 0x00000048001f7202 */ /* 0x000fe40000000f00 */
[----:B------:R-:W-:Y:S01]  /*28e0*/  MOV R74, R29 ;  /* 0x0000001d004a7202 */ /* 0x000fe20000000f00 */
[----:B------:R-:W-:-:S04]  /*28f0*/  HFMA2 R29, -RZ, RZ, 0, 1.847743988037109375e-06 ;  /* 0x0000001fff1d7431 */ /* 0x000fc800000001ff */
[----:B------:R-:W-:-:S07]  /*2900*/  FADD.FTZ R74, R73, R74 ;  /* 0x0000004a494a7221 */ /* 0x000fce0000010000 */
[----:B------:R-:W-:Y:S05]  /*2910*/  WARPSYNC.COLLECTIVE R28, `(.L_x_728) ;  /* 0x000000001c087348 */ /* 0x000fea0003c00000 */
[----:B------:R0:W1:Y:S02]  /*2920*/  SHFL.BFLY P3, R29, R31, R30, R29 ;  /* 0x0c00001e1f1d7389 */ /* 0x000064000006001d */
[----:B01----:R-:W-:Y:S05]  /*2930*/  ENDCOLLECTIVE ;  /* 0x000000000000791b */ /* 0x003fea0003800000 */
.L_x_728:
        /* <DEDUP_REMOVED lines=8> */
.L_x_729:
[----:B------:R-:W-:Y:S02]  /*29c0*/  MOV R31, R75 ;  /* 0x0000004b001f7202 */ /* 0x000fe40000000f00 */
[----:B------:R-:W-:Y:S01]  /*29d0*/  MOV R77, R29 ;  /* 0x0000001d004d7202 */ /* 0x000fe20000000f00 */
[----:B------:R-:W-:-:S04]  /*29e0*/  HFMA2 R29, -RZ, RZ, 0, 1.847743988037109375e-06 ;  /* 0x0000001fff1d7431 */ /* 0x000fc800000001ff */
[----:B------:R-:W-:-:S07]  /*29f0*/  FADD.FTZ R77, R74, R77 ;  /* 0x0000004d4a4d7221 */ /* 0x000fce0000010000 */
[----:B------:R-:W-:Y:S05]  /*2a00*/  WARPSYNC.COLLECTIVE R28, `(.L_x_730) ;  /* 0x000000001c087348 */ /* 0x000fea0003c00000 */
[----:B------:R0:W1:Y:S02]  /*2a10*/  SHFL.BFLY P3, R29, R31, R30, R29 ;  /* 0x0c00001e1f1d7389 */ /* 0x000064000006001d */
[----:B01----:R-:W-:Y:S05]  /*2a20*/  ENDCOLLECTIVE ;  /* 0x000000000000791b */ /* 0x003fea0003800000 */
.L_x_730:
        /* <DEDUP_REMOVED lines=8> */
.L_x_731:
[----:B------:R-:W-:Y:S02]  /*2ab0*/  MOV R31, R76 ;  /* 0x0000004c001f7202 */ /* 0x000fe40000000f00 */
[----:B------:R-:W-:Y:S01]  /*2ac0*/  MOV R70, R29 ;  /* 0x0000001d00467202 */ /* 0x000fe20000000f00 */
[----:B------:R-:W-:-:S04]  /*2ad0*/  HFMA2 R29, -RZ, RZ, 0, 1.847743988037109375e-06 ;  /* 0x0000001fff1d7431 */ /* 0x000fc800000001ff */
[----:B------:R-:W-:-:S07]  /*2ae0*/  FADD.FTZ R70, R77, R70 ;  /* 0x000000464d467221 */ /* 0x000fce0000010000 */
[----:B------:R-:W-:Y:S05]  /*2af0*/  WARPSYNC.COLLECTIVE R28, `(.L_x_732) ;  /* 0x000000001c087348 */ /* 0x000fea0003c00000 */
[----:B------:R0:W1:Y:S02]  /*2b00*/  SHFL.BFLY P3, R29, R31, R30, R29 ;  /* 0x0c00001e1f1d7389 */ /* 0x000064000006001d */
[----:B01----:R-:W-:Y:S05]  /*2b10*/  ENDCOLLECTIVE ;  /* 0x000000000000791b */ /* 0x003fea0003800000 */
.L_x_732:
        /* <DEDUP_REMOVED lines=8> */
.L_x_733:
[----:B------:R-:W-:Y:S02]  /*2ba0*/  MOV R31, R71 ;  /* 0x00000047001f7202 */ /* 0x000fe40000000f00 */
[----:B------:R-:W-:Y:S01]  /*2bb0*/  MOV R73, R29 ;  /* 0x0000001d00497202 */ /* 0x000fe20000000f00 */
[----:B------:R-:W-:-:S07]  /*2bc0*/  HFMA2 R29, -RZ, RZ, 0, 1.847743988037109375e-06 ;  /* 0x0000001fff1d7431 */ /* 0x000fce00000001ff */
[----:B------:R-:W-:Y:S05]  /*2bd0*/  WARPSYNC.COLLECTIVE R28, `(.L_x_734) ;  /* 0x000000001c087348 */ /* 0x000fea0003c00000 */
[----:B------:R0:W1:Y:S02]  /*2be0*/  SHFL.BFLY P3, R29, R31, R30, R29 ;  /* 0x0c00001e1f1d7389 */ /* 0x000064000006001d */
[----:B01----:R-:W-:Y:S05]  /*2bf0*/  ENDCOLLECTIVE ;  /* 0x000000000000791b */ /* 0x003fea0003800000 */
.L_x_734:
[----:B------:R-:W-:Y:S01]  /*2c00*/  MOV R72, R29 ;  /* 0x0000001d00487202 */ /* 0x000fe20000000f00 */
[----:B------:R-:W-:Y:S06]  /*2c10*/  BRA `(.L_x_735) ;  /* 0xffffffdc00d47947 */ /* 0x000fec000383ffff */
.L_x_736:
        /* <DEDUP_REMOVED lines=14> */
.L_x_6361:


//--------------------- .text._ZN10layer_norm13ln_bwd_kernelINS_13Kernel_traitsI6__halfS2_S2_S2_fjLj256ELj1ELj4ELj1ELj16ENS_18Kernel_traits_baseILj256ES2_S2_S2_S2_fjLj128EEEEELb0ELb1ELb1ELb0EEEvNS_9BwdParamsE --------------------------
	.section	.text._ZN10layer_norm13ln_bwd_kernelINS_13Kernel_traitsI6__halfS2_S2_S2_fjLj256ELj1ELj4ELj1ELj16ENS_18Kernel_traits_baseILj256ES2_S2_S2_S2_fjLj128EEEEELb0ELb1ELb1ELb0EEEvNS_9BwdParamsE,"ax",@progbits
	.align	128
        .global         _ZN10layer_norm13ln_bwd_kernelINS_13Kernel_traitsI6__halfS2_S2_S2_fjLj256ELj1ELj4ELj1ELj16ENS_18Kernel_traits_baseILj256ES2_S2_S2_S2_fjLj128EEEEELb0ELb1ELb1ELb0EEEvNS_9BwdParamsE
        .type           _ZN10layer_norm13ln_bwd_kernelINS_13Kernel_traitsI6__halfS2_S2_S2_fjLj256ELj1ELj4ELj1ELj16ENS_18Kernel_traits_baseILj256ES2_S2_S2_S2_fjLj128EEEEELb0ELb1ELb1ELb0EEEvNS_9BwdParamsE,@function
        .size           _ZN10layer_norm13ln_bwd_kernelINS_13Kernel_traitsI6__halfS2_S2_S2_fjLj256ELj1ELj4ELj1ELj16ENS_18Kernel_traits_baseILj256ES2_S2_S2_S2_fjLj128EEEEELb0ELb1ELb1ELb0EEEvNS_9BwdParamsE,(.L_x_6362 - _ZN10layer_norm13ln_bwd_kernelINS_13Kernel_traitsI6__halfS2_S2_S2_fjLj256ELj1ELj4ELj1ELj16ENS_18Kernel_traits_baseILj256ES2_S2_S2_S2_fjLj128EEEEELb0ELb1ELb1ELb0EEEvNS_9BwdParamsE)
        .other          _ZN10layer_norm13ln_bwd_kernelINS_13Kernel_traitsI6__halfS2_S2_S2_fjLj256ELj1ELj4ELj1ELj16ENS_18Kernel_traits_baseILj256ES2_S2_S2_S2_fjLj128EEEEELb0ELb1ELb1ELb0EEEvNS_9BwdParamsE,@"STO_CUDA_ENTRY STV_DEFAULT"
_ZN10layer_norm13ln_bwd_kernelINS_13Kernel_traitsI6__halfS2_S2_S2_fjLj256ELj1ELj4ELj1ELj16ENS_18Kernel_traits_baseILj256ES2_S2_S2_S2_fjLj128EEEEELb0ELb1ELb1ELb0EEEvNS_9BwdParamsE:
.text._ZN10layer_norm13ln_bwd_kernelINS_13Kernel_traitsI6__halfS2_S2_S2_fjLj256ELj1ELj4ELj1ELj16ENS_18Kernel_traits_baseILj256ES2_S2_S2_S2_fjLj128EEEEELb0ELb1ELb1ELb0EEEvNS_9BwdParamsE:
        /* <DEDUP_REMOVED lines=19> */
[----:B------:R-:W-:Y:S01]  /*0130*/  SHF.R.U32.HI R51, RZ, 0x5, R51 ;  /* 0x00000005ff337819 */ /* 0x000fe20000011633 */
[----:B--2---:R-:W-:-:S06]  /*0140*/  USHF.L.U32 UR4, UR5, 0x2, URZ ;  /* 0x0000000205047899 */ /* 0x004fcc00080006ff */
[----:B------:R-:W-:Y:S01]  /*0150*/  LOP3.LUT R51, R51, UR4, RZ, 0xfc, !PT ;  /* 0x0000000433337c12 */ /* 0x000fe2000f8efcff */
[----:B---3--:R-:W-:-:S05]  /*0160*/  @P0 IMAD.WIDE.U32 R2, R0, 0x10, R2 ;  /* 0x0000001000020825 */ /* 0x008fca00078e0002 */
[----:B------:R-:W5:Y:S01]  /*0170*/  @P0 LDG.E.128 R52, desc[UR6][R2.64] ;  /* 0x0000000602340981 */ /* 0x000f62000c1e1d00 */
[----:B----4-:R-:W-:-:S05]  /*0180*/  @P0 IMAD.WIDE.U32 R12, R0, 0x10, R12 ;  /* 0x00000010000c0825 */ /* 0x010fca00078e000c */
[----:B------:R2:W5:Y:S01]  /*0190*/  @P0 LDG.E.128 R4, desc[UR6][R12.64] ;  /* 0x000000060c040981 */ /* 0x000562000c1e1d00 */
        /* <DEDUP_REMOVED lines=9> */
[----:B--2---:R-:W-:Y:S02]  /*0230*/  CS2R R12, SRZ ;  /* 0x00000000000c7805 */ /* 0x004fe4000001ff00 */
[----:B------:R-:W-:Y:S02]  /*0240*/  CS2R R26, SRZ ;  /* 0x00000000001a7805 */ /* 0x000fe4000001ff00 */
[----:B------:R-:W-:Y:S02]  /*0250*/  CS2R R24, SRZ ;  /* 0x0000000000187805 */ /* 0x000fe4000001ff00 */
[----:B------:R-:W-:-:S02]  /*0260*/  CS2R R30, SRZ ;  /* 0x00000000001e7805 */ /* 0x000fc4000001ff00 */
[----:B------:R-:W-:Y:S01]  /*0270*/  CS2R R28, SRZ ;  /* 0x00000000001c7805 */ /* 0x000fe2000001ff00 */
[----:B01----:R-:W-:Y:S06]  /*0280*/  @P0 BRA `(.L_x_738) ;  /* 0x0000002400e40947 */ /* 0x003fec0003800000 */
[----:B------:R-:W0:Y:S01]  /*0290*/  LDCU.64 UR8, c[0x0][0x438] ;  /* 0x00008700ff0877ac */ /* 0x000e220008000a00 */
[----:B------:R-:W1:Y:S01]  /*02a0*/  LDC.U8 R76, c[0x0][0x410] ;  /* 0x00010400ff4c7b82 */ /* 0x000e620000000000 */
[----:B------:R-:W-:Y:S01]  /*02b0*/  HFMA2 R8, -RZ, RZ, 0, 0 ;  /* 0x00000000ff087431 */ /* 0x000fe200000001ff */
[----:B0-----:R-:W-:-:S04]  /*02c0*/  ISETP.NE.U32.AND P0, PT, RZ, UR8, PT ;  /* 0x00000008ff007c0c */ /* 0x001fc8000bf05070 */
[----:B------:R-:W-:-:S04]  /*02d0*/  ISETP.NE.AND.EX P0, PT, RZ, UR9, PT, P0 ;  /* 0x00000009ff007c0c */ /* 0x000fc8000bf05300 */
[----:B------:R-:W-:-:S13]  /*02e0*/  ISETP.LT.U32.OR P0, PT, R77, 0x20, !P0 ;  /* 0x000000204d00780c */ /* 0x000fda0004701470 */
.L_x_765:
[----:B------:R-:W0:Y:S08]  /*02f0*/  LDC.64 R48, c[0x0][0x3f8] ;  /* 0x0000fe00ff307b82 */ /* 0x000e300000000a00 */
[----:B--2---:R-:W2:Y:S08]  /*0300*/  LDC.64 R46, c[0x0][0x3c8] ;  /* 0x0000f200ff2e7b82 */ /* 0x004eb00000000a00 */
[----:B------:R-:W3:Y:S01]  /*0310*/  LDC.64 R44, c[0x0][0x3f0] ;  /* 0x0000fc00ff2c7b82 */ /* 0x000ee20000000a00 */
[----:B0-----:R-:W-:-:S07]  /*0320*/  IMAD.WIDE R48, R51, 0x4, R48 ;  /* 0x0000000433307825 */ /* 0x001fce00078e0230 */
[----:B------:R-:W0:Y:S01]  /*0330*/  LDC.64 R60, c[0x0][0x3c0] ;  /* 0x0000f000ff3c7b82 */ /* 0x000e220000000a00 */
[----:B------:R-:W4:Y:S01]  /*0340*/  LDG.E R48, desc[UR6][R48.64] ;  /* 0x0000000630307981 */ /* 0x000f22000c1e1900 */
[----:B--2---:R-:W-:-:S05]  /*0350*/  IMAD.WIDE R46, R51, 0x4, R46 ;  /* 0x00000004332e7825 */ /* 0x004fca00078e022e */
[----:B-----5:R2:W5:Y:S01]  /*0360*/  LDG.E R74, desc[UR6][R46.64] ;  /* 0x000000062e4a7981 */ /* 0x020562000c1e1900 */
[----:B---3--:R-:W-:-:S05]  /*0370*/  IMAD.WIDE R44, R51, 0x4, R44 ;  /* 0x00000004332c7825 */ /* 0x008fca00078e022c */
[----:B------:R2:W5:Y:S01]  /*0380*/  LDG.E R78, desc[UR6][R44.64] ;  /* 0x000000062c4e7981 */ /* 0x000562000c1e1900 */
[----:B------:R-:W-:Y:S01]  /*0390*/  BSSY.RECONVERGENT B1, `(.L_x_739) ;  /* 0x0000078000017945 */ /* 0x000fe20003800200 */
[----:B------:R-:W-:Y:S02]  /*03a0*/  MOV R79, RZ ;  /* 0x000000ff004f7202 */ /* 0x000fe40000000f00 */
[----:B------:R-:W-:Y:S02]  /*03b0*/  MOV R80, RZ ;  /* 0x000000ff00507202 */ /* 0x000fe40000000f00 */
[----:B----4-:R-:W-:-:S13]  /*03c0*/  ISETP.GE.AND P3, PT, R48, 0x1, PT ;  /* 0x000000013000780c */ /* 0x010fda0003f66270 */
[----:B0-2---:R-:W-:Y:S05]  /*03d0*/  @!P3 BRA `(.L_x_740) ;  /* 0x0000000400acb947 */ /* 0x005fea0003800000 */
[----:B------:R-:W-:-:S13]  /*03e0*/  ISETP.GE.U32.AND P1, PT, R77, 0x20, PT ;  /* 0x000000204d00780c */ /* 0x000fda0003f26070 */
[----:B------:R-:W-:Y:S05]  /*03f0*/  @!P1 BRA `(.L_x_741) ;  /* 0x0000000400c49947 */ /* 0x000fea0003800000 */
[----:B------:R-:W0:Y:S01]  /*0400*/  LDC.64 R46, c[0x0][0x3a8] ;  /* 0x0000ea00ff2e7b82 */ /* 0x000e220000000a00 */
[----:B------:R-:W-:Y:S01]  /*0410*/  IMAD R2, R51, UR16, RZ ;  /* 0x0000001033027c24 */ /* 0x000fe2000f8e02ff */
[----:B------:R-:W-:-:S04]  /*0420*/  IADD3 R49, PT, PT, R48, -0x1, RZ ;  /* 0xffffffff30317810 */ /* 0x000fc80007ffe0ff */
[----:B------:R-:W-:Y:S01]  /*0430*/  SHF.R.S32.HI R3, RZ, 0x1f, R2 ;  /* 0x0000001fff037819 */ /* 0x000fe20000011402 */
[----:B------:R-:W-:Y:S01]  /*0440*/  IMAD R49, R49, UR16, RZ ;  /* 0x0000001031317c24 */ /* 0x000fe2000f8e02ff */
[----:B------:R-:W2:Y:S02]  /*0450*/  LDC.64 R44, c[0x0][0x428] ;  /* 0x00010a00ff2c7b82 */ /* 0x000ea40000000a00 */
[----:B------:R-:W-:-:S04]  /*0460*/  LEA.HI R3, R3, R2, RZ, 0x3 ;  /* 0x0000000203037211 */ /* 0x000fc800078f18ff */
[----:B------:R-:W-:Y:S01]  /*0470*/  LEA.HI.SX32 R67, R3, R0, 0x1d ;  /* 0x0000000003437211 */ /* 0x000fe200078feaff */
[----:B------:R-:W-:-:S06]  /*0480*/  IMAD.WIDE R2, R51, 0x4, R60 ;  /* 0x0000000433027825 */ /* 0x000fcc00078e023c */
[----:B------:R-:W3:Y:S01]  /*0490*/  LDG.E R2, desc[UR6][R2.64] ;  /* 0x0000000602027981 */ /* 0x000ee2000c1e1900 */
[----:B0-----:R-:W-:Y:S01]  /*04a0*/  IMAD.WIDE.U32 R60, R67, 0x10, R46 ;  /* 0x00000010433c7825 */ /* 0x001fe200078e002e */
[----:B------:R-:W-:-:S04]  /*04b0*/  SHF.R.S32.HI R46, RZ, 0x1f, R49 ;  /* 0x0000001fff2e7819 */ /* 0x000fc80000011431 */
[----:B------:R-:W-:Y:S01]  /*04c0*/  LEA.HI R49, R46, R49, RZ, 0x3 ;  /* 0x000000312e317211 */ /* 0x000fe200078f18ff */
[----:B------:R-:W4:Y:S03]  /*04d0*/  LDG.E.128 R60, desc[UR6][R60.64] ;  /* 0x000000063c3c7981 */ /* 0x000f26000c1e1d00 */
[----:B------:R-:W-:-:S05]  /*04e0*/  LEA.HI.SX32 R49, R49, R0, 0x1d ;  /* 0x0000000031317211 */ /* 0x000fca00078feaff */
[----:B--2---:R-:W-:-:S06]  /*04f0*/  IMAD.WIDE.U32 R44, R49, 0x10, R44 ;  /* 0x00000010312c7825 */ /* 0x004fcc00078e002c */
[----:B------:R-:W2:Y:S01]  /*0500*/  LDG.E.128 R44, desc[UR6][R44.64] ;  /* 0x000000062c2c7981 */ /* 0x000ea2000c1e1d00 */
[----:B------:R-:W-:-:S04]  /*0510*/  ISETP.NE.U32.AND P1, PT, RZ, UR18, PT ;  /* 0x00000012ff007c0c */ /* 0x000fc8000bf25070 */
[----:B------:R-:W-:-:S13]  /*0520*/  ISETP.NE.AND.EX P1, PT, RZ, UR19, PT, P1 ;  /* 0x00000013ff007c0c */ /* 0x000fda000bf25310 */
[----:B------:R-:W0:Y:S02]  /*0530*/  @P1 LDC.64 R64, c[0x0][0x438] ;  /* 0x00010e00ff401b82 */ /* 0x000e240000000a00 */
[----:B0-----:R-:W-:-:S05]  /*0540*/  @P1 IMAD.WIDE.U32 R64, R67, 0x10, R64 ;  /* 0x0000001043401825 */ /* 0x001fca00078e0040 */
[----:B------:R0:W5:Y:S01]  /*0550*/  @P1 LDG.E.128 R36, desc[UR6][R64.64] ;  /* 0x0000000640241981 */ /* 0x000162000c1e1d00 */
[----:B-1----:R-:W-:-:S04]  /*0560*/  ISETP.NE.AND P1, PT, R76, RZ, PT ;  /* 0x000000ff4c00720c */ /* 0x002fc80003f25270 */
[----:B---3--:R-:W-:Y:S01]  /*0570*/  FSEL R49, R2, RZ, !P1 ;  /* 0x000000ff02317208 */ /* 0x008fe20004800000 */
[--C-:B----4-:R-:W-:Y:S02]  /*0580*/  HADD2.F32 R2, -RZ, R60.reuse.H0_H0 ;  /* 0x2000003cff027230 */ /* 0x110fe40000004100 */
[----:B------:R-:W-:Y:S02]  /*0590*/  HADD2.F32 R60, -RZ, R60.H1_H1 ;  /* 0x3000003cff3c7230 */ /* 0x000fe40000004100 */
[--C-:B------:R-:W-:Y:S02]  /*05a0*/  HADD2.F32 R66, -RZ, R61.reuse.H1_H1 ;  /* 0x3000003dff427230 */ /* 0x100fe40000004100 */
[C---:B------:R-:W-:Y:S01]  /*05b0*/  FADD.FTZ R3, -R49.reuse, R2 ;  /* 0x0000000231037221 */ /* 0x040fe20000010100 */
[----:B------:R-:W-:Y:S02]  /*05c0*/  HADD2.F32 R50, -RZ, R61.H0_H0 ;  /* 0x2000003dff327230 */ /* 0x000fe40000004100 */
[----:B0-----:R-:W-:Y:S01]  /*05d0*/  FADD.FTZ R65, -R49, R60 ;  /* 0x0000003c31417221 */ /* 0x001fe20000010100 */
[----:B------:R-:W-:-:S02]  /*05e0*/  HADD2.F32 R68, -RZ, R62.H0_H0 ;  /* 0x2000003eff447230 */ /* 0x000fc40000004100 */
[----:B------:R-:W-:Y:S01]  /*05f0*/  FADD.FTZ R71, -R49, R66 ;  /* 0x0000004231477221 */ /* 0x000fe20000010100 */
[----:B------:R-:W-:Y:S02]  /*0600*/  HADD2.F32 R62, -RZ, R62.H1_H1 ;  /* 0x3000003eff3e7230 */ /* 0x000fe40000004100 */
[--C-:B------:R-:W-:Y:S02]  /*0610*/  HADD2.F32 R70, -RZ, R63.reuse.H0_H0 ;  /* 0x2000003fff467230 */ /* 0x100fe40000004100 */
[----:B------:R-:W-:Y:S02]  /*0620*/  HADD2.F32 R72, -RZ, R63.H1_H1 ;  /* 0x3000003fff487230 */ /* 0x000fe40000004100 */
[--C-:B--2---:R-:W-:Y:S02]  /*0630*/  HADD2.F32 R63, -RZ, R44.reuse.H0_H0 ;  /* 0x2000002cff3f7230 */ /* 0x104fe40000004100 */
[----:B------:R-:W-:Y:S02]  /*0640*/  HADD2.F32 R60, -RZ, R44.H1_H1 ;  /* 0x3000002cff3c7230 */ /* 0x000fe40000004100 */
[----:B------:R-:W-:-:S02]  /*0650*/  HADD2.F32 R69, -RZ, R45.H0_H0 ;  /* 0x2000002dff457230 */ /* 0x000fc40000004100 */
[----:B------:R-:W-:Y:S02]  /*0660*/  HADD2.F32 R66, -RZ, R45.H1_H1 ;  /* 0x3000002dff427230 */ /* 0x000fe40000004100 */
[----:B------:R-:W-:Y:S01]  /*0670*/  FADD.FTZ R67, -R49, R50 ;  /* 0x0000003231437221 */ /* 0x000fe20000010100 */
[--C-:B------:R-:W-:Y:S02]  /*0680*/  HADD2.F32 R2, -RZ, R52.reuse.H0_H0 ;  /* 0x20000034ff027230 */ /* 0x100fe40000004100 */
[----:B-----5:R-:W-:Y:S01]  /*0690*/  FMUL.FTZ R3, R74, R3 ;  /* 0x000000034a037220 */ /* 0x020fe20000410000 */
[--C-:B------:R-:W-:Y:S02]  /*06a0*/  HADD2.F32 R45, -RZ, R47.reuse.H0_H0 ;  /* 0x2000002fff2d7230 */ /* 0x100fe40000004100 */
[----:B------:R-:W-:Y:S02]  /*06b0*/  HADD2.F32 R44, -RZ, R47.H1_H1 ;  /* 0x3000002fff2c7230 */ /* 0x000fe40000004100 */
[----:B------:R-:W-:-:S02]  /*06c0*/  HADD2.F32 R47, -RZ, R52.H1_H1 ;  /* 0x30000034ff2f7230 */ /* 0x000fc40000004100 */
[----:B------:R-:W-:Y:S01]  /*06d0*/  FADD.FTZ R61, -R49, R62 ;  /* 0x0000003e313d7221 */ /* 0x000fe20000010100 */
[----:B------:R-:W-:Y:S01]  /*06e0*/  FMUL.FTZ R50, R74, R65 ;  /* 0x000000414a327220 */ /* 0x000fe20000410000 */
[--C-:B------:R-:W-:Y:S02]  /*06f0*/  HADD2.F32 R62, -RZ, R53.reuse.H0_H0 ;  /* 0x20000035ff3e7230 */ /* 0x100fe40000004100 */
[-C--:B------:R-:W-:Y:S01]  /*0700*/  FMUL.FTZ R2, R2, R63.reuse ;  /* 0x0000003f02027220 */ /* 0x080fe20000410000 */
[----:B------:R-:W-:Y:S01]  /*0710*/  FADD.FTZ R8, R8, R63 ;  /* 0x0000003f08087221 */ /* 0x000fe20000010000 */
[----:B------:R-:W-:Y:S01]  /*0720*/  FFMA.FTZ R28, R3, R63, R28 ;  /* 0x0000003f031c7223 */ /* 0x000fe2000001001c */
[----:B------:R-:W-:Y:S01]  /*0730*/  FMUL.FTZ R65, R74, R67 ;  /* 0x000000434a417220 */ /* 0x000fe20000410000 */
[----:B------:R-:W-:Y:S01]  /*0740*/  FADD.FTZ R75, -R49, R68 ;  /* 0x00000044314b7221 */ /* 0x000fe20000010100 */
[----:B------:R-:W-:Y:S01]  /*0750*/  FMUL.FTZ R63, R47, R60 ;  /* 0x0000003c2f3f7220 */ /* 0x000fe20000410000 */
[----:B------:R-:W-:-:S02]  /*0760*/  HADD2.F32 R67, -RZ, R53.H1_H1 ;  /* 0x30000035ff437230 */ /* 0x000fc40000004100 */
[----:B------:R-:W-:Y:S01]  /*0770*/  FMUL.FTZ R64, R74, R71 ;  /* 0x000000474a407220 */ /* 0x000fe20000410000 */
[----:B------:R-:W-:Y:S02]  /*0780*/  HADD2.F32 R68, -RZ, R46.H0_H0 ;  /* 0x2000002eff447230 */ /* 0x000fe40000004100 */
[----:B------:R-:W-:Y:S02]  /*0790*/  HADD2.F32 R47, -RZ, R54.H0_H0 ;  /* 0x20000036ff2f7230 */ /* 0x000fe40000004100 */
        /* <DEDUP_REMOVED lines=9> */
[----:B------:R-:W-:Y:S01]  /*0830*/  FMUL.FTZ R66, R47, R68 ;  /* 0x000000442f427220 */ /* 0x000fe20000410000 */
[----:B------:R-:W-:Y:S01]  /*0840*/  FADD.FTZ R60, RZ, R2 ;  /* 0x00000002ff3c7221 */ /* 0x000fe20000010000 */
[----:B------:R-:W-:Y:S01]  /*0850*/  FFMA.FTZ R47, R3, R2, RZ ;  /* 0x00000002032f7223 */ /* 0x000fe200000100ff */
[----:B------:R-:W-:-:S02]  /*0860*/  HADD2.F32 R46, -RZ, R46.H1_H1 ;  /* 0x3000002eff2e7230 */ /* 0x000fc40000004100 */
[----:B------:R-:W-:Y:S01]  /*0870*/  FADD.FTZ R12, R12, R68 ;  /* 0x000000440c0c7221 */ /* 0x000fe20000010000 */
[----:B------:R-:W-:Y:S02]  /*0880*/  HADD2.F32 R71, -RZ, R54.H1_H1 ;  /* 0x30000036ff477230 */ /* 0x000fe40000004100 */
        /* <DEDUP_REMOVED lines=32> */
.L_x_740:
        /* <DEDUP_REMOVED lines=8> */
.L_x_741:
[----:B------:R-:W-:Y:S05]  /*0b10*/  BSYNC.RECONVERGENT B1 ;  /* 0x0000000000017941 */ /* 0x000fea0003800200 */
.L_x_739:
        /* <DEDUP_REMOVED lines=21> */
.L_x_779:
        /* <DEDUP_REMOVED lines=16> */
[----:B------:R2:W5:Y:S01]  /*0d70*/  @P2 LDG.E.128 R56, desc[UR6][R46.64] ;  /* 0x000000062e382981 */ /* 0x000562000c1e1d00 */
[----:B------:R-:W-:Y:S01]  /*0d80*/  UISETP.NE.U32.AND UP0, UPT, UR18, URZ, UPT ;  /* 0x000000ff1200728c */ /* 0x000fe2000bf05070 */
[----:B------:R-:W-:Y:S01]  /*0d90*/  FMUL.FTZ R60, R60, UR10 ;  /* 0x0000000a3c3c7c20 */ /* 0x000fe20008410000 */
[----:B-1----:R-:W-:Y:S01]  /*0da0*/  ISETP.NE.AND P1, PT, R76, RZ, PT ;  /* 0x000000ff4c00720c */ /* 0x002fe20003f25270 */
[----:B------:R-:W-:Y:S01]  /*0db0*/  BSSY.RECONVERGENT B1, `(.L_x_745) ;  /* 0x00001b3000017945 */ /* 0x000fe20003800200 */
[----:B------:R-:W-:Y:S01]  /*0dc0*/  UISETP.NE.AND.EX UP0, UPT, UR19, URZ, UPT, UP0 ;  /* 0x000000ff1300728c */ /* 0x000fe2000bf05300 */
[----:B------:R-:W-:Y:S01]  /*0dd0*/  FMUL.FTZ R49, R49, UR10 ;  /* 0x0000000a31317c20 */ /* 0x000fe20008410000 */
[----:B------:R-:W-:-:S07]  /*0de0*/  FSEL R60, R60, RZ, !P1 ;  /* 0x000000ff3c3c7208 */ /* 0x000fce0004800000 */
[----:B--2---:R-:W-:Y:S05]  /*0df0*/  BRA.U UP0, `(.L_x_746) ;  /* 0x0000000d00887547 */ /* 0x004fea000b800000 */
[----:B0-----:R-:W-:Y:S02]  /*0e00*/  MOV R80, UR20 ;  /* 0x0000001400507c02 */ /* 0x001fe40008000f00 */
[----:B------:R-:W-:Y:S02]  /*0e10*/  MOV R79, UR21 ;  /* 0x00000015004f7c02 */ /* 0x000fe40008000f00 */
[----:B------:R-:W-:-:S04]  /*0e20*/  ISETP.NE.U32.AND P1, PT, R80, RZ, PT ;  /* 0x000000ff5000720c */ /* 0x000fc80003f25070 */
[----:B------:R-:W-:-:S13]  /*0e30*/  ISETP.NE.AND.EX P1, PT, R79, RZ, PT, P1 ;  /* 0x000000ff4f00720c */ /* 0x000fda0003f25310 */
[----:B------:R-:W-:Y:S05]  /*0e40*/  @P1 BRA `(.L_x_747) ;  /* 0x0000000400dc1947 */ /* 0x000fea0003800000 */
[----:B------:R-:W-:Y:S04]  /*0e50*/  BSSY.RECONVERGENT B3, `(.L_x_748) ;  /* 0x000000e000037945 */ /* 0x000fe80003800200 */
[----:B------:R-:W-:Y:S05]  /*0e60*/  @!P2 BRA `(.L_x_749) ;  /* 0x000000000030a947 */ /* 0x000fea0003800000 */
[----:B------:R-:W-:Y:S01]  /*0e70*/  FFMA.FTZ R47, R3, R49, R60 ;  /* 0x00000031032f7223 */ /* 0x000fe2000001003c */
[----:B------:R-:W-:Y:S01]  /*0e80*/  ISETP.GT.AND P1, PT, R48, RZ, PT ;  /* 0x000000ff3000720c */ /* 0x000fe20003f24270 */
[----:B------:R-:W-:Y:S02]  /*0e90*/  HADD2.F32 R78, -RZ, R4.H0_H0 ;  /* 0x20000004ff4e7230 */ /* 0x000fe40000004100 */
[----:B------:R-:W-:Y:S01]  /*0ea0*/  FADD.FTZ R47, R2, -R47 ;  /* 0x8000002f022f7221 */ /* 0x000fe20000010000 */
[----:B-----5:R-:W-:-:S03]  /*0eb0*/  HADD2.F32 R46, -RZ, R56.H0_H0 ;  /* 0x20000038ff2e7230 */ /* 0x020fc60000004100 */
[----:B------:R-:W-:-:S05]  /*0ec0*/  FMUL.FTZ R47, R74, R47 ;  /* 0x0000002f4a2f7220 */ /* 0x000fca0000410000 */
[----:B------:R-:W-:-:S05]  /*0ed0*/  FSEL R47, R47, RZ, P1 ;  /* 0x000000ff2f2f7208 */ /* 0x000fca0000800000 */
[----:B------:R-:W-:-:S04]  /*0ee0*/  FMUL.FTZ R47, R47, UR11 ;  /* 0x0000000b2f2f7c20 */ /* 0x000fc80008410000 */
[C---:B------:R-:W-:Y:S01]  /*0ef0*/  FMUL.FTZ R78, R47.reuse, R78 ;  /* 0x0000004e2f4e7220 */ /* 0x040fe20000410000 */
[----:B------:R-:W-:-:S04]  /*0f00*/  FFMA.FTZ R16, R47, R46, R16 ;  /* 0x0000002e2f107223 */ /* 0x000fc80000010010 */
[----:B------:R-:W-:-:S04]  /*0f10*/  F2FP.F16.F32.PACK_AB R78, RZ, R78 ;  /* 0x0000004eff4e723e */ /* 0x000fc800000000ff */
[----:B------:R-:W-:-:S07]  /*0f20*/  PRMT R40, R78, 0x7610, R40 ;  /* 0x000076104e287816 */ /* 0x000fce0000000028 */
.L_x_749:
[----:B------:R-:W-:Y:S05]  /*0f30*/  BSYNC.RECONVERGENT B3 ;  /* 0x0000000000037941 */ /* 0x000fea0003800200 */
.L_x_748:
[----:B------:R-:W-:Y:S04]  /*0f40*/  BSSY.RECONVERGENT B3, `(.L_x_750) ;  /* 0x000000e000037945 */ /* 0x000fe80003800200 */
[----:B------:R-:W-:Y:S05]  /*0f50*/  @!P2 BRA `(.L_x_751) ;  /* 0x000000000030a947 */ /* 0x000fea0003800000 */
[----:B------:R-:W-:Y:S01]  /*0f60*/  FFMA.FTZ R46, R50, R49, R60 ;  /* 0x00000031322e7223 */ /* 0x000fe2000001003c */
[----:B------:R-:W-:Y:S01]  /*0f70*/  ISETP.GT.AND P1, PT, R48, RZ, PT ;  /* 0x000000ff3000720c */ /* 0x000fe20003f24270 */
[----:B------:R-:W-:Y:S02]  /*0f80*/  HADD2.F32 R61, -RZ, R4.H1_H1 ;  /* 0x30000004ff3d7230 */ /* 0x000fe40000004100 */
[----:B------:R-:W-:-:S04]  /*0f90*/  FADD.FTZ R47, R63, -R46 ;  /* 0x8000002e3f2f7221 */ /* 0x000fc80000010000 */
[----:B------:R-:W-:-:S05]  /*0fa0*/  FMUL.FTZ R47, R74, R47 ;  /* 0x0000002f4a2f7220 */ /* 0x000fca0000410000 */
[----:B------:R-:W-:-:S05]  /*0fb0*/  FSEL R47, R47, RZ, P1 ;  /* 0x000000ff2f2f7208 */ /* 0x000fca0000800000 */
[----:B------:R-:W-:Y:S01]  /*0fc0*/  FMUL.FTZ R46, R47, UR11 ;  /* 0x0000000b2f2e7c20 */ /* 0x000fe20008410000 */
[----:B-----5:R-:W-:-:S03]  /*0fd0*/  HADD2.F32 R47, -RZ, R56.H1_H1 ;  /* 0x30000038ff2f7230 */ /* 0x020fc60000004100 */
[C---:B------:R-:W-:Y:S02]  /*0fe0*/  FMUL.FTZ R61, R46.reuse, R61 ;  /* 0x0000003d2e3d7220 */ /* 0x040fe40000410000 */
[----:B------:R-:W-:-:S03]  /*0ff0*/  FFMA.FTZ R17, R46, R47, R17 ;  /* 0x0000002f2e117223 */ /* 0x000fc60000010011 */
[----:B------:R-:W-:-:S04]  /*1000*/  F2FP.F16.F32.PACK_AB R61, RZ, R61 ;  /* 0x0000003dff3d723e */ /* 0x000fc800000000ff */
[----:B------:R-:W-:-:S07]  /*1010*/  PRMT R40, R40, 0x5410, R61 ;  /* 0x0000541028287816 */ /* 0x000fce000000003d */
.L_x_751:
[----:B------:R-:W-:Y:S05]  /*1020*/  BSYNC.RECONVERGENT B3 ;  /* 0x0000000000037941 */ /* 0x000fea0003800200 */
.L_x_750:
        /* <DEDUP_REMOVED lines=14> */
.L_x_753:
[----:B------:R-:W-:Y:S05]  /*1110*/  BSYNC.RECONVERGENT B3 ;  /* 0x0000000000037941 */ /* 0x000fea0003800200 */
.L_x_752:
        /* <DEDUP_REMOVED lines=14> */
.L_x_755:
[----:B------:R-:W-:Y:S05]  /*1200*/  BSYNC.RECONVERGENT B3 ;  /* 0x0000000000037941 */ /* 0x000fea0003800200 */
.L_x_754:
        /* <DEDUP_REMOVED lines=14> */
.L_x_757:
[----:B------:R-:W-:Y:S05]  /*12f0*/  BSYNC.RECONVERGENT B3 ;  /* 0x0000000000037941 */ /* 0x000fea0003800200 */
.L_x_756:
        /* <DEDUP_REMOVED lines=14> */
.L_x_759:
[----:B------:R-:W-:Y:S05]  /*13e0*/  BSYNC.RECONVERGENT B3 ;  /* 0x0000000000037941 */ /* 0x000fea0003800200 */
.L_x_758:
        /* <DEDUP_REMOVED lines=14> */
.L_x_761:
[----:B------:R-:W-:Y:S05]  /*14d0*/  BSYNC.RECONVERGENT B3 ;  /* 0x0000000000037941 */ /* 0x000fea0003800200 */
.L_x_760:
[----:B------:R-:W-:Y:S05]  /*14e0*/  @!P2 BRA `(.L_x_762) ;  /* 0x0000001000fca947 */ /* 0x000fea0003800000 */
[----:B------:R-:W-:Y:S01]  /*14f0*/  FFMA.FTZ R60, R72, R49, R60 ;  /* 0x00000031483c7223 */ /* 0x000fe2000001003c */
[----:B------:R-:W-:-:S03]  /*1500*/  ISETP.GT.AND P1, PT, R48, RZ, PT ;  /* 0x000000ff3000720c */ /* 0x000fc60003f24270 */
[----:B------:R-:W-:-:S04]  /*1510*/  FADD.FTZ R47, R75, -R60 ;  /* 0x8000003c4b2f7221 */ /* 0x000fc80000010000 */
[----:B------:R-:W-:-:S05]  /*1520*/  FMUL.FTZ R47, R74, R47 ;  /* 0x0000002f4a2f7220 */ /* 0x000fca0000410000 */
[----:B------:R-:W-:Y:S01]  /*1530*/  FSEL R46, R47, RZ, P1 ;  /* 0x000000ff2f2e7208 */ /* 0x000fe20000800000 */
[----:B------:R-:W-:-:S04]  /*1540*/  HADD2.F32 R47, -RZ, R7.H1_H1 ;  /* 0x30000007ff2f7230 */ /* 0x000fc80000004100 */
[----:B------:R-:W-:-:S04]  /*1550*/  FMUL.FTZ R46, R46, UR11 ;  /* 0x0000000b2e2e7c20 */ /* 0x000fc80008410000 */
[----:B------:R-:W-:Y:S01]  /*1560*/  FMUL.FTZ R48, R46, R47 ;  /* 0x0000002f2e307220 */ /* 0x000fe20000410000 */
[----:B-----5:R-:W-:-:S04]  /*1570*/  HADD2.F32 R47, -RZ, R59.H1_H1 ;  /* 0x3000003bff2f7230 */ /* 0x020fc80000004100 */
[----:B------:R-:W-:Y:S01]  /*1580*/  F2FP.F16.F32.PACK_AB R48, RZ, R48 ;  /* 0x00000030ff30723e */ /* 0x000fe200000000ff */
[----:B------:R-:W-:-:S03]  /*1590*/  FFMA.FTZ R23, R46, R47, R23 ;  /* 0x0000002f2e177223 */ /* 0x000fc60000010017 */
[----:B------:R-:W-:Y:S01]  /*15a0*/  PRMT R43, R43, 0x5410, R48 ;  /* 0x000054102b2b7816 */ /* 0x000fe20000000030 */
[----:B------:R-:W-:Y:S06]  /*15b0*/  BRA `(.L_x_762) ;  /* 0x0000001000c87947 */ /* 0x000fec0003800000 */
.L_x_747:
[----:B------:R-:W0:Y:S01]  /*15c0*/  @P2 LDC R35, c[0x0][0x40c] ;  /* 0x00010300ff232b82 */ /* 0x000e220000000800 */
        /* <DEDUP_REMOVED lines=10> */
[----:B------:R-:W1:Y:S01]  /*1670*/  @P2 LDC R84, c[0x0][0x40c] ;  /* 0x00010300ff542b82 */ /* 0x000e620000000800 */
[----:B------:R-:W-:Y:S01]  /*1680*/  FADD.FTZ R83, R67, -R34 ;  /* 0x8000002243537221 */ /* 0x000fe20000010000 */
[----:B------:R-:W-:Y:S01]  /*1690*/  FMUL.FTZ R32, R74, R49 ;  /* 0x000000314a207220 */ /* 0x000fe20000410000 */
[----:B------:R-:W-:Y:S01]  /*16a0*/  ISETP.GT.AND P1, PT, R48, RZ, PT ;  /* 0x000000ff3000720c */ /* 0x000fe20003f24270 */
[----:B------:R-:W-:Y:S01]  /*16b0*/  FADD.FTZ R87, R70, -R87 ;  /* 0x8000005746577221 */ /* 0x000fe20000010000 */
[----:B------:R-:W-:Y:S01]  /*16c0*/  FMUL.FTZ R83, R74, R83 ;  /* 0x000000534a537220 */ /* 0x000fe20000410000 */
[----:B------:R-:W-:Y:S01]  /*16d0*/  FADD.FTZ R81, R62, -R81 ;  /* 0x800000513e517221 */ /* 0x000fe20000010000 */
[----:B------:R-:W-:Y:S01]  /*16e0*/  FADD.FTZ R49, R66, -R85 ;  /* 0x8000005542317221 */ /* 0x000fe20000010000 */
[----:B------:R-:W-:Y:S01]  /*16f0*/  FSEL R32, R32, RZ, P1 ;  /* 0x000000ff20207208 */ /* 0x000fe20000800000 */
[----:B------:R-:W-:Y:S01]  /*1700*/  FADD.FTZ R85, R71, -R46 ;  /* 0x8000002e47557221 */ /* 0x000fe20000010000 */
[----:B------:R-:W2:Y:S01]  /*1710*/  @P2 LDC R48, c[0x0][0x40c] ;  /* 0x00010300ff302b82 */ /* 0x000ea20000000800 */
[C---:B------:R-:W-:Y:S01]  /*1720*/  FMUL.FTZ R46, R74.reuse, R87 ;  /* 0x000000574a2e7220 */ /* 0x040fe20000410000 */
[C---:B------:R-:W-:Y:S01]  /*1730*/  FMUL.FTZ R81, R74.reuse, R81 ;  /* 0x000000514a517220 */ /* 0x040fe20000410000 */
[----:B------:R-:W-:Y:S01]  /*1740*/  FMUL.FTZ R34, R74, R49 ;  /* 0x000000314a227220 */ /* 0x000fe20000410000 */
[----:B------:R-:W-:Y:S01]  /*1750*/  FSEL R87, R83, RZ, P1 ;  /* 0x000000ff53577208 */ /* 0x000fe20000800000 */
[----:B0-----:R-:W-:Y:S01]  /*1760*/  @P2 FMUL.FTZ R49, R32, R35 ;  /* 0x0000002320312220 */ /* 0x001fe20000410000 */
[C---:B------:R-:W-:Y:S01]  /*1770*/  FMUL.FTZ R35, R74.reuse, R85 ;  /* 0x000000554a237220 */ /* 0x040fe20000410000 */
[----:B-----5:R-:W-:Y:S01]  /*1780*/  @P2 HADD2.F32 R33, -RZ, R56.H0_H0 ;  /* 0x20000038ff212230 */ /* 0x020fe20000004100 */
[----:B------:R-:W0:Y:S01]  /*1790*/  @P2 LDC R47, c[0x0][0x40c] ;  /* 0x00010300ff2f2b82 */ /* 0x000e220000000800 */
[----:B------:R-:W-:Y:S01]  /*17a0*/  FMUL.FTZ R61, R74, R61 ;  /* 0x0000003d4a3d7220 */ /* 0x000fe20000410000 */
[----:B------:R-:W-:Y:S01]  /*17b0*/  FSEL R82, R81, RZ, P1 ;  /* 0x000000ff51527208 */ /* 0x000fe20000800000 */
[----:B------:R-:W-:-:S02]  /*17c0*/  @P2 HADD2.F32 R78, -RZ, R4.H0_H0 ;  /* 0x20000004ff4e2230 */ /* 0x000fc40000004100 */
[-C--:B------:R-:W-:Y:S01]  /*17d0*/  @P2 FFMA.FTZ R16, R33, R49.reuse, R16 ;  /* 0x0000003121102223 */ /* 0x080fe20000010010 */
[----:B------:R-:W-:Y:S01]  /*17e0*/  @P2 HADD2.F32 R86, -RZ, R56.H1_H1 ;  /* 0x30000038ff562230 */ /* 0x000fe20000004100 */
[----:B------:R-:W-:Y:S01]  /*17f0*/  FSEL R33, R61, RZ, P1 ;  /* 0x000000ff3d217208 */ /* 0x000fe20000800000 */
[----:B------:R-:W-:Y:S01]  /*1800*/  FADD.FTZ R89, R75, -R60 ;  /* 0x8000003c4b597221 */ /* 0x000fe20000010000 */
[----:B------:R-:W3:Y:S01]  /*1810*/  @P2 LDC R83, c[0x0][0x40c] ;  /* 0x00010300ff532b82 */ /* 0x000ee20000000800 */
[----:B------:R-:W-:Y:S01]  /*1820*/  @P2 FMUL.FTZ R78, R78, R49 ;  /* 0x000000314e4e2220 */ /* 0x000fe20000410000 */
[----:B------:R-:W-:Y:S02]  /*1830*/  @P2 HADD2.F32 R49, -RZ, R4.H1_H1 ;  /* 0x30000004ff312230 */ /* 0x000fe40000004100 */
[C---:B-1----:R-:W-:Y:S01]  /*1840*/  @P2 FMUL.FTZ R84, R33.reuse, R84 ;  /* 0x0000005421542220 */ /* 0x042fe20000410000 */
[----:B------:R-:W-:Y:S01]  /*1850*/  F2FP.F16.F32.PACK_AB R32, R33, R32 ;  /* 0x000000202120723e */ /* 0x000fe200000000ff */
[--C-:B------:R-:W-:Y:S01]  /*1860*/  @P2 HADD2.F32 R60, -RZ, R5.reuse.H0_H0 ;  /* 0x20000005ff3c2230 */ /* 0x100fe20000004100 */
[----:B------:R-:W-:Y:S01]  /*1870*/  FSEL R34, R34, RZ, P1 ;  /* 0x000000ff22227208 */ /* 0x000fe20000800000 */
[-C--:B------:R-:W-:Y:S01]  /*1880*/  @P2 FMUL.FTZ R49, R49, R84.reuse ;  /* 0x0000005431312220 */ /* 0x080fe20000410000 */
[----:B------:R-:W1:Y:S01]  /*1890*/  @P2 LDC R85, c[0x0][0x40c] ;  /* 0x00010300ff552b82 */ /* 0x000e620000000800 */
[----:B------:R-:W-:Y:S01]  /*18a0*/  @P2 FFMA.FTZ R17, R86, R84, R17 ;  /* 0x0000005456112223 */ /* 0x000fe20000010011 */
[----:B------:R-:W-:Y:S01]  /*18b0*/  FSEL R84, R35, RZ, P1 ;  /* 0x000000ff23547208 */ /* 0x000fe20000800000 */
[C---:B--2---:R-:W-:Y:S01]  /*18c0*/  @P2 FMUL.FTZ R48, R87.reuse, R48 ;  /* 0x0000003057302220 */ /* 0x044fe20000410000 */
[----:B------:R-:W-:Y:S01]  /*18d0*/  F2FP.F16.F32.PACK_AB R33, R87, R82 ;  /* 0x000000525721723e */ /* 0x000fe200000000ff */
[--C-:B------:R-:W-:Y:S01]  /*18e0*/  @P2 HADD2.F32 R87, -RZ, R6.reuse.H1_H1 ;  /* 0x30000006ff572230 */ /* 0x100fe20000004100 */
[----:B------:R-:W-:Y:S01]  /*18f0*/  FSEL R46, R46, RZ, P1 ;  /* 0x000000ff2e2e7208 */ /* 0x000fe20000800000 */
[----:B------:R-:W-:Y:S01]  /*1900*/  @P2 HADD2.F32 R86, -RZ, R6.H0_H0 ;  /* 0x20000006ff562230 */ /* 0x000fe20000004100 */
[----:B------:R-:W2:Y:S01]  /*1910*/  @P2 LDC R81, c[0x0][0x40c] ;  /* 0x00010300ff512b82 */ /* 0x000ea20000000800 */
[----:B0-----:R-:W-:Y:S01]  /*1920*/  @P2 FMUL.FTZ R47, R82, R47 ;  /* 0x0000002f522f2220 */ /* 0x001fe20000410000 */
[----:B------:R-:W-:Y:S01]  /*1930*/  @P2 F2FP.F16.F32.PACK_AB R78, RZ, R78 ;  /* 0x0000004eff4e223e */ /* 0x000fe200000000ff */
[----:B------:R-:W-:Y:S01]  /*1940*/  FMUL.FTZ R74, R74, R89 ;  /* 0x000000594a4a7220 */ /* 0x000fe20000410000 */
[----:B------:R-:W-:-:S02]  /*1950*/  @P2 HADD2.F32 R89, -RZ, R5.H1_H1 ;  /* 0x30000005ff592230 */ /* 0x000fc40000004100 */
[----:B------:R-:W-:Y:S01]  /*1960*/  @P2 FMUL.FTZ R61, R60, R47 ;  /* 0x0000002f3c3d2220 */ /* 0x000fe20000410000 */
[----:B------:R-:W-:Y:S01]  /*1970*/  @P2 PRMT R40, R78, 0x7610, R40 ;  /* 0x000076104e282816 */ /* 0x000fe20000000028 */
[----:B---3--:R-:W-:Y:S01]  /*1980*/  @P2 FMUL.FTZ R82, R84, R83 ;  /* 0x0000005354522220 */ /* 0x008fe20000410000 */
[----:B------:R-:W-:Y:S01]  /*1990*/  @P2 F2FP.F16.F32.PACK_AB R49, RZ, R49 ;  /* 0x00000031ff31223e */ /* 0x000fe200000000ff */
[----:B------:R-:W-:Y:S01]  /*19a0*/  @P2 FMUL.FTZ R60, R89, R48 ;  /* 0x00000030593c2220 */ /* 0x000fe20000410000 */
[----:B------:R-:W-:Y:S01]  /*19b0*/  @P2 F2FP.F16.F32.PACK_AB R61, RZ, R61 ;  /* 0x0000003dff3d223e */ /* 0x000fe200000000ff */
[----:B------:R-:W-:Y:S01]  /*19c0*/  @P2 FMUL.FTZ R83, R87, R82 ;  /* 0x0000005257532220 */ /* 0x000fe20000410000 */
[----:B------:R-:W-:Y:S01]  /*19d0*/  @P2 HADD2.F32 R87, -RZ, R57.H0_H0 ;  /* 0x20000039ff572230 */ /* 0x000fe20000004100 */
[----:B------:R-:W-:Y:S01]  /*19e0*/  @P2 PRMT R40, R40, 0x5410, R49 ;  /* 0x0000541028282816 */ /* 0x000fe20000000031 */
[----:B------:R-:W-:Y:S02]  /*19f0*/  @P2 HADD2.F32 R49, -RZ, R59.H0_H0 ;  /* 0x2000003bff312230 */ /* 0x000fe40000004100 */
[----:B-1----:R-:W-:Y:S01]  /*1a00*/  @P2 FMUL.FTZ R85, R34, R85 ;  /* 0x0000005522552220 */ /* 0x002fe20000410000 */
[----:B------:R-:W-:Y:S01]  /*1a10*/  F2FP.F16.F32.PACK_AB R34, R84, R34 ;  /* 0x000000225422723e */ /* 0x000fe200000000ff */
[----:B------:R-:W-:-:S02]  /*1a20*/  @P2 HADD2.F32 R84, -RZ, R7.H0_H0 ;  /* 0x20000007ff542230 */ /* 0x000fc40000004100 */
[----:B------:R-:W-:Y:S01]  /*1a30*/  @P2 FFMA.FTZ R18, R87, R47, R18 ;  /* 0x0000002f57122223 */ /* 0x000fe20000010012 */
[----:B------:R-:W-:Y:S01]  /*1a40*/  @P2 FMUL.FTZ R35, R86, R85 ;  /* 0x0000005556232220 */ /* 0x000fe20000410000 */
[----:B------:R-:W-:Y:S01]  /*1a50*/  @P2 HADD2.F32 R47, -RZ, R58.H0_H0 ;  /* 0x2000003aff2f2230 */ /* 0x000fe20000004100 */
[----:B------:R-:W-:Y:S01]  /*1a60*/  @P2 F2FP.F16.F32.PACK_AB R60, RZ, R60 ;  /* 0x0000003cff3c223e */ /* 0x000fe200000000ff */
[----:B--2---:R-:W-:Y:S02]  /*1a70*/  @P2 FMUL.FTZ R81, R46, R81 ;  /* 0x000000512e512220 */ /* 0x004fe40000410000 */
[----:B------:R-:W-:Y:S01]  /*1a80*/  @P2 F2FP.F16.F32.PACK_AB R35, RZ, R35 ;  /* 0x00000023ff23223e */ /* 0x000fe200000000ff */
[----:B------:R-:W-:Y:S01]  /*1a90*/  @P2 FFMA.FTZ R20, R47, R85, R20 ;  /* 0x000000552f142223 */ /* 0x000fe20000010014 */
[----:B------:R-:W-:Y:S01]  /*1aa0*/  @P2 F2FP.F16.F32.PACK_AB R83, RZ, R83 ;  /* 0x00000053ff53223e */ /* 0x000fe200000000ff */
[-C--:B------:R-:W-:Y:S01]  /*1ab0*/  @P2 FMUL.FTZ R78, R84, R81.reuse ;  /* 0x00000051544e2220 */ /* 0x080fe20000410000 */
[----:B------:R-:W-:Y:S01]  /*1ac0*/  @P2 HADD2.F32 R84, -RZ, R57.H1_H1 ;  /* 0x30000039ff542230 */ /* 0x000fe20000004100 */
[----:B------:R-:W-:Y:S01]  /*1ad0*/  @P2 PRMT R41, R61, 0x7610, R41 ;  /* 0x000076103d292816 */ /* 0x000fe20000000029 */
[----:B------:R-:W-:Y:S01]  /*1ae0*/  @P2 FFMA.FTZ R22, R49, R81, R22 ;  /* 0x0000005131162223 */ /* 0x000fe20000010016 */
[----:B------:R-:W-:-:S02]  /*1af0*/  FSEL R47, R74, RZ, P1 ;  /* 0x000000ff4a2f7208 */ /* 0x000fc40000800000 */
[----:B------:R-:W-:Y:S01]  /*1b00*/  @P2 FFMA.FTZ R19, R84, R48, R19 ;  /* 0x0000003054132223 */ /* 0x000fe20000010013 */
[----:B------:R-:W-:Y:S01]  /*1b10*/  @P2 HADD2.F32 R48, -RZ, R58.H1_H1 ;  /* 0x3000003aff302230 */ /* 0x000fe20000004100 */
[----:B------:R-:W-:Y:S02]  /*1b20*/  @P2 F2FP.F16.F32.PACK_AB R78, RZ, R78 ;  /* 0x0000004eff4e223e */ /* 0x000fe400000000ff */
[----:B------:R-:W-:Y:S02]  /*1b30*/  @P2 PRMT R42, R35, 0x7610, R42 ;  /* 0x00007610232a2816 */ /* 0x000fe4000000002a */
[----:B------:R-:W-:Y:S01]  /*1b40*/  @P2 PRMT R41, R41, 0x5410, R60 ;  /* 0x0000541029292816 */ /* 0x000fe2000000003c */
[----:B------:R-:W-:Y:S01]  /*1b50*/  @P2 FFMA.FTZ R21, R48, R82, R21 ;  /* 0x0000005230152223 */ /* 0x000fe20000010015 */
[----:B------:R-:W-:Y:S02]  /*1b60*/  F2FP.F16.F32.PACK_AB R35, R47, R46 ;  /* 0x0000002e2f23723e */ /* 0x000fe400000000ff */
[----:B------:R-:W-:-:S02]  /*1b70*/  @P2 PRMT R42, R42, 0x5410, R83 ;  /* 0x000054102a2a2816 */ /* 0x000fc40000000053 */
[----:B------:R-:W-:Y:S01]  /*1b80*/  @P2 PRMT R43, R78, 0x7610, R43 ;  /* 0x000076104e2b2816 */ /* 0x000fe2000000002b */
[----:B------:R-:W-:Y:S06]  /*1b90*/  @!P2 BRA `(.L_x_762) ;  /* 0x0000000c0050a947 */ /* 0x000fec0003800000 */
[----:B------:R-:W-:Y:S02]  /*1ba0*/  HADD2.F32 R49, -RZ, R7.H1_H1 ;  /* 0x30000007ff317230 */ /* 0x000fe40000004100 */
[----:B------:R-:W-:Y:S01]  /*1bb0*/  FMUL.FTZ R46, R47, UR11 ;  /* 0x0000000b2f2e7c20 */ /* 0x000fe20008410000 */
[----:B------:R-:W-:-:S03]  /*1bc0*/  HADD2.F32 R48, -RZ, R59.H1_H1 ;  /* 0x3000003bff307230 */ /* 0x000fc60000004100 */
[-C--:B------:R-:W-:Y:S02]  /*1bd0*/  FMUL.FTZ R47, R49, R46.reuse ;  /* 0x0000002e312f7220 */ /* 0x080fe40000410000 */
[----:B------:R-:W-:-:S03]  /*1be0*/  FFMA.FTZ R23, R48, R46, R23 ;  /* 0x0000002e30177223 */ /* 0x000fc60000010017 */
[----:B------:R-:W-:-:S04]  /*1bf0*/  F2FP.F16.F32.PACK_AB R47, RZ, R47 ;  /* 0x0000002fff2f723e */ /* 0x000fc800000000ff */
[----:B------:R-:W-:Y:S01]  /*1c00*/  PRMT R43, R43, 0x5410, R47 ;  /* 0x000054102b2b7816 */ /* 0x000fe2000000002f */
[----:B------:R-:W-:Y:S06]  /*1c10*/  BRA `(.L_x_762) ;  /* 0x0000000c00307947 */ /* 0x000fec0003800000 */
.L_x_746:
[----:B0-----:R-:W-:Y:S02]  /*1c20*/  MOV R80, UR20 ;  /* 0x0000001400507c02 */ /* 0x001fe40008000f00 */
[----:B------:R-:W-:Y:S02]  /*1c30*/  MOV R79, UR21 ;  /* 0x00000015004f7c02 */ /* 0x000fe40008000f00 */
[----:B------:R-:W-:-:S04]  /*1c40*/  ISETP.NE.U32.AND P1, PT, R80, RZ, PT ;  /* 0x000000ff5000720c */ /* 0x000fc80003f25070 */
[----:B------:R-:W-:-:S13]  /*1c50*/  ISETP.NE.AND.EX P1, PT, R79, RZ, PT, P1 ;  /* 0x000000ff4f00720c */ /* 0x000fda0003f25310 */
[----:B------:R-:W-:Y:S05]  /*1c60*/  @P1 BRA `(.L_x_763) ;  /* 0x0000000400881947 */ /* 0x000fea0003800000 */
[----:B------:R-:W-:Y:S01]  /*1c70*/  ISETP.GT.AND P1, PT, R48, RZ, PT ;  /* 0x000000ff3000720c */ /* 0x000fe20003f24270 */
[----:B------:R-:W0:Y:S01]  /*1c80*/  @P2 LDC R46, c[0x0][0x40c] ;  /* 0x00010300ff2e2b82 */ /* 0x000e220000000800 */
[--C-:B------:R-:W-:Y:S02]  /*1c90*/  HADD2.F32 R87, -RZ, R36.reuse.H0_H0 ;  /* 0x20000024ff577230 */ /* 0x100fe40000004100 */
[----:B------:R-:W-:Y:S02]  /*1ca0*/  HADD2.F32 R83, -RZ, R36.H1_H1 ;  /* 0x30000024ff537230 */ /* 0x000fe40000004100 */
[--C-:B------:R-:W-:Y:S02]  /*1cb0*/  HADD2.F32 R85, -RZ, R37.reuse.H0_H0 ;  /* 0x20000025ff557230 */ /* 0x100fe40000004100 */
[----:B------:R-:W-:Y:S01]  /*1cc0*/  HADD2.F32 R81, -RZ, R37.H1_H1 ;  /* 0x30000025ff517230 */ /* 0x000fe20000004100 */
[----:B------:R-:W1:Y:S04]  /*1cd0*/  @P2 LDC R48, c[0x0][0x40c] ;  /* 0x00010300ff302b82 */ /* 0x000e680000000800 */
[-CC-:B------:R-:W-:Y:S01]  /*1ce0*/  @P1 FFMA.FTZ R47, R3, R49.reuse, R60.reuse ;  /* 0x00000031032f1223 */ /* 0x180fe2000001003c */
[-CC-:B------:R-:W-:Y:S01]  /*1cf0*/  @P1 FFMA.FTZ R78, R50, R49.reuse, R60.reuse ;  /* 0x00000031324e1223 */ /* 0x180fe2000001003c */
[-CC-:B------:R-:W-:Y:S01]  /*1d00*/  @P1 FFMA.FTZ R61, R65, R49.reuse, R60.reuse ;  /* 0x00000031413d1223 */ /* 0x180fe2000001003c */
[----:B------:R-:W-:Y:S01]  /*1d10*/  @P1 FFMA.FTZ R84, R64, R49, R60 ;  /* 0x0000003140541223 */ /* 0x000fe2000001003c */
[----:B------:R-:W-:Y:S01]  /*1d20*/  @P1 FADD.FTZ R47, R2, -R47 ;  /* 0x8000002f022f1221 */ /* 0x000fe20000010000 */
[----:B------:R-:W-:Y:S01]  /*1d30*/  @P1 FADD.FTZ R78, R63, -R78 ;  /* 0x8000004e3f4e1221 */ /* 0x000fe20000010000 */
[----:B------:R-:W-:Y:S01]  /*1d40*/  @P1 FADD.FTZ R82, R62, -R61 ;  /* 0x8000003d3e521221 */ /* 0x000fe20000010000 */
[----:B------:R-:W-:-:S02]  /*1d50*/  HADD2.F32 R61, -RZ, R38.H0_H0 ;  /* 0x20000026ff3d7230 */ /* 0x000fc40000004100 */
[C---:B------:R-:W-:Y:S01]  /*1d60*/  @P1 FFMA.FTZ R87, R74.reuse, R47, R87 ;  /* 0x0000002f4a571223 */ /* 0x040fe20000010057 */
[-CC-:B------:R-:W-:Y:S01]  /*1d70*/  @P1 FFMA.FTZ R47, R69, R49.reuse, R60.reuse ;  /* 0x00000031452f1223 */ /* 0x180fe2000001003c */
[C---:B------:R-:W-:Y:S01]  /*1d80*/  @P1 FFMA.FTZ R83, R74.reuse, R78, R83 ;  /* 0x0000004e4a531223 */ /* 0x040fe20000010053 */
[----:B------:R-:W-:Y:S01]  /*1d90*/  @P1 FFMA.FTZ R85, R74, R82, R85 ;  /* 0x000000524a551223 */ /* 0x000fe20000010055 */
[----:B------:R-:W-:Y:S01]  /*1da0*/  @P1 FFMA.FTZ R82, R68, R49, R60 ;  /* 0x0000003144521223 */ /* 0x000fe2000001003c */
[----:B------:R-:W-:Y:S01]  /*1db0*/  @P1 FADD.FTZ R78, R66, -R47 ;  /* 0x8000002f424e1221 */ /* 0x000fe20000010000 */
[----:B------:R-:W-:Y:S02]  /*1dc0*/  HADD2.F32 R47, -RZ, R38.H1_H1 ;  /* 0x30000026ff2f7230 */ /* 0x000fe40000004100 */
[----:B------:R-:W-:Y:S01]  /*1dd0*/  @P1 FADD.FTZ R84, R67, -R84 ;  /* 0x8000005443541221 */ /* 0x000fe20000010000 */
[----:B------:R-:W-:Y:S01]  /*1de0*/  @P1 FADD.FTZ R82, R71, -R82 ;  /* 0x8000005247521221 */ /* 0x000fe20000010000 */
[----:B------:R-:W-:Y:S01]  /*1df0*/  @P1 FFMA.FTZ R61, R74, R78, R61 ;  /* 0x0000004e4a3d1223 */ /* 0x000fe2000001003d */
[----:B-----5:R-:W-:-:S02]  /*1e00*/  @P2 HADD2.F32 R78, -RZ, R56.H1_H1 ;  /* 0x30000038ff4e2230 */ /* 0x020fc40000004100 */
[C---:B------:R-:W-:Y:S01]  /*1e10*/  @P1 FFMA.FTZ R81, R74.reuse, R84, R81 ;  /* 0x000000544a511223 */ /* 0x040fe20000010051 */
[----:B-1----:R-:W-:Y:S01]  /*1e20*/  @P2 FMUL.FTZ R87, R87, R48 ;  /* 0x0000003057572220 */ /* 0x002fe20000410000 */
[----:B0-----:R-:W-:Y:S01]  /*1e30*/  @P2 FMUL.FTZ R48, R83, R46 ;  /* 0x0000002e53302220 */ /* 0x001fe20000410000 */
[----:B------:R-:W-:Y:S02]  /*1e40*/  @P2 HADD2.F32 R83, -RZ, R56.H0_H0 ;  /* 0x20000038ff532230 */ /* 0x000fe40000004100 */
[----:B------:R-:W-:Y:S01]  /*1e50*/  @P1 FFMA.FTZ R47, R74, R82, R47 ;  /* 0x000000524a2f1223 */ /* 0x000fe2000001002f */
[--C-:B------:R-:W-:Y:S02]  /*1e60*/  @P2 HADD2.F32 R46, -RZ, R4.reuse.H0_H0 ;  /* 0x20000004ff2e2230 */ /* 0x100fe40000004100 */
[----:B------:R-:W-:Y:S01]  /*1e70*/  @P2 FFMA.FTZ R17, R78, R48, R17 ;  /* 0x000000304e112223 */ /* 0x000fe20000010011 */
[----:B------:R-:W0:Y:S01]  /*1e80*/  @P2 LDC R82, c[0x0][0x40c] ;  /* 0x00010300ff522b82 */ /* 0x000e220000000800 */
[----:B------:R-:W-:Y:S01]  /*1e90*/  @P2 FFMA.FTZ R16, R83, R87, R16 ;  /* 0x0000005753102223 */ /* 0x000fe20000010010 */
[----:B------:R-:W-:-:S02]  /*1ea0*/  @P2 HADD2.F32 R83, -RZ, R4.H1_H1 ;  /* 0x30000004ff532230 */ /* 0x000fc40000004100 */
[----:B------:R-:W-:Y:S01]  /*1eb0*/  @P2 FMUL.FTZ R87, R46, R87 ;  /* 0x000000572e572220 */ /* 0x000fe20000410000 */
[----:B------:R-:W-:Y:S02]  /*1ec0*/  @P2 HADD2.F32 R84, -RZ, R5.H0_H0 ;  /* 0x20000005ff542230 */ /* 0x000fe40000004100 */
[----:B------:R-:W-:Y:S01]  /*1ed0*/  @P1 FFMA.FTZ R89, R73, R49, R60 ;  /* 0x0000003149591223 */ /* 0x000fe2000001003c */
[----:B------:R-:W-:Y:S01]  /*1ee0*/  @P2 FMUL.FTZ R48, R83, R48 ;  /* 0x0000003053302220 */ /* 0x000fe20000410000 */
[----:B------:R-:W1:Y:S01]  /*1ef0*/  @P2 LDC R78, c[0x0][0x40c] ;  /* 0x00010300ff4e2b82 */ /* 0x000e620000000800 */
[----:B------:R-:W-:Y:S01]  /*1f00*/  @P2 F2FP.F16.F32.PACK_AB R87, RZ, R87 ;  /* 0x00000057ff57223e */ /* 0x000fe200000000ff */
[----:B------:R-:W-:Y:S02]  /*1f10*/  HADD2.F32 R83, -RZ, R39.H0_H0 ;  /* 0x20000027ff537230 */ /* 0x000fe40000004100 */
[----:B------:R-:W-:Y:S01]  /*1f20*/  @P1 FADD.FTZ R89, R70, -R89 ;  /* 0x8000005946591221 */ /* 0x000fe20000010000 */
[----:B------:R-:W-:-:S02]  /*1f30*/  @P2 F2FP.F16.F32.PACK_AB R48, RZ, R48 ;  /* 0x00000030ff30223e */ /* 0x000fc400000000ff */
[----:B------:R-:W-:Y:S01]  /*1f40*/  @P2 PRMT R40, R87, 0x7610, R40 ;  /* 0x0000761057282816 */ /* 0x000fe20000000028 */
[----:B------:R-:W-:Y:S01]  /*1f50*/  @P2 HADD2.F32 R87, -RZ, R57.H0_H0 ;  /* 0x20000039ff572230 */ /* 0x000fe20000004100 */
[----:B------:R-:W2:Y:S01]  /*1f60*/  @P2 LDC R46, c[0x0][0x40c] ;  /* 0x00010300ff2e2b82 */ /* 0x000ea20000000800 */
[----:B------:R-:W-:Y:S01]  /*1f70*/  @P1 FFMA.FTZ R83, R74, R89, R83 ;  /* 0x000000594a531223 */ /* 0x000fe20000010053 */
[----:B------:R-:W-:-:S06]  /*1f80*/  @P2 PRMT R40, R40, 0x5410, R48 ;  /* 0x0000541028282816 */ /* 0x000fcc0000000030 */
[----:B------:R-:W3:Y:S01]  /*1f90*/  @P2 LDC R48, c[0x0][0x40c] ;  /* 0x00010300ff302b82 */ /* 0x000ee20000000800 */
[----:B0-----:R-:W-:Y:S01]  /*1fa0*/  @P2 FMUL.FTZ R61, R61, R82 ;  /* 0x000000523d3d2220 */ /* 0x001fe20000410000 */
[----:B------:R-:W-:Y:S02]  /*1fb0*/  @P2 HADD2.F32 R82, -RZ, R6.H0_H0 ;  /* 0x20000006ff522230 */ /* 0x000fe40000004100 */
[----:B-1----:R-:W-:-:S04]  /*1fc0*/  @P2 FMUL.FTZ R85, R85, R78 ;  /* 0x0000004e55552220 */ /* 0x002fc80000410000 */
[----:B------:R-:W0:Y:S01]  /*1fd0*/  @P2 LDC R78, c[0x0][0x40c] ;  /* 0x00010300ff4e2b82 */ /* 0x000e220000000800 */
[-C--:B------:R-:W-:Y:S01]  /*1fe0*/  @P2 FFMA.FTZ R18, R87, R85.reuse, R18 ;  /* 0x0000005557122223 */ /* 0x080fe20000010012 */
[----:B------:R-:W-:Y:S01]  /*1ff0*/  @P2 FMUL.FTZ R85, R84, R85 ;  /* 0x0000005554552220 */ /* 0x000fe20000410000 */
[----:B------:R-:W-:Y:S02]  /*2000*/  @P2 HADD2.F32 R87, -RZ, R6.H1_H1 ;  /* 0x30000006ff572230 */ /* 0x000fe40000004100 */
[----:B--2---:R-:W-:Y:S01]  /*2010*/  @P2 FMUL.FTZ R46, R81, R46 ;  /* 0x0000002e512e2220 */ /* 0x004fe20000410000 */
[----:B------:R-:W-:Y:S01]  /*2020*/  @P2 HADD2.F32 R81, -RZ, R5.H1_H1 ;  /* 0x30000005ff512230 */ /* 0x000fe20000004100 */
[----:B------:R-:W-:Y:S01]  /*2030*/  @P2 F2FP.F16.F32.PACK_AB R85, RZ, R85 ;  /* 0x00000055ff55223e */ /* 0x000fe200000000ff */
[----:B------:R-:W-:-:S03]  /*2040*/  @P2 HADD2.F32 R84, -RZ, R7.H0_H0 ;  /* 0x20000007ff542230 */ /* 0x000fc60000004100 */
[----:B------:R-:W-:Y:S01]  /*2050*/  @P2 FMUL.FTZ R81, R81, R46 ;  /* 0x0000002e51512220 */ /* 0x000fe20000410000 */
[----:B------:R-:W-:Y:S01]  /*2060*/  @P2 PRMT R41, R85, 0x7610, R41 ;  /* 0x0000761055292816 */ /* 0x000fe20000000029 */
[----:B---3--:R-:W-:Y:S01]  /*2070*/  @P2 FMUL.FTZ R48, R47, R48 ;  /* 0x000000302f302220 */ /* 0x008fe20000410000 */
[----:B------:R-:W-:Y:S01]  /*2080*/  @P2 FMUL.FTZ R47, R82, R61 ;  /* 0x0000003d522f2220 */ /* 0x000fe20000410000 */
[----:B------:R-:W-:Y:S01]  /*2090*/  @P2 HADD2.F32 R82, -RZ, R57.H1_H1 ;  /* 0x30000039ff522230 */ /* 0x000fe20000004100 */
[----:B------:R-:W-:Y:S01]  /*20a0*/  @P2 F2FP.F16.F32.PACK_AB R81, RZ, R81 ;  /* 0x00000051ff51223e */ /* 0x000fe200000000ff */
[--C-:B------:R-:W-:Y:S02]  /*20b0*/  @P2 HADD2.F32 R85, -RZ, R58.reuse.H0_H0 ;  /* 0x2000003aff552230 */ /* 0x100fe40000004100 */
[----:B------:R-:W-:Y:S01]  /*20c0*/  @P2 F2FP.F16.F32.PACK_AB R47, RZ, R47 ;  /* 0x0000002fff2f223e */ /* 0x000fe200000000ff */
[----:B------:R-:W-:Y:S01]  /*20d0*/  @P2 FFMA.FTZ R19, R82, R46, R19 ;  /* 0x0000002e52132223 */ /* 0x000fe20000010013 */
[----:B------:R-:W-:Y:S01]  /*20e0*/  @P2 PRMT R41, R41, 0x5410, R81 ;  /* 0x0000541029292816 */ /* 0x000fe20000000051 */
[----:B------:R-:W-:Y:S01]  /*20f0*/  @P2 FMUL.FTZ R81, R87, R48 ;  /* 0x0000003057512220 */ /* 0x000fe20000410000 */
[----:B0-----:R-:W-:Y:S01]  /*2100*/  @P2 FMUL.FTZ R83, R83, R78 ;  /* 0x0000004e53532220 */ /* 0x001fe20000410000 */
[----:B------:R-:W-:Y:S01]  /*2110*/  @P2 HADD2.F32 R46, -RZ, R58.H1_H1 ;  /* 0x3000003aff2e2230 */ /* 0x000fe20000004100 */
[----:B------:R-:W-:Y:S01]  /*2120*/  @P2 PRMT R42, R47, 0x7610, R42 ;  /* 0x000076102f2a2816 */ /* 0x000fe2000000002a */
[----:B------:R-:W-:-:S02]  /*2130*/  @P2 HADD2.F32 R87, -RZ, R59.H0_H0 ;  /* 0x2000003bff572230 */ /* 0x000fc40000004100 */
[----:B------:R-:W-:Y:S01]  /*2140*/  @P2 FMUL.FTZ R78, R84, R83 ;  /* 0x00000053544e2220 */ /* 0x000fe20000410000 */
[----:B------:R-:W-:Y:S01]  /*2150*/  @P2 F2FP.F16.F32.PACK_AB R81, RZ, R81 ;  /* 0x00000051ff51223e */ /* 0x000fe200000000ff */
[----:B------:R-:W-:Y:S01]  /*2160*/  @P2 FFMA.FTZ R20, R85, R61, R20 ;  /* 0x0000003d55142223 */ /* 0x000fe20000010014 */
[----:B------:R-:W-:Y:S01]  /*2170*/  @P2 FFMA.FTZ R21, R46, R48, R21 ;  /* 0x000000302e152223 */ /* 0x000fe20000010015 */
[----:B------:R-:W-:Y:S01]  /*2180*/  @P2 FFMA.FTZ R22, R87, R83, R22 ;  /* 0x0000005357162223 */ /* 0x000fe20000010016 */
[----:B------:R-:W-:Y:S02]  /*2190*/  @P2 F2FP.F16.F32.PACK_AB R78, RZ, R78 ;  /* 0x0000004eff4e223e */ /* 0x000fe400000000ff */
[----:B------:R-:W-:Y:S02]  /*21a0*/  @P2 PRMT R42, R42, 0x5410, R81 ;  /* 0x000054102a2a2816 */ /* 0x000fe40000000051 */
[----:B------:R-:W-:Y:S01]  /*21b0*/  @P2 PRMT R43, R78, 0x7610, R43 ;  /* 0x000076104e2b2816 */ /* 0x000fe2000000002b */
[----:B------:R-:W-:Y:S06]  /*21c0*/  @!P2 BRA `(.L_x_762) ;  /* 0x0000000400c4a947 */ /* 0x000fec0003800000 */
[----:B------:R-:W-:Y:S01]  /*21d0*/  @P1 FFMA.FTZ R60, R72, R49, R60 ;  /* 0x00000031483c1223 */ /* 0x000fe2000001003c */
[----:B------:R-:W-:Y:S02]  /*21e0*/  HADD2.F32 R47, -RZ, R39.H1_H1 ;  /* 0x30000027ff2f7230 */ /* 0x000fe40000004100 */
[----:B------:R-:W-:Y:S02]  /*21f0*/  HADD2.F32 R49, -RZ, R7.H1_H1 ;  /* 0x30000007ff317230 */ /* 0x000fe40000004100 */
[----:B------:R-:W-:Y:S01]  /*2200*/  @P1 FADD.FTZ R60, R75, -R60 ;  /* 0x8000003c4b3c1221 */ /* 0x000fe20000010000 */
[----:B------:R-:W-:-:S03]  /*2210*/  HADD2.F32 R48, -RZ, R59.H1_H1 ;  /* 0x3000003bff307230 */ /* 0x000fc60000004100 */
[----:B------:R-:W-:-:S04]  /*2220*/  @P1 FFMA.FTZ R47, R74, R60, R47 ;  /* 0x0000003c4a2f1223 */ /* 0x000fc8000001002f */
[----:B------:R-:W-:-:S04]  /*2230*/  FMUL.FTZ R46, R47, UR11 ;  /* 0x0000000b2f2e7c20 */ /* 0x000fc80008410000 */
[-C--:B------:R-:W-:Y:S01]  /*2240*/  FMUL.FTZ R47, R49, R46.reuse ;  /* 0x0000002e312f7220 */ /* 0x080fe20000410000 */
[----:B------:R-:W-:-:S04]  /*2250*/  FFMA.FTZ R23, R48, R46, R23 ;  /* 0x0000002e30177223 */ /* 0x000fc80000010017 */
[----:B------:R-:W-:-:S04]  /*2260*/  F2FP.F16.F32.PACK_AB R47, RZ, R47 ;  /* 0x0000002fff2f723e */ /* 0x000fc800000000ff */
[----:B------:R-:W-:Y:S01]  /*2270*/  PRMT R43, R43, 0x5410, R47 ;  /* 0x000054102b2b7816 */ /* 0x000fe2000000002f */
[----:B------:R-:W-:Y:S06]  /*2280*/  BRA `(.L_x_762) ;  /* 0x0000000400947947 */ /* 0x000fec0003800000 */
.L_x_763:
[----:B------:R-:W-:Y:S01]  /*2290*/  ISETP.GT.AND P1, PT, R48, RZ, PT ;  /* 0x000000ff3000720c */ /* 0x000fe20003f24270 */
[----:B------:R-:W0:Y:S01]  /*22a0*/  @P2 LDC R78, c[0x0][0x40c] ;  /* 0x00010300ff4e2b82 */ /* 0x000e220000000800 */
[----:B------:R-:W-:Y:S01]  /*22b0*/  @P3 FFMA.FTZ R35, R3, R49, R60 ;  /* 0x0000003103233223 */ /* 0x000fe2000001003c */
[--C-:B------:R-:W-:Y:S02]  /*22c0*/  HADD2.F32 R81, -RZ, R36.reuse.H1_H1 ;  /* 0x30000024ff517230 */ /* 0x100fe40000004100 */
[----:B------:R-:W-:Y:S02]  /*22d0*/  HADD2.F32 R33, -RZ, R36.H0_H0 ;  /* 0x20000024ff217230 */ /* 0x000fe40000004100 */
[----:B------:R-:W-:Y:S01]  /*22e0*/  @P3 FADD.FTZ R35, R2, -R35 ;  /* 0x8000002302233221 */ /* 0x000fe20000010000 */
[----:B------:R-:W-:Y:S02]  /*22f0*/  HADD2.F32 R48, -RZ, R37.H1_H1 ;  /* 0x30000025ff307230 */ /* 0x000fe40000004100 */
[----:B------:R-:W-:-:S02]  /*2300*/  HADD2.F32 R34, -RZ, R38.H0_H0 ;  /* 0x20000026ff227230 */ /* 0x000fc40000004100 */
[----:B------:R-:W-:Y:S01]  /*2310*/  @P3 FFMA.FTZ R33, R74, R35, R33 ;  /* 0x000000234a213223 */ /* 0x000fe20000010021 */
[----:B-----5:R-:W-:Y:S02]  /*2320*/  @P2 HADD2.F32 R85, -RZ, R56.H0_H0 ;  /* 0x20000038ff552230 */ /* 0x020fe40000004100 */
        /* <DEDUP_REMOVED lines=8> */
[----:B------:R-:W1:Y:S01]  /*23b0*/  @P2 LDC R60, c[0x0][0x40c] ;  /* 0x00010300ff3c2b82 */ /* 0x000e620000000800 */
[----:B------:R-:W-:-:S02]  /*23c0*/  HADD2.F32 R49, -RZ, R37.H0_H0 ;  /* 0x20000025ff317230 */ /* 0x000fc40000004100 */
[----:B------:R-:W-:Y:S01]  /*23d0*/  @P1 FADD.FTZ R46, R62, -R47 ;  /* 0x8000002f3e2e1221 */ /* 0x000fe20000010000 */
[C---:B------:R-:W-:Y:S01]  /*23e0*/  @P1 FFMA.FTZ R81, R74.reuse, R32, R81 ;  /* 0x000000204a511223 */ /* 0x040fe20000010051 */
[----:B------:R-:W-:Y:S01]  /*23f0*/  @P1 FADD.FTZ R35, R67, -R86 ;  /* 0x8000005643231221 */ /* 0x000fe20000010000 */
[----:B------:R-:W-:Y:S02]  /*2400*/  HADD2.F32 R47, -RZ, R38.H1_H1 ;  /* 0x30000026ff2f7230 */ /* 0x000fe40000004100 */
[C---:B------:R-:W-:Y:S01]  /*2410*/  @P1 FFMA.FTZ R49, R74.reuse, R46, R49 ;  /* 0x0000002e4a311223 */ /* 0x040fe20000010031 */
[--C-:B------:R-:W-:Y:S01]  /*2420*/  HADD2.F32 R46, -RZ, R39.reuse.H0_H0 ;  /* 0x20000027ff2e7230 */ /* 0x100fe20000004100 */
[----:B------:R-:W2:Y:S01]  /*2430*/  @P2 LDC R32, c[0x0][0x40c] ;  /* 0x00010300ff202b82 */ /* 0x000ea20000000800 */
[----:B------:R-:W-:Y:S01]  /*2440*/  @P1 FFMA.FTZ R48, R74, R35, R48 ;  /* 0x000000234a301223 */ /* 0x000fe20000010030 */
[----:B------:R-:W-:Y:S02]  /*2450*/  HADD2.F32 R35, -RZ, R39.H1_H1 ;  /* 0x30000027ff237230 */ /* 0x000fe40000004100 */
[----:B------:R-:W-:Y:S01]  /*2460*/  @P1 FADD.FTZ R61, R70, -R61 ;  /* 0x8000003d463d1221 */ /* 0x000fe20000010000 */
[----:B------:R-:W-:Y:S01]  /*2470*/  @P1 FADD.FTZ R83, R66, -R83 ;  /* 0x8000005342531221 */ /* 0x000fe20000010000 */
[----:B------:R-:W-:Y:S01]  /*2480*/  @P1 FADD.FTZ R82, R71, -R82 ;  /* 0x8000005247521221 */ /* 0x000fe20000010000 */
[----:B------:R-:W-:Y:S01]  /*2490*/  @P1 FADD.FTZ R84, R75, -R84 ;  /* 0x800000544b541221 */ /* 0x000fe20000010000 */
[C---:B------:R-:W-:Y:S01]  /*24a0*/  @P1 FFMA.FTZ R46, R74.reuse, R61, R46 ;  /* 0x0000003d4a2e1223 */ /* 0x040fe2000001002e */
[C---:B------:R-:W-:Y:S01]  /*24b0*/  @P1 FFMA.FTZ R34, R74.reuse, R83, R34 ;  /* 0x000000534a221223 */ /* 0x040fe20000010022 */
[C---:B------:R-:W-:Y:S01]  /*24c0*/  @P1 FFMA.FTZ R47, R74.reuse, R82, R47 ;  /* 0x000000524a2f1223 */ /* 0x040fe2000001002f */
[----:B------:R-:W-:Y:S01]  /*24d0*/  @P1 FFMA.FTZ R35, R74, R84, R35 ;  /* 0x000000544a231223 */ /* 0x000fe20000010023 */
[----:B------:R-:W3:Y:S01]  /*24e0*/  @P2 LDC R61, c[0x0][0x40c] ;  /* 0x00010300ff3d2b82 */ /* 0x000ee20000000800 */
[----:B------:R-:W-:-:S02]  /*24f0*/  @P2 HADD2.F32 R74, -RZ, R4.H0_H0 ;  /* 0x20000004ff4a2230 */ /* 0x000fc40000004100 */
[----:B0-----:R-:W-:Y:S01]  /*2500*/  @P2 FMUL.FTZ R83, R33, R78 ;  /* 0x0000004e21532220 */ /* 0x001fe20000410000 */
[----:B------:R-:W-:Y:S02]  /*2510*/  @P2 HADD2.F32 R87, -RZ, R4.H1_H1 ;  /* 0x30000004ff572230 */ /* 0x000fe40000004100 */
[----:B-1----:R-:W-:Y:S01]  /*2520*/  @P2 FMUL.FTZ R78, R81, R60 ;  /* 0x0000003c514e2220 */ /* 0x002fe20000410000 */
[----:B------:R-:W-:Y:S02]  /*2530*/  @P2 HADD2.F32 R82, -RZ, R56.H1_H1 ;  /* 0x30000038ff522230 */ /* 0x000fe40000004100 */
[-C--:B------:R-:W-:Y:S01]  /*2540*/  @P2 FFMA.FTZ R16, R85, R83.reuse, R16 ;  /* 0x0000005355102223 */ /* 0x080fe20000010010 */
[----:B------:R-:W-:Y:S01]  /*2550*/  @P2 FMUL.FTZ R60, R74, R83 ;  /* 0x000000534a3c2220 */ /* 0x000fe20000410000 */
[----:B------:R-:W0:Y:S01]  /*2560*/  @P2 LDC R85, c[0x0][0x40c] ;  /* 0x00010300ff552b82 */ /* 0x000e220000000800 */
[-C--:B------:R-:W-:Y:S01]  /*2570*/  @P2 FMUL.FTZ R74, R87, R78.reuse ;  /* 0x0000004e574a2220 */ /* 0x080fe20000410000 */
[----:B------:R-:W-:Y:S01]  /*2580*/  @P2 FFMA.FTZ R17, R82, R78, R17 ;  /* 0x0000004e52112223 */ /* 0x000fe20000010011 */
[----:B------:R-:W-:-:S02]  /*2590*/  @P2 HADD2.F32 R89, -RZ, R57.H0_H0 ;  /* 0x20000039ff592230 */ /* 0x000fc40000004100 */
[----:B--2---:R-:W-:Y:S01]  /*25a0*/  @P2 FMUL.FTZ R87, R49, R32 ;  /* 0x0000002031572220 */ /* 0x004fe20000410000 */
[----:B------:R-:W-:Y:S01]  /*25b0*/  @P2 HADD2.F32 R78, -RZ, R5.H0_H0 ;  /* 0x20000005ff4e2230 */ /* 0x000fe20000004100 */
[----:B------:R-:W-:Y:S01]  /*25c0*/  @P2 F2FP.F16.F32.PACK_AB R60, RZ, R60 ;  /* 0x0000003cff3c223e */ /* 0x000fe200000000ff */
[----:B------:R-:W-:Y:S01]  /*25d0*/  @P2 HADD2.F32 R84, -RZ, R57.H1_H1 ;  /* 0x30000039ff542230 */ /* 0x000fe20000004100 */
[----:B------:R-:W1:Y:S01]  /*25e0*/  @P2 LDC R83, c[0x0][0x40c] ;  /* 0x00010300ff532b82 */ /* 0x000e620000000800 */
[-C--:B------:R-:W-:Y:S01]  /*25f0*/  @P2 FFMA.FTZ R18, R89, R87.reuse, R18 ;  /* 0x0000005759122223 */ /* 0x080fe20000010012 */
[----:B------:R-:W-:Y:S01]  /*2600*/  @P2 FMUL.FTZ R87, R78, R87 ;  /* 0x000000574e572220 */ /* 0x000fe20000410000 */
[----:B------:R-:W-:Y:S01]  /*2610*/  @P2 HADD2.F32 R86, -RZ, R6.H0_H0 ;  /* 0x20000006ff562230 */ /* 0x000fe20000004100 */
[----:B------:R-:W-:Y:S01]  /*2620*/  @P2 PRMT R40, R60, 0x7610, R40 ;  /* 0x000076103c282816 */ /* 0x000fe20000000028 */
[----:B------:R-:W-:Y:S02]  /*2630*/  @P2 HADD2.F32 R88, -RZ, R7.H0_H0 ;  /* 0x20000007ff582230 */ /* 0x000fe40000004100 */
[----:B---3--:R-:W-:Y:S01]  /*2640*/  @P2 FMUL.FTZ R78, R48, R61 ;  /* 0x0000003d304e2220 */ /* 0x008fe20000410000 */
[----:B------:R-:W2:Y:S01]  /*2650*/  @P2 LDC R82, c[0x0][0x40c] ;  /* 0x00010300ff522b82 */ /* 0x000ea20000000800 */
[----:B------:R-:W-:-:S02]  /*2660*/  @P2 HADD2.F32 R61, -RZ, R5.H1_H1 ;  /* 0x30000005ff3d2230 */ /* 0x000fc40000004100 */
[-C--:B------:R-:W-:Y:S01]  /*2670*/  @P2 FFMA.FTZ R19, R84, R78.reuse, R19 ;  /* 0x0000004e54132223 */ /* 0x080fe20000010013 */
[----:B------:R-:W-:Y:S02]  /*2680*/  @P2 HADD2.F32 R89, -RZ, R7.H1_H1 ;  /* 0x30000007ff592230 */ /* 0x000fe40000004100 */
[----:B------:R-:W-:Y:S01]  /*2690*/  @P2 FMUL.FTZ R78, R61, R78 ;  /* 0x0000004e3d4e2220 */ /* 0x000fe20000410000 */
[----:B------:R-:W-:Y:S01]  /*26a0*/  @P2 F2FP.F16.F32.PACK_AB R61, RZ, R74 ;  /* 0x0000004aff3d223e */ /* 0x000fe200000000ff */
[----:B------:R-:W3:Y:S01]  /*26b0*/  @P2 LDC R32, c[0x0][0x40c] ;  /* 0x00010300ff202b82 */ /* 0x000ee20000000800 */
[----:B0-----:R-:W-:Y:S01]  /*26c0*/  @P2 FMUL.FTZ R85, R46, R85 ;  /* 0x000000552e552220 */ /* 0x001fe20000410000 */
[----:B------:R-:W-:Y:S01]  /*26d0*/  @P2 F2FP.F16.F32.PACK_AB R74, RZ, R87 ;  /* 0x00000057ff4a223e */ /* 0x000fe200000000ff */
[----:B------:R-:W-:Y:S01]  /*26e0*/  @P2 HADD2.F32 R87, -RZ, R6.H1_H1 ;  /* 0x30000006ff572230 */ /* 0x000fe20000004100 */
[----:B------:R-:W-:Y:S01]  /*26f0*/  @P2 F2FP.F16.F32.PACK_AB R78, RZ, R78 ;  /* 0x0000004eff4e223e */ /* 0x000fe200000000ff */
[----:B------:R-:W-:Y:S01]  /*2700*/  @P2 FMUL.FTZ R88, R88, R85 ;  /* 0x0000005558582220 */ /* 0x000fe20000410000 */
[----:B------:R-:W-:Y:S01]  /*2710*/  @P2 HADD2.F32 R90, -RZ, R59.H1_H1 ;  /* 0x3000003bff5a2230 */ /* 0x000fe20000004100 */
[----:B------:R-:W-:Y:S01]  /*2720*/  @P2 PRMT R41, R74, 0x7610, R41 ;  /* 0x000076104a292816 */ /* 0x000fe20000000029 */
[----:B-1----:R-:W-:Y:S01]  /*2730*/  @P2 FMUL.FTZ R83, R34, R83 ;  /* 0x0000005322532220 */ /* 0x002fe20000410000 */
[----:B------:R-:W-:-:S02]  /*2740*/  F2FP.F16.F32.PACK_AB R34, R47, R34 ;  /* 0x000000222f22723e */ /* 0x000fc400000000ff */
[----:B------:R-:W-:Y:S01]  /*2750*/  @P2 F2FP.F16.F32.PACK_AB R88, RZ, R88 ;  /* 0x00000058ff58223e */ /* 0x000fe200000000ff */
[----:B------:R-:W-:Y:S01]  /*2760*/  @P2 FMUL.FTZ R86, R86, R83 ;  /* 0x0000005356562220 */ /* 0x000fe20000410000 */
[----:B------:R-:W-:Y:S02]  /*2770*/  @P2 PRMT R40, R40, 0x5410, R61 ;  /* 0x0000541028282816 */ /* 0x000fe4000000003d */
[----:B------:R-:W-:Y:S01]  /*2780*/  @P2 PRMT R43, R88, 0x7610, R43 ;  /* 0x00007610582b2816 */ /* 0x000fe2000000002b */
[----:B--2---:R-:W-:Y:S01]  /*2790*/  @P2 FMUL.FTZ R82, R47, R82 ;  /* 0x000000522f522220 */ /* 0x004fe20000410000 */
[----:B------:R-:W-:Y:S01]  /*27a0*/  @P2 F2FP.F16.F32.PACK_AB R86, RZ, R86 ;  /* 0x00000056ff56223e */ /* 0x000fe200000000ff */
[----:B------:R-:W-:Y:S01]  /*27b0*/  @P2 HADD2.F32 R47, -RZ, R59.H0_H0 ;  /* 0x2000003bff2f2230 */ /* 0x000fe20000004100 */
[----:B------:R-:W-:Y:S01]  /*27c0*/  @P2 PRMT R41, R41, 0x5410, R78 ;  /* 0x0000541029292816 */ /* 0x000fe2000000004e */
[----:B------:R-:W-:Y:S01]  /*27d0*/  @P2 FMUL.FTZ R87, R87, R82 ;  /* 0x0000005257572220 */ /* 0x000fe20000410000 */
[----:B------:R-:W-:-:S02]  /*27e0*/  @P2 PRMT R42, R86, 0x7610, R42 ;  /* 0x00007610562a2816 */ /* 0x000fc4000000002a */
[----:B------:R-:W-:Y:S01]  /*27f0*/  @P2 FFMA.FTZ R22, R47, R85, R22 ;  /* 0x000000552f162223 */ /* 0x000fe20000010016 */
[----:B---3--:R-:W-:Y:S01]  /*2800*/  @P2 FMUL.FTZ R84, R35, R32 ;  /* 0x0000002023542220 */ /* 0x008fe20000410000 */
[----:B------:R-:W-:Y:S01]  /*2810*/  F2FP.F16.F32.PACK_AB R32, R81, R33 ;  /* 0x000000215120723e */ /* 0x000fe200000000ff */
[--C-:B------:R-:W-:Y:S01]  /*2820*/  @P2 HADD2.F32 R81, -RZ, R58.reuse.H0_H0 ;  /* 0x2000003aff512230 */ /* 0x100fe20000004100 */
[----:B------:R-:W-:Y:S01]  /*2830*/  F2FP.F16.F32.PACK_AB R33, R48, R49 ;  /* 0x000000313021723e */ /* 0x000fe200000000ff */
[----:B------:R-:W-:Y:S01]  /*2840*/  @P2 FMUL.FTZ R89, R89, R84 ;  /* 0x0000005459592220 */ /* 0x000fe20000410000 */
[----:B------:R-:W-:Y:S01]  /*2850*/  @P2 HADD2.F32 R48, -RZ, R58.H1_H1 ;  /* 0x3000003aff302230 */ /* 0x000fe20000004100 */
[----:B------:R-:W-:Y:S01]  /*2860*/  @P2 F2FP.F16.F32.PACK_AB R87, RZ, R87 ;  /* 0x00000057ff57223e */ /* 0x000fe200000000ff */
[----:B------:R-:W-:Y:S01]  /*2870*/  @P2 FFMA.FTZ R20, R81, R83, R20 ;  /* 0x0000005351142223 */ /* 0x000fe20000010014 */
[----:B------:R-:W-:Y:S01]  /*2880*/  F2FP.F16.F32.PACK_AB R35, R35, R46 ;  /* 0x0000002e2323723e */ /* 0x000fe200000000ff */
[----:B------:R-:W-:Y:S01]  /*2890*/  @P2 FFMA.FTZ R23, R90, R84, R23 ;  /* 0x000000545a172223 */ /* 0x000fe20000010017 */
[----:B------:R-:W-:Y:S01]  /*28a0*/  @P2 F2FP.F16.F32.PACK_AB R89, RZ, R89 ;  /* 0x00000059ff59223e */ /* 0x000fe200000000ff */
[----:B------:R-:W-:Y:S01]  /*28b0*/  @P2 FFMA.FTZ R21, R48, R82, R21 ;  /* 0x0000005230152223 */ /* 0x000fe20000010015 */
[----:B------:R-:W-:-:S02]  /*28c0*/  @P2 PRMT R42, R42, 0x5410, R87 ;  /* 0x000054102a2a2816 */ /* 0x000fc40000000057 */
[----:B------:R-:W-:-:S07]  /*28d0*/  @P2 PRMT R43, R43, 0x5410, R89 ;  /* 0x000054102b2b2816 */ /* 0x000fce0000000059 */
.L_x_762:
[----:B------:R-:W-:Y:S05]  /*28e0*/  BSYNC.RECONVERGENT B1 ;  /* 0x0000000000017941 */ /* 0x000fea0003800200 */
.L_x_745:
        /* <DEDUP_REMOVED lines=13> */
.L_x_764:
[----:B------:R2:W-:Y:S02]  /*29c0*/  @P2 STG.E.128 desc[UR6][R46.64], R40 ;  /* 0x000000282e002986 */ /* 0x0005e4000c101d06 */
.L_x_744:
[----:B------:R-:W-:Y:S05]  /*29d0*/  BSYNC.RECONVERGENT B2 ;  /* 0x0000000000027941 */ /* 0x000fea0003800200 */
.L_x_743:
[----:B0-----:R-:W0:Y:S02]  /*29e0*/  LDC.64 R44, c[0x0][0x380] ;  /* 0x0000e000ff2c7b82 */ /* 0x001e240000000a00 */
[----:B0-----:R-:W-:-:S04]  /*29f0*/  LEA R51, R44, R51, 0x2 ;  /* 0x000000332c337211 */ /* 0x001fc800078e10ff */
[----:B------:R-:W-:-:S13]  /*2a00*/  ISETP.GE.AND P1, PT, R51, R45, PT ;  /* 0x0000002d3300720c */ /* 0x000fda0003f26270 */
[----:B------:R-:W-:Y:S05]  /*2a10*/  @!P1 BRA `(.L_x_765) ;  /* 0xffffffd800349947 */ /* 0x000fea000383ffff */
.L_x_738:
[----:B------:R-:W-:Y:S05]  /*2a20*/  BSYNC B0 ;  /* 0x0000000000007941 */ /* 0x000fea0003800000 */
.L_x_737:
[----:B------:R-:W0:Y:S01]  /*2a30*/  S2R R32, SR_TID.X ;  /* 0x0000000000207919 */ /* 0x000e220000002100 */
[----:B------:R-:W-:Y:S01]  /*2a40*/  MOV R2, 0x400 ;  /* 0x0000040000027802 */ /* 0x000fe20000000f00 */
[----:B------:R-:W-:Y:S05]  /*2a50*/  WARPSYNC.ALL ;  /* 0x0000000000007948 */ /* 0x000fea0003800000 */
[----:B------:R-:W3:Y:S01]  /*2a60*/  S2R R3, SR_CgaCtaId ;  /* 0x0000000000037919 */ /* 0x000ee20000008800 */
[----:B--2---:R-:W2:Y:S01]  /*2a70*/  LDC R47, c[0x0][0x388] ;  /* 0x0000e200ff2f7b82 */ /* 0x004ea20000000800 */
[----:B------:R-:W4:Y:S01]  /*2a80*/  LDCU.128 UR12, c[0x0][0x440] ;  /* 0x00008800ff0c77ac */ /* 0x000f220008000c00 */
[----:B------:R-:W-:Y:S01]  /*2a90*/  BSSY.RECONVERGENT B0, `(.L_x_766) ;  /* 0x000005f000007945 */ /* 0x000fe20003800200 */
[----:B------:R-:W1:Y:S01]  /*2aa0*/  LDCU.64 UR8, c[0x0][0x460] ;  /* 0x00008c00ff0877ac */ /* 0x000e620008000a00 */
        /* <DEDUP_REMOVED lines=9> */
[----:B-----5:R-:W3:Y:S04]  /*2b40*/  LDS R5, [R3+0x400] ;  /* 0x0004000003057984 */ /* 0x020ee80000000800 */
[----:B------:R-:W4:Y:S04]  /*2b50*/  LDS R4, [R3+0x200] ;  /* 0x0002000003047984 */ /* 0x000f280000000800 */
[----:B------:R-:W1:Y:S04]  /*2b60*/  LDS R7, [R3+0x600] ;  /* 0x0006000003077984 */ /* 0x000e680000000800 */
[----:B------:R-:W2:Y:S04]  /*2b70*/  LDS R33, [R3+0x800] ;  /* 0x0008000003217984 */ /* 0x000ea80000000800 */
[----:B------:R-:W2:Y:S04]  /*2b80*/  LDS R35, [R3+0xa00] ;  /* 0x000a000003237984 */ /* 0x000ea80000000800 */
[----:B------:R-:W2:Y:S04]  /*2b90*/  LDS R37, [R3+0xc00] ;  /* 0x000c000003257984 */ /* 0x000ea80000000800 */
[----:B------:R-:W2:Y:S01]  /*2ba0*/  LDS R9, [R3+0xe00] ;  /* 0x000e000003097984 */ /* 0x000ea20000000800 */
[----:B------:R-:W-:Y:S01]  /*2bb0*/  BAR.SYNC.DEFER_BLOCKING 0x0 ;  /* 0x0000000000007b1d */ /* 0x000fe20000010000 */
[----:B0-----:R-:W-:-:S04]  /*2bc0*/  FADD.FTZ R2, RZ, R2 ;  /* 0x00000002ff027221 */ /* 0x001fc80000010000 */
[----:B---3--:R-:W-:Y:S01]  /*2bd0*/  FADD.FTZ R2, R2, R5 ;  /* 0x0000000502027221 */ /* 0x008fe20000010000 */
[----:B----4-:R-:W-:-:S04]  /*2be0*/  FADD.FTZ R4, RZ, R4 ;  /* 0x00000004ff047221 */ /* 0x010fc80000010000 */
[----:B-1----:R-:W-:Y:S01]  /*2bf0*/  FADD.FTZ R4, R4, R7 ;  /* 0x0000000704047221 */ /* 0x002fe20000010000 */
[----:B------:R-:W-:Y:S01]  /*2c00*/  STS.128 [R0], R28 ;  /* 0x0000001c00007388 */ /* 0x000fe20000000c00 */
[----:B--2---:R-:W-:-:S03]  /*2c10*/  FADD.FTZ R2, R2, R33 ;  /* 0x0000002102027221 */ /* 0x004fc60000010000 */
        /* <DEDUP_REMOVED lines=16> */
[----:B------:R-:W-:Y:S02]  /*2d20*/  IMAD R11, R47, UR5, RZ ;  /* 0x000000052f0b7c24 */ /* 0x000fe4000f8e02ff */
[----:B--2---:R-:W-:-:S03]  /*2d30*/  FADD.FTZ R8, RZ, R8 ;  /* 0x00000008ff087221 */ /* 0x004fc60000010000 */
[----:B------:R-:W-:Y:S01]  /*2d40*/  IADD3 R11, P0, PT, R11, R32, RZ ;  /* 0x000000200b0b7210 */ /* 0x000fe20007f1e0ff */
[----:B---3--:R-:W-:-:S03]  /*2d50*/  FADD.FTZ R8, R8, R13 ;  /* 0x0000000d08087221 */ /* 0x008fc60000010000 */
[----:B------:R-:W-:Y:S01]  /*2d60*/  IADD3.X R2, PT, PT, RZ, RZ, RZ, P0, !PT ;  /* 0x000000ffff027210 */ /* 0x000fe200007fe4ff */
        /* <DEDUP_REMOVED lines=19> */
[----:B0-----:R-:W-:-:S02]  /*2ea0*/  SHF.L.U32 R3, R11, 0x2, RZ ;  /* 0x000000020b037819 */ /* 0x001fc400000006ff */
[----:B------:R-:W-:Y:S01]  /*2eb0*/  SHF.L.U64.HI R11, R11, 0x2, R2 ;  /* 0x000000020b0b7819 */ /* 0x000fe20000010202 */
[----:B------:R-:W-:Y:S01]  /*2ec0*/  FADD.FTZ R10, RZ, R10 ;  /* 0x0000000aff0a7221 */ /* 0x000fe20000010000 */
[C---:B------:R-:W-:Y:S02]  /*2ed0*/  IADD3 R2, P2, PT, R3.reuse, UR14, RZ ;  /* 0x0000000e03027c10 */ /* 0x040fe4000ff5e0ff */
[C---:B------:R-:W-:Y:S01]  /*2ee0*/  IADD3 R8, P3, PT, R3.reuse, UR12, RZ ;  /* 0x0000000c03087c10 */ /* 0x040fe2000ff7e0ff */
[----:B-1----:R-:W-:Y:S01]  /*2ef0*/  FADD.FTZ R12, RZ, R12 ;  /* 0x0000000cff0c7221 */ /* 0x002fe20000010000 */
[----:B------:R-:W-:Y:S02]  /*2f00*/  IADD3 R0, P4, PT, R3, UR8, RZ ;  /* 0x0000000803007c10 */ /* 0x000fe4000ff9e0ff */
[C---:B------:R-:W-:Y:S01]  /*2f10*/  IADD3.X R3, PT, PT, R11.reuse, UR15, RZ, P2, !PT ;  /* 0x0000000f0b037c10 */ /* 0x040fe200097fe4ff */
[----:B--2---:R-:W-:Y:S01]  /*2f20*/  FADD.FTZ R10, R10, R25 ;  /* 0x000000190a0a7221 */ /* 0x004fe20000010000 */
[----:B------:R-:W-:-:S02]  /*2f30*/  IADD3.X R13, PT, PT, R11, UR13, RZ, P3, !PT ;  /* 0x0000000d0b0d7c10 */ /* 0x000fc40009ffe4ff */
        /* <DEDUP_REMOVED lines=20> */
.L_x_767:
[----:B------:R-:W-:Y:S05]  /*3080*/  BSYNC.RECONVERGENT B0 ;  /* 0x0000000000007941 */ /* 0x000fea0003800200 */
.L_x_766:
        /* <DEDUP_REMOVED lines=9> */
.L_x_742:
        /* <DEDUP_REMOVED lines=8> */
.L_x_769:
[----:B------:R-:W-:Y:S05]  /*31a0*/  BSYNC B1 ;  /* 0x0000000000017941 */ /* 0x000fea0003800000 */
.L_x_768:
        /* <DEDUP_REMOVED lines=8> */
.L_x_770:
[----:B------:R-:W-:-:S05]  /*3230*/  FADD.FTZ R44, R44, R79 ;  /* 0x0000004f2c2c7221 */ /* 0x000fca0000010000 */
[----:B------:R-:W-:Y:S01]  /*3240*/  MOV R84, R44 ;  /* 0x0000002c00547202 */ /* 0x000fe20000000f00 */
[----:B------:R-:W-:Y:S01]  /*3250*/  HFMA2 R85, -RZ, RZ, 0, 1.1920928955078125e-07 ;  /* 0x00000002ff557431 */ /* 0x000fe200000001ff */
[----:B------:R-:W-:-:S07]  /*3260*/  MOV R45, R83 ;  /* 0x00000053002d7202 */ /* 0x000fce0000000f00 */
[----:B------:R-:W-:Y:S05]  /*3270*/  WARPSYNC.COLLECTIVE R81, `(.L_x_771) ;  /* 0x0000000051087348 */ /* 0x000fea0003c00000 */
[----:B------:R0:W1:Y:S02]  /*3280*/  SHFL.BFLY P1, R83, R84, R85, R86 ;  /* 0x0c00005554537389 */ /* 0x0000640000020056 */
[----:B01----:R-:W-:Y:S05]  /*3290*/  ENDCOLLECTIVE ;  /* 0x000000000000791b */ /* 0x003fea0003800000 */
.L_x_771:
[----:B------:R-:W-:-:S05]  /*32a0*/  FADD.FTZ R45, R45, R80 ;  /* 0x000000502d2d7221 */ /* 0x000fca0000010000 */
[----:B------:R-:W-:Y:S02]  /*32b0*/  MOV R84, R45 ;  /* 0x0000002d00547202 */ /* 0x000fe40000000f00 */
[----:B------:R-:W-:-:S07]  /*32c0*/  MOV R47, R83 ;  /* 0x00000053002f7202 */ /* 0x000fce0000000f00 */
[----:B------:R-:W-:Y:S05]  /*32d0*/  WARPSYNC.COLLECTIVE R81, `(.L_x_772) ;  /* 0x0000000051087348 */ /* 0x000fea0003c00000 */
[----:B------:R0:W1:Y:S02]  /*32e0*/  SHFL.BFLY P1, R83, R84, R85, R86 ;  /* 0x0c00005554537389 */ /* 0x0000640000020056 */
[----:B01----:R-:W-:Y:S05]  /*32f0*/  ENDCOLLECTIVE ;  /* 0x000000000000791b */ /* 0x003fea0003800000 */
.L_x_772:
[----:B------:R-:W-:-:S05]  /*3300*/  FADD.FTZ R47, R44, R47 ;  /* 0x0000002f2c2f7221 */ /* 0x000fca0000010000 */
[----:B------:R-:W-:Y:S01]  /*3310*/  MOV R84, R47 ;  /* 0x0000002f00547202 */ /* 0x000fe20000000f00 */
[----:B------:R-:W-:Y:S01]  /*3320*/  HFMA2 R85, -RZ, RZ, 0, 2.384185791015625e-07 ;  /* 0x00000004ff557431 */ /* 0x000fe200000001ff */
[----:B------:R-:W-:-:S07]  /*3330*/  MOV R46, R83 ;  /* 0x00000053002e7202 */ /* 0x000fce0000000f00 */
[----:B------:R-:W-:Y:S05]  /*3340*/  WARPSYNC.COLLECTIVE R81, `(.L_x_773) ;  /* 0x0000000051087348 */ /* 0x000fea0003c00000 */
[----:B------:R0:W1:Y:S02]  /*3350*/  SHFL.BFLY P1, R83, R84, R85, R86 ;  /* 0x0c00005554537389 */ /* 0x0000640000020056 */
[----:B01----:R-:W-:Y:S05]  /*3360*/  ENDCOLLECTIVE ;  /* 0x000000000000791b */ /* 0x003fea0003800000 */
.L_x_773:
[----:B------:R-:W-:-:S05]  /*3370*/  FADD.FTZ R46, R45, R46 ;  /* 0x0000002e2d2e7221 */ /* 0x000fca0000010000 */
[----:B------:R-:W-:Y:S02]  /*3380*/  MOV R84, R46 ;  /* 0x0000002e00547202 */ /* 0x000fe40000000f00 */
[----:B------:R-:W-:-:S07]  /*3390*/  MOV R60, R83 ;  /* 0x00000053003c7202 */ /* 0x000fce0000000f00 */
[----:B------:R-:W-:Y:S05]  /*33a0*/  WARPSYNC.COLLECTIVE R81, `(.L_x_774) ;  /* 0x0000000051087348 */ /* 0x000fea0003c00000 */
[----:B------:R0:W1:Y:S02]  /*33b0*/  SHFL.BFLY P1, R83, R84, R85, R86 ;  /* 0x0c00005554537389 */ /* 0x0000640000020056 */
[----:B01----:R-:W-:Y:S05]  /*33c0*/  ENDCOLLECTIVE ;  /* 0x000000000000791b */ /* 0x003fea0003800000 */
.L_x_774:
[----:B------:R-:W-:-:S05]  /*33d0*/  FADD.FTZ R60, R47, R60 ;  /* 0x0000003c2f3c7221 */ /* 0x000fca0000010000 */
[----:B------:R-:W-:Y:S01]  /*33e0*/  MOV R84, R60 ;  /* 0x0000003c00547202 */ /* 0x000fe20000000f00 */
[----:B------:R-:W-:Y:S01]  /*33f0*/  HFMA2 R85, -RZ, RZ, 0, 4.76837158203125e-07 ;  /* 0x00000008ff557431 */ /* 0x000fe200000001ff */
[----:B------:R-:W-:-:S07]  /*3400*/  MOV R49, R83 ;  /* 0x0000005300317202 */ /* 0x000fce0000000f00 */
[----:B------:R-:W-:Y:S05]  /*3410*/  WARPSYNC.COLLECTIVE R81, `(.L_x_775) ;  /* 0x0000000051087348 */ /* 0x000fea0003c00000 */
[----:B------:R0:W1:Y:S02]  /*3420*/  SHFL.BFLY P1, R83, R84, R85, R86 ;  /* 0x0c00005554537389 */ /* 0x0000640000020056 */
[----:B01----:R-:W-:Y:S05]  /*3430*/  ENDCOLLECTIVE ;  /* 0x000000000000791b */ /* 0x003fea0003800000 */
.L_x_775:
[----:B------:R-:W-:-:S05]  /*3440*/  FADD.FTZ R49, R46, R49 ;  /* 0x000000312e317221 */ /* 0x000fca0000010000 */
[----:B------:R-:W-:Y:S02]  /*3450*/  MOV R84, R49 ;  /* 0x0000003100547202 */ /* 0x000fe40000000f00 */
[----:B------:R-:W-:-:S07]  /*3460*/  MOV R61, R83 ;  /* 0x00000053003d7202 */ /* 0x000fce0000000f00 */
[----:B------:R-:W-:Y:S05]  /*3470*/  WARPSYNC.COLLECTIVE R81, `(.L_x_776) ;  /* 0x0000000051087348 */ /* 0x000fea0003c00000 */
[----:B------:R0:W1:Y:S02]  /*3480*/  SHFL.BFLY P1, R83, R84, R85, R86 ;  /* 0x0c00005554537389 */ /* 0x0000640000020056 */
[----:B01----:R-:W-:Y:S05]  /*3490*/  ENDCOLLECTIVE ;  /* 0x000000000000791b */ /* 0x003fea0003800000 */
.L_x_776:
[----:B------:R-:W-:-:S05]  /*34a0*/  FADD.FTZ R61, R60, R61 ;  /* 0x0000003d3c3d7221 */ /* 0x000fca0000010000 */
[----:B------:R-:W-:Y:S01]  /*34b0*/  MOV R84, R61 ;  /* 0x0000003d00547202 */ /* 0x000fe20000000f00 */
[----:B------:R-:W-:Y:S01]  /*34c0*/  HFMA2 R85, -RZ, RZ, 0, 9.5367431640625e-07 ;  /* 0x00000010ff557431 */ /* 0x000fe200000001ff */
[----:B------:R-:W-:-:S07]  /*34d0*/  MOV R80, R83 ;  /* 0x0000005300507202 */ /* 0x000fce0000000f00 */
[----:B------:R-:W-:Y:S05]  /*34e0*/  WARPSYNC.COLLECTIVE R81, `(.L_x_777) ;  /* 0x0000000051087348 */ /* 0x000fea0003c00000 */
[----:B------:R0:W1:Y:S02]  /*34f0*/  SHFL.BFLY P1, R83, R84, R85, R86 ;  /* 0x0c00005554537389 */ /* 0x0000640000020056 */
[----:B01----:R-:W-:Y:S05]  /*3500*/  ENDCOLLECTIVE ;  /* 0x000000000000791b */ /* 0x003fea0003800000 */
.L_x_777:
[----:B------:R-:W-:-:S05]  /*3510*/  FADD.FTZ R80, R49, R80 ;  /* 0x0000005031507221 */ /* 0x000fca0000010000 */
[----:B------:R-:W-:Y:S02]  /*3520*/  MOV R84, R80 ;  /* 0x0000005000547202 */ /* 0x000fe40000000f00 */
[----:B------:R-:W-:-:S07]  /*3530*/  MOV R82, R83 ;  /* 0x0000005300527202 */ /* 0x000fce0000000f00 */
[----:B------:R-:W-:Y:S05]  /*3540*/  WARPSYNC.COLLECTIVE R81, `(.L_x_778) ;  /* 0x0000000051087348 */ /* 0x000fea0003c00000 */
[----:B------:R0:W1:Y:S02]  /*3550*/  SHFL.BFLY P1, R83, R84, R85, R86 ;  /* 0x0c00005554537389 */ /* 0x0000640000020056 */
[----:B01----:R-:W-:Y:S05]  /*3560*/  ENDCOLLECTIVE ;  /* 0x000000000000791b */ /* 0x003fea0003800000 */
.L_x_778:
[----:B------:R-:W-:Y:S01]  /*3570*/  MOV R79, R83 ;  /* 0x00000053004f7202 */ /* 0x000fe20000000f00 */
[----:B------:R-:W-:Y:S06]  /*3580*/  BRA `(.L_x_779) ;  /* 0xffffffd400b87947 */ /* 0x000fec000383ffff */
.L_x_780:
        /* <DEDUP_REMOVED lines=15> */
.L_x_6362:


//--------------------- .text._ZN10layer_norm13ln_bwd_kernelINS_13Kernel_traitsI6__halfS2_S2_S2_fjLj256ELj1ELj4ELj1ELj16ENS_18Kernel_traits_baseILj256ES2_S2_S2_S2_fjLj128EEEEELb0ELb1ELb1ELb1EEEvNS_9BwdParamsE --------------------------
	.section	.text._ZN10layer_norm13ln_bwd_kernelINS_13Kernel_traitsI6__halfS2_S2_S2_fjLj256ELj1ELj4ELj1ELj16ENS_18Kernel_traits_baseILj256ES2_S2_S2_S2_fjLj128EEEEELb0ELb1ELb1ELb1EEEvNS_9BwdParamsE,"ax",@progbits
	.align	128
        .global         _ZN10layer_norm13ln_bwd_kernelINS_13Kernel_traitsI6__halfS2_S2_S2_fjLj256ELj1ELj4ELj1ELj16ENS_18Kernel_traits_baseILj256ES2_S2_S2_S2_fjLj128EEEEELb0ELb1ELb1ELb1EEEvNS_9BwdParamsE
        .type           _ZN10layer_norm13ln_bwd_kernelINS_13Kernel_traitsI6__halfS2_S2_S2_fjLj256ELj1ELj4ELj1ELj16ENS_18Kernel_traits_baseILj256ES2_S2_S2_S2_fjLj128EEEEELb0ELb1ELb1ELb1EEEvNS_9BwdParamsE,@function
        .size           _ZN10layer_norm13ln_bwd_kernelINS_13Kernel_traitsI6__halfS2_S2_S2_fjLj256ELj1ELj4ELj1ELj16ENS_18Kernel_traits_baseILj256ES2_S2_S2_S2_fjLj128EEEEELb0ELb1ELb1ELb1EEEvNS_9BwdParamsE,(.L_x_6363 - _ZN10layer_norm13ln_bwd_kernelINS_13Kernel_traitsI6__halfS2_S2_S2_fjLj256ELj1ELj4ELj1ELj16ENS_18Kernel_traits_baseILj256ES2_S2_S2_S2_fjLj128EEEEELb0ELb1ELb1ELb1EEEvNS_9BwdParamsE)
        .other          _ZN10layer_norm13ln_bwd_kernelINS_13Kernel_traitsI6__halfS2_S2_S2_fjLj256ELj1ELj4ELj1ELj16ENS_18Kernel_traits_baseILj256ES2_S2_S2_S2_fjLj128EEEEELb0ELb1ELb1ELb1EEEvNS_9BwdParamsE,@"STO_CUDA_ENTRY STV_DEFAULT"
_ZN10layer_norm13ln_bwd_kernelINS_13Kernel_traitsI6__halfS2_S2_S2_fjLj256ELj1ELj4ELj1ELj16ENS_18Kernel_traits_baseILj256ES2_S2_S2_S2_fjLj128EEEEELb0ELb1ELb1ELb1EEEvNS_9BwdParamsE:
.text._ZN10layer_norm13ln_bwd_kernelINS_13Kernel_traitsI6__halfS2_S2_S2_fjLj256ELj1ELj4ELj1ELj16ENS_18Kernel_traits_baseILj256ES2_S2_S2_S2_fjLj128EEEEELb0ELb1ELb1ELb1EEEvNS_9BwdParamsE:
        /* <DEDUP_REMOVED lines=33> */
[----:B------:R-:W5:Y:S01]  /*0210*/  LDG.E.128 R8, desc[UR6][R8.64] ;  /* 0x0000000608087981 */ /* 0x000f62000c1e1d00 */
[----:B-1----:R-:W-:-:S06]  /*0220*/  IMAD.WIDE.U32 R4, R0, 0x10, R4 ;  /* 0x0000001000047825 */ /* 0x002fcc00078e0004 */
[----:B------:R-:W5:Y:S01]  /*0230*/  LDG.E.128 R4, desc[UR6][R4.64] ;  /* 0x0000000604047981 */ /* 0x000f62000c1e1d00 */
[----:B------:R-:W-:-:S07]  /*0240*/  HFMA2 R34, -RZ, RZ, 0, 0 ;  /* 0x00000000ff227431 */ /* 0x000fce00000001ff */
.L_x_806:
[----:B------:R-:W0:Y:S08]  /*0250*/  LDC.64 R78, c[0x0][0x3f8] ;  /* 0x0000fe00ff4e7b82 */ /* 0x000e300000000a00 */
[----:B-1----:R-:W1:Y:S08]  /*0260*/  LDC.64 R50, c[0x0][0x3c8] ;  /* 0x0000f200ff327b82 */ /* 0x002e700000000a00 */
[----:B------:R-:W3:Y:S01]  /*0270*/  LDC.64 R48, c[0x0][0x3f0] ;  /* 0x0000fc00ff307b82 */ /* 0x000ee20000000a00 */
[----:B0-----:R-:W-:-:S07]  /*0280*/  IMAD.WIDE R78, R60, 0x4, R78 ;  /* 0x000000043c4e7825 */ /* 0x001fce00078e024e */
[----:B------:R-:W0:Y:S01]  /*0290*/  LDC.64 R54, c[0x0][0x3c0] ;  /* 0x0000f000ff367b82 */ /* 0x000e220000000a00 */
[----:B------:R-:W4:Y:S01]  /*02a0*/  LDG.E R53, desc[UR6][R78.64] ;  /* 0x000000064e357981 */ /* 0x000f22000c1e1900 */
[----:B-1----:R-:W-:-:S05]  /*02b0*/  IMAD.WIDE R50, R60, 0x4, R50 ;  /* 0x000000043c327825 */ /* 0x002fca00078e0232 */
[----:B-----5:R1:W5:Y:S01]  /*02c0*/  LDG.E R52, desc[UR6][R50.64] ;  /* 0x0000000632347981 */ /* 0x020362000c1e1900 */
[----:B---3--:R-:W-:-:S05]  /*02d0*/  IMAD.WIDE R48, R60, 0x4, R48 ;  /* 0x000000043c307825 */ /* 0x008fca00078e0230 */
[----:B------:R1:W5:Y:S01]  /*02e0*/  LDG.E R75, desc[UR6][R48.64] ;  /* 0x00000006304b7981 */ /* 0x000362000c1e1900 */
[----:B------:R-:W-:Y:S01]  /*02f0*/  BSSY.RECONVERGENT B1, `(.L_x_783) ;  /* 0x000007c000017945 */ /* 0x000fe20003800200 */
[----:B------:R-:W-:Y:S02]  /*0300*/  MOV R77, RZ ;  /* 0x000000ff004d7202 */ /* 0x000fe40000000f00 */
[----:B------:R-:W-:Y:S02]  /*0310*/  MOV R80, RZ ;  /* 0x000000ff00507202 */ /* 0x000fe40000000f00 */
[----:B----4-:R-:W-:-:S13]  /*0320*/  ISETP.GE.AND P2, PT, R53, 0x1, PT ;  /* 0x000000013500780c */ /* 0x010fda0003f46270 */
[----:B01----:R-:W-:Y:S05]  /*0330*/  @!P2 BRA `(.L_x_784) ;  /* 0x0000000400aca947 */ /* 0x003fea0003800000 */
[C---:B------:R-:W-:Y:S01]  /*0340*/  IMAD R3, R60.reuse, UR9, RZ ;  /* 0x000000093c037c24 */ /* 0x040fe2000f8e02ff */
[----:B------:R-:W0:Y:S01]  /*0350*/  LDC.64 R64, c[0x0][0x3a8] ;  /* 0x0000ea00ff407b82 */ /* 0x000e220000000a00 */
[----:B------:R-:W-:Y:S01]  /*0360*/  IADD3 R50, PT, PT, R53, -0x1, RZ ;  /* 0xffffffff35327810 */ /* 0x000fe20007ffe0ff */
[----:B------:R-:W-:Y:S02]  /*0370*/  IMAD.WIDE R62, R60, 0x4, R54 ;  /* 0x000000043c3e7825 */ /* 0x000fe400078e0236 */
[----:B------:R-:W-:Y:S02]  /*0380*/  SHF.R.S32.HI R48, RZ, 0x1f, R3 ;  /* 0x0000001fff307819 */ /* 0x000fe40000011403 */
[----:B------:R-:W-:Y:S01]  /*0390*/  IMAD R50, R50, UR9, RZ ;  /* 0x0000000932327c24 */ /* 0x000fe2000f8e02ff */
[----:B------:R1:W3:Y:S01]  /*03a0*/  LDG.E R73, desc[UR6][R62.64] ;  /* 0x000000063e497981 */ /* 0x0002e2000c1e1900 */
[----:B------:R-:W-:Y:S02]  /*03b0*/  LEA.HI R3, R48, R3, RZ, 0x3 ;  /* 0x0000000330037211 */ /* 0x000fe400078f18ff */
[----:B------:R-:W4:Y:S02]  /*03c0*/  LDC.64 R48, c[0x0][0x428] ;  /* 0x00010a00ff307b82 */ /* 0x000f240000000a00 */
[----:B------:R-:W-:-:S02]  /*03d0*/  LEA.HI.SX32 R61, R3, R0, 0x1d ;  /* 0x00000000033d7211 */ /* 0x000fc400078feaff */
[----:B------:R-:W-:-:S04]  /*03e0*/  SHF.R.S32.HI R3, RZ, 0x1f, R50 ;  /* 0x0000001fff037819 */ /* 0x000fc80000011432 */
[----:B------:R-:W-:-:S04]  /*03f0*/  LEA.HI R3, R3, R50, RZ, 0x3 ;  /* 0x0000003203037211 */ /* 0x000fc800078f18ff */
[----:B------:R-:W-:Y:S01]  /*0400*/  LEA.HI.SX32 R3, R3, R0, 0x1d ;  /* 0x0000000003037211 */ /* 0x000fe200078feaff */
[----:B0-----:R-:W-:-:S06]  /*0410*/  IMAD.WIDE.U32 R64, R61, 0x10, R64 ;  /* 0x000000103d407825 */ /* 0x001fcc00078e0040 */
[----:B------:R-:W3:Y:S01]  /*0420*/  LDG.E.128 R64, desc[UR6][R64.64] ;  /* 0x0000000640407981 */ /* 0x000ee2000c1e1d00 */
[----:B----4-:R-:W-:-:S06]  /*0430*/  IMAD.WIDE.U32 R48, R3, 0x10, R48 ;  /* 0x0000001003307825 */ /* 0x010fcc00078e0030 */
[----:B------:R-:W4:Y:S01]  /*0440*/  LDG.E.128 R48, desc[UR6][R48.64] ;  /* 0x0000000630307981 */ /* 0x000f22000c1e1d00 */
[----:B------:R-:W-:Y:S02]  /*0450*/  MOV R54, UR18 ;  /* 0x0000001200367c02 */ /* 0x000fe40008000f00 */
[----:B------:R-:W-:Y:S02]  /*0460*/  MOV R55, UR19 ;  /* 0x0000001300377c02 */ /* 0x000fe40008000f00 */
[----:B------:R-:W-:-:S04]  /*0470*/  ISETP.NE.U32.AND P0, PT, R54, RZ, PT ;  /* 0x000000ff3600720c */ /* 0x000fc80003f05070 */
[----:B------:R-:W-:-:S13]  /*0480*/  ISETP.NE.AND.EX P0, PT, R55, RZ, PT, P0 ;  /* 0x000000ff3700720c */ /* 0x000fda0003f05300 */
[----:B-1----:R-:W0:Y:S02]  /*0490*/  @P0 LDC.64 R62, c[0x0][0x438] ;  /* 0x00010e00ff3e0b82 */ /* 0x002e240000000a00 */
[----:B0-----:R-:W-:-:S05]  /*04a0*/  @P0 IMAD.WIDE.U32 R62, R61, 0x10, R62 ;  /* 0x000000103d3e0825 */ /* 0x001fca00078e003e */
[----:B------:R0:W5:Y:S01]  /*04b0*/  @P0 LDG.E.128 R36, desc[UR6][R62.64] ;  /* 0x000000063e240981 */ /* 0x000162000c1e1d00 */
[----:B--2---:R-:W-:Y:S01]  /*04c0*/  ISETP.NE.AND P0, PT, R2, RZ, PT ;  /* 0x000000ff0200720c */ /* 0x004fe20003f05270 */
[----:B0-----:R-:W-:-:S03]  /*04d0*/  HADD2.F32 R62, -RZ, R4.H0_H0 ;  /* 0x20000004ff3e7230 */ /* 0x001fc60000004100 */
[----:B---3--:R-:W-:Y:S01]  /*04e0*/  FSEL R73, R73, RZ, !P0 ;  /* 0x000000ff49497208 */ /* 0x008fe20004000000 */
[----:B------:R-:W-:Y:S02]  /*04f0*/  HADD2.F32 R68, -RZ, R64.H0_H0 ;  /* 0x20000040ff447230 */ /* 0x000fe40000004100 */
[----:B------:R-:W-:Y:S02]  /*0500*/  HADD2.F32 R74, -RZ, R66.H0_H0 ;  /* 0x20000042ff4a7230 */ /* 0x000fe40000004100 */
[----:B------:R-:W-:Y:S02]  /*0510*/  HADD2.F32 R64, -RZ, R64.H1_H1 ;  /* 0x30000040ff407230 */ /* 0x000fe40000004100 */
[--C-:B------:R-:W-:Y:S02]  /*0520*/  HADD2.F32 R70, -RZ, R65.reuse.H0_H0 ;  /* 0x20000041ff467230 */ /* 0x100fe40000004100 */
[----:B------:R-:W-:Y:S02]  /*0530*/  HADD2.F32 R66, -RZ, R66.H1_H1 ;  /* 0x30000042ff427230 */ /* 0x000fe40000004100 */
[----:B------:R-:W-:Y:S01]  /*0540*/  FADD.FTZ R3, -R73, R68 ;  /* 0x0000004449037221 */ /* 0x000fe20000010100 */
[----:B------:R-:W-:-:S02]  /*0550*/  HADD2.F32 R72, -RZ, R65.H1_H1 ;  /* 0x30000041ff487230 */ /* 0x000fc40000004100 */
[C---:B------:R-:W-:Y:S01]  /*0560*/  FADD.FTZ R63, -R73.reuse, R64 ;  /* 0x00000040493f7221 */ /* 0x040fe20000010100 */
[C---:B------:R-:W-:Y:S01]  /*0570*/  FADD.FTZ R65, -R73.reuse, R70 ;  /* 0x0000004649417221 */ /* 0x040fe20000010100 */
[----:B------:R-:W-:Y:S01]  /*0580*/  FADD.FTZ R69, -R73, R66 ;  /* 0x0000004249457221 */ /* 0x000fe20000010100 */
[--C-:B----4-:R-:W-:Y:S02]  /*0590*/  HADD2.F32 R61, -RZ, R48.reuse.H0_H0 ;  /* 0x20000030ff3d7230 */ /* 0x110fe40000004100 */
[----:B------:R-:W-:Y:S02]  /*05a0*/  HADD2.F32 R66, -RZ, R48.H1_H1 ;  /* 0x30000030ff427230 */ /* 0x000fe40000004100 */
[--C-:B------:R-:W-:Y:S02]  /*05b0*/  HADD2.F32 R68, -RZ, R49.reuse.H0_H0 ;  /* 0x20000031ff447230 */ /* 0x100fe40000004100 */
[----:B------:R-:W-:Y:S02]  /*05c0*/  HADD2.F32 R70, -RZ, R49.H1_H1 ;  /* 0x30000031ff467230 */ /* 0x000fe40000004100 */
[----:B-----5:R-:W-:Y:S01]  /*05d0*/  FMUL.FTZ R3, R52, R3 ;  /* 0x0000000334037220 */ /* 0x020fe20000410000 */
[----:B------:R-:W-:-:S02]  /*05e0*/  HADD2.F32 R49, -RZ, R51.H0_H0 ;  /* 0x20000033ff317230 */ /* 0x000fc40000004100 */
[----:B------:R-:W-:Y:S02]  /*05f0*/  HADD2.F32 R48, -RZ, R51.H1_H1 ;  /* 0x30000033ff307230 */ /* 0x000fe40000004100 */
[C---:B------:R-:W-:Y:S01]  /*0600*/  FMUL.FTZ R64, R52.reuse, R63 ;  /* 0x0000003f34407220 */ /* 0x040fe20000410000 */
[--C-:B------:R-:W-:Y:S02]  /*0610*/  HADD2.F32 R76, -RZ, R67.reuse.H0_H0 ;  /* 0x20000043ff4c7230 */ /* 0x100fe40000004100 */
[----:B------:R-:W-:Y:S02]  /*0620*/  HADD2.F32 R78, -RZ, R67.H1_H1 ;  /* 0x30000043ff4e7230 */ /* 0x000fe40000004100 */
[----:B------:R-:W-:Y:S02]  /*0630*/  HADD2.F32 R51, -RZ, R4.H1_H1 ;  /* 0x30000004ff337230 */ /* 0x000fe40000004100 */
[----:B------:R-:W-:Y:S01]  /*0640*/  FMUL.FTZ R63, R52, R65 ;  /* 0x00000041343f7220 */ /* 0x000fe20000410000 */
[----:B------:R-:W-:-:S02]  /*0650*/  HADD2.F32 R67, -RZ, R5.H0_H0 ;  /* 0x20000005ff437230 */ /* 0x000fc40000004100 */
[----:B------:R-:W-:Y:S01]  /*0660*/  FADD.FTZ R77, -R73, R72 ;  /* 0x00000048494d7221 */ /* 0x000fe20000010100 */
[-C--:B------:R-:W-:Y:S01]  /*0670*/  FMUL.FTZ R62, R62, R61.reuse ;  /* 0x0000003d3e3e7220 */ /* 0x080fe20000410000 */
[----:B------:R-:W-:Y:S01]  /*0680*/  FADD.FTZ R20, R20, R61 ;  /* 0x0000003d14147221 */ /* 0x000fe20000010000 */
[----:B------:R-:W-:Y:S01]  /*0690*/  FFMA.FTZ R12, R3, R61, R12 ;  /* 0x0000003d030c7223 */ /* 0x000fe2000001000c */
[----:B------:R-:W-:Y:S01]  /*06a0*/  FADD.FTZ R79, -R73, R74 ;  /* 0x0000004a494f7221 */ /* 0x000fe20000010100 */
[-C--:B------:R-:W-:Y:S01]  /*06b0*/  FMUL.FTZ R61, R51, R66.reuse ;  /* 0x00000042333d7220 */ /* 0x080fe20000410000 */
[----:B------:R-:W-:Y:S01]  /*06c0*/  FADD.FTZ R21, R21, R66 ;  /* 0x0000004215157221 */ /* 0x000fe20000010000 */
[----:B------:R-:W-:Y:S01]  /*06d0*/  FFMA.FTZ R13, R64, R66, R13 ;  /* 0x00000042400d7223 */ /* 0x000fe2000001000d */
[----:B------:R-:W-:Y:S02]  /*06e0*/  HADD2.F32 R65, -RZ, R5.H1_H1 ;  /* 0x30000005ff417230 */ /* 0x000fe40000004100 */
[-C--:B------:R-:W-:Y:S01]  /*06f0*/  FMUL.FTZ R66, R67, R68.reuse ;  /* 0x0000004443427220 */ /* 0x080fe20000410000 */
[----:B------:R-:W-:Y:S01]  /*0700*/  FADD.FTZ R22, R22, R68 ;  /* 0x0000004416167221 */ /* 0x000fe20000010000 */
[----:B------:R-:W-:Y:S01]  /*0710*/  FFMA.FTZ R14, R63, R68, R14 ;  /* 0x000000443f0e7223 */ /* 0x000fe2000001000e */
[----:B------:R-:W-:-:S02]  /*0720*/  HADD2.F32 R72, -RZ, R50.H0_H0 ;  /* 0x20000032ff487230 */ /* 0x000fc40000004100 */
[C---:B------:R-:W-:Y:S01]  /*0730*/  FMUL.FTZ R68, R52.reuse, R77 ;  /* 0x0000004d34447220 */ /* 0x040fe20000410000 */
[----:B------:R-:W-:Y:S02]  /*0740*/  HADD2.F32 R51, -RZ, R6.H0_H0 ;  /* 0x20000006ff337230 */ /* 0x000fe40000004100 */
[----:B------:R-:W-:Y:S01]  /*0750*/  FMUL.FTZ R67, R52, R79 ;  /* 0x0000004f34437220 */ /* 0x000fe20000410000 */
[----:B------:R-:W-:Y:S02]  /*0760*/  HADD2.F32 R50, -RZ, R50.H1_H1 ;  /* 0x30000032ff327230 */ /* 0x000fe40000004100 */
[-C--:B------:R-:W-:Y:S01]  /*0770*/  FMUL.FTZ R65, R65, R70.reuse ;  /* 0x0000004641417220 */ /* 0x080fe20000410000 */
[----:B------:R-:W-:Y:S02]  /*0780*/  HADD2.F32 R77, -RZ, R6.H1_H1 ;  /* 0x30000006ff4d7230 */ /* 0x000fe40000004100 */
[----:B------:R-:W-:Y:S01]  /*0790*/  FADD.FTZ R23, R23, R70 ;  /* 0x0000004617177221 */ /* 0x000fe20000010000 */
[----:B------:R-:W-:Y:S01]  /*07a0*/  FFMA.FTZ R15, R68, R70, R15 ;  /* 0x00000046440f7223 */ /* 0x000fe2000001000f */
[-C--:B------:R-:W-:Y:S01]  /*07b0*/  FMUL.FTZ R70, R51, R72.reuse ;  /* 0x0000004833467220 */ /* 0x080fe20000410000 */
[----:B------:R-:W-:Y:S01]  /*07c0*/  FADD.FTZ R74, RZ, R62 ;  /* 0x0000003eff4a7221 */ /* 0x000fe20000010000 */
[----:B------:R-:W-:Y:S01]  /*07d0*/  FADD.FTZ R24, R24, R72 ;  /* 0x0000004818187221 */ /* 0x000fe20000010000 */
[----:B------:R-:W-:Y:S01]  /*07e0*/  FFMA.FTZ R16, R67, R72, R16 ;  /* 0x0000004843107223 */ /* 0x000fe20000010010 */
[----:B------:R-:W-:Y:S01]  /*07f0*/  FFMA.FTZ R51, R3, R62, RZ ;  /* 0x0000003e03337223 */ /* 0x000fe200000100ff */
        /* <DEDUP_REMOVED lines=15> */
[----:B------:R-:W-:Y:S01]  /*08f0*/  FADD.FTZ R73, -R73, R78 ;  /* 0x0000004e49497221 */ /* 0x000fe20000010100 */
[----:B------:R-:W-:Y:S02]  /*0900*/  HADD2.F32 R79, -RZ, R7.H1_H1 ;  /* 0x30000007ff4f7230 */ /* 0x000fe40000004100 */
[-C--:B------:R-:W-:Y:S01]  /*0910*/  FMUL.FTZ R74, R74, R49.reuse ;  /* 0x000000314a4a7220 */ /* 0x080fe20000410000 */
        /* <DEDUP_REMOVED lines=13> */
.L_x_784:
        /* <DEDUP_REMOVED lines=12> */
.L_x_785:
[----:B------:R-:W-:Y:S05]  /*0ab0*/  BSYNC.RECONVERGENT B1 ;  /* 0x0000000000017941 */ /* 0x000fea0003800200 */
.L_x_783:
[----:B------:R-:W-:Y:S01]  /*0ac0*/  UMOV UR4, 0xffffffff ;  /* 0xffffffff00047882 */ /* 0x000fe20000000000 */
[----:B-----5:R-:W-:Y:S02]  /*0ad0*/  ISETP.GE.AND P1, PT, R75, 0x1, PT ;  /* 0x000000014b00780c */ /* 0x020fe40003f26270 */
[----:B------:R-:W-:Y:S11]  /*0ae0*/  BRA.DIV UR4, `(.L_x_786) ;  /* 0x00000026040c7947 */ /* 0x000ff6000b800000 */
        /* <DEDUP_REMOVED lines=17> */
[----:B------:R0:W3:Y:S02]  /*0c00*/  SHFL.BFLY PT, R81, R80, 0x10, 0x1f ;  /* 0x0e001f0050517f89 */ /* 0x0000e400000e0000 */
.L_x_818:
[----:B------:R-:W4:Y:S01]  /*0c10*/  @P1 LDC R48, c[0x0][0x388] ;  /* 0x0000e200ff301b82 */ /* 0x000f220000000800 */
[----:B------:R-:W-:-:S07]  /*0c20*/  @P1 IADD3 R75, PT, PT, R75, -0x1, RZ ;  /* 0xffffffff4b4b1810 */ /* 0x000fce0007ffe0ff */
[----:B------:R-:W2:Y:S01]  /*0c30*/  @P1 LDC.64 R50, c[0x0][0x390] ;  /* 0x0000e400ff321b82 */ /* 0x000ea20000000a00 */
[----:B----4-:R-:W-:-:S05]  /*0c40*/  @P1 IMAD R75, R75, R48, RZ ;  /* 0x000000304b4b1224 */ /* 0x010fca00078e02ff */
[----:B------:R-:W-:-:S04]  /*0c50*/  @P1 SHF.R.S32.HI R48, RZ, 0x1f, R75 ;  /* 0x0000001fff301819 */ /* 0x000fc8000001144b */
[----:B------:R-:W-:Y:S02]  /*0c60*/  @P1 LEA.HI R75, R48, R75, RZ, 0x3 ;  /* 0x0000004b304b1211 */ /* 0x000fe400078f18ff */
[----:B------:R-:W-:Y:S02]  /*0c70*/  CS2R R48, SRZ ;  /* 0x0000000000307805 */ /* 0x000fe4000001ff00 */
[----:B------:R-:W-:Y:S02]  /*0c80*/  @P1 MOV R49, RZ ;  /* 0x000000ff00311202 */ /* 0x000fe40000000f00 */
[----:B------:R-:W-:-:S04]  /*0c90*/  @P1 LEA.HI.SX32 R48, R75, R0, 0x1d ;  /* 0x000000004b301211 */ /* 0x000fc800078feaff */
[----:B--2---:R-:W-:-:S04]  /*0ca0*/  @P1 LEA R50, P0, R48, R50, 0x4 ;  /* 0x0000003230321211 */ /* 0x004fc800078020ff */
[----:B------:R-:W-:-:S05]  /*0cb0*/  @P1 LEA.HI.X R51, R48, R51, R49, 0x4, P0 ;  /* 0x0000003330331211 */ /* 0x000fca00000f2431 */
[----:B------:R2:W5:Y:S01]  /*0cc0*/  @P1 LDG.E.128 R56, desc[UR6][R50.64] ;  /* 0x0000000632381981 */ /* 0x000562000c1e1d00 */
[----:B------:R-:W-:Y:S01]  /*0cd0*/  ISETP.NE.U32.AND P0, PT, R54, RZ, PT ;  /* 0x000000ff3600720c */ /* 0x000fe20003f05070 */
[----:B-1----:R-:W-:Y:S01]  /*0ce0*/  FADD.FTZ R82, R77, R82 ;  /* 0x000000524d527221 */ /* 0x002fe20000010000 */
[----:B---3--:R-:W-:Y:S01]  /*0cf0*/  FADD.FTZ R54, R80, R81 ;  /* 0x0000005150367221 */ /* 0x008fe20000010000 */
[----:B------:R-:W-:Y:S01]  /*0d00*/  ISETP.NE.AND P3, PT, R2, RZ, PT ;  /* 0x000000ff0200720c */ /* 0x000fe20003f65270 */
[----:B------:R-:W-:Y:S01]  /*0d10*/  BSSY.RECONVERGENT B1, `(.L_x_787) ;  /* 0x00001b4000017945 */ /* 0x000fe20003800200 */
[----:B------:R-:W-:Y:S01]  /*0d20*/  ISETP.NE.AND.EX P0, PT, R55, RZ, PT, P0 ;  /* 0x000000ff3700720c */ /* 0x000fe20003f05300 */
[----:B------:R-:W-:Y:S01]  /*0d30*/  FMUL.FTZ R55, R82, UR10 ;  /* 0x0000000a52377c20 */ /* 0x000fe20008410000 */
[----:B------:R-:W-:-:S04]  /*0d40*/  FMUL.FTZ R54, R54, UR10 ;  /* 0x0000000a36367c20 */ /* 0x000fc80008410000 */
[----:B------:R-:W-:-:S07]  /*0d50*/  FSEL R55, R55, RZ, !P3 ;  /* 0x000000ff37377208 */ /* 0x000fce0005800000 */
[----:B--2---:R-:W-:Y:S05]  /*0d60*/  @P0 BRA `(.L_x_788) ;  /* 0x0000000c00880947 */ /* 0x004fea0003800000 */
        /* <DEDUP_REMOVED lines=19> */
.L_x_791:
[----:B------:R-:W-:Y:S05]  /*0ea0*/  BSYNC.RECONVERGENT B2 ;  /* 0x0000000000027941 */ /* 0x000fea0003800200 */
.L_x_790:
        /* <DEDUP_REMOVED lines=14> */
.L_x_793:
[----:B------:R-:W-:Y:S05]  /*0f90*/  BSYNC.RECONVERGENT B2 ;  /* 0x0000000000027941 */ /* 0x000fea0003800200 */
.L_x_792:
        /* <DEDUP_REMOVED lines=14> */
.L_x_795:
[----:B------:R-:W-:Y:S05]  /*1080*/  BSYNC.RECONVERGENT B2 ;  /* 0x0000000000027941 */ /* 0x000fea0003800200 */
.L_x_794:
        /* <DEDUP_REMOVED lines=14> */
.L_x_797:
[----:B------:R-:W-:Y:S05]  /*1170*/  BSYNC.RECONVERGENT B2 ;  /* 0x0000000000027941 */ /* 0x000fea0003800200 */
.L_x_796:
        /* <DEDUP_REMOVED lines=14> */
.L_x_799:
[----:B------:R-:W-:Y:S05]  /*1260*/  BSYNC.RECONVERGENT B2 ;  /* 0x0000000000027941 */ /* 0x000fea0003800200 */
.L_x_798:
        /* <DEDUP_REMOVED lines=14> */
.L_x_801:
[----:B------:R-:W-:Y:S05]  /*1350*/  BSYNC.RECONVERGENT B2 ;  /* 0x0000000000027941 */ /* 0x000fea0003800200 */
.L_x_800:
        /* <DEDUP_REMOVED lines=14> */
.L_x_803:
[----:B------:R-:W-:Y:S05]  /*1440*/  BSYNC.RECONVERGENT B2 ;  /* 0x0000000000027941 */ /* 0x000fea0003800200 */
.L_x_802:
        /* <DEDUP_REMOVED lines=14> */
.L_x_789:
[----:B------:R-:W0:Y:S01]  /*1530*/  @P1 LDC R50, c[0x0][0x40c] ;  /* 0x00010300ff321b82 */ /* 0x000e220000000800 */
[-CC-:B------:R-:W-:Y:S01]  /*1540*/  FFMA.FTZ R45, R3, R54.reuse, R55.reuse ;  /* 0x00000036032d7223 */ /* 0x180fe20000010037 */
[-CC-:B------:R-:W-:Y:S01]  /*1550*/  FFMA.FTZ R44, R64, R54.reuse, R55.reuse ;  /* 0x00000036402c7223 */ /* 0x180fe20000010037 */
[-C--:B------:R-:W-:Y:S01]  /*1560*/  FFMA.FTZ R85, R71, R54.reuse, R55 ;  /* 0x0000003647557223 */ /* 0x080fe20000010037 */
[----:B------:R-:W-:Y:S01]  /*1570*/  ISETP.GT.AND P0, PT, R53, RZ, PT ;  /* 0x000000ff3500720c */ /* 0x000fe20003f04270 */
[----:B------:R-:W-:Y:S01]  /*1580*/  FADD.FTZ R45, R62, -R45 ;  /* 0x8000002d3e2d7221 */ /* 0x000fe20000010000 */
[----:B------:R-:W-:Y:S01]  /*1590*/  FADD.FTZ R53, R61, -R44 ;  /* 0x8000002c3d357221 */ /* 0x000fe20000010000 */
[-CC-:B------:R-:W-:Y:S01]  /*15a0*/  FFMA.FTZ R75, R63, R54.reuse, R55.reuse ;  /* 0x000000363f4b7223 */ /* 0x180fe20000010037 */
[----:B------:R-:W1:Y:S01]  /*15b0*/  @P1 LDC R51, c[0x0][0x40c] ;  /* 0x00010300ff331b82 */ /* 0x000e620000000800 */
[-CC-:B------:R-:W-:Y:S01]  /*15c0*/  FFMA.FTZ R46, R68, R54.reuse, R55.reuse ;  /* 0x00000036442e7223 */ /* 0x180fe20000010037 */
[-CC-:B------:R-:W-:Y:S01]  /*15d0*/  FFMA.FTZ R79, R67, R54.reuse, R55.reuse ;  /* 0x00000036434f7223 */ /* 0x180fe20000010037 */
[-CC-:B------:R-:W-:Y:S01]  /*15e0*/  FFMA.FTZ R78, R72, R54.reuse, R55.reuse ;  /* 0x00000036484e7223 */ /* 0x180fe20000010037 */
[----:B------:R-:W-:Y:S01]  /*15f0*/  FFMA.FTZ R82, R76, R54, R55 ;  /* 0x000000364c527223 */ /* 0x000fe20000010037 */
[----:B------:R-:W-:Y:S01]  /*1600*/  FMUL.FTZ R45, R52, R45 ;  /* 0x0000002d342d7220 */ /* 0x000fe20000410000 */
[----:B------:R-:W-:Y:S01]  /*1610*/  FADD.FTZ R85, R74, -R85 ;  /* 0x800000554a557221 */ /* 0x000fe20000010000 */
[----:B------:R-:W-:Y:S01]  /*1620*/  FMUL.FTZ R44, R52, R53 ;  /* 0x00000035342c7220 */ /* 0x000fe20000410000 */
[----:B------:R-:W2:Y:S01]  /*1630*/  @P1 LDC R54, c[0x0][0x40c] ;  /* 0x00010300ff361b82 */ /* 0x000ea20000000800 */
[----:B------:R-:W-:Y:S01]  /*1640*/  FADD.FTZ R75, R66, -R75 ;  /* 0x8000004b424b7221 */ /* 0x000fe20000010000 */
[----:B------:R-:W-:Y:S01]  /*1650*/  FSEL R53, R45, RZ, P0 ;  /* 0x000000ff2d357208 */ /* 0x000fe20000000000 */
[----:B------:R-:W-:Y:S01]  /*1660*/  FADD.FTZ R77, R65, -R46 ;  /* 0x8000002e414d7221 */ /* 0x000fe20000010000 */
[----:B------:R-:W-:Y:S01]  /*1670*/  FMUL.FTZ R45, R52, R85 ;  /* 0x00000055342d7220 */ /* 0x000fe20000410000 */
[----:B------:R-:W-:Y:S01]  /*1680*/  FADD.FTZ R83, R69, -R78 ;  /* 0x8000004e45537221 */ /* 0x000fe20000010000 */
[----:B------:R-:W-:Y:S01]  /*1690*/  FSEL R44, R44, RZ, P0 ;  /* 0x000000ff2c2c7208 */ /* 0x000fe20000000000 */
[C---:B------:R-:W-:Y:S01]  /*16a0*/  FMUL.FTZ R46, R52.reuse, R75 ;  /* 0x0000004b342e7220 */ /* 0x040fe20000410000 */
[----:B------:R-:W3:Y:S01]  /*16b0*/  @P1 LDC R84, c[0x0][0x40c] ;  /* 0x00010300ff541b82 */ /* 0x000ee20000000800 */
[----:B------:R-:W-:Y:S01]  /*16c0*/  FMUL.FTZ R75, R52, R77 ;  /* 0x0000004d344b7220 */ /* 0x000fe20000410000 */
[----:B------:R-:W-:Y:S01]  /*16d0*/  FADD.FTZ R79, R70, -R79 ;  /* 0x8000004f464f7221 */ /* 0x000fe20000010000 */
[----:B------:R-:W-:Y:S01]  /*16e0*/  FMUL.FTZ R77, R52, R83 ;  /* 0x00000053344d7220 */ /* 0x000fe20000410000 */
[----:B0-----:R-:W-:Y:S01]  /*16f0*/  @P1 FMUL.FTZ R78, R53, R50 ;  /* 0x00000032354e1220 */ /* 0x001fe20000410000 */
[----:B------:R-:W-:-:S02]  /*1700*/  @P1 HADD2.F32 R83, -RZ, R8.H1_H1 ;  /* 0x30000008ff531230 */ /* 0x000fc40000004100 */
[----:B------:R-:W-:Y:S01]  /*1710*/  FADD.FTZ R87, R73, -R82 ;  /* 0x8000005249577221 */ /* 0x000fe20000010000 */
[----:B------:R-:W-:Y:S01]  /*1720*/  FMUL.FTZ R79, R52, R79 ;  /* 0x0000004f344f7220 */ /* 0x000fe20000410000 */
[----:B------:R-:W0:Y:S01]  /*1730*/  @P1 LDC R85, c[0x0][0x40c] ;  /* 0x00010300ff551b82 */ /* 0x000e220000000800 */
[----:B-1----:R-:W-:Y:S01]  /*1740*/  @P1 FMUL.FTZ R50, R44, R51 ;  /* 0x000000332c321220 */ /* 0x002fe20000410000 */
[----:B------:R-:W-:Y:S01]  /*1750*/  FSEL R75, R75, RZ, P0 ;  /* 0x000000ff4b4b7208 */ /* 0x000fe20000000000 */
[----:B------:R-:W-:Y:S01]  /*1760*/  FMUL.FTZ R52, R52, R87 ;  /* 0x0000005734347220 */ /* 0x000fe20000410000 */
[----:B------:R-:W-:Y:S01]  /*1770*/  FSEL R79, R79, RZ, P0 ;  /* 0x000000ff4f4f7208 */ /* 0x000fe20000000000 */
[----:B------:R-:W-:Y:S01]  /*1780*/  @P1 FMUL.FTZ R51, R83, R50 ;  /* 0x0000003253331220 */ /* 0x000fe20000410000 */
[----:B-----5:R-:W-:Y:S01]  /*1790*/  @P1 HADD2.F32 R83, -RZ, R56.H0_H0 ;  /* 0x20000038ff531230 */ /* 0x020fe20000004100 */
[----:B------:R-:W-:Y:S01]  /*17a0*/  FSEL R46, R46, RZ, P0 ;  /* 0x000000ff2e2e7208 */ /* 0x000fe20000000000 */
[----:B------:R-:W1:Y:S01]  /*17b0*/  @P1 LDC R55, c[0x0][0x40c] ;  /* 0x00010300ff371b82 */ /* 0x000e620000000800 */
[----:B--2---:R-:W-:Y:S01]  /*17c0*/  @P1 FMUL.FTZ R54, R75, R54 ;  /* 0x000000364b361220 */ /* 0x004fe20000410000 */
[----:B------:R-:W-:-:S02]  /*17d0*/  @P1 HADD2.F32 R47, -RZ, R8.H0_H0 ;  /* 0x20000008ff2f1230 */ /* 0x000fc40000004100 */
[-C--:B------:R-:W-:Y:S01]  /*17e0*/  @P1 FFMA.FTZ R28, R83, R78.reuse, R28 ;  /* 0x0000004e531c1223 */ /* 0x080fe2000001001c */
[----:B------:R-:W-:Y:S01]  /*17f0*/  @P1 HADD2.F32 R83, -RZ, R9.H1_H1 ;  /* 0x30000009ff531230 */ /* 0x000fe20000004100 */
[----:B------:R-:W-:Y:S01]  /*1800*/  F2FP.F16.F32.PACK_AB R44, R44, R53 ;  /* 0x000000352c2c723e */ /* 0x000fe200000000ff */
[----:B------:R-:W-:Y:S02]  /*1810*/  @P1 HADD2.F32 R90, -RZ, R11.H0_H0 ;  /* 0x2000000bff5a1230 */ /* 0x000fe40000004100 */
[----:B------:R-:W-:Y:S01]  /*1820*/  @P1 FMUL.FTZ R47, R47, R78 ;  /* 0x0000004e2f2f1220 */ /* 0x000fe20000410000 */
[----:B------:R-:W2:Y:S01]  /*1830*/  @P1 LDC R82, c[0x0][0x40c] ;  /* 0x00010300ff521b82 */ /* 0x000ea20000000800 */
[----:B---3--:R-:W-:Y:S01]  /*1840*/  @P1 FMUL.FTZ R87, R79, R84 ;  /* 0x000000544f571220 */ /* 0x008fe20000410000 */
[----:B------:R-:W-:Y:S01]  /*1850*/  FSEL R84, R45, RZ, P0 ;  /* 0x000000ff2d547208 */ /* 0x000fe20000000000 */
[----:B------:R-:W-:Y:S01]  /*1860*/  @P1 FMUL.FTZ R86, R83, R54 ;  /* 0x0000003653561220 */ /* 0x000fe20000410000 */
[----:B------:R-:W-:Y:S01]  /*1870*/  FSEL R83, R77, RZ, P0 ;  /* 0x000000ff4d537208 */ /* 0x000fe20000000000 */
[----:B------:R-:W-:Y:S01]  /*1880*/  @P1 HADD2.F32 R78, -RZ, R9.H0_H0 ;  /* 0x20000009ff4e1230 */ /* 0x000fe20000004100 */
[----:B------:R-:W-:Y:S01]  /*1890*/  @P1 F2FP.F16.F32.PACK_AB R47, RZ, R47 ;  /* 0x0000002fff2f123e */ /* 0x000fe200000000ff */
[----:B------:R-:W-:-:S02]  /*18a0*/  @P1 HADD2.F32 R89, -RZ, R10.H1_H1 ;  /* 0x3000000aff591230 */ /* 0x000fc40000004100 */
[----:B0-----:R-:W-:Y:S01]  /*18b0*/  @P1 FMUL.FTZ R85, R84, R85 ;  /* 0x0000005554551220 */ /* 0x001fe20000410000 */
[----:B------:R-:W-:Y:S01]  /*18c0*/  @P1 F2FP.F16.F32.PACK_AB R77, RZ, R86 ;  /* 0x00000056ff4d123e */ /* 0x000fe200000000ff */
[----:B------:R-:W-:Y:S01]  /*18d0*/  @P1 HADD2.F32 R86, -RZ, R10.H0_H0 ;  /* 0x2000000aff561230 */ /* 0x000fe20000004100 */
[----:B------:R-:W-:Y:S01]  /*18e0*/  @P1 PRMT R40, R47, 0x7610, R40 ;  /* 0x000076102f281816 */ /* 0x000fe20000000028 */
[----:B------:R-:W-:Y:S01]  /*18f0*/  @P1 FMUL.FTZ R53, R90, R85 ;  /* 0x000000555a351220 */ /* 0x000fe20000410000 */
[----:B------:R-:W-:Y:S01]  /*1900*/  @P1 HADD2.F32 R90, -RZ, R56.H1_H1 ;  /* 0x30000038ff5a1230 */ /* 0x000fe20000004100 */
[----:B------:R-:W-:Y:S01]  /*1910*/  @P1 F2FP.F16.F32.PACK_AB R51, RZ, R51 ;  /* 0x00000033ff33123e */ /* 0x000fe200000000ff */
[----:B------:R-:W-:Y:S01]  /*1920*/  @P1 FMUL.FTZ R86, R86, R87 ;  /* 0x0000005756561220 */ /* 0x000fe20000410000 */
[----:B-1----:R-:W-:Y:S01]  /*1930*/  @P1 FMUL.FTZ R55, R46, R55 ;  /* 0x000000372e371220 */ /* 0x002fe20000410000 */
[--C-:B------:R-:W-:Y:S02]  /*1940*/  @P1 HADD2.F32 R47, -RZ, R57.reuse.H0_H0 ;  /* 0x20000039ff2f1230 */ /* 0x100fe40000004100 */
[----:B------:R-:W-:Y:S01]  /*1950*/  @P1 FFMA.FTZ R29, R90, R50, R29 ;  /* 0x000000325a1d1223 */ /* 0x000fe2000001001d */
[----:B------:R-:W-:-:S02]  /*1960*/  @P1 HADD2.F32 R50, -RZ, R57.H1_H1 ;  /* 0x30000039ff321230 */ /* 0x000fc40000004100 */
[-C--:B------:R-:W-:Y:S01]  /*1970*/  @P1 FMUL.FTZ R78, R78, R55.reuse ;  /* 0x000000374e4e1220 */ /* 0x080fe20000410000 */
[----:B------:R-:W-:Y:S01]  /*1980*/  @P1 F2FP.F16.F32.PACK_AB R86, RZ, R86 ;  /* 0x00000056ff56123e */ /* 0x000fe200000000ff */
[----:B------:R-:W-:Y:S01]  /*1990*/  @P1 FFMA.FTZ R30, R47, R55, R30 ;  /* 0x000000372f1e1223 */ /* 0x000fe2000001001e */
[--C-:B------:R-:W-:Y:S02]  /*19a0*/  @P1 HADD2.F32 R47, -RZ, R58.reuse.H0_H0 ;  /* 0x2000003aff2f1230 */ /* 0x100fe40000004100 */
[----:B--2---:R-:W-:Y:S01]  /*19b0*/  @P1 FMUL.FTZ R82, R83, R82 ;  /* 0x0000005253521220 */ /* 0x004fe20000410000 */
[----:B------:R-:W-:Y:S01]  /*19c0*/  @P1 F2FP.F16.F32.PACK_AB R78, RZ, R78 ;  /* 0x0000004eff4e123e */ /* 0x000fe200000000ff */
[----:B------:R-:W-:Y:S01]  /*19d0*/  @P1 FFMA.FTZ R31, R50, R54, R31 ;  /* 0x00000036321f1223 */ /* 0x000fe2000001001f */
[----:B------:R-:W-:Y:S01]  /*19e0*/  @P1 PRMT R40, R40, 0x5410, R51 ;  /* 0x0000541028281816 */ /* 0x000fe20000000033 */
[----:B------:R-:W-:Y:S01]  /*19f0*/  @P1 FMUL.FTZ R88, R89, R82 ;  /* 0x0000005259581220 */ /* 0x000fe20000410000 */
[----:B------:R-:W-:Y:S01]  /*1a00*/  @P1 HADD2.F32 R50, -RZ, R58.H1_H1 ;  /* 0x3000003aff321230 */ /* 0x000fe20000004100 */
[----:B------:R-:W-:Y:S01]  /*1a10*/  @P1 F2FP.F16.F32.PACK_AB R53, RZ, R53 ;  /* 0x00000035ff35123e */ /* 0x000fe200000000ff */
[----:B------:R-:W-:Y:S01]  /*1a20*/  @P1 HADD2.F32 R55, -RZ, R59.H0_H0 ;  /* 0x2000003bff371230 */ /* 0x000fe20000004100 */
[----:B------:R-:W-:Y:S01]  /*1a30*/  @P1 PRMT R41, R78, 0x7610, R41 ;  /* 0x000076104e291816 */ /* 0x000fe20000000029 */
[----:B------:R-:W-:Y:S01]  /*1a40*/  @P1 FFMA.FTZ R32, R47, R87, R32 ;  /* 0x000000572f201223 */ /* 0x000fe20000010020 */
[----:B------:R-:W-:Y:S01]  /*1a50*/  @P1 F2FP.F16.F32.PACK_AB R88, RZ, R88 ;  /* 0x00000058ff58123e */ /* 0x000fe200000000ff */
[----:B------:R-:W-:Y:S01]  /*1a60*/  @P1 FFMA.FTZ R33, R50, R82, R33 ;  /* 0x0000005232211223 */ /* 0x000fe20000010021 */
[----:B------:R-:W-:Y:S01]  /*1a70*/  FSEL R51, R52, RZ, P0 ;  /* 0x000000ff34337208 */ /* 0x000fe20000000000 */
[----:B------:R-:W-:Y:S01]  /*1a80*/  @P1 FFMA.FTZ R34, R55, R85, R34 ;  /* 0x0000005537221223 */ /* 0x000fe20000010022 */
[----:B------:R-:W-:-:S02]  /*1a90*/  @P1 PRMT R42, R86, 0x7610, R42 ;  /* 0x00007610562a1816 */ /* 0x000fc4000000002a */
[----:B------:R-:W-:Y:S02]  /*1aa0*/  F2FP.F16.F32.PACK_AB R45, R75, R46 ;  /* 0x0000002e4b2d723e */ /* 0x000fe400000000ff */
[----:B------:R-:W-:Y:S02]  /*1ab0*/  F2FP.F16.F32.PACK_AB R46, R83, R79 ;  /* 0x0000004f532e723e */ /* 0x000fe400000000ff */
[----:B------:R-:W-:Y:S02]  /*1ac0*/  @P1 PRMT R41, R41, 0x5410, R77 ;  /* 0x0000541029291816 */ /* 0x000fe4000000004d */
[----:B------:R-:W-:Y:S02]  /*1ad0*/  F2FP.F16.F32.PACK_AB R47, R51, R84 ;  /* 0x00000054332f723e */ /* 0x000fe400000000ff */
[----:B------:R-:W-:Y:S02]  /*1ae0*/  @P1 PRMT R42, R42, 0x5410, R88 ;  /* 0x000054102a2a1816 */ /* 0x000fe40000000058 */
        /* <DEDUP_REMOVED lines=10> */
.L_x_788:
[----:B0-----:R-:W-:Y:S02]  /*1b90*/  MOV R80, UR20 ;  /* 0x0000001400507c02 */ /* 0x001fe40008000f00 */
[----:B------:R-:W-:Y:S02]  /*1ba0*/  MOV R81, UR21 ;  /* 0x0000001500517c02 */ /* 0x000fe40008000f00 */
[----:B------:R-:W-:-:S04]  /*1bb0*/  ISETP.NE.U32.AND P0, PT, R80, RZ, PT ;  /* 0x000000ff5000720c */ /* 0x000fc80003f05070 */
[----:B------:R-:W-:-:S13]  /*1bc0*/  ISETP.NE.AND.EX P0, PT, R81, RZ, PT, P0 ;  /* 0x000000ff5100720c */ /* 0x000fda0003f05300 */
[----:B------:R-:W-:Y:S05]  /*1bd0*/  @P0 BRA `(.L_x_805) ;  /* 0x0000000400880947 */ /* 0x000fea0003800000 */
[----:B------:R-:W-:Y:S01]  /*1be0*/  ISETP.GT.AND P0, PT, R53, RZ, PT ;  /* 0x000000ff3500720c */ /* 0x000fe20003f04270 */
[--C-:B------:R-:W-:Y:S01]  /*1bf0*/  HADD2.F32 R83, -RZ, R36.reuse.H0_H0 ;  /* 0x20000024ff537230 */ /* 0x100fe20000004100 */
[----:B------:R-:W0:Y:S01]  /*1c00*/  @P1 LDC R78, c[0x0][0x40c] ;  /* 0x00010300ff4e1b82 */ /* 0x000e220000000800 */
[--C-:B------:R-:W-:Y:S02]  /*1c10*/  HADD2.F32 R75, -RZ, R37.reuse.H1_H1 ;  /* 0x30000025ff4b7230 */ /* 0x100fe40000004100 */
[----:B------:R-:W-:Y:S02]  /*1c20*/  HADD2.F32 R79, -RZ, R37.H0_H0 ;  /* 0x20000025ff4f7230 */ /* 0x000fe40000004100 */
[----:B------:R-:W-:Y:S02]  /*1c30*/  HADD2.F32 R77, -RZ, R36.H1_H1 ;  /* 0x30000024ff4d7230 */ /* 0x000fe40000004100 */
[----:B------:R-:W-:Y:S01]  /*1c40*/  HADD2.F32 R53, -RZ, R38.H0_H0 ;  /* 0x20000026ff357230 */ /* 0x000fe20000004100 */
[----:B------:R-:W1:Y:S01]  /*1c50*/  @P1 LDC R50, c[0x0][0x40c] ;  /* 0x00010300ff321b82 */ /* 0x000e620000000800 */
[----:B-----5:R-:W-:-:S02]  /*1c60*/  @P1 HADD2.F32 R85, -RZ, R56.H0_H0 ;  /* 0x20000038ff551230 */ /* 0x020fc40000004100 */
[-CC-:B------:R-:W-:Y:S01]  /*1c70*/  @P0 FFMA.FTZ R51, R3, R54.reuse, R55.reuse ;  /* 0x0000003603330223 */ /* 0x180fe20000010037 */
[-CC-:B------:R-:W-:Y:S01]  /*1c80*/  @P0 FFMA.FTZ R86, R68, R54.reuse, R55.reuse ;  /* 0x0000003644560223 */ /* 0x180fe20000010037 */
[-C--:B------:R-:W-:Y:S01]  /*1c90*/  @P0 FFMA.FTZ R82, R64, R54.reuse, R55 ;  /* 0x0000003640520223 */ /* 0x080fe20000010037 */
[----:B------:R-:W-:Y:S02]  /*1ca0*/  @P1 HADD2.F32 R90, -RZ, R9.H0_H0 ;  /* 0x20000009ff5a1230 */ /* 0x000fe40000004100 */
[----:B------:R-:W-:Y:S01]  /*1cb0*/  @P0 FADD.FTZ R51, R62, -R51 ;  /* 0x800000333e330221 */ /* 0x000fe20000010000 */
[----:B------:R-:W-:Y:S01]  /*1cc0*/  @P0 FADD.FTZ R86, R65, -R86 ;  /* 0x8000005641560221 */ /* 0x000fe20000010000 */
[----:B------:R-:W-:Y:S01]  /*1cd0*/  @P0 FADD.FTZ R82, R61, -R82 ;  /* 0x800000523d520221 */ /* 0x000fe20000010000 */
[----:B------:R-:W2:Y:S01]  /*1ce0*/  @P1 LDC R88, c[0x0][0x40c] ;  /* 0x00010300ff581b82 */ /* 0x000ea20000000800 */
[C---:B------:R-:W-:Y:S01]  /*1cf0*/  @P0 FFMA.FTZ R83, R52.reuse, R51, R83 ;  /* 0x0000003334530223 */ /* 0x040fe20000010053 */
[----:B------:R-:W-:Y:S01]  /*1d00*/  @P0 FFMA.FTZ R51, R63, R54, R55 ;  /* 0x000000363f330223 */ /* 0x000fe20000010037 */
[C---:B------:R-:W-:Y:S01]  /*1d10*/  @P0 FFMA.FTZ R75, R52.reuse, R86, R75 ;  /* 0x00000056344b0223 */ /* 0x040fe2000001004b */
[----:B------:R-:W-:-:S02]  /*1d20*/  @P0 FFMA.FTZ R77, R52, R82, R77 ;  /* 0x00000052344d0223 */ /* 0x000fc4000001004d */
[----:B------:R-:W-:Y:S01]  /*1d30*/  @P0 FADD.FTZ R84, R66, -R51 ;  /* 0x8000003342540221 */ /* 0x000fe20000010000 */
[----:B------:R-:W-:Y:S01]  /*1d40*/  @P0 FFMA.FTZ R51, R67, R54, R55 ;  /* 0x0000003643330223 */ /* 0x000fe20000010037 */
[----:B------:R-:W3:Y:S01]  /*1d50*/  @P1 LDC R86, c[0x0][0x40c] ;  /* 0x00010300ff561b82 */ /* 0x000ee20000000800 */
[----:B0-----:R-:W-:Y:S01]  /*1d60*/  @P1 FMUL.FTZ R83, R83, R78 ;  /* 0x0000004e53531220 */ /* 0x001fe20000410000 */
[----:B------:R-:W-:Y:S01]  /*1d70*/  @P0 FFMA.FTZ R79, R52, R84, R79 ;  /* 0x00000054344f0223 */ /* 0x000fe2000001004f */
[----:B------:R-:W-:Y:S01]  /*1d80*/  @P0 FFMA.FTZ R84, R72, R54, R55 ;  /* 0x0000003648540223 */ /* 0x000fe20000010037 */
[----:B------:R-:W-:Y:S01]  /*1d90*/  @P0 FADD.FTZ R82, R70, -R51 ;  /* 0x8000003346520221 */ /* 0x000fe20000010000 */
[----:B------:R-:W-:Y:S02]  /*1da0*/  HADD2.F32 R51, -RZ, R38.H1_H1 ;  /* 0x30000026ff337230 */ /* 0x000fe40000004100 */
[----:B------:R-:W-:Y:S01]  /*1db0*/  @P1 FFMA.FTZ R28, R85, R83, R28 ;  /* 0x00000053551c1223 */ /* 0x000fe2000001001c */
[----:B------:R-:W-:Y:S01]  /*1dc0*/  @P0 FADD.FTZ R84, R69, -R84 ;  /* 0x8000005445540221 */ /* 0x000fe20000010000 */
[----:B------:R-:W0:Y:S01]  /*1dd0*/  @P1 LDC R78, c[0x0][0x40c] ;  /* 0x00010300ff4e1b82 */ /* 0x000e220000000800 */
[----:B------:R-:W-:Y:S01]  /*1de0*/  @P0 FFMA.FTZ R53, R52, R82, R53 ;  /* 0x0000005234350223 */ /* 0x000fe20000010035 */
[----:B------:R-:W-:-:S02]  /*1df0*/  @P1 HADD2.F32 R82, -RZ, R8.H0_H0 ;  /* 0x20000008ff521230 */ /* 0x000fc40000004100 */
[----:B------:R-:W-:Y:S01]  /*1e00*/  @P0 FFMA.FTZ R51, R52, R84, R51 ;  /* 0x0000005434330223 */ /* 0x000fe20000010033 */
[----:B------:R-:W-:Y:S01]  /*1e10*/  @P0 FFMA.FTZ R85, R71, R54, R55 ;  /* 0x0000003647550223 */ /* 0x000fe20000010037 */
[----:B-1----:R-:W-:Y:S01]  /*1e20*/  @P1 FMUL.FTZ R50, R77, R50 ;  /* 0x000000324d321220 */ /* 0x002fe20000410000 */
[----:B------:R-:W-:Y:S02]  /*1e30*/  HADD2.F32 R77, -RZ, R39.H0_H0 ;  /* 0x20000027ff4d7230 */ /* 0x000fe40000004100 */
[----:B------:R-:W-:Y:S01]  /*1e40*/  @P1 FMUL.FTZ R82, R82, R83 ;  /* 0x0000005352521220 */ /* 0x000fe20000410000 */
[----:B------:R-:W1:Y:S01]  /*1e50*/  @P1 LDC R84, c[0x0][0x40c] ;  /* 0x00010300ff541b82 */ /* 0x000e620000000800 */
[----:B------:R-:W-:Y:S02]  /*1e60*/  @P1 HADD2.F32 R83, -RZ, R8.H1_H1 ;  /* 0x30000008ff531230 */ /* 0x000fe40000004100 */
[----:B--2---:R-:W-:Y:S01]  /*1e70*/  @P1 FMUL.FTZ R88, R51, R88 ;  /* 0x0000005833581220 */ /* 0x004fe20000410000 */
[----:B------:R-:W-:Y:S01]  /*1e80*/  @P0 FADD.FTZ R85, R74, -R85 ;  /* 0x800000554a550221 */ /* 0x000fe20000010000 */
[----:B------:R-:W-:Y:S01]  /*1e90*/  @P1 F2FP.F16.F32.PACK_AB R82, RZ, R82 ;  /* 0x00000052ff52123e */ /* 0x000fe200000000ff */
[----:B------:R-:W-:-:S02]  /*1ea0*/  @P1 FMUL.FTZ R83, R83, R50 ;  /* 0x0000003253531220 */ /* 0x000fc40000410000 */
[----:B------:R-:W-:Y:S01]  /*1eb0*/  @P0 FFMA.FTZ R77, R52, R85, R77 ;  /* 0x00000055344d0223 */ /* 0x000fe2000001004d */
[----:B---3--:R-:W-:Y:S01]  /*1ec0*/  @P1 FMUL.FTZ R79, R79, R86 ;  /* 0x000000564f4f1220 */ /* 0x008fe20000410000 */
[----:B------:R-:W-:Y:S01]  /*1ed0*/  @P1 PRMT R40, R82, 0x7610, R40 ;  /* 0x0000761052281816 */ /* 0x000fe20000000028 */
[----:B------:R-:W2:Y:S01]  /*1ee0*/  @P1 LDC R86, c[0x0][0x40c] ;  /* 0x00010300ff561b82 */ /* 0x000ea20000000800 */
[----:B------:R-:W-:Y:S01]  /*1ef0*/  @P1 HADD2.F32 R82, -RZ, R10.H0_H0 ;  /* 0x2000000aff521230 */ /* 0x000fe20000004100 */
[----:B------:R-:W-:Y:S01]  /*1f00*/  @P1 F2FP.F16.F32.PACK_AB R83, RZ, R83 ;  /* 0x00000053ff53123e */ /* 0x000fe200000000ff */
[----:B------:R-:W-:Y:S02]  /*1f10*/  @P1 HADD2.F32 R85, -RZ, R9.H1_H1 ;  /* 0x30000009ff551230 */ /* 0x000fe40000004100 */
[----:B0-----:R-:W-:Y:S01]  /*1f20*/  @P1 FMUL.FTZ R78, R75, R78 ;  /* 0x0000004e4b4e1220 */ /* 0x001fe20000410000 */
[----:B------:R-:W-:Y:S01]  /*1f30*/  @P1 FMUL.FTZ R75, R90, R79 ;  /* 0x0000004f5a4b1220 */ /* 0x000fe20000410000 */
[----:B------:R-:W-:Y:S01]  /*1f40*/  @P1 PRMT R40, R40, 0x5410, R83 ;  /* 0x0000541028281816 */ /* 0x000fe20000000053 */
[----:B------:R-:W-:-:S02]  /*1f50*/  @P1 HADD2.F32 R83, -RZ, R57.H0_H0 ;  /* 0x20000039ff531230 */ /* 0x000fc40000004100 */
[----:B------:R-:W-:Y:S01]  /*1f60*/  @P1 FMUL.FTZ R85, R85, R78 ;  /* 0x0000004e55551220 */ /* 0x000fe20000410000 */
[----:B------:R-:W-:Y:S01]  /*1f70*/  @P1 F2FP.F16.F32.PACK_AB R75, RZ, R75 ;  /* 0x0000004bff4b123e */ /* 0x000fe200000000ff */
[----:B-1----:R-:W-:Y:S01]  /*1f80*/  @P1 FMUL.FTZ R53, R53, R84 ;  /* 0x0000005435351220 */ /* 0x002fe20000410000 */
[----:B------:R-:W-:Y:S02]  /*1f90*/  @P1 FFMA.FTZ R30, R83, R79, R30 ;  /* 0x0000004f531e1223 */ /* 0x000fe4000001001e */
[----:B------:R-:W-:Y:S01]  /*1fa0*/  @P1 PRMT R41, R75, 0x7610, R41 ;  /* 0x000076104b291816 */ /* 0x000fe20000000029 */
[----:B------:R-:W-:Y:S02]  /*1fb0*/  @P1 HADD2.F32 R75, -RZ, R10.H1_H1 ;  /* 0x3000000aff4b1230 */ /* 0x000fe40000004100 */
[----:B------:R-:W-:Y:S01]  /*1fc0*/  @P1 FMUL.FTZ R51, R82, R53 ;  /* 0x0000003552331220 */ /* 0x000fe20000410000 */
[----:B------:R-:W-:Y:S01]  /*1fd0*/  @P1 HADD2.F32 R82, -RZ, R56.H1_H1 ;  /* 0x30000038ff521230 */ /* 0x000fe20000004100 */
[----:B------:R-:W-:Y:S01]  /*1fe0*/  @P1 F2FP.F16.F32.PACK_AB R85, RZ, R85 ;  /* 0x00000055ff55123e */ /* 0x000fe200000000ff */
[----:B------:R-:W-:-:S02]  /*1ff0*/  @P1 HADD2.F32 R79, -RZ, R58.H0_H0 ;  /* 0x2000003aff4f1230 */ /* 0x000fc40000004100 */
[----:B------:R-:W-:Y:S01]  /*2000*/  @P1 FMUL.FTZ R75, R75, R88 ;  /* 0x000000584b4b1220 */ /* 0x000fe20000410000 */
[----:B------:R-:W-:Y:S01]  /*2010*/  @P1 F2FP.F16.F32.PACK_AB R51, RZ, R51 ;  /* 0x00000033ff33123e */ /* 0x000fe200000000ff */
[----:B------:R-:W-:Y:S01]  /*2020*/  @P1 FFMA.FTZ R29, R82, R50, R29 ;  /* 0x00000032521d1223 */ /* 0x000fe2000001001d */
[----:B------:R-:W-:Y:S02]  /*2030*/  @P1 HADD2.F32 R50, -RZ, R11.H0_H0 ;  /* 0x2000000bff321230 */ /* 0x000fe40000004100 */
[----:B--2---:R-:W-:Y:S01]  /*2040*/  @P1 FMUL.FTZ R77, R77, R86 ;  /* 0x000000564d4d1220 */ /* 0x004fe20000410000 */
[----:B------:R-:W-:Y:S01]  /*2050*/  @P1 HADD2.F32 R82, -RZ, R57.H1_H1 ;  /* 0x30000039ff521230 */ /* 0x000fe20000004100 */
[----:B------:R-:W-:Y:S01]  /*2060*/  @P1 F2FP.F16.F32.PACK_AB R75, RZ, R75 ;  /* 0x0000004bff4b123e */ /* 0x000fe200000000ff */
[----:B------:R-:W-:Y:S02]  /*2070*/  @P1 HADD2.F32 R83, -RZ, R59.H0_H0 ;  /* 0x2000003bff531230 */ /* 0x000fe40000004100 */
[----:B------:R-:W-:Y:S01]  /*2080*/  @P1 FMUL.FTZ R50, R50, R77 ;  /* 0x0000004d32321220 */ /* 0x000fe20000410000 */
[----:B------:R-:W-:Y:S01]  /*2090*/  @P1 PRMT R42, R51, 0x7610, R42 ;  /* 0x00007610332a1816 */ /* 0x000fe2000000002a */
[----:B------:R-:W-:Y:S01]  /*20a0*/  @P1 FFMA.FTZ R31, R82, R78, R31 ;  /* 0x0000004e521f1223 */ /* 0x000fe2000001001f */
[----:B------:R-:W-:Y:S01]  /*20b0*/  @P1 HADD2.F32 R78, -RZ, R58.H1_H1 ;  /* 0x3000003aff4e1230 */ /* 0x000fe20000004100 */
[----:B------:R-:W-:Y:S01]  /*20c0*/  @P1 PRMT R41, R41, 0x5410, R85 ;  /* 0x0000541029291816 */ /* 0x000fe20000000055 */
[----:B------:R-:W-:Y:S01]  /*20d0*/  @P1 FFMA.FTZ R32, R79, R53, R32 ;  /* 0x000000354f201223 */ /* 0x000fe20000010020 */
[----:B------:R-:W-:Y:S01]  /*20e0*/  @P1 F2FP.F16.F32.PACK_AB R50, RZ, R50 ;  /* 0x00000032ff32123e */ /* 0x000fe200000000ff */
[----:B------:R-:W-:Y:S01]  /*20f0*/  @P1 FFMA.FTZ R34, R83, R77, R34 ;  /* 0x0000004d53221223 */ /* 0x000fe20000010022 */
[----:B------:R-:W-:Y:S01]  /*2100*/  @P1 FFMA.FTZ R33, R78, R88, R33 ;  /* 0x000000584e211223 */ /* 0x000fe20000010021 */
[----:B------:R-:W-:-:S02]  /*2110*/  @P1 PRMT R42, R42, 0x5410, R75 ;  /* 0x000054102a2a1816 */ /* 0x000fc4000000004b */
[----:B------:R-:W-:Y:S01]  /*2120*/  @P1 PRMT R43, R50, 0x7610, R43 ;  /* 0x00007610322b1816 */ /* 0x000fe2000000002b */
[----:B------:R-:W-:Y:S06]  /*2130*/  @!P1 BRA `(.L_x_804) ;  /* 0x0000000400c49947 */ /* 0x000fec0003800000 */
[----:B------:R-:W-:Y:S01]  /*2140*/  @P0 FFMA.FTZ R54, R76, R54, R55 ;  /* 0x000000364c360223 */ /* 0x000fe20000010037 */
[----:B------:R-:W-:Y:S02]  /*2150*/  HADD2.F32 R51, -RZ, R39.H1_H1 ;  /* 0x30000027ff337230 */ /* 0x000fe40000004100 */
[----:B------:R-:W-:Y:S02]  /*2160*/  HADD2.F32 R53, -RZ, R11.H1_H1 ;  /* 0x3000000bff357230 */ /* 0x000fe40000004100 */
[----:B------:R-:W-:-:S04]  /*2170*/  @P0 FADD.FTZ R54, R73, -R54 ;  /* 0x8000003649360221 */ /* 0x000fc80000010000 */
[----:B------:R-:W-:Y:S01]  /*2180*/  @P0 FFMA.FTZ R51, R52, R54, R51 ;  /* 0x0000003634330223 */ /* 0x000fe20000010033 */
[----:B------:R-:W-:-:S03]  /*2190*/  HADD2.F32 R52, -RZ, R59.H1_H1 ;  /* 0x3000003bff347230 */ /* 0x000fc60000004100 */
[----:B------:R-:W-:-:S04]  /*21a0*/  FMUL.FTZ R50, R51, UR11 ;  /* 0x0000000b33327c20 */ /* 0x000fc80008410000 */
[-C--:B------:R-:W-:Y:S01]  /*21b0*/  FMUL.FTZ R51, R53, R50.reuse ;  /* 0x0000003235337220 */ /* 0x080fe20000410000 */
[----:B------:R-:W-:-:S04]  /*21c0*/  FFMA.FTZ R35, R52, R50, R35 ;  /* 0x0000003234237223 */ /* 0x000fc80000010023 */
[----:B------:R-:W-:-:S04]  /*21d0*/  F2FP.F16.F32.PACK_AB R51, RZ, R51 ;  /* 0x00000033ff33723e */ /* 0x000fc800000000ff */
[----:B------:R-:W-:Y:S01]  /*21e0*/  PRMT R43, R43, 0x5410, R51 ;  /* 0x000054102b2b7816 */ /* 0x000fe20000000033 */
[----:B------:R-:W-:Y:S06]  /*21f0*/  BRA `(.L_x_804) ;  /* 0x0000000400947947 */ /* 0x000fec0003800000 */
.L_x_805:
[----:B------:R-:W-:Y:S01]  /*2200*/  ISETP.GT.AND P0, PT, R53, RZ, PT ;  /* 0x000000ff3500720c */ /* 0x000fe20003f04270 */
[----:B------:R-:W-:Y:S01]  /*2210*/  HADD2.F32 R45, -RZ, R36.H1_H1 ;  /* 0x30000024ff2d7230 */ /* 0x000fe20000004100 */
[----:B------:R-:W0:Y:S01]  /*2220*/  @P1 LDC R50, c[0x0][0x40c] ;  /* 0x00010300ff321b82 */ /* 0x000e220000000800 */
[----:B------:R-:W-:Y:S02]  /*2230*/  HADD2.F32 R75, -RZ, R38.H0_H0 ;  /* 0x20000026ff4b7230 */ /* 0x000fe40000004100 */
[----:B------:R-:W-:Y:S01]  /*2240*/  @P2 FFMA.FTZ R47, R3, R54, R55 ;  /* 0x00000036032f2223 */ /* 0x000fe20000010037 */
[--C-:B------:R-:W-:Y:S02]  /*2250*/  HADD2.F32 R85, -RZ, R37.reuse.H0_H0 ;  /* 0x20000025ff557230 */ /* 0x100fe40000004100 */
[----:B------:R-:W-:Y:S02]  /*2260*/  HADD2.F32 R83, -RZ, R37.H1_H1 ;  /* 0x30000025ff537230 */ /* 0x000fe40000004100 */
[----:B------:R-:W-:Y:S01]  /*2270*/  @P2 FADD.FTZ R47, R62, -R47 ;  /* 0x8000002f3e2f2221 */ /* 0x000fe20000010000 */
[----:B------:R-:W-:Y:S01]  /*2280*/  HADD2.F32 R77, -RZ, R36.H0_H0 ;  /* 0x20000024ff4d7230 */ /* 0x000fe20000004100 */
[----:B------:R-:W1:Y:S01]  /*2290*/  @P1 LDC R84, c[0x0][0x40c] ;  /* 0x00010300ff541b82 */ /* 0x000e620000000800 */
[----:B------:R-:W-:-:S02]  /*22a0*/  HADD2.F32 R46, -RZ, R38.H1_H1 ;  /* 0x30000026ff2e7230 */ /* 0x000fc40000004100 */
[-CC-:B------:R-:W-:Y:S01]  /*22b0*/  @P0 FFMA.FTZ R44, R64, R54.reuse, R55.reuse ;  /* 0x00000036402c0223 */ /* 0x180fe20000010037 */
[-CC-:B------:R-:W-:Y:S01]  /*22c0*/  @P0 FFMA.FTZ R79, R67, R54.reuse, R55.reuse ;  /* 0x00000036434f0223 */ /* 0x180fe20000010037 */
[-CC-:B------:R-:W-:Y:S01]  /*22d0*/  @P0 FFMA.FTZ R82, R68, R54.reuse, R55.reuse ;  /* 0x0000003644520223 */ /* 0x180fe20000010037 */
[-CC-:B------:R-:W-:Y:S01]  /*22e0*/  @P0 FFMA.FTZ R53, R63, R54.reuse, R55.reuse ;  /* 0x000000363f350223 */ /* 0x180fe20000010037 */
[----:B------:R-:W-:Y:S01]  /*22f0*/  @P0 FADD.FTZ R44, R61, -R44 ;  /* 0x8000002c3d2c0221 */ /* 0x000fe20000010000 */
[----:B------:R-:W-:Y:S01]  /*2300*/  @P0 FFMA.FTZ R51, R71, R54, R55 ;  /* 0x0000003647330223 */ /* 0x000fe20000010037 */
[----:B------:R-:W-:Y:S01]  /*2310*/  @P0 FADD.FTZ R82, R65, -R82 ;  /* 0x8000005241520221 */ /* 0x000fe20000010000 */
[----:B------:R-:W-:Y:S01]  /*2320*/  @P0 FADD.FTZ R53, R66, -R53 ;  /* 0x8000003542350221 */ /* 0x000fe20000010000 */
[----:B------:R-:W-:Y:S01]  /*2330*/  @P0 FFMA.FTZ R45, R52, R44, R45 ;  /* 0x0000002c342d0223 */ /* 0x000fe2000001002d */
[----:B------:R-:W-:Y:S01]  /*2340*/  @P0 FADD.FTZ R44, R70, -R79 ;  /* 0x8000004f462c0221 */ /* 0x000fe20000010000 */
[----:B------:R-:W-:Y:S01]  /*2350*/  @P0 FFMA.FTZ R78, R76, R54, R55 ;  /* 0x000000364c4e0223 */ /* 0x000fe20000010037 */
[C---:B------:R-:W-:Y:S01]  /*2360*/  @P0 FFMA.FTZ R85, R52.reuse, R53, R85 ;  /* 0x0000003534550223 */ /* 0x040fe20000010055 */
[C---:B------:R-:W-:Y:S01]  /*2370*/  @P0 FFMA.FTZ R83, R52.reuse, R82, R83 ;  /* 0x0000005234530223 */ /* 0x040fe20000010053 */
[----:B------:R-:W-:Y:S01]  /*2380*/  @P0 FFMA.FTZ R75, R52, R44, R75 ;  /* 0x0000002c344b0223 */ /* 0x000fe2000001004b */
[----:B------:R-:W2:Y:S01]  /*2390*/  @P1 LDC R82, c[0x0][0x40c] ;  /* 0x00010300ff521b82 */ /* 0x000ea20000000800 */
[----:B------:R-:W-:Y:S01]  /*23a0*/  @P0 FADD.FTZ R53, R74, -R51 ;  /* 0x800000334a350221 */ /* 0x000fe20000010000 */
[----:B------:R-:W-:-:S02]  /*23b0*/  HADD2.F32 R51, -RZ, R39.H1_H1 ;  /* 0x30000027ff337230 */ /* 0x000fc40000004100 */
[----:B------:R-:W-:Y:S01]  /*23c0*/  @P0 FADD.FTZ R78, R73, -R78 ;  /* 0x8000004e494e0221 */ /* 0x000fe20000010000 */
[----:B------:R-:W-:Y:S01]  /*23d0*/  @P0 FFMA.FTZ R86, R72, R54, R55 ;  /* 0x0000003648560223 */ /* 0x000fe20000010037 */
[C---:B------:R-:W-:Y:S01]  /*23e0*/  @P2 FFMA.FTZ R77, R52.reuse, R47, R77 ;  /* 0x0000002f344d2223 */ /* 0x040fe2000001004d */
[----:B------:R-:W-:Y:S02]  /*23f0*/  @P1 HADD2.F32 R55, -RZ, R8.H1_H1 ;  /* 0x30000008ff371230 */ /* 0x000fe40000004100 */
[C---:B------:R-:W-:Y:S01]  /*2400*/  @P0 FFMA.FTZ R51, R52.reuse, R78, R51 ;  /* 0x0000004e34330223 */ /* 0x040fe20000010033 */
[----:B------:R-:W3:Y:S01]  /*2410*/  @P1 LDC R44, c[0x0][0x40c] ;  /* 0x00010300ff2c1b82 */ /* 0x000ee20000000800 */
[----:B------:R-:W-:Y:S01]  /*2420*/  @P0 FADD.FTZ R47, R69, -R86 ;  /* 0x80000056452f0221 */ /* 0x000fe20000010000 */
[----:B0-----:R-:W-:Y:S01]  /*2430*/  @P1 FMUL.FTZ R50, R45, R50 ;  /* 0x000000322d321220 */ /* 0x001fe20000410000 */
[----:B-----5:R-:W-:Y:S02]  /*2440*/  @P1 HADD2.F32 R79, -RZ, R56.H0_H0 ;  /* 0x20000038ff4f1230 */ /* 0x020fe40000004100 */
[----:B------:R-:W-:Y:S01]  /*2450*/  @P0 FFMA.FTZ R46, R52, R47, R46 ;  /* 0x0000002f342e0223 */ /* 0x000fe2000001002e */
[----:B------:R-:W-:-:S02]  /*2460*/  HADD2.F32 R47, -RZ, R39.H0_H0 ;  /* 0x20000027ff2f7230 */ /* 0x000fc40000004100 */
[----:B------:R-:W-:Y:S01]  /*2470*/  @P1 FMUL.FTZ R55, R55, R50 ;  /* 0x0000003237371220 */ /* 0x000fe20000410000 */
[----:B------:R-:W0:Y:S01]  /*2480*/  @P1 LDC R87, c[0x0][0x40c] ;  /* 0x00010300ff571b82 */ /* 0x000e220000000800 */
[----:B------:R-:W-:Y:S02]  /*2490*/  @P1 HADD2.F32 R92, -RZ, R11.H0_H0 ;  /* 0x2000000bff5c1230 */ /* 0x000fe40000004100 */
[----:B------:R-:W-:Y:S01]  /*24a0*/  @P0 FFMA.FTZ R47, R52, R53, R47 ;  /* 0x00000035342f0223 */ /* 0x000fe2000001002f */
[----:B------:R-:W-:Y:S02]  /*24b0*/  @P1 HADD2.F32 R52, -RZ, R8.H0_H0 ;  /* 0x20000008ff341230 */ /* 0x000fe40000004100 */
[----:B-1----:R-:W-:Y:S01]  /*24c0*/  @P1 FMUL.FTZ R53, R77, R84 ;  /* 0x000000544d351220 */ /* 0x002fe20000410000 */
[--C-:B------:R-:W-:Y:S01]  /*24d0*/  @P1 HADD2.F32 R84, -RZ, R9.reuse.H0_H0 ;  /* 0x20000009ff541230 */ /* 0x100fe20000004100 */
[----:B------:R-:W1:Y:S02]  /*24e0*/  @P1 LDC R78, c[0x0][0x40c] ;  /* 0x00010300ff4e1b82 */ /* 0x000e640000000800 */
[-C--:B------:R-:W-:Y:S01]  /*24f0*/  @P1 FMUL.FTZ R52, R52, R53.reuse ;  /* 0x0000003534341220 */ /* 0x080fe20000410000 */
[----:B------:R-:W-:Y:S01]  /*2500*/  @P1 FFMA.FTZ R28, R79, R53, R28 ;  /* 0x000000354f1c1223 */ /* 0x000fe2000001001c */
[----:B------:R-:W-:Y:S01]  /*2510*/  @P1 F2FP.F16.F32.PACK_AB R53, RZ, R55 ;  /* 0x00000037ff35123e */ /* 0x000fe200000000ff */
[----:B--2---:R-:W-:Y:S01]  /*2520*/  @P1 FMUL.FTZ R55, R85, R82 ;  /* 0x0000005255371220 */ /* 0x004fe20000410000 */
[----:B------:R-:W-:Y:S01]  /*2530*/  @P1 HADD2.F32 R89, -RZ, R9.H1_H1 ;  /* 0x30000009ff591230 */ /* 0x000fe20000004100 */
[----:B------:R-:W-:Y:S01]  /*2540*/  @P1 F2FP.F16.F32.PACK_AB R52, RZ, R52 ;  /* 0x00000034ff34123e */ /* 0x000fe200000000ff */
[--C-:B------:R-:W-:Y:S01]  /*2550*/  @P1 HADD2.F32 R91, -RZ, R10.reuse.H1_H1 ;  /* 0x3000000aff5b1230 */ /* 0x100fe20000004100 */
[----:B------:R-:W2:Y:S01]  /*2560*/  @P1 LDC R54, c[0x0][0x40c] ;  /* 0x00010300ff361b82 */ /* 0x000ea20000000800 */
[----:B---3--:R-:W-:Y:S01]  /*2570*/  @P1 FMUL.FTZ R79, R75, R44 ;  /* 0x0000002c4b4f1220 */ /* 0x008fe20000410000 */
[----:B------:R-:W-:Y:S01]  /*2580*/  @P1 HADD2.F32 R44, -RZ, R10.H0_H0 ;  /* 0x2000000aff2c1230 */ /* 0x000fe20000004100 */
[----:B------:R-:W-:Y:S01]  /*2590*/  @P1 PRMT R40, R52, 0x7610, R40 ;  /* 0x0000761034281816 */ /* 0x000fe20000000028 */
[----:B------:R-:W-:-:S03]  /*25a0*/  @P1 HADD2.F32 R52, -RZ, R58.H1_H1 ;  /* 0x3000003aff341230 */ /* 0x000fc60000004100 */
[----:B------:R-:W-:Y:S01]  /*25b0*/  @P1 PRMT R40, R40, 0x5410, R53 ;  /* 0x0000541028281816 */ /* 0x000fe20000000035 */
[----:B------:R-:W3:Y:S01]  /*25c0*/  @P1 LDC R90, c[0x0][0x40c] ;  /* 0x00010300ff5a1b82 */ /* 0x000ee20000000800 */
[----:B0-----:R-:W-:Y:S01]  /*25d0*/  @P1 FMUL.FTZ R88, R46, R87 ;  /* 0x000000572e581220 */ /* 0x001fe20000410000 */
[----:B------:R-:W-:Y:S01]  /*25e0*/  @P1 FMUL.FTZ R87, R84, R55 ;  /* 0x0000003754571220 */ /* 0x000fe20000410000 */
[----:B------:R-:W-:Y:S01]  /*25f0*/  @P1 FMUL.FTZ R84, R44, R79 ;  /* 0x0000004f2c541220 */ /* 0x000fe20000410000 */
[----:B------:R-:W-:Y:S01]  /*2600*/  F2FP.F16.F32.PACK_AB R44, R45, R77 ;  /* 0x0000004d2d2c723e */ /* 0x000fe200000000ff */
[-C--:B------:R-:W-:Y:S01]  /*2610*/  @P1 FMUL.FTZ R82, R91, R88.reuse ;  /* 0x000000585b521220 */ /* 0x080fe20000410000 */
[----:B------:R-:W-:Y:S01]  /*2620*/  F2FP.F16.F32.PACK_AB R46, R46, R75 ;  /* 0x0000004b2e2e723e */ /* 0x000fe200000000ff */
[----:B------:R-:W-:Y:S01]  /*2630*/  @P1 FFMA.FTZ R33, R52, R88, R33 ;  /* 0x0000005834211223 */ /* 0x000fe20000010021 */
[----:B-1----:R-:W-:Y:S01]  /*2640*/  @P1 FMUL.FTZ R77, R47, R78 ;  /* 0x0000004e2f4d1220 */ /* 0x002fe20000410000 */
[----:B------:R-:W-:Y:S01]  /*2650*/  @P1 HADD2.F32 R78, -RZ, R56.H1_H1 ;  /* 0x30000038ff4e1230 */ /* 0x000fe20000004100 */
[----:B------:R-:W-:-:S02]  /*2660*/  F2FP.F16.F32.PACK_AB R45, R83, R85 ;  /* 0x00000055532d723e */ /* 0x000fc400000000ff */
[----:B------:R-:W-:Y:S01]  /*2670*/  @P1 FMUL.FTZ R75, R92, R77 ;  /* 0x0000004d5c4b1220 */ /* 0x000fe20000410000 */
[----:B------:R-:W-:Y:S01]  /*2680*/  F2FP.F16.F32.PACK_AB R47, R51, R47 ;  /* 0x0000002f332f723e */ /* 0x000fe200000000ff */
[----:B------:R-:W-:Y:S01]  /*2690*/  @P1 FFMA.FTZ R29, R78, R50, R29 ;  /* 0x000000324e1d1223 */ /* 0x000fe2000001001d */
[----:B------:R-:W-:Y:S02]  /*26a0*/  @P1 HADD2.F32 R50, -RZ, R57.H1_H1 ;  /* 0x30000039ff321230 */ /* 0x000fe40000004100 */
[----:B--2---:R-:W-:Y:S01]  /*26b0*/  @P1 FMUL.FTZ R54, R83, R54 ;  /* 0x0000003653361220 */ /* 0x004fe20000410000 */
[----:B------:R-:W-:Y:S01]  /*26c0*/  @P1 HADD2.F32 R83, -RZ, R11.H1_H1 ;  /* 0x3000000bff531230 */ /* 0x000fe20000004100 */
[----:B------:R-:W-:Y:S02]  /*26d0*/  @P1 F2FP.F16.F32.PACK_AB R87, RZ, R87 ;  /* 0x00000057ff57123e */ /* 0x000fe400000000ff */
[-C--:B------:R-:W-:Y:S01]  /*26e0*/  @P1 FFMA.FTZ R31, R50, R54.reuse, R31 ;  /* 0x00000036321f1223 */ /* 0x080fe2000001001f */
[----:B------:R-:W-:Y:S01]  /*26f0*/  @P1 FMUL.FTZ R86, R89, R54 ;  /* 0x0000003659561220 */ /* 0x000fe20000410000 */
[----:B------:R-:W-:Y:S01]  /*2700*/  @P1 F2FP.F16.F32.PACK_AB R84, RZ, R84 ;  /* 0x00000054ff54123e */ /* 0x000fe200000000ff */
[----:B------:R-:W-:-:S02]  /*2710*/  @P1 HADD2.F32 R54, -RZ, R59.H1_H1 ;  /* 0x3000003bff361230 */ /* 0x000fc40000004100 */
[----:B---3--:R-:W-:Y:S01]  /*2720*/  @P1 FMUL.FTZ R90, R51, R90 ;  /* 0x0000005a335a1220 */ /* 0x008fe20000410000 */
[----:B------:R-:W-:Y:S01]  /*2730*/  @P1 F2FP.F16.F32.PACK_AB R51, RZ, R75 ;  /* 0x0000004bff33123e */ /* 0x000fe200000000ff */
[----:B------:R-:W-:Y:S01]  /*2740*/  @P1 HADD2.F32 R75, -RZ, R57.H0_H0 ;  /* 0x20000039ff4b1230 */ /* 0x000fe20000004100 */
[----:B------:R-:W-:Y:S01]  /*2750*/  @P1 F2FP.F16.F32.PACK_AB R86, RZ, R86 ;  /* 0x00000056ff56123e */ /* 0x000fe200000000ff */
[----:B------:R-:W-:Y:S01]  /*2760*/  @P1 FMUL.FTZ R50, R83, R90 ;  /* 0x0000005a53321220 */ /* 0x000fe20000410000 */
[----:B------:R-:W-:Y:S01]  /*2770*/  @P1 F2FP.F16.F32.PACK_AB R82, RZ, R82 ;  /* 0x00000052ff52123e */ /* 0x000fe200000000ff */
[----:B------:R-:W-:Y:S01]  /*2780*/  @P1 FFMA.FTZ R35, R54, R90, R35 ;  /* 0x0000005a36231223 */ /* 0x000fe20000010023 */
[----:B------:R-:W-:Y:S01]  /*2790*/  @P1 FFMA.FTZ R30, R75, R55, R30 ;  /* 0x000000374b1e1223 */ /* 0x000fe2000001001e */
[----:B------:R-:W-:Y:S01]  /*27a0*/  @P1 HADD2.F32 R55, -RZ, R58.H0_H0 ;  /* 0x2000003aff371230 */ /* 0x000fe20000004100 */
[----:B------:R-:W-:Y:S01]  /*27b0*/  @P1 F2FP.F16.F32.PACK_AB R50, RZ, R50 ;  /* 0x00000032ff32123e */ /* 0x000fe200000000ff */
[----:B------:R-:W-:Y:S01]  /*27c0*/  @P1 HADD2.F32 R75, -RZ, R59.H0_H0 ;  /* 0x2000003bff4b1230 */ /* 0x000fe20000004100 */
[----:B------:R-:W-:-:S02]  /*27d0*/  @P1 PRMT R41, R87, 0x7610, R41 ;  /* 0x0000761057291816 */ /* 0x000fc40000000029 */
[----:B------:R-:W-:Y:S01]  /*27e0*/  @P1 PRMT R42, R84, 0x7610, R42 ;  /* 0x00007610542a1816 */ /* 0x000fe2000000002a */
[----:B------:R-:W-:Y:S01]  /*27f0*/  @P1 FFMA.FTZ R32, R55, R79, R32 ;  /* 0x0000004f37201223 */ /* 0x000fe20000010020 */
[----:B------:R-:W-:Y:S01]  /*2800*/  @P1 PRMT R43, R51, 0x7610, R43 ;  /* 0x00007610332b1816 */ /* 0x000fe2000000002b */
[----:B------:R-:W-:Y:S01]  /*2810*/  @P1 FFMA.FTZ R34, R75, R77, R34 ;  /* 0x0000004d4b221223 */ /* 0x000fe20000010022 */
[----:B------:R-:W-:Y:S02]  /*2820*/  @P1 PRMT R41, R41, 0x5410, R86 ;  /* 0x0000541029291816 */ /* 0x000fe40000000056 */
[----:B------:R-:W-:Y:S02]  /*2830*/  @P1 PRMT R42, R42, 0x5410, R82 ;  /* 0x000054102a2a1816 */ /* 0x000fe40000000052 */
[----:B------:R-:W-:-:S07]  /*2840*/  @P1 PRMT R43, R43, 0x5410, R50 ;  /* 0x000054102b2b1816 */ /* 0x000fce0000000032 */
.L_x_804:
[----:B------:R-:W-:Y:S05]  /*2850*/  BSYNC.RECONVERGENT B1 ;  /* 0x0000000000017941 */ /* 0x000fea0003800200 */
.L_x_787:
        /* <DEDUP_REMOVED lines=18> */
.L_x_782:
[----:B------:R-:W-:Y:S05]  /*2980*/  BSYNC B0 ;  /* 0x0000000000007941 */ /* 0x000fea0003800000 */
.L_x_781:
[----:B------:R-:W0:Y:S01]  /*2990*/  S2R R36, SR_TID.X ;  /* 0x0000000000247919 */ /* 0x000e220000002100 */
[----:B------:R-:W-:Y:S01]  /*29a0*/  MOV R2, 0x400 ;  /* 0x0000040000027802 */ /* 0x000fe20000000f00 */
[----:B------:R-:W-:Y:S05]  /*29b0*/  WARPSYNC.ALL ;  /* 0x0000000000007948 */ /* 0x000fea0003800000 */
[----:B------:R-:W2:Y:S01]  /*29c0*/  S2R R3, SR_CgaCtaId ;  /* 0x0000000000037919 */ /* 0x000ea20000008800 */
[----:B------:R-:W3:Y:S01]  /*29d0*/  LDCU.128 UR12, c[0x0][0x440] ;  /* 0x00008800ff0c77ac */ /* 0x000ee20008000c00 */
[----:B------:R-:W4:Y:S01]  /*29e0*/  LDCU.64 UR16, c[0x0][0x460] ;  /* 0x00008c00ff1077ac */ /* 0x000f220008000a00 */
        /* <DEDUP_REMOVED lines=11> */
[----:B------:R-:W3:Y:S04]  /*2aa0*/  LDS R7, [R3+0x600] ;  /* 0x0006000003077984 */ /* 0x000ee80000000800 */
[----:B------:R-:W4:Y:S04]  /*2ab0*/  LDS R9, [R3+0x800] ;  /* 0x0008000003097984 */ /* 0x000f280000000800 */
[----:B------:R-:W4:Y:S04]  /*2ac0*/  LDS R11, [R3+0xa00] ;  /* 0x000a0000030b7984 */ /* 0x000f280000000800 */
[----:B------:R-:W4:Y:S04]  /*2ad0*/  LDS R37, [R3+0xc00] ;  /* 0x000c000003257984 */ /* 0x000f280000000800 */
[----:B------:R-:W4:Y:S01]  /*2ae0*/  LDS R21, [R3+0xe00] ;  /* 0x000e000003157984 */ /* 0x000f220000000800 */
[----:B------:R-:W-:Y:S01]  /*2af0*/  BAR.SYNC.DEFER_BLOCKING 0x0 ;  /* 0x0000000000007b1d */ /* 0x000fe20000010000 */
[----:B0-----:R-:W-:-:S04]  /*2b00*/  FADD.FTZ R2, RZ, R2 ;  /* 0x00000002ff027221 */ /* 0x001fc80000010000 */
[----:B--2---:R-:W-:Y:S01]  /*2b10*/  FADD.FTZ R2, R2, R5 ;  /* 0x0000000502027221 */ /* 0x004fe20000010000 */
[----:B-1----:R-:W-:-:S04]  /*2b20*/  FADD.FTZ R4, RZ, R4 ;  /* 0x00000004ff047221 */ /* 0x002fc80000010000 */
[----:B---3--:R-:W-:Y:S01]  /*2b30*/  FADD.FTZ R4, R4, R7 ;  /* 0x0000000704047221 */ /* 0x008fe20000010000 */
[----:B------:R0:W-:Y:S01]  /*2b40*/  STS.128 [R0], R12 ;  /* 0x0000000c00007388 */ /* 0x0001e20000000c00 */
[----:B----4-:R-:W-:-:S03]  /*2b50*/  FADD.FTZ R2, R2, R9 ;  /* 0x0000000902027221 */ /* 0x010fc60000010000 */
        /* <DEDUP_REMOVED lines=60> */
.L_x_786:
[----:B------:R-:W-:Y:S01]  /*2f20*/  HFMA2 R85, -RZ, RZ, 0, 5.9604644775390625e-08 ;  /* 0x00000001ff557431 */ /* 0x000fe200000001ff */
[----:B------:R-:W-:Y:S01]  /*2f30*/  BSSY B1, `(.L_x_807) ;  /* 0x0000007000017945 */ /* 0x000fe20003800000 */
[----:B------:R-:W-:Y:S02]  /*2f40*/  MOV R84, R77 ;  /* 0x0000004d00547202 */ /* 0x000fe40000000f00 */
[----:B------:R-:W-:Y:S02]  /*2f50*/  MOV R86, 0x1f ;  /* 0x0000001f00567802 */ /* 0x000fe40000000f00 */
[----:B------:R-:W-:-:S07]  /*2f60*/  MOV R83, 0xffffffff ;  /* 0xffffffff00537802 */ /* 0x000fce0000000f00 */
[----:B--2---:R-:W-:Y:S05]  /*2f70*/  WARPSYNC.COLLECTIVE R83, `(.L_x_808) ;  /* 0x0000000053087348 */ /* 0x004fea0003c00000 */
[----:B------:R0:W1:Y:S02]  /*2f80*/  SHFL.BFLY P0, R81, R84, R85, R86 ;  /* 0x0c00005554517389 */ /* 0x0000640000000056 */
[----:B012---:R-:W-:Y:S05]  /*2f90*/  ENDCOLLECTIVE ;  /* 0x000000000000791b */ /* 0x007fea0003800000 */
.L_x_808:
[----:B------:R-:W-:Y:S05]  /*2fa0*/  BSYNC B1 ;  /* 0x0000000000017941 */ /* 0x000fea0003800000 */
.L_x_807:
        /* <DEDUP_REMOVED lines=8> */
.L_x_809:
[----:B------:R-:W-:-:S05]  /*3030*/  FADD.FTZ R48, R48, R77 ;  /* 0x0000004d30307221 */ /* 0x000fca0000010000 */
[----:B------:R-:W-:Y:S01]  /*3040*/  MOV R84, R48 ;  /* 0x0000003000547202 */ /* 0x000fe20000000f00 */
[----:B------:R-:W-:Y:S01]  /*3050*/  HFMA2 R85, -RZ, RZ, 0, 1.1920928955078125e-07 ;  /* 0x00000002ff557431 */ /* 0x000fe200000001ff */
[----:B------:R-:W-:-:S07]  /*3060*/  MOV R49, R81 ;  /* 0x0000005100317202 */ /* 0x000fce0000000f00 */
[----:B------:R-:W-:Y:S05]  /*3070*/  WARPSYNC.COLLECTIVE R83, `(.L_x_810) ;  /* 0x0000000053087348 */ /* 0x000fea0003c00000 */
[----:B------:R0:W1:Y:S02]  /*3080*/  SHFL.BFLY P0, R81, R84, R85, R86 ;  /* 0x0c00005554517389 */ /* 0x0000640000000056 */
[----:B01----:R-:W-:Y:S05]  /*3090*/  ENDCOLLECTIVE ;  /* 0x000000000000791b */ /* 0x003fea0003800000 */
.L_x_810:
[----:B------:R-:W-:-:S05]  /*30a0*/  FADD.FTZ R49, R49, R80 ;  /* 0x0000005031317221 */ /* 0x000fca0000010000 */
[----:B------:R-:W-:Y:S02]  /*30b0*/  MOV R84, R49 ;  /* 0x0000003100547202 */ /* 0x000fe40000000f00 */
[----:B------:R-:W-:-:S07]  /*30c0*/  MOV R51, R81 ;  /* 0x0000005100337202 */ /* 0x000fce0000000f00 */
[----:B------:R-:W-:Y:S05]  /*30d0*/  WARPSYNC.COLLECTIVE R83, `(.L_x_811) ;  /* 0x0000000053087348 */ /* 0x000fea0003c00000 */
[----:B------:R0:W1:Y:S02]  /*30e0*/  SHFL.BFLY P0, R81, R84, R85, R86 ;  /* 0x0c00005554517389 */ /* 0x0000640000000056 */
[----:B01----:R-:W-:Y:S05]  /*30f0*/  ENDCOLLECTIVE ;  /* 0x000000000000791b */ /* 0x003fea0003800000 */
.L_x_811:
[----:B------:R-:W-:-:S05]  /*3100*/  FADD.FTZ R51, R48, R51 ;  /* 0x0000003330337221 */ /* 0x000fca0000010000 */
[----:B------:R-:W-:Y:S01]  /*3110*/  MOV R84, R51 ;  /* 0x0000003300547202 */ /* 0x000fe20000000f00 */
[----:B------:R-:W-:Y:S01]  /*3120*/  HFMA2 R85, -RZ, RZ, 0, 2.384185791015625e-07 ;  /* 0x00000004ff557431 */ /* 0x000fe200000001ff */
[----:B------:R-:W-:-:S07]  /*3130*/  MOV R50, R81 ;  /* 0x0000005100327202 */ /* 0x000fce0000000f00 */
[----:B------:R-:W-:Y:S05]  /*3140*/  WARPSYNC.COLLECTIVE R83, `(.L_x_812) ;  /* 0x0000000053087348 */ /* 0x000fea0003c00000 */
[----:B------:R0:W1:Y:S02]  /*3150*/  SHFL.BFLY P0, R81, R84, R85, R86 ;  /* 0x0c00005554517389 */ /* 0x0000640000000056 */
[----:B01----:R-:W-:Y:S05]  /*3160*/  ENDCOLLECTIVE ;  /* 0x000000000000791b */ /* 0x003fea0003800000 */
.L_x_812:
[----:B------:R-:W-:-:S05]  /*3170*/  FADD.FTZ R50, R49, R50 ;  /* 0x0000003231327221 */ /* 0x000fca0000010000 */
[----:B------:R-:W-:Y:S02]  /*3180*/  MOV R84, R50 ;  /* 0x0000003200547202 */ /* 0x000fe40000000f00 */
[----:B------:R-:W-:-:S07]  /*3190*/  MOV R78, R81 ;  /* 0x00000051004e7202 */ /* 0x000fce0000000f00 */
[----:B------:R-:W-:Y:S05]  /*31a0*/  WARPSYNC.COLLECTIVE R83, `(.L_x_813) ;  /* 0x0000000053087348 */ /* 0x000fea0003c00000 */
[----:B------:R0:W1:Y:S02]  /*31b0*/  SHFL.BFLY P0, R81, R84, R85, R86 ;  /* 0x0c00005554517389 */ /* 0x0000640000000056 */
[----:B01----:R-:W-:Y:S05]  /*31c0*/  ENDCOLLECTIVE ;  /* 0x000000000000791b */ /* 0x003fea0003800000 */
.L_x_813:
[----:B------:R-:W-:-:S05]  /*31d0*/  FADD.FTZ R78, R51, R78 ;  /* 0x0000004e334e7221 */ /* 0x000fca0000010000 */
[----:B------:R-:W-:Y:S01]  /*31e0*/  MOV R84, R78 ;  /* 0x0000004e00547202 */ /* 0x000fe20000000f00 */
[----:B------:R-:W-:Y:S01]  /*31f0*/  HFMA2 R85, -RZ, RZ, 0, 4.76837158203125e-07 ;  /* 0x00000008ff557431 */ /* 0x000fe200000001ff */
[----:B------:R-:W-:-:S07]  /*3200*/  MOV R79, R81 ;  /* 0x00000051004f7202 */ /* 0x000fce0000000f00 */
[----:B------:R-:W-:Y:S05]  /*3210*/  WARPSYNC.COLLECTIVE R83, `(.L_x_814) ;  /* 0x0000000053087348 */ /* 0x000fea0003c00000 */
[----:B------:R0:W1:Y:S02]  /*3220*/  SHFL.BFLY P0, R81, R84, R85, R86 ;  /* 0x0c00005554517389 */ /* 0x0000640000000056 */
[----:B01----:R-:W-:Y:S05]  /*3230*/  ENDCOLLECTIVE ;  /* 0x000000000000791b */ /* 0x003fea0003800000 */
.L_x_814:
[----:B------:R-:W-:-:S05]  /*3240*/  FADD.FTZ R79, R50, R79 ;  /* 0x0000004f324f7221 */ /* 0x000fca0000010000 */
[----:B------:R-:W-:Y:S02]  /*3250*/  MOV R84, R79 ;  /* 0x0000004f00547202 */ /* 0x000fe40000000f00 */
[----:B------:R-:W-:-:S07]  /*3260*/  MOV R77, R81 ;  /* 0x00000051004d7202 */ /* 0x000fce0000000f00 */
[----:B------:R-:W-:Y:S05]  /*3270*/  WARPSYNC.COLLECTIVE R83, `(.L_x_815) ;  /* 0x0000000053087348 */ /* 0x000fea0003c00000 */
[----:B------:R0:W1:Y:S02]  /*3280*/  SHFL.BFLY P0, R81, R84, R85, R86 ;  /* 0x0c00005554517389 */ /* 0x0000640000000056 */
[----:B01----:R-:W-:Y:S05]  /*3290*/  ENDCOLLECTIVE ;  /* 0x000000000000791b */ /* 0x003fea0003800000 */
.L_x_815:
[----:B------:R-:W-:-:S05]  /*32a0*/  FADD.FTZ R77, R78, R77 ;  /* 0x0000004d4e4d7221 */ /* 0x000fca0000010000 */
[----:B------:R-:W-:Y:S01]  /*32b0*/  MOV R84, R77 ;  /* 0x0000004d00547202 */ /* 0x000fe20000000f00 */
[----:B------:R-:W-:Y:S01]  /*32c0*/  HFMA2 R85, -RZ, RZ, 0, 9.5367431640625e-07 ;  /* 0x00000010ff557431 */ /* 0x000fe200000001ff */
[----:B------:R-:W-:-:S07]  /*32d0*/  MOV R80, R81 ;  /* 0x0000005100507202 */ /* 0x000fce0000000f00 */
[----:B------:R-:W-:Y:S05]  /*32e0*/  WARPSYNC.COLLECTIVE R83, `(.L_x_816) ;  /* 0x0000000053087348 */ /* 0x000fea0003c00000 */
[----:B------:R0:W1:Y:S02]  /*32f0*/  SHFL.BFLY P0, R81, R84, R85, R86 ;  /* 0x0c00005554517389 */ /* 0x0000640000000056 */
[----:B01----:R-:W-:Y:S05]  /*3300*/  ENDCOLLECTIVE ;  /* 0x000000000000791b */ /* 0x003fea0003800000 */
.L_x_816:
[----:B------:R-:W-:-:S05]  /*3310*/  FADD.FTZ R80, R79, R80 ;  /* 0x000000504f507221 */ /* 0x000fca0000010000 */
[----:B------:R-:W-:Y:S02]  /*3320*/  MOV R84, R80 ;  /* 0x0000005000547202 */ /* 0x000fe40000000f00 */
[----:B------:R-:W-:-:S07]  /*3330*/  MOV R82, R81 ;  /* 0x0000005100527202 */ /* 0x000fce0000000f00 */
[----:B------:R-:W-:Y:S05]  /*3340*/  WARPSYNC.COLLECTIVE R83, `(.L_x_817) ;  /* 0x0000000053087348 */ /* 0x000fea0003c00000 */
[----:B------:R0:W1:Y:S02]  /*3350*/  SHFL.BFLY P0, R81, R84, R85, R86 ;  /* 0x0c00005554517389 */ /* 0x0000640000000056 */
[----:B01----:R-:W-:Y:S05]  /*3360*/  ENDCOLLECTIVE ;  /* 0x000000000000791b */ /* 0x003fea0003800000 */
.L_x_817:
[----:B------:R-:W-:Y:S05]  /*3370*/  BRA `(.L_x_818) ;  /* 0xffffffd800247947 */ /* 0x000fea000383ffff */
.L_x_819:
        /* <DEDUP_REMOVED lines=16> */
.L_x_6363:


//--------------------- .text._ZN10layer_norm13ln_bwd_kernelINS_13Kernel_traitsI6__halfS2_S2_S2_fjLj256ELj1ELj4ELj1ELj16ENS_18Kernel_traits_baseILj256ES2_S2_S2_S2_fjLj128EEEEELb1ELb0ELb0ELb0EEEvNS_9BwdParamsE --------------------------
	.section	.text._ZN10layer_norm13ln_bwd_kernelINS_13Kernel_traitsI6__halfS2_S2_S2_fjLj256ELj1ELj4ELj1ELj16ENS_18Kernel_traits_baseILj256ES2_S2_S2_S2_fjLj128EEEEELb1ELb0ELb0ELb0EEEvNS_9BwdParamsE,"ax",@progbits
	.align	128
        .global         _ZN10layer_norm13ln_bwd_kernelINS_13Kernel_traitsI6__halfS2_S2_S2_fjLj256ELj1ELj4ELj1ELj16ENS_18Kernel_traits_baseILj256ES2_S2_S2_S2_fjLj128EEEEELb1ELb0ELb0ELb0EEEvNS_9BwdParamsE
        .type           _ZN10layer_norm13ln_bwd_kernelINS_13Kernel_traitsI6__halfS2_S2_S2_fjLj256ELj1ELj4ELj1ELj16ENS_18Kernel_traits_baseILj256ES2_S2_S2_S2_fjLj128EEEEELb1ELb0ELb0ELb0EEEvNS_9BwdParamsE,@function
        .size           _ZN10layer_norm13ln_bwd_kernelINS_13Kernel_traitsI6__halfS2_S2_S2_fjLj256ELj1ELj4ELj1ELj16ENS_18Kernel_traits_baseILj256ES2_S2_S2_S2_fjLj128EEEEELb1ELb0ELb0ELb0EEEvNS_9BwdParamsE,(.L_x_6364 - _ZN10layer_norm13ln_bwd_kernelINS_13Kernel_traitsI6__halfS2_S2_S2_fjLj256ELj1ELj4ELj1ELj16ENS_18Kernel_traits_baseILj256ES2_S2_S2_S2_fjLj128EEEEELb1ELb0ELb0ELb0EEEvNS_9BwdParamsE)
        .other          _ZN10layer_norm13ln_bwd_kernelINS_13Kernel_traitsI6__halfS2_S2_S2_fjLj256ELj1ELj4ELj1ELj16ENS_18Kernel_traits_baseILj256ES2_S2_S2_S2_fjLj128EEEEELb1ELb0ELb0ELb0EEEvNS_9BwdParamsE,@"STO_CUDA_ENTRY STV_DEFAULT"
_ZN10layer_norm13ln_bwd_kernelINS_13Kernel_traitsI6__halfS2_S2_S2_fjLj256ELj1ELj4ELj1ELj16ENS_18Kernel_traits_baseILj256ES2_S2_S2_S2_fjLj128EEEEELb1ELb0ELb0ELb0EEEvNS_9BwdParamsE:
.text._ZN10layer_norm13ln_bwd_kernelINS_13Kernel_traitsI6__halfS2_S2_S2_fjLj256ELj1ELj4ELj1ELj16ENS_18Kernel_traits_baseILj256ES2_S2_S2_S2_fjLj128EEEEELb1ELb0ELb0ELb0EEEvNS_9BwdParamsE:
        /* <DEDUP_REMOVED lines=20> */
[----:B------:R-:W0:Y:S02]  /*0140*/  @P0 LDC.64 R4, c[0x0][0x3d0] ;  /* 0x0000f400ff040b82 */ /* 0x000e240000000a00 */
        /* <DEDUP_REMOVED lines=13> */
[----:B-12---:R-:W-:Y:S05]  /*0220*/  @P0 BRA `(.L_x_821) ;  /* 0x0000001800fc0947 */ /* 0x006fea0003800000 */
[----:B------:R-:W0:Y:S01]  /*0230*/  LDCU.64 UR10, c[0x0][0x3e0] ;  /* 0x00007c00ff0a77ac */ /* 0x000e220008000a00 */
[----:B------:R-:W1:Y:S01]  /*0240*/  LDC.U8 R4, c[0x0][0x410] ;  /* 0x00010400ff047b82 */ /* 0x000e620000000000 */
[----:B------:R-:W-:Y:S01]  /*0250*/  HFMA2 R28, -RZ, RZ, 0, 0 ;  /* 0x00000000ff1c7431 */ /* 0x000fe200000001ff */
[----:B0-----:R-:W-:-:S04]  /*0260*/  ISETP.NE.U32.AND P0, PT, RZ, UR10, PT ;  /* 0x0000000aff007c0c */ /* 0x001fc8000bf05070 */
[----:B------:R-:W-:-:S13]  /*0270*/  ISETP.NE.AND.EX P0, PT, RZ, UR11, PT, P0 ;  /* 0x0000000bff007c0c */ /* 0x000fda000bf05300 */
.L_x_831:
[----:B------:R-:W0:Y:S08]  /*0280*/  @P0 LDC.64 R36, c[0x0][0x3e0] ;  /* 0x0000f800ff240b82 */ /* 0x000e300000000a00 */
[----:B------:R-:W2:Y:S01]  /*0290*/  LDC.64 R38, c[0x0][0x3c8] ;  /* 0x0000f200ff267b82 */ /* 0x000ea20000000a00 */
[----:B0-----:R-:W-:-:S06]  /*02a0*/  @P0 IMAD.WIDE R52, R5, 0x2, R36 ;  /* 0x0000000205340825 */ /* 0x001fcc00078e0224 */
[----:B------:R0:W3:Y:S01]  /*02b0*/  @P0 LDG.E.U16 R53, desc[UR8][R52.64] ;  /* 0x0000000834350981 */ /* 0x0000e2000c1e1500 */
[----:B------:R-:W4:Y:S01]  /*02c0*/  S2R R55, SR_TID.X ;  /* 0x0000000000377919 */ /* 0x000f220000002100 */
[----:B------:R-:W-:Y:S01]  /*02d0*/  MOV R0, UR20 ;  /* 0x0000001400007c02 */ /* 0x000fe20008000f00 */
[----:B--2---:R-:W-:-:S04]  /*02e0*/  IMAD.WIDE R38, R5, 0x4, R38 ;  /* 0x0000000405267825 */ /* 0x004fc800078e0226 */
[----:B------:R-:W-:Y:S01]  /*02f0*/  IMAD R36, R5, R0, RZ ;  /* 0x0000000005247224 */ /* 0x000fe200078e02ff */
[----:B------:R-:W-:Y:S01]  /*0300*/  ISETP.GE.U32.AND P2, PT, R2, 0x20, PT ;  /* 0x000000200200780c */ /* 0x000fe20003f46070 */
[----:B------:R-:W-:Y:S01]  /*0310*/  BSSY.RECONVERGENT B1, `(.L_x_822) ;  /* 0x0000073000017945 */ /* 0x000fe20003800200 */
[----:B-----5:R2:W5:Y:S01]  /*0320*/  LDG.E R54, desc[UR8][R38.64] ;  /* 0x0000000826367981 */ /* 0x020562000c1e1900 */
[----:B0-----:R-:W-:Y:S02]  /*0330*/  MOV R52, 0x3f800000 ;  /* 0x3f80000000347802 */ /* 0x001fe40000000f00 */
[----:B------:R-:W-:-:S04]  /*0340*/  SHF.R.S32.HI R37, RZ, 0x1f, R36 ;  /* 0x0000001fff257819 */ /* 0x000fc80000011424 */
[----:B------:R-:W-:Y:S02]  /*0350*/  LEA.HI R37, R37, R36, RZ, 0x3 ;  /* 0x0000002425257211 */ /* 0x000fe400078f18ff */
[----:B--2---:R-:W-:Y:S02]  /*0360*/  CS2R R38, SRZ ;  /* 0x0000000000267805 */ /* 0x004fe4000001ff00 */
[----:B----4-:R-:W-:-:S04]  /*0370*/  LOP3.LUT R36, R55, 0x1f, RZ, 0xc0, !PT ;  /* 0x0000001f37247812 */ /* 0x010fc800078ec0ff */
[----:B------:R-:W-:Y:S02]  /*0380*/  LEA.HI.SX32 R65, R37, R36, 0x1d ;  /* 0x0000002425417211 */ /* 0x000fe400078feaff */
[----:B------:R-:W0:Y:S01]  /*0390*/  LDC.64 R36, c[0x0][0x3c0] ;  /* 0x0000f000ff247b82 */ /* 0x000e220000000a00 */
[----:B---3--:R-:W-:Y:S01]  /*03a0*/  @P0 HADD2.F32 R52, -RZ, R53.H0_H0 ;  /* 0x20000035ff340230 */ /* 0x008fe20000004100 */
[----:B0-----:R-:W-:Y:S06]  /*03b0*/  @!P2 BRA `(.L_x_823) ;  /* 0x0000000400a0a947 */ /* 0x001fec0003800000 */
[----:B------:R-:W0:Y:S01]  /*03c0*/  LDC.64 R8, c[0x0][0x3a8] ;  /* 0x0000ea00ff087b82 */ /* 0x000e220000000a00 */
[----:B------:R-:W-:-:S06]  /*03d0*/  IMAD.WIDE R6, R5, 0x4, R36 ;  /* 0x0000000405067825 */ /* 0x000fcc00078e0224 */
[----:B------:R-:W2:Y:S01]  /*03e0*/  LDG.E R6, desc[UR8][R6.64] ;  /* 0x0000000806067981 */ /* 0x000ea2000c1e1900 */
        /* <DEDUP_REMOVED lines=14> */
[----:B--2---:R-:W-:Y:S01]  /*04d0*/  FSEL R53, R6, RZ, !P1 ;  /* 0x000000ff06357208 */ /* 0x004fe20004800000 */
[--C-:B------:R-:W-:Y:S02]  /*04e0*/  HADD2.F32 R6, -RZ, R8.reuse.H0_H0 ;  /* 0x20000008ff067230 */ /* 0x100fe40000004100 */
[----:B------:R-:W-:Y:S02]  /*04f0*/  HADD2.F32 R8, -RZ, R8.H1_H1 ;  /* 0x30000008ff087230 */ /* 0x000fe40000004100 */
[--C-:B------:R-:W-:Y:S02]  /*0500*/  HADD2.F32 R56, -RZ, R10.reuse.H0_H0 ;  /* 0x2000000aff387230 */ /* 0x100fe40000004100 */
[----:B------:R-:W-:Y:S02]  /*0510*/  HADD2.F32 R10, -RZ, R10.H1_H1 ;  /* 0x3000000aff0a7230 */ /* 0x000fe40000004100 */
[----:B------:R-:W-:Y:S01]  /*0520*/  FADD.FTZ R3, -R53, R6 ;  /* 0x0000000635037221 */ /* 0x000fe20000010100 */
[----:B------:R-:W-:-:S02]  /*0530*/  HADD2.F32 R46, -RZ, R9.H0_H0 ;  /* 0x20000009ff2e7230 */ /* 0x000fc40000004100 */
[C---:B------:R-:W-:Y:S01]  /*0540*/  FADD.FTZ R57, -R53.reuse, R8 ;  /* 0x0000000835397221 */ /* 0x040fe20000010100 */
[----:B------:R-:W-:Y:S02]  /*0550*/  HADD2.F32 R48, -RZ, R9.H1_H1 ;  /* 0x30000009ff307230 */ /* 0x000fe40000004100 */
[C---:B------:R-:W-:Y:S01]  /*0560*/  FADD.FTZ R47, -R53.reuse, R10 ;  /* 0x0000000a352f7221 */ /* 0x040fe20000010100 */
[----:B------:R-:W-:Y:S02]  /*0570*/  HADD2.F32 R6, -RZ, R32.H0_H0 ;  /* 0x20000020ff067230 */ /* 0x000fe40000004100 */
[----:B-----5:R-:W-:Y:S01]  /*0580*/  FMUL.FTZ R3, R54, R3 ;  /* 0x0000000336037220 */ /* 0x020fe20000410000 */
[--C-:B---3--:R-:W-:Y:S02]  /*0590*/  HADD2.F32 R7, -RZ, R36.reuse.H0_H0 ;  /* 0x20000024ff077230 */ /* 0x108fe40000004100 */
[----:B------:R-:W-:Y:S01]  /*05a0*/  FADD.FTZ R9, -R53, R46 ;  /* 0x0000002e35097221 */ /* 0x000fe20000010100 */
[----:B0-----:R-:W-:-:S02]  /*05b0*/  HADD2.F32 R44, -RZ, R36.H1_H1 ;  /* 0x30000024ff2c7230 */ /* 0x001fc40000004100 */
[C---:B------:R-:W-:Y:S01]  /*05c0*/  FADD.FTZ R45, -R53.reuse, R56 ;  /* 0x00000038352d7221 */ /* 0x040fe20000010100 */
[----:B------:R-:W-:Y:S02]  /*05d0*/  HADD2.F32 R10, -RZ, R32.H1_H1 ;  /* 0x30000020ff0a7230 */ /* 0x000fe40000004100 */
[----:B------:R-:W-:Y:S01]  /*05e0*/  FMUL.FTZ R8, R54, R57 ;  /* 0x0000003936087220 */ /* 0x000fe20000410000 */
[--C-:B------:R-:W-:Y:S02]  /*05f0*/  HADD2.F32 R58, -RZ, R11.reuse.H0_H0 ;  /* 0x2000000bff3a7230 */ /* 0x100fe40000004100 */
[----:B------:R-:W-:Y:S02]  /*0600*/  HADD2.F32 R60, -RZ, R11.H1_H1 ;  /* 0x3000000bff3c7230 */ /* 0x000fe40000004100 */
[----:B------:R-:W-:Y:S01]  /*0610*/  FADD.FTZ R11, -R53, R48 ;  /* 0x00000030350b7221 */ /* 0x000fe20000010100 */
[--C-:B------:R-:W-:Y:S02]  /*0620*/  HADD2.F32 R46, -RZ, R37.reuse.H0_H0 ;  /* 0x20000025ff2e7230 */ /* 0x100fe40000004100 */
[----:B------:R-:W-:-:S02]  /*0630*/  HADD2.F32 R56, -RZ, R37.H1_H1 ;  /* 0x30000025ff387230 */ /* 0x000fc40000004100 */
[-C--:B------:R-:W-:Y:S01]  /*0640*/  FMUL.FTZ R6, R6, R7.reuse ;  /* 0x0000000706067220 */ /* 0x080fe20000410000 */
[--C-:B------:R-:W-:Y:S02]  /*0650*/  HADD2.F32 R37, -RZ, R39.reuse.H0_H0 ;  /* 0x20000027ff257230 */ /* 0x100fe40000004100 */
[----:B------:R-:W-:Y:S01]  /*0660*/  FADD.FTZ R28, R28, R7 ;  /* 0x000000071c1c7221 */ /* 0x000fe20000010000 */
[----:B------:R-:W-:Y:S02]  /*0670*/  HADD2.F32 R36, -RZ, R39.H1_H1 ;  /* 0x30000027ff247230 */ /* 0x000fe40000004100 */
[----:B------:R-:W-:Y:S01]  /*0680*/  FFMA.FTZ R16, R3, R7, R16 ;  /* 0x0000000703107223 */ /* 0x000fe20000010010 */
[--C-:B------:R-:W-:Y:S02]  /*0690*/  HADD2.F32 R39, -RZ, R33.reuse.H0_H0 ;  /* 0x20000021ff277230 */ /* 0x100fe40000004100 */
[-C--:B------:R-:W-:Y:S01]  /*06a0*/  FMUL.FTZ R7, R10, R44.reuse ;  /* 0x0000002c0a077220 */ /* 0x080fe20000410000 */
[----:B------:R-:W-:Y:S01]  /*06b0*/  FADD.FTZ R29, R29, R44 ;  /* 0x0000002c1d1d7221 */ /* 0x000fe20000010000 */
[----:B------:R-:W-:Y:S01]  /*06c0*/  FFMA.FTZ R17, R8, R44, R17 ;  /* 0x0000002c08117223 */ /* 0x000fe20000010011 */
[----:B------:R-:W-:-:S02]  /*06d0*/  HADD2.F32 R48, -RZ, R33.H1_H1 ;  /* 0x30000021ff307230 */ /* 0x000fc40000004100 */
[----:B------:R-:W-:Y:S01]  /*06e0*/  FMUL.FTZ R44, R54, R11 ;  /* 0x0000000b362c7220 */ /* 0x000fe20000410000 */
[----:B------:R-:W-:Y:S01]  /*06f0*/  FADD.FTZ R49, -R53, R58 ;  /* 0x0000003a35317221 */ /* 0x000fe20000010100 */
[--C-:B------:R-:W-:Y:S02]  /*0700*/  HADD2.F32 R55, -RZ, R38.reuse.H0_H0 ;  /* 0x20000026ff377230 */ /* 0x100fe40000004100 */
[----:B------:R-:W-:Y:S01]  /*0710*/  FMUL.FTZ R10, R39, R46 ;  /* 0x0000002e270a7220 */ /* 0x000fe20000410000 */
[----:B------:R-:W-:Y:S02]  /*0720*/  HADD2.F32 R38, -RZ, R38.H1_H1 ;  /* 0x30000026ff267230 */ /* 0x000fe40000004100 */
[-C--:B------:R-:W-:Y:S01]  /*0730*/  FMUL.FTZ R11, R48, R56.reuse ;  /* 0x00000038300b7220 */ /* 0x080fe20000410000 */
[----:B------:R-:W-:Y:S01]  /*0740*/  FADD.FTZ R31, R31, R56 ;  /* 0x000000381f1f7221 */ /* 0x000fe20000010000 */
[----:B------:R-:W-:Y:S01]  /*0750*/  FFMA.FTZ R19, R44, R56, R19 ;  /* 0x000000382c137223 */ /* 0x000fe20000010013 */
[----:B------:R-:W-:-:S02]  /*0760*/  HADD2.F32 R39, -RZ, R34.H1_H1 ;  /* 0x30000022ff277230 */ /* 0x000fc40000004100 */
[C---:B------:R-:W-:Y:S01]  /*0770*/  FMUL.FTZ R48, R54.reuse, R47 ;  /* 0x0000002f36307220 */ /* 0x040fe20000410000 */
[--C-:B------:R-:W-:Y:S02]  /*0780*/  HADD2.F32 R56, -RZ, R35.reuse.H0_H0 ;  /* 0x20000023ff387230 */ /* 0x100fe40000004100 */
[----:B------:R-:W-:Y:S01]  /*0790*/  FADD.FTZ R53, -R53, R60 ;  /* 0x0000003c35357221 */ /* 0x000fe20000010100 */
[----:B------:R-:W-:Y:S01]  /*07a0*/  FMUL.FTZ R49, R54, R49 ;  /* 0x0000003136317220 */ /* 0x000fe20000410000 */
[----:B------:R-:W-:Y:S02]  /*07b0*/  HADD2.F32 R57, -RZ, R35.H1_H1 ;  /* 0x30000023ff397230 */ /* 0x000fe40000004100 */
[-C--:B------:R-:W-:Y:S01]  /*07c0*/  FMUL.FTZ R47, R39, R38.reuse ;  /* 0x00000026272f7220 */ /* 0x080fe20000410000 */
[----:B------:R-:W-:Y:S01]  /*07d0*/  FADD.FTZ R25, R25, R38 ;  /* 0x0000002619197221 */ /* 0x000fe20000010000 */
[----:B------:R-:W-:Y:S01]  /*07e0*/  FFMA.FTZ R21, R48, R38, R21 ;  /* 0x0000002630157223 */ /* 0x000fe20000010015 */
[-C--:B------:R-:W-:Y:S01]  /*07f0*/  FMUL.FTZ R56, R56, R37.reuse ;  /* 0x0000002538387220 */ /* 0x080fe20000410000 */
[----:B------:R-:W-:Y:S01]  /*0800*/  FADD.FTZ R26, R26, R37 ;  /* 0x000000251a1a7221 */ /* 0x000fe20000010000 */
[----:B------:R-:W-:Y:S01]  /*0810*/  FFMA.FTZ R22, R49, R37, R22 ;  /* 0x0000002531167223 */ /* 0x000fe20000010016 */
[C---:B------:R-:W-:Y:S01]  /*0820*/  FMUL.FTZ R58, R54.reuse, R53 ;  /* 0x00000035363a7220 */ /* 0x040fe20000410000 */
[----:B------:R-:W-:Y:S01]  /*0830*/  FADD.FTZ R38, RZ, R6 ;  /* 0x00000006ff267221 */ /* 0x000fe20000010000 */
        /* <DEDUP_REMOVED lines=9> */
[----:B------:R-:W-:-:S02]  /*08d0*/  HADD2.F32 R46, -RZ, R34.H0_H0 ;  /* 0x20000022ff2e7230 */ /* 0x000fc40000004100 */
        /* <DEDUP_REMOVED lines=14> */
[----:B------:R-:W-:Y:S01]  /*09c0*/  FADD.FTZ R39, R38, R57 ;  /* 0x0000003926277221 */ /* 0x000fe20000010000 */
[----:B----4-:R-:W-:Y:S01]  /*09d0*/  SHF.R.U64 R59, R50, 0x8, R51 ;  /* 0x00000008323b7819 */ /* 0x010fe20000001233 */
[----:B------:R-:W-:Y:S01]  /*09e0*/  FFMA.FTZ R38, R58, R57, R37 ;  /* 0x000000393a267223 */ /* 0x000fe20000010025 */
[C-C-:B------:R-:W-:Y:S02]  /*09f0*/  SHF.R.U64 R60, R50.reuse, 0x10, R51.reuse ;  /* 0x00000010323c7819 */ /* 0x140fe40000001233 */
[--C-:B------:R-:W-:Y:S02]  /*0a00*/  SHF.R.U64 R61, R50, 0x18, R51.reuse ;  /* 0x00000018323d7819 */ /* 0x100fe40000001233 */
[----:B------:R-:W-:-:S02]  /*0a10*/  SHF.R.U32.HI R62, RZ, 0x8, R51 ;  /* 0x00000008ff3e7819 */ /* 0x000fc40000011633 */
[--C-:B------:R-:W-:Y:S02]  /*0a20*/  SHF.R.U32.HI R63, RZ, 0x10, R51.reuse ;  /* 0x00000010ff3f7819 */ /* 0x100fe40000011633 */
[----:B------:R-:W-:-:S07]  /*0a30*/  SHF.R.U32.HI R64, RZ, 0x18, R51 ;  /* 0x00000018ff407819 */ /* 0x000fce0000011633 */
.L_x_823:
[----:B------:R-:W-:Y:S05]  /*0a40*/  BSYNC.RECONVERGENT B1 ;  /* 0x0000000000017941 */ /* 0x000fea0003800200 */
.L_x_822:
        /* <DEDUP_REMOVED lines=20> */
.L_x_843:
[----:B------:R-:W-:Y:S01]  /*0b90*/  BSSY.RECONVERGENT B1, `(.L_x_825) ;  /* 0x0000124000017945 */ /* 0x000fe20003800200 */
[----:B0-2---:R-:W-:Y:S01]  /*0ba0*/  FADD.FTZ R38, R38, R39 ;  /* 0x0000002726267221 */ /* 0x005fe20000010000 */
        /* <DEDUP_REMOVED lines=24> */
[C---:B-----5:R-:W-:Y:S01]  /*0d30*/  FMUL.FTZ R39, R54.reuse, R39 ;  /* 0x0000002736277220 */ /* 0x060fe20000410000 */
[C---:B------:R-:W-:Y:S01]  /*0d40*/  FMUL.FTZ R55, R54.reuse, R55 ;  /* 0x0000003736377220 */ /* 0x040fe20000410000 */
[----:B------:R-:W-:Y:S01]  /*0d50*/  FADD.FTZ R36, R7, -R36 ;  /* 0x8000002407247221 */ /* 0x000fe20000010000 */
[----:B------:R-:W-:Y:S01]  /*0d60*/  FMUL.FTZ R38, R54, R38 ;  /* 0x0000002636267220 */ /* 0x000fe20000410000 */
[----:B------:R-:W-:Y:S01]  /*0d70*/  FADD.FTZ R69, R10, -R69 ;  /* 0x800000450a457221 */ /* 0x000fe20000010000 */
[----:B------:R-:W-:Y:S01]  /*0d80*/  FADD.FTZ R67, R11, -R68 ;  /* 0x800000440b437221 */ /* 0x000fe20000010000 */
[----:B------:R-:W-:Y:S01]  /*0d90*/  FADD.FTZ R37, R6, -R37 ;  /* 0x8000002506257221 */ /* 0x000fe20000010000 */
[-C--:B------:R-:W-:Y:S01]  /*0da0*/  FMUL.FTZ R55, R55, R52.reuse ;  /* 0x0000003437377220 */ /* 0x080fe20000410000 */
[-C--:B------:R-:W-:Y:S01]  /*0db0*/  FMUL.FTZ R38, R38, R52.reuse ;  /* 0x0000003426267220 */ /* 0x080fe20000410000 */
[C---:B------:R-:W-:Y:S01]  /*0dc0*/  FMUL.FTZ R53, R54.reuse, R53 ;  /* 0x0000003536357220 */ /* 0x040fe20000410000 */
[----:B------:R-:W-:Y:S01]  /*0dd0*/  FMUL.FTZ R39, R39, R52 ;  /* 0x0000003427277220 */ /* 0x000fe20000410000 */
[C---:B------:R-:W-:Y:S01]  /*0de0*/  FMUL.FTZ R36, R54.reuse, R36 ;  /* 0x0000002436247220 */ /* 0x040fe20000410000 */
[C---:B------:R-:W-:Y:S01]  /*0df0*/  FMUL.FTZ R69, R54.reuse, R69 ;  /* 0x0000004536457220 */ /* 0x040fe20000410000 */
[C---:B------:R-:W-:Y:S01]  /*0e00*/  FMUL.FTZ R67, R54.reuse, R67 ;  /* 0x0000004336437220 */ /* 0x040fe20000410000 */
[----:B------:R-:W-:Y:S01]  /*0e10*/  FMUL.FTZ R37, R54, R37 ;  /* 0x0000002536257220 */ /* 0x000fe20000410000 */
[----:B------:R-:W-:Y:S01]  /*0e20*/  FMUL.FTZ R55, R55, UR15 ;  /* 0x0000000f37377c20 */ /* 0x000fe20008410000 */
[----:B------:R-:W-:Y:S01]  /*0e30*/  FMUL.FTZ R38, R38, UR15 ;  /* 0x0000000f26267c20 */ /* 0x000fe20008410000 */
[-C--:B------:R-:W-:Y:S01]  /*0e40*/  FMUL.FTZ R53, R53, R52.reuse ;  /* 0x0000003435357220 */ /* 0x080fe20000410000 */
[----:B------:R-:W-:Y:S01]  /*0e50*/  LOP3.LUT P3, RZ, R63, 0xff, RZ, 0xc0, !PT ;  /* 0x000000ff3fff7812 */ /* 0x000fe2000786c0ff */
[----:B------:R-:W-:Y:S01]  /*0e60*/  FMUL.FTZ R39, R39, UR15 ;  /* 0x0000000f27277c20 */ /* 0x000fe20008410000 */
[----:B------:R-:W-:Y:S01]  /*0e70*/  LOP3.LUT P4, RZ, R64, 0xff, RZ, 0xc0, !PT ;  /* 0x000000ff40ff7812 */ /* 0x000fe2000788c0ff */
[-C--:B------:R-:W-:Y:S01]  /*0e80*/  FMUL.FTZ R36, R36, R52.reuse ;  /* 0x0000003424247220 */ /* 0x080fe20000410000 */
[-C--:B------:R-:W-:Y:S01]  /*0e90*/  FMUL.FTZ R69, R69, R52.reuse ;  /* 0x0000003445457220 */ /* 0x080fe20000410000 */
[-C--:B------:R-:W-:Y:S01]  /*0ea0*/  FMUL.FTZ R67, R67, R52.reuse ;  /* 0x0000003443437220 */ /* 0x080fe20000410000 */
        /* <DEDUP_REMOVED lines=9> */
[----:B------:R-:W-:-:S02]  /*0f40*/  FSEL R38, R39, RZ, P1 ;  /* 0x000000ff27267208 */ /* 0x000fc40000800000 */
[----:B------:R-:W-:Y:S01]  /*0f50*/  F2FP.F16.F32.PACK_AB R39, R52, R55 ;  /* 0x000000373427723e */ /* 0x000fe200000000ff */
[----:B------:R-:W-:Y:S01]  /*0f60*/  FMUL.FTZ R52, R36, UR15 ;  /* 0x0000000f24347c20 */ /* 0x000fe20008410000 */
[----:B------:R-:W-:Y:S02]  /*0f70*/  FSEL R53, R53, RZ, P2 ;  /* 0x000000ff35357208 */ /* 0x000fe40001000000 */
[----:B------:R-:W-:Y:S02]  /*0f80*/  LOP3.LUT P3, RZ, R60, 0xff, RZ, 0xc0, !PT ;  /* 0x000000ff3cff7812 */ /* 0x000fe4000786c0ff */
[----:B------:R-:W-:Y:S02]  /*0f90*/  LOP3.LUT P4, RZ, R61, 0xff, RZ, 0xc0, !PT ;  /* 0x000000ff3dff7812 */ /* 0x000fe4000788c0ff */
[----:B------:R-:W-:Y:S02]  /*0fa0*/  LOP3.LUT P1, RZ, R50, 0xff, RZ, 0xc0, !PT ;  /* 0x000000ff32ff7812 */ /* 0x000fe4000782c0ff */
[----:B------:R-:W-:-:S02]  /*0fb0*/  LOP3.LUT P2, RZ, R59, 0xff, RZ, 0xc0, !PT ;  /* 0x000000ff3bff7812 */ /* 0x000fc4000784c0ff */
[----:B------:R-:W-:Y:S02]  /*0fc0*/  F2FP.F16.F32.PACK_AB R38, R53, R38 ;  /* 0x000000263526723e */ /* 0x000fe400000000ff */
[----:B------:R-:W-:Y:S02]  /*0fd0*/  FSEL R69, R69, RZ, P3 ;  /* 0x000000ff45457208 */ /* 0x000fe40001800000 */
[----:B------:R-:W-:Y:S02]  /*0fe0*/  FSEL R54, R67, RZ, P4 ;  /* 0x000000ff43367208 */ /* 0x000fe40002000000 */
[----:B------:R-:W-:Y:S02]  /*0ff0*/  FSEL R36, R37, RZ, P1 ;  /* 0x000000ff25247208 */ /* 0x000fe40000800000 */
[----:B------:R-:W-:Y:S02]  /*1000*/  FSEL R53, R52, RZ, P2 ;  /* 0x000000ff34357208 */ /* 0x000fe40001000000 */
[----:B------:R-:W-:-:S02]  /*1010*/  F2FP.F16.F32.PACK_AB R37, R54, R69 ;  /* 0x000000453625723e */ /* 0x000fc400000000ff */
[----:B------:R-:W-:Y:S01]  /*1020*/  F2FP.F16.F32.PACK_AB R36, R53, R36 ;  /* 0x000000243524723e */ /* 0x000fe200000000ff */
[----:B------:R-:W-:Y:S06]  /*1030*/  BRA `(.L_x_829) ;  /* 0x0000000c00447947 */ /* 0x000fec0003800000 */
.L_x_828:
        /* <DEDUP_REMOVED lines=17> */
[----:B------:R-:W-:Y:S01]  /*1150*/  FADD.FTZ R67, R57, -R38 ;  /* 0x8000002639437221 */ /* 0x000fe20000010000 */
[C---:B------:R-:W-:Y:S01]  /*1160*/  FMUL.FTZ R41, R54.reuse, R41 ;  /* 0x0000002936297220 */ /* 0x040fe20000410000 */
[C---:B------:R-:W-:Y:S01]  /*1170*/  FMUL.FTZ R55, R54.reuse, R55 ;  /* 0x0000003736377220 */ /* 0x040fe20000410000 */
[C---:B------:R-:W-:Y:S01]  /*1180*/  FMUL.FTZ R37, R54.reuse, R37 ;  /* 0x0000002536257220 */ /* 0x040fe20000410000 */
[C---:B------:R-:W-:Y:S01]  /*1190*/  FMUL.FTZ R43, R54.reuse, R43 ;  /* 0x0000002b362b7220 */ /* 0x040fe20000410000 */
[----:B------:R-:W-:Y:S01]  /*11a0*/  FMUL.FTZ R40, R54, R53 ;  /* 0x0000003536287220 */ /* 0x000fe20000410000 */
[----:B------:R-:W-:Y:S01]  /*11b0*/  FMUL.FTZ R38, R42, R52 ;  /* 0x000000342a267220 */ /* 0x000fe20000410000 */
[----:B------:R-:W-:Y:S01]  /*11c0*/  FMUL.FTZ R54, R54, R67 ;  /* 0x0000004336367220 */ /* 0x000fe20000410000 */
[----:B------:R-:W-:Y:S01]  /*11d0*/  F2FP.F16.F32.PACK_AB R42, R39, R42 ;  /* 0x0000002a272a723e */ /* 0x000fe200000000ff */
[-C--:B------:R-:W-:Y:S01]  /*11e0*/  FMUL.FTZ R53, R41, R52.reuse ;  /* 0x0000003429357220 */ /* 0x080fe20000410000 */
[-C--:B------:R-:W-:Y:S01]  /*11f0*/  FMUL.FTZ R39, R39, R52.reuse ;  /* 0x0000003427277220 */ /* 0x080fe20000410000 */
[C---:B------:R-:W-:Y:S01]  /*1200*/  F2FP.F16.F32.PACK_AB R41, R55.reuse, R41 ;  /* 0x000000293729723e */ /* 0x040fe200000000ff */
[-C--:B------:R-:W-:Y:S01]  /*1210*/  FMUL.FTZ R55, R55, R52.reuse ;  /* 0x0000003437377220 */ /* 0x080fe20000410000 */
[-C--:B------:R-:W-:Y:S01]  /*1220*/  FMUL.FTZ R36, R43, R52.reuse ;  /* 0x000000342b247220 */ /* 0x080fe20000410000 */
[----:B------:R-:W-:Y:S01]  /*1230*/  F2FP.F16.F32.PACK_AB R43, R54, R43 ;  /* 0x0000002b362b723e */ /* 0x000fe200000000ff */
[----:B------:R-:W-:Y:S01]  /*1240*/  FMUL.FTZ R38, R38, UR15 ;  /* 0x0000000f26267c20 */ /* 0x000fe20008410000 */
[----:B------:R-:W-:Y:S01]  /*1250*/  FMUL.FTZ R39, R39, UR15 ;  /* 0x0000000f27277c20 */ /* 0x000fe20008410000 */
[-C--:B------:R-:W-:Y:S01]  /*1260*/  FMUL.FTZ R54, R54, R52.reuse ;  /* 0x0000003436367220 */ /* 0x080fe20000410000 */
[-C--:B------:R-:W-:Y:S01]  /*1270*/  FMUL.FTZ R66, R40, R52.reuse ;  /* 0x0000003428427220 */ /* 0x080fe20000410000 */
[----:B------:R-:W-:Y:S01]  /*1280*/  LOP3.LUT P3, RZ, R51, 0xff, RZ, 0xc0, !PT ;  /* 0x000000ff33ff7812 */ /* 0x000fe2000786c0ff */
[----:B------:R-:W-:Y:S01]  /*1290*/  FMUL.FTZ R53, R53, UR15 ;  /* 0x0000000f35357c20 */ /* 0x000fe20008410000 */
[----:B------:R-:W-:Y:S01]  /*12a0*/  LOP3.LUT P4, RZ, R62, 0xff, RZ, 0xc0, !PT ;  /* 0x000000ff3eff7812 */ /* 0x000fe2000788c0ff */
[----:B------:R-:W-:Y:S01]  /*12b0*/  FMUL.FTZ R55, R55, UR15 ;  /* 0x0000000f37377c20 */ /* 0x000fe20008410000 */
[----:B------:R-:W-:Y:S01]  /*12c0*/  FMUL.FTZ R52, R37, R52 ;  /* 0x0000003425347220 */ /* 0x000fe20000410000 */
[----:B------:R-:W-:Y:S01]  /*12d0*/  LOP3.LUT P1, RZ, R60, 0xff, RZ, 0xc0, !PT ;  /* 0x000000ff3cff7812 */ /* 0x000fe2000782c0ff */
[----:B------:R-:W-:Y:S01]  /*12e0*/  FMUL.FTZ R36, R36, UR15 ;  /* 0x0000000f24247c20 */ /* 0x000fe20008410000 */
[----:B------:R-:W-:Y:S01]  /*12f0*/  LOP3.LUT P2, RZ, R61, 0xff, RZ, 0xc0, !PT ;  /* 0x000000ff3dff7812 */ /* 0x000fe2000784c0ff */
[----:B------:R-:W-:Y:S01]  /*1300*/  FMUL.FTZ R54, R54, UR15 ;  /* 0x0000000f36367c20 */ /* 0x000fe20008410000 */
[----:B------:R-:W-:Y:S01]  /*1310*/  F2FP.F16.F32.PACK_AB R40, R37, R40 ;  /* 0x000000282528723e */ /* 0x000fe200000000ff */
[----:B------:R-:W-:Y:S01]  /*1320*/  FMUL.FTZ R66, R66, UR15 ;  /* 0x0000000f42427c20 */ /* 0x000fe20008410000 */
[----:B------:R-:W-:Y:S01]  /*1330*/  FSEL R38, R38, RZ, P3 ;  /* 0x000000ff26267208 */ /* 0x000fe20001800000 */
[----:B------:R-:W-:Y:S01]  /*1340*/  FMUL.FTZ R52, R52, UR15 ;  /* 0x0000000f34347c20 */ /* 0x000fe20008410000 */
[----:B------:R-:W-:-:S02]  /*1350*/  FSEL R39, R39, RZ, P4 ;  /* 0x000000ff27277208 */ /* 0x000fc40002000000 */
[----:B------:R-:W-:Y:S02]  /*1360*/  FSEL R37, R53, RZ, P1 ;  /* 0x000000ff35257208 */ /* 0x000fe40000800000 */
        /* <DEDUP_REMOVED lines=11> */
[----:B------:R-:W-:Y:S02]  /*1420*/  F2FP.F16.F32.PACK_AB R39, R54, R39 ;  /* 0x000000273627723e */ /* 0x000fe400000000ff */
[----:B------:R-:W-:Y:S01]  /*1430*/  F2FP.F16.F32.PACK_AB R36, R53, R36 ;  /* 0x000000243524723e */ /* 0x000fe200000000ff */
[----:B------:R-:W-:Y:S06]  /*1440*/  BRA `(.L_x_829) ;  /* 0x0000000800407947 */ /* 0x000fec0003800000 */
.L_x_827:
[----:B------:R-:W-:-:S04]  /*1450*/  UISETP.NE.U32.AND UP0, UPT, UR4, URZ, UPT ;  /* 0x000000ff0400728c */ /* 0x000fc8000bf05070 */
[----:B------:R-:W-:-:S09]  /*1460*/  UISETP.NE.AND.EX UP0, UPT, UR5, URZ, UPT, UP0 ;  /* 0x000000ff0500728c */ /* 0x000fd2000bf05300 */
[----:B------:R-:W-:Y:S05]  /*1470*/  BRA.U UP0, `(.L_x_830) ;  /* 0x0000000500147547 */ /* 0x000fea000b800000 */
[-CC-:B------:R-:W-:Y:S01]  /*1480*/  FFMA.FTZ R37, R3, R39.reuse, R38.reuse ;  /* 0x0000002703257223 */ /* 0x180fe20000010026 */
[-CC-:B------:R-:W-:Y:S01]  /*1490*/  FFMA.FTZ R66, R8, R39.reuse, R38.reuse ;  /* 0x0000002708427223 */ /* 0x180fe20000010026 */
[--C-:B------:R-:W-:Y:S02]  /*14a0*/  HADD2.F32 R69, -RZ, R12.reuse.H1_H1 ;  /* 0x3000000cff457230 */ /* 0x100fe40000004100 */
[----:B------:R-:W-:Y:S01]  /*14b0*/  FFMA.FTZ R55, R45, R39, R38 ;  /* 0x000000272d377223 */ /* 0x000fe20000010026 */
[----:B------:R-:W-:Y:S01]  /*14c0*/  FADD.FTZ R36, R6, -R37 ;  /* 0x8000002506247221 */ /* 0x000fe20000010000 */
[----:B------:R-:W-:Y:S02]  /*14d0*/  HADD2.F32 R37, -RZ, R12.H0_H0 ;  /* 0x2000000cff257230 */ /* 0x000fe40000004100 */
[----:B------:R-:W-:Y:S01]  /*14e0*/  FADD.FTZ R66, R7, -R66 ;  /* 0x8000004207427221 */ /* 0x000fe20000010000 */
[----:B------:R-:W-:Y:S01]  /*14f0*/  HADD2.F32 R53, -RZ, R13.H0_H0 ;  /* 0x2000000dff357230 */ /* 0x000fe20000004100 */
[----:B------:R-:W-:Y:S01]  /*1500*/  LOP3.LUT P3, RZ, R63, 0xff, RZ, 0xc0, !PT ;  /* 0x000000ff3fff7812 */ /* 0x000fe2000786c0ff */
[----:B------:R-:W-:-:S02]  /*1510*/  HADD2.F32 R67, -RZ, R14.H1_H1 ;  /* 0x3000000eff437230 */ /* 0x000fc40000004100 */
[C---:B-----5:R-:W-:Y:S01]  /*1520*/  FFMA.FTZ R36, R54.reuse, R36, R37 ;  /* 0x0000002436247223 */ /* 0x060fe20000010025 */
[-CC-:B------:R-:W-:Y:S01]  /*1530*/  FFMA.FTZ R37, R9, R39.reuse, R38.reuse ;  /* 0x0000002709257223 */ /* 0x180fe20000010026 */
[----:B------:R-:W-:Y:S01]  /*1540*/  FFMA.FTZ R69, R54, R66, R69 ;  /* 0x0000004236457223 */ /* 0x000fe20000010045 */
[----:B------:R-:W-:Y:S01]  /*1550*/  FFMA.FTZ R66, R44, R39, R38 ;  /* 0x000000272c427223 */ /* 0x000fe20000010026 */
[----:B------:R-:W-:Y:S01]  /*1560*/  LOP3.LUT P4, RZ, R64, 0xff, RZ, 0xc0, !PT ;  /* 0x000000ff40ff7812 */ /* 0x000fe2000788c0ff */
[----:B------:R-:W-:Y:S01]  /*1570*/  FADD.FTZ R37, R10, -R37 ;  /* 0x800000250a257221 */ /* 0x000fe20000010000 */
[-C--:B------:R-:W-:Y:S01]  /*1580*/  FMUL.FTZ R36, R36, R52.reuse ;  /* 0x0000003424247220 */ /* 0x080fe20000410000 */
[----:B------:R-:W-:Y:S01]  /*1590*/  FADD.FTZ R66, R11, -R66 ;  /* 0x800000420b427221 */ /* 0x000fe20000010000 */
[----:B------:R-:W-:Y:S01]  /*15a0*/  LOP3.LUT P1, RZ, R51, 0xff, RZ, 0xc0, !PT ;  /* 0x000000ff33ff7812 */ /* 0x000fe2000782c0ff */
[----:B------:R-:W-:Y:S01]  /*15b0*/  FFMA.FTZ R53, R54, R37, R53 ;  /* 0x0000002536357223 */ /* 0x000fe20000010035 */
[----:B------:R-:W-:Y:S01]  /*15c0*/  HADD2.F32 R37, -RZ, R13.H1_H1 ;  /* 0x3000000dff257230 */ /* 0x000fe20000004100 */
[----:B------:R-:W-:Y:S01]  /*15d0*/  LOP3.LUT P2, RZ, R62, 0xff, RZ, 0xc0, !PT ;  /* 0x000000ff3eff7812 */ /* 0x000fe2000784c0ff */
[----:B------:R-:W-:Y:S01]  /*15e0*/  FMUL.FTZ R36, R36, UR15 ;  /* 0x0000000f24247c20 */ /* 0x000fe20008410000 */
[----:B------:R-:W-:-:S02]  /*15f0*/  FMUL.FTZ R53, R53, R52 ;  /* 0x0000003435357220 */ /* 0x000fc40000410000 */
[----:B------:R-:W-:Y:S01]  /*1600*/  FFMA.FTZ R37, R54, R66, R37 ;  /* 0x0000004236257223 */ /* 0x000fe20000010025 */
[----:B------:R-:W-:Y:S01]  /*1610*/  FADD.FTZ R66, R46, -R55 ;  /* 0x800000372e427221 */ /* 0x000fe20000010000 */
[----:B------:R-:W-:Y:S02]  /*1620*/  HADD2.F32 R55, -RZ, R14.H0_H0 ;  /* 0x2000000eff377230 */ /* 0x000fe40000004100 */
[----:B------:R-:W-:Y:S01]  /*1630*/  FMUL.FTZ R53, R53, UR15 ;  /* 0x0000000f35357c20 */ /* 0x000fe20008410000 */
[----:B------:R-:W-:Y:S02]  /*1640*/  FMUL.FTZ R37, R37, R52 ;  /* 0x0000003425257220 */ /* 0x000fe40000410000 */
[----:B------:R-:W-:Y:S01]  /*1650*/  FFMA.FTZ R55, R54, R66, R55 ;  /* 0x0000004236377223 */ /* 0x000fe20000010037 */
[----:B------:R-:W-:-:S03]  /*1660*/  FFMA.FTZ R66, R48, R39, R38 ;  /* 0x0000002730427223 */ /* 0x000fc60000010026 */
[----:B------:R-:W-:Y:S01]  /*1670*/  FMUL.FTZ R55, R55, R52 ;  /* 0x0000003437377220 */ /* 0x000fe20000410000 */
[----:B------:R-:W-:-:S03]  /*1680*/  FADD.FTZ R66, R47, -R66 ;  /* 0x800000422f427221 */ /* 0x000fc60000010000 */
[----:B------:R-:W-:Y:S01]  /*1690*/  FMUL.FTZ R55, R55, UR15 ;  /* 0x0000000f37377c20 */ /* 0x000fe20008410000 */
[----:B------:R-:W-:Y:S01]  /*16a0*/  FFMA.FTZ R67, R54, R66, R67 ;  /* 0x0000004236437223 */ /* 0x000fe20000010043 */
[-CC-:B------:R-:W-:Y:S01]  /*16b0*/  FFMA.FTZ R66, R49, R39.reuse, R38.reuse ;  /* 0x0000002731427223 */ /* 0x180fe20000010026 */
[----:B------:R-:W-:Y:S01]  /*16c0*/  FFMA.FTZ R38, R58, R39, R38 ;  /* 0x000000273a267223 */ /* 0x000fe20000010026 */
[----:B------:R-:W-:Y:S02]  /*16d0*/  HADD2.F32 R39, -RZ, R15.H0_H0 ;  /* 0x2000000fff277230 */ /* 0x000fe40000004100 */
[----:B------:R-:W-:Y:S01]  /*16e0*/  FMUL.FTZ R67, R67, R52 ;  /* 0x0000003443437220 */ /* 0x000fe20000410000 */
[----:B------:R-:W-:-:S03]  /*16f0*/  FADD.FTZ R66, R56, -R66 ;  /* 0x8000004238427221 */ /* 0x000fc60000010000 */
[----:B------:R-:W-:Y:S01]  /*1700*/  FMUL.FTZ R67, R67, UR15 ;  /* 0x0000000f43437c20 */ /* 0x000fe20008410000 */
[C---:B------:R-:W-:Y:S01]  /*1710*/  FFMA.FTZ R39, R54.reuse, R66, R39 ;  /* 0x0000004236277223 */ /* 0x040fe20000010027 */
[----:B------:R-:W-:Y:S01]  /*1720*/  FADD.FTZ R66, R57, -R38 ;  /* 0x8000002639427221 */ /* 0x000fe20000010000 */
[----:B------:R-:W-:Y:S02]  /*1730*/  HADD2.F32 R38, -RZ, R15.H1_H1 ;  /* 0x3000000fff267230 */ /* 0x000fe40000004100 */
[----:B------:R-:W-:Y:S01]  /*1740*/  FMUL.FTZ R39, R39, R52 ;  /* 0x0000003427277220 */ /* 0x000fe20000410000 */
[----:B------:R-:W-:Y:S02]  /*1750*/  FSEL R67, R67, RZ, P2 ;  /* 0x000000ff43437208 */ /* 0x000fe40001000000 */
[----:B------:R-:W-:Y:S01]  /*1760*/  FFMA.FTZ R38, R54, R66, R38 ;  /* 0x0000004236267223 */ /* 0x000fe20000010026 */
[----:B------:R-:W-:Y:S01]  /*1770*/  FMUL.FTZ R39, R39, UR15 ;  /* 0x0000000f27277c20 */ /* 0x000fe20008410000 */
[-C--:B------:R-:W-:Y:S01]  /*1780*/  FMUL.FTZ R54, R69, R52.reuse ;  /* 0x0000003445367220 */ /* 0x080fe20000410000 */
[----:B------:R-:W-:Y:S01]  /*1790*/  LOP3.LUT P2, RZ, R59, 0xff, RZ, 0xc0, !PT ;  /* 0x000000ff3bff7812 */ /* 0x000fe2000784c0ff */
[----:B------:R-:W-:-:S02]  /*17a0*/  FMUL.FTZ R38, R38, R52 ;  /* 0x0000003426267220 */ /* 0x000fc40000410000 */
[----:B------:R-:W-:Y:S01]  /*17b0*/  FSEL R39, R39, RZ, P3 ;  /* 0x000000ff27277208 */ /* 0x000fe20001800000 */
[----:B------:R-:W-:Y:S01]  /*17c0*/  FMUL.FTZ R54, R54, UR15 ;  /* 0x0000000f36367c20 */ /* 0x000fe20008410000 */
[----:B------:R-:W-:Y:S01]  /*17d0*/  FMUL.FTZ R38, R38, UR15 ;  /* 0x0000000f26267c20 */ /* 0x000fe20008410000 */
[----:B------:R-:W-:-:S04]  /*17e0*/  LOP3.LUT P3, RZ, R60, 0xff, RZ, 0xc0, !PT ;  /* 0x000000ff3cff7812 */ /* 0x000fc8000786c0ff */
[----:B------:R-:W-:Y:S02]  /*17f0*/  FSEL R52, R38, RZ, P4 ;  /* 0x000000ff26347208 */ /* 0x000fe40002000000 */
[----:B------:R-:W-:Y:S02]  /*1800*/  FSEL R38, R55, RZ, P1 ;  /* 0x000000ff37267208 */ /* 0x000fe40000800000 */
[----:B------:R-:W-:Y:S01]  /*1810*/  F2FP.F16.F32.PACK_AB R39, R52, R39 ;  /* 0x000000273427723e */ /* 0x000fe200000000ff */
[----:B------:R-:W-:Y:S01]  /*1820*/  FMUL.FTZ R52, R37, UR15 ;  /* 0x0000000f25347c20 */ /* 0x000fe20008410000 */
[----:B------:R-:W-:Y:S02]  /*1830*/  LOP3.LUT P4, RZ, R61, 0xff, RZ, 0xc0, !PT ;  /* 0x000000ff3dff7812 */ /* 0x000fe4000788c0ff */
[----:B------:R-:W-:Y:S02]  /*1840*/  LOP3.LUT P1, RZ, R50, 0xff, RZ, 0xc0, !PT ;  /* 0x000000ff32ff7812 */ /* 0x000fe4000782c0ff */
[----:B------:R-:W-:-:S02]  /*1850*/  FSEL R37, R53, RZ, P3 ;  /* 0x000000ff35257208 */ /* 0x000fc40001800000 */
[----:B------:R-:W-:Y:S02]  /*1860*/  FSEL R52, R52, RZ, P4 ;  /* 0x000000ff34347208 */ /* 0x000fe40002000000 */
[----:B------:R-:W-:Y:S02]  /*1870*/  FSEL R36, R36, RZ, P1 ;  /* 0x000000ff24247208 */ /* 0x000fe40000800000 */
[----:B------:R-:W-:Y:S02]  /*1880*/  FSEL R53, R54, RZ, P2 ;  /* 0x000000ff36357208 */ /* 0x000fe40001000000 */
[----:B------:R-:W-:Y:S02]  /*1890*/  F2FP.F16.F32.PACK_AB R38, R67, R38 ;  /* 0x000000264326723e */ /* 0x000fe400000000ff */
[----:B------:R-:W-:Y:S02]  /*18a0*/  F2FP.F16.F32.PACK_AB R37, R52, R37 ;  /* 0x000000253425723e */ /* 0x000fe400000000ff */
[----:B------:R-:W-:Y:S01]  /*18b0*/  F2FP.F16.F32.PACK_AB R36, R53, R36 ;  /* 0x000000243524723e */ /* 0x000fe200000000ff */
[----:B------:R-:W-:Y:S06]  /*18c0*/  BRA `(.L_x_829) ;  /* 0x0000000400207947 */ /* 0x000fec0003800000 */
.L_x_830:
        /* <DEDUP_REMOVED lines=10> */
[----:B------:R-:W-:Y:S01]  /*1970*/  FADD.FTZ R43, R11, -R42 ;  /* 0x8000002a0b2b7221 */ /* 0x000fe20000010000 */
[----:B------:R-:W-:-:S02]  /*1980*/  HADD2.F32 R42, -RZ, R13.H1_H1 ;  /* 0x3000000dff2a7230 */ /* 0x000fc40000004100 */
[----:B------:R-:W-:Y:S01]  /*1990*/  FADD.FTZ R41, R10, -R41 ;  /* 0x800000290a297221 */ /* 0x000fe20000010000 */
[C---:B-----5:R-:W-:Y:S01]  /*19a0*/  FFMA.FTZ R40, R54.reuse, R37, R39 ;  /* 0x0000002536287223 */ /* 0x060fe20000010027 */
[----:B------:R-:W-:Y:S01]  /*19b0*/  FADD.FTZ R37, R7, -R66 ;  /* 0x8000004207257221 */ /* 0x000fe20000010000 */
[----:B------:R-:W-:Y:S02]  /*19c0*/  HADD2.F32 R66, -RZ, R12.H1_H1 ;  /* 0x3000000cff427230 */ /* 0x000fe40000004100 */
[----:B------:R-:W-:Y:S01]  /*19d0*/  FFMA.FTZ R43, R54, R43, R42 ;  /* 0x0000002b362b7223 */ /* 0x000fe2000001002a */
[----:B------:R-:W-:Y:S01]  /*19e0*/  FADD.FTZ R67, R47, -R36 ;  /* 0x800000242f437221 */ /* 0x000fe20000010000 */
[----:B------:R-:W-:Y:S02]  /*19f0*/  HADD2.F32 R42, -RZ, R14.H0_H0 ;  /* 0x2000000eff2a7230 */ /* 0x000fe40000004100 */
[----:B------:R-:W-:Y:S01]  /*1a00*/  FADD.FTZ R39, R46, -R55 ;  /* 0x800000372e277221 */ /* 0x000fe20000010000 */
[----:B------:R-:W-:Y:S01]  /*1a10*/  FFMA.FTZ R37, R54, R37, R66 ;  /* 0x0000002536257223 */ /* 0x000fe20000010042 */
[----:B------:R-:W-:-:S02]  /*1a20*/  HADD2.F32 R66, -RZ, R13.H0_H0 ;  /* 0x2000000dff427230 */ /* 0x000fc40000004100 */
[----:B------:R-:W-:Y:S01]  /*1a30*/  FADD.FTZ R53, R56, -R53 ;  /* 0x8000003538357221 */ /* 0x000fe20000010000 */
[----:B------:R-:W-:Y:S02]  /*1a40*/  HADD2.F32 R36, -RZ, R14.H1_H1 ;  /* 0x3000000eff247230 */ /* 0x000fe40000004100 */
[----:B------:R-:W-:Y:S01]  /*1a50*/  FADD.FTZ R69, R57, -R38 ;  /* 0x8000002639457221 */ /* 0x000fe20000010000 */
[--C-:B------:R-:W-:Y:S02]  /*1a60*/  HADD2.F32 R55, -RZ, R15.reuse.H0_H0 ;  /* 0x2000000fff377230 */ /* 0x100fe40000004100 */
[C---:B------:R-:W-:Y:S01]  /*1a70*/  FFMA.FTZ R41, R54.reuse, R41, R66 ;  /* 0x0000002936297223 */ /* 0x040fe20000010042 */
[----:B------:R-:W-:Y:S02]  /*1a80*/  HADD2.F32 R66, -RZ, R15.H1_H1 ;  /* 0x3000000fff427230 */ /* 0x000fe40000004100 */
[C---:B------:R-:W-:Y:S01]  /*1a90*/  FFMA.FTZ R39, R54.reuse, R39, R42 ;  /* 0x0000002736277223 */ /* 0x040fe2000001002a */
[C---:B------:R-:W-:Y:S01]  /*1aa0*/  FFMA.FTZ R67, R54.reuse, R67, R36 ;  /* 0x0000004336437223 */ /* 0x040fe20000010024 */
[C---:B------:R-:W-:Y:S01]  /*1ab0*/  FFMA.FTZ R55, R54.reuse, R53, R55 ;  /* 0x0000003536377223 */ /* 0x040fe20000010037 */
[----:B------:R-:W-:Y:S01]  /*1ac0*/  LOP3.LUT P3, RZ, R51, 0xff, RZ, 0xc0, !PT ;  /* 0x000000ff33ff7812 */ /* 0x000fe2000786c0ff */
[----:B------:R-:W-:Y:S01]  /*1ad0*/  FFMA.FTZ R66, R54, R69, R66 ;  /* 0x0000004536427223 */ /* 0x000fe20000010042 */
[-C--:B------:R-:W-:Y:S01]  /*1ae0*/  FMUL.FTZ R36, R39, R52.reuse ;  /* 0x0000003427247220 */ /* 0x080fe20000410000 */
[C---:B------:R-:W-:Y:S01]  /*1af0*/  F2FP.F16.F32.PACK_AB R42, R67.reuse, R39 ;  /* 0x00000027432a723e */ /* 0x040fe200000000ff */
[-C--:B------:R-:W-:Y:S01]  /*1b00*/  FMUL.FTZ R38, R67, R52.reuse ;  /* 0x0000003443267220 */ /* 0x080fe20000410000 */
[-C--:B------:R-:W-:Y:S01]  /*1b10*/  FMUL.FTZ R39, R41, R52.reuse ;  /* 0x0000003429277220 */ /* 0x080fe20000410000 */
[CC--:B------:R-:W-:Y:S01]  /*1b20*/  FMUL.FTZ R54, R43.reuse, R52.reuse ;  /* 0x000000342b367220 */ /* 0x0c0fe20000410000 */
[----:B------:R-:W-:Y:S01]  /*1b30*/  F2FP.F16.F32.PACK_AB R41, R43, R41 ;  /* 0x000000292b29723e */ /* 0x000fe200000000ff */
[-C--:B------:R-:W-:Y:S01]  /*1b40*/  FMUL.FTZ R53, R55, R52.reuse ;  /* 0x0000003437357220 */ /* 0x080fe20000410000 */
[C---:B------:R-:W-:Y:S01]  /*1b50*/  F2FP.F16.F32.PACK_AB R43, R66.reuse, R55 ;  /* 0x00000037422b723e */ /* 0x040fe200000000ff */
[-C--:B------:R-:W-:Y:S01]  /*1b60*/  FMUL.FTZ R55, R66, R52.reuse ;  /* 0x0000003442377220 */ /* 0x080fe20000410000 */
[----:B------:R-:W-:Y:S01]  /*1b70*/  FMUL.FTZ R36, R36, UR15 ;  /* 0x0000000f24247c20 */ /* 0x000fe20008410000 */
[-C--:B------:R-:W-:Y:S01]  /*1b80*/  FMUL.FTZ R66, R40, R52.reuse ;  /* 0x0000003428427220 */ /* 0x080fe20000410000 */
[----:B------:R-:W-:Y:S01]  /*1b90*/  FMUL.FTZ R38, R38, UR15 ;  /* 0x0000000f26267c20 */ /* 0x000fe20008410000 */
[----:B------:R-:W-:Y:S01]  /*1ba0*/  FMUL.FTZ R39, R39, UR15 ;  /* 0x0000000f27277c20 */ /* 0x000fe20008410000 */
[----:B------:R-:W-:Y:S01]  /*1bb0*/  FMUL.FTZ R54, R54, UR15 ;  /* 0x0000000f36367c20 */ /* 0x000fe20008410000 */
[----:B------:R-:W-:Y:S01]  /*1bc0*/  FMUL.FTZ R52, R37, R52 ;  /* 0x0000003425347220 */ /* 0x000fe20000410000 */
[----:B------:R-:W-:Y:S01]  /*1bd0*/  LOP3.LUT P4, RZ, R62, 0xff, RZ, 0xc0, !PT ;  /* 0x000000ff3eff7812 */ /* 0x000fe2000788c0ff */
[----:B------:R-:W-:Y:S01]  /*1be0*/  FMUL.FTZ R53, R53, UR15 ;  /* 0x0000000f35357c20 */ /* 0x000fe20008410000 */
[----:B------:R-:W-:Y:S01]  /*1bf0*/  LOP3.LUT P1, RZ, R60, 0xff, RZ, 0xc0, !PT ;  /* 0x000000ff3cff7812 */ /* 0x000fe2000782c0ff */
[----:B------:R-:W-:Y:S01]  /*1c00*/  FMUL.FTZ R55, R55, UR15 ;  /* 0x0000000f37377c20 */ /* 0x000fe20008410000 */
[----:B------:R-:W-:Y:S01]  /*1c10*/  LOP3.LUT P2, RZ, R61, 0xff, RZ, 0xc0, !PT ;  /* 0x000000ff3dff7812 */ /* 0x000fe2000784c0ff */
[----:B------:R-:W-:Y:S01]  /*1c20*/  FMUL.FTZ R66, R66, UR15 ;  /* 0x0000000f42427c20 */ /* 0x000fe20008410000 */
[----:B------:R-:W-:Y:S01]  /*1c30*/  F2FP.F16.F32.PACK_AB R40, R37, R40 ;  /* 0x000000282528723e */ /* 0x000fe200000000ff */
[----:B------:R-:W-:Y:S01]  /*1c40*/  FMUL.FTZ R52, R52, UR15 ;  /* 0x0000000f34347c20 */ /* 0x000fe20008410000 */
[----:B------:R-:W-:-:S02]  /*1c50*/  FSEL R36, R36, RZ, P3 ;  /* 0x000000ff24247208 */ /* 0x000fc40001800000 */
[----:B------:R-:W-:Y:S02]  /*1c60*/  FSEL R67, R38, RZ, P4 ;  /* 0x000000ff26437208 */ /* 0x000fe40002000000 */
[----:B------:R-:W-:Y:S02]  /*1c70*/  FSEL R37, R39, RZ, P1 ;  /* 0x000000ff27257208 */ /* 0x000fe40000800000 */
[----:B------:R-:W-:Y:S02]  /*1c80*/  FSEL R54, R54, RZ, P2 ;  /* 0x000000ff36367208 */ /* 0x000fe40001000000 */
[----:B------:R-:W-:Y:S02]  /*1c90*/  LOP3.LUT P3, RZ, R63, 0xff, RZ, 0xc0, !PT ;  /* 0x000000ff3fff7812 */ /* 0x000fe4000786c0ff */
[----:B------:R-:W-:Y:S02]  /*1ca0*/  LOP3.LUT P4, RZ, R64, 0xff, RZ, 0xc0, !PT ;  /* 0x000000ff40ff7812 */ /* 0x000fe4000788c0ff */
[----:B------:R-:W-:-:S02]  /*1cb0*/  LOP3.LUT P1, RZ, R50, 0xff, RZ, 0xc0, !PT ;  /* 0x000000ff32ff7812 */ /* 0x000fc4000782c0ff */
[----:B------:R-:W-:Y:S02]  /*1cc0*/  LOP3.LUT P2, RZ, R59, 0xff, RZ, 0xc0, !PT ;  /* 0x000000ff3bff7812 */ /* 0x000fe4000784c0ff */
[----:B------:R-:W-:Y:S02]  /*1cd0*/  F2FP.F16.F32.PACK_AB R38, R67, R36 ;  /* 0x000000244326723e */ /* 0x000fe400000000ff */
[----:B------:R-:W-:Y:S02]  /*1ce0*/  F2FP.F16.F32.PACK_AB R37, R54, R37 ;  /* 0x000000253625723e */ /* 0x000fe400000000ff */
[----:B------:R-:W-:Y:S02]  /*1cf0*/  FSEL R39, R53, RZ, P3 ;  /* 0x000000ff35277208 */ /* 0x000fe40001800000 */
[----:B------:R-:W-:Y:S02]  /*1d00*/  FSEL R54, R55, RZ, P4 ;  /* 0x000000ff37367208 */ /* 0x000fe40002000000 */
[----:B------:R-:W-:-:S02]  /*1d10*/  FSEL R36, R66, RZ, P1 ;  /* 0x000000ff42247208 */ /* 0x000fc40000800000 */
[----:B------:R-:W-:Y:S02]  /*1d20*/  FSEL R53, R52, RZ, P2 ;  /* 0x000000ff34357208 */ /* 0x000fe40001000000 */
[----:B------:R-:W-:Y:S02]  /*1d30*/  F2FP.F16.F32.PACK_AB R39, R54, R39 ;  /* 0x000000273627723e */ /* 0x000fe400000000ff */
[----:B------:R-:W-:-:S07]  /*1d40*/  F2FP.F16.F32.PACK_AB R36, R53, R36 ;  /* 0x000000243524723e */ /* 0x000fce00000000ff */
.L_x_829:
        /* <DEDUP_REMOVED lines=8> */
.L_x_826:
[----:B------:R-:W-:Y:S05]  /*1dd0*/  BSYNC.RECONVERGENT B1 ;  /* 0x0000000000017941 */ /* 0x000fea0003800200 */
.L_x_825:
[----:B0-----:R-:W0:Y:S02]  /*1de0*/  LDC.64 R36, c[0x0][0x380] ;  /* 0x0000e000ff247b82 */ /* 0x001e240000000a00 */
[----:B0-----:R-:W-:-:S04]  /*1df0*/  LEA R5, R36, R5, 0x2 ;  /* 0x0000000524057211 */ /* 0x001fc800078e10ff */
[----:B------:R-:W-:-:S13]  /*1e00*/  ISETP.GE.AND P1, PT, R5, R37, PT ;  /* 0x000000250500720c */ /* 0x000fda0003f26270 */
[----:B------:R-:W-:Y:S05]  /*1e10*/  @!P1 BRA `(.L_x_831) ;  /* 0xffffffe400189947 */ /* 0x000fea000383ffff */
.L_x_821:
[----:B------:R-:W-:Y:S05]  /*1e20*/  BSYNC B0 ;  /* 0x0000000000007941 */ /* 0x000fea0003800000 */
.L_x_820:
[----:B------:R-:W0:Y:S01]  /*1e30*/  S2R R14, SR_TID.X ;  /* 0x00000000000e7919 */ /* 0x000e220000002100 */
[----:B------:R-:W-:Y:S01]  /*1e40*/  MOV R3, 0x400 ;  /* 0x0000040000037802 */ /* 0x000fe20000000f00 */
[----:B------:R-:W-:Y:S05]  /*1e50*/  WARPSYNC.ALL ;  /* 0x0000000000007948 */ /* 0x000fea0003800000 */
[----:B-1----:R-:W1:Y:S01]  /*1e60*/  S2R R4, SR_CgaCtaId ;  /* 0x0000000000047919 */ /* 0x002e620000008800 */
[----:B------:R-:W2:Y:S01]  /*1e70*/  LDCU.128 UR16, c[0x0][0x440] ;  /* 0x00008800ff1077ac */ /* 0x000ea20008000c00 */
[----:B-----5:R-:W-:Y:S01]  /*1e80*/  IMAD R33, R0, UR7, RZ ;  /* 0x0000000700217c24 */ /* 0x020fe2000f8e02ff */
[----:B0-----:R-:W-:-:S04]  /*1e90*/  LOP3.LUT R2, R14, 0x60, RZ, 0xc0, !PT ;  /* 0x000000600e027812 */ /* 0x001fc800078ec0ff */
[----:B------:R-:W-:Y:S02]  /*1ea0*/  LOP3.LUT R2, R2, 0x1f, R14, 0xf8, !PT ;  /* 0x0000001f02027812 */ /* 0x000fe400078ef80e */
[----:B-1----:R-:W-:-:S04]  /*1eb0*/  LEA R3, R4, R3, 0x18 ;  /* 0x0000000304037211 */ /* 0x002fc800078ec0ff */
[-C--:B------:R-:W-:Y:S02]  /*1ec0*/  LEA R2, R2, R3.reuse, 0x5 ;  /* 0x0000000302027211 */ /* 0x080fe400078e28ff */
[----:B------:R-:W-:-:S03]  /*1ed0*/  LEA R3, R14, R3, 0x2 ;  /* 0x000000030e037211 */ /* 0x000fc600078e10ff */
[----:B------:R-:W-:Y:S04]  /*1ee0*/  STS.128 [R2], R28 ;  /* 0x0000001c02007388 */ /* 0x000fe80000000c00 */
[----:B------:R-:W-:Y:S01]  /*1ef0*/  STS.128 [R2+0x10], R24 ;  /* 0x0000101802007388 */ /* 0x000fe20000000c00 */
[----:B------:R-:W-:Y:S06]  /*1f00*/  BAR.SYNC.DEFER_BLOCKING 0x0 ;  /* 0x0000000000007b1d */ /* 0x000fec0000010000 */
[----:B------:R-:W0:Y:S04]  /*1f10*/  LDS R4, [R3] ;  /* 0x0000000003047984 */ /* 0x000e280000000800 */
[----:B------:R-:W1:Y:S04]  /*1f20*/  LDS R7, [R3+0x400] ;  /* 0x0004000003077984 */ /* 0x000e680000000800 */
[----:B------:R-:W3:Y:S04]  /*1f30*/  LDS R5, [R3+0x200] ;  /* 0x0002000003057984 */ /* 0x000ee80000000800 */
[----:B------:R-:W4:Y:S04]  /*1f40*/  LDS R6, [R3+0x600] ;  /* 0x0006000003067984 */ /* 0x000f280000000800 */
[----:B------:R-:W2:Y:S04]  /*1f50*/  LDS R9, [R3+0x800] ;  /* 0x0008000003097984 */ /* 0x000ea80000000800 */
[----:B------:R-:W2:Y:S04]  /*1f60*/  LDS R8, [R3+0xa00] ;  /* 0x000a000003087984 */ /* 0x000ea80000000800 */
[----:B------:R-:W2:Y:S04]  /*1f70*/  LDS R11, [R3+0xc00] ;  /* 0x000c0000030b7984 */ /* 0x000ea80000000800 */
[----:B------:R-:W2:Y:S01]  /*1f80*/  LDS R13, [R3+0xe00] ;  /* 0x000e0000030d7984 */ /* 0x000ea20000000800 */
[----:B------:R-:W-:Y:S01]  /*1f90*/  BAR.SYNC.DEFER_BLOCKING 0x0 ;  /* 0x0000000000007b1d */ /* 0x000fe20000010000 */
[----:B0-----:R-:W-:-:S04]  /*1fa0*/  FADD.FTZ R4, RZ, R4 ;  /* 0x00000004ff047221 */ /* 0x001fc80000010000 */
[----:B-1----:R-:W-:Y:S01]  /*1fb0*/  FADD.FTZ R4, R4, R7 ;  /* 0x0000000704047221 */ /* 0x002fe20000010000 */
[----:B---3--:R-:W-:-:S04]  /*1fc0*/  FADD.FTZ R5, RZ, R5 ;  /* 0x00000005ff057221 */ /* 0x008fc80000010000 */
[----:B----4-:R-:W-:Y:S01]  /*1fd0*/  FADD.FTZ R5, R5, R6 ;  /* 0x0000000605057221 */ /* 0x010fe20000010000 */
[----:B------:R0:W-:Y:S01]  /*1fe0*/  STS.128 [R2], R16 ;  /* 0x0000001002007388 */ /* 0x0001e20000000c00 */
[----:B--2---:R-:W-:-:S03]  /*1ff0*/  FADD.FTZ R4, R4, R9 ;  /* 0x0000000904047221 */ /* 0x004fc60000010000 */
        /* <DEDUP_REMOVED lines=17> */
[----:B------:R-:W-:Y:S01]  /*2110*/  IADD3.X R7, PT, PT, R2, UR17, RZ, P3, !PT ;  /* 0x0000001102077c10 */ /* 0x000fe20009ffe4ff */
[----:B------:R-:W2:Y:S01]  /*2120*/  LDS R27, [R3+0x800] ;  /* 0x00080000031b7984 */ /* 0x000ea20000000800 */
[----:B------:R-:W-:Y:S02]  /*2130*/  @P1 MOV R4, R0 ;  /* 0x0000000000041202 */ /* 0x000fe40000000f00 */
[----:B------:R-:W-:Y:S01]  /*2140*/  @P1 MOV R5, R7 ;  /* 0x0000000700051202 */ /* 0x000fe20000000f00 */
[----:B------:R-:W3:Y:S01]  /*2150*/  LDS R12, [R3+0x200] ;  /* 0x00020000030c7984 */ /* 0x000ee20000000800 */
[----:B------:R-:W-:-:S03]  /*2160*/  @P1 IADD3 R0, P3, PT, R0, 0x200, RZ ;  /* 0x0000020000001810 */ /* 0x000fc60007f7e0ff */
[----:B------:R-:W4:Y:S01]  /*2170*/  LDS R31, [R3+0xc00] ;  /* 0x000c0000031f7984 */ /* 0x000f220000000800 */
[----:B------:R-:W-:-:S03]  /*2180*/  @P1 IADD3.X R7, PT, PT, RZ, R7, RZ, P3, !PT ;  /* 0x00000007ff071210 */ /* 0x000fc60001ffe4ff */
[----:B------:R-:W4:Y:S04]  /*2190*/  LDS R25, [R3+0x600] ;  /* 0x0006000003197984 */ /* 0x000f280000000800 */
[----:B------:R-:W4:Y:S04]  /*21a0*/  LDS R29, [R3+0xa00] ;  /* 0x000a0000031d7984 */ /* 0x000f280000000800 */
[----:B------:R2:W4:Y:S01]  /*21b0*/  LDS R17, [R3+0xe00] ;  /* 0x000e000003117984 */ /* 0x0005220000000800 */
[----:B0-----:R-:W-:-:S04]  /*21c0*/  FADD.FTZ R10, RZ, R10 ;  /* 0x0000000aff0a7221 */ /* 0x001fc80000010000 */
[----:B-1----:R-:W-:Y:S01]  /*21d0*/  FADD.FTZ R10, R10, R15 ;  /* 0x0000000f0a0a7221 */ /* 0x002fe20000010000 */
[----:B------:R-:W-:Y:S02]  /*21e0*/  IADD3.X R15, PT, PT, R2, UR19, RZ, P2, !PT ;  /* 0x00000013020f7c10 */ /* 0x000fe400097fe4ff */
[----:B------:R-:W-:Y:S01]  /*21f0*/  @P1 MOV R2, R14 ;  /* 0x0000000e00021202 */ /* 0x000fe20000000f00 */
[----:B--2---:R-:W-:Y:S01]  /*2200*/  FADD.FTZ R10, R10, R27 ;  /* 0x0000001b0a0a7221 */ /* 0x004fe20000010000 */
[----:B------:R-:W-:Y:S02]  /*2210*/  @P1 MOV R3, R15 ;  /* 0x0000000f00031202 */ /* 0x000fe40000000f00 */
[----:B------:R-:W-:Y:S01]  /*2220*/  @P1 IADD3 R14, P2, PT, R14, 0x200, RZ ;  /* 0x000002000e0e1810 */ /* 0x000fe20007f5e0ff */
[----:B---3--:R-:W-:-:S03]  /*2230*/  FADD.FTZ R12, RZ, R12 ;  /* 0x0000000cff0c7221 */ /* 0x008fc60000010000 */
[----:B------:R-:W-:Y:S01]  /*2240*/  @P1 IADD3.X R15, PT, PT, RZ, R15, RZ, P2, !PT ;  /* 0x0000000fff0f1210 */ /* 0x000fe200017fe4ff */
        /* <DEDUP_REMOVED lines=14> */
.L_x_824:
[----:B------:R-:W-:Y:S01]  /*2330*/  HFMA2 R53, -RZ, RZ, 0, 5.9604644775390625e-08 ;  /* 0x00000001ff357431 */ /* 0x000fe200000001ff */
[----:B------:R-:W-:Y:S01]  /*2340*/  BSSY B1, `(.L_x_832) ;  /* 0x0000007000017945 */ /* 0x000fe20003800000 */
[----:B------:R-:W-:Y:S02]  /*2350*/  MOV R66, R39 ;  /* 0x0000002700427202 */ /* 0x000fe40000000f00 */
[----:B------:R-:W-:Y:S02]  /*2360*/  MOV R37, 0x1f ;  /* 0x0000001f00257802 */ /* 0x000fe40000000f00 */
[----:B------:R-:W-:-:S07]  /*2370*/  MOV R36, 0xffffffff ;  /* 0xffffffff00247802 */ /* 0x000fce0000000f00 */
[----:B-1---5:R-:W-:Y:S05]  /*2380*/  WARPSYNC.COLLECTIVE R36, `(.L_x_833) ;  /* 0x0000000024087348 */ /* 0x022fea0003c00000 */
[----:B------:R0:W2:Y:S02]  /*2390*/  SHFL.BFLY P1, R69, R66, R53, R37 ;  /* 0x0c00003542457389 */ /* 0x0000a40000020025 */
[----:B012--5:R-:W-:Y:S05]  /*23a0*/  ENDCOLLECTIVE ;  /* 0x000000000000791b */ /* 0x027fea0003800000 */
.L_x_833:
[----:B------:R-:W-:Y:S05]  /*23b0*/  BSYNC B1 ;  /* 0x0000000000017941 */ /* 0x000fea0003800000 */
.L_x_832:
[----:B------:R-:W-:Y:S01]  /*23c0*/  MOV R66, R38 ;  /* 0x0000002600427202 */ /* 0x000fe20000000f00 */
[----:B------:R-:W-:Y:S01]  /*23d0*/  HFMA2 R53, -RZ, RZ, 0, 5.9604644775390625e-08 ;  /* 0x00000001ff357431 */ /* 0x000fe200000001ff */
[----:B------:R-:W-:Y:S01]  /*23e0*/  MOV R37, 0x1f ;  /* 0x0000001f00257802 */ /* 0x000fe20000000f00 */
[----:B------:R-:W-:Y:S01]  /*23f0*/  FADD.FTZ R55, R69, R39 ;  /* 0x0000002745377221 */ /* 0x000fe20000010000 */
[----:B------:R-:W-:-:S07]  /*2400*/  MOV R36, 0xffffffff ;  /* 0xffffffff00247802 */ /* 0x000fce0000000f00 */
[----:B------:R-:W-:Y:S05]  /*2410*/  WARPSYNC.COLLECTIVE R36, `(.L_x_834) ;  /* 0x0000000024087348 */ /* 0x000fea0003c00000 */
[----:B------:R0:W1:Y:S02]  /*2420*/  SHFL.BFLY P1, R69, R66, R53, R37 ;  /* 0x0c00003542457389 */ /* 0x0000640000020025 */
[----:B01----:R-:W-:Y:S05]  /*2430*/  ENDCOLLECTIVE ;  /* 0x000000000000791b */ /* 0x003fea0003800000 */
.L_x_834:
[----:B------:R-:W-:Y:S01]  /*2440*/  MOV R66, R55 ;  /* 0x0000003700427202 */ /* 0x000fe20000000f00 */
[----:B------:R-:W-:Y:S01]  /*2450*/  HFMA2 R53, -RZ, RZ, 0, 1.1920928955078125e-07 ;  /* 0x00000002ff357431 */ /* 0x000fe200000001ff */
[----:B------:R-:W-:-:S07]  /*2460*/  MOV R67, R69 ;  /* 0x0000004500437202 */ /* 0x000fce0000000f00 */
[----:B------:R-:W-:Y:S05]  /*2470*/  WARPSYNC.COLLECTIVE R36, `(.L_x_835) ;  /* 0x0000000024087348 */ /* 0x000fea0003c00000 */
[----:B------:R0:W1:Y:S02]  /*2480*/  SHFL.BFLY P1, R69, R66, R53, R37 ;  /* 0x0c00003542457389 */ /* 0x0000640000020025 */
[----:B01----:R-:W-:Y:S05]  /*2490*/  ENDCOLLECTIVE ;  /* 0x000000000000791b */ /* 0x003fea0003800000 */
.L_x_835:
[----:B------:R-:W-:-:S05]  /*24a0*/  FADD.FTZ R39, R67, R38 ;  /* 0x0000002643277221 */ /* 0x000fca0000010000 */
[----:B------:R-:W-:Y:S01]  /*24b0*/  MOV R66, R39 ;  /* 0x0000002700427202 */ /* 0x000fe20000000f00 */
[----:B------:R-:W-:-:S07]  /*24c0*/  FADD.FTZ R67, R55, R69 ;  /* 0x0000004537437221 */ /* 0x000fce0000010000 */
[----:B------:R-:W-:Y:S05]  /*24d0*/  WARPSYNC.COLLECTIVE R36, `(.L_x_836) ;  /* 0x0000000024087348 */ /* 0x000fea0003c00000 */
[----:B------:R0:W1:Y:S02]  /*24e0*/  SHFL.BFLY P1, R69, R66, R53, R37 ;  /* 0x0c00003542457389 */ /* 0x0000640000020025 */
[----:B01----:R-:W-:Y:S05]  /*24f0*/  ENDCOLLECTIVE ;  /* 0x000000000000791b */ /* 0x003fea0003800000 */
.L_x_836:
[----:B------:R-:W-:Y:S01]  /*2500*/  MOV R66, R67 ;  /* 0x0000004300427202 */ /* 0x000fe20000000f00 */
[----:B------:R-:W-:Y:S01]  /*2510*/  HFMA2 R53, -RZ, RZ, 0, 2.384185791015625e-07 ;  /* 0x00000004ff357431 */ /* 0x000fe200000001ff */
[----:B------:R-:W-:-:S07]  /*2520*/  MOV R68, R69 ;  /* 0x0000004500447202 */ /* 0x000fce0000000f00 */
[----:B------:R-:W-:Y:S05]  /*2530*/  WARPSYNC.COLLECTIVE R36, `(.L_x_837) ;  /* 0x0000000024087348 */ /* 0x000fea0003c00000 */
[----:B------:R0:W1:Y:S02]  /*2540*/  SHFL.BFLY P1, R69, R66, R53, R37 ;  /* 0x0c00003542457389 */ /* 0x0000640000020025 */
[----:B01----:R-:W-:Y:S05]  /*2550*/  ENDCOLLECTIVE ;  /* 0x000000000000791b */ /* 0x003fea0003800000 */
.L_x_837:
[----:B------:R-:W-:-:S05]  /*2560*/  FADD.FTZ R55, R39, R68 ;  /* 0x0000004427377221 */ /* 0x000fca0000010000 */
[----:B------:R-:W-:Y:S01]  /*2570*/  MOV R66, R55 ;  /* 0x0000003700427202 */ /* 0x000fe20000000f00 */
[----:B------:R-:W-:-:S07]  /*2580*/  FADD.FTZ R68, R67, R69 ;  /* 0x0000004543447221 */ /* 0x000fce0000010000 */
[----:B------:R-:W-:Y:S05]  /*2590*/  WARPSYNC.COLLECTIVE R36, `(.L_x_838) ;  /* 0x0000000024087348 */ /* 0x000fea0003c00000 */
[----:B------:R0:W1:Y:S02]  /*25a0*/  SHFL.BFLY P1, R69, R66, R53, R37 ;  /* 0x0c00003542457389 */ /* 0x0000640000020025 */
[----:B01----:R-:W-:Y:S05]  /*25b0*/  ENDCOLLECTIVE ;  /* 0x000000000000791b */ /* 0x003fea0003800000 */
.L_x_838:
[----:B------:R-:W-:Y:S01]  /*25c0*/  MOV R66, R68 ;  /* 0x0000004400427202 */ /* 0x000fe20000000f00 */
[----:B------:R-:W-:Y:S01]  /*25d0*/  HFMA2 R53, -RZ, RZ, 0, 4.76837158203125e-07 ;  /* 0x00000008ff357431 */ /* 0x000fe200000001ff */
[----:B------:R-:W-:-:S07]  /*25e0*/  MOV R38, R69 ;  /* 0x0000004500267202 */ /* 0x000fce0000000f00 */
[----:B------:R-:W-:Y:S05]  /*25f0*/  WARPSYNC.COLLECTIVE R36, `(.L_x_839) ;  /* 0x0000000024087348 */ /* 0x000fea0003c00000 */
[----:B------:R0:W1:Y:S02]  /*2600*/  SHFL.BFLY P1, R69, R66, R53, R37 ;  /* 0x0c00003542457389 */ /* 0x0000640000020025 */
[----:B01----:R-:W-:Y:S05]  /*2610*/  ENDCOLLECTIVE ;  /* 0x000000000000791b */ /* 0x003fea0003800000 */
.L_x_839:
[----:B------:R-:W-:-:S05]  /*2620*/  FADD.FTZ R39, R55, R38 ;  /* 0x0000002637277221 */ /* 0x000fca0000010000 */
[----:B------:R-:W-:Y:S01]  /*2630*/  MOV R66, R39 ;  /* 0x0000002700427202 */ /* 0x000fe20000000f00 */
[----:B------:R-:W-:-:S07]  /*2640*/  FADD.FTZ R38, R68, R69 ;  /* 0x0000004544267221 */ /* 0x000fce0000010000 */
[----:B------:R-:W-:Y:S05]  /*2650*/  WARPSYNC.COLLECTIVE R36, `(.L_x_840) ;  /* 0x0000000024087348 */ /* 0x000fea0003c00000 */
[----:B------:R0:W1:Y:S02]  /*2660*/  SHFL.BFLY P1, R69, R66, R53, R37 ;  /* 0x0c00003542457389 */ /* 0x0000640000020025 */
[----:B01----:R-:W-:Y:S05]  /*2670*/  ENDCOLLECTIVE ;  /* 0x000000000000791b */ /* 0x003fea0003800000 */
.L_x_840:
[----:B------:R-:W-:Y:S01]  /*2680*/  MOV R66, R38 ;  /* 0x0000002600427202 */ /* 0x000fe20000000f00 */
[----:B------:R-:W-:Y:S01]  /*2690*/  HFMA2 R53, -RZ, RZ, 0, 9.5367431640625e-07 ;  /* 0x00000010ff357431 */ /* 0x000fe200000001ff */
[----:B------:R-:W-:-:S07]  /*26a0*/  MOV R67, R69 ;  /* 0x0000004500437202 */ /* 0x000fce0000000f00 */
[----:B------:R-:W-:Y:S05]  /*26b0*/  WARPSYNC.COLLECTIVE R36, `(.L_x_841) ;  /* 0x0000000024087348 */ /* 0x000fea0003c00000 */
[----:B------:R0:W1:Y:S02]  /*26c0*/  SHFL.BFLY P1, R69, R66, R53, R37 ;  /* 0x0c00003542457389 */ /* 0x0000640000020025 */
[----:B01----:R-:W-:Y:S05]  /*26d0*/  ENDCOLLECTIVE ;  /* 0x000000000000791b */ /* 0x003fea0003800000 */
.L_x_841:
[----:B------:R-:W-:-:S05]  /*26e0*/  FADD.FTZ R67, R39, R67 ;  /* 0x0000004327437221 */ /* 0x000fca0000010000 */
[----:B------:R-:W-:Y:S02]  /*26f0*/  MOV R66, R67 ;  /* 0x0000004300427202 */ /* 0x000fe40000000f00 */
[----:B------:R-:W-:-:S07]  /*2700*/  MOV R39, R69 ;  /* 0x0000004500277202 */ /* 0x000fce0000000f00 */
[----:B------:R-:W-:Y:S05]  /*2710*/  WARPSYNC.COLLECTIVE R36, `(.L_x_842) ;  /* 0x0000000024087348 */ /* 0x000fea0003c00000 */
[----:B------:R0:W1:Y:S02]  /*2720*/  SHFL.BFLY P1, R69, R66, R53, R37 ;  /* 0x0c00003542457389 */ /* 0x0000640000020025 */
[----:B01----:R-:W-:Y:S05]  /*2730*/  ENDCOLLECTIVE ;  /* 0x000000000000791b */ /* 0x003fea0003800000 */
.L_x_842:
[----:B------:R-:W-:Y:S05]  /*2740*/  BRA `(.L_x_843) ;  /* 0xffffffe400107947 */ /* 0x000fea000383ffff */
.L_x_844:
        /* <DEDUP_REMOVED lines=11> */
.L_x_6364:


//--------------------- .text._ZN10layer_norm13ln_bwd_kernelINS_13Kernel_traitsI6__halfS2_S2_S2_fjLj256ELj1ELj4ELj1ELj16ENS_18Kernel_traits_baseILj256ES2_S2_S2_S2_fjLj128EEEEELb1ELb0ELb0ELb1EEEvNS_9BwdParamsE --------------------------
	.section	.text._ZN10layer_norm13ln_bwd_kernelINS_13Kernel_traitsI6__halfS2_S2_S2_fjLj256ELj1ELj4ELj1ELj16ENS_18Kernel_traits_baseILj256ES2_S2_S2_S2_fjLj128EEEEELb1ELb0ELb0ELb1EEEvNS_9BwdParamsE,"ax",@progbits
	.align	128
        .global         _ZN10layer_norm13ln_bwd_kernelINS_13Kernel_traitsI6__halfS2_S2_S2_fjLj256ELj1ELj4ELj1ELj16ENS_18Kernel_traits_baseILj256ES2_S2_S2_S2_fjLj128EEEEELb1ELb0ELb0ELb1EEEvNS_9BwdParamsE
        .type           _ZN10layer_norm13ln_bwd_kernelINS_13Kernel_traitsI6__halfS2_S2_S2_fjLj256ELj1ELj4ELj1ELj16ENS_18Kernel_traits_baseILj256ES2_S2_S2_S2_fjLj128EEEEELb1ELb0ELb0ELb1EEEvNS_9BwdParamsE,@function
        .size           _ZN10layer_norm13ln_bwd_kernelINS_13Kernel_traitsI6__halfS2_S2_S2_fjLj256ELj1ELj4ELj1ELj16ENS_18Kernel_traits_baseILj256ES2_S2_S2_S2_fjLj128EEEEELb1ELb0ELb0ELb1EEEvNS_9BwdParamsE,(.L_x_6365 - _ZN10layer_norm13ln_bwd_kernelINS_13Kernel_traitsI6__halfS2_S2_S2_fjLj256ELj1ELj4ELj1ELj16ENS_18Kernel_traits_baseILj256ES2_S2_S2_S2_fjLj128EEEEELb1ELb0ELb0ELb1EEEvNS_9BwdParamsE)
        .other          _ZN10layer_norm13ln_bwd_kernelINS_13Kernel_traitsI6__halfS2_S2_S2_fjLj256ELj1ELj4ELj1ELj16ENS_18Kernel_traits_baseILj256ES2_S2_S2_S2_fjLj128EEEEELb1ELb0ELb0ELb1EEEvNS_9BwdParamsE,@"STO_CUDA_ENTRY STV_DEFAULT"
_ZN10layer_norm13ln_bwd_kernelINS_13Kernel_traitsI6__halfS2_S2_S2_fjLj256ELj1ELj4ELj1ELj16ENS_18Kernel_traits_baseILj256ES2_S2_S2_S2_fjLj128EEEEELb1ELb0ELb0ELb1EEEvNS_9BwdParamsE:
.text._ZN10layer_norm13ln_bwd_kernelINS_13Kernel_traitsI6__halfS2_S2_S2_fjLj256ELj1ELj4ELj1ELj16ENS_18Kernel_traits_baseILj256ES2_S2_S2_S2_fjLj128EEEEELb1ELb0ELb0ELb1EEEvNS_9BwdParamsE:
        /* <DEDUP_REMOVED lines=28> */
[----:B------:R0:W2:Y:S01]  /*01c0*/  LDG.E.128 R4, desc[UR8][R2.64] ;  /* 0x0000000802047981 */ /* 0x0000a2000c1e1d00 */
        /* <DEDUP_REMOVED lines=9> */
[----:B0-----:R-:W-:Y:S01]  /*0260*/  MOV R3, RZ ;  /* 0x000000ff00037202 */ /* 0x001fe20000000f00 */
[--C-:B--2---:R-:W-:Y:S02]  /*0270*/  HADD2.F32 R65, -RZ, R4.reuse.H0_H0 ;  /* 0x20000004ff417230 */ /* 0x104fe40000004100 */
        /* <DEDUP_REMOVED lines=8> */
[----:B------:R-:W-:-:S07]  /*0300*/  CS2R R6, SRZ ;  /* 0x0000000000067805 */ /* 0x000fce000001ff00 */
.L_x_853:
[----:B------:R-:W-:Y:S01]  /*0310*/  IMAD R0, R14, UR14, RZ ;  /* 0x0000000e0e007c24 */ /* 0x000fe2000f8e02ff */
[----:B0-----:R-:W0:Y:S01]  /*0320*/  @P0 LDC.64 R30, c[0x0][0x3e0] ;  /* 0x0000f800ff1e0b82 */ /* 0x001e220000000a00 */
[----:B------:R-:W-:-:S03]  /*0330*/  LOP3.LUT R35, R66, 0x1f, RZ, 0xc0, !PT ;  /* 0x0000001f42237812 */ /* 0x000fc600078ec0ff */
[----:B------:R-:W-:-:S04]  /*0340*/  SHF.R.S32.HI R29, RZ, 0x1f, R0 ;  /* 0x0000001fff1d7819 */ /* 0x000fc80000011400 */
[----:B------:R-:W1:Y:S01]  /*0350*/  LDC.64 R26, c[0x0][0x3c0] ;  /* 0x0000f000ff1a7b82 */ /* 0x000e620000000a00 */
[----:B------:R-:W-:-:S04]  /*0360*/  LEA.HI R2, R29, R0, RZ, 0x3 ;  /* 0x000000001d027211 */ /* 0x000fc800078f18ff */
[----:B------:R-:W-:-:S03]  /*0370*/  LEA.HI.SX32 R2, R2, R35, 0x1d ;  /* 0x0000002302027211 */ /* 0x000fc600078feaff */
[----:B------:R-:W2:Y:S08]  /*0380*/  LDC.64 R24, c[0x0][0x3a8] ;  /* 0x0000ea00ff187b82 */ /* 0x000eb00000000a00 */
[----:B------:R-:W3:Y:S01]  /*0390*/  LDC.64 R28, c[0x0][0x428] ;  /* 0x00010a00ff1c7b82 */ /* 0x000ee20000000a00 */
[----:B0-----:R-:W-:-:S05]  /*03a0*/  @P0 IMAD.WIDE R30, R14, 0x2, R30 ;  /* 0x000000020e1e0825 */ /* 0x001fca00078e021e */
[----:B------:R-:W4:Y:S02]  /*03b0*/  @P0 LDG.E.U16 R0, desc[UR8][R30.64] ;  /* 0x000000081e000981 */ /* 0x000f24000c1e1500 */
[----:B------:R-:W0:Y:S01]  /*03c0*/  LDC.64 R34, c[0x0][0x3c8] ;  /* 0x0000f200ff227b82 */ /* 0x000e220000000a00 */
[----:B-1----:R-:W-:-:S05]  /*03d0*/  IMAD.WIDE R26, R14, 0x4, R26 ;  /* 0x000000040e1a7825 */ /* 0x002fca00078e021a */
[----:B------:R-:W4:Y:S01]  /*03e0*/  LDG.E R43, desc[UR8][R26.64] ;  /* 0x000000081a2b7981 */ /* 0x000f22000c1e1900 */
[C---:B--2---:R-:W-:Y:S01]  /*03f0*/  IMAD.WIDE.U32 R24, R2.reuse, 0x10, R24 ;  /* 0x0000001002187825 */ /* 0x044fe200078e0018 */
[----:B------:R-:W1:Y:S05]  /*0400*/  LDC.64 R36, c[0x0][0x3b0] ;  /* 0x0000ec00ff247b82 */ /* 0x000e6a0000000a00 */
[----:B------:R-:W2:Y:S01]  /*0410*/  LDG.E.128 R24, desc[UR8][R24.64] ;  /* 0x0000000818187981 */ /* 0x000ea2000c1e1d00 */
[----:B---3--:R-:W-:Y:S01]  /*0420*/  IMAD.WIDE.U32 R28, R2, 0x10, R28 ;  /* 0x00000010021c7825 */ /* 0x008fe200078e001c */
[----:B------:R-:W-:Y:S01]  /*0430*/  ISETP.NE.U32.AND P1, PT, RZ, UR12, PT ;  /* 0x0000000cff007c0c */ /* 0x000fe2000bf25070 */
[----:B------:R-:W3:Y:S04]  /*0440*/  LDC.U8 R40, c[0x0][0x410] ;  /* 0x00010400ff287b82 */ /* 0x000ee80000000000 */
[----:B------:R-:W2:Y:S01]  /*0450*/  LDG.E.128 R28, desc[UR8][R28.64] ;  /* 0x000000081c1c7981 */ /* 0x000ea2000c1e1d00 */
[----:B0-----:R-:W-:-:S06]  /*0460*/  IMAD.WIDE R34, R14, 0x4, R34 ;  /* 0x000000040e227825 */ /* 0x001fcc00078e0222 */
[----:B------:R0:W2:Y:S01]  /*0470*/  LDG.E R35, desc[UR8][R34.64] ;  /* 0x0000000822237981 */ /* 0x0000a2000c1e1900 */
[----:B-1----:R-:W-:-:S06]  /*0480*/  IMAD.WIDE.U32 R36, R2, 0x8, R36 ;  /* 0x0000000802247825 */ /* 0x002fcc00078e0024 */
[----:B------:R-:W2:Y:S01]  /*0490*/  LDG.E.64 R36, desc[UR8][R36.64] ;  /* 0x0000000824247981 */ /* 0x000ea2000c1e1b00 */
[----:B------:R-:W-:-:S13]  /*04a0*/  ISETP.NE.AND.EX P1, PT, RZ, UR13, PT, P1 ;  /* 0x0000000dff007c0c */ /* 0x000fda000bf25310 */
[----:B------:R-:W1:Y:S01]  /*04b0*/  @P1 LDC.64 R38, c[0x0][0x438] ;  /* 0x00010e00ff261b82 */ /* 0x000e620000000a00 */
[----:B---3--:R-:W-:Y:S02]  /*04c0*/  ISETP.NE.AND P2, PT, R40, RZ, PT ;  /* 0x000000ff2800720c */ /* 0x008fe40003f45270 */
[----:B0-----:R-:W-:Y:S01]  /*04d0*/  MOV R34, 0x3f800000 ;  /* 0x3f80000000227802 */ /* 0x001fe20000000f00 */
[----:B-1----:R-:W-:-:S05]  /*04e0*/  @P1 IMAD.WIDE.U32 R38, R2, 0x10, R38 ;  /* 0x0000001002261825 */ /* 0x002fca00078e0026 */
[----:B-----5:R0:W5:Y:S01]  /*04f0*/  @P1 LDG.E.128 R16, desc[UR8][R38.64] ;  /* 0x0000000826101981 */ /* 0x020162000c1e1d00 */
[----:B------:R-:W-:Y:S01]  /*0500*/  UMOV UR6, 0xffffffff ;  /* 0xffffffff00067882 */ /* 0x000fe20000000000 */
[----:B------:R-:W-:-:S04]  /*0510*/  ISETP.NE.U32.AND P1, PT, RZ, UR12, PT ;  /* 0x0000000cff007c0c */ /* 0x000fc8000bf25070 */
[----:B------:R-:W-:Y:S01]  /*0520*/  ISETP.NE.AND.EX P1, PT, RZ, UR13, PT, P1 ;  /* 0x0000000dff007c0c */ /* 0x000fe2000bf25310 */
[----:B----4-:R-:W-:Y:S01]  /*0530*/  @P0 HADD2.F32 R34, -RZ, R0.H0_H0 ;  /* 0x20000000ff220230 */ /* 0x010fe20000004100 */
[----:B------:R-:W-:Y:S01]  /*0540*/  FSEL R43, R43, RZ, !P2 ;  /* 0x000000ff2b2b7208 */ /* 0x000fe20005000000 */
[--C-:B--2---:R-:W-:Y:S02]  /*0550*/  HADD2.F32 R0, -RZ, R24.reuse.H0_H0 ;  /* 0x20000018ff007230 */ /* 0x104fe40000004100 */
[----:B------:R-:W-:Y:S02]  /*0560*/  HADD2.F32 R24, -RZ, R24.H1_H1 ;  /* 0x30000018ff187230 */ /* 0x000fe40000004100 */
[----:B------:R-:W-:Y:S02]  /*0570*/  HADD2.F32 R52, -RZ, R25.H0_H0 ;  /* 0x20000019ff347230 */ /* 0x000fe40000004100 */
[--C-:B------:R-:W-:Y:S02]  /*0580*/  HADD2.F32 R40, -RZ, R26.reuse.H0_H0 ;  /* 0x2000001aff287230 */ /* 0x100fe40000004100 */
[----:B0-----:R-:W-:Y:S01]  /*0590*/  FADD.FTZ R38, -R43, R24 ;  /* 0x000000182b267221 */ /* 0x001fe20000010100 */
[----:B------:R-:W-:-:S02]  /*05a0*/  HADD2.F32 R42, -RZ, R26.H1_H1 ;  /* 0x3000001aff2a7230 */ /* 0x000fc40000004100 */
[--C-:B------:R-:W-:Y:S02]  /*05b0*/  HADD2.F32 R44, -RZ, R27.reuse.H0_H0 ;  /* 0x2000001bff2c7230 */ /* 0x100fe40000004100 */
[C---:B------:R-:W-:Y:S01]  /*05c0*/  FADD.FTZ R52, -R43.reuse, R52 ;  /* 0x000000342b347221 */ /* 0x040fe20000010100 */
[--C-:B------:R-:W-:Y:S02]  /*05d0*/  HADD2.F32 R54, -RZ, R28.reuse.H0_H0 ;  /* 0x2000001cff367230 */ /* 0x100fe40000004100 */
[C---:B------:R-:W-:Y:S01]  /*05e0*/  FADD.FTZ R0, -R43.reuse, R0 ;  /* 0x000000002b007221 */ /* 0x040fe20000010100 */
[----:B------:R-:W-:Y:S02]  /*05f0*/  HADD2.F32 R46, -RZ, R27.H1_H1 ;  /* 0x3000001bff2e7230 */ /* 0x000fe40000004100 */
[C---:B------:R-:W-:Y:S01]  /*0600*/  FADD.FTZ R26, -R43.reuse, R40 ;  /* 0x000000282b1a7221 */ /* 0x040fe20000010100 */
[----:B------:R-:W-:Y:S02]  /*0610*/  HADD2.F32 R27, -RZ, R28.H1_H1 ;  /* 0x3000001cff1b7230 */ /* 0x000fe40000004100 */
[----:B------:R-:W-:Y:S01]  /*0620*/  FADD.FTZ R24, -R43, R42 ;  /* 0x0000002a2b187221 */ /* 0x000fe20000010100 */
[----:B------:R-:W-:-:S02]  /*0630*/  HADD2.F32 R50, -RZ, R25.H1_H1 ;  /* 0x30000019ff327230 */ /* 0x000fc40000004100 */
[----:B------:R-:W-:Y:S01]  /*0640*/  FADD.FTZ R40, -R43, R44 ;  /* 0x0000002c2b287221 */ /* 0x000fe20000010100 */
[----:B------:R-:W-:Y:S02]  /*0650*/  HADD2.F32 R48, -RZ, R29.H0_H0 ;  /* 0x2000001dff307230 */ /* 0x000fe40000004100 */
[C---:B------:R-:W-:Y:S01]  /*0660*/  FMUL.FTZ R38, R35.reuse, R38 ;  /* 0x0000002623267220 */ /* 0x040fe20000410000 */
[--C-:B------:R-:W-:Y:S02]  /*0670*/  HADD2.F32 R39, -RZ, R30.reuse.H0_H0 ;  /* 0x2000001eff277230 */ /* 0x100fe40000004100 */
[----:B------:R-:W-:Y:S02]  /*0680*/  HADD2.F32 R41, -RZ, R30.H1_H1 ;  /* 0x3000001eff297230 */ /* 0x000fe40000004100 */
[----:B------:R-:W-:Y:S01]  /*0690*/  FMUL.FTZ R30, R35, R52 ;  /* 0x00000034231e7220 */ /* 0x000fe20000410000 */
[--C-:B------:R-:W-:Y:S02]  /*06a0*/  HADD2.F32 R42, -RZ, R31.reuse.H0_H0 ;  /* 0x2000001fff2a7230 */ /* 0x100fe40000004100 */
[----:B------:R-:W-:-:S02]  /*06b0*/  HADD2.F32 R44, -RZ, R31.H1_H1 ;  /* 0x3000001fff2c7230 */ /* 0x000fc40000004100 */
[----:B------:R-:W-:Y:S01]  /*06c0*/  FMUL.FTZ R31, R65, R54 ;  /* 0x00000036411f7220 */ /* 0x000fe20000410000 */
[----:B------:R-:W-:Y:S02]  /*06d0*/  HADD2.F32 R25, -RZ, R29.H1_H1 ;  /* 0x3000001dff197230 */ /* 0x000fe40000004100 */
[----:B------:R-:W-:Y:S01]  /*06e0*/  FMUL.FTZ R0, R35, R0 ;  /* 0x0000000023007220 */ /* 0x000fe20000410000 */
[----:B------:R-:W-:Y:S01]  /*06f0*/  FADD.FTZ R10, R27, R10 ;  /* 0x0000000a1b0a7221 */ /* 0x000fe20000010000 */
[-C--:B------:R-:W-:Y:S01]  /*0700*/  FFMA.FTZ R4, R38, R27.reuse, R4 ;  /* 0x0000001b26047223 */ /* 0x080fe20000010004 */
[----:B------:R-:W-:Y:S01]  /*0710*/  FMUL.FTZ R29, R64, R27 ;  /* 0x0000001b401d7220 */ /* 0x000fe20000410000 */
[----:B------:R-:W-:Y:S01]  /*0720*/  FADD.FTZ R50, -R43, R50 ;  /* 0x000000322b327221 */ /* 0x000fe20000010100 */
[----:B------:R-:W-:Y:S01]  /*0730*/  FADD.FTZ R11, R48, R11 ;  /* 0x0000000b300b7221 */ /* 0x000fe20000010000 */
[-C--:B------:R-:W-:Y:S01]  /*0740*/  FFMA.FTZ R5, R30, R48.reuse, R5 ;  /* 0x000000301e057223 */ /* 0x080fe20000010005 */
[----:B------:R-:W-:Y:S01]  /*0750*/  FMUL.FTZ R27, R63, R48 ;  /* 0x000000303f1b7220 */ /* 0x000fe20000410000 */
[----:B------:R-:W-:Y:S01]  /*0760*/  FADD.FTZ R48, RZ, R31 ;  /* 0x0000001fff307221 */ /* 0x000fe20000010000 */
[----:B------:R-:W-:Y:S01]  /*0770*/  FFMA.FTZ R47, R0, R31, RZ ;  /* 0x0000001f002f7223 */ /* 0x000fe200000100ff */
[----:B------:R-:W-:-:S02]  /*0780*/  FMUL.FTZ R28, R35, R50 ;  /* 0x00000032231c7220 */ /* 0x000fc40000410000 */
[----:B------:R-:W-:Y:S01]  /*0790*/  FADD.FTZ R48, R48, R29 ;  /* 0x0000001d30307221 */ /* 0x000fe20000010000 */
[----:B------:R-:W-:Y:S01]  /*07a0*/  FFMA.FTZ R47, R38, R29, R47 ;  /* 0x0000001d262f7223 */ /* 0x000fe2000001002f */
[----:B------:R-:W-:Y:S01]  /*07b0*/  FADD.FTZ R15, R25, R15 ;  /* 0x0000000f190f7221 */ /* 0x000fe20000010000 */
[----:B------:R-:W-:Y:S01]  /*07c0*/  FMUL.FTZ R26, R35, R26 ;  /* 0x0000001a231a7220 */ /* 0x000fe20000410000 */
[-C--:B------:R-:W-:Y:S01]  /*07d0*/  FFMA.FTZ R6, R28, R25.reuse, R6 ;  /* 0x000000191c067223 */ /* 0x080fe20000010006 */
[----:B------:R-:W-:Y:S01]  /*07e0*/  FMUL.FTZ R25, R62, R25 ;  /* 0x000000193e197220 */ /* 0x000fe20000410000 */
        /* <DEDUP_REMOVED lines=8> */
[----:B------:R-:W-:Y:S01]  /*0870*/  FADD.FTZ R43, -R43, R46 ;  /* 0x0000002e2b2b7221 */ /* 0x000fe20000010100 */
[----:B------:R-:W-:Y:S01]  /*0880*/  FADD.FTZ R33, R41, R33 ;  /* 0x0000002129217221 */ /* 0x000fe20000010000 */
[C---:B------:R-:W-:Y:S01]  /*0890*/  FMUL.FTZ R40, R35.reuse, R40 ;  /* 0x0000002823287220 */ /* 0x040fe20000410000 */
[-C--:B------:R-:W-:Y:S01]  /*08a0*/  FFMA.FTZ R8, R24, R41.reuse, R8 ;  /* 0x0000002918087223 */ /* 0x080fe20000010008 */
[----:B------:R-:W-:Y:S01]  /*08b0*/  FMUL.FTZ R41, R60, R41 ;  /* 0x000000293c297220 */ /* 0x000fe20000410000 */
[----:B------:R-:W-:Y:S01]  /*08c0*/  FADD.FTZ R48, R48, R39 ;  /* 0x0000002730307221 */ /* 0x000fe20000010000 */
[----:B------:R-:W-:Y:S01]  /*08d0*/  FFMA.FTZ R51, R26, R39, R49 ;  /* 0x000000271a337223 */ /* 0x000fe20000010031 */
[----:B------:R-:W-:Y:S01]  /*08e0*/  FADD.FTZ R12, R42, R12 ;  /* 0x0000000c2a0c7221 */ /* 0x000fe20000010000 */
[-C--:B------:R-:W-:Y:S01]  /*08f0*/  FFMA.FTZ R56, R40, R42.reuse, R56 ;  /* 0x0000002a28387223 */ /* 0x080fe20000010038 */
[----:B------:R-:W-:Y:S01]  /*0900*/  FMUL.FTZ R43, R35, R43 ;  /* 0x0000002b232b7220 */ /* 0x000fe20000410000 */
[----:B------:R-:W-:Y:S01]  /*0910*/  SHF.R.U64 R50, R36, 0x10, R37 ;  /* 0x0000001024327819 */ /* 0x000fe20000001225 */
[----:B------:R-:W-:Y:S01]  /*0920*/  FMUL.FTZ R42, R59, R42 ;  /* 0x0000002a3b2a7220 */ /* 0x000fe20000410000 */
[----:B------:R-:W-:Y:S01]  /*0930*/  FADD.FTZ R53, R48, R41 ;  /* 0x0000002930357221 */ /* 0x000fe20000010000 */
[----:B------:R-:W-:Y:S01]  /*0940*/  FFMA.FTZ R51, R24, R41, R51 ;  /* 0x0000002918337223 */ /* 0x000fe20000010033 */
[----:B------:R-:W-:Y:S01]  /*0950*/  FADD.FTZ R13, R44, R13 ;  /* 0x0000000d2c0d7221 */ /* 0x000fe20000010000 */
[----:B------:R-:W-:Y:S01]  /*0960*/  FFMA.FTZ R57, R43, R44, R57 ;  /* 0x0000002c2b397223 */ /* 0x000fe20000010039 */
[----:B------:R-:W-:Y:S01]  /*0970*/  PRMT R47, R50, 0x7610, R47 ;  /* 0x00007610322f7816 */ /* 0x000fe2000000002f */
[----:B------:R-:W-:Y:S01]  /*0980*/  FADD.FTZ R9, R54, R9 ;  /* 0x0000000936097221 */ /* 0x000fe20000010000 */
[----:B------:R-:W-:Y:S01]  /*0990*/  FFMA.FTZ R3, R0, R54, R3 ;  /* 0x0000003600037223 */ /* 0x000fe20000010003 */
[----:B------:R-:W-:Y:S01]  /*09a0*/  FMUL.FTZ R44, R58, R44 ;  /* 0x0000002c3a2c7220 */ /* 0x000fe20000410000 */
[----:B------:R-:W-:Y:S01]  /*09b0*/  MOV R50, R37 ;  /* 0x0000002500327202 */ /* 0x000fe20000000f00 */
[----:B------:R-:W-:Y:S01]  /*09c0*/  FADD.FTZ R53, R53, R42 ;  /* 0x0000002a35357221 */ /* 0x000fe20000010000 */
[----:B------:R-:W-:Y:S01]  /*09d0*/  SHF.R.U32.HI R54, RZ, 0x10, R37 ;  /* 0x00000010ff367819 */ /* 0x000fe20000011625 */
[----:B------:R-:W-:Y:S01]  /*09e0*/  FFMA.FTZ R52, R40, R42, R51 ;  /* 0x0000002a28347223 */ /* 0x000fe20000010033 */
[----:B------:R-:W-:Y:S01]  /*09f0*/  PRMT R49, R50, 0x7610, R49 ;  /* 0x0000761032317816 */ /* 0x000fe20000000031 */
[----:B------:R-:W-:Y:S01]  /*0a00*/  FADD.FTZ R69, R53, R44 ;  /* 0x0000002c35457221 */ /* 0x000fe20000010000 */
[----:B------:R-:W-:Y:S01]  /*0a10*/  MOV R45, R36 ;  /* 0x00000024002d7202 */ /* 0x000fe20000000f00 */
[----:B------:R-:W-:Y:S01]  /*0a20*/  FFMA.FTZ R53, R43, R44, R52 ;  /* 0x0000002c2b357223 */ /* 0x000fe20000010034 */
[----:B------:R-:W-:-:S02]  /*0a30*/  SHF.R.U64 R46, R36, 0x8, R37 ;  /* 0x00000008242e7819 */ /* 0x000fc40000001225 */
[--C-:B------:R-:W-:Y:S02]  /*0a40*/  SHF.R.U64 R48, R36, 0x18, R37.reuse ;  /* 0x0000001824307819 */ /* 0x100fe40000001225 */
[----:B------:R-:W-:Y:S02]  /*0a50*/  SHF.R.U32.HI R50, RZ, 0x8, R37 ;  /* 0x00000008ff327819 */ /* 0x000fe40000011625 */
[----:B------:R-:W-:Y:S01]  /*0a60*/  PRMT R51, R54, 0x7610, R51 ;  /* 0x0000761036337816 */ /* 0x000fe20000000033 */
        /* <DEDUP_REMOVED lines=19> */
.L_x_865:
        /* <DEDUP_REMOVED lines=15> */
[-CC-:B------:R-:W-:Y:S01]  /*0c90*/  FFMA.FTZ R26, R26, R52.reuse, R53.reuse ;  /* 0x000000341a1a7223 */ /* 0x180fe20000010035 */
[--C-:B------:R-:W-:Y:S01]  /*0ca0*/  FFMA.FTZ R24, R24, R52, R53.reuse ;  /* 0x0000003418187223 */ /* 0x100fe20000010035 */
[C---:B------:R-:W-:Y:S01]  /*0cb0*/  FMUL.FTZ R27, R35.reuse, R0 ;  /* 0x00000000231b7220 */ /* 0x040fe20000410000 */
[----:B------:R-:W-:Y:S01]  /*0cc0*/  FMUL.FTZ R31, R35, R30 ;  /* 0x0000001e231f7220 */ /* 0x000fe20000410000 */
[-CC-:B------:R-:W-:Y:S01]  /*0cd0*/  FFMA.FTZ R55, R40, R52.reuse, R53.reuse ;  /* 0x0000003428377223 */ /* 0x180fe20000010035 */
[----:B------:R-:W-:Y:S01]  /*0ce0*/  FFMA.FTZ R43, R43, R52, R53 ;  /* 0x000000342b2b7223 */ /* 0x000fe20000010035 */
[-C--:B------:R-:W-:Y:S01]  /*0cf0*/  FMUL.FTZ R27, R27, R34.reuse ;  /* 0x000000221b1b7220 */ /* 0x080fe20000410000 */
[----:B------:R-:W-:Y:S01]  /*0d00*/  FMUL.FTZ R31, R31, R34 ;  /* 0x000000221f1f7220 */ /* 0x000fe20000410000 */
[----:B------:R-:W-:Y:S01]  /*0d10*/  ISETP.GE.U32.AND P1, PT, R36, RZ, PT ;  /* 0x000000ff2400720c */ /* 0x000fe20003f26070 */
[----:B------:R-:W-:Y:S01]  /*0d20*/  FADD.FTZ R38, R29, -R38 ;  /* 0x800000261d267221 */ /* 0x000fe20000010000 */
[----:B------:R-:W-:Y:S01]  /*0d30*/  FADD.FTZ R28, R25, -R28 ;  /* 0x8000001c191c7221 */ /* 0x000fe20000010000 */
[----:B------:R-:W-:Y:S01]  /*0d40*/  FADD.FTZ R26, R39, -R26 ;  /* 0x8000001a271a7221 */ /* 0x000fe20000010000 */
[----:B------:R-:W-:Y:S01]  /*0d50*/  FADD.FTZ R24, R41, -R24 ;  /* 0x8000001829187221 */ /* 0x000fe20000010000 */
[----:B------:R-:W-:Y:S01]  /*0d60*/  FADD.FTZ R42, R42, -R55 ;  /* 0x800000372a2a7221 */ /* 0x000fe20000010000 */
[----:B------:R-:W-:Y:S01]  /*0d70*/  FADD.FTZ R44, R44, -R43 ;  /* 0x8000002b2c2c7221 */ /* 0x000fe20000010000 */
[----:B------:R-:W-:Y:S01]  /*0d80*/  FMUL.FTZ R0, R27, UR16 ;  /* 0x000000101b007c20 */ /* 0x000fe20008410000 */
[----:B------:R-:W-:Y:S01]  /*0d90*/  FMUL.FTZ R30, R31, UR16 ;  /* 0x000000101f1e7c20 */ /* 0x000fe20008410000 */
[----:B------:R-:W-:Y:S01]  /*0da0*/  ISETP.GE.U32.AND.EX P1, PT, R37, 0x1000000, PT, P1 ;  /* 0x010000002500780c */ /* 0x000fe20003f26110 */
[C---:B------:R-:W-:Y:S01]  /*0db0*/  FMUL.FTZ R25, R35.reuse, R38 ;  /* 0x0000002623197220 */ /* 0x040fe20000410000 */
[C---:B------:R-:W-:Y:S01]  /*0dc0*/  FMUL.FTZ R27, R35.reuse, R28 ;  /* 0x0000001c231b7220 */ /* 0x040fe20000410000 */
[C---:B------:R-:W-:Y:S01]  /*0dd0*/  FMUL.FTZ R29, R35.reuse, R26 ;  /* 0x0000001a231d7220 */ /* 0x040fe20000410000 */
[C---:B------:R-:W-:Y:S01]  /*0de0*/  FMUL.FTZ R31, R35.reuse, R24 ;  /* 0x00000018231f7220 */ /* 0x040fe20000410000 */
[C---:B------:R-:W-:Y:S01]  /*0df0*/  FMUL.FTZ R37, R35.reuse, R42 ;  /* 0x0000002a23257220 */ /* 0x040fe20000410000 */
[----:B------:R-:W-:Y:S01]  /*0e00*/  FMUL.FTZ R35, R35, R44 ;  /* 0x0000002c23237220 */ /* 0x000fe20000410000 */
        /* <DEDUP_REMOVED lines=8> */
[----:B------:R-:W-:Y:S01]  /*0e90*/  FMUL.FTZ R35, R35, UR16 ;  /* 0x0000001023237c20 */ /* 0x000fe20008410000 */
[----:B------:R-:W-:Y:S01]  /*0ea0*/  FSEL R0, R0, RZ, P4 ;  /* 0x000000ff00007208 */ /* 0x000fe20002000000 */
[----:B------:R-:W-:Y:S01]  /*0eb0*/  FMUL.FTZ R29, R29, UR16 ;  /* 0x000000101d1d7c20 */ /* 0x000fe20008410000 */
[----:B------:R-:W-:Y:S01]  /*0ec0*/  FSEL R30, R30, RZ, P5 ;  /* 0x000000ff1e1e7208 */ /* 0x000fe20002800000 */
[----:B------:R-:W-:Y:S01]  /*0ed0*/  FMUL.FTZ R37, R37, UR16 ;  /* 0x0000001025257c20 */ /* 0x000fe20008410000 */
[----:B------:R-:W-:Y:S01]  /*0ee0*/  FMUL.FTZ R31, R31, UR16 ;  /* 0x000000101f1f7c20 */ /* 0x000fe20008410000 */
[----:B------:R-:W-:Y:S01]  /*0ef0*/  LOP3.LUT P6, RZ, R49, 0xff, RZ, 0xc0, !PT ;  /* 0x000000ff31ff7812 */ /* 0x000fe200078cc0ff */
        /* <DEDUP_REMOVED lines=10> */
[----:B------:R-:W-:Y:S02]  /*0fa0*/  FSEL R31, R27, RZ, P3 ;  /* 0x000000ff1b1f7208 */ /* 0x000fe40001800000 */
[----:B------:R-:W-:Y:S02]  /*0fb0*/  FSEL R29, R25, RZ, P2 ;  /* 0x000000ff191d7208 */ /* 0x000fe40001000000 */
[----:B------:R-:W-:Y:S02]  /*0fc0*/  F2FP.F16.F32.PACK_AB R27, R24, R37 ;  /* 0x00000025181b723e */ /* 0x000fe400000000ff */
[----:B------:R-:W-:Y:S02]  /*0fd0*/  F2FP.F16.F32.PACK_AB R26, R35, R26 ;  /* 0x0000001a231a723e */ /* 0x000fe400000000ff */
[----:B------:R-:W-:Y:S02]  /*0fe0*/  F2FP.F16.F32.PACK_AB R25, R31, R30 ;  /* 0x0000001e1f19723e */ /* 0x000fe400000000ff */
[----:B------:R-:W-:Y:S01]  /*0ff0*/  F2FP.F16.F32.PACK_AB R24, R29, R0 ;  /* 0x000000001d18723e */ /* 0x000fe200000000ff */
[----:B------:R-:W-:Y:S06]  /*1000*/  BRA `(.L_x_851) ;  /* 0x0000000c00507947 */ /* 0x000fec0003800000 */
.L_x_850:
[-CC-:B------:R-:W-:Y:S01]  /*1010*/  FFMA.FTZ R30, R30, R52.reuse, R53.reuse ;  /* 0x000000341e1e7223 */ /* 0x180fe20000010035 */
[-CC-:B------:R-:W-:Y:S01]  /*1020*/  FFMA.FTZ R0, R0, R52.reuse, R53.reuse ;  /* 0x0000003400007223 */ /* 0x180fe20000010035 */
[-CC-:B------:R-:W-:Y:S01]  /*1030*/  FFMA.FTZ R26, R26, R52.reuse, R53.reuse ;  /* 0x000000341a1a7223 */ /* 0x180fe20000010035 */
[-CC-:B------:R-:W-:Y:S01]  /*1040*/  FFMA.FTZ R24, R24, R52.reuse, R53.reuse ;  /* 0x0000003418187223 */ /* 0x180fe20000010035 */
[----:B------:R-:W-:Y:S01]  /*1050*/  FADD.FTZ R30, R27, -R30 ;  /* 0x8000001e1b1e7221 */ /* 0x000fe20000010000 */
[-CC-:B------:R-:W-:Y:S01]  /*1060*/  FFMA.FTZ R23, R40, R52.reuse, R53.reuse ;  /* 0x0000003428177223 */ /* 0x180fe20000010035 */
[-CC-:B------:R-:W-:Y:S01]  /*1070*/  FFMA.FTZ R43, R43, R52.reuse, R53.reuse ;  /* 0x000000342b2b7223 */ /* 0x180fe20000010035 */
[--C-:B------:R-:W-:Y:S01]  /*1080*/  FFMA.FTZ R38, R38, R52, R53.reuse ;  /* 0x0000003426267223 */ /* 0x100fe20000010035 */
[----:B------:R-:W-:Y:S01]  /*1090*/  FMUL.FTZ R21, R35, R30 ;  /* 0x0000001e23157220 */ /* 0x000fe20000410000 */
[----:B------:R-:W-:Y:S01]  /*10a0*/  FADD.FTZ R0, R31, -R0 ;  /* 0x800000001f007221 */ /* 0x000fe20000010000 */
[----:B------:R-:W-:Y:S01]  /*10b0*/  FFMA.FTZ R28, R28, R52, R53 ;  /* 0x000000341c1c7223 */ /* 0x000fe20000010035 */
[----:B------:R-:W-:Y:S01]  /*10c0*/  FADD.FTZ R26, R39, -R26 ;  /* 0x8000001a271a7221 */ /* 0x000fe20000010000 */
[----:B------:R-:W-:Y:S01]  /*10d0*/  FMUL.FTZ R20, R21, R34 ;  /* 0x0000002215147220 */ /* 0x000fe20000410000 */
[----:B------:R-:W-:Y:S01]  /*10e0*/  FADD.FTZ R24, R41, -R24 ;  /* 0x8000001829187221 */ /* 0x000fe20000010000 */
[----:B------:R-:W-:Y:S01]  /*10f0*/  FADD.FTZ R42, R42, -R23 ;  /* 0x800000172a2a7221 */ /* 0x000fe20000010000 */
[----:B------:R-:W-:Y:S01]  /*1100*/  FADD.FTZ R44, R44, -R43 ;  /* 0x8000002b2c2c7221 */ /* 0x000fe20000010000 */
[----:B------:R-:W-:Y:S01]  /*1110*/  FMUL.FTZ R20, R20, UR16 ;  /* 0x0000001014147c20 */ /* 0x000fe20008410000 */
[----:B------:R-:W-:Y:S01]  /*1120*/  LOP3.LUT P5, RZ, R47, 0xff, RZ, 0xc0, !PT ;  /* 0x000000ff2fff7812 */ /* 0x000fe200078ac0ff */
[----:B------:R-:W-:Y:S01]  /*1130*/  FMUL.FTZ R27, R35, R0 ;  /* 0x00000000231b7220 */ /* 0x000fe20000410000 */
[----:B------:R-:W-:Y:S01]  /*1140*/  FADD.FTZ R38, R29, -R38 ;  /* 0x800000261d267221 */ /* 0x000fe20000010000 */
[----:B------:R-:W-:Y:S01]  /*1150*/  FADD.FTZ R28, R25, -R28 ;  /* 0x8000001c191c7221 */ /* 0x000fe20000010000 */
[C---:B------:R-:W-:Y:S01]  /*1160*/  FMUL.FTZ R23, R35.reuse, R26 ;  /* 0x0000001a23177220 */ /* 0x040fe20000410000 */
[C---:B------:R-:W-:Y:S01]  /*1170*/  FMUL.FTZ R24, R35.reuse, R24 ;  /* 0x0000001823187220 */ /* 0x040fe20000410000 */
[C---:B------:R-:W-:Y:S01]  /*1180*/  FMUL.FTZ R29, R35.reuse, R42 ;  /* 0x0000002a231d7220 */ /* 0x040fe20000410000 */
[----:B------:R-:W-:Y:S01]  /*1190*/  FMUL.FTZ R44, R35, R44 ;  /* 0x0000002c232c7220 */ /* 0x000fe20000410000 */
[----:B------:R-:W-:Y:S01]  /*11a0*/  FSEL R30, R20, RZ, P5 ;  /* 0x000000ff141e7208 */ /* 0x000fe20002800000 */
[----:B------:R-:W-:Y:S01]  /*11b0*/  FMUL.FTZ R0, R27, R34 ;  /* 0x000000221b007220 */ /* 0x000fe20000410000 */
[C---:B------:R-:W-:Y:S01]  /*11c0*/  FMUL.FTZ R20, R35.reuse, R38 ;  /* 0x0000002623147220 */ /* 0x040fe20000410000 */
[----:B------:R-:W-:Y:S01]  /*11d0*/  FMUL.FTZ R28, R35, R28 ;  /* 0x0000001c231c7220 */ /* 0x000fe20000410000 */
[-C--:B------:R-:W-:Y:S01]  /*11e0*/  FMUL.FTZ R25, R23, R34.reuse ;  /* 0x0000002217197220 */ /* 0x080fe20000410000 */
[C---:B------:R-:W-:Y:S01]  /*11f0*/  F2FP.F16.F32.PACK_AB R22, R24.reuse, R23 ;  /* 0x000000171816723e */ /* 0x040fe200000000ff */
[-C--:B------:R-:W-:Y:S01]  /*1200*/  FMUL.FTZ R26, R24, R34.reuse ;  /* 0x00000022181a7220 */ /* 0x080fe20000410000 */
[----:B------:R-:W-:Y:S01]  /*1210*/  F2FP.F16.F32.PACK_AB R23, R44, R29 ;  /* 0x0000001d2c17723e */ /* 0x000fe200000000ff */
[----:B------:R-:W-:Y:S01]  /*1220*/  FMUL.FTZ R0, R0, UR16 ;  /* 0x0000001000007c20 */ /* 0x000fe20008410000 */
[-C--:B------:R-:W-:Y:S01]  /*1230*/  FMUL.FTZ R31, R29, R34.reuse ;  /* 0x000000221d1f7220 */ /* 0x080fe20000410000 */
[-C--:B------:R-:W-:Y:S01]  /*1240*/  FMUL.FTZ R44, R44, R34.reuse ;  /* 0x000000222c2c7220 */ /* 0x080fe20000410000 */
[-C--:B------:R-:W-:Y:S01]  /*1250*/  FMUL.FTZ R24, R20, R34.reuse ;  /* 0x0000002214187220 */ /* 0x080fe20000410000 */
[----:B------:R-:W-:Y:S01]  /*1260*/  LOP3.LUT P4, RZ, R45, 0xff, RZ, 0xc0, !PT ;  /* 0x000000ff2dff7812 */ /* 0x000fe2000788c0ff */
[----:B------:R-:W-:Y:S01]  /*1270*/  FMUL.FTZ R34, R28, R34 ;  /* 0x000000221c227220 */ /* 0x000fe20000410000 */
[----:B------:R-:W-:Y:S01]  /*1280*/  ISETP.GE.U32.AND P1, PT, R36, RZ, PT ;  /* 0x000000ff2400720c */ /* 0x000fe20003f26070 */
[----:B------:R-:W-:Y:S01]  /*1290*/  FMUL.FTZ R25, R25, UR16 ;  /* 0x0000001019197c20 */ /* 0x000fe20008410000 */
[----:B------:R-:W-:Y:S01]  /*12a0*/  F2FP.F16.F32.PACK_AB R20, R20, R27 ;  /* 0x0000001b1414723e */ /* 0x000fe200000000ff */
[----:B------:R-:W-:Y:S01]  /*12b0*/  FMUL.FTZ R31, R31, UR16 ;  /* 0x000000101f1f7c20 */ /* 0x000fe20008410000 */
[----:B------:R-:W-:Y:S01]  /*12c0*/  LOP3.LUT P6, RZ, R49, 0xff, RZ, 0xc0, !PT ;  /* 0x000000ff31ff7812 */ /* 0x000fe200078cc0ff */
[----:B------:R-:W-:Y:S01]  /*12d0*/  FMUL.FTZ R24, R24, UR16 ;  /* 0x0000001018187c20 */ /* 0x000fe20008410000 */
[----:B------:R-:W-:Y:S01]  /*12e0*/  FSEL R0, R0, RZ, P4 ;  /* 0x000000ff00007208 */ /* 0x000fe20002000000 */
[----:B------:R-:W-:Y:S01]  /*12f0*/  FMUL.FTZ R44, R44, UR16 ;  /* 0x000000102c2c7c20 */ /* 0x000fe20008410000 */
[----:B------:R-:W-:Y:S01]  /*1300*/  LOP3.LUT P5, RZ, R51, 0xff, RZ, 0xc0, !PT ;  /* 0x000000ff33ff7812 */ /* 0x000fe200078ac0ff */
[----:B------:R-:W-:Y:S01]  /*1310*/  FMUL.FTZ R27, R26, UR16 ;  /* 0x000000101a1b7c20 */ /* 0x000fe20008410000 */
[----:B------:R-:W-:Y:S01]  /*1320*/  FMUL.FTZ R34, R34, UR16 ;  /* 0x0000001022227c20 */ /* 0x000fe20008410000 */
[----:B------:R-:W-:-:S02]  /*1330*/  LOP3.LUT P2, RZ, R46, 0xff, RZ, 0xc0, !PT ;  /* 0x000000ff2eff7812 */ /* 0x000fc4000784c0ff */
[----:B------:R-:W-:Y:S02]  /*1340*/  LOP3.LUT P3, RZ, R48, 0xff, RZ, 0xc0, !PT ;  /* 0x000000ff30ff7812 */ /* 0x000fe4000786c0ff */
[----:B------:R-:W-:Y:S02]  /*1350*/  LOP3.LUT P4, RZ, R50, 0xff, RZ, 0xc0, !PT ;  /* 0x000000ff32ff7812 */ /* 0x000fe4000788c0ff */
[----:B------:R-:W-:Y:S02]  /*1360*/  ISETP.GE.U32.AND.EX P1, PT, R37, 0x1000000, PT, P1 ;  /* 0x010000002500780c */ /* 0x000fe40003f26110 */
[----:B------:R-:W-:Y:S02]  /*1370*/  F2FP.F16.F32.PACK_AB R21, R28, R21 ;  /* 0x000000151c15723e */ /* 0x000fe400000000ff */
[----:B------:R-:W-:Y:S02]  /*1380*/  FSEL R26, R25, RZ, P6 ;  /* 0x000000ff191a7208 */ /* 0x000fe40003000000 */
[----:B------:R-:W-:-:S02]  /*1390*/  FSEL R28, R31, RZ, P5 ;  /* 0x000000ff1f1c7208 */ /* 0x000fc40002800000 */
[----:B------:R-:W-:Y:S02]  /*13a0*/  FSEL R35, R44, RZ, P1 ;  /* 0x000000ff2c237208 */ /* 0x000fe40000800000 */
[----:B------:R-:W-:Y:S02]  /*13b0*/  FSEL R31, R27, RZ, P4 ;  /* 0x000000ff1b1f7208 */ /* 0x000fe40002000000 */
[----:B------:R-:W-:Y:S02]  /*13c0*/  FSEL R25, R34, RZ, P3 ;  /* 0x000000ff22197208 */ /* 0x000fe40001800000 */
[----:B------:R-:W-:Y:S02]  /*13d0*/  FSEL R29, R24, RZ, P2 ;  /* 0x000000ff181d7208 */ /* 0x000fe40001000000 */
[----:B------:R-:W-:Y:S02]  /*13e0*/  F2FP.F16.F32.PACK_AB R27, R35, R28 ;  /* 0x0000001c231b723e */ /* 0x000fe400000000ff */
[----:B------:R-:W-:-:S02]  /*13f0*/  F2FP.F16.F32.PACK_AB R26, R31, R26 ;  /* 0x0000001a1f1a723e */ /* 0x000fc400000000ff */
[----:B------:R-:W-:Y:S02]  /*1400*/  F2FP.F16.F32.PACK_AB R25, R25, R30 ;  /* 0x0000001e1919723e */ /* 0x000fe400000000ff */
[----:B------:R-:W-:Y:S01]  /*1410*/  F2FP.F16.F32.PACK_AB R24, R29, R0 ;  /* 0x000000001d18723e */ /* 0x000fe200000000ff */
[----:B------:R-:W-:Y:S06]  /*1420*/  BRA `(.L_x_851) ;  /* 0x0000000800487947 */ /* 0x000fec0003800000 */
.L_x_849:
        /* <DEDUP_REMOVED lines=8> */
[----:B-----5:R-:W-:Y:S02]  /*14b0*/  HADD2.F32 R0, -RZ, R16.H0_H0 ;  /* 0x20000010ff007230 */ /* 0x020fe40000004100 */
[-CC-:B------:R-:W-:Y:S01]  /*14c0*/  FFMA.FTZ R26, R26, R52.reuse, R53.reuse ;  /* 0x000000341a1a7223 */ /* 0x180fe20000010035 */
[-CC-:B------:R-:W-:Y:S01]  /*14d0*/  FFMA.FTZ R24, R24, R52.reuse, R53.reuse ;  /* 0x0000003418187223 */ /* 0x180fe20000010035 */
[-CC-:B------:R-:W-:Y:S01]  /*14e0*/  FFMA.FTZ R55, R40, R52.reuse, R53.reuse ;  /* 0x0000003428377223 */ /* 0x180fe20000010035 */
[----:B------:R-:W-:Y:S01]  /*14f0*/  FFMA.FTZ R43, R43, R52, R53 ;  /* 0x000000342b2b7223 */ /* 0x000fe20000010035 */
[----:B------:R-:W-:Y:S01]  /*1500*/  FADD.FTZ R53, R27, -R30 ;  /* 0x8000001e1b357221 */ /* 0x000fe20000010000 */
[----:B------:R-:W-:Y:S01]  /*1510*/  FFMA.FTZ R27, R35, R31, R0 ;  /* 0x0000001f231b7223 */ /* 0x000fe20000010000 */
[----:B------:R-:W-:-:S02]  /*1520*/  HADD2.F32 R0, -RZ, R17.H0_H0 ;  /* 0x20000011ff007230 */ /* 0x000fc40000004100 */
[----:B------:R-:W-:Y:S01]  /*1530*/  FADD.FTZ R38, R29, -R38 ;  /* 0x800000261d267221 */ /* 0x000fe20000010000 */
[----:B------:R-:W-:Y:S01]  /*1540*/  ISETP.GE.U32.AND P1, PT, R36, RZ, PT ;  /* 0x000000ff2400720c */ /* 0x000fe20003f26070 */
[-C--:B------:R-:W-:Y:S01]  /*1550*/  FMUL.FTZ R27, R27, R34.reuse ;  /* 0x000000221b1b7220 */ /* 0x080fe20000410000 */
[----:B------:R-:W-:Y:S01]  /*1560*/  FADD.FTZ R29, R39, -R26 ;  /* 0x8000001a271d7221 */ /* 0x000fe20000010000 */
[----:B------:R-:W-:Y:S01]  /*1570*/  FFMA.FTZ R31, R35, R53, R0 ;  /* 0x00000035231f7223 */ /* 0x000fe20000010000 */
[----:B------:R-:W-:Y:S01]  /*1580*/  ISETP.GE.U32.AND.EX P1, PT, R37, 0x1000000, PT, P1 ;  /* 0x010000002500780c */ /* 0x000fe20003f26110 */
[----:B------:R-:W-:Y:S01]  /*1590*/  FMUL.FTZ R0, R27, UR16 ;  /* 0x000000101b007c20 */ /* 0x000fe20008410000 */
[----:B------:R-:W-:Y:S01]  /*15a0*/  FADD.FTZ R27, R25, -R28 ;  /* 0x8000001c191b7221 */ /* 0x000fe20000010000 */
[----:B------:R-:W-:Y:S01]  /*15b0*/  FMUL.FTZ R31, R31, R34 ;  /* 0x000000221f1f7220 */ /* 0x000fe20000410000 */
[----:B------:R-:W-:Y:S02]  /*15c0*/  HADD2.F32 R28, -RZ, R16.H1_H1 ;  /* 0x30000010ff1c7230 */ /* 0x000fe40000004100 */
[----:B------:R-:W-:Y:S01]  /*15d0*/  FADD.FTZ R37, R42, -R55 ;  /* 0x800000372a257221 */ /* 0x000fe20000010000 */
[----:B------:R-:W-:-:S02]  /*15e0*/  HADD2.F32 R26, -RZ, R18.H0_H0 ;  /* 0x20000012ff1a7230 */ /* 0x000fc40000004100 */
[----:B------:R-:W-:Y:S01]  /*15f0*/  FMUL.FTZ R30, R31, UR16 ;  /* 0x000000101f1e7c20 */ /* 0x000fe20008410000 */
[----:B------:R-:W-:Y:S01]  /*1600*/  FADD.FTZ R31, R41, -R24 ;  /* 0x80000018291f7221 */ /* 0x000fe20000010000 */
[C---:B------:R-:W-:Y:S01]  /*1610*/  FFMA.FTZ R25, R35.reuse, R38, R28 ;  /* 0x0000002623197223 */ /* 0x040fe2000001001c */
[----:B------:R-:W-:Y:S02]  /*1620*/  HADD2.F32 R24, -RZ, R17.H1_H1 ;  /* 0x30000011ff187230 */ /* 0x000fe40000004100 */
[----:B------:R-:W-:Y:S01]  /*1630*/  FADD.FTZ R43, R44, -R43 ;  /* 0x8000002b2c2b7221 */ /* 0x000fe20000010000 */
[----:B------:R-:W-:Y:S02]  /*1640*/  HADD2.F32 R28, -RZ, R18.H1_H1 ;  /* 0x30000012ff1c7230 */ /* 0x000fe40000004100 */
[C---:B------:R-:W-:Y:S01]  /*1650*/  FFMA.FTZ R29, R35.reuse, R29, R26 ;  /* 0x0000001d231d7223 */ /* 0x040fe2000001001a */
[--C-:B------:R-:W-:Y:S02]  /*1660*/  HADD2.F32 R36, -RZ, R19.reuse.H0_H0 ;  /* 0x20000013ff247230 */ /* 0x100fe40000004100 */
[----:B------:R-:W-:Y:S01]  /*1670*/  FFMA.FTZ R27, R35, R27, R24 ;  /* 0x0000001b231b7223 */ /* 0x000fe20000010018 */
[----:B------:R-:W-:-:S02]  /*1680*/  HADD2.F32 R38, -RZ, R19.H1_H1 ;  /* 0x30000013ff267230 */ /* 0x000fc40000004100 */
[----:B------:R-:W-:Y:S01]  /*1690*/  FFMA.FTZ R31, R35, R31, R28 ;  /* 0x0000001f231f7223 */ /* 0x000fe2000001001c */
[----:B------:R-:W-:Y:S01]  /*16a0*/  LOP3.LUT P4, RZ, R45, 0xff, RZ, 0xc0, !PT ;  /* 0x000000ff2dff7812 */ /* 0x000fe2000788c0ff */
[----:B------:R-:W-:Y:S01]  /*16b0*/  FFMA.FTZ R37, R35, R37, R36 ;  /* 0x0000002523257223 */ /* 0x000fe20000010024 */
[----:B------:R-:W-:Y:S01]  /*16c0*/  LOP3.LUT P5, RZ, R47, 0xff, RZ, 0xc0, !PT ;  /* 0x000000ff2fff7812 */ /* 0x000fe200078ac0ff */
[----:B------:R-:W-:Y:S01]  /*16d0*/  FFMA.FTZ R35, R35, R43, R38 ;  /* 0x0000002b23237223 */ /* 0x000fe20000010026 */
[-C--:B------:R-:W-:Y:S01]  /*16e0*/  FMUL.FTZ R29, R29, R34.reuse ;  /* 0x000000221d1d7220 */ /* 0x080fe20000410000 */
        /* <DEDUP_REMOVED lines=29> */
.L_x_852:
[-CC-:B------:R-:W-:Y:S01]  /*18c0*/  FFMA.FTZ R0, R0, R52.reuse, R53.reuse ;  /* 0x0000003400007223 */ /* 0x180fe20000010035 */
[-CC-:B------:R-:W-:Y:S01]  /*18d0*/  FFMA.FTZ R30, R30, R52.reuse, R53.reuse ;  /* 0x000000341e1e7223 */ /* 0x180fe20000010035 */
[----:B-----5:R-:W-:Y:S02]  /*18e0*/  HADD2.F32 R20, -RZ, R16.H0_H0 ;  /* 0x20000010ff147230 */ /* 0x020fe40000004100 */
[-CC-:B------:R-:W-:Y:S01]  /*18f0*/  FFMA.FTZ R28, R28, R52.reuse, R53.reuse ;  /* 0x000000341c1c7223 */ /* 0x180fe20000010035 */
[----:B------:R-:W-:Y:S01]  /*1900*/  FADD.FTZ R0, R31, -R0 ;  /* 0x800000001f007221 */ /* 0x000fe20000010000 */
[----:B------:R-:W-:Y:S01]  /*1910*/  FADD.FTZ R30, R27, -R30 ;  /* 0x8000001e1b1e7221 */ /* 0x000fe20000010000 */
[----:B------:R-:W-:Y:S01]  /*1920*/  FFMA.FTZ R38, R38, R52, R53 ;  /* 0x0000003426267223 */ /* 0x000fe20000010035 */
[----:B------:R-:W-:Y:S01]  /*1930*/  ISETP.GE.U32.AND P1, PT, R36, RZ, PT ;  /* 0x000000ff2400720c */ /* 0x000fe20003f26070 */
[----:B------:R-:W-:Y:S01]  /*1940*/  FFMA.FTZ R27, R35, R0, R20 ;  /* 0x00000000231b7223 */ /* 0x000fe20000010014 */
[----:B------:R-:W-:-:S02]  /*1950*/  HADD2.F32 R0, -RZ, R17.H0_H0 ;  /* 0x20000011ff007230 */ /* 0x000fc40000004100 */
[-CC-:B------:R-:W-:Y:S01]  /*1960*/  FFMA.FTZ R26, R26, R52.reuse, R53.reuse ;  /* 0x000000341a1a7223 */ /* 0x180fe20000010035 */
[-CC-:B------:R-:W-:Y:S01]  /*1970*/  FFMA.FTZ R24, R24, R52.reuse, R53.reuse ;  /* 0x0000003418187223 */ /* 0x180fe20000010035 */
[-CC-:B------:R-:W-:Y:S01]  /*1980*/  FFMA.FTZ R21, R40, R52.reuse, R53.reuse ;  /* 0x0000003428157223 */ /* 0x180fe20000010035 */
[----:B------:R-:W-:Y:S01]  /*1990*/  FFMA.FTZ R43, R43, R52, R53 ;  /* 0x000000342b2b7223 */ /* 0x000fe20000010035 */
[----:B------:R-:W-:Y:S01]  /*19a0*/  FFMA.FTZ R31, R35, R30, R0 ;  /* 0x0000001e231f7223 */ /* 0x000fe20000010000 */
[----:B------:R-:W-:Y:S01]  /*19b0*/  LOP3.LUT P5, RZ, R47, 0xff, RZ, 0xc0, !PT ;  /* 0x000000ff2fff7812 */ /* 0x000fe200078ac0ff */
[----:B------:R-:W-:Y:S01]  /*19c0*/  FADD.FTZ R28, R25, -R28 ;  /* 0x8000001c191c7221 */ /* 0x000fe20000010000 */
[----:B------:R-:W-:Y:S01]  /*19d0*/  ISETP.GE.U32.AND.EX P1, PT, R37, 0x1000000, PT, P1 ;  /* 0x010000002500780c */ /* 0x000fe20003f26110 */
[----:B------:R-:W-:Y:S01]  /*19e0*/  FMUL.FTZ R20, R31, R34 ;  /* 0x000000221f147220 */ /* 0x000fe20000410000 */
[----:B------:R-:W-:Y:S01]  /*19f0*/  FADD.FTZ R38, R29, -R38 ;  /* 0x800000261d267221 */ /* 0x000fe20000010000 */
[----:B------:R-:W-:-:S02]  /*1a00*/  HADD2.F32 R22, -RZ, R18.H0_H0 ;  /* 0x20000012ff167230 */ /* 0x000fc40000004100 */
[----:B------:R-:W-:Y:S01]  /*1a10*/  FADD.FTZ R26, R39, -R26 ;  /* 0x8000001a271a7221 */ /* 0x000fe20000010000 */
[----:B------:R-:W-:Y:S01]  /*1a20*/  FMUL.FTZ R20, R20, UR16 ;  /* 0x0000001014147c20 */ /* 0x000fe20008410000 */
[----:B------:R-:W-:Y:S02]  /*1a30*/  HADD2.F32 R25, -RZ, R18.H1_H1 ;  /* 0x30000012ff197230 */ /* 0x000fe40000004100 */
[----:B------:R-:W-:Y:S01]  /*1a40*/  FADD.FTZ R24, R41, -R24 ;  /* 0x8000001829187221 */ /* 0x000fe20000010000 */
[--C-:B------:R-:W-:Y:S02]  /*1a50*/  HADD2.F32 R29, -RZ, R19.reuse.H0_H0 ;  /* 0x20000013ff1d7230 */ /* 0x100fe40000004100 */
[----:B------:R-:W-:Y:S01]  /*1a60*/  FADD.FTZ R42, R42, -R21 ;  /* 0x800000152a2a7221 */ /* 0x000fe20000010000 */
[----:B------:R-:W-:Y:S01]  /*1a70*/  HADD2.F32 R37, -RZ, R19.H1_H1 ;  /* 0x30000013ff257230 */ /* 0x000fe20000004100 */
[----:B------:R-:W-:Y:S01]  /*1a80*/  FSEL R30, R20, RZ, P5 ;  /* 0x000000ff141e7208 */ /* 0x000fe20002800000 */
[----:B------:R-:W-:Y:S01]  /*1a90*/  FADD.FTZ R44, R44, -R43 ;  /* 0x8000002b2c2c7221 */ /* 0x000fe20000010000 */
[----:B------:R-:W-:-:S02]  /*1aa0*/  HADD2.F32 R20, -RZ, R16.H1_H1 ;  /* 0x30000010ff147230 */ /* 0x000fc40000004100 */
[C---:B------:R-:W-:Y:S01]  /*1ab0*/  FFMA.FTZ R23, R35.reuse, R26, R22 ;  /* 0x0000001a23177223 */ /* 0x040fe20000010016 */
[----:B------:R-:W-:Y:S02]  /*1ac0*/  HADD2.F32 R21, -RZ, R17.H1_H1 ;  /* 0x30000011ff157230 */ /* 0x000fe40000004100 */
[C---:B------:R-:W-:Y:S01]  /*1ad0*/  FFMA.FTZ R24, R35.reuse, R24, R25 ;  /* 0x0000001823187223 */ /* 0x040fe20000010019 */
[C---:B------:R-:W-:Y:S01]  /*1ae0*/  FFMA.FTZ R29, R35.reuse, R42, R29 ;  /* 0x0000002a231d7223 */ /* 0x040fe2000001001d */
[----:B------:R-:W-:Y:S01]  /*1af0*/  FFMA.FTZ R37, R35, R44, R37 ;  /* 0x0000002c23257223 */ /* 0x000fe20000010025 */
[----:B------:R-:W-:Y:S01]  /*1b00*/  FMUL.FTZ R0, R27, R34 ;  /* 0x000000221b007220 */ /* 0x000fe20000410000 */
[C---:B------:R-:W-:Y:S01]  /*1b10*/  FFMA.FTZ R20, R35.reuse, R38, R20 ;  /* 0x0000002623147223 */ /* 0x040fe20000010014 */
[----:B------:R-:W-:Y:S01]  /*1b20*/  FFMA.FTZ R21, R35, R28, R21 ;  /* 0x0000001c23157223 */ /* 0x000fe20000010015 */
[-C--:B------:R-:W-:Y:S01]  /*1b30*/  FMUL.FTZ R25, R23, R34.reuse ;  /* 0x0000002217197220 */ /* 0x080fe20000410000 */
[C---:B------:R-:W-:Y:S01]  /*1b40*/  F2FP.F16.F32.PACK_AB R22, R24.reuse, R23 ;  /* 0x000000171816723e */ /* 0x040fe200000000ff */
[-C--:B------:R-:W-:Y:S01]  /*1b50*/  FMUL.FTZ R26, R24, R34.reuse ;  /* 0x00000022181a7220 */ /* 0x080fe20000410000 */
[----:B------:R-:W-:Y:S01]  /*1b60*/  F2FP.F16.F32.PACK_AB R23, R37, R29 ;  /* 0x0000001d2517723e */ /* 0x000fe200000000ff */
[----:B------:R-:W-:Y:S01]  /*1b70*/  FMUL.FTZ R0, R0, UR16 ;  /* 0x0000001000007c20 */ /* 0x000fe20008410000 */
[-C--:B------:R-:W-:Y:S01]  /*1b80*/  FMUL.FTZ R28, R29, R34.reuse ;  /* 0x000000221d1c7220 */ /* 0x080fe20000410000 */
[-C--:B------:R-:W-:Y:S01]  /*1b90*/  FMUL.FTZ R37, R37, R34.reuse ;  /* 0x0000002225257220 */ /* 0x080fe20000410000 */
[CC--:B------:R-:W-:Y:S01]  /*1ba0*/  FMUL.FTZ R24, R20.reuse, R34.reuse ;  /* 0x0000002214187220 */ /* 0x0c0fe20000410000 */
[----:B------:R-:W-:Y:S01]  /*1bb0*/  LOP3.LUT P4, RZ, R45, 0xff, RZ, 0xc0, !PT ;  /* 0x000000ff2dff7812 */ /* 0x000fe2000788c0ff */
[----:B------:R-:W-:Y:S01]  /*1bc0*/  FMUL.FTZ R34, R21, R34 ;  /* 0x0000002215227220 */ /* 0x000fe20000410000 */
[----:B------:R-:W-:Y:S01]  /*1bd0*/  F2FP.F16.F32.PACK_AB R20, R20, R27 ;  /* 0x0000001b1414723e */ /* 0x000fe200000000ff */
[----:B------:R-:W-:Y:S01]  /*1be0*/  FMUL.FTZ R25, R25, UR16 ;  /* 0x0000001019197c20 */ /* 0x000fe20008410000 */
[----:B------:R-:W-:Y:S01]  /*1bf0*/  LOP3.LUT P6, RZ, R49, 0xff, RZ, 0xc0, !PT ;  /* 0x000000ff31ff7812 */ /* 0x000fe200078cc0ff */
[----:B------:R-:W-:Y:S01]  /*1c00*/  FMUL.FTZ R24, R24, UR16 ;  /* 0x0000001018187c20 */ /* 0x000fe20008410000 */
[----:B------:R-:W-:Y:S01]  /*1c10*/  FSEL R0, R0, RZ, P4 ;  /* 0x000000ff00007208 */ /* 0x000fe20002000000 */
[----:B------:R-:W-:Y:S01]  /*1c20*/  FMUL.FTZ R28, R28, UR16 ;  /* 0x000000101c1c7c20 */ /* 0x000fe20008410000 */
[----:B------:R-:W-:Y:S01]  /*1c30*/  FMUL.FTZ R37, R37, UR16 ;  /* 0x0000001025257c20 */ /* 0x000fe20008410000 */
[----:B------:R-:W-:Y:S01]  /*1c40*/  FMUL.FTZ R27, R26, UR16 ;  /* 0x000000101a1b7c20 */ /* 0x000fe20008410000 */
[----:B------:R-:W-:Y:S01]  /*1c50*/  FMUL.FTZ R34, R34, UR16 ;  /* 0x0000001022227c20 */ /* 0x000fe20008410000 */
[----:B------:R-:W-:-:S02]  /*1c60*/  LOP3.LUT P2, RZ, R46, 0xff, RZ, 0xc0, !PT ;  /* 0x000000ff2eff7812 */ /* 0x000fc4000784c0ff */
[----:B------:R-:W-:Y:S02]  /*1c70*/  LOP3.LUT P3, RZ, R48, 0xff, RZ, 0xc0, !PT ;  /* 0x000000ff30ff7812 */ /* 0x000fe4000786c0ff */
[----:B------:R-:W-:Y:S02]  /*1c80*/  LOP3.LUT P4, RZ, R50, 0xff, RZ, 0xc0, !PT ;  /* 0x000000ff32ff7812 */ /* 0x000fe4000788c0ff */
[----:B------:R-:W-:Y:S02]  /*1c90*/  LOP3.LUT P5, RZ, R51, 0xff, RZ, 0xc0, !PT ;  /* 0x000000ff33ff7812 */ /* 0x000fe400078ac0ff */
        /* <DEDUP_REMOVED lines=10> */
[----:B------:R-:W-:-:S07]  /*1d40*/  F2FP.F16.F32.PACK_AB R24, R29, R0 ;  /* 0x000000001d18723e */ /* 0x000fce00000000ff */
.L_x_851:
        /* <DEDUP_REMOVED lines=13> */
.L_x_847:
[----:B-----5:R-:W-:Y:S02]  /*1e20*/  MOV R17, R4 ;  /* 0x0000000400117202 */ /* 0x020fe40000000f00 */
[----:B------:R-:W-:Y:S02]  /*1e30*/  MOV R18, R5 ;  /* 0x0000000500127202 */ /* 0x000fe40000000f00 */
[----:B------:R-:W-:Y:S02]  /*1e40*/  MOV R19, R6 ;  /* 0x0000000600137202 */ /* 0x000fe40000000f00 */
[----:B------:R-:W-:Y:S02]  /*1e50*/  MOV R4, R7 ;  /* 0x0000000700047202 */ /* 0x000fe40000000f00 */
[----:B------:R-:W-:Y:S02]  /*1e60*/  MOV R16, R3 ;  /* 0x0000000300107202 */ /* 0x000fe40000000f00 */
[----:B0-----:R-:W-:-:S02]  /*1e70*/  MOV R20, R9 ;  /* 0x0000000900147202 */ /* 0x001fc40000000f00 */
[----:B------:R-:W-:Y:S02]  /*1e80*/  MOV R21, R10 ;  /* 0x0000000a00157202 */ /* 0x000fe40000000f00 */
[----:B------:R-:W-:Y:S02]  /*1e90*/  MOV R22, R11 ;  /* 0x0000000b00167202 */ /* 0x000fe40000000f00 */
[----:B------:R-:W-:Y:S02]  /*1ea0*/  MOV R23, R15 ;  /* 0x0000000f00177202 */ /* 0x000fe40000000f00 */
[----:B------:R-:W-:Y:S02]  /*1eb0*/  MOV R5, R8 ;  /* 0x0000000800057202 */ /* 0x000fe40000000f00 */
[----:B------:R-:W-:Y:S02]  /*1ec0*/  MOV R6, R56 ;  /* 0x0000003800067202 */ /* 0x000fe40000000f00 */
[----:B------:R-:W-:-:S02]  /*1ed0*/  MOV R34, R12 ;  /* 0x0000000c00227202 */ /* 0x000fc40000000f00 */
[----:B------:R-:W-:Y:S02]  /*1ee0*/  MOV R7, R57 ;  /* 0x0000003900077202 */ /* 0x000fe40000000f00 */
[----:B------:R-:W-:-:S07]  /*1ef0*/  MOV R35, R13 ;  /* 0x0000000d00237202 */ /* 0x000fce0000000f00 */
.L_x_846:
[----:B------:R-:W-:Y:S05]  /*1f00*/  BSYNC B0 ;  /* 0x0000000000007941 */ /* 0x000fea0003800000 */
.L_x_845:
[----:B------:R-:W0:Y:S01]  /*1f10*/  S2R R3, SR_CgaCtaId ;  /* 0x0000000000037919 */ /* 0x000e220000008800 */
[----:B------:R-:W-:Y:S01]  /*1f20*/  MOV R0, 0x400 ;  /* 0x0000040000007802 */ /* 0x000fe20000000f00 */
[----:B------:R-:W-:Y:S05]  /*1f30*/  WARPSYNC.ALL ;  /* 0x0000000000007948 */ /* 0x000fea0003800000 */
[----:B------:R-:W1:Y:S01]  /*1f40*/  LDC R14, c[0x0][0x388] ;  /* 0x0000e200ff0e7b82 */ /* 0x000e620000000800 */
[----:B------:R-:W2:Y:S01]  /*1f50*/  LDCU.128 UR20, c[0x0][0x440] ;  /* 0x00008800ff1477ac */ /* 0x000ea20008000c00 */
        /* <DEDUP_REMOVED lines=10> */
[----:B------:R-:W2:Y:S04]  /*2000*/  LDS R13, [R3+0x800] ;  /* 0x00080000030d7984 */ /* 0x000ea80000000800 */
[----:B------:R-:W1:Y:S04]  /*2010*/  LDS R15, [R3+0xa00] ;  /* 0x000a0000030f7984 */ /* 0x000e680000000800 */
[----:B------:R-:W1:Y:S04]  /*2020*/  LDS R25, [R3+0xc00] ;  /* 0x000c000003197984 */ /* 0x000e680000000800 */
[----:B------:R-:W1:Y:S01]  /*2030*/  LDS R21, [R3+0xe00] ;  /* 0x000e000003157984 */ /* 0x000e620000000800 */
[----:B------:R-:W-:Y:S01]  /*2040*/  BAR.SYNC.DEFER_BLOCKING 0x0 ;  /* 0x0000000000007b1d */ /* 0x000fe20000010000 */
[----:B0-----:R-:W-:Y:S01]  /*2050*/  FADD.FTZ R2, RZ, R2 ;  /* 0x00000002ff027221 */ /* 0x001fe20000010000 */
[----:B---3--:R-:W-:-:S03]  /*2060*/  FADD.FTZ R8, RZ, R8 ;  /* 0x00000008ff087221 */ /* 0x008fc60000010000 */
[----:B----4-:R-:W-:Y:S01]  /*2070*/  FADD.FTZ R2, R2, R9 ;  /* 0x0000000902027221 */ /* 0x010fe20000010000 */
[----:B-----5:R-:W-:Y:S01]  /*2080*/  FADD.FTZ R8, R8, R11 ;  /* 0x0000000b08087221 */ /* 0x020fe20000010000 */
[----:B------:R-:W-:Y:S02]  /*2090*/  STS.128 [R0], R16 ;  /* 0x0000001000007388 */ /* 0x000fe40000000c00 */
[----:B--2---:R-:W-:Y:S02]  /*20a0*/  FADD.FTZ R2, R2, R13 ;  /* 0x0000000d02027221 */ /* 0x004fe40000010000 */
[----:B------:R0:W-:Y:S01]  /*20b0*/  STS.128 [R0+0x10], R4 ;  /* 0x0000100400007388 */ /* 0x0001e20000000c00 */
[----:B-1----:R-:W-:Y:S01]  /*20c0*/  FADD.FTZ R8, R8, R15 ;  /* 0x0000000f08087221 */ /* 0x002fe20000010000 */
[----:B------:R-:W-:Y:S01]  /*20d0*/  BAR.SYNC.DEFER_BLOCKING 0x0 ;  /* 0x0000000000007b1d */ /* 0x000fe20000010000 */
[----:B------:R-:W-:Y:S02]  /*20e0*/  FADD.FTZ R25, R2, R25 ;  /* 0x0000001902197221 */ /* 0x000fe40000010000 */
[----:B------:R-:W-:Y:S01]  /*20f0*/  FADD.FTZ R21, R8, R21 ;  /* 0x0000001508157221 */ /* 0x000fe20000010000 */
[----:B0-----:R-:W-:-:S05]  /*2100*/  IMAD R5, R14, UR7, RZ ;  /* 0x000000070e057c24 */ /* 0x001fca000f8e02ff */
        /* <DEDUP_REMOVED lines=29> */
.L_x_848:
[----:B------:R-:W-:Y:S01]  /*22e0*/  HFMA2 R68, -RZ, RZ, 0, 5.9604644775390625e-08 ;  /* 0x00000001ff447431 */ /* 0x000fe200000001ff */
[----:B------:R-:W-:Y:S01]  /*22f0*/  BSSY B2, `(.L_x_854) ;  /* 0x0000006000027945 */ /* 0x000fe20003800000 */
[----:B------:R-:W-:Y:S02]  /*2300*/  MOV R67, 0x1f ;  /* 0x0000001f00437802 */ /* 0x000fe40000000f00 */
[----:B------:R-:W-:-:S07]  /*2310*/  MOV R55, 0xffffffff ;  /* 0xffffffff00377802 */ /* 0x000fce0000000f00 */
[----:B-----5:R-:W-:Y:S05]  /*2320*/  WARPSYNC.COLLECTIVE R55, `(.L_x_855) ;  /* 0x0000000037087348 */ /* 0x020fea0003c00000 */
[----:B------:R0:W1:Y:S02]  /*2330*/  SHFL.BFLY P3, R55, R69, R68, R67 ;  /* 0x0c00004445377389 */ /* 0x0000640000060043 */
[----:B01---5:R-:W-:Y:S05]  /*2340*/  ENDCOLLECTIVE ;  /* 0x000000000000791b */ /* 0x023fea0003800000 */
.L_x_855:
[----:B------:R-:W-:Y:S05]  /*2350*/  BSYNC B2 ;  /* 0x0000000000027941 */ /* 0x000fea0003800000 */
.L_x_854:
        /* <DEDUP_REMOVED lines=8> */
.L_x_856:
        /* <DEDUP_REMOVED lines=8> */
.L_x_857:
[----:B------:R-:W-:Y:S02]  /*2460*/  MOV R69, R53 ;  /* 0x0000003500457202 */ /* 0x000fe40000000f00 */
[----:B------:R-:W-:Y:S02]  /*2470*/  MOV R54, R55 ;  /* 0x0000003700367202 */ /* 0x000fe40000000f00 */
[----:B------:R-:W-:-:S03]  /*2480*/  MOV R55, 0xffffffff ;  /* 0xffffffff00377802 */ /* 0x000fc60000000f00 */
[----:B------:R-:W-:-:S07]  /*2490*/  FADD.FTZ R52, R52, R54 ;  /* 0x0000003634347221 */ /* 0x000fce0000010000 */
[----:B------:R-:W-:Y:S05]  /*24a0*/  WARPSYNC.COLLECTIVE R55, `(.L_x_858) ;  /* 0x0000000037087348 */ /* 0x000fea0003c00000 */
[----:B------:R0:W1:Y:S02]  /*24b0*/  SHFL.BFLY P3, R55, R69, R68, R67 ;  /* 0x0c00004445377389 */ /* 0x0000640000060043 */
[----:B01----:R-:W-:Y:S05]  /*24c0*/  ENDCOLLECTIVE ;  /* 0x000000000000791b */ /* 0x003fea0003800000 */
.L_x_858:
        /* <DEDUP_REMOVED lines=8> */
.L_x_859:
[----:B------:R-:W-:Y:S02]  /*2550*/  MOV R69, R53 ;  /* 0x0000003500457202 */ /* 0x000fe40000000f00 */
[----:B------:R-:W-:Y:S02]  /*2560*/  MOV R54, R55 ;  /* 0x0000003700367202 */ /* 0x000fe40000000f00 */
[----:B------:R-:W-:-:S03]  /*2570*/  MOV R55, 0xffffffff ;  /* 0xffffffff00377802 */ /* 0x000fc60000000f00 */
[----:B------:R-:W-:-:S07]  /*2580*/  FADD.FTZ R52, R52, R54 ;  /* 0x0000003634347221 */ /* 0x000fce0000010000 */
[----:B------:R-:W-:Y:S05]  /*2590*/  WARPSYNC.COLLECTIVE R55, `(.L_x_860) ;  /* 0x0000000037087348 */ /* 0x000fea0003c00000 */
[----:B------:R0:W1:Y:S02]  /*25a0*/  SHFL.BFLY P3, R55, R69, R68, R67 ;  /* 0x0c00004445377389 */ /* 0x0000640000060043 */
[----:B01----:R-:W-:Y:S05]  /*25b0*/  ENDCOLLECTIVE ;  /* 0x000000000000791b */ /* 0x003fea0003800000 */
.L_x_860:
        /* <DEDUP_REMOVED lines=8> */
.L_x_861:
[----:B------:R-:W-:Y:S02]  /*2640*/  MOV R69, R53 ;  /* 0x0000003500457202 */ /* 0x000fe40000000f00 */
[----:B------:R-:W-:Y:S02]  /*2650*/  MOV R54, R55 ;  /* 0x0000003700367202 */ /* 0x000fe40000000f00 */
[----:B------:R-:W-:-:S03]  /*2660*/  MOV R55, 0xffffffff ;  /* 0xffffffff00377802 */ /* 0x000fc60000000f00 */
[----:B------:R-:W-:-:S07]  /*2670*/  FADD.FTZ R52, R52, R54 ;  /* 0x0000003634347221 */ /* 0x000fce0000010000 */
[----:B------:R-:W-:Y:S05]  /*2680*/  WARPSYNC.COLLECTIVE R55, `(.L_x_862) ;  /* 0x0000000037087348 */ /* 0x000fea0003c00000 */
[----:B------:R0:W1:Y:S02]  /*2690*/  SHFL.BFLY P3, R55, R69, R68, R67 ;  /* 0x0c00004445377389 */ /* 0x0000640000060043 */
[----:B01----:R-:W-:Y:S05]  /*26a0*/  ENDCOLLECTIVE ;  /* 0x000000000000791b */ /* 0x003fea0003800000 */
.L_x_862:
        /* <DEDUP_REMOVED lines=8> */
.L_x_863:
[----:B------:R-:W-:Y:S02]  /*2730*/  MOV R69, R53 ;  /* 0x0000003500457202 */ /* 0x000fe40000000f00 */
[----:B------:R-:W-:Y:S02]  /*2740*/  MOV R54, R55 ;  /* 0x0000003700367202 */ /* 0x000fe40000000f00 */
[----:B------:R-:W-:-:S07]  /*2750*/  MOV R55, 0xffffffff ;  /* 0xffffffff00377802 */ /* 0x000fce0000000f00 */
[----:B------:R-:W-:Y:S05]  /*2760*/  WARPSYNC.COLLECTIVE R55, `(.L_x_864) ;  /* 0x0000000037087348 */ /* 0x000fea0003c00000 */
[----:B------:R0:W1:Y:S02]  /*2770*/  SHFL.BFLY P3, R55, R69, R68, R67 ;  /* 0x0c00004445377389 */ /* 0x0000640000060043 */
[----:B01----:R-:W-:Y:S05]  /*2780*/  ENDCOLLECTIVE ;  /* 0x000000000000791b */ /* 0x003fea0003800000 */
.L_x_864:
[----:B------:R-:W-:Y:S05]  /*2790*/  BRA `(.L_x_865) ;  /* 0xffffffe400007947 */ /* 0x000fea000383ffff */
.L_x_866:
        /* <DEDUP_REMOVED lines=14> */
.L_x_6365:


//--------------------- .text._ZN10layer_norm22ln_bwd_finalize_kernelINS_22Kernel_traits_finalizeILj256E6__halfS2_S2_S2_fjLb0ELj1024ELj4ENS_18Kernel_traits_baseILj256ES2_S2_S2_S2_fjLj1024EEEEELb0ELb0EEEvNS_9BwdParamsE --------------------------
	.section	.text._ZN10layer_norm22ln_bwd_finalize_kernelINS_22Kernel_traits_finalizeILj256E6__halfS2_S2_S2_fjLb0ELj1024ELj4ENS_18Kernel_traits_baseILj256ES2_S2_S2_S2_fjLj1024EEEEELb0ELb0EEEvNS_9BwdParamsE,"ax",@progbits
	.align	128
        .global         _ZN10layer_norm22ln_bwd_finalize_kernelINS_22Kernel_traits_finalizeILj256E6__halfS2_S2_S2_fjLb0ELj1024ELj4ENS_18Kernel_traits_baseILj256ES2_S2_S2_S2_fjLj1024EEEEELb0ELb0EEEvNS_9BwdParamsE
        .type           _ZN10layer_norm22ln_bwd_finalize_kernelINS_22Kernel_traits_finalizeILj256E6__halfS2_S2_S2_fjLb0ELj1024ELj4ENS_18Kernel_traits_baseILj256ES2_S2_S2_S2_fjLj1024EEEEELb0ELb0EEEvNS_9BwdParamsE,@function
        .size           _ZN10layer_norm22ln_bwd_finalize_kernelINS_22Kernel_traits_finalizeILj256E6__halfS2_S2_S2_fjLb0ELj1024ELj4ENS_18Kernel_traits_baseILj256ES2_S2_S2_S2_fjLj1024EEEEELb0ELb0EEEvNS_9BwdParamsE,(.L_x_6366 - _ZN10layer_norm22ln_bwd_finalize_kernelINS_22Kernel_traits_finalizeILj256E6__halfS2_S2_S2_fjLb0ELj1024ELj4ENS_18Kernel_traits_baseILj256ES2_S2_S2_S2_fjLj1024EEEEELb0ELb0EEEvNS_9BwdParamsE)
        .other          _ZN10layer_norm22ln_bwd_finalize_kernelINS_22Kernel_traits_finalizeILj256E6__halfS2_S2_S2_fjLb0ELj1024ELj4ENS_18Kernel_traits_baseILj256ES2_S2_S2_S2_fjLj1024EEEEELb0ELb0EEEvNS_9BwdParamsE,@"STO_CUDA_ENTRY STV_DEFAULT"
_ZN10layer_norm22ln_bwd_finalize_kernelINS_22Kernel_traits_finalizeILj256E6__halfS2_S2_S2_fjLb0ELj1024ELj4ENS_18Kernel_traits_baseILj256ES2_S2_S2_S2_fjLj1024EEEEELb0ELb0EEEvNS_9BwdParamsE:
.text._ZN10layer_norm22ln_bwd_finalize_kernelINS_22Kernel_traits_finalizeILj256E6__halfS2_S2_S2_fjLb0ELj1024ELj4ENS_18Kernel_traits_baseILj256ES2_S2_S2_S2_fjLj1024EEEEELb0ELb0EEEvNS_9BwdParamsE:
        /* <DEDUP_REMOVED lines=82> */
.L_x_871:
        /* <DEDUP_REMOVED lines=118> */
.L_x_870:
[----:B------:R-:W-:Y:S05]  /*0c80*/  BSYNC.RECONVERGENT B1 ;  /* 0x0000000000017941 */ /* 0x000fea0003800200 */
.L_x_869:
        /* <DEDUP_REMOVED lines=75> */
.L_x_873:
[----:B------:R-:W-:Y:S05]  /*1140*/  BSYNC.RECONVERGENT B1 ;  /* 0x0000000000017941 */ /* 0x000fea0003800200 */
.L_x_872:
        /* <DEDUP_REMOVED lines=37> */
.L_x_875:
[----:B------:R-:W-:Y:S05]  /*13a0*/  BSYNC.RECONVERGENT B1 ;  /* 0x0000000000017941 */ /* 0x000fea0003800200 */
.L_x_874:
[----:B------:R-:W-:Y:S05]  /*13b0*/  @!P1 BRA `(.L_x_868) ;  /* 0x0000000000409947 */ /* 0x000fea0003800000 */
[----:B------:R-:W0:Y:S01]  /*13c0*/  LDC.64 R10, c[0x0][0x440] ;  /* 0x00011000ff0a7b82 */ /* 0x000e220000000a00 */
[----:B------:R-:W-:Y:S01]  /*13d0*/  IMAD R59, R0, R56, R59 ;  /* 0x00000038003b7224 */ /* 0x000fe200078e023b */
[----:B------:R-:W-:Y:S02]  /*13e0*/  LOP3.LUT R8, R8, 0x1f, RZ, 0xc0, !PT ;  /* 0x0000001f08087812 */ /* 0x000fe400078ec0ff */
[----:B------:R-:W-:Y:S02]  /*13f0*/  IADD3 R9, PT, PT, -R9, RZ, RZ ;  /* 0x000000ff09097210 */ /* 0x000fe40007ffe1ff */
[----:B------:R-:W-:Y:S02]  /*1400*/  IADD3 R59, PT, PT, R8, R59, RZ ;  /* 0x0000003b083b7210 */ /* 0x000fe40007ffe0ff */
[----:B------:R-:W1:Y:S05]  /*1410*/  LDC.64 R12, c[0x0][0x448] ;  /* 0x00011200ff0c7b82 */ /* 0x000e6a0000000a00 */
.L_x_876:
        /* <DEDUP_REMOVED lines=10> */
.L_x_868:
[----:B------:R-:W-:Y:S05]  /*14c0*/  BSYNC.RECONVERGENT B0 ;  /* 0x0000000000007941 */ /* 0x000fea0003800200 */
.L_x_867:
        /* <DEDUP_REMOVED lines=54> */
[----:B-1----:R-:W-:Y:S02]  /*1830*/  F2FP.F16.F32.PACK_AB R7, R7, R6 ;  /* 0x000000060707723e */ /* 0x002fe400000000ff */
[----:B--2---:R-:W-:-:S03]  /*1840*/  F2FP.F16.F32.PACK_AB R9, R9, R8 ;  /* 0x000000080909723e */ /* 0x004fc600000000ff */
[----:B------:R-:W-:Y:S04]  /*1850*/  STG.E desc[UR6][R2.64], R7 ;  /* 0x0000000702007986 */ /* 0x000fe8000c101906 */
[----:B------:R-:W-:Y:S01]  /*1860*/  STG.E desc[UR6][R4.64], R9 ;  /* 0x0000000904007986 */ /* 0x000fe2000c101906 */
[----:B------:R-:W-:Y:S05]  /*1870*/  EXIT ;  /* 0x000000000000794d */ /* 0x000fea0003800000 */
.L_x_877:
        /* <DEDUP_REMOVED lines=16> */
.L_x_6366:


//--------------------- .text._ZN10layer_norm13ln_bwd_kernelINS_13Kernel_traitsI6__halfS2_S2_S2_fjLj256ELj1ELj4ELj1ELj16ENS_18Kernel_traits_baseILj256ES2_S2_S2_S2_fjLj128EEEEELb1ELb0ELb1ELb0EEEvNS_9BwdParamsE --------------------------
	.section	.text._ZN10layer_norm13ln_bwd_kernelINS_13Kernel_traitsI6__halfS2_S2_S2_fjLj256ELj1ELj4ELj1ELj16ENS_18Kernel_traits_baseILj256ES2_S2_S2_S2_fjLj128EEEEELb1ELb0ELb1ELb0EEEvNS_9BwdParamsE,"ax",@progbits
	.align	128
        .global         _ZN10layer_norm13ln_bwd_kernelINS_13Kernel_traitsI6__halfS2_S2_S2_fjLj256ELj1ELj4ELj1ELj16ENS_18Kernel_traits_baseILj256ES2_S2_S2_S2_fjLj128EEEEELb1ELb0ELb1ELb0EEEvNS_9BwdParamsE
        .type           _ZN10layer_norm13ln_bwd_kernelINS_13Kernel_traitsI6__halfS2_S2_S2_fjLj256ELj1ELj4ELj1ELj16ENS_18Kernel_traits_baseILj256ES2_S2_S2_S2_fjLj128EEEEELb1ELb0ELb1ELb0EEEvNS_9BwdParamsE,@function
        .size           _ZN10layer_norm13ln_bwd_kernelINS_13Kernel_traitsI6__halfS2_S2_S2_fjLj256ELj1ELj4ELj1ELj16ENS_18Kernel_traits_baseILj256ES2_S2_S2_S2_fjLj128EEEEELb1ELb0ELb1ELb0EEEvNS_9BwdParamsE,(.L_x_6367 - _ZN10layer_norm13ln_bwd_kernelINS_13Kernel_traitsI6__halfS2_S2_S2_fjLj256ELj1ELj4ELj1ELj16ENS_18Kernel_traits_baseILj256ES2_S2_S2_S2_fjLj128EEEEELb1ELb0ELb1ELb0EEEvNS_9BwdParamsE)
        .other          _ZN10layer_norm13ln_bwd_kernelINS_13Kernel_traitsI6__halfS2_S2_S2_fjLj256ELj1ELj4ELj1ELj16ENS_18Kernel_traits_baseILj256ES2_S2_S2_S2_fjLj128EEEEELb1ELb0ELb1ELb0EEEvNS_9BwdParamsE,@"STO_CUDA_ENTRY STV_DEFAULT"
_ZN10layer_norm13ln_bwd_kernelINS_13Kernel_traitsI6__halfS2_S2_S2_fjLj256ELj1ELj4ELj1ELj16ENS_18Kernel_traits_baseILj256ES2_S2_S2_S2_fjLj128EEEEELb1ELb0ELb1ELb0EEEvNS_9BwdParamsE:
.text._ZN10layer_norm13ln_bwd_kernelINS_13Kernel_traitsI6__halfS2_S2_S2_fjLj256ELj1ELj4ELj1ELj16ENS_18Kernel_traits_baseILj256ES2_S2_S2_S2_fjLj128EEEEELb1ELb0ELb1ELb0EEEvNS_9BwdParamsE:
        /* <DEDUP_REMOVED lines=14> */
[----:B------:R-:W-:Y:S01]  /*00e0*/  IADD3 R77, PT, PT, R4, -UR4, RZ ;  /* 0x80000004044d7c10 */ /* 0x000fe2000fffe0ff */
[----:B------:R-:W0:Y:S03]  /*00f0*/  LDCU.64 UR22, c[0x0][0x478] ;  /* 0x00008f00ff1677ac */ /* 0x000e260008000a00 */
        /* <DEDUP_REMOVED lines=19> */
[----:B------:R-:W-:-:S07]  /*0230*/  HFMA2 R28, -RZ, RZ, 0, 0 ;  /* 0x00000000ff1c7431 */ /* 0x000fce00000001ff */
.L_x_906:
        /* <DEDUP_REMOVED lines=16> */
[----:B-----5:R-:W-:Y:S02]  /*0340*/  ISETP.GE.AND P1, PT, R58, 0x1, PT ;  /* 0x000000013a00780c */ /* 0x020fe40003f26270 */
[----:B------:R-:W-:Y:S02]  /*0350*/  ISETP.GE.U32.AND P3, PT, R77, 0x20, PT ;  /* 0x000000204d00780c */ /* 0x000fe40003f66070 */
[----:B------:R-:W-:-:S09]  /*0360*/  MOV R66, RZ ;  /* 0x000000ff00427202 */ /* 0x000fd20000000f00 */
        /* <DEDUP_REMOVED lines=9> */
[----:B------:R-:W-:Y:S01]  /*0400*/  @P1 MOV R54, R61 ;  /* 0x0000003d00361202 */ /* 0x000fe20000000f00 */
[----:B------:R-:W-:Y:S01]  /*0410*/  HFMA2 R61, -RZ, RZ, 0, 0 ;  /* 0x00000000ff3d7431 */ /* 0x000fe200000001ff */
[----:B------:R-:W-:-:S02]  /*0420*/  @P1 MOV R55, RZ ;  /* 0x000000ff00371202 */ /* 0x000fc40000000f00 */
[----:B------:R-:W-:Y:S01]  /*0430*/  LEA.HI.SX32 R53, R53, R71, 0x1d ;  /* 0x0000004735357211 */ /* 0x000fe200078feaff */
[----:B------:R-:W-:Y:S06]  /*0440*/  @!P3 BRA `(.L_x_882) ;  /* 0x000000080050b947 */ /* 0x000fec0003800000 */
[----:B------:R-:W0:Y:S01]  /*0450*/  LDC.64 R4, c[0x0][0x3a8] ;  /* 0x0000ea00ff047b82 */ /* 0x000e220000000a00 */
[----:B------:R-:W-:Y:S02]  /*0460*/  VIADD R0, R60, 0xffffffff ;  /* 0xffffffff3c007836 */ /* 0x000fe40000000000 */
[----:B------:R-:W-:-:S04]  /*0470*/  IMAD.WIDE R56, R2, 0x4, R56 ;  /* 0x0000000402387825 */ /* 0x000fc800078e0238 */
[----:B------:R-:W-:Y:S01]  /*0480*/  IMAD R0, R0, R67, RZ ;  /* 0x0000004300007224 */ /* 0x000fe200078e02ff */
[----:B------:R-:W1:Y:S01]  /*0490*/  LDC.64 R8, c[0x0][0x428] ;  /* 0x00010a00ff087b82 */ /* 0x000e620000000a00 */
[----:B------:R-:W2:Y:S03]  /*04a0*/  LDG.E R50, desc[UR6][R56.64] ;  /* 0x0000000638327981 */ /* 0x000ea6000c1e1900 */
[----:B------:R-:W-:-:S04]  /*04b0*/  SHF.R.S32.HI R11, RZ, 0x1f, R0 ;  /* 0x0000001fff0b7819 */ /* 0x000fc80000011400 */
[----:B------:R-:W-:Y:S01]  /*04c0*/  LEA.HI R11, R11, R0, RZ, 0x3 ;  /* 0x000000000b0b7211 */ /* 0x000fe200078f18ff */
[----:B------:R-:W3:Y:S03]  /*04d0*/  LDC.U8 R70, c[0x0][0x410] ;  /* 0x00010400ff467b82 */ /* 0x000ee60000000000 */
[----:B------:R-:W-:Y:S01]  /*04e0*/  LEA.HI.SX32 R11, R11, R71, 0x1d ;  /* 0x000000470b0b7211 */ /* 0x000fe200078feaff */
[----:B0-----:R-:W-:-:S06]  /*04f0*/  IMAD.WIDE.U32 R4, R53, 0x10, R4 ;  /* 0x0000001035047825 */ /* 0x001fcc00078e0004 */
[----:B------:R-:W4:Y:S01]  /*0500*/  LDG.E.128 R4, desc[UR6][R4.64] ;  /* 0x0000000604047981 */ /* 0x000f22000c1e1d00 */
[----:B-1----:R-:W-:-:S06]  /*0510*/  IMAD.WIDE.U32 R8, R11, 0x10, R8 ;  /* 0x000000100b087825 */ /* 0x002fcc00078e0008 */
[----:B------:R-:W4:Y:S01]  /*0520*/  LDG.E.128 R8, desc[UR6][R8.64] ;  /* 0x0000000608087981 */ /* 0x000f22000c1e1d00 */
[----:B------:R-:W-:-:S04]  /*0530*/  LEA R68, P0, R54, UR12, 0x3 ;  /* 0x0000000c36447c11 */ /* 0x000fc8000f8018ff */
[----:B------:R-:W-:-:S06]  /*0540*/  LEA.HI.X R69, R54, UR13, R55, 0x3, P0 ;  /* 0x0000000d36457c11 */ /* 0x000fcc00080f1c37 */
[----:B------:R-:W4:Y:S01]  /*0550*/  LDG.E.64 R68, desc[UR6][R68.64] ;  /* 0x0000000644447981 */ /* 0x000f22000c1e1b00 */
[----:B------:R-:W-:-:S04]  /*0560*/  ISETP.NE.U32.AND P0, PT, RZ, UR10, PT ;  /* 0x0000000aff007c0c */ /* 0x000fc8000bf05070 */
[----:B------:R-:W-:-:S13]  /*0570*/  ISETP.NE.AND.EX P0, PT, RZ, UR11, PT, P0 ;  /* 0x0000000bff007c0c */ /* 0x000fda000bf05300 */
[----:B------:R-:W0:Y:S02]  /*0580*/  @P0 LDC.64 R44, c[0x0][0x438] ;  /* 0x00010e00ff2c0b82 */ /* 0x000e240000000a00 */
[----:B0-----:R-:W-:-:S05]  /*0590*/  @P0 IMAD.WIDE.U32 R44, R53, 0x10, R44 ;  /* 0x00000010352c0825 */ /* 0x001fca00078e002c */
[----:B------:R0:W5:Y:S01]  /*05a0*/  @P0 LDG.E.128 R12, desc[UR6][R44.64] ;  /* 0x000000062c0c0981 */ /* 0x000162000c1e1d00 */
[----:B---3--:R-:W-:-:S04]  /*05b0*/  ISETP.NE.AND P0, PT, R70, RZ, PT ;  /* 0x000000ff4600720c */ /* 0x008fc80003f05270 */
[----:B--2---:R-:W-:Y:S01]  /*05c0*/  FSEL R50, R50, RZ, !P0 ;  /* 0x000000ff32327208 */ /* 0x004fe20004000000 */
[--C-:B----4-:R-:W-:Y:S02]  /*05d0*/  HADD2.F32 R51, -RZ, R5.reuse.H0_H0 ;  /* 0x20000005ff337230 */ /* 0x110fe40000004100 */
[--C-:B------:R-:W-:Y:S02]  /*05e0*/  HADD2.F32 R47, -RZ, R4.reuse.H0_H0 ;  /* 0x20000004ff2f7230 */ /* 0x100fe40000004100 */
[----:B------:R-:W-:Y:S02]  /*05f0*/  HADD2.F32 R49, -RZ, R4.H1_H1 ;  /* 0x30000004ff317230 */ /* 0x000fe40000004100 */
[----:B------:R-:W-:Y:S02]  /*0600*/  HADD2.F32 R5, -RZ, R5.H1_H1 ;  /* 0x30000005ff057230 */ /* 0x000fe40000004100 */
[--C-:B------:R-:W-:Y:S02]  /*0610*/  HADD2.F32 R53, -RZ, R6.reuse.H0_H0 ;  /* 0x20000006ff357230 */ /* 0x100fe40000004100 */
[----:B------:R-:W-:-:S02]  /*0620*/  HADD2.F32 R55, -RZ, R6.H1_H1 ;  /* 0x30000006ff377230 */ /* 0x000fc40000004100 */
[--C-:B------:R-:W-:Y:S02]  /*0630*/  HADD2.F32 R57, -RZ, R7.reuse.H0_H0 ;  /* 0x20000007ff397230 */ /* 0x100fe40000004100 */
[----:B------:R-:W-:Y:S02]  /*0640*/  HADD2.F32 R7, -RZ, R7.H1_H1 ;  /* 0x30000007ff077230 */ /* 0x000fe40000004100 */
[C---:B------:R-:W-:Y:S01]  /*0650*/  FADD.FTZ R0, -R50.reuse, R47 ;  /* 0x0000002f32007221 */ /* 0x040fe20000010100 */
[C---:B------:R-:W-:Y:S01]  /*0660*/  FADD.FTZ R4, -R50.reuse, R49 ;  /* 0x0000003132047221 */ /* 0x040fe20000010100 */
[C---:B------:R-:W-:Y:S01]  /*0670*/  FADD.FTZ R72, -R50.reuse, R51 ;  /* 0x0000003332487221 */ /* 0x040fe20000010100 */
[C---:B------:R-:W-:Y:S01]  /*0680*/  FADD.FTZ R70, -R50.reuse, R5 ;  /* 0x0000000532467221 */ /* 0x040fe20000010100 */
[C---:B------:R-:W-:Y:S01]  /*0690*/  FADD.FTZ R46, -R50.reuse, R53 ;  /* 0x00000035322e7221 */ /* 0x040fe20000010100 */
[C---:B0-----:R-:W-:Y:S01]  /*06a0*/  FADD.FTZ R44, -R50.reuse, R55 ;  /* 0x00000037322c7221 */ /* 0x041fe20000010100 */
[C---:B------:R-:W-:Y:S01]  /*06b0*/  FADD.FTZ R48, -R50.reuse, R57 ;  /* 0x0000003932307221 */ /* 0x040fe20000010100 */
[----:B------:R-:W-:Y:S01]  /*06c0*/  FADD.FTZ R50, -R50, R7 ;  /* 0x0000000732327221 */ /* 0x000fe20000010100 */
[----:B------:R-:W-:-:S02]  /*06d0*/  HADD2.F32 R7, -RZ, R8.H0_H0 ;  /* 0x20000008ff077230 */ /* 0x000fc40000004100 */
[--C-:B------:R-:W-:Y:S02]  /*06e0*/  HADD2.F32 R47, -RZ, R10.reuse.H0_H0 ;  /* 0x2000000aff2f7230 */ /* 0x100fe40000004100 */
[----:B------:R-:W-:Y:S02]  /*06f0*/  HADD2.F32 R56, -RZ, R10.H1_H1 ;  /* 0x3000000aff387230 */ /* 0x000fe40000004100 */
[----:B------:R-:W-:Y:S01]  /*0700*/  FMUL.FTZ R4, R3, R4 ;  /* 0x0000000403047220 */ /* 0x000fe20000410000 */
[----:B------:R-:W-:Y:S02]  /*0710*/  HADD2.F32 R8, -RZ, R8.H1_H1 ;  /* 0x30000008ff087230 */ /* 0x000fe40000004100 */
[----:B------:R-:W-:Y:S02]  /*0720*/  HADD2.F32 R45, -RZ, R9.H0_H0 ;  /* 0x20000009ff2d7230 */ /* 0x000fe40000004100 */
[--C-:B------:R-:W-:Y:S02]  /*0730*/  HADD2.F32 R49, -RZ, R11.reuse.H0_H0 ;  /* 0x2000000bff317230 */ /* 0x100fe40000004100 */
[----:B------:R-:W-:-:S02]  /*0740*/  HADD2.F32 R54, -RZ, R11.H1_H1 ;  /* 0x3000000bff367230 */ /* 0x000fc40000004100 */
[--C-:B------:R-:W-:Y:S02]  /*0750*/  HADD2.F32 R6, -RZ, R32.reuse.H1_H1 ;  /* 0x30000020ff067230 */ /* 0x100fe40000004100 */
[----:B------:R-:W-:Y:S02]  /*0760*/  HADD2.F32 R10, -RZ, R33.H0_H0 ;  /* 0x20000021ff0a7230 */ /* 0x000fe40000004100 */
[C---:B------:R-:W-:Y:S01]  /*0770*/  FMUL.FTZ R0, R3.reuse, R0 ;  /* 0x0000000003007220 */ /* 0x040fe20000410000 */
[----:B------:R-:W-:Y:S02]  /*0780*/  HADD2.F32 R66, -RZ, R9.H1_H1 ;  /* 0x30000009ff427230 */ /* 0x000fe40000004100 */
[----:B------:R-:W-:Y:S02]  /*0790*/  HADD2.F32 R5, -RZ, R32.H0_H0 ;  /* 0x20000020ff057230 */ /* 0x000fe40000004100 */
[----:B------:R-:W-:Y:S02]  /*07a0*/  HADD2.F32 R11, -RZ, R33.H1_H1 ;  /* 0x30000021ff0b7230 */ /* 0x000fe40000004100 */
[----:B------:R-:W-:Y:S01]  /*07b0*/  FMUL.FTZ R44, R3, R44 ;  /* 0x0000002c032c7220 */ /* 0x000fe20000410000 */
[----:B------:R-:W-:-:S02]  /*07c0*/  HADD2.F32 R53, -RZ, R34.H1_H1 ;  /* 0x30000022ff357230 */ /* 0x000fc40000004100 */
[-C--:B------:R-:W-:Y:S01]  /*07d0*/  FMUL.FTZ R6, R6, R8.reuse ;  /* 0x0000000806067220 */ /* 0x080fe20000410000 */
[----:B------:R-:W-:Y:S01]  /*07e0*/  FFMA.FTZ R17, R4, R8, R17 ;  /* 0x0000000804117223 */ /* 0x000fe20000010011 */
[----:B------:R-:W-:Y:S01]  /*07f0*/  FADD.FTZ R29, R29, R8 ;  /* 0x000000081d1d7221 */ /* 0x000fe20000010000 */
[----:B------:R-:W-:Y:S01]  /*0800*/  FMUL.FTZ R9, R10, R45 ;  /* 0x0000002d0a097220 */ /* 0x000fe20000410000 */
[-C--:B------:R-:W-:Y:S01]  /*0810*/  FMUL.FTZ R5, R5, R7.reuse ;  /* 0x0000000705057220 */ /* 0x080fe20000410000 */
[----:B------:R-:W-:Y:S01]  /*0820*/  FFMA.FTZ R16, R0, R7, R16 ;  /* 0x0000000700107223 */ /* 0x000fe20000010010 */
[----:B------:R-:W-:Y:S01]  /*0830*/  FADD.FTZ R28, R28, R7 ;  /* 0x000000071c1c7221 */ /* 0x000fe20000010000 */
[----:B------:R-:W-:Y:S01]  /*0840*/  FMUL.FTZ R8, R3, R70 ;  /* 0x0000004603087220 */ /* 0x000fe20000410000 */
[----:B------:R-:W-:Y:S01]  /*0850*/  FMUL.FTZ R10, R11, R66 ;  /* 0x000000420b0a7220 */ /* 0x000fe20000410000 */
[----:B------:R-:W-:Y:S01]  /*0860*/  FMUL.FTZ R7, R3, R72 ;  /* 0x0000004803077220 */ /* 0x000fe20000410000 */
[----:B------:R-:W-:-:S02]  /*0870*/  HADD2.F32 R70, -RZ, R34.H0_H0 ;  /* 0x20000022ff467230 */ /* 0x000fc40000004100 */
[----:B------:R-:W-:Y:S01]  /*0880*/  FMUL.FTZ R11, R3, R46 ;  /* 0x0000002e030b7220 */ /* 0x000fe20000410000 */
[-C--:B------:R-:W-:Y:S01]  /*0890*/  FMUL.FTZ R46, R53, R56.reuse ;  /* 0x00000038352e7220 */ /* 0x080fe20000410000 */
[----:B------:R-:W-:Y:S01]  /*08a0*/  FFMA.FTZ R21, R44, R56, R21 ;  /* 0x000000382c157223 */ /* 0x000fe20000010015 */
[----:B------:R-:W-:Y:S01]  /*08b0*/  FADD.FTZ R25, R25, R56 ;  /* 0x0000003819197221 */ /* 0x000fe20000010000 */
[----:B------:R-:W-:Y:S02]  /*08c0*/  HADD2.F32 R56, -RZ, R35.H0_H0 ;  /* 0x20000023ff387230 */ /* 0x000fe40000004100 */
[----:B------:R-:W-:Y:S01]  /*08d0*/  FFMA.FTZ R18, R7, R45, R18 ;  /* 0x0000002d07127223 */ /* 0x000fe20000010012 */
[----:B------:R-:W-:Y:S01]  /*08e0*/  FADD.FTZ R30, R30, R45 ;  /* 0x0000002d1e1e7221 */ /* 0x000fe20000010000 */
[----:B------:R-:W-:Y:S01]  /*08f0*/  FADD.FTZ R53, RZ, R5 ;  /* 0x00000005ff357221 */ /* 0x000fe20000010000 */
[----:B------:R-:W-:Y:S01]  /*0900*/  FFMA.FTZ R55, R0, R5, RZ ;  /* 0x0000000500377223 */ /* 0x000fe200000100ff */
[-C--:B------:R-:W-:Y:S01]  /*0910*/  FMUL.FTZ R45, R70, R47.reuse ;  /* 0x0000002f462d7220 */ /* 0x080fe20000410000 */
[----:B------:R-:W-:Y:S01]  /*0920*/  FFMA.FTZ R20, R11, R47, R20 ;  /* 0x0000002f0b147223 */ /* 0x000fe20000010014 */
[----:B------:R-:W-:Y:S01]  /*0930*/  FADD.FTZ R24, R24, R47 ;  /* 0x0000002f18187221 */ /* 0x000fe20000010000 */
[----:B------:R-:W-:Y:S01]  /*0940*/  FMUL.FTZ R47, R3, R48 ;  /* 0x00000030032f7220 */ /* 0x000fe20000410000 */
[----:B------:R-:W-:Y:S01]  /*0950*/  FFMA.FTZ R19, R8, R66, R19 ;  /* 0x0000004208137223 */ /* 0x000fe20000010013 */
[----:B------:R-:W-:Y:S01]  /*0960*/  FADD.FTZ R31, R31, R66 ;  /* 0x000000421f1f7221 */ /* 0x000fe20000010000 */
[----:B------:R-:W-:Y:S01]  /*0970*/  FMUL.FTZ R48, R56, R49 ;  /* 0x0000003138307220 */ /* 0x000fe20000410000 */
[----:B------:R-:W-:Y:S01]  /*0980*/  FADD.FTZ R56, R53, R6 ;  /* 0x0000000635387221 */ /* 0x000fe20000010000 */
[----:B------:R-:W-:-:S03]  /*0990*/  FFMA.FTZ R66, R4, R6, R55 ;  /* 0x0000000604427223 */ /* 0x000fc60000010037 */
[----:B------:R-:W-:Y:S01]  /*09a0*/  FADD.FTZ R53, R56, R9 ;  /* 0x0000000938357221 */ /* 0x000fe20000010000 */
[----:B------:R-:W-:Y:S01]  /*09b0*/  FFMA.FTZ R55, R7, R9, R66 ;  /* 0x0000000907377223 */ /* 0x000fe20000010042 */
[----:B------:R-:W-:Y:S02]  /*09c0*/  HADD2.F32 R57, -RZ, R35.H1_H1 ;  /* 0x30000023ff397230 */ /* 0x000fe40000004100 */
[----:B------:R-:W-:Y:S01]  /*09d0*/  FADD.FTZ R56, R53, R10 ;  /* 0x0000000a35387221 */ /* 0x000fe20000010000 */
[----:B------:R-:W-:Y:S01]  /*09e0*/  FFMA.FTZ R66, R8, R10, R55 ;  /* 0x0000000a08427223 */ /* 0x000fe20000010037 */
[----:B------:R-:W-:Y:S01]  /*09f0*/  FFMA.FTZ R22, R47, R49, R22 ;  /* 0x000000312f167223 */ /* 0x000fe20000010016 */
[----:B------:R-:W-:Y:S01]  /*0a00*/  FADD.FTZ R26, R26, R49 ;  /* 0x000000311a1a7221 */ /* 0x000fe20000010000 */
[----:B------:R-:W-:Y:S01]  /*0a10*/  FMUL.FTZ R49, R3, R50 ;  /* 0x0000003203317220 */ /* 0x000fe20000410000 */
[----:B------:R-:W-:Y:S01]  /*0a20*/  FADD.FTZ R53, R56, R45 ;  /* 0x0000002d38357221 */ /* 0x000fe20000010000 */
[----:B------:R-:W-:Y:S01]  /*0a30*/  FFMA.FTZ R55, R11, R45, R66 ;  /* 0x0000002d0b377223 */ /* 0x000fe20000010042 */
[-C--:B------:R-:W-:Y:S01]  /*0a40*/  FMUL.FTZ R50, R57, R54.reuse ;  /* 0x0000003639327220 */ /* 0x080fe20000410000 */
[----:B------:R-:W-:Y:S01]  /*0a50*/  FFMA.FTZ R23, R49, R54, R23 ;  /* 0x0000003631177223 */ /* 0x000fe20000010017 */
[----:B------:R-:W-:Y:S01]  /*0a60*/  FADD.FTZ R27, R27, R54 ;  /* 0x000000361b1b7221 */ /* 0x000fe20000010000 */
[----:B------:R-:W-:Y:S01]  /*0a70*/  FADD.FTZ R53, R53, R46 ;  /* 0x0000002e35357221 */ /* 0x000fe20000010000 */
[----:B------:R-:W-:-:S03]  /*0a80*/  FFMA.FTZ R54, R44, R46, R55 ;  /* 0x0000002e2c367223 */ /* 0x000fc60000010037 */
[----:B------:R-:W-:Y:S01]  /*0a90*/  FADD.FTZ R53, R53, R48 ;  /* 0x0000003035357221 */ /* 0x000fe20000010000 */
[----:B------:R-:W-:Y:S01]  /*0aa0*/  FFMA.FTZ R54, R47, R48, R54 ;  /* 0x000000302f367223 */ /* 0x000fe20000010036 */
[C-C-:B------:R-:W-:Y:S02]  /*0ab0*/  SHF.R.U64 R65, R68.reuse, 0x8, R69.reuse ;  /* 0x0000000844417819 */ /* 0x140fe40000001245 */
[C-C-:B------:R-:W-:Y:S01]  /*0ac0*/  SHF.R.U64 R64, R68.reuse, 0x10, R69.reuse ;  /* 0x0000001044407819 */ /* 0x140fe20000001245 */
[----:B------:R-:W-:Y:S01]  /*0ad0*/  FADD.FTZ R61, R53, R50 ;  /* 0x00000032353d7221 */ /* 0x000fe20000010000 */
[--C-:B------:R-:W-:Y:S01]  /*0ae0*/  SHF.R.U64 R63, R68, 0x18, R69.reuse ;  /* 0x00000018443f7819 */ /* 0x100fe20000001245 */
[----:B------:R-:W-:Y:S01]  /*0af0*/  FFMA.FTZ R66, R49, R50, R54 ;  /* 0x0000003231427223 */ /* 0x000fe20000010036 */
[--C-:B------:R-:W-:Y:S02]  /*0b00*/  SHF.R.U32.HI R59, RZ, 0x8, R69.reuse ;  /* 0x00000008ff3b7819 */ /* 0x100fe40000011645 */
[----:B------:R-:W-:-:S02]  /*0b10*/  SHF.R.U32.HI R51, RZ, 0x10, R69 ;  /* 0x00000010ff337819 */ /* 0x000fc40000011645 */
[----:B------:R-:W-:Y:S02]  /*0b20*/  SHF.R.U32.HI R52, RZ, 0x18, R69 ;  /* 0x00000018ff347819 */ /* 0x000fe40000011645 */
[----:B------:R-:W-:Y:S01]  /*0b30*/  PRMT R62, R69, 0x7610, R62 ;  /* 0x00007610453e7816 */ /* 0x000fe2000000003e */
[----:B------:R-:W-:Y:S06]  /*0b40*/  BRA `(.L_x_882) ;  /* 0x0000000000907947 */ /* 0x000fec0003800000 */
.L_x_881:
[----:B-----5:R-:W-:Y:S01]  /*0b50*/  ISETP.GE.AND P1, PT, R58, 0x1, PT ;  /* 0x000000013a00780c */ /* 0x020fe20003f26270 */
[----:B------:R-:W-:Y:S01]  /*0b60*/  HFMA2 R61, -RZ, RZ, 0, 0 ;  /* 0x00000000ff3d7431 */ /* 0x000fe200000001ff */
        /* <DEDUP_REMOVED lines=9> */
[----:B------:R-:W-:-:S04]  /*0c00*/  @P1 LEA.HI.SX32 R53, R53, R71, 0x1d ;  /* 0x0000004735351211 */ /* 0x000fc800078feaff */
[----:B------:R-:W-:Y:S01]  /*0c10*/  @P1 MOV R54, R53 ;  /* 0x0000003500361202 */ /* 0x000fe20000000f00 */
        /* <DEDUP_REMOVED lines=12> */
[----:B-1----:R-:W-:Y:S01]  /*0ce0*/  @P0 IMAD.WIDE.U32 R52, R51, 0x10, R52 ;  /* 0x0000001033340825 */ /* 0x002fe200078e0034 */
[----:B------:R-:W-:-:S04]  /*0cf0*/  MOV R66, RZ ;  /* 0x000000ff00427202 */ /* 0x000fc80000000f00 */
[----:B------:R0:W5:Y:S01]  /*0d00*/  @P0 LDG.E.128 R12, desc[UR6][R52.64] ;  /* 0x00000006340c0981 */ /* 0x000162000c1e1d00 */
[--C-:B--2---:R-:W-:Y:S02]  /*0d10*/  SHF.R.U32.HI R54, RZ, 0x18, R69.reuse ;  /* 0x00000018ff367819 */ /* 0x104fe40000011645 */
[C-C-:B------:R-:W-:Y:S02]  /*0d20*/  SHF.R.U64 R65, R68.reuse, 0x8, R69.reuse ;  /* 0x0000000844417819 */ /* 0x140fe40000001245 */
[C-C-:B------:R-:W-:Y:S02]  /*0d30*/  SHF.R.U64 R64, R68.reuse, 0x10, R69.reuse ;  /* 0x0000001044407819 */ /* 0x140fe40000001245 */
[--C-:B------:R-:W-:Y:S02]  /*0d40*/  SHF.R.U64 R63, R68, 0x18, R69.reuse ;  /* 0x00000018443f7819 */ /* 0x100fe40000001245 */
[--C-:B------:R-:W-:Y:S02]  /*0d50*/  SHF.R.U32.HI R59, RZ, 0x8, R69.reuse ;  /* 0x00000008ff3b7819 */ /* 0x100fe40000011645 */
[----:B------:R-:W-:-:S02]  /*0d60*/  SHF.R.U32.HI R51, RZ, 0x10, R69 ;  /* 0x00000010ff337819 */ /* 0x000fc40000011645 */
[----:B------:R-:W-:Y:S02]  /*0d70*/  PRMT R62, R69, 0x7610, R62 ;  /* 0x00007610453e7816 */ /* 0x000fe4000000003e */
[----:B0-----:R-:W-:-:S07]  /*0d80*/  PRMT R52, R54, 0x7610, R52 ;  /* 0x0000761036347816 */ /* 0x001fce0000000034 */
.L_x_882:
[----:B------:R-:W-:Y:S05]  /*0d90*/  BSYNC.RECONVERGENT B1 ;  /* 0x0000000000017941 */ /* 0x000fea0003800200 */
.L_x_880:
        /* <DEDUP_REMOVED lines=20> */
.L_x_918:
[----:B------:R-:W-:Y:S05]  /*0ee0*/  @!P3 BRA.U `(.L_x_884) ;  /* 0x0000001900e4b947 */ /* 0x000fea0003800000 */
[----:B------:R-:W3:Y:S01]  /*0ef0*/  @P1 LDC R55, c[0x0][0x388] ;  /* 0x0000e200ff371b82 */ /* 0x000ee20000000800 */
[----:B------:R-:W4:Y:S01]  /*0f00*/  S2R R57, SR_TID.X ;  /* 0x0000000000397919 */ /* 0x000f220000002100 */
[----:B------:R-:W-:Y:S01]  /*0f10*/  @P1 VIADD R58, R58, 0xffffffff ;  /* 0xffffffff3a3a1836 */ /* 0x000fe20000000000 */
[----:B------:R-:W-:Y:S03]  /*0f20*/  BSSY.RECONVERGENT B2, `(.L_x_884) ;  /* 0x00001b5000027945 */ /* 0x000fe60003800200 */
[----:B---3--:R-:W-:Y:S02]  /*0f30*/  @P1 IMAD R55, R58, R55, RZ ;  /* 0x000000373a371224 */ /* 0x008fe400078e02ff */
[----:B-1----:R-:W-:Y:S01]  /*0f40*/  FADD.FTZ R58, R53, R66 ;  /* 0x00000042353a7221 */ /* 0x002fe20000010000 */
[----:B0-2---:R-:W-:Y:S02]  /*0f50*/  FADD.FTZ R53, R56, R67 ;  /* 0x0000004338357221 */ /* 0x005fe40000010000 */
[----:B------:R-:W-:-:S02]  /*0f60*/  @P1 SHF.R.S32.HI R54, RZ, 0x1f, R55 ;  /* 0x0000001fff361819 */ /* 0x000fc40000011437 */
[----:B----4-:R-:W-:Y:S02]  /*0f70*/  LOP3.LUT R57, R57, 0x1f, RZ, 0xc0, !PT ;  /* 0x0000001f39397812 */ /* 0x010fe400078ec0ff */
[----:B------:R-:W-:-:S04]  /*0f80*/  @P1 LEA.HI R54, R54, R55, RZ, 0x3 ;  /* 0x0000003736361211 */ /* 0x000fc800078f18ff */
[----:B------:R-:W-:Y:S02]  /*0f90*/  @P1 LEA.HI.SX32 R57, R54, R57, 0x1d ;  /* 0x0000003936391211 */ /* 0x000fe400078feaff */
[----:B------:R-:W-:Y:S02]  /*0fa0*/  CS2R R54, SRZ ;  /* 0x0000000000367805 */ /* 0x000fe4000001ff00 */
[----:B------:R-:W-:Y:S02]  /*0fb0*/  @P1 MOV R55, RZ ;  /* 0x000000ff00371202 */ /* 0x000fe40000000f00 */
[----:B------:R-:W-:Y:S01]  /*0fc0*/  @P1 MOV R54, R57 ;  /* 0x0000003900361202 */ /* 0x000fe20000000f00 */
[----:B------:R-:W-:Y:S06]  /*0fd0*/  @!P3 BRA `(.L_x_885) ;  /* 0x0000001800a4b947 */ /* 0x000fec0003800000 */
[----:B------:R-:W0:Y:S01]  /*0fe0*/  LDC.U8 R61, c[0x0][0x410] ;  /* 0x00010400ff3d7b82 */ /* 0x000e220000000000 */
[----:B------:R-:W-:Y:S01]  /*0ff0*/  UISETP.NE.U32.AND UP0, UPT, UR10, URZ, UPT ;  /* 0x000000ff0a00728c */ /* 0x000fe2000bf05070 */
[----:B------:R-:W-:Y:S01]  /*1000*/  FMUL.FTZ R58, R58, UR9 ;  /* 0x000000093a3a7c20 */ /* 0x000fe20008410000 */
[----:B------:R-:W-:Y:S01]  /*1010*/  BSSY.RECONVERGENT B1, `(.L_x_886) ;  /* 0x0000194000017945 */ /* 0x000fe20003800200 */
[----:B------:R-:W-:Y:S01]  /*1020*/  FMUL.FTZ R53, R53, UR9 ;  /* 0x0000000935357c20 */ /* 0x000fe20008410000 */
[----:B------:R-:W-:Y:S01]  /*1030*/  UISETP.NE.AND.EX UP0, UPT, UR11, URZ, UPT, UP0 ;  /* 0x000000ff0b00728c */ /* 0x000fe2000bf05300 */
[----:B0-----:R-:W-:-:S04]  /*1040*/  ISETP.NE.AND P0, PT, R61, RZ, PT ;  /* 0x000000ff3d00720c */ /* 0x001fc80003f05270 */
[----:B------:R-:W-:-:S04]  /*1050*/  FSEL R58, R58, RZ, !P0 ;  /* 0x000000ff3a3a7208 */ /* 0x000fc80004000000 */
[----:B------:R-:W-:Y:S05]  /*1060*/  BRA.U UP0, `(.L_x_887) ;  /* 0x0000000d00487547 */ /* 0x000fea000b800000 */
        /* <DEDUP_REMOVED lines=16> */
[----:B------:R-:W-:-:S04]  /*1170*/  F2FP.F16.F32.PACK_AB R56, RZ, R56 ;  /* 0x00000038ff38723e */ /* 0x000fc800000000ff */
[----:B------:R-:W-:-:S07]  /*1180*/  PRMT R36, R56, 0x7610, R36 ;  /* 0x0000761038247816 */ /* 0x000fce0000000024 */
.L_x_890:
[----:B------:R-:W-:Y:S05]  /*1190*/  BSYNC.RECONVERGENT B3 ;  /* 0x0000000000037941 */ /* 0x000fea0003800200 */
.L_x_889:
        /* <DEDUP_REMOVED lines=13> */
.L_x_892:
[----:B------:R-:W-:Y:S05]  /*1270*/  BSYNC.RECONVERGENT B3 ;  /* 0x0000000000037941 */ /* 0x000fea0003800200 */
.L_x_891:
        /* <DEDUP_REMOVED lines=13> */
.L_x_894:
[----:B------:R-:W-:Y:S05]  /*1350*/  BSYNC.RECONVERGENT B3 ;  /* 0x0000000000037941 */ /* 0x000fea0003800200 */
.L_x_893:
        /* <DEDUP_REMOVED lines=13> */
.L_x_896:
[----:B------:R-:W-:Y:S05]  /*1430*/  BSYNC.RECONVERGENT B3 ;  /* 0x0000000000037941 */ /* 0x000fea0003800200 */
.L_x_895:
        /* <DEDUP_REMOVED lines=13> */
.L_x_898:
[----:B------:R-:W-:Y:S05]  /*1510*/  BSYNC.RECONVERGENT B3 ;  /* 0x0000000000037941 */ /* 0x000fea0003800200 */
.L_x_897:
        /* <DEDUP_REMOVED lines=13> */
.L_x_900:
[----:B------:R-:W-:Y:S05]  /*15f0*/  BSYNC.RECONVERGENT B3 ;  /* 0x0000000000037941 */ /* 0x000fea0003800200 */
.L_x_899:
        /* <DEDUP_REMOVED lines=13> */
.L_x_902:
[----:B------:R-:W-:Y:S05]  /*16d0*/  BSYNC.RECONVERGENT B3 ;  /* 0x0000000000037941 */ /* 0x000fea0003800200 */
.L_x_901:
        /* <DEDUP_REMOVED lines=11> */
[----:B------:R-:W-:Y:S01]  /*1790*/  PRMT R39, R39, 0x5410, R3 ;  /* 0x0000541027277816 */ /* 0x000fe20000000003 */
[----:B------:R-:W-:Y:S06]  /*17a0*/  BRA `(.L_x_903) ;  /* 0x0000001000687947 */ /* 0x000fec0003800000 */
.L_x_888:
[----:B------:R-:W0:Y:S01]  /*17b0*/  @P1 LDC.64 R40, c[0x0][0x408] ;  /* 0x00010200ff281b82 */ /* 0x000e220000000a00 */
[-CC-:B------:R-:W-:Y:S01]  /*17c0*/  FFMA.FTZ R56, R0, R53.reuse, R58.reuse ;  /* 0x0000003500387223 */ /* 0x180fe2000001003a */
[-CC-:B------:R-:W-:Y:S01]  /*17d0*/  FFMA.FTZ R57, R4, R53.reuse, R58.reuse ;  /* 0x0000003504397223 */ /* 0x180fe2000001003a */
[----:B------:R-:W-:Y:S01]  /*17e0*/  ISETP.GT.AND P0, PT, R60, RZ, PT ;  /* 0x000000ff3c00720c */ /* 0x000fe20003f04270 */
[-C--:B------:R-:W-:Y:S01]  /*17f0*/  FFMA.FTZ R73, R44, R53.reuse, R58 ;  /* 0x000000352c497223 */ /* 0x080fe2000001003a */
        /* <DEDUP_REMOVED lines=12> */
[----:B------:R-:W-:Y:S01]  /*18c0*/  FFMA.FTZ R60, R7, R53, R58 ;  /* 0x00000035073c7223 */ /* 0x000fe2000001003a */
[----:B------:R-:W-:Y:S01]  /*18d0*/  @P1 LOP3.LUT P3, RZ, R65, 0xff, RZ, 0xc0, !PT ;  /* 0x000000ff41ff1812 */ /* 0x000fe2000786c0ff */
[----:B------:R-:W-:Y:S01]  /*18e0*/  FADD.FTZ R72, R46, -R73 ;  /* 0x800000492e487221 */ /* 0x000fe20000010000 */
[----:B------:R-:W-:Y:S01]  /*18f0*/  FSEL R57, R57, RZ, P0 ;  /* 0x000000ff39397208 */ /* 0x000fe20000000000 */
[----:B------:R-:W-:Y:S01]  /*1900*/  FADD.FTZ R60, R9, -R60 ;  /* 0x8000003c093c7221 */ /* 0x000fe20000010000 */
[----:B------:R-:W-:Y:S01]  /*1910*/  FADD.FTZ R74, R48, -R74 ;  /* 0x8000004a304a7221 */ /* 0x000fe20000010000 */
[----:B------:R-:W-:Y:S01]  /*1920*/  FMUL.FTZ R72, R3, R72 ;  /* 0x0000004803487220 */ /* 0x000fe20000410000 */
[----:B0-----:R-:W-:Y:S01]  /*1930*/  @P1 FMUL.FTZ R41, R75, R41 ;  /* 0x000000294b291220 */ /* 0x001fe20000410000 */
[C---:B------:R-:W-:Y:S01]  /*1940*/  FMUL.FTZ R60, R3.reuse, R60 ;  /* 0x0000003c033c7220 */ /* 0x040fe20000410000 */
[----:B------:R-:W-:-:S02]  /*1950*/  FMUL.FTZ R74, R3, R74 ;  /* 0x0000004a034a7220 */ /* 0x000fc40000410000 */
[----:B------:R-:W-:Y:S01]  /*1960*/  @P1 FMUL.FTZ R61, R41, R40 ;  /* 0x00000028293d1220 */ /* 0x000fe20000410000 */
[----:B------:R-:W-:Y:S01]  /*1970*/  FSEL R72, R72, RZ, P0 ;  /* 0x000000ff48487208 */ /* 0x000fe20000000000 */
[----:B------:R-:W0:Y:S01]  /*1980*/  @P1 LDC.64 R40, c[0x0][0x408] ;  /* 0x00010200ff281b82 */ /* 0x000e220000000a00 */
[----:B------:R-:W-:Y:S01]  /*1990*/  FSEL R60, R60, RZ, P0 ;  /* 0x000000ff3c3c7208 */ /* 0x000fe20000000000 */
[----:B-1----:R-:W-:Y:S01]  /*19a0*/  @P1 FMUL.FTZ R43, R56, R43 ;  /* 0x0000002b382b1220 */ /* 0x002fe20000410000 */
[----:B------:R-:W-:Y:S02]  /*19b0*/  @P1 FSEL R61, R61, RZ, P2 ;  /* 0x000000ff3d3d1208 */ /* 0x000fe40001000000 */
[----:B------:R-:W-:Y:S01]  /*19c0*/  FSEL R74, R74, RZ, P0 ;  /* 0x000000ff4a4a7208 */ /* 0x000fe20000000000 */
[----:B------:R-:W-:Y:S01]  /*19d0*/  @P1 FMUL.FTZ R66, R43, R42 ;  /* 0x0000002a2b421220 */ /* 0x000fe20000410000 */
[----:B------:R-:W-:Y:S01]  /*19e0*/  @P1 LOP3.LUT P2, RZ, R64, 0xff, RZ, 0xc0, !PT ;  /* 0x000000ff40ff1812 */ /* 0x000fe2000784c0ff */
[----:B------:R-:W1:Y:S01]  /*19f0*/  @P1 LDC.64 R42, c[0x0][0x408] ;  /* 0x00010200ff2a1b82 */ /* 0x000e620000000a00 */
[----:B0-----:R-:W-:Y:S01]  /*1a00*/  @P1 FMUL.FTZ R41, R60, R41 ;  /* 0x000000293c291220 */ /* 0x001fe20000410000 */
[----:B-1----:R-:W-:-:S03]  /*1a10*/  @P1 FMUL.FTZ R67, R57, R43 ;  /* 0x0000002b39431220 */ /* 0x002fc60000410000 */
[----:B------:R-:W-:-:S03]  /*1a20*/  @P1 FMUL.FTZ R43, R41, R40 ;  /* 0x00000028292b1220 */ /* 0x000fc60000410000 */
[----:B------:R-:W0:Y:S01]  /*1a30*/  @P1 LDC.64 R40, c[0x0][0x408] ;  /* 0x00010200ff281b82 */ /* 0x000e220000000a00 */
[----:B------:R-:W-:Y:S01]  /*1a40*/  @P1 FMUL.FTZ R67, R67, R42 ;  /* 0x0000002a43431220 */ /* 0x000fe20000410000 */
[-CC-:B------:R-:W-:Y:S01]  /*1a50*/  FFMA.FTZ R42, R11, R53.reuse, R58.reuse ;  /* 0x000000350b2a7223 */ /* 0x180fe2000001003a */
[----:B------:R-:W-:Y:S01]  /*1a60*/  @P1 FSEL R43, R43, RZ, P2 ;  /* 0x000000ff2b2b1208 */ /* 0x000fe20001000000 */
[----:B------:R-:W-:Y:S01]  /*1a70*/  FFMA.FTZ R53, R49, R53, R58 ;  /* 0x0000003531357223 */ /* 0x000fe2000001003a */
[----:B------:R-:W-:Y:S01]  /*1a80*/  @P1 LOP3.LUT P2, RZ, R62, 0xff, RZ, 0xc0, !PT ;  /* 0x000000ff3eff1812 */ /* 0x000fe2000784c0ff */
[----:B------:R-:W-:Y:S01]  /*1a90*/  FADD.FTZ R42, R45, -R42 ;  /* 0x8000002a2d2a7221 */ /* 0x000fe20000010000 */
[----:B------:R-:W-:-:S03]  /*1aa0*/  @P1 F2FP.F16.F32.PACK_AB R43, RZ, R43 ;  /* 0x0000002bff2b123e */ /* 0x000fc600000000ff */
[----:B------:R-:W-:Y:S01]  /*1ab0*/  FMUL.FTZ R42, R3, R42 ;  /* 0x0000002a032a7220 */ /* 0x000fe20000410000 */
[----:B------:R-:W-:-:S04]  /*1ac0*/  @P1 PRMT R37, R43, 0x7610, R37 ;  /* 0x000076102b251816 */ /* 0x000fc80000000025 */
[----:B------:R-:W-:-:S05]  /*1ad0*/  FSEL R42, R42, RZ, P0 ;  /* 0x000000ff2a2a7208 */ /* 0x000fca0000000000 */
[----:B0-----:R-:W-:Y:S01]  /*1ae0*/  @P1 FMUL.FTZ R41, R42, R41 ;  /* 0x000000292a291220 */ /* 0x001fe20000410000 */
[----:B------:R-:W-:-:S03]  /*1af0*/  F2FP.F16.F32.PACK_AB R42, R72, R42 ;  /* 0x0000002a482a723e */ /* 0x000fc600000000ff */
[----:B------:R-:W-:Y:S01]  /*1b00*/  @P1 FMUL.FTZ R71, R41, R40 ;  /* 0x0000002829471220 */ /* 0x000fe20000410000 */
[----:B------:R-:W-:Y:S02]  /*1b10*/  @P1 FSEL R40, R66, RZ, P3 ;  /* 0x000000ff42281208 */ /* 0x000fe40001800000 */
[----:B------:R-:W-:Y:S02]  /*1b20*/  @P1 F2FP.F16.F32.PACK_AB R66, RZ, R61 ;  /* 0x0000003dff42123e */ /* 0x000fe400000000ff */
[----:B------:R-:W-:Y:S02]  /*1b30*/  @P1 F2FP.F16.F32.PACK_AB R61, RZ, R40 ;  /* 0x00000028ff3d123e */ /* 0x000fe400000000ff */
[----:B------:R-:W0:Y:S01]  /*1b40*/  @P1 LDC.64 R40, c[0x0][0x408] ;  /* 0x00010200ff281b82 */ /* 0x000e220000000a00 */
[----:B------:R-:W-:Y:S02]  /*1b50*/  @P1 LOP3.LUT P3, RZ, R63, 0xff, RZ, 0xc0, !PT ;  /* 0x000000ff3fff1812 */ /* 0x000fe4000786c0ff */
[----:B------:R-:W-:-:S02]  /*1b60*/  @P1 FSEL R71, R71, RZ, P2 ;  /* 0x000000ff47471208 */ /* 0x000fc40001000000 */
[----:B------:R-:W-:Y:S02]  /*1b70*/  @P1 FSEL R67, R67, RZ, P3 ;  /* 0x000000ff43431208 */ /* 0x000fe40001800000 */
[----:B------:R-:W-:Y:S02]  /*1b80*/  @P1 LOP3.LUT P2, RZ, R59, 0xff, RZ, 0xc0, !PT ;  /* 0x000000ff3bff1812 */ /* 0x000fe4000784c0ff */
[----:B------:R-:W-:Y:S02]  /*1b90*/  @P1 LOP3.LUT P3, RZ, R51, 0xff, RZ, 0xc0, !PT ;  /* 0x000000ff33ff1812 */ /* 0x000fe4000786c0ff */
[----:B------:R-:W-:Y:S02]  /*1ba0*/  @P1 F2FP.F16.F32.PACK_AB R71, RZ, R71 ;  /* 0x00000047ff47123e */ /* 0x000fe400000000ff */
[----:B------:R-:W-:Y:S02]  /*1bb0*/  @P1 F2FP.F16.F32.PACK_AB R67, RZ, R67 ;  /* 0x00000043ff43123e */ /* 0x000fe400000000ff */
        /* <DEDUP_REMOVED lines=8> */
[----:B------:R-:W-:-:S04]  /*1c40*/  @P1 F2FP.F16.F32.PACK_AB R73, RZ, R73 ;  /* 0x00000049ff49123e */ /* 0x000fc800000000ff */
[----:B------:R-:W-:Y:S01]  /*1c50*/  @P1 PRMT R38, R38, 0x5410, R73 ;  /* 0x0000541026261816 */ /* 0x000fe20000000049 */
[----:B0-----:R-:W-:-:S04]  /*1c60*/  @P1 FMUL.FTZ R41, R74, R41 ;  /* 0x000000294a291220 */ /* 0x001fc80000410000 */
[----:B------:R-:W-:Y:S01]  /*1c70*/  @P1 FMUL.FTZ R76, R41, R40 ;  /* 0x00000028294c1220 */ /* 0x000fe20000410000 */
[----:B------:R-:W-:Y:S01]  /*1c80*/  FADD.FTZ R40, R50, -R53 ;  /* 0x8000003532287221 */ /* 0x000fe20000010000 */
[----:B------:R-:W-:-:S03]  /*1c90*/  F2FP.F16.F32.PACK_AB R41, R57, R60 ;  /* 0x0000003c3929723e */ /* 0x000fc600000000ff */
[----:B------:R-:W-:Y:S01]  /*1ca0*/  FMUL.FTZ R3, R3, R40 ;  /* 0x0000002803037220 */ /* 0x000fe20000410000 */
[----:B------:R-:W-:Y:S02]  /*1cb0*/  @P1 FSEL R76, R76, RZ, P3 ;  /* 0x000000ff4c4c1208 */ /* 0x000fe40001800000 */
[----:B------:R-:W-:Y:S02]  /*1cc0*/  F2FP.F16.F32.PACK_AB R40, R56, R75 ;  /* 0x0000004b3828723e */ /* 0x000fe400000000ff */
[----:B------:R-:W-:Y:S02]  /*1cd0*/  @P1 F2FP.F16.F32.PACK_AB R76, RZ, R76 ;  /* 0x0000004cff4c123e */ /* 0x000fe400000000ff */
[----:B------:R-:W-:Y:S02]  /*1ce0*/  FSEL R3, R3, RZ, P0 ;  /* 0x000000ff03037208 */ /* 0x000fe40000000000 */
[----:B------:R-:W-:Y:S02]  /*1cf0*/  @P1 PRMT R39, R76, 0x7610, R39 ;  /* 0x000076104c271816 */ /* 0x000fe40000000027 */
[----:B------:R-:W-:Y:S01]  /*1d00*/  F2FP.F16.F32.PACK_AB R43, R3, R74 ;  /* 0x0000004a032b723e */ /* 0x000fe200000000ff */
[----:B------:R-:W-:Y:S06]  /*1d10*/  @!P1 BRA `(.L_x_903) ;  /* 0x0000000c000c9947 */ /* 0x000fec0003800000 */
[----:B------:R-:W-:Y:S01]  /*1d20*/  FMUL.FTZ R3, R3, UR15 ;  /* 0x0000000f03037c20 */ /* 0x000fe20008410000 */
[----:B------:R-:W-:-:S03]  /*1d30*/  LOP3.LUT P0, RZ, R52, 0xff, RZ, 0xc0, !PT ;  /* 0x000000ff34ff7812 */ /* 0x000fc6000780c0ff */
[----:B------:R-:W-:-:S05]  /*1d40*/  FMUL.FTZ R3, R3, UR14 ;  /* 0x0000000e03037c20 */ /* 0x000fca0008410000 */
[----:B------:R-:W-:-:S04]  /*1d50*/  FSEL R3, R3, RZ, P0 ;  /* 0x000000ff03037208 */ /* 0x000fc80000000000 */
[----:B------:R-:W-:-:S04]  /*1d60*/  F2FP.F16.F32.PACK_AB R3, RZ, R3 ;  /* 0x00000003ff03723e */ /* 0x000fc800000000ff */
[----:B------:R-:W-:Y:S01]  /*1d70*/  PRMT R39, R39, 0x5410, R3 ;  /* 0x0000541027277816 */ /* 0x000fe20000000003 */
[----:B------:R-:W-:Y:S06]  /*1d80*/  BRA `(.L_x_903) ;  /* 0x0000000800f07947 */ /* 0x000fec0003800000 */
.L_x_887:
[----:B------:R-:W-:Y:S02]  /*1d90*/  MOV R69, UR22 ;  /* 0x0000001600457c02 */ /* 0x000fe40008000f00 */
[----:B------:R-:W-:Y:S02]  /*1da0*/  MOV R70, UR23 ;  /* 0x0000001700467c02 */ /* 0x000fe40008000f00 */
[----:B------:R-:W-:-:S04]  /*1db0*/  ISETP.NE.U32.AND P0, PT, R69, RZ, PT ;  /* 0x000000ff4500720c */ /* 0x000fc80003f05070 */
[----:B------:R-:W-:-:S13]  /*1dc0*/  ISETP.NE.AND.EX P0, PT, R70, RZ, PT, P0 ;  /* 0x000000ff4600720c */ /* 0x000fda0003f05300 */
[----:B------:R-:W-:Y:S05]  /*1dd0*/  @P0 BRA `(.L_x_904) ;  /* 0x0000000400680947 */ /* 0x000fea0003800000 */
[----:B------:R-:W-:Y:S01]  /*1de0*/  ISETP.GT.AND P0, PT, R60, RZ, PT ;  /* 0x000000ff3c00720c */ /* 0x000fe20003f04270 */
[--C-:B-----5:R-:W-:Y:S01]  /*1df0*/  HADD2.F32 R66, -RZ, R12.reuse.H0_H0 ;  /* 0x2000000cff427230 */ /* 0x120fe20000004100 */
[----:B------:R-:W0:Y:S01]  /*1e00*/  @P1 LDC.64 R60, c[0x0][0x408] ;  /* 0x00010200ff3c1b82 */ /* 0x000e220000000a00 */
[----:B------:R-:W-:Y:S01]  /*1e10*/  HADD2.F32 R72, -RZ, R12.H1_H1 ;  /* 0x3000000cff487230 */ /* 0x000fe20000004100 */
[----:B------:R-:W-:Y:S01]  /*1e20*/  @P1 LOP3.LUT P3, RZ, R65, 0xff, RZ, 0xc0, !PT ;  /* 0x000000ff41ff1812 */ /* 0x000fe2000786c0ff */
[----:B------:R-:W-:Y:S01]  /*1e30*/  HADD2.F32 R74, -RZ, R14.H0_H0 ;  /* 0x2000000eff4a7230 */ /* 0x000fe20000004100 */
[----:B------:R-:W-:Y:S02]  /*1e40*/  @P1 LOP3.LUT P2, RZ, R68, 0xff, RZ, 0xc0, !PT ;  /* 0x000000ff44ff1812 */ /* 0x000fe4000784c0ff */
[----:B------:R-:W-:-:S05]  /*1e50*/  @P1 LOP3.LUT P4, RZ, R51, 0xff, RZ, 0xc0, !PT ;  /* 0x000000ff33ff1812 */ /* 0x000fca000788c0ff */
[-CC-:B------:R-:W-:Y:S01]  /*1e60*/  @P0 FFMA.FTZ R56, R0, R53.reuse, R58.reuse ;  /* 0x0000003500380223 */ /* 0x180fe2000001003a */
[----:B------:R-:W-:-:S03]  /*1e70*/  @P0 FFMA.FTZ R57, R4, R53, R58 ;  /* 0x0000003504390223 */ /* 0x000fc6000001003a */
[----:B------:R-:W-:Y:S01]  /*1e80*/  @P0 FADD.FTZ R56, R5, -R56 ;  /* 0x8000003805380221 */ /* 0x000fe20000010000 */
[----:B------:R-:W-:-:S03]  /*1e90*/  @P0 FADD.FTZ R57, R6, -R57 ;  /* 0x8000003906390221 */ /* 0x000fc60000010000 */
[C---:B------:R-:W-:Y:S01]  /*1ea0*/  @P0 FFMA.FTZ R66, R3.reuse, R56, R66 ;  /* 0x0000003803420223 */ /* 0x040fe20000010042 */
[----:B------:R-:W-:Y:S02]  /*1eb0*/  @P0 FFMA.FTZ R72, R3, R57, R72 ;  /* 0x0000003903480223 */ /* 0x000fe40000010048 */
[----:B------:R-:W1:Y:S01]  /*1ec0*/  @P1 LDC.64 R56, c[0x0][0x408] ;  /* 0x00010200ff381b82 */ /* 0x000e620000000a00 */
[----:B0-----:R-:W-:Y:S01]  /*1ed0*/  @P1 FMUL.FTZ R61, R66, R61 ;  /* 0x0000003d423d1220 */ /* 0x001fe20000410000 */
[----:B------:R-:W-:-:S03]  /*1ee0*/  @P0 FFMA.FTZ R66, R7, R53, R58 ;  /* 0x0000003507420223 */ /* 0x000fc6000001003a */
[----:B------:R-:W-:Y:S01]  /*1ef0*/  @P1 FMUL.FTZ R60, R61, R60 ;  /* 0x0000003c3d3c1220 */ /* 0x000fe20000410000 */
[----:B------:R-:W-:Y:S01]  /*1f00*/  @P0 FADD.FTZ R67, R9, -R66 ;  /* 0x8000004209430221 */ /* 0x000fe20000010000 */
[----:B------:R-:W-:-:S05]  /*1f10*/  HADD2.F32 R66, -RZ, R13.H0_H0 ;  /* 0x2000000dff427230 */ /* 0x000fca0000004100 */
[----:B------:R-:W-:Y:S01]  /*1f20*/  @P0 FFMA.FTZ R66, R3, R67, R66 ;  /* 0x0000004303420223 */ /* 0x000fe20000010042 */
[----:B------:R-:W-:Y:S02]  /*1f30*/  @P1 FSEL R67, R60, RZ, P2 ;  /* 0x000000ff3c431208 */ /* 0x000fe40001000000 */
[----:B------:R-:W-:Y:S02]  /*1f40*/  @P1 LOP3.LUT P2, RZ, R64, 0xff, RZ, 0xc0, !PT ;  /* 0x000000ff40ff1812 */ /* 0x000fe4000784c0ff */
[----:B------:R-:W-:-:S04]  /*1f50*/  @P1 F2FP.F16.F32.PACK_AB R67, RZ, R67 ;  /* 0x00000043ff43123e */ /* 0x000fc800000000ff */
[----:B------:R-:W-:Y:S01]  /*1f60*/  @P1 PRMT R36, R67, 0x7610, R36 ;  /* 0x0000761043241816 */ /* 0x000fe20000000024 */
[----:B-1----:R-:W-:Y:S01]  /*1f70*/  @P1 FMUL.FTZ R57, R72, R57 ;  /* 0x0000003948391220 */ /* 0x002fe20000410000 */
[----:B------:R-:W-:-:S03]  /*1f80*/  HADD2.F32 R72, -RZ, R13.H1_H1 ;  /* 0x3000000dff487230 */ /* 0x000fc60000004100 */
[----:B------:R-:W-:Y:S02]  /*1f90*/  @P1 FMUL.FTZ R61, R57, R56 ;  /* 0x00000038393d1220 */ /* 0x000fe40000410000 */
[----:B------:R-:W0:Y:S03]  /*1fa0*/  @P1 LDC.64 R56, c[0x0][0x408] ;  /* 0x00010200ff381b82 */ /* 0x000e260000000a00 */
[----:B------:R-:W-:Y:S01]  /*1fb0*/  @P1 FSEL R71, R61, RZ, P3 ;  /* 0x000000ff3d471208 */ /* 0x000fe20001800000 */
[----:B------:R-:W-:Y:S01]  /*1fc0*/  @P0 FFMA.FTZ R61, R8, R53, R58 ;  /* 0x00000035083d0223 */ /* 0x000fe2000001003a */
[----:B------:R-:W-:Y:S02]  /*1fd0*/  @P1 LOP3.LUT P3, RZ, R63, 0xff, RZ, 0xc0, !PT ;  /* 0x000000ff3fff1812 */ /* 0x000fe4000786c0ff */
[----:B------:R-:W-:Y:S01]  /*1fe0*/  @P1 F2FP.F16.F32.PACK_AB R71, RZ, R71 ;  /* 0x00000047ff47123e */ /* 0x000fe200000000ff */
[----:B------:R-:W-:-:S03]  /*1ff0*/  @P0 FADD.FTZ R61, R10, -R61 ;  /* 0x8000003d0a3d0221 */ /* 0x000fc60000010000 */
[----:B------:R-:W-:Y:S01]  /*2000*/  @P1 PRMT R36, R36, 0x5410, R71 ;  /* 0x0000541024241816 */ /* 0x000fe20000000047 */
[----:B------:R-:W-:Y:S02]  /*2010*/  @P0 FFMA.FTZ R72, R3, R61, R72 ;  /* 0x0000003d03480223 */ /* 0x000fe40000010048 */
[----:B------:R-:W1:Y:S01]  /*2020*/  @P1 LDC.64 R60, c[0x0][0x408] ;  /* 0x00010200ff3c1b82 */ /* 0x000e620000000a00 */
[----:B0-----:R-:W-:-:S04]  /*2030*/  @P1 FMUL.FTZ R57, R66, R57 ;  /* 0x0000003942391220 */ /* 0x001fc80000410000 */
[----:B------:R-:W-:Y:S01]  /*2040*/  @P1 FMUL.FTZ R66, R57, R56 ;  /* 0x0000003839421220 */ /* 0x000fe20000410000 */
[----:B------:R-:W-:-:S04]  /*2050*/  @P0 FFMA.FTZ R56, R11, R53, R58 ;  /* 0x000000350b380223 */ /* 0x000fc8000001003a */
[----:B------:R-:W-:Y:S01]  /*2060*/  @P0 FADD.FTZ R56, R45, -R56 ;  /* 0x800000382d380221 */ /* 0x000fe20000010000 */
[----:B------:R-:W-:Y:S02]  /*2070*/  @P1 FSEL R66, R66, RZ, P2 ;  /* 0x000000ff42421208 */ /* 0x000fe40001000000 */
[----:B------:R-:W-:Y:S01]  /*2080*/  @P1 LOP3.LUT P2, RZ, R62, 0xff, RZ, 0xc0, !PT ;  /* 0x000000ff3eff1812 */ /* 0x000fe2000784c0ff */
[----:B------:R-:W-:Y:S01]  /*2090*/  @P0 FFMA.FTZ R74, R3, R56, R74 ;  /* 0x00000038034a0223 */ /* 0x000fe2000001004a */
[----:B-1----:R-:W-:Y:S01]  /*20a0*/  @P1 FMUL.FTZ R61, R72, R61 ;  /* 0x0000003d483d1220 */ /* 0x002fe20000410000 */
[----:B------:R-:W0:Y:S01]  /*20b0*/  @P1 LDC.64 R56, c[0x0][0x408] ;  /* 0x00010200ff381b82 */ /* 0x000e220000000a00 */
[----:B------:R-:W-:Y:S01]  /*20c0*/  HADD2.F32 R72, -RZ, R14.H1_H1 ;  /* 0x3000000eff487230 */ /* 0x000fe20000004100 */
[----:B------:R-:W-:Y:S01]  /*20d0*/  @P1 F2FP.F16.F32.PACK_AB R66, RZ, R66 ;  /* 0x00000042ff42123e */ /* 0x000fe200000000ff */
[----:B------:R-:W-:Y:S01]  /*20e0*/  @P1 FMUL.FTZ R67, R61, R60 ;  /* 0x0000003c3d431220 */ /* 0x000fe20000410000 */
[----:B------:R-:W-:-:S02]  /*20f0*/  @P0 FFMA.FTZ R61, R44, R53, R58 ;  /* 0x000000352c3d0223 */ /* 0x000fc4000001003a */
[----:B------:R-:W-:Y:S02]  /*2100*/  @P1 PRMT R37, R66, 0x7610, R37 ;  /* 0x0000761042251816 */ /* 0x000fe40000000025 */
[----:B------:R-:W-:Y:S01]  /*2110*/  @P0 FADD.FTZ R61, R46, -R61 ;  /* 0x8000003d2e3d0221 */ /* 0x000fe20000010000 */
[----:B------:R-:W-:Y:S02]  /*2120*/  @P1 FSEL R67, R67, RZ, P3 ;  /* 0x000000ff43431208 */ /* 0x000fe40001800000 */
[----:B------:R-:W-:Y:S01]  /*2130*/  @P1 LOP3.LUT P3, RZ, R59, 0xff, RZ, 0xc0, !PT ;  /* 0x000000ff3bff1812 */ /* 0x000fe2000786c0ff */
[----:B------:R-:W-:Y:S01]  /*2140*/  @P0 FFMA.FTZ R72, R3, R61, R72 ;  /* 0x0000003d03480223 */ /* 0x000fe20000010048 */
[----:B------:R-:W-:-:S04]  /*2150*/  @P1 F2FP.F16.F32.PACK_AB R67, RZ, R67 ;  /* 0x00000043ff43123e */ /* 0x000fc800000000ff */
[----:B------:R-:W-:Y:S01]  /*2160*/  @P1 PRMT R37, R37, 0x5410, R67 ;  /* 0x0000541025251816 */ /* 0x000fe20000000043 */
[----:B0-----:R-:W-:-:S04]  /*2170*/  @P1 FMUL.FTZ R57, R74, R57 ;  /* 0x000000394a391220 */ /* 0x001fc80000410000 */
[----:B------:R-:W-:Y:S02]  /*2180*/  @P1 FMUL.FTZ R60, R57, R56 ;  /* 0x00000038393c1220 */ /* 0x000fe40000410000 */
[----:B------:R-:W0:Y:S03]  /*2190*/  @P1 LDC.64 R56, c[0x0][0x408] ;  /* 0x00010200ff381b82 */ /* 0x000e260000000a00 */
[----:B------:R-:W-:-:S04]  /*21a0*/  @P1 FSEL R60, R60, RZ, P2 ;  /* 0x000000ff3c3c1208 */ /* 0x000fc80001000000 */
[----:B------:R-:W-:-:S04]  /*21b0*/  @P1 F2FP.F16.F32.PACK_AB R60, RZ, R60 ;  /* 0x0000003cff3c123e */ /* 0x000fc800000000ff */
[----:B------:R-:W-:Y:S01]  /*21c0*/  @P1 PRMT R38, R60, 0x7610, R38 ;  /* 0x000076103c261816 */ /* 0x000fe20000000026 */
[----:B0-----:R-:W-:Y:S01]  /*21d0*/  @P1 FMUL.FTZ R57, R72, R57 ;  /* 0x0000003948391220 */ /* 0x001fe20000410000 */
[----:B------:R-:W-:-:S03]  /*21e0*/  HADD2.F32 R72, -RZ, R15.H0_H0 ;  /* 0x2000000fff487230 */ /* 0x000fc60000004100 */
[----:B------:R-:W-:Y:S01]  /*21f0*/  @P1 FMUL.FTZ R61, R57, R56 ;  /* 0x00000038393d1220 */ /* 0x000fe20000410000 */
[----:B------:R-:W-:-:S04]  /*2200*/  @P0 FFMA.FTZ R57, R47, R53, R58 ;  /* 0x000000352f390223 */ /* 0x000fc8000001003a */
[----:B------:R-:W-:Y:S01]  /*2210*/  @P0 FADD.FTZ R57, R48, -R57 ;  /* 0x8000003930390221 */ /* 0x000fe20000010000 */
[----:B------:R-:W-:-:S03]  /*2220*/  @P1 FSEL R61, R61, RZ, P3 ;  /* 0x000000ff3d3d1208 */ /* 0x000fc60001800000 */
[----:B------:R-:W-:Y:S01]  /*2230*/  @P0 FFMA.FTZ R72, R3, R57, R72 ;  /* 0x0000003903480223 */ /* 0x000fe20000010048 */
[----:B------:R-:W-:Y:S01]  /*2240*/  @P1 F2FP.F16.F32.PACK_AB R61, RZ, R61 ;  /* 0x0000003dff3d123e */ /* 0x000fe200000000ff */
[----:B------:R-:W0:Y:S03]  /*2250*/  @P1 LDC.64 R56, c[0x0][0x408] ;  /* 0x00010200ff381b82 */ /* 0x000e260000000a00 */
[----:B------:R-:W-:Y:S01]  /*2260*/  @P1 PRMT R38, R38, 0x5410, R61 ;  /* 0x0000541026261816 */ /* 0x000fe2000000003d */
[----:B0-----:R-:W-:-:S04]  /*2270*/  @P1 FMUL.FTZ R57, R72, R57 ;  /* 0x0000003948391220 */ /* 0x001fc80000410000 */
[----:B------:R-:W-:-:S05]  /*2280*/  @P1 FMUL.FTZ R56, R57, R56 ;  /* 0x0000003839381220 */ /* 0x000fca0000410000 */
[----:B------:R-:W-:-:S04]  /*2290*/  @P1 FSEL R56, R56, RZ, P4 ;  /* 0x000000ff38381208 */ /* 0x000fc80002000000 */
[----:B------:R-:W-:-:S04]  /*22a0*/  @P1 F2FP.F16.F32.PACK_AB R56, RZ, R56 ;  /* 0x00000038ff38123e */ /* 0x000fc800000000ff */
[----:B------:R-:W-:Y:S01]  /*22b0*/  @P1 PRMT R39, R56, 0x7610, R39 ;  /* 0x0000761038271816 */ /* 0x000fe20000000027 */
[----:B------:R-:W-:Y:S06]  /*22c0*/  @!P1 BRA `(.L_x_903) ;  /* 0x0000000400a09947 */ /* 0x000fec0003800000 */
[----:B------:R-:W-:Y:S01]  /*22d0*/  @P0 FFMA.FTZ R53, R49, R53, R58 ;  /* 0x0000003531350223 */ /* 0x000fe2000001003a */
[----:B------:R-:W-:-:S03]  /*22e0*/  HADD2.F32 R56, -RZ, R15.H1_H1 ;  /* 0x3000000fff387230 */ /* 0x000fc60000004100 */
[----:B------:R-:W-:-:S04]  /*22f0*/  @P0 FADD.FTZ R53, R50, -R53 ;  /* 0x8000003532350221 */ /* 0x000fc80000010000 */
[----:B------:R-:W-:Y:S01]  /*2300*/  @P0 FFMA.FTZ R56, R3, R53, R56 ;  /* 0x0000003503380223 */ /* 0x000fe20000010038 */
[----:B------:R-:W-:-:S03]  /*2310*/  LOP3.LUT P0, RZ, R52, 0xff, RZ, 0xc0, !PT ;  /* 0x000000ff34ff7812 */ /* 0x000fc6000780c0ff */
[----:B------:R-:W-:-:S04]  /*2320*/  FMUL.FTZ R56, R56, UR15 ;  /* 0x0000000f38387c20 */ /* 0x000fc80008410000 */
[----:B------:R-:W-:-:S05]  /*2330*/  FMUL.FTZ R56, R56, UR14 ;  /* 0x0000000e38387c20 */ /* 0x000fca0008410000 */
[----:B------:R-:W-:-:S04]  /*2340*/  FSEL R56, R56, RZ, P0 ;  /* 0x000000ff38387208 */ /* 0x000fc80000000000 */
[----:B------:R-:W-:-:S04]  /*2350*/  F2FP.F16.F32.PACK_AB R56, RZ, R56 ;  /* 0x00000038ff38723e */ /* 0x000fc800000000ff */
[----:B------:R-:W-:Y:S01]  /*2360*/  PRMT R39, R39, 0x5410, R56 ;  /* 0x0000541027277816 */ /* 0x000fe20000000038 */
[----:B------:R-:W-:Y:S06]  /*2370*/  BRA `(.L_x_903) ;  /* 0x0000000400747947 */ /* 0x000fec0003800000 */
.L_x_904:
[----:B------:R-:W-:Y:S01]  /*2380*/  ISETP.GT.AND P0, PT, R60, RZ, PT ;  /* 0x000000ff3c00720c */ /* 0x000fe20003f04270 */
[----:B------:R-:W-:Y:S01]  /*2390*/  @P2 FFMA.FTZ R40, R0, R53, R58 ;  /* 0x0000003500282223 */ /* 0x000fe2000001003a */
[--C-:B-----5:R-:W-:Y:S01]  /*23a0*/  HADD2.F32 R66, -RZ, R12.reuse.H0_H0 ;  /* 0x2000000cff427230 */ /* 0x120fe20000004100 */
[----:B------:R-:W-:Y:S01]  /*23b0*/  @P1 LOP3.LUT P3, RZ, R65, 0xff, RZ, 0xc0, !PT ;  /* 0x000000ff41ff1812 */ /* 0x000fe2000786c0ff */
[--C-:B------:R-:W-:Y:S02]  /*23c0*/  HADD2.F32 R60, -RZ, R13.reuse.H0_H0 ;  /* 0x2000000dff3c7230 */ /* 0x100fe40000004100 */
[----:B------:R-:W-:Y:S01]  /*23d0*/  @P2 FADD.FTZ R40, R5, -R40 ;  /* 0x8000002805282221 */ /* 0x000fe20000010000 */
[----:B------:R-:W-:Y:S02]  /*23e0*/  HADD2.F32 R67, -RZ, R12.H1_H1 ;  /* 0x3000000cff437230 */ /* 0x000fe40000004100 */
[----:B------:R-:W-:Y:S02]  /*23f0*/  HADD2.F32 R61, -RZ, R13.H1_H1 ;  /* 0x3000000dff3d7230 */ /* 0x000fe40000004100 */
[----:B------:R-:W-:Y:S01]  /*2400*/  @P2 FFMA.FTZ R66, R3, R40, R66 ;  /* 0x0000002803422223 */ /* 0x000fe20000010042 */
[----:B------:R-:W-:Y:S01]  /*2410*/  @P1 LOP3.LUT P2, RZ, R68, 0xff, RZ, 0xc0, !PT ;  /* 0x000000ff44ff1812 */ /* 0x000fe2000784c0ff */
[----:B------:R-:W-:-:S02]  /*2420*/  HADD2.F32 R72, -RZ, R15.H0_H0 ;  /* 0x2000000fff487230 */ /* 0x000fc40000004100 */
[-CC-:B------:R-:W-:Y:S01]  /*2430*/  @P0 FFMA.FTZ R41, R4, R53.reuse, R58.reuse ;  /* 0x0000003504290223 */ /* 0x180fe2000001003a */
[-CC-:B------:R-:W-:Y:S01]  /*2440*/  @P0 FFMA.FTZ R56, R7, R53.reuse, R58.reuse ;  /* 0x0000003507380223 */ /* 0x180fe2000001003a */
[----:B------:R-:W-:Y:S02]  /*2450*/  @P0 FFMA.FTZ R57, R8, R53, R58 ;  /* 0x0000003508390223 */ /* 0x000fe4000001003a */
[----:B------:R-:W-:Y:S01]  /*2460*/  @P0 FADD.FTZ R42, R6, -R41 ;  /* 0x80000029062a0221 */ /* 0x000fe20000010000 */
[----:B------:R-:W-:Y:S01]  /*2470*/  @P0 FADD.FTZ R41, R9, -R56 ;  /* 0x8000003809290221 */ /* 0x000fe20000010000 */
[----:B------:R-:W-:Y:S02]  /*2480*/  @P0 FADD.FTZ R56, R10, -R57 ;  /* 0x800000390a380221 */ /* 0x000fe40000010000 */
[C---:B------:R-:W-:Y:S01]  /*2490*/  @P0 FFMA.FTZ R67, R3.reuse, R42, R67 ;  /* 0x0000002a03430223 */ /* 0x040fe20000010043 */
[C---:B------:R-:W-:Y:S01]  /*24a0*/  @P0 FFMA.FTZ R60, R3.reuse, R41, R60 ;  /* 0x00000029033c0223 */ /* 0x040fe2000001003c */
[----:B------:R-:W0:Y:S01]  /*24b0*/  @P1 LDC.64 R42, c[0x0][0x408] ;  /* 0x00010200ff2a1b82 */ /* 0x000e220000000a00 */
[----:B------:R-:W-:-:S07]  /*24c0*/  @P0 FFMA.FTZ R61, R3, R56, R61 ;  /* 0x00000038033d0223 */ /* 0x000fce000001003d */
[----:B------:R-:W1:Y:S08]  /*24d0*/  @P1 LDC.64 R40, c[0x0][0x408] ;  /* 0x00010200ff281b82 */ /* 0x000e700000000a00 */
[----:B------:R-:W2:Y:S01]  /*24e0*/  @P1 LDC.64 R56, c[0x0][0x408] ;  /* 0x00010200ff381b82 */ /* 0x000ea20000000a00 */
[----:B0-----:R-:W-:-:S04]  /*24f0*/  @P1 FMUL.FTZ R71, R67, R43 ;  /* 0x0000002b43471220 */ /* 0x001fc80000410000 */
[----:B------:R-:W-:Y:S01]  /*2500*/  @P1 FMUL.FTZ R71, R71, R42 ;  /* 0x0000002a47471220 */ /* 0x000fe20000410000 */
[----:B------:R-:W-:Y:S01]  /*2510*/  @P0 FFMA.FTZ R42, R11, R53, R58 ;  /* 0x000000350b2a0223 */ /* 0x000fe2000001003a */
[----:B-1----:R-:W-:-:S03]  /*2520*/  @P1 FMUL.FTZ R41, R66, R41 ;  /* 0x0000002942291220 */ /* 0x002fc60000410000 */
[----:B------:R-:W-:Y:S02]  /*2530*/  @P1 FSEL R71, R71, RZ, P3 ;  /* 0x000000ff47471208 */ /* 0x000fe40001800000 */
[----:B------:R-:W-:Y:S01]  /*2540*/  @P1 LOP3.LUT P3, RZ, R63, 0xff, RZ, 0xc0, !PT ;  /* 0x000000ff3fff1812 */ /* 0x000fe2000786c0ff */
[----:B------:R-:W-:Y:S01]  /*2550*/  @P1 FMUL.FTZ R43, R41, R40 ;  /* 0x00000028292b1220 */ /* 0x000fe20000410000 */
[----:B------:R-:W-:Y:S01]  /*2560*/  @P1 F2FP.F16.F32.PACK_AB R71, RZ, R71 ;  /* 0x00000047ff47123e */ /* 0x000fe200000000ff */
[----:B------:R-:W0:Y:S01]  /*2570*/  @P1 LDC.64 R40, c[0x0][0x408] ;  /* 0x00010200ff281b82 */ /* 0x000e220000000a00 */
[----:B--2---:R-:W-:Y:S02]  /*2580*/  @P1 FMUL.FTZ R57, R60, R57 ;  /* 0x000000393c391220 */ /* 0x004fe40000410000 */
[----:B------:R-:W-:Y:S01]  /*2590*/  @P1 FSEL R73, R43, RZ, P2 ;  /* 0x000000ff2b491208 */ /* 0x000fe20001000000 */
[--C-:B------:R-:W-:Y:S01]  /*25a0*/  HADD2.F32 R43, -RZ, R14.reuse.H1_H1 ;  /* 0x3000000eff2b7230 */ /* 0x100fe20000004100 */
[----:B------:R-:W-:Y:S01]  /*25b0*/  @P1 LOP3.LUT P2, RZ, R64, 0xff, RZ, 0xc0, !PT ;  /* 0x000000ff40ff1812 */ /* 0x000fe2000784c0ff */
[----:B------:R-:W-:Y:S01]  /*25c0*/  @P1 FMUL.FTZ R56, R57, R56 ;  /* 0x0000003839381220 */ /* 0x000fe20000410000 */
[----:B------:R-:W-:Y:S01]  /*25d0*/  @P0 FADD.FTZ R57, R45, -R42 ;  /* 0x8000002a2d390221 */ /* 0x000fe20000010000 */
[----:B------:R-:W-:Y:S01]  /*25e0*/  HADD2.F32 R42, -RZ, R14.H0_H0 ;  /* 0x2000000eff2a7230 */ /* 0x000fe20000004100 */
[----:B------:R-:W-:-:S02]  /*25f0*/  @P1 F2FP.F16.F32.PACK_AB R73, RZ, R73 ;  /* 0x00000049ff49123e */ /* 0x000fc400000000ff */
[----:B------:R-:W-:Y:S02]  /*2600*/  @P1 FSEL R56, R56, RZ, P2 ;  /* 0x000000ff38381208 */ /* 0x000fe40001000000 */
[----:B------:R-:W-:Y:S01]  /*2610*/  @P0 FFMA.FTZ R42, R3, R57, R42 ;  /* 0x00000039032a0223 */ /* 0x000fe2000001002a */
[----:B------:R-:W-:Y:S02]  /*2620*/  @P1 LOP3.LUT P2, RZ, R59, 0xff, RZ, 0xc0, !PT ;  /* 0x000000ff3bff1812 */ /* 0x000fe4000784c0ff */
[----:B------:R-:W-:Y:S02]  /*2630*/  @P1 F2FP.F16.F32.PACK_AB R56, RZ, R56 ;  /* 0x00000038ff38123e */ /* 0x000fe400000000ff */
        /* <DEDUP_REMOVED lines=11> */
[----:B------:R-:W-:-:S04]  /*26f0*/  @P0 FFMA.FTZ R41, R44, R53, R58 ;  /* 0x000000352c290223 */ /* 0x000fc8000001003a */
[----:B------:R-:W-:-:S04]  /*2700*/  @P0 FADD.FTZ R40, R46, -R41 ;  /* 0x800000292e280221 */ /* 0x000fc80000010000 */
[----:B------:R-:W-:Y:S02]  /*2710*/  @P0 FFMA.FTZ R43, R3, R40, R43 ;  /* 0x00000028032b0223 */ /* 0x000fe4000001002b */
[----:B------:R-:W0:Y:S03]  /*2720*/  @P1 LDC.64 R40, c[0x0][0x408] ;  /* 0x00010200ff281b82 */ /* 0x000e260000000a00 */
[C---:B------:R-:W-:Y:S01]  /*2730*/  F2FP.F16.F32.PACK_AB R42, R43.reuse, R42 ;  /* 0x0000002a2b2a723e */ /* 0x040fe200000000ff */
[----:B0-----:R-:W-:-:S04]  /*2740*/  @P1 FMUL.FTZ R41, R43, R41 ;  /* 0x000000292b291220 */ /* 0x001fc80000410000 */
[----:B------:R-:W-:Y:S01]  /*2750*/  @P1 FMUL.FTZ R76, R41, R40 ;  /* 0x00000028294c1220 */ /* 0x000fe20000410000 */
[-CC-:B------:R-:W-:Y:S01]  /*2760*/  @P0 FFMA.FTZ R41, R47, R53.reuse, R58.reuse ;  /* 0x000000352f290223 */ /* 0x180fe2000001003a */
[----:B------:R-:W-:-:S03]  /*2770*/  @P0 FFMA.FTZ R53, R49, R53, R58 ;  /* 0x0000003531350223 */ /* 0x000fc6000001003a */
[----:B------:R-:W-:Y:S01]  /*2780*/  @P0 FADD.FTZ R41, R48, -R41 ;  /* 0x8000002930290221 */ /* 0x000fe20000010000 */
[----:B------:R-:W-:Y:S02]  /*2790*/  @P1 FSEL R58, R76, RZ, P2 ;  /* 0x000000ff4c3a1208 */ /* 0x000fe40001000000 */
[----:B------:R-:W-:Y:S01]  /*27a0*/  @P1 LOP3.LUT P2, RZ, R52, 0xff, RZ, 0xc0, !PT ;  /* 0x000000ff34ff1812 */ /* 0x000fe2000784c0ff */
[----:B------:R-:W-:Y:S01]  /*27b0*/  @P0 FFMA.FTZ R72, R3, R41, R72 ;  /* 0x0000002903480223 */ /* 0x000fe20000010048 */
[----:B------:R-:W-:Y:S01]  /*27c0*/  @P1 F2FP.F16.F32.PACK_AB R58, RZ, R58 ;  /* 0x0000003aff3a123e */ /* 0x000fe200000000ff */
[----:B------:R-:W0:Y:S02]  /*27d0*/  @P1 LDC.64 R40, c[0x0][0x408] ;  /* 0x00010200ff281b82 */ /* 0x000e240000000a00 */
[----:B0-----:R-:W-:-:S04]  /*27e0*/  @P1 FMUL.FTZ R41, R72, R41 ;  /* 0x0000002948291220 */ /* 0x001fc80000410000 */
[----:B------:R-:W-:Y:S01]  /*27f0*/  @P1 FMUL.FTZ R75, R41, R40 ;  /* 0x00000028294b1220 */ /* 0x000fe20000410000 */
[----:B------:R-:W-:Y:S01]  /*2800*/  @P0 FADD.FTZ R40, R50, -R53 ;  /* 0x8000003532280221 */ /* 0x000fe20000010000 */
[----:B------:R-:W-:-:S05]  /*2810*/  HADD2.F32 R53, -RZ, R15.H1_H1 ;  /* 0x3000000fff357230 */ /* 0x000fca0000004100 */
[----:B------:R-:W-:Y:S01]  /*2820*/  @P0 FFMA.FTZ R53, R3, R40, R53 ;  /* 0x0000002803350223 */ /* 0x000fe20000010035 */
[----:B------:R-:W-:Y:S01]  /*2830*/  @P1 LOP3.LUT P0, RZ, R62, 0xff, RZ, 0xc0, !PT ;  /* 0x000000ff3eff1812 */ /* 0x000fe2000780c0ff */
[----:B------:R-:W0:Y:S03]  /*2840*/  @P1 LDC.64 R40, c[0x0][0x408] ;  /* 0x00010200ff281b82 */ /* 0x000e260000000a00 */
[----:B------:R-:W-:Y:S02]  /*2850*/  @P1 FSEL R3, R74, RZ, P0 ;  /* 0x000000ff4a031208 */ /* 0x000fe40000000000 */
[----:B------:R-:W-:Y:S02]  /*2860*/  @P1 LOP3.LUT P0, RZ, R51, 0xff, RZ, 0xc0, !PT ;  /* 0x000000ff33ff1812 */ /* 0x000fe4000780c0ff */
[----:B------:R-:W-:Y:S02]  /*2870*/  @P1 F2FP.F16.F32.PACK_AB R3, RZ, R3 ;  /* 0x00000003ff03123e */ /* 0x000fe400000000ff */
[----:B------:R-:W-:-:S02]  /*2880*/  @P1 FSEL R75, R75, RZ, P0 ;  /* 0x000000ff4b4b1208 */ /* 0x000fc40000000000 */
[----:B------:R-:W-:Y:S02]  /*2890*/  @P1 PRMT R38, R3, 0x7610, R38 ;  /* 0x0000761003261816 */ /* 0x000fe40000000026 */
[----:B------:R-:W-:Y:S02]  /*28a0*/  @P1 F2FP.F16.F32.PACK_AB R75, RZ, R75 ;  /* 0x0000004bff4b123e */ /* 0x000fe400000000ff */
[----:B------:R-:W-:Y:S02]  /*28b0*/  F2FP.F16.F32.PACK_AB R43, R53, R72 ;  /* 0x00000048352b723e */ /* 0x000fe400000000ff */
[----:B------:R-:W-:Y:S02]  /*28c0*/  @P1 PRMT R39, R75, 0x7610, R39 ;  /* 0x000076104b271816 */ /* 0x000fe40000000027 */
[----:B------:R-:W-:Y:S01]  /*28d0*/  @P1 PRMT R38, R38, 0x5410, R58 ;  /* 0x0000541026261816 */ /* 0x000fe2000000003a */
[----:B0-----:R-:W-:-:S04]  /*28e0*/  @P1 FMUL.FTZ R41, R53, R41 ;  /* 0x0000002935291220 */ /* 0x001fc80000410000 */
[----:B------:R-:W-:Y:S01]  /*28f0*/  @P1 FMUL.FTZ R74, R41, R40 ;  /* 0x00000028294a1220 */ /* 0x000fe20000410000 */
[----:B------:R-:W-:Y:S02]  /*2900*/  F2FP.F16.F32.PACK_AB R40, R67, R66 ;  /* 0x000000424328723e */ /* 0x000fe400000000ff */
[----:B------:R-:W-:Y:S02]  /*2910*/  F2FP.F16.F32.PACK_AB R41, R61, R60 ;  /* 0x0000003c3d29723e */ /* 0x000fe400000000ff */
[----:B------:R-:W-:-:S04]  /*2920*/  @P1 FSEL R74, R74, RZ, P2 ;  /* 0x000000ff4a4a1208 */ /* 0x000fc80001000000 */
[----:B------:R-:W-:-:S04]  /*2930*/  @P1 F2FP.F16.F32.PACK_AB R74, RZ, R74 ;  /* 0x0000004aff4a123e */ /* 0x000fc800000000ff */
[----:B------:R-:W-:-:S07]  /*2940*/  @P1 PRMT R39, R39, 0x5410, R74 ;  /* 0x0000541027271816 */ /* 0x000fce000000004a */
.L_x_903:
[----:B------:R-:W-:Y:S05]  /*2950*/  BSYNC.RECONVERGENT B1 ;  /* 0x0000000000017941 */ /* 0x000fea0003800200 */
.L_x_886:
[----:B------:R-:W0:Y:S01]  /*2960*/  @P1 LDC.64 R56, c[0x0][0x468] ;  /* 0x00011a00ff381b82 */ /* 0x000e220000000a00 */
[----:B------:R-:W-:-:S04]  /*2970*/  ISETP.NE.U32.AND P0, PT, R69, RZ, PT ;  /* 0x000000ff4500720c */ /* 0x000fc80003f05070 */
[----:B------:R-:W-:Y:S02]  /*2980*/  ISETP.NE.AND.EX P0, PT, R70, RZ, PT, P0 ;  /* 0x000000ff4600720c */ /* 0x000fe40003f05300 */
[----:B0-----:R-:W-:-:S04]  /*2990*/  @P1 LEA R56, P2, R54, R56, 0x4 ;  /* 0x0000003836381211 */ /* 0x001fc800078420ff */
[----:B------:R-:W-:Y:S01]  /*29a0*/  @P1 LEA.HI.X R55, R54, R57, R55, 0x4, P2 ;  /* 0x0000003936371211 */ /* 0x000fe200010f2437 */
[----:B------:R-:W-:-:S06]  /*29b0*/  @P1 IMAD.MOV.U32 R54, RZ, RZ, R56 ;  /* 0x000000ffff361224 */ /* 0x000fcc00078e0038 */
        /* <DEDUP_REMOVED lines=10> */
.L_x_905:
[----:B------:R1:W-:Y:S02]  /*2a60*/  @P1 STG.E.128 desc[UR6][R54.64], R36 ;  /* 0x0000002436001986 */ /* 0x0003e4000c101d06 */
.L_x_885:
[----:B------:R-:W-:Y:S05]  /*2a70*/  BSYNC.RECONVERGENT B2 ;  /* 0x0000000000027941 */ /* 0x000fea0003800200 */
.L_x_884:
[----:B-1----:R-:W1:Y:S02]  /*2a80*/  LDC.64 R54, c[0x0][0x380] ;  /* 0x0000e000ff367b82 */ /* 0x002e640000000a00 */
[----:B-1----:R-:W-:-:S04]  /*2a90*/  LEA R2, R54, R2, 0x2 ;  /* 0x0000000236027211 */ /* 0x002fc800078e10ff */
[----:B------:R-:W-:-:S13]  /*2aa0*/  ISETP.GE.AND P0, PT, R2, R55, PT ;  /* 0x000000370200720c */ /* 0x000fda0003f06270 */
[----:B------:R-:W-:Y:S05]  /*2ab0*/  @!P0 BRA `(.L_x_906) ;  /* 0xffffffd400e08947 */ /* 0x000fea000383ffff */
.L_x_879:
[----:B------:R-:W-:Y:S05]  /*2ac0*/  BSYNC B0 ;  /* 0x0000000000007941 */ /* 0x000fea0003800000 */
.L_x_878:
        /* <DEDUP_REMOVED lines=9> */
[-C--:B------:R-:W-:Y:S02]  /*2b60*/  LEA R0, R0, R3.reuse, 0x5 ;  /* 0x0000000300007211 */ /* 0x080fe400078e28ff */
[----:B------:R-:W-:-:S03]  /*2b70*/  LEA R3, R10, R3, 0x2 ;  /* 0x000000030a037211 */ /* 0x000fc600078e10ff */
        /* <DEDUP_REMOVED lines=38> */
[----:B0-----:R-:W-:-:S02]  /*2de0*/  IADD3.X R3, PT, PT, RZ, RZ, RZ, P0, !PT ;  /* 0x000000ffff037210 */ /* 0x001fc400007fe4ff */
[----:B------:R-:W-:Y:S01]  /*2df0*/  ISETP.GE.U32.AND P0, PT, R0, 0x80, PT ;  /* 0x000000800000780c */ /* 0x000fe20003f06070 */
[----:B------:R-:W-:Y:S01]  /*2e00*/  FADD.FTZ R6, RZ, R6 ;  /* 0x00000006ff067221 */ /* 0x000fe20000010000 */
[----:B------:R-:W-:-:S03]  /*2e10*/  SHF.L.U64.HI R10, R10, 0x2, R3 ;  /* 0x000000020a0a7819 */ /* 0x000fc60000010203 */
[----:B-1----:R-:W-:Y:S01]  /*2e20*/  FADD.FTZ R6, R6, R25 ;  /* 0x0000001906067221 */ /* 0x002fe20000010000 */
[----:B------:R-:W-:Y:S02]  /*2e30*/  IADD3.X R12, PT, PT, R10, UR19, RZ, P1, !PT ;  /* 0x000000130a0c7c10 */ /* 0x000fe40008ffe4ff */
[----:B------:R-:W-:Y:S01]  /*2e40*/  ISETP.GE.U32.AND P1, PT, R0, 0x100, PT ;  /* 0x000001000000780c */ /* 0x000fe20003f26070 */
[----:B--2---:R-:W-:Y:S01]  /*2e50*/  FADD.FTZ R6, R6, R29 ;  /* 0x0000001d06067221 */ /* 0x004fe20000010000 */
[----:B------:R-:W-:-:S03]  /*2e60*/  IADD3.X R10, PT, PT, R10, UR17, RZ, P2, !PT ;  /* 0x000000110a0a7c10 */ /* 0x000fc600097fe4ff */
[----:B------:R-:W-:Y:S02]  /*2e70*/  @P0 IMAD.MOV.U32 R2, RZ, RZ, R9 ;  /* 0x000000ffff020224 */ /* 0x000fe400078e0009 */
[----:B---3--:R-:W-:Y:S01]  /*2e80*/  FADD.FTZ R8, RZ, R8 ;  /* 0x00000008ff087221 */ /* 0x008fe20000010000 */
[----:B------:R-:W-:Y:S02]  /*2e90*/  @P0 MOV R3, R12 ;  /* 0x0000000c00030202 */ /* 0x000fe40000000f00 */
[----:B------:R-:W-:Y:S01]  /*2ea0*/  @P0 MOV R4, R7 ;  /* 0x0000000700040202 */ /* 0x000fe20000000f00 */
[----:B----4-:R-:W-:Y:S01]  /*2eb0*/  FADD.FTZ R33, R6, R33 ;  /* 0x0000002106217221 */ /* 0x010fe20000010000 */
[----:B------:R-:W-:Y:S02]  /*2ec0*/  @P0 MOV R5, R10 ;  /* 0x0000000a00050202 */ /* 0x000fe40000000f00 */
[----:B------:R-:W-:Y:S01]  /*2ed0*/  @P0 IADD3 R9, P2, PT, R9, 0x200, RZ ;  /* 0x0000020009090810 */ /* 0x000fe20007f5e0ff */
[----:B------:R-:W-:Y:S01]  /*2ee0*/  FADD.FTZ R8, R8, R27 ;  /* 0x0000001b08087221 */ /* 0x000fe20000010000 */
[----:B------:R-:W-:Y:S01]  /*2ef0*/  @P0 IADD3 R7, P3, PT, R7, 0x200, RZ ;  /* 0x0000020007070810 */ /* 0x000fe20007f7e0ff */
[----:B------:R0:W-:Y:S01]  /*2f00*/  @P0 STG.E desc[UR6][R2.64], R33 ;  /* 0x0000002102000986 */ /* 0x0001e2000c101906 */
[----:B------:R-:W-:Y:S01]  /*2f10*/  @P0 IADD3.X R12, PT, PT, RZ, R12, RZ, P2, !PT ;  /* 0x0000000cff0c0210 */ /* 0x000fe200017fe4ff */
[----:B------:R-:W-:Y:S01]  /*2f20*/  FADD.FTZ R8, R8, R31 ;  /* 0x0000001f08087221 */ /* 0x000fe20000010000 */
[----:B------:R-:W-:Y:S01]  /*2f30*/  @P0 IADD3.X R10, PT, PT, RZ, R10, RZ, P3, !PT ;  /* 0x0000000aff0a0210 */ /* 0x000fe20001ffe4ff */
[----:B------:R1:W-:Y:S02]  /*2f40*/  @P0 STG.E desc[UR6][R4.64], R13 ;  /* 0x0000000d04000986 */ /* 0x0003e4000c101906 */
[----:B------:R-:W-:Y:S01]  /*2f50*/  FADD.FTZ R17, R8, R17 ;  /* 0x0000001108117221 */ /* 0x000fe20000010000 */
[----:B0-----:R-:W-:-:S02]  /*2f60*/  MOV R2, R9 ;  /* 0x0000000900027202 */ /* 0x001fc40000000f00 */
[----:B------:R-:W-:Y:S01]  /*2f70*/  MOV R3, R12 ;  /* 0x0000000c00037202 */ /* 0x000fe20000000f00 */
[----:B-1----:R-:W-:Y:S01]  /*2f80*/  IMAD.MOV.U32 R4, RZ, RZ, R7 ;  /* 0x000000ffff047224 */ /* 0x002fe200078e0007 */
[----:B------:R-:W-:Y:S01]  /*2f90*/  MOV R5, R10 ;  /* 0x0000000a00057202 */ /* 0x000fe20000000f00 */
[----:B------:R-:W-:Y:S06]  /*2fa0*/  @!P1 EXIT ;  /* 0x000000000000994d */ /* 0x000fec0003800000 */
[----:B------:R-:W-:Y:S04]  /*2fb0*/  STG.E desc[UR6][R2.64], R17 ;  /* 0x0000001102007986 */ /* 0x000fe8000c101906 */
[----:B------:R-:W-:Y:S01]  /*2fc0*/  STG.E desc[UR6][R4.64], R15 ;  /* 0x0000000f04007986 */ /* 0x000fe2000c101906 */
[----:B------:R-:W-:Y:S05]  /*2fd0*/  EXIT ;  /* 0x000000000000794d */ /* 0x000fea0003800000 */
.L_x_883:
        /* <DEDUP_REMOVED lines=8> */
.L_x_908:
[----:B------:R-:W-:Y:S05]  /*3060*/  BSYNC B1 ;  /* 0x0000000000017941 */ /* 0x000fea0003800000 */
.L_x_907:
        /* <DEDUP_REMOVED lines=9> */
.L_x_909:
[----:B------:R-:W-:Y:S01]  /*3100*/  MOV R74, R56 ;  /* 0x00000038004a7202 */ /* 0x000fe20000000f00 */
[----:B------:R-:W-:Y:S01]  /*3110*/  HFMA2 R54, -RZ, RZ, 0, 1.1920928955078125e-07 ;  /* 0x00000002ff367431 */ /* 0x000fe200000001ff */
[----:B------:R-:W-:-:S07]  /*3120*/  MOV R53, R71 ;  /* 0x0000004700357202 */ /* 0x000fce0000000f00 */
[----:B------:R-:W-:Y:S05]  /*3130*/  WARPSYNC.COLLECTIVE R57, `(.L_x_910) ;  /* 0x0000000039087348 */ /* 0x000fea0003c00000 */
[----:B------:R0:W1:Y:S02]  /*3140*/  SHFL.BFLY P0, R71, R74, R54, R55 ;  /* 0x0c0000364a477389 */ /* 0x0000640000000037 */
[----:B01----:R-:W-:Y:S05]  /*3150*/  ENDCOLLECTIVE ;  /* 0x000000000000791b */ /* 0x003fea0003800000 */
.L_x_910:
[----:B------:R-:W-:-:S05]  /*3160*/  FADD.FTZ R67, R53, R66 ;  /* 0x0000004235437221 */ /* 0x000fca0000010000 */
[----:B------:R-:W-:Y:S02]  /*3170*/  MOV R74, R67 ;  /* 0x00000043004a7202 */ /* 0x000fe40000000f00 */
[----:B------:R-:W-:-:S07]  /*3180*/  MOV R53, R71 ;  /* 0x0000004700357202 */ /* 0x000fce0000000f00 */
[----:B------:R-:W-:Y:S05]  /*3190*/  WARPSYNC.COLLECTIVE R57, `(.L_x_911) ;  /* 0x0000000039087348 */ /* 0x000fea0003c00000 */
[----:B------:R0:W1:Y:S02]  /*31a0*/  SHFL.BFLY P0, R71, R74, R54, R55 ;  /* 0x0c0000364a477389 */ /* 0x0000640000000037 */
[----:B01----:R-:W-:Y:S05]  /*31b0*/  ENDCOLLECTIVE ;  /* 0x000000000000791b */ /* 0x003fea0003800000 */
.L_x_911:
[----:B------:R-:W-:-:S05]  /*31c0*/  FADD.FTZ R69, R56, R53 ;  /* 0x0000003538457221 */ /* 0x000fca0000010000 */
[----:B------:R-:W-:Y:S01]  /*31d0*/  MOV R74, R69 ;  /* 0x00000045004a7202 */ /* 0x000fe20000000f00 */
[----:B------:R-:W-:Y:S02]  /*31e0*/  HFMA2 R54, -RZ, RZ, 0, 2.384185791015625e-07 ;  /* 0x00000004ff367431 */ /* 0x000fe400000001ff */
[----:B------:R-:W-:-:S07]  /*31f0*/  IMAD.MOV.U32 R70, RZ, RZ, R71 ;  /* 0x000000ffff467224 */ /* 0x000fce00078e0047 */
[----:B------:R-:W-:Y:S05]  /*3200*/  WARPSYNC.COLLECTIVE R57, `(.L_x_912) ;  /* 0x0000000039087348 */ /* 0x000fea0003c00000 */
[----:B------:R0:W1:Y:S02]  /*3210*/  SHFL.BFLY P0, R71, R74, R54, R55 ;  /* 0x0c0000364a477389 */ /* 0x0000640000000037 */
[----:B01----:R-:W-:Y:S05]  /*3220*/  ENDCOLLECTIVE ;  /* 0x000000000000791b */ /* 0x003fea0003800000 */
.L_x_912:
[----:B------:R-:W-:-:S05]  /*3230*/  FADD.FTZ R70, R67, R70 ;  /* 0x0000004643467221 */ /* 0x000fca0000010000 */
[----:B------:R-:W-:Y:S02]  /*3240*/  MOV R74, R70 ;  /* 0x00000046004a7202 */ /* 0x000fe40000000f00 */
[----:B------:R-:W-:-:S07]  /*3250*/  MOV R72, R71 ;  /* 0x0000004700487202 */ /* 0x000fce0000000f00 */
[----:B------:R-:W-:Y:S05]  /*3260*/  WARPSYNC.COLLECTIVE R57, `(.L_x_913) ;  /* 0x0000000039087348 */ /* 0x000fea0003c00000 */
[----:B------:R0:W1:Y:S02]  /*3270*/  SHFL.BFLY P0, R71, R74, R54, R55 ;  /* 0x0c0000364a477389 */ /* 0x0000640000000037 */
[----:B01----:R-:W-:Y:S05]  /*3280*/  ENDCOLLECTIVE ;  /* 0x000000000000791b */ /* 0x003fea0003800000 */
.L_x_913:
[----:B------:R-:W-:-:S05]  /*3290*/  FADD.FTZ R72, R69, R72 ;  /* 0x0000004845487221 */ /* 0x000fca0000010000 */
[----:B------:R-:W-:Y:S01]  /*32a0*/  MOV R74, R72 ;  /* 0x00000048004a7202 */ /* 0x000fe20000000f00 */
[----:B------:R-:W-:Y:S01]  /*32b0*/  HFMA2 R54, -RZ, RZ, 0, 4.76837158203125e-07 ;  /* 0x00000008ff367431 */ /* 0x000fe200000001ff */
[----:B------:R-:W-:-:S07]  /*32c0*/  MOV R53, R71 ;  /* 0x0000004700357202 */ /* 0x000fce0000000f00 */
[----:B------:R-:W-:Y:S05]  /*32d0*/  WARPSYNC.COLLECTIVE R57, `(.L_x_914) ;  /* 0x0000000039087348 */ /* 0x000fea0003c00000 */
[----:B------:R0:W1:Y:S02]  /*32e0*/  SHFL.BFLY P0, R71, R74, R54, R55 ;  /* 0x0c0000364a477389 */ /* 0x0000640000000037 */
[----:B01----:R-:W-:Y:S05]  /*32f0*/  ENDCOLLECTIVE ;  /* 0x000000000000791b */ /* 0x003fea0003800000 */
.L_x_914:
[----:B------:R-:W-:-:S05]  /*3300*/  FADD.FTZ R61, R70, R53 ;  /* 0x00000035463d7221 */ /* 0x000fca0000010000 */
[----:B------:R-:W-:Y:S01]  /*3310*/  MOV R74, R61 ;  /* 0x0000003d004a7202 */ /* 0x000fe20000000f00 */
[----:B------:R-:W-:-:S07]  /*3320*/  IMAD.MOV.U32 R53, RZ, RZ, R71 ;  /* 0x000000ffff357224 */ /* 0x000fce00078e0047 */
[----:B------:R-:W-:Y:S05]  /*3330*/  WARPSYNC.COLLECTIVE R57, `(.L_x_915) ;  /* 0x0000000039087348 */ /* 0x000fea0003c00000 */
[----:B------:R0:W1:Y:S02]  /*3340*/  SHFL.BFLY P0, R71, R74, R54, R55 ;  /* 0x0c0000364a477389 */ /* 0x0000640000000037 */
[----:B01----:R-:W-:Y:S05]  /*3350*/  ENDCOLLECTIVE ;  /* 0x000000000000791b */ /* 0x003fea0003800000 */
.L_x_915:
[----:B------:R-:W-:-:S05]  /*3360*/  FADD.FTZ R53, R72, R53 ;  /* 0x0000003548357221 */ /* 0x000fca0000010000 */
[----:B------:R-:W-:Y:S01]  /*3370*/  MOV R74, R53 ;  /* 0x00000035004a7202 */ /* 0x000fe20000000f00 */
[----:B------:R-:W-:Y:S01]  /*3380*/  HFMA2 R54, -RZ, RZ, 0, 9.5367431640625e-07 ;  /* 0x00000010ff367431 */ /* 0x000fe200000001ff */
[----:B------:R-:W-:-:S07]  /*3390*/  MOV R66, R71 ;  /* 0x0000004700427202 */ /* 0x000fce0000000f00 */
[----:B------:R-:W-:Y:S05]  /*33a0*/  WARPSYNC.COLLECTIVE R57, `(.L_x_916) ;  /* 0x0000000039087348 */ /* 0x000fea0003c00000 */
[----:B------:R0:W1:Y:S02]  /*33b0*/  SHFL.BFLY P0, R71, R74, R54, R55 ;  /* 0x0c0000364a477389 */ /* 0x0000640000000037 */
[----:B01----:R-:W-:Y:S05]  /*33c0*/  ENDCOLLECTIVE ;  /* 0x000000000000791b */ /* 0x003fea0003800000 */
.L_x_916:
[----:B------:R-:W-:-:S05]  /*33d0*/  FADD.FTZ R56, R61, R66 ;  /* 0x000000423d387221 */ /* 0x000fca0000010000 */
[----:B------:R-:W-:Y:S02]  /*33e0*/  MOV R74, R56 ;  /* 0x00000038004a7202 */ /* 0x000fe40000000f00 */
[----:B------:R-:W-:-:S07]  /*33f0*/  MOV R66, R71 ;  /* 0x0000004700427202 */ /* 0x000fce0000000f00 */
[----:B------:R-:W-:Y:S05]  /*3400*/  WARPSYNC.COLLECTIVE R57, `(.L_x_917) ;  /* 0x0000000039087348 */ /* 0x000fea0003c00000 */
[----:B------:R0:W1:Y:S02]  /*3410*/  SHFL.BFLY P0, R71, R74, R54, R55 ;  /* 0x0c0000364a477389 */ /* 0x0000640000000037 */
[----:B01----:R-:W-:Y:S05]  /*3420*/  ENDCOLLECTIVE ;  /* 0x000000000000791b */ /* 0x003fea0003800000 */
.L_x_917:
[----:B------:R-:W-:Y:S01]  /*3430*/  MOV R67, R71 ;  /* 0x0000004700437202 */ /* 0x000fe20000000f00 */
[----:B------:R-:W-:Y:S06]  /*3440*/  BRA `(.L_x_918) ;  /* 0xffffffd800a47947 */ /* 0x000fec000383ffff */
.L_x_919:
        /* <DEDUP_REMOVED lines=11> */
.L_x_6367:


//--------------------- .text._ZN10layer_norm22ln_bwd_finalize_kernelINS_22Kernel_traits_finalizeILj256E6__halfS2_S2_S2_fjLb0ELj1024ELj4ENS_18Kernel_traits_baseILj256ES2_S2_S2_S2_fjLj1024EEEEELb0ELb1EEEvNS_9BwdParamsE --------------------------
	.section	.text._ZN10layer_norm22ln_bwd_finalize_kernelINS_22Kernel_traits_finalizeILj256E6__halfS2_S2_S2_fjLb0ELj1024ELj4ENS_18Kernel_traits_baseILj256ES2_S2_S2_S2_fjLj1024EEEEELb0ELb1EEEvNS_9BwdParamsE,"ax",@progbits
	.align	128
        .global         _ZN10layer_norm22ln_bwd_finalize_kernelINS_22Kernel_traits_finalizeILj256E6__halfS2_S2_S2_fjLb0ELj1024ELj4ENS_18Kernel_traits_baseILj256ES2_S2_S2_S2_fjLj1024EEEEELb0ELb1EEEvNS_9BwdParamsE
        .type           _ZN10layer_norm22ln_bwd_finalize_kernelINS_22Kernel_traits_finalizeILj256E6__halfS2_S2_S2_fjLb0ELj1024ELj4ENS_18Kernel_traits_baseILj256ES2_S2_S2_S2_fjLj1024EEEEELb0ELb1EEEvNS_9BwdParamsE,@function
        .size           _ZN10layer_norm22ln_bwd_finalize_kernelINS_22Kernel_traits_finalizeILj256E6__halfS2_S2_S2_fjLb0ELj1024ELj4ENS_18Kernel_traits_baseILj256ES2_S2_S2_S2_fjLj1024EEEEELb0ELb1EEEvNS_9BwdParamsE,(.L_x_6368 - _ZN10layer_norm22ln_bwd_finalize_kernelINS_22Kernel_traits_finalizeILj256E6__halfS2_S2_S2_fjLb0ELj1024ELj4ENS_18Kernel_traits_baseILj256ES2_S2_S2_S2_fjLj1024EEEEELb0ELb1EEEvNS_9BwdParamsE)
        .other          _ZN10layer_norm22ln_bwd_finalize_kernelINS_22Kernel_traits_finalizeILj256E6__halfS2_S2_S2_fjLb0ELj1024ELj4ENS_18Kernel_traits_baseILj256ES2_S2_S2_S2_fjLj1024EEEEELb0ELb1EEEvNS_9BwdParamsE,@"STO_CUDA_ENTRY STV_DEFAULT"
_ZN10layer_norm22ln_bwd_finalize_kernelINS_22Kernel_traits_finalizeILj256E6__halfS2_S2_S2_fjLb0ELj1024ELj4ENS_18Kernel_traits_baseILj256ES2_S2_S2_S2_fjLj1024EEEEELb0ELb1EEEvNS_9BwdParamsE:
.text._ZN10layer_norm22ln_bwd_finalize_kernelINS_22Kernel_traits_finalizeILj256E6__halfS2_S2_S2_fjLb0ELj1024ELj4ENS_18Kernel_traits_baseILj256ES2_S2_S2_S2_fjLj1024EEEEELb0ELb1EEEvNS_9BwdParamsE:
        /* <DEDUP_REMOVED lines=81> */
.L_x_924:
        /* <DEDUP_REMOVED lines=118> */
.L_x_923:
[----:B------:R-:W-:Y:S05]  /*0c70*/  BSYNC.RECONVERGENT B1 ;  /* 0x0000000000017941 */ /* 0x000fea0003800200 */
.L_x_922:
        /* <DEDUP_REMOVED lines=77> */
.L_x_926:
[----:B------:R-:W-:Y:S05]  /*1150*/  BSYNC.RECONVERGENT B1 ;  /* 0x0000000000017941 */ /* 0x000fea0003800200 */
.L_x_925:
        /* <DEDUP_REMOVED lines=38> */
.L_x_928:
[----:B------:R-:W-:Y:S05]  /*13c0*/  BSYNC.RECONVERGENT B1 ;  /* 0x0000000000017941 */ /* 0x000fea0003800200 */
.L_x_927:
        /* <DEDUP_REMOVED lines=8> */
.L_x_929:
        /* <DEDUP_REMOVED lines=10> */
.L_x_921:
[----:B------:R-:W-:Y:S05]  /*14f0*/  BSYNC.RECONVERGENT B0 ;  /* 0x0000000000007941 */ /* 0x000fea0003800200 */
.L_x_920:
        /* <DEDUP_REMOVED lines=57> */
.L_x_930:
        /* <DEDUP_REMOVED lines=15> */
.L_x_6368:


//--------------------- .text._ZN10layer_norm13ln_bwd_kernelINS_13Kernel_traitsI6__halfS2_S2_S2_fjLj256ELj1ELj4ELj1ELj16ENS_18Kernel_traits_baseILj256ES2_S2_S2_S2_fjLj128EEEEELb1ELb0ELb1ELb1EEEvNS_9BwdParamsE --------------------------
	.section	.text._ZN10layer_norm13ln_bwd_kernelINS_13Kernel_traitsI6__halfS2_S2_S2_fjLj256ELj1ELj4ELj1ELj16ENS_18Kernel_traits_baseILj256ES2_S2_S2_S2_fjLj128EEEEELb1ELb0ELb1ELb1EEEvNS_9BwdParamsE,"ax",@progbits
	.align	128
        .global         _ZN10layer_norm13ln_bwd_kernelINS_13Kernel_traitsI6__halfS2_S2_S2_fjLj256ELj1ELj4ELj1ELj16ENS_18Kernel_traits_baseILj256ES2_S2_S2_S2_fjLj128EEEEELb1ELb0ELb1ELb1EEEvNS_9BwdParamsE
        .type           _ZN10layer_norm13ln_bwd_kernelINS_13Kernel_traitsI6__halfS2_S2_S2_fjLj256ELj1ELj4ELj1ELj16ENS_18Kernel_traits_baseILj256ES2_S2_S2_S2_fjLj128EEEEELb1ELb0ELb1ELb1EEEvNS_9BwdParamsE,@function
        .size           _ZN10layer_norm13ln_bwd_kernelINS_13Kernel_traitsI6__halfS2_S2_S2_fjLj256ELj1ELj4ELj1ELj16ENS_18Kernel_traits_baseILj256ES2_S2_S2_S2_fjLj128EEEEELb1ELb0ELb1ELb1EEEvNS_9BwdParamsE,(.L_x_6369 - _ZN10layer_norm13ln_bwd_kernelINS_13Kernel_traitsI6__halfS2_S2_S2_fjLj256ELj1ELj4ELj1ELj16ENS_18Kernel_traits_baseILj256ES2_S2_S2_S2_fjLj128EEEEELb1ELb0ELb1ELb1EEEvNS_9BwdParamsE)
        .other          _ZN10layer_norm13ln_bwd_kernelINS_13Kernel_traitsI6__halfS2_S2_S2_fjLj256ELj1ELj4ELj1ELj16ENS_18Kernel_traits_baseILj256ES2_S2_S2_S2_fjLj128EEEEELb1ELb0ELb1ELb1EEEvNS_9BwdParamsE,@"STO_CUDA_ENTRY STV_DEFAULT"
_ZN10layer_norm13ln_bwd_kernelINS_13Kernel_traitsI6__halfS2_S2_S2_fjLj256ELj1ELj4ELj1ELj16ENS_18Kernel_traits_baseILj256ES2_S2_S2_S2_fjLj128EEEEELb1ELb0ELb1ELb1EEEvNS_9BwdParamsE:
.text._ZN10layer_norm13ln_bwd_kernelINS_13Kernel_traitsI6__halfS2_S2_S2_fjLj256ELj1ELj4ELj1ELj16ENS_18Kernel_traits_baseILj256ES2_S2_S2_S2_fjLj128EEEEELb1ELb0ELb1ELb1EEEvNS_9BwdParamsE:
        /* <DEDUP_REMOVED lines=30> */
[----:B------:R-:W-:-:S07]  /*01e0*/  HFMA2 R35, -RZ, RZ, 0, 0 ;  /* 0x00000000ff237431 */ /* 0x000fce00000001ff */
.L_x_956:
[----:B0-----:R-:W0:Y:S08]  /*01f0*/  LDC.64 R56, c[0x0][0x3f8] ;  /* 0x0000fe00ff387b82 */ /* 0x001e300000000a00 */
        /* <DEDUP_REMOVED lines=12> */
[C---:B------:R-:W-:Y:S01]  /*02c0*/  IMAD R2, R62.reuse, UR9, RZ ;  /* 0x000000093e027c24 */ /* 0x040fe2000f8e02ff */
[----:B------:R-:W0:Y:S01]  /*02d0*/  LDC.64 R4, c[0x0][0x3a8] ;  /* 0x0000ea00ff047b82 */ /* 0x000e220000000a00 */
[----:B------:R-:W-:-:S03]  /*02e0*/  IMAD.WIDE R50, R62, 0x4, R50 ;  /* 0x000000043e327825 */ /* 0x000fc600078e0232 */
[----:B------:R-:W-:Y:S02]  /*02f0*/  SHF.R.S32.HI R3, RZ, 0x1f, R2 ;  /* 0x0000001fff037819 */ /* 0x000fe40000011402 */
[----:B------:R2:W3:Y:S02]  /*0300*/  LDG.E R49, desc[UR6][R50.64] ;  /* 0x0000000632317981 */ /* 0x0004e4000c1e1900 */
[----:B------:R-:W-:Y:S01]  /*0310*/  LEA.HI R2, R3, R2, RZ, 0x3 ;  /* 0x0000000203027211 */ /* 0x000fe200078f18ff */
[----:B------:R-:W4:Y:S01]  /*0320*/  LDC.64 R8, c[0x0][0x428] ;  /* 0x00010a00ff087b82 */ /* 0x000f220000000a00 */
        /* <DEDUP_REMOVED lines=8> */
[----:B----4-:R-:W-:Y:S01]  /*03b0*/  IMAD.WIDE.U32 R8, R3, 0x10, R8 ;  /* 0x0000001003087825 */ /* 0x010fe200078e0008 */
[----:B-----5:R-:W-:-:S05]  /*03c0*/  ISETP.GE.AND P1, PT, R53, 0x1, PT ;  /* 0x000000013500780c */ /* 0x020fca0003f26270 */
[----:B------:R-:W4:Y:S08]  /*03d0*/  LDG.E.128 R8, desc[UR6][R8.64] ;  /* 0x0000000608087981 */ /* 0x000f30000c1e1d00 */
[----:B------:R-:W-:-:S05]  /*03e0*/  @P1 IADD3 R3, PT, PT, R53, -0x1, RZ ;  /* 0xffffffff35031810 */ /* 0x000fca0007ffe0ff */
[----:B------:R-:W-:-:S05]  /*03f0*/  @P1 IMAD R3, R3, UR9, RZ ;  /* 0x0000000903031c24 */ /* 0x000fca000f8e02ff */
[----:B------:R-:W-:-:S04]  /*0400*/  @P1 SHF.R.S32.HI R46, RZ, 0x1f, R3 ;  /* 0x0000001fff2e1819 */ /* 0x000fc80000011403 */
[----:B------:R-:W-:Y:S02]  /*0410*/  @P1 LEA.HI R46, R46, R3, RZ, 0x3 ;  /* 0x000000032e2e1211 */ /* 0x000fe400078f18ff */
[----:B--2---:R-:W-:Y:S02]  /*0420*/  CS2R R50, SRZ ;  /* 0x0000000000327805 */ /* 0x004fe4000001ff00 */
[----:B------:R-:W-:-:S04]  /*0430*/  @P1 LEA.HI.SX32 R46, R46, R63, 0x1d ;  /* 0x0000003f2e2e1211 */ /* 0x000fc800078feaff */
[----:B------:R-:W-:Y:S02]  /*0440*/  @P1 MOV R50, R46 ;  /* 0x0000002e00321202 */ /* 0x000fe40000000f00 */
[----:B------:R-:W-:Y:S02]  /*0450*/  @P1 MOV R51, RZ ;  /* 0x000000ff00331202 */ /* 0x000fe40000000f00 */
[----:B------:R-:W-:-:S04]  /*0460*/  LEA R74, P3, R50, UR10, 0x3 ;  /* 0x0000000a324a7c11 */ /* 0x000fc8000f8618ff */
[----:B------:R-:W-:-:S06]  /*0470*/  LEA.HI.X R75, R50, UR11, R51, 0x3, P3 ;  /* 0x0000000b324b7c11 */ /* 0x000fcc00098f1c33 */
[----:B------:R-:W5:Y:S01]  /*0480*/  LDG.E.64 R74, desc[UR6][R74.64] ;  /* 0x000000064a4a7981 */ /* 0x000f62000c1e1b00 */
[----:B------:R-:W-:Y:S02]  /*0490*/  MOV R60, UR20 ;  /* 0x00000014003c7c02 */ /* 0x000fe40008000f00 */
[----:B------:R-:W-:Y:S02]  /*04a0*/  MOV R61, UR21 ;  /* 0x00000015003d7c02 */ /* 0x000fe40008000f00 */
[----:B------:R-:W-:-:S04]  /*04b0*/  ISETP.NE.U32.AND P0, PT, R60, RZ, PT ;  /* 0x000000ff3c00720c */ /* 0x000fc80003f05070 */
[----:B------:R-:W-:-:S13]  /*04c0*/  ISETP.NE.AND.EX P0, PT, R61, RZ, PT, P0 ;  /* 0x000000ff3d00720c */ /* 0x000fda0003f05300 */
[----:B------:R-:W0:Y:S02]  /*04d0*/  @P0 LDC.64 R44, c[0x0][0x438] ;  /* 0x00010e00ff2c0b82 */ /* 0x000e240000000a00 */
[----:B0-----:R-:W-:-:S05]  /*04e0*/  @P0 IMAD.WIDE.U32 R2, R2, 0x10, R44 ;  /* 0x0000001002020825 */ /* 0x001fca00078e002c */
[----:B------:R0:W5:Y:S01]  /*04f0*/  @P0 LDG.E.128 R12, desc[UR6][R2.64] ;  /* 0x00000006020c0981 */ /* 0x000162000c1e1d00 */
[----:B-1----:R-:W-:-:S04]  /*0500*/  ISETP.NE.AND P0, PT, R0, RZ, PT ;  /* 0x000000ff0000720c */ /* 0x002fc80003f05270 */
[----:B---3--:R-:W-:Y:S01]  /*0510*/  FSEL R49, R49, RZ, !P0 ;  /* 0x000000ff31317208 */ /* 0x008fe20004000000 */
[----:B------:R-:W-:Y:S02]  /*0520*/  HADD2.F32 R44, -RZ, R4.H0_H0 ;  /* 0x20000004ff2c7230 */ /* 0x000fe40000004100 */
[----:B------:R-:W-:Y:S02]  /*0530*/  HADD2.F32 R50, -RZ, R6.H0_H0 ;  /* 0x20000006ff327230 */ /* 0x000fe40000004100 */
[----:B------:R-:W-:Y:S02]  /*0540*/  HADD2.F32 R4, -RZ, R4.H1_H1 ;  /* 0x30000004ff047230 */ /* 0x000fe40000004100 */
[--C-:B------:R-:W-:Y:S02]  /*0550*/  HADD2.F32 R46, -RZ, R5.reuse.H0_H0 ;  /* 0x20000005ff2e7230 */ /* 0x100fe40000004100 */
[----:B------:R-:W-:Y:S02]  /*0560*/  HADD2.F32 R48, -RZ, R5.H1_H1 ;  /* 0x30000005ff307230 */ /* 0x000fe40000004100 */
[----:B------:R-:W-:-:S02]  /*0570*/  HADD2.F32 R6, -RZ, R6.H1_H1 ;  /* 0x30000006ff067230 */ /* 0x000fc40000004100 */
[--C-:B------:R-:W-:Y:S02]  /*0580*/  HADD2.F32 R54, -RZ, R7.reuse.H0_H0 ;  /* 0x20000007ff367230 */ /* 0x100fe40000004100 */
[----:B0-----:R-:W-:Y:S02]  /*0590*/  HADD2.F32 R2, -RZ, R7.H1_H1 ;  /* 0x30000007ff027230 */ /* 0x001fe40000004100 */
[C---:B------:R-:W-:Y:S01]  /*05a0*/  FADD.FTZ R3, -R49.reuse, R44 ;  /* 0x0000002c31037221 */ /* 0x040fe20000010100 */
[C---:B------:R-:W-:Y:S01]  /*05b0*/  FADD.FTZ R7, -R49.reuse, R4 ;  /* 0x0000000431077221 */ /* 0x040fe20000010100 */
[C---:B------:R-:W-:Y:S01]  /*05c0*/  FADD.FTZ R57, -R49.reuse, R46 ;  /* 0x0000002e31397221 */ /* 0x040fe20000010100 */
[C---:B------:R-:W-:Y:S01]  /*05d0*/  FADD.FTZ R59, -R49.reuse, R48 ;  /* 0x00000030313b7221 */ /* 0x040fe20000010100 */
[C---:B------:R-:W-:Y:S01]  /*05e0*/  FADD.FTZ R55, -R49.reuse, R50 ;  /* 0x0000003231377221 */ /* 0x040fe20000010100 */
[C---:B------:R-:W-:Y:S01]  /*05f0*/  FADD.FTZ R45, -R49.reuse, R6 ;  /* 0x00000006312d7221 */ /* 0x040fe20000010100 */
[C---:B------:R-:W-:Y:S01]  /*0600*/  FADD.FTZ R47, -R49.reuse, R54 ;  /* 0x00000036312f7221 */ /* 0x040fe20000010100 */
[----:B------:R-:W-:Y:S01]  /*0610*/  FADD.FTZ R49, -R49, R2 ;  /* 0x0000000231317221 */ /* 0x000fe20000010100 */
[----:B------:R-:W-:-:S02]  /*0620*/  HADD2.F32 R2, -RZ, R16.H0_H0 ;  /* 0x20000010ff027230 */ /* 0x000fc40000004100 */
[C---:B------:R-:W-:Y:S01]  /*0630*/  FMUL.FTZ R3, R64.reuse, R3 ;  /* 0x0000000340037220 */ /* 0x040fe20000410000 */
[--C-:B----4-:R-:W-:Y:S02]  /*0640*/  HADD2.F32 R5, -RZ, R8.reuse.H0_H0 ;  /* 0x20000008ff057230 */ /* 0x110fe40000004100 */
[----:B------:R-:W-:Y:S01]  /*0650*/  FMUL.FTZ R4, R64, R7 ;  /* 0x0000000740047220 */ /* 0x000fe20000410000 */
[----:B------:R-:W-:Y:S02]  /*0660*/  HADD2.F32 R8, -RZ, R8.H1_H1 ;  /* 0x30000008ff087230 */ /* 0x000fe40000004100 */
[--C-:B------:R-:W-:Y:S02]  /*0670*/  HADD2.F32 R44, -RZ, R9.reuse.H0_H0 ;  /* 0x20000009ff2c7230 */ /* 0x100fe40000004100 */
[----:B------:R-:W-:Y:S02]  /*0680*/  HADD2.F32 R48, -RZ, R9.H1_H1 ;  /* 0x30000009ff307230 */ /* 0x000fe40000004100 */
[----:B------:R-:W-:-:S02]  /*0690*/  HADD2.F32 R6, -RZ, R16.H1_H1 ;  /* 0x30000010ff067230 */ /* 0x000fc40000004100 */
[----:B------:R-:W-:Y:S01]  /*06a0*/  FMUL.FTZ R7, R64, R57 ;  /* 0x0000003940077220 */ /* 0x000fe20000410000 */
[--C-:B------:R-:W-:Y:S02]  /*06b0*/  HADD2.F32 R9, -RZ, R17.reuse.H0_H0 ;  /* 0x20000011ff097230 */ /* 0x100fe40000004100 */
[-C--:B------:R-:W-:Y:S01]  /*06c0*/  FMUL.FTZ R2, R2, R5.reuse ;  /* 0x0000000502027220 */ /* 0x080fe20000410000 */
[--C-:B------:R-:W-:Y:S02]  /*06d0*/  HADD2.F32 R65, -RZ, R10.reuse.H0_H0 ;  /* 0x2000000aff417230 */ /* 0x100fe40000004100 */
[----:B------:R-:W-:Y:S01]  /*06e0*/  FADD.FTZ R28, R28, R5 ;  /* 0x000000051c1c7221 */ /* 0x000fe20000010000 */
[----:B------:R-:W-:Y:S02]  /*06f0*/  HADD2.F32 R46, -RZ, R10.H1_H1 ;  /* 0x3000000aff2e7230 */ /* 0x000fe40000004100 */
[----:B------:R-:W-:Y:S01]  /*0700*/  FFMA.FTZ R20, R3, R5, R20 ;  /* 0x0000000503147223 */ /* 0x000fe20000010014 */
[-C--:B------:R-:W-:Y:S01]  /*0710*/  FMUL.FTZ R5, R6, R8.reuse ;  /* 0x0000000806057220 */ /* 0x080fe20000410000 */
[----:B------:R-:W-:Y:S01]  /*0720*/  FADD.FTZ R29, R29, R8 ;  /* 0x000000081d1d7221 */ /* 0x000fe20000010000 */
[----:B------:R-:W-:Y:S01]  /*0730*/  FFMA.FTZ R21, R4, R8, R21 ;  /* 0x0000000804157223 */ /* 0x000fe20000010015 */
[----:B------:R-:W-:-:S02]  /*0740*/  HADD2.F32 R10, -RZ, R17.H1_H1 ;  /* 0x30000011ff0a7230 */ /* 0x000fc40000004100 */
[-C--:B------:R-:W-:Y:S01]  /*0750*/  FMUL.FTZ R6, R9, R44.reuse ;  /* 0x0000002c09067220 */ /* 0x080fe20000410000 */
[----:B------:R-:W-:Y:S01]  /*0760*/  FADD.FTZ R30, R30, R44 ;  /* 0x0000002c1e1e7221 */ /* 0x000fe20000010000 */
[----:B------:R-:W-:Y:S01]  /*0770*/  FFMA.FTZ R22, R7, R44, R22 ;  /* 0x0000002c07167223 */ /* 0x000fe20000010016 */
[----:B------:R-:W-:Y:S01]  /*0780*/  FMUL.FTZ R8, R64, R59 ;  /* 0x0000003b40087220 */ /* 0x000fe20000410000 */
[--C-:B------:R-:W-:Y:S02]  /*0790*/  HADD2.F32 R44, -RZ, R18.reuse.H0_H0 ;  /* 0x20000012ff2c7230 */ /* 0x100fe40000004100 */
[----:B------:R-:W-:Y:S01]  /*07a0*/  FMUL.FTZ R9, R10, R48 ;  /* 0x000000300a097220 */ /* 0x000fe20000410000 */
[----:B------:R-:W-:Y:S02]  /*07b0*/  HADD2.F32 R57, -RZ, R18.H1_H1 ;  /* 0x30000012ff397230 */ /* 0x000fe40000004100 */
[----:B------:R-:W-:Y:S01]  /*07c0*/  FADD.FTZ R31, R31, R48 ;  /* 0x000000301f1f7221 */ /* 0x000fe20000010000 */
[----:B------:R-:W-:-:S02]  /*07d0*/  HADD2.F32 R51, -RZ, R11.H0_H0 ;  /* 0x2000000bff337230 */ /* 0x000fc40000004100 */
[----:B------:R-:W-:Y:S01]  /*07e0*/  FFMA.FTZ R23, R8, R48, R23 ;  /* 0x0000003008177223 */ /* 0x000fe20000010017 */
[----:B------:R-:W-:Y:S02]  /*07f0*/  HADD2.F32 R50, -RZ, R11.H1_H1 ;  /* 0x3000000bff327230 */ /* 0x000fe40000004100 */
[----:B------:R-:W-:Y:S01]  /*0800*/  FMUL.FTZ R11, R64, R55 ;  /* 0x00000037400b7220 */ /* 0x000fe20000410000 */
[----:B------:R-:W-:Y:S01]  /*0810*/  FADD.FTZ R48, RZ, R2 ;  /* 0x00000002ff307221 */ /* 0x000fe20000010000 */
[----:B------:R-:W-:Y:S01]  /*0820*/  FMUL.FTZ R10, R44, R65 ;  /* 0x000000412c0a7220 */ /* 0x000fe20000410000 */
        /* <DEDUP_REMOVED lines=18> */
[----:B------:R-:W-:Y:S02]  /*0950*/  HADD2.F32 R59, -RZ, R19.H1_H1 ;  /* 0x30000013ff3b7230 */ /* 0x000fe40000004100 */
        /* <DEDUP_REMOVED lines=13> */
.L_x_934:
[----:B------:R-:W-:Y:S02]  /*0a30*/  MOV R60, UR20 ;  /* 0x00000014003c7c02 */ /* 0x000fe40008000f00 */
[----:B-----5:R-:W-:Y:S02]  /*0a40*/  ISETP.GE.AND P1, PT, R53, 0x1, PT ;  /* 0x000000013500780c */ /* 0x020fe40003f26270 */
[----:B------:R-:W-:Y:S02]  /*0a50*/  MOV R61, UR21 ;  /* 0x00000015003d7c02 */ /* 0x000fe40008000f00 */
[----:B------:R-:W-:-:S04]  /*0a60*/  ISETP.NE.U32.AND P0, PT, R60, RZ, PT ;  /* 0x000000ff3c00720c */ /* 0x000fc80003f05070 */
[----:B------:R-:W-:-:S05]  /*0a70*/  ISETP.NE.AND.EX P0, PT, R61, RZ, PT, P0 ;  /* 0x000000ff3d00720c */ /* 0x000fca0003f05300 */
[----:B------:R-:W0:Y:S01]  /*0a80*/  @P1 LDC R55, c[0x0][0x388] ;  /* 0x0000e200ff371b82 */ /* 0x000e220000000800 */
[----:B------:R-:W-:-:S07]  /*0a90*/  @P1 IADD3 R54, PT, PT, R53, -0x1, RZ ;  /* 0xffffffff35361810 */ /* 0x000fce0007ffe0ff */
[----:B------:R-:W2:Y:S08]  /*0aa0*/  @P0 LDC R57, c[0x0][0x388] ;  /* 0x0000e200ff390b82 */ /* 0x000eb00000000800 */
[----:B------:R-:W3:Y:S01]  /*0ab0*/  @P0 LDC.64 R50, c[0x0][0x438] ;  /* 0x00010e00ff320b82 */ /* 0x000ee20000000a00 */
[----:B0-----:R-:W-:-:S05]  /*0ac0*/  @P1 IMAD R54, R54, R55, RZ ;  /* 0x0000003736361224 */ /* 0x001fca00078e02ff */
[----:B------:R-:W-:Y:S01]  /*0ad0*/  @P1 SHF.R.S32.HI R55, RZ, 0x1f, R54 ;  /* 0x0000001fff371819 */ /* 0x000fe20000011436 */
[----:B--2---:R-:W-:-:S03]  /*0ae0*/  @P0 IMAD R57, R62, R57, RZ ;  /* 0x000000393e390224 */ /* 0x004fc600078e02ff */
[----:B------:R-:W-:Y:S02]  /*0af0*/  @P1 LEA.HI R56, R55, R54, RZ, 0x3 ;  /* 0x0000003637381211 */ /* 0x000fe400078f18ff */
[----:B------:R-:W-:Y:S02]  /*0b00*/  CS2R R54, SRZ ;  /* 0x0000000000367805 */ /* 0x000fe4000001ff00 */
[----:B------:R-:W-:Y:S02]  /*0b10*/  @P1 MOV R55, RZ ;  /* 0x000000ff00371202 */ /* 0x000fe40000000f00 */
[----:B------:R-:W-:Y:S02]  /*0b20*/  @P0 SHF.R.S32.HI R58, RZ, 0x1f, R57 ;  /* 0x0000001fff3a0819 */ /* 0x000fe40000011439 */
[----:B------:R-:W-:Y:S02]  /*0b30*/  @P1 LEA.HI.SX32 R56, R56, R63, 0x1d ;  /* 0x0000003f38381211 */ /* 0x000fe400078feaff */
[----:B------:R-:W-:-:S02]  /*0b40*/  @P0 LEA.HI R58, R58, R57, RZ, 0x3 ;  /* 0x000000393a3a0211 */ /* 0x000fc400078f18ff */
[----:B------:R-:W-:Y:S02]  /*0b50*/  @P1 MOV R54, R56 ;  /* 0x0000003800361202 */ /* 0x000fe40000000f00 */
[----:B------:R-:W-:Y:S02]  /*0b60*/  @P0 LEA.HI.SX32 R57, R58, R63, 0x1d ;  /* 0x0000003f3a390211 */ /* 0x000fe400078feaff */
[----:B------:R-:W-:-:S03]  /*0b70*/  LEA R74, P3, R54, UR10, 0x3 ;  /* 0x0000000a364a7c11 */ /* 0x000fc6000f8618ff */
[----:B---3--:R-:W-:Y:S01]  /*0b80*/  @P0 IMAD.WIDE.U32 R50, R57, 0x10, R50 ;  /* 0x0000001039320825 */ /* 0x008fe200078e0032 */
[----:B------:R-:W-:-:S04]  /*0b90*/  LEA.HI.X R75, R54, UR11, R55, 0x3, P3 ;  /* 0x0000000b364b7c11 */ /* 0x000fc800098f1c37 */
[----:B------:R0:W5:Y:S04]  /*0ba0*/  @P0 LDG.E.128 R12, desc[UR6][R50.64] ;  /* 0x00000006320c0981 */ /* 0x000168000c1e1d00 */
[----:B------:R-:W5:Y:S01]  /*0bb0*/  LDG.E.64 R74, desc[UR6][R74.64] ;  /* 0x000000064a4a7981 */ /* 0x000f62000c1e1b00 */
[----:B------:R-:W-:Y:S01]  /*0bc0*/  HFMA2 R66, -RZ, RZ, 0, 0 ;  /* 0x00000000ff427431 */ /* 0x000fe200000001ff */
[----:B------:R-:W-:-:S07]  /*0bd0*/  MOV R68, RZ ;  /* 0x000000ff00447202 */ /* 0x000fce0000000f00 */
.L_x_935:
[----:B------:R-:W-:Y:S05]  /*0be0*/  BSYNC.RECONVERGENT B1 ;  /* 0x0000000000017941 */ /* 0x000fea0003800200 */
.L_x_933:
        /* <DEDUP_REMOVED lines=29> */
.L_x_968:
[----:B------:R-:W4:Y:S01]  /*0dc0*/  @P1 LDC R50, c[0x0][0x388] ;  /* 0x0000e200ff321b82 */ /* 0x000f220000000800 */
[----:B------:R-:W-:Y:S01]  /*0dd0*/  @P1 IADD3 R53, PT, PT, R53, -0x1, RZ ;  /* 0xffffffff35351810 */ /* 0x000fe20007ffe0ff */
[----:B--2---:R-:W-:Y:S01]  /*0de0*/  FADD.FTZ R65, R68, R71 ;  /* 0x0000004744417221 */ /* 0x004fe20000010000 */
[----:B------:R-:W-:Y:S01]  /*0df0*/  ISETP.NE.U32.AND P0, PT, R60, RZ, PT ;  /* 0x000000ff3c00720c */ /* 0x000fe20003f05070 */
[----:B---3--:R-:W-:Y:S01]  /*0e00*/  FADD.FTZ R66, R69, R70 ;  /* 0x0000004645427221 */ /* 0x008fe20000010000 */
[----:B-1----:R-:W-:Y:S01]  /*0e10*/  ISETP.NE.AND P3, PT, R0, RZ, PT ;  /* 0x000000ff0000720c */ /* 0x002fe20003f65270 */
[----:B------:R-:W-:Y:S01]  /*0e20*/  FMUL.FTZ R65, R65, UR12 ;  /* 0x0000000c41417c20 */ /* 0x000fe20008410000 */
[----:B------:R-:W-:Y:S01]  /*0e30*/  ISETP.NE.AND.EX P0, PT, R61, RZ, PT, P0 ;  /* 0x000000ff3d00720c */ /* 0x000fe20003f05300 */
[----:B------:R-:W-:Y:S01]  /*0e40*/  BSSY.RECONVERGENT B1, `(.L_x_937) ;  /* 0x000019d000017945 */ /* 0x000fe20003800200 */
[----:B------:R-:W-:Y:S01]  /*0e50*/  CS2R R72, SRZ ;  /* 0x0000000000487805 */ /* 0x000fe2000001ff00 */
[----:B------:R-:W-:Y:S01]  /*0e60*/  FMUL.FTZ R66, R66, UR12 ;  /* 0x0000000c42427c20 */ /* 0x000fe20008410000 */
[----:B------:R-:W-:-:S02]  /*0e70*/  FSEL R65, R65, RZ, !P3 ;  /* 0x000000ff41417208 */ /* 0x000fc40005800000 */
[----:B------:R-:W-:Y:S01]  /*0e80*/  @P1 MOV R73, RZ ;  /* 0x000000ff00491202 */ /* 0x000fe20000000f00 */
[----:B----4-:R-:W-:-:S05]  /*0e90*/  @P1 IMAD R50, R53, R50, RZ ;  /* 0x0000003235321224 */ /* 0x010fca00078e02ff */
[----:B------:R-:W-:-:S04]  /*0ea0*/  @P1 SHF.R.S32.HI R51, RZ, 0x1f, R50 ;  /* 0x0000001fff331819 */ /* 0x000fc80000011432 */
[----:B------:R-:W-:-:S04]  /*0eb0*/  @P1 LEA.HI R50, R51, R50, RZ, 0x3 ;  /* 0x0000003233321211 */ /* 0x000fc800078f18ff */
        /* <DEDUP_REMOVED lines=21> */
.L_x_941:
[----:B------:R-:W-:Y:S05]  /*1010*/  BSYNC.RECONVERGENT B2 ;  /* 0x0000000000027941 */ /* 0x000fea0003800200 */
.L_x_940:
        /* <DEDUP_REMOVED lines=13> */
.L_x_943:
[----:B------:R-:W-:Y:S05]  /*10f0*/  BSYNC.RECONVERGENT B2 ;  /* 0x0000000000027941 */ /* 0x000fea0003800200 */
.L_x_942:
        /* <DEDUP_REMOVED lines=13> */
.L_x_945:
[----:B------:R-:W-:Y:S05]  /*11d0*/  BSYNC.RECONVERGENT B2 ;  /* 0x0000000000027941 */ /* 0x000fea0003800200 */
.L_x_944:
        /* <DEDUP_REMOVED lines=13> */
.L_x_947:
[----:B------:R-:W-:Y:S05]  /*12b0*/  BSYNC.RECONVERGENT B2 ;  /* 0x0000000000027941 */ /* 0x000fea0003800200 */
.L_x_946:
        /* <DEDUP_REMOVED lines=13> */
.L_x_949:
[----:B------:R-:W-:Y:S05]  /*1390*/  BSYNC.RECONVERGENT B2 ;  /* 0x0000000000027941 */ /* 0x000fea0003800200 */
.L_x_948:
        /* <DEDUP_REMOVED lines=13> */
.L_x_951:
[----:B------:R-:W-:Y:S05]  /*1470*/  BSYNC.RECONVERGENT B2 ;  /* 0x0000000000027941 */ /* 0x000fea0003800200 */
.L_x_950:
        /* <DEDUP_REMOVED lines=13> */
.L_x_953:
[----:B------:R-:W-:Y:S05]  /*1550*/  BSYNC.RECONVERGENT B2 ;  /* 0x0000000000027941 */ /* 0x000fea0003800200 */
.L_x_952:
        /* <DEDUP_REMOVED lines=11> */
[----:B------:R-:W-:-:S04]  /*1610*/  F2FP.F16.F32.PACK_AB R50, RZ, R50 ;  /* 0x00000032ff32723e */ /* 0x000fc800000000ff */
[----:B------:R-:W-:Y:S01]  /*1620*/  PRMT R39, R39, 0x5410, R50 ;  /* 0x0000541027277816 */ /* 0x000fe20000000032 */
[----:B------:R-:W-:Y:S06]  /*1630*/  BRA `(.L_x_954) ;  /* 0x0000001000747947 */ /* 0x000fec0003800000 */
.L_x_939:
[----:B------:R-:W1:Y:S01]  /*1640*/  @P1 LDC.64 R40, c[0x0][0x408] ;  /* 0x00010200ff281b82 */ /* 0x000e620000000a00 */
[-CC-:B------:R-:W-:Y:S01]  /*1650*/  FFMA.FTZ R51, R3, R66.reuse, R65.reuse ;  /* 0x0000004203337223 */ /* 0x180fe20000010041 */
[-CC-:B------:R-:W-:Y:S01]  /*1660*/  FFMA.FTZ R50, R4, R66.reuse, R65.reuse ;  /* 0x0000004204327223 */ /* 0x180fe20000010041 */
[----:B------:R-:W-:Y:S01]  /*1670*/  ISETP.GT.AND P0, PT, R52, RZ, PT ;  /* 0x000000ff3400720c */ /* 0x000fe20003f04270 */
[-C--:B------:R-:W-:Y:S01]  /*1680*/  FFMA.FTZ R52, R44, R66.reuse, R65 ;  /* 0x000000422c347223 */ /* 0x080fe20000010041 */
[----:B------:R-:W-:Y:S01]  /*1690*/  FADD.FTZ R51, R2, -R51 ;  /* 0x8000003302337221 */ /* 0x000fe20000010000 */
[----:B------:R-:W-:Y:S01]  /*16a0*/  FADD.FTZ R53, R5, -R50 ;  /* 0x8000003205357221 */ /* 0x000fe20000010000 */
[----:B------:R-:W-:Y:S01]  /*16b0*/  @P1 LOP3.LUT P6, RZ, R67, 0xff, RZ, 0xc0, !PT ;  /* 0x000000ff43ff1812 */ /* 0x000fe200078cc0ff */
[----:B------:R-:W2:Y:S01]  /*16c0*/  @P1 LDC.64 R42, c[0x0][0x408] ;  /* 0x00010200ff2a1b82 */ /* 0x000ea20000000a00 */
[C---:B------:R-:W-:Y:S01]  /*16d0*/  FMUL.FTZ R51, R64.reuse, R51 ;  /* 0x0000003340337220 */ /* 0x040fe20000410000 */
[----:B------:R-:W-:Y:S01]  /*16e0*/  FMUL.FTZ R53, R64, R53 ;  /* 0x0000003540357220 */ /* 0x000fe20000410000 */
[----:B------:R-:W-:Y:S01]  /*16f0*/  @P1 LOP3.LUT P2, RZ, R58, 0xff, RZ, 0xc0, !PT ;  /* 0x000000ff3aff1812 */ /* 0x000fe2000784c0ff */
[-CC-:B------:R-:W-:Y:S01]  /*1700*/  FFMA.FTZ R50, R8, R66.reuse, R65.reuse ;  /* 0x0000004208327223 */ /* 0x180fe20000010041 */
[----:B------:R-:W-:Y:S01]  /*1710*/  @P1 LOP3.LUT P4, RZ, R56, 0xff, RZ, 0xc0, !PT ;  /* 0x000000ff38ff1812 */ /* 0x000fe2000788c0ff */
[----:B------:R-:W-:Y:S01]  /*1720*/  FADD.FTZ R67, R45, -R52 ;  /* 0x800000342d437221 */ /* 0x000fe20000010000 */
[----:B0-----:R-:W-:Y:S01]  /*1730*/  FSEL R68, R51, RZ, P0 ;  /* 0x000000ff33447208 */ /* 0x001fe20000000000 */
[-C--:B------:R-:W-:Y:S01]  /*1740*/  FFMA.FTZ R51, R7, R66.reuse, R65 ;  /* 0x0000004207337223 */ /* 0x080fe20000010041 */
[----:B------:R-:W-:Y:S01]  /*1750*/  FSEL R69, R53, RZ, P0 ;  /* 0x000000ff35457208 */ /* 0x000fe20000000000 */
[----:B------:R-:W-:Y:S01]  /*1760*/  FADD.FTZ R53, R9, -R50 ;  /* 0x8000003209357221 */ /* 0x000fe20000010000 */
[----:B------:R-:W-:Y:S01]  /*1770*/  @P1 LOP3.LUT P3, RZ, R57, 0xff, RZ, 0xc0, !PT ;  /* 0x000000ff39ff1812 */ /* 0x000fe2000786c0ff */
[----:B------:R-:W-:Y:S01]  /*1780*/  FADD.FTZ R51, R6, -R51 ;  /* 0x8000003306337221 */ /* 0x000fe20000010000 */
[----:B------:R-:W-:Y:S01]  /*1790*/  @P1 LOP3.LUT P5, RZ, R59, 0xff, RZ, 0xc0, !PT ;  /* 0x000000ff3bff1812 */ /* 0x000fe200078ac0ff */
[----:B------:R-:W-:Y:S01]  /*17a0*/  FFMA.FTZ R59, R11, R66, R65 ;  /* 0x000000420b3b7223 */ /* 0x000fe20000010041 */
[----:B------:R-:W-:Y:S01]  /*17b0*/  FMUL.FTZ R70, R64, R53 ;  /* 0x0000003540467220 */ /* 0x000fe20000410000 */
[----:B-1----:R-:W-:Y:S01]  /*17c0*/  @P1 FMUL.FTZ R41, R68, R41 ;  /* 0x0000002944291220 */ /* 0x002fe20000410000 */
[----:B------:R-:W-:Y:S01]  /*17d0*/  FMUL.FTZ R58, R64, R51 ;  /* 0x00000033403a7220 */ /* 0x000fe20000410000 */
[----:B------:R-:W0:Y:S01]  /*17e0*/  @P1 LDC.64 R52, c[0x0][0x408] ;  /* 0x00010200ff341b82 */ /* 0x000e220000000a00 */
[----:B------:R-:W-:Y:S01]  /*17f0*/  FADD.FTZ R59, R10, -R59 ;  /* 0x8000003b0a3b7221 */ /* 0x000fe20000010000 */
[----:B------:R-:W-:-:S02]  /*1800*/  @P1 FMUL.FTZ R40, R41, R40 ;  /* 0x0000002829281220 */ /* 0x000fc40000410000 */
[----:B------:R-:W-:Y:S01]  /*1810*/  FSEL R58, R58, RZ, P0 ;  /* 0x000000ff3a3a7208 */ /* 0x000fe20000000000 */
[----:B--2---:R-:W-:Y:S02]  /*1820*/  @P1 FMUL.FTZ R43, R69, R43 ;  /* 0x0000002b452b1220 */ /* 0x004fe40000410000 */
[----:B------:R-:W-:Y:S01]  /*1830*/  @P1 FSEL R56, R40, RZ, P6 ;  /* 0x000000ff28381208 */ /* 0x000fe20003000000 */
[----:B------:R-:W1:Y:S01]  /*1840*/  @P1 LDC.64 R50, c[0x0][0x408] ;  /* 0x00010200ff321b82 */ /* 0x000e620000000a00 */
[----:B------:R-:W-:Y:S01]  /*1850*/  @P1 LOP3.LUT P6, RZ, R55, 0xff, RZ, 0xc0, !PT ;  /* 0x000000ff37ff1812 */ /* 0x000fe200078cc0ff */
[----:B------:R-:W-:Y:S01]  /*1860*/  @P1 FMUL.FTZ R42, R43, R42 ;  /* 0x0000002a2b2a1220 */ /* 0x000fe20000410000 */
[-CC-:B------:R-:W-:Y:S01]  /*1870*/  FFMA.FTZ R55, R47, R66.reuse, R65.reuse ;  /* 0x000000422f377223 */ /* 0x180fe20000010041 */
[----:B------:R-:W-:Y:S01]  /*1880*/  FFMA.FTZ R66, R48, R66, R65 ;  /* 0x0000004230427223 */ /* 0x000fe20000010041 */
[----:B------:R-:W-:Y:S02]  /*1890*/  @P1 F2FP.F16.F32.PACK_AB R56, RZ, R56 ;  /* 0x00000038ff38123e */ /* 0x000fe400000000ff */
[----:B------:R-:W-:Y:S01]  /*18a0*/  @P1 FSEL R57, R42, RZ, P2 ;  /* 0x000000ff2a391208 */ /* 0x000fe20001000000 */
[----:B------:R-:W2:Y:S01]  /*18b0*/  @P1 LDC.64 R40, c[0x0][0x408] ;  /* 0x00010200ff281b82 */ /* 0x000ea20000000a00 */
[----:B------:R-:W-:Y:S01]  /*18c0*/  @P1 LOP3.LUT P2, RZ, R54, 0xff, RZ, 0xc0, !PT ;  /* 0x000000ff36ff1812 */ /* 0x000fe2000784c0ff */
[----:B------:R-:W-:Y:S01]  /*18d0*/  FADD.FTZ R65, R46, -R55 ;  /* 0x800000372e417221 */ /* 0x000fe20000010000 */
[----:B------:R-:W-:Y:S01]  /*18e0*/  FADD.FTZ R71, R49, -R66 ;  /* 0x8000004231477221 */ /* 0x000fe20000010000 */
[----:B------:R-:W-:Y:S01]  /*18f0*/  FMUL.FTZ R66, R64, R59 ;  /* 0x0000003b40427220 */ /* 0x000fe20000410000 */
[----:B------:R-:W-:Y:S01]  /*1900*/  FSEL R59, R70, RZ, P0 ;  /* 0x000000ff463b7208 */ /* 0x000fe20000000000 */
[----:B------:R-:W-:Y:S01]  /*1910*/  FMUL.FTZ R65, R64, R65 ;  /* 0x0000004140417220 */ /* 0x000fe20000410000 */
[----:B------:R-:W-:Y:S01]  /*1920*/  @P1 F2FP.F16.F32.PACK_AB R57, RZ, R57 ;  /* 0x00000039ff39123e */ /* 0x000fe200000000ff */
[----:B------:R-:W3:Y:S01]  /*1930*/  @P1 LDC.64 R42, c[0x0][0x408] ;  /* 0x00010200ff2a1b82 */ /* 0x000ee20000000a00 */
[----:B------:R-:W-:-:S02]  /*1940*/  FSEL R66, R66, RZ, P0 ;  /* 0x000000ff42427208 */ /* 0x000fc40000000000 */
[----:B------:R-:W-:Y:S02]  /*1950*/  FSEL R70, R65, RZ, P0 ;  /* 0x000000ff41467208 */ /* 0x000fe40000000000 */
[----:B------:R-:W-:-:S03]  /*1960*/  @P1 PRMT R36, R56, 0x7610, R36 ;  /* 0x0000761038241816 */ /* 0x000fc60000000024 */
[----:B------:R-:W4:Y:S01]  /*1970*/  @P1 LDC.64 R54, c[0x0][0x408] ;  /* 0x00010200ff361b82 */ /* 0x000f220000000a00 */
[----:B-1----:R-:W-:Y:S01]  /*1980*/  @P1 FMUL.FTZ R51, R66, R51 ;  /* 0x0000003342331220 */ /* 0x002fe20000410000 */
[----:B------:R-:W-:-:S03]  /*1990*/  @P1 PRMT R36, R36, 0x5410, R57 ;  /* 0x0000541024241816 */ /* 0x000fc60000000039 */
[----:B------:R-:W-:Y:S01]  /*19a0*/  @P1 FMUL.FTZ R50, R51, R50 ;  /* 0x0000003233321220 */ /* 0x000fe20000410000 */
[----:B--2---:R-:W-:Y:S01]  /*19b0*/  @P1 FMUL.FTZ R77, R58, R41 ;  /* 0x000000293a4d1220 */ /* 0x004fe20000410000 */
[C---:B------:R-:W-:Y:S01]  /*19c0*/  FMUL.FTZ R41, R64.reuse, R67 ;  /* 0x0000004340297220 */ /* 0x040fe20000410000 */
[----:B------:R-:W-:Y:S02]  /*19d0*/  FMUL.FTZ R64, R64, R71 ;  /* 0x0000004740407220 */ /* 0x000fe40000410000 */
[----:B------:R-:W-:Y:S01]  /*19e0*/  @P1 FMUL.FTZ R67, R77, R40 ;  /* 0x000000284d431220 */ /* 0x000fe20000410000 */
[----:B---3--:R-:W-:-:S04]  /*19f0*/  @P1 FMUL.FTZ R43, R59, R43 ;  /* 0x0000002b3b2b1220 */ /* 0x008fc80000410000 */
[----:B------:R-:W-:Y:S01]  /*1a00*/  @P1 FMUL.FTZ R40, R43, R42 ;  /* 0x0000002a2b281220 */ /* 0x000fe20000410000 */
[----:B------:R-:W-:Y:S02]  /*1a10*/  FSEL R42, R41, RZ, P0 ;  /* 0x000000ff292a7208 */ /* 0x000fe40000000000 */
[----:B------:R-:W-:Y:S01]  /*1a20*/  @P1 FSEL R43, R67, RZ, P3 ;  /* 0x000000ff432b1208 */ /* 0x000fe20001800000 */
[----:B----4-:R-:W-:Y:S01]  /*1a30*/  @P1 FMUL.FTZ R55, R70, R55 ;  /* 0x0000003746371220 */ /* 0x010fe20000410000 */
[----:B------:R-:W-:Y:S01]  /*1a40*/  @P1 FSEL R41, R50, RZ, P5 ;  /* 0x000000ff32291208 */ /* 0x000fe20002800000 */
[----:B0-----:R-:W-:Y:S01]  /*1a50*/  @P1 FMUL.FTZ R53, R42, R53 ;  /* 0x000000352a351220 */ /* 0x001fe20000410000 */
[----:B------:R-:W-:Y:S01]  /*1a60*/  @P1 F2FP.F16.F32.PACK_AB R43, RZ, R43 ;  /* 0x0000002bff2b123e */ /* 0x000fe200000000ff */
[----:B------:R-:W-:Y:S01]  /*1a70*/  @P1 FMUL.FTZ R54, R55, R54 ;  /* 0x0000003637361220 */ /* 0x000fe20000410000 */
[----:B------:R-:W-:Y:S01]  /*1a80*/  @P1 FSEL R40, R40, RZ, P4 ;  /* 0x000000ff28281208 */ /* 0x000fe20002000000 */
[----:B------:R-:W-:Y:S01]  /*1a90*/  @P1 FMUL.FTZ R52, R53, R52 ;  /* 0x0000003435341220 */ /* 0x000fe20000410000 */
[----:B------:R-:W-:-:S02]  /*1aa0*/  @P1 F2FP.F16.F32.PACK_AB R51, RZ, R41 ;  /* 0x00000029ff33123e */ /* 0x000fc400000000ff */
[----:B------:R-:W-:Y:S02]  /*1ab0*/  @P1 FSEL R54, R54, RZ, P2 ;  /* 0x000000ff36361208 */ /* 0x000fe40001000000 */
[----:B------:R-:W-:Y:S02]  /*1ac0*/  @P1 FSEL R52, R52, RZ, P6 ;  /* 0x000000ff34341208 */ /* 0x000fe40003000000 */
[----:B------:R-:W-:Y:S02]  /*1ad0*/  @P1 F2FP.F16.F32.PACK_AB R50, RZ, R40 ;  /* 0x00000028ff32123e */ /* 0x000fe400000000ff */
[----:B------:R-:W-:Y:S02]  /*1ae0*/  @P1 F2FP.F16.F32.PACK_AB R52, RZ, R52 ;  /* 0x00000034ff34123e */ /* 0x000fe400000000ff */
[----:B------:R-:W-:Y:S02]  /*1af0*/  @P1 F2FP.F16.F32.PACK_AB R54, RZ, R54 ;  /* 0x00000036ff36123e */ /* 0x000fe400000000ff */
[----:B------:R-:W-:-:S02]  /*1b00*/  FSEL R53, R64, RZ, P0 ;  /* 0x000000ff40357208 */ /* 0x000fc40000000000 */
[----:B------:R-:W-:Y:S02]  /*1b10*/  @P1 PRMT R37, R43, 0x7610, R37 ;  /* 0x000076102b251816 */ /* 0x000fe40000000025 */
[----:B------:R-:W-:Y:S02]  /*1b20*/  @P1 PRMT R38, R51, 0x7610, R38 ;  /* 0x0000761033261816 */ /* 0x000fe40000000026 */
[----:B------:R-:W-:Y:S02]  /*1b30*/  F2FP.F16.F32.PACK_AB R40, R69, R68 ;  /* 0x000000444528723e */ /* 0x000fe400000000ff */
[----:B------:R-:W-:Y:S02]  /*1b40*/  F2FP.F16.F32.PACK_AB R41, R59, R58 ;  /* 0x0000003a3b29723e */ /* 0x000fe400000000ff */
[----:B------:R-:W-:Y:S02]  /*1b50*/  F2FP.F16.F32.PACK_AB R42, R42, R66 ;  /* 0x000000422a2a723e */ /* 0x000fe400000000ff */
[----:B------:R-:W-:-:S02]  /*1b60*/  @P1 PRMT R37, R37, 0x5410, R50 ;  /* 0x0000541025251816 */ /* 0x000fc40000000032 */
[----:B------:R-:W-:Y:S02]  /*1b70*/  F2FP.F16.F32.PACK_AB R43, R53, R70 ;  /* 0x00000046352b723e */ /* 0x000fe400000000ff */
        /* <DEDUP_REMOVED lines=8> */
[----:B------:R-:W-:-:S04]  /*1c00*/  F2FP.F16.F32.PACK_AB R50, RZ, R50 ;  /* 0x00000032ff32723e */ /* 0x000fc800000000ff */
[----:B------:R-:W-:Y:S01]  /*1c10*/  PRMT R39, R39, 0x5410, R50 ;  /* 0x0000541027277816 */ /* 0x000fe20000000032 */
[----:B------:R-:W-:Y:S06]  /*1c20*/  BRA `(.L_x_954) ;  /* 0x0000000800f87947 */ /* 0x000fec0003800000 */
.L_x_938:
[----:B------:R-:W-:Y:S02]  /*1c30*/  MOV R60, UR22 ;  /* 0x00000016003c7c02 */ /* 0x000fe40008000f00 */
[----:B------:R-:W-:Y:S02]  /*1c40*/  MOV R61, UR23 ;  /* 0x00000017003d7c02 */ /* 0x000fe40008000f00 */
[----:B------:R-:W-:-:S04]  /*1c50*/  ISETP.NE.U32.AND P0, PT, R60, RZ, PT ;  /* 0x000000ff3c00720c */ /* 0x000fc80003f05070 */
[----:B------:R-:W-:-:S13]  /*1c60*/  ISETP.NE.AND.EX P0, PT, R61, RZ, PT, P0 ;  /* 0x000000ff3d00720c */ /* 0x000fda0003f05300 */
[----:B------:R-:W-:Y:S05]  /*1c70*/  @P0 BRA `(.L_x_955) ;  /* 0x00000004006c0947 */ /* 0x000fea0003800000 */
[----:B------:R-:W-:Y:S01]  /*1c80*/  ISETP.GT.AND P0, PT, R52, RZ, PT ;  /* 0x000000ff3400720c */ /* 0x000fe20003f04270 */
[--C-:B0-----:R-:W-:Y:S01]  /*1c90*/  HADD2.F32 R69, -RZ, R12.reuse.H0_H0 ;  /* 0x2000000cff457230 */ /* 0x101fe20000004100 */
[----:B------:R-:W0:Y:S01]  /*1ca0*/  @P1 LDC.64 R52, c[0x0][0x408] ;  /* 0x00010200ff341b82 */ /* 0x000e220000000a00 */
[----:B------:R-:W-:Y:S01]  /*1cb0*/  HADD2.F32 R71, -RZ, R12.H1_H1 ;  /* 0x3000000cff477230 */ /* 0x000fe20000004100 */
[----:B------:R-:W-:Y:S01]  /*1cc0*/  @P1 LOP3.LUT P6, RZ, R67, 0xff, RZ, 0xc0, !PT ;  /* 0x000000ff43ff1812 */ /* 0x000fe200078cc0ff */
[----:B------:R-:W-:Y:S01]  /*1cd0*/  HADD2.F32 R67, -RZ, R14.H0_H0 ;  /* 0x2000000eff437230 */ /* 0x000fe20000004100 */
[----:B------:R-:W-:Y:S02]  /*1ce0*/  @P1 LOP3.LUT P4, RZ, R56, 0xff, RZ, 0xc0, !PT ;  /* 0x000000ff38ff1812 */ /* 0x000fe4000788c0ff */
[----:B------:R-:W-:Y:S02]  /*1cf0*/  @P1 LOP3.LUT P2, RZ, R58, 0xff, RZ, 0xc0, !PT ;  /* 0x000000ff3aff1812 */ /* 0x000fe4000784c0ff */
[----:B------:R-:W-:-:S02]  /*1d00*/  @P1 LOP3.LUT P5, RZ, R59, 0xff, RZ, 0xc0, !PT ;  /* 0x000000ff3bff1812 */ /* 0x000fc400078ac0ff */
[----:B------:R-:W-:Y:S01]  /*1d10*/  @P1 LOP3.LUT P3, RZ, R57, 0xff, RZ, 0xc0, !PT ;  /* 0x000000ff39ff1812 */ /* 0x000fe2000786c0ff */
[-CC-:B------:R-:W-:Y:S01]  /*1d20*/  @P0 FFMA.FTZ R51, R3, R66.reuse, R65.reuse ;  /* 0x0000004203330223 */ /* 0x180fe20000010041 */
[-CC-:B------:R-:W-:Y:S01]  /*1d30*/  @P0 FFMA.FTZ R50, R4, R66.reuse, R65.reuse ;  /* 0x0000004204320223 */ /* 0x180fe20000010041 */
[----:B------:R-:W-:Y:S02]  /*1d40*/  @P0 FFMA.FTZ R59, R11, R66, R65 ;  /* 0x000000420b3b0223 */ /* 0x000fe40000010041 */
[----:B------:R-:W-:Y:S01]  /*1d50*/  @P0 FADD.FTZ R51, R2, -R51 ;  /* 0x8000003302330221 */ /* 0x000fe20000010000 */
[----:B------:R-:W-:-:S03]  /*1d60*/  @P0 FADD.FTZ R50, R5, -R50 ;  /* 0x8000003205320221 */ /* 0x000fc60000010000 */
[C---:B------:R-:W-:Y:S01]  /*1d70*/  @P0 FFMA.FTZ R69, R64.reuse, R51, R69 ;  /* 0x0000003340450223 */ /* 0x040fe20000010045 */
[----:B------:R-:W-:Y:S02]  /*1d80*/  @P0 FFMA.FTZ R71, R64, R50, R71 ;  /* 0x0000003240470223 */ /* 0x000fe40000010047 */
[----:B------:R-:W1:Y:S02]  /*1d90*/  @P1 LDC.64 R50, c[0x0][0x408] ;  /* 0x00010200ff321b82 */ /* 0x000e640000000a00 */
[----:B0-----:R-:W-:Y:S01]  /*1da0*/  @P1 FMUL.FTZ R53, R71, R53 ;  /* 0x0000003547351220 */ /* 0x001fe20000410000 */
[----:B------:R-:W-:-:S03]  /*1db0*/  HADD2.F32 R71, -RZ, R15.H0_H0 ;  /* 0x2000000fff477230 */ /* 0x000fc60000004100 */
[----:B------:R-:W-:-:S05]  /*1dc0*/  @P1 FMUL.FTZ R52, R53, R52 ;  /* 0x0000003435341220 */ /* 0x000fca0000410000 */
[----:B------:R-:W-:Y:S01]  /*1dd0*/  @P1 FSEL R57, R52, RZ, P2 ;  /* 0x000000ff34391208 */ /* 0x000fe20001000000 */
[----:B------:R-:W-:Y:S01]  /*1de0*/  @P0 FFMA.FTZ R52, R44, R66, R65 ;  /* 0x000000422c340223 */ /* 0x000fe20000010041 */
[----:B------:R-:W-:Y:S01]  /*1df0*/  @P1 LOP3.LUT P2, RZ, R54, 0xff, RZ, 0xc0, !PT ;  /* 0x000000ff36ff1812 */ /* 0x000fe2000784c0ff */
[----:B------:R-:W-:Y:S01]  /*1e00*/  HADD2.F32 R54, -RZ, R13.H1_H1 ;  /* 0x3000000dff367230 */ /* 0x000fe20000004100 */
[----:B------:R-:W-:Y:S01]  /*1e10*/  @P1 F2FP.F16.F32.PACK_AB R57, RZ, R57 ;  /* 0x00000039ff39123e */ /* 0x000fe200000000ff */
[----:B------:R-:W-:Y:S01]  /*1e20*/  @P0 FADD.FTZ R58, R45, -R52 ;  /* 0x800000342d3a0221 */ /* 0x000fe20000010000 */
[----:B-1----:R-:W-:Y:S01]  /*1e30*/  @P1 FMUL.FTZ R51, R69, R51 ;  /* 0x0000003345331220 */ /* 0x002fe20000410000 */
[----:B------:R-:W-:-:S03]  /*1e40*/  HADD2.F32 R69, -RZ, R14.H1_H1 ;  /* 0x3000000eff457230 */ /* 0x000fc60000004100 */
[----:B------:R-:W-:Y:S01]  /*1e50*/  @P1 FMUL.FTZ R50, R51, R50 ;  /* 0x0000003233321220 */ /* 0x000fe20000410000 */
[----:B------:R-:W-:Y:S01]  /*1e60*/  @P0 FFMA.FTZ R51, R7, R66, R65 ;  /* 0x0000004207330223 */ /* 0x000fe20000010041 */
[----:B------:R-:W-:-:S03]  /*1e70*/  @P0 FFMA.FTZ R69, R64, R58, R69 ;  /* 0x0000003a40450223 */ /* 0x000fc60000010045 */
[----:B------:R-:W-:Y:S01]  /*1e80*/  @P1 FSEL R56, R50, RZ, P6 ;  /* 0x000000ff32381208 */ /* 0x000fe20003000000 */
[-C--:B------:R-:W-:Y:S01]  /*1e90*/  @P0 FFMA.FTZ R50, R8, R66.reuse, R65 ;  /* 0x0000004208320223 */ /* 0x080fe20000010041 */
[----:B------:R-:W-:Y:S01]  /*1ea0*/  @P1 LOP3.LUT P6, RZ, R55, 0xff, RZ, 0xc0, !PT ;  /* 0x000000ff37ff1812 */ /* 0x000fe200078cc0ff */
[----:B------:R-:W-:Y:S02]  /*1eb0*/  HADD2.F32 R55, -RZ, R13.H0_H0 ;  /* 0x2000000dff377230 */ /* 0x000fe40000004100 */
[----:B------:R-:W-:Y:S01]  /*1ec0*/  @P0 FADD.FTZ R51, R6, -R51 ;  /* 0x8000003306330221 */ /* 0x000fe20000010000 */
[----:B------:R-:W-:Y:S01]  /*1ed0*/  @P0 FADD.FTZ R53, R9, -R50 ;  /* 0x8000003209350221 */ /* 0x000fe20000010000 */
[----:B------:R-:W-:Y:S01]  /*1ee0*/  @P0 FADD.FTZ R50, R10, -R59 ;  /* 0x8000003b0a320221 */ /* 0x000fe20000010000 */
[----:B------:R-:W-:Y:S01]  /*1ef0*/  @P0 FFMA.FTZ R59, R47, R66, R65 ;  /* 0x000000422f3b0223 */ /* 0x000fe20000010041 */
[C---:B------:R-:W-:Y:S01]  /*1f00*/  @P0 FFMA.FTZ R55, R64.reuse, R51, R55 ;  /* 0x0000003340370223 */ /* 0x040fe20000010037 */
[C---:B------:R-:W-:Y:S01]  /*1f10*/  @P0 FFMA.FTZ R54, R64.reuse, R53, R54 ;  /* 0x0000003540360223 */ /* 0x040fe20000010036 */
[----:B------:R-:W-:Y:S01]  /*1f20*/  @P0 FFMA.FTZ R67, R64, R50, R67 ;  /* 0x0000003240430223 */ /* 0x000fe20000010043 */
[----:B------:R-:W0:Y:S01]  /*1f30*/  @P1 LDC.64 R52, c[0x0][0x408] ;  /* 0x00010200ff341b82 */ /* 0x000e220000000a00 */
[----:B------:R-:W-:Y:S01]  /*1f40*/  @P1 F2FP.F16.F32.PACK_AB R56, RZ, R56 ;  /* 0x00000038ff38123e */ /* 0x000fe200000000ff */
[----:B------:R-:W-:-:S03]  /*1f50*/  @P0 FADD.FTZ R59, R46, -R59 ;  /* 0x8000003b2e3b0221 */ /* 0x000fc60000010000 */
[----:B------:R-:W-:Y:S01]  /*1f60*/  @P1 PRMT R36, R56, 0x7610, R36 ;  /* 0x0000761038241816 */ /* 0x000fe20000000024 */
[----:B------:R-:W-:Y:S02]  /*1f70*/  @P0 FFMA.FTZ R71, R64, R59, R71 ;  /* 0x0000003b40470223 */ /* 0x000fe40000010047 */
[----:B------:R-:W1:Y:S01]  /*1f80*/  @P1 LDC.64 R50, c[0x0][0x408] ;  /* 0x00010200ff321b82 */ /* 0x000e620000000a00 */
[----:B------:R-:W-:-:S07]  /*1f90*/  @P1 PRMT R36, R36, 0x5410, R57 ;  /* 0x0000541024241816 */ /* 0x000fce0000000039 */
[----:B------:R-:W2:Y:S01]  /*1fa0*/  @P1 LDC.64 R56, c[0x0][0x408] ;  /* 0x00010200ff381b82 */ /* 0x000ea20000000a00 */
[----:B0-----:R-:W-:-:S07]  /*1fb0*/  @P1 FMUL.FTZ R53, R54, R53 ;  /* 0x0000003536351220 */ /* 0x001fce0000410000 */
[----:B------:R-:W0:Y:S01]  /*1fc0*/  @P1 LDC.64 R58, c[0x0][0x408] ;  /* 0x00010200ff3a1b82 */ /* 0x000e220000000a00 */
[----:B------:R-:W-:Y:S01]  /*1fd0*/  @P1 FMUL.FTZ R52, R53, R52 ;  /* 0x0000003435341220 */ /* 0x000fe20000410000 */
[----:B-1----:R-:W-:-:S04]  /*1fe0*/  @P1 FMUL.FTZ R51, R55, R51 ;  /* 0x0000003337331220 */ /* 0x002fc80000410000 */
[----:B------:R-:W-:Y:S02]  /*1ff0*/  @P1 FSEL R52, R52, RZ, P4 ;  /* 0x000000ff34341208 */ /* 0x000fe40002000000 */
[----:B------:R-:W1:Y:S01]  /*2000*/  @P1 LDC.64 R54, c[0x0][0x408] ;  /* 0x00010200ff361b82 */ /* 0x000e620000000a00 */
[----:B------:R-:W-:Y:S01]  /*2010*/  @P1 FMUL.FTZ R50, R51, R50 ;  /* 0x0000003233321220 */ /* 0x000fe20000410000 */
[----:B------:R-:W-:Y:S01]  /*2020*/  @P1 F2FP.F16.F32.PACK_AB R52, RZ, R52 ;  /* 0x00000034ff34123e */ /* 0x000fe200000000ff */
[----:B--2---:R-:W-:-:S03]  /*2030*/  @P1 FMUL.FTZ R57, R69, R57 ;  /* 0x0000003945391220 */ /* 0x004fc60000410000 */
[----:B------:R-:W-:Y:S01]  /*2040*/  @P1 FSEL R50, R50, RZ, P3 ;  /* 0x000000ff32321208 */ /* 0x000fe20001800000 */
[----:B------:R-:W-:-:S03]  /*2050*/  @P1 FMUL.FTZ R56, R57, R56 ;  /* 0x0000003839381220 */ /* 0x000fc60000410000 */
[----:B------:R-:W-:Y:S01]  /*2060*/  @P1 F2FP.F16.F32.PACK_AB R50, RZ, R50 ;  /* 0x00000032ff32123e */ /* 0x000fe200000000ff */
[----:B0-----:R-:W-:Y:S01]  /*2070*/  @P1 FMUL.FTZ R59, R71, R59 ;  /* 0x0000003b473b1220 */ /* 0x001fe20000410000 */
[----:B------:R-:W-:Y:S02]  /*2080*/  @P1 FSEL R56, R56, RZ, P6 ;  /* 0x000000ff38381208 */ /* 0x000fe40003000000 */
[----:B------:R-:W-:Y:S01]  /*2090*/  @P1 PRMT R37, R50, 0x7610, R37 ;  /* 0x0000761032251816 */ /* 0x000fe20000000025 */
[----:B------:R-:W-:Y:S01]  /*20a0*/  @P1 FMUL.FTZ R58, R59, R58 ;  /* 0x0000003a3b3a1220 */ /* 0x000fe20000410000 */
[----:B------:R-:W-:Y:S02]  /*20b0*/  @P1 F2FP.F16.F32.PACK_AB R56, RZ, R56 ;  /* 0x00000038ff38123e */ /* 0x000fe400000000ff */
[----:B------:R-:W-:Y:S01]  /*20c0*/  @P1 PRMT R37, R37, 0x5410, R52 ;  /* 0x0000541025251816 */ /* 0x000fe20000000034 */
[----:B-1----:R-:W-:Y:S01]  /*20d0*/  @P1 FMUL.FTZ R55, R67, R55 ;  /* 0x0000003743371220 */ /* 0x002fe20000410000 */
[----:B------:R-:W-:-:S03]  /*20e0*/  @P1 FSEL R58, R58, RZ, P2 ;  /* 0x000000ff3a3a1208 */ /* 0x000fc60001000000 */
[----:B------:R-:W-:Y:S01]  /*20f0*/  @P1 FMUL.FTZ R54, R55, R54 ;  /* 0x0000003637361220 */ /* 0x000fe20000410000 */
[----:B------:R-:W-:-:S04]  /*2100*/  @P1 F2FP.F16.F32.PACK_AB R58, RZ, R58 ;  /* 0x0000003aff3a123e */ /* 0x000fc800000000ff */
[----:B------:R-:W-:Y:S02]  /*2110*/  @P1 FSEL R54, R54, RZ, P5 ;  /* 0x000000ff36361208 */ /* 0x000fe40002800000 */
[----:B------:R-:W-:Y:S02]  /*2120*/  @P1 PRMT R39, R58, 0x7610, R39 ;  /* 0x000076103a271816 */ /* 0x000fe40000000027 */
[----:B------:R-:W-:-:S04]  /*2130*/  @P1 F2FP.F16.F32.PACK_AB R54, RZ, R54 ;  /* 0x00000036ff36123e */ /* 0x000fc800000000ff */
[----:B------:R-:W-:-:S04]  /*2140*/  @P1 PRMT R38, R54, 0x7610, R38 ;  /* 0x0000761036261816 */ /* 0x000fc80000000026 */
[----:B------:R-:W-:Y:S01]  /*2150*/  @P1 PRMT R38, R38, 0x5410, R56 ;  /* 0x0000541026261816 */ /* 0x000fe20000000038 */
[----:B------:R-:W-:Y:S06]  /*2160*/  @!P1 BRA `(.L_x_954) ;  /* 0x0000000400a89947 */ /* 0x000fec0003800000 */
[----:B------:R-:W-:Y:S01]  /*2170*/  @P0 FFMA.FTZ R66, R48, R66, R65 ;  /* 0x0000004230420223 */ /* 0x000fe20000010041 */
[----:B------:R-:W-:-:S03]  /*2180*/  HADD2.F32 R51, -RZ, R15.H1_H1 ;  /* 0x3000000fff337230 */ /* 0x000fc60000004100 */
[----:B------:R-:W-:-:S04]  /*2190*/  @P0 FADD.FTZ R66, R49, -R66 ;  /* 0x8000004231420221 */ /* 0x000fc80000010000 */
[----:B------:R-:W-:Y:S01]  /*21a0*/  @P0 FFMA.FTZ R51, R64, R66, R51 ;  /* 0x0000004240330223 */ /* 0x000fe20000010033 */
        /* <DEDUP_REMOVED lines=8> */
.L_x_955:
[----:B------:R-:W1:Y:S01]  /*2230*/  @P1 LDC.64 R40, c[0x0][0x408] ;  /* 0x00010200ff281b82 */ /* 0x000e620000000a00 */
[----:B------:R-:W-:Y:S01]  /*2240*/  ISETP.GT.AND P6, PT, R52, RZ, PT ;  /* 0x000000ff3400720c */ /* 0x000fe20003fc4270 */
[----:B------:R-:W-:Y:S01]  /*2250*/  @P2 FFMA.FTZ R51, R3, R66, R65 ;  /* 0x0000004203332223 */ /* 0x000fe20000010041 */
[--C-:B0-----:R-:W-:Y:S01]  /*2260*/  HADD2.F32 R69, -RZ, R12.reuse.H0_H0 ;  /* 0x2000000cff457230 */ /* 0x101fe20000004100 */
[----:B------:R-:W-:Y:S01]  /*2270*/  @P1 LOP3.LUT P4, RZ, R67, 0xff, RZ, 0xc0, !PT ;  /* 0x000000ff43ff1812 */ /* 0x000fe2000788c0ff */
[----:B------:R-:W-:Y:S02]  /*2280*/  HADD2.F32 R71, -RZ, R12.H1_H1 ;  /* 0x3000000cff477230 */ /* 0x000fe40000004100 */
[----:B------:R-:W-:Y:S01]  /*2290*/  @P2 FADD.FTZ R51, R2, -R51 ;  /* 0x8000003302332221 */ /* 0x000fe20000010000 */
[----:B------:R-:W-:Y:S01]  /*22a0*/  @P1 LOP3.LUT P3, RZ, R58, 0xff, RZ, 0xc0, !PT ;  /* 0x000000ff3aff1812 */ /* 0x000fe2000786c0ff */
[----:B------:R-:W0:Y:S01]  /*22b0*/  @P1 LDC.64 R42, c[0x0][0x408] ;  /* 0x00010200ff2a1b82 */ /* 0x000e220000000a00 */
[----:B------:R-:W-:Y:S01]  /*22c0*/  @P1 ISETP.GE.U32.AND P0, PT, R74, RZ, PT ;  /* 0x000000ff4a00120c */ /* 0x000fe20003f06070 */
[----:B------:R-:W-:Y:S01]  /*22d0*/  @P2 FFMA.FTZ R69, R64, R51, R69 ;  /* 0x0000003340452223 */ /* 0x000fe20000010045 */
[----:B------:R-:W-:Y:S01]  /*22e0*/  HADD2.F32 R68, -RZ, R14.H0_H0 ;  /* 0x2000000eff447230 */ /* 0x000fe20000004100 */
[----:B------:R-:W-:Y:S01]  /*22f0*/  @P1 LOP3.LUT P2, RZ, R57, 0xff, RZ, 0xc0, !PT ;  /* 0x000000ff39ff1812 */ /* 0x000fe2000784c0ff */
[----:B------:R-:W-:-:S02]  /*2300*/  HADD2.F32 R70, -RZ, R13.H1_H1 ;  /* 0x3000000dff467230 */ /* 0x000fc40000004100 */
[-CC-:B------:R-:W-:Y:S01]  /*2310*/  @P6 FFMA.FTZ R50, R4, R66.reuse, R65.reuse ;  /* 0x0000004204326223 */ /* 0x180fe20000010041 */
[-CC-:B------:R-:W-:Y:S01]  /*2320*/  @P6 FFMA.FTZ R51, R11, R66.reuse, R65.reuse ;  /* 0x000000420b336223 */ /* 0x180fe20000010041 */
[----:B------:R-:W-:Y:S01]  /*2330*/  @P6 FFMA.FTZ R53, R47, R66, R65 ;  /* 0x000000422f356223 */ /* 0x000fe20000010041 */
[----:B------:R-:W-:Y:S01]  /*2340*/  @P1 ISETP.GE.U32.AND.EX P0, PT, R75, 0x1000000, PT, P0 ;  /* 0x010000004b00180c */ /* 0x000fe20003f06100 */
[----:B------:R-:W-:Y:S01]  /*2350*/  @P6 FADD.FTZ R50, R5, -R50 ;  /* 0x8000003205326221 */ /* 0x000fe20000010000 */
[----:B------:R-:W-:Y:S01]  /*2360*/  @P6 FADD.FTZ R51, R10, -R51 ;  /* 0x800000330a336221 */ /* 0x000fe20000010000 */
[----:B------:R-:W-:Y:S02]  /*2370*/  HADD2.F32 R75, -RZ, R13.H0_H0 ;  /* 0x2000000dff4b7230 */ /* 0x000fe40000004100 */
[----:B------:R-:W-:Y:S01]  /*2380*/  @P6 FADD.FTZ R53, R46, -R53 ;  /* 0x800000352e356221 */ /* 0x000fe20000010000 */
[----:B------:R-:W-:Y:S01]  /*2390*/  @P6 FFMA.FTZ R71, R64, R50, R71 ;  /* 0x0000003240476223 */ /* 0x000fe20000010047 */
[----:B------:R-:W-:Y:S01]  /*23a0*/  @P6 FFMA.FTZ R50, R48, R66, R65 ;  /* 0x0000004230326223 */ /* 0x000fe20000010041 */
[----:B-1----:R-:W-:Y:S01]  /*23b0*/  @P1 FMUL.FTZ R41, R69, R41 ;  /* 0x0000002945291220 */ /* 0x002fe20000410000 */
[----:B------:R-:W-:-:S02]  /*23c0*/  HADD2.F32 R67, -RZ, R14.H1_H1 ;  /* 0x3000000eff437230 */ /* 0x000fc40000004100 */
[----:B------:R-:W-:Y:S01]  /*23d0*/  @P6 FFMA.FTZ R68, R64, R51, R68 ;  /* 0x0000003340446223 */ /* 0x000fe20000010044 */
[----:B------:R-:W-:Y:S01]  /*23e0*/  @P6 FADD.FTZ R51, R49, -R50 ;  /* 0x8000003231336221 */ /* 0x000fe20000010000 */
[----:B------:R-:W-:Y:S01]  /*23f0*/  @P1 FMUL.FTZ R40, R41, R40 ;  /* 0x0000002829281220 */ /* 0x000fe20000410000 */
[-CC-:B------:R-:W-:Y:S01]  /*2400*/  @P6 FFMA.FTZ R41, R7, R66.reuse, R65.reuse ;  /* 0x0000004207296223 */ /* 0x180fe20000010041 */
[----:B------:R-:W-:Y:S01]  /*2410*/  @P1 LOP3.LUT P5, RZ, R56, 0xff, RZ, 0xc0, !PT ;  /* 0x000000ff38ff1812 */ /* 0x000fe200078ac0ff */
[----:B0-----:R-:W-:Y:S02]  /*2420*/  @P1 FMUL.FTZ R43, R71, R43 ;  /* 0x0000002b472b1220 */ /* 0x001fe40000410000 */
[----:B------:R-:W-:Y:S01]  /*2430*/  @P1 FSEL R58, R40, RZ, P4 ;  /* 0x000000ff283a1208 */ /* 0x000fe20002000000 */
[----:B------:R-:W-:Y:S01]  /*2440*/  @P6 FFMA.FTZ R40, R8, R66, R65 ;  /* 0x0000004208286223 */ /* 0x000fe20000010041 */
[----:B------:R-:W-:Y:S01]  /*2450*/  @P1 LOP3.LUT P4, RZ, R59, 0xff, RZ, 0xc0, !PT ;  /* 0x000000ff3bff1812 */ /* 0x000fe2000788c0ff */
[----:B------:R-:W-:Y:S01]  /*2460*/  @P1 FMUL.FTZ R42, R43, R42 ;  /* 0x0000002a2b2a1220 */ /* 0x000fe20000410000 */
[----:B------:R-:W-:Y:S01]  /*2470*/  @P6 FADD.FTZ R41, R6, -R41 ;  /* 0x8000002906296221 */ /* 0x000fe20000010000 */
[----:B------:R-:W-:Y:S01]  /*2480*/  @P6 FADD.FTZ R43, R9, -R40 ;  /* 0x80000028092b6221 */ /* 0x000fe20000010000 */
[----:B------:R-:W0:Y:S01]  /*2490*/  @P1 LDC.64 R56, c[0x0][0x408] ;  /* 0x00010200ff381b82 */ /* 0x000e220000000a00 */
[----:B------:R-:W-:Y:S01]  /*24a0*/  @P1 F2FP.F16.F32.PACK_AB R58, RZ, R58 ;  /* 0x0000003aff3a123e */ /* 0x000fe200000000ff */
[----:B------:R-:W-:Y:S01]  /*24b0*/  @P6 FFMA.FTZ R75, R64, R41, R75 ;  /* 0x00000029404b6223 */ /* 0x000fe2000001004b */
[----:B------:R-:W-:Y:S01]  /*24c0*/  @P1 FSEL R59, R42, RZ, P3 ;  /* 0x000000ff2a3b1208 */ /* 0x000fe20001800000 */
[----:B------:R-:W-:Y:S01]  /*24d0*/  @P6 FFMA.FTZ R42, R44, R66, R65 ;  /* 0x000000422c2a6223 */ /* 0x000fe20000010041 */
[----:B------:R-:W-:-:S02]  /*24e0*/  HADD2.F32 R65, -RZ, R15.H0_H0 ;  /* 0x2000000fff417230 */ /* 0x000fc40000004100 */
[C---:B------:R-:W-:Y:S01]  /*24f0*/  @P6 FFMA.FTZ R70, R64.reuse, R43, R70 ;  /* 0x0000002b40466223 */ /* 0x040fe20000010046 */
[----:B------:R-:W-:Y:S02]  /*2500*/  HADD2.F32 R66, -RZ, R15.H1_H1 ;  /* 0x3000000fff427230 */ /* 0x000fe40000004100 */
[----:B------:R-:W-:Y:S01]  /*2510*/  @P6 FADD.FTZ R42, R45, -R42 ;  /* 0x8000002a2d2a6221 */ /* 0x000fe20000010000 */
[----:B------:R-:W-:Y:S01]  /*2520*/  @P1 LOP3.LUT P3, RZ, R55, 0xff, RZ, 0xc0, !PT ;  /* 0x000000ff37ff1812 */ /* 0x000fe2000786c0ff */
[C---:B------:R-:W-:Y:S01]  /*2530*/  @P6 FFMA.FTZ R65, R64.reuse, R53, R65 ;  /* 0x0000003540416223 */ /* 0x040fe20000010041 */
[----:B------:R-:W1:Y:S01]  /*2540*/  @P1 LDC.64 R40, c[0x0][0x408] ;  /* 0x00010200ff281b82 */ /* 0x000e620000000a00 */
[C---:B------:R-:W-:Y:S01]  /*2550*/  @P6 FFMA.FTZ R67, R64.reuse, R42, R67 ;  /* 0x0000002a40436223 */ /* 0x040fe20000010043 */
[----:B------:R-:W-:Y:S01]  /*2560*/  @P6 FFMA.FTZ R66, R64, R51, R66 ;  /* 0x0000003340426223 */ /* 0x000fe20000010042 */
[----:B------:R-:W-:Y:S02]  /*2570*/  @P1 LOP3.LUT P6, RZ, R54, 0xff, RZ, 0xc0, !PT ;  /* 0x000000ff36ff1812 */ /* 0x000fe400078cc0ff */
[----:B------:R-:W-:-:S02]  /*2580*/  @P1 F2FP.F16.F32.PACK_AB R59, RZ, R59 ;  /* 0x0000003bff3b123e */ /* 0x000fc400000000ff */
[----:B------:R-:W-:Y:S01]  /*2590*/  @P1 PRMT R36, R58, 0x7610, R36 ;  /* 0x000076103a241816 */ /* 0x000fe20000000024 */
[----:B------:R-:W2:Y:S03]  /*25a0*/  @P1 LDC.64 R50, c[0x0][0x408] ;  /* 0x00010200ff321b82 */ /* 0x000ea60000000a00 */
[----:B------:R-:W-:Y:S01]  /*25b0*/  @P1 PRMT R36, R36, 0x5410, R59 ;  /* 0x0000541024241816 */ /* 0x000fe2000000003b */
[----:B0-----:R-:W-:-:S04]  /*25c0*/  @P1 FMUL.FTZ R57, R66, R57 ;  /* 0x0000003942391220 */ /* 0x001fc80000410000 */
[----:B------:R-:W0:Y:S01]  /*25d0*/  @P1 LDC.64 R54, c[0x0][0x408] ;  /* 0x00010200ff361b82 */ /* 0x000e220000000a00 */
[----:B------:R-:W-:-:S05]  /*25e0*/  @P1 FMUL.FTZ R56, R57, R56 ;  /* 0x0000003839381220 */ /* 0x000fca0000410000 */
[----:B------:R-:W-:Y:S02]  /*25f0*/  @P1 FSEL R56, R56, RZ, P0 ;  /* 0x000000ff38381208 */ /* 0x000fe40000000000 */
[----:B------:R-:W3:Y:S01]  /*2600*/  @P1 LDC.64 R42, c[0x0][0x408] ;  /* 0x00010200ff2a1b82 */ /* 0x000ee20000000a00 */
[----:B-1----:R-:W-:Y:S01]  /*2610*/  @P1 FMUL.FTZ R41, R75, R41 ;  /* 0x000000294b291220 */ /* 0x002fe20000410000 */
[----:B------:R-:W-:-:S03]  /*2620*/  @P1 F2FP.F16.F32.PACK_AB R56, RZ, R56 ;  /* 0x00000038ff38123e */ /* 0x000fc600000000ff */
[----:B------:R-:W-:Y:S01]  /*2630*/  @P1 FMUL.FTZ R40, R41, R40 ;  /* 0x0000002829281220 */ /* 0x000fe20000410000 */
[----:B------:R-:W-:Y:S02]  /*2640*/  F2FP.F16.F32.PACK_AB R41, R70, R75 ;  /* 0x0000004b4629723e */ /* 0x000fe400000000ff */
[----:B------:R-:W1:Y:S01]  /*2650*/  @P1 LDC.64 R52, c[0x0][0x408] ;  /* 0x00010200ff341b82 */ /* 0x000e620000000a00 */
[----:B--2---:R-:W-:-:S04]  /*2660*/  @P1 FMUL.FTZ R51, R68, R51 ;  /* 0x0000003344331220 */ /* 0x004fc80000410000 */
[----:B------:R-:W-:Y:S01]  /*2670*/  @P1 FMUL.FTZ R50, R51, R50 ;  /* 0x0000003233321220 */ /* 0x000fe20000410000 */
[----:B------:R-:W-:Y:S01]  /*2680*/  @P1 FSEL R51, R40, RZ, P2 ;  /* 0x000000ff28331208 */ /* 0x000fe20001000000 */
[----:B0-----:R-:W-:Y:S01]  /*2690*/  @P1 FMUL.FTZ R55, R65, R55 ;  /* 0x0000003741371220 */ /* 0x001fe20000410000 */
[----:B------:R-:W-:Y:S02]  /*26a0*/  F2FP.F16.F32.PACK_AB R40, R71, R69 ;  /* 0x000000454728723e */ /* 0x000fe400000000ff */
[----:B------:R-:W-:Y:S01]  /*26b0*/  @P1 FSEL R50, R50, RZ, P4 ;  /* 0x000000ff32321208 */ /* 0x000fe20002000000 */
[----:B------:R-:W-:Y:S01]  /*26c0*/  @P1 FMUL.FTZ R54, R55, R54 ;  /* 0x0000003637361220 */ /* 0x000fe20000410000 */
[----:B------:R-:W-:Y:S02]  /*26d0*/  @P1 F2FP.F16.F32.PACK_AB R51, RZ, R51 ;  /* 0x00000033ff33123e */ /* 0x000fe400000000ff */
[----:B------:R-:W-:Y:S01]  /*26e0*/  @P1 F2FP.F16.F32.PACK_AB R50, RZ, R50 ;  /* 0x00000032ff32123e */ /* 0x000fe200000000ff */
[----:B---3--:R-:W-:Y:S01]  /*26f0*/  @P1 FMUL.FTZ R43, R70, R43 ;  /* 0x0000002b462b1220 */ /* 0x008fe20000410000 */
[----:B------:R-:W-:-:S02]  /*2700*/  @P1 FSEL R54, R54, RZ, P6 ;  /* 0x000000ff36361208 */ /* 0x000fc40003000000 */
[----:B------:R-:W-:Y:S01]  /*2710*/  @P1 PRMT R37, R51, 0x7610, R37 ;  /* 0x0000761033251816 */ /* 0x000fe20000000025 */
[----:B------:R-:W-:Y:S01]  /*2720*/  @P1 FMUL.FTZ R42, R43, R42 ;  /* 0x0000002a2b2a1220 */ /* 0x000fe20000410000 */
[----:B------:R-:W-:Y:S02]  /*2730*/  @P1 F2FP.F16.F32.PACK_AB R54, RZ, R54 ;  /* 0x00000036ff36123e */ /* 0x000fe400000000ff */
[----:B------:R-:W-:Y:S01]  /*2740*/  @P1 PRMT R38, R50, 0x7610, R38 ;  /* 0x0000761032261816 */ /* 0x000fe20000000026 */
[----:B-1----:R-:W-:Y:S01]  /*2750*/  @P1 FMUL.FTZ R53, R67, R53 ;  /* 0x0000003543351220 */ /* 0x002fe20000410000 */
[----:B------:R-:W-:Y:S02]  /*2760*/  @P1 PRMT R39, R54, 0x7610, R39 ;  /* 0x0000761036271816 */ /* 0x000fe40000000027 */
[----:B------:R-:W-:Y:S01]  /*2770*/  F2FP.F16.F32.PACK_AB R43, R66, R65 ;  /* 0x00000041422b723e */ /* 0x000fe200000000ff */
[----:B------:R-:W-:Y:S01]  /*2780*/  @P1 FMUL.FTZ R52, R53, R52 ;  /* 0x0000003435341220 */ /* 0x000fe20000410000 */
[----:B------:R-:W-:-:S02]  /*2790*/  @P1 FSEL R53, R42, RZ, P5 ;  /* 0x000000ff2a351208 */ /* 0x000fc40002800000 */
[----:B------:R-:W-:Y:S02]  /*27a0*/  F2FP.F16.F32.PACK_AB R42, R67, R68 ;  /* 0x00000044432a723e */ /* 0x000fe400000000ff */
[----:B------:R-:W-:Y:S02]  /*27b0*/  @P1 FSEL R52, R52, RZ, P3 ;  /* 0x000000ff34341208 */ /* 0x000fe40001800000 */
[----:B------:R-:W-:Y:S02]  /*27c0*/  @P1 F2FP.F16.F32.PACK_AB R53, RZ, R53 ;  /* 0x00000035ff35123e */ /* 0x000fe400000000ff */
[----:B------:R-:W-:Y:S02]  /*27d0*/  @P1 F2FP.F16.F32.PACK_AB R52, RZ, R52 ;  /* 0x00000034ff34123e */ /* 0x000fe400000000ff */
[----:B------:R-:W-:Y:S02]  /*27e0*/  @P1 PRMT R37, R37, 0x5410, R53 ;  /* 0x0000541025251816 */ /* 0x000fe40000000035 */
[----:B------:R-:W-:-:S02]  /*27f0*/  @P1 PRMT R38, R38, 0x5410, R52 ;  /* 0x0000541026261816 */ /* 0x000fc40000000034 */
[----:B------:R-:W-:-:S07]  /*2800*/  @P1 PRMT R39, R39, 0x5410, R56 ;  /* 0x0000541027271816 */ /* 0x000fce0000000038 */
.L_x_954:
[----:B------:R-:W-:Y:S05]  /*2810*/  BSYNC.RECONVERGENT B1 ;  /* 0x0000000000017941 */ /* 0x000fea0003800200 */
.L_x_937:
[----:B------:R-:W-:Y:S01]  /*2820*/  ISETP.NE.U32.AND P0, PT, R60, RZ, PT ;  /* 0x000000ff3c00720c */ /* 0x000fe20003f05070 */
[----:B------:R-:W1:Y:S03]  /*2830*/  @P1 LDC.64 R50, c[0x0][0x468] ;  /* 0x00011a00ff321b82 */ /* 0x000e660000000a00 */
[----:B------:R-:W-:-:S13]  /*2840*/  ISETP.NE.AND.EX P0, PT, R61, RZ, PT, P0 ;  /* 0x000000ff3d00720c */ /* 0x000fda0003f05300 */
[----:B------:R-:W2:Y:S08]  /*2850*/  @P0 LDC R53, c[0x0][0x388] ;  /* 0x0000e200ff350b82 */ /* 0x000eb00000000800 */
[----:B------:R-:W3:Y:S01]  /*2860*/  @P0 LDC.64 R54, c[0x0][0x478] ;  /* 0x00011e00ff360b82 */ /* 0x000ee20000000a00 */
[----:B-1----:R-:W-:-:S04]  /*2870*/  @P1 LEA R50, P2, R72, R50, 0x4 ;  /* 0x0000003248321211 */ /* 0x002fc800078420ff */
[----:B------:R-:W-:Y:S01]  /*2880*/  @P1 LEA.HI.X R51, R72, R51, R73, 0x4, P2 ;  /* 0x0000003348331211 */ /* 0x000fe200010f2449 */
[----:B--2---:R-:W-:Y:S02]  /*2890*/  @P0 IMAD R56, R62, R53, RZ ;  /* 0x000000353e380224 */ /* 0x004fe400078e02ff */
[----:B------:R-:W1:Y:S03]  /*28a0*/  LDC.64 R52, c[0x0][0x380] ;  /* 0x0000e000ff347b82 */ /* 0x000e660000000a00 */
[----:B------:R-:W-:-:S04]  /*28b0*/  @P0 SHF.R.S32.HI R57, RZ, 0x1f, R56 ;  /* 0x0000001fff390819 */ /* 0x000fc80000011438 */
[----:B------:R-:W-:-:S04]  /*28c0*/  @P0 LEA.HI R56, R57, R56, RZ, 0x3 ;  /* 0x0000003839380211 */ /* 0x000fc800078f18ff */
[----:B------:R-:W-:-:S05]  /*28d0*/  @P0 LEA.HI.SX32 R57, R56, R63, 0x1d ;  /* 0x0000003f38390211 */ /* 0x000fca00078feaff */
[----:B---3--:R-:W-:-:S05]  /*28e0*/  @P0 IMAD.WIDE.U32 R54, R57, 0x10, R54 ;  /* 0x0000001039360825 */ /* 0x008fca00078e0036 */
[----:B------:R2:W-:Y:S01]  /*28f0*/  @P0 STG.E.128 desc[UR6][R54.64], R40 ;  /* 0x0000002836000986 */ /* 0x0005e2000c101d06 */
[----:B-1----:R-:W-:-:S03]  /*2900*/  LEA R62, R52, R62, 0x2 ;  /* 0x0000003e343e7211 */ /* 0x002fc600078e10ff */
[----:B------:R2:W-:Y:S01]  /*2910*/  @P1 STG.E.128 desc[UR6][R50.64], R36 ;  /* 0x0000002432001986 */ /* 0x0005e2000c101d06 */
[----:B------:R-:W-:-:S13]  /*2920*/  ISETP.GE.AND P0, PT, R62, R53, PT ;  /* 0x000000353e00720c */ /* 0x000fda0003f06270 */
[----:B------:R-:W-:Y:S05]  /*2930*/  @!P0 BRA `(.L_x_956) ;  /* 0xffffffd8002c8947 */ /* 0x000fea000383ffff */
.L_x_932:
[----:B------:R-:W-:Y:S05]  /*2940*/  BSYNC B0 ;  /* 0x0000000000007941 */ /* 0x000fea0003800000 */
.L_x_931:
[----:B------:R-:W1:Y:S01]  /*2950*/  S2R R14, SR_TID.X ;  /* 0x00000000000e7919 */ /* 0x000e620000002100 */
[----:B------:R-:W-:Y:S01]  /*2960*/  MOV R2, 0x400 ;  /* 0x0000040000027802 */ /* 0x000fe20000000f00 */
[----:B------:R-:W-:Y:S05]  /*2970*/  WARPSYNC.ALL ;  /* 0x0000000000007948 */ /* 0x000fea0003800000 */
[----:B------:R-:W3:Y:S01]  /*2980*/  S2R R3, SR_CgaCtaId ;  /* 0x0000000000037919 */ /* 0x000ee20000008800 */
[----:B------:R-:W4:Y:S01]  /*2990*/  LDC R12, c[0x0][0x388] ;  /* 0x0000e200ff0c7b82 */ /* 0x000f220000000800 */
[----:B------:R-:W5:Y:S01]  /*29a0*/  LDCU.128 UR16, c[0x0][0x440] ;  /* 0x00008800ff1077ac */ /* 0x000f620008000c00 */
        /* <DEDUP_REMOVED lines=10> */
[----:B------:R-:W0:Y:S04]  /*2a50*/  LDS R5, [R3+0x400] ;  /* 0x0004000003057984 */ /* 0x000e280000000800 */
[----:B------:R-:W2:Y:S04]  /*2a60*/  LDS R7, [R3+0x600] ;  /* 0x0006000003077984 */ /* 0x000ea80000000800 */
[----:B------:R-:W5:Y:S04]  /*2a70*/  LDS R9, [R3+0x800] ;  /* 0x0008000003097984 */ /* 0x000f680000000800 */
[----:B------:R-:W5:Y:S04]  /*2a80*/  LDS R11, [R3+0xa00] ;  /* 0x000a0000030b7984 */ /* 0x000f680000000800 */
[----:B------:R-:W5:Y:S04]  /*2a90*/  LDS R13, [R3+0xc00] ;  /* 0x000c0000030d7984 */ /* 0x000f680000000800 */
[----:B------:R-:W5:Y:S01]  /*2aa0*/  LDS R6, [R3+0xe00] ;  /* 0x000e000003067984 */ /* 0x000f620000000800 */
[----:B------:R-:W-:Y:S01]  /*2ab0*/  BAR.SYNC.DEFER_BLOCKING 0x0 ;  /* 0x0000000000007b1d */ /* 0x000fe20000010000 */
[----:B-1----:R-:W-:Y:S01]  /*2ac0*/  FADD.FTZ R2, RZ, R2 ;  /* 0x00000002ff027221 */ /* 0x002fe20000010000 */
[----:B---3--:R-:W-:-:S03]  /*2ad0*/  FADD.FTZ R4, RZ, R4 ;  /* 0x00000004ff047221 */ /* 0x008fc60000010000 */
[----:B0-----:R-:W-:Y:S01]  /*2ae0*/  FADD.FTZ R2, R2, R5 ;  /* 0x0000000502027221 */ /* 0x001fe20000010000 */
[----:B----4-:R-:W-:Y:S02]  /*2af0*/  IMAD R5, R12, UR5, RZ ;  /* 0x000000050c057c24 */ /* 0x010fe4000f8e02ff */
[----:B--2---:R-:W-:Y:S01]  /*2b00*/  FADD.FTZ R4, R4, R7 ;  /* 0x0000000704047221 */ /* 0x004fe20000010000 */
[----:B------:R-:W-:Y:S01]  /*2b10*/  STS.128 [R0], R20 ;  /* 0x0000001400007388 */ /* 0x000fe20000000c00 */
[----:B-----5:R-:W-:-:S03]  /*2b20*/  FADD.FTZ R2, R2, R9 ;  /* 0x0000000902027221 */ /* 0x020fc60000010000 */
        /* <DEDUP_REMOVED lines=34> */
.L_x_936:
[----:B------:R-:W-:Y:S01]  /*2d50*/  HFMA2 R65, -RZ, RZ, 0, 5.9604644775390625e-08 ;  /* 0x00000001ff417431 */ /* 0x000fe200000001ff */
[----:B------:R-:W-:Y:S01]  /*2d60*/  BSSY B1, `(.L_x_957) ;  /* 0x0000006000017945 */ /* 0x000fe20003800000 */
[----:B------:R-:W-:Y:S02]  /*2d70*/  MOV R51, 0x1f ;  /* 0x0000001f00337802 */ /* 0x000fe40000000f00 */
[----:B------:R-:W-:-:S07]  /*2d80*/  MOV R50, 0xffffffff ;  /* 0xffffffff00327802 */ /* 0x000fce0000000f00 */
[----:B-1----:R-:W-:Y:S05]  /*2d90*/  WARPSYNC.COLLECTIVE R50, `(.L_x_958) ;  /* 0x0000000032087348 */ /* 0x002fea0003c00000 */
[----:B------:R0:W2:Y:S02]  /*2da0*/  SHFL.BFLY P0, R51, R66, R65, R51 ;  /* 0x0c00004142337389 */ /* 0x0000a40000000033 */
[----:B012---:R-:W-:Y:S05]  /*2db0*/  ENDCOLLECTIVE ;  /* 0x000000000000791b */ /* 0x007fea0003800000 */
.L_x_958:
[----:B------:R-:W-:Y:S05]  /*2dc0*/  BSYNC B1 ;  /* 0x0000000000017941 */ /* 0x000fea0003800000 */
.L_x_957:
        /* <DEDUP_REMOVED lines=8> */
.L_x_959:
        /* <DEDUP_REMOVED lines=8> */
.L_x_960:
[----:B------:R-:W-:Y:S02]  /*2ed0*/  MOV R66, R71 ;  /* 0x0000004700427202 */ /* 0x000fe40000000f00 */
[----:B------:R-:W-:Y:S01]  /*2ee0*/  MOV R69, R51 ;  /* 0x0000003300457202 */ /* 0x000fe20000000f00 */
[----:B------:R-:W-:-:S04]  /*2ef0*/  HFMA2 R51, -RZ, RZ, 0, 1.847743988037109375e-06 ;  /* 0x0000001fff337431 */ /* 0x000fc800000001ff */
[----:B------:R-:W-:-:S07]  /*2f00*/  FADD.FTZ R73, R70, R69 ;  /* 0x0000004546497221 */ /* 0x000fce0000010000 */
[----:B------:R-:W-:Y:S05]  /*2f10*/  WARPSYNC.COLLECTIVE R50, `(.L_x_961) ;  /* 0x0000000032087348 */ /* 0x000fea0003c00000 */
[----:B------:R0:W1:Y:S02]  /*2f20*/  SHFL.BFLY P0, R51, R66, R65, R51 ;  /* 0x0c00004142337389 */ /* 0x0000640000000033 */
[----:B01----:R-:W-:Y:S05]  /*2f30*/  ENDCOLLECTIVE ;  /* 0x000000000000791b */ /* 0x003fea0003800000 */
.L_x_961:
        /* <DEDUP_REMOVED lines=8> */
.L_x_962:
[----:B------:R-:W-:Y:S02]  /*2fc0*/  MOV R66, R72 ;  /* 0x0000004800427202 */ /* 0x000fe40000000f00 */
[----:B------:R-:W-:Y:S01]  /*2fd0*/  MOV R76, R51 ;  /* 0x00000033004c7202 */ /* 0x000fe20000000f00 */
[----:B------:R-:W-:-:S04]  /*2fe0*/  HFMA2 R51, -RZ, RZ, 0, 1.847743988037109375e-06 ;  /* 0x0000001fff337431 */ /* 0x000fc800000001ff */
[----:B------:R-:W-:-:S07]  /*2ff0*/  FADD.FTZ R76, R73, R76 ;  /* 0x0000004c494c7221 */ /* 0x000fce0000010000 */
[----:B------:R-:W-:Y:S05]  /*3000*/  WARPSYNC.COLLECTIVE R50, `(.L_x_963) ;  /* 0x0000000032087348 */ /* 0x000fea0003c00000 */
[----:B------:R0:W1:Y:S02]  /*3010*/  SHFL.BFLY P0, R51, R66, R65, R51 ;  /* 0x0c00004142337389 */ /* 0x0000640000000033 */
[----:B01----:R-:W-:Y:S05]  /*3020*/  ENDCOLLECTIVE ;  /* 0x000000000000791b */ /* 0x003fea0003800000 */
.L_x_963:
        /* <DEDUP_REMOVED lines=8> */
.L_x_964:
[----:B------:R-:W-:Y:S02]  /*30b0*/  MOV R66, R77 ;  /* 0x0000004d00427202 */ /* 0x000fe40000000f00 */
[----:B------:R-:W-:Y:S01]  /*30c0*/  MOV R69, R51 ;  /* 0x0000003300457202 */ /* 0x000fe20000000f00 */
[----:B------:R-:W-:-:S04]  /*30d0*/  HFMA2 R51, -RZ, RZ, 0, 1.847743988037109375e-06 ;  /* 0x0000001fff337431 */ /* 0x000fc800000001ff */
[----:B------:R-:W-:-:S07]  /*30e0*/  FADD.FTZ R68, R76, R69 ;  /* 0x000000454c447221 */ /* 0x000fce0000010000 */
[----:B------:R-:W-:Y:S05]  /*30f0*/  WARPSYNC.COLLECTIVE R50, `(.L_x_965) ;  /* 0x0000000032087348 */ /* 0x000fea0003c00000 */
[----:B------:R0:W1:Y:S02]  /*3100*/  SHFL.BFLY P0, R51, R66, R65, R51 ;  /* 0x0c00004142337389 */ /* 0x0000640000000033 */
[----:B01----:R-:W-:Y:S05]  /*3110*/  ENDCOLLECTIVE ;  /* 0x000000000000791b */ /* 0x003fea0003800000 */
.L_x_965:
        /* <DEDUP_REMOVED lines=8> */
.L_x_966:
[----:B------:R-:W-:Y:S02]  /*31a0*/  MOV R66, R69 ;  /* 0x0000004500427202 */ /* 0x000fe40000000f00 */
[----:B------:R-:W-:Y:S01]  /*31b0*/  MOV R71, R51 ;  /* 0x0000003300477202 */ /* 0x000fe20000000f00 */
[----:B------:R-:W-:-:S07]  /*31c0*/  HFMA2 R51, -RZ, RZ, 0, 1.847743988037109375e-06 ;  /* 0x0000001fff337431 */ /* 0x000fce00000001ff */
[----:B------:R-:W-:Y:S05]  /*31d0*/  WARPSYNC.COLLECTIVE R50, `(.L_x_967) ;  /* 0x0000000032087348 */ /* 0x000fea0003c00000 */
[----:B------:R0:W1:Y:S02]  /*31e0*/  SHFL.BFLY P0, R51, R66, R65, R51 ;  /* 0x0c00004142337389 */ /* 0x0000640000000033 */
[----:B01----:R-:W-:Y:S05]  /*31f0*/  ENDCOLLECTIVE ;  /* 0x000000000000791b */ /* 0x003fea0003800000 */
.L_x_967:
[----:B------:R-:W-:Y:S01]  /*3200*/  MOV R70, R51 ;  /* 0x0000003300467202 */ /* 0x000fe20000000f00 */
[----:B------:R-:W-:Y:S06]  /*3210*/  BRA `(.L_x_968) ;  /* 0xffffffd800e87947 */ /* 0x000fec000383ffff */
.L_x_969:
        /* <DEDUP_REMOVED lines=14> */
.L_x_6369:


//--------------------- .text._ZN10layer_norm13ln_bwd_kernelINS_13Kernel_traitsI6__halfS2_S2_S2_fjLj256ELj1ELj4ELj1ELj16ENS_18Kernel_traits_baseILj256ES2_S2_S2_S2_fjLj128EEEEELb1ELb1ELb0ELb0EEEvNS_9BwdParamsE --------------------------
	.section	.text._ZN10layer_norm13ln_bwd_kernelINS_13Kernel_traitsI6__halfS2_S2_S2_fjLj256ELj1ELj4ELj1ELj16ENS_18Kernel_traits_baseILj256ES2_S2_S2_S2_fjLj128EEEEELb1ELb1ELb0ELb0EEEvNS_9BwdParamsE,"ax",@progbits
	.align	128
        .global         _ZN10layer_norm13ln_bwd_kernelINS_13Kernel_traitsI6__halfS2_S2_S2_fjLj256ELj1ELj4ELj1ELj16ENS_18Kernel_traits_baseILj256ES2_S2_S2_S2_fjLj128EEEEELb1ELb1ELb0ELb0EEEvNS_9BwdParamsE
        .type           _ZN10layer_norm13ln_bwd_kernelINS_13Kernel_traitsI6__halfS2_S2_S2_fjLj256ELj1ELj4ELj1ELj16ENS_18Kernel_traits_baseILj256ES2_S2_S2_S2_fjLj128EEEEELb1ELb1ELb0ELb0EEEvNS_9BwdParamsE,@function
        .size           _ZN10layer_norm13ln_bwd_kernelINS_13Kernel_traitsI6__halfS2_S2_S2_fjLj256ELj1ELj4ELj1ELj16ENS_18Kernel_traits_baseILj256ES2_S2_S2_S2_fjLj128EEEEELb1ELb1ELb0ELb0EEEvNS_9BwdParamsE,(.L_x_6370 - _ZN10layer_norm13ln_bwd_kernelINS_13Kernel_traitsI6__halfS2_S2_S2_fjLj256ELj1ELj4ELj1ELj16ENS_18Kernel_traits_baseILj256ES2_S2_S2_S2_fjLj128EEEEELb1ELb1ELb0ELb0EEEvNS_9BwdParamsE)
        .other          _ZN10layer_norm13ln_bwd_kernelINS_13Kernel_traitsI6__halfS2_S2_S2_fjLj256ELj1ELj4ELj1ELj16ENS_18Kernel_traits_baseILj256ES2_S2_S2_S2_fjLj128EEEEELb1ELb1ELb0ELb0EEEvNS_9BwdParamsE,@"STO_CUDA_ENTRY STV_DEFAULT"
_ZN10layer_norm13ln_bwd_kernelINS_13Kernel_traitsI6__halfS2_S2_S2_fjLj256ELj1ELj4ELj1ELj16ENS_18Kernel_traits_baseILj256ES2_S2_S2_S2_fjLj128EEEEELb1ELb1ELb0ELb0EEEvNS_9BwdParamsE:
.text._ZN10layer_norm13ln_bwd_kernelINS_13Kernel_traitsI6__halfS2_S2_S2_fjLj256ELj1ELj4ELj1ELj16ENS_18Kernel_traits_baseILj256ES2_S2_S2_S2_fjLj128EEEEELb1ELb1ELb0ELb0EEEvNS_9BwdParamsE:
        /* <DEDUP_REMOVED lines=43> */
[----:B------:R-:W1:Y:S01]  /*02b0*/  LDC.U8 R5, c[0x0][0x410] ;  /* 0x00010400ff057b82 */ /* 0x000e620000000000 */
[----:B------:R-:W-:Y:S01]  /*02c0*/  HFMA2 R40, -RZ, RZ, 0, 0 ;  /* 0x00000000ff287431 */ /* 0x000fe200000001ff */
[----:B0-----:R-:W-:-:S04]  /*02d0*/  ISETP.NE.U32.AND P0, PT, RZ, UR10, PT ;  /* 0x0000000aff007c0c */ /* 0x001fc8000bf05070 */
[----:B------:R-:W-:-:S13]  /*02e0*/  ISETP.NE.AND.EX P0, PT, RZ, UR11, PT, P0 ;  /* 0x0000000bff007c0c */ /* 0x000fda000bf05300 */
.L_x_981:
[----:B0-----:R-:W0:Y:S08]  /*02f0*/  @P0 LDC.64 R54, c[0x0][0x3e0] ;  /* 0x0000f800ff360b82 */ /* 0x001e300000000a00 */
[----:B------:R-:W2:Y:S01]  /*0300*/  LDC.64 R52, c[0x0][0x3c8] ;  /* 0x0000f200ff347b82 */ /* 0x000ea20000000a00 */
[----:B0-----:R-:W-:-:S06]  /*0310*/  @P0 IMAD.WIDE R54, R4, 0x2, R54 ;  /* 0x0000000204360825 */ /* 0x001fcc00078e0236 */
[----:B------:R-:W3:Y:S01]  /*0320*/  @P0 LDG.E.U16 R54, desc[UR8][R54.64] ;  /* 0x0000000836360981 */ /* 0x000ee2000c1e1500 */
[----:B--2--5:R-:W-:Y:S02]  /*0330*/  IMAD.WIDE R72, R4, 0x4, R52 ;  /* 0x0000000404487825 */ /* 0x024fe400078e0234 */
[----:B------:R-:W0:Y:S04]  /*0340*/  LDC.64 R52, c[0x0][0x3c0] ;  /* 0x0000f000ff347b82 */ /* 0x000e280000000a00 */
[----:B-----5:R2:W5:Y:S01]  /*0350*/  LDG.E R73, desc[UR8][R72.64] ;  /* 0x0000000848497981 */ /* 0x020562000c1e1900 */
[----:B------:R-:W-:Y:S01]  /*0360*/  MOV R75, UR20 ;  /* 0x00000014004b7c02 */ /* 0x000fe20008000f00 */
[----:B------:R-:W-:Y:S01]  /*0370*/  BSSY.RECONVERGENT B1, `(.L_x_972) ;  /* 0x0000072000017945 */ /* 0x000fe20003800200 */
[----:B------:R-:W-:-:S02]  /*0380*/  ISETP.GE.U32.AND P2, PT, R2, 0x20, PT ;  /* 0x000000200200780c */ /* 0x000fc40003f46070 */
[----:B------:R-:W-:Y:S01]  /*0390*/  MOV R76, 0x3f800000 ;  /* 0x3f800000004c7802 */ /* 0x000fe20000000f00 */
[----:B------:R-:W-:-:S05]  /*03a0*/  IMAD R77, R4, R75, RZ ;  /* 0x0000004b044d7224 */ /* 0x000fca00078e02ff */
[----:B------:R-:W-:-:S04]  /*03b0*/  SHF.R.S32.HI R78, RZ, 0x1f, R77 ;  /* 0x0000001fff4e7819 */ /* 0x000fc8000001144d */
[----:B------:R-:W-:-:S04]  /*03c0*/  LEA.HI R77, R78, R77, RZ, 0x3 ;  /* 0x0000004d4e4d7211 */ /* 0x000fc800078f18ff */
[----:B------:R-:W-:Y:S01]  /*03d0*/  LEA.HI.SX32 R77, R77, R0, 0x1d ;  /* 0x000000004d4d7211 */ /* 0x000fe200078feaff */
[----:B---3--:R-:W-:Y:S01]  /*03e0*/  @P0 HADD2.F32 R76, -RZ, R54.H0_H0 ;  /* 0x20000036ff4c0230 */ /* 0x008fe20000004100 */
[----:B------:R-:W-:Y:S01]  /*03f0*/  CS2R R54, SRZ ;  /* 0x0000000000367805 */ /* 0x000fe2000001ff00 */
[----:B0-2---:R-:W-:Y:S06]  /*0400*/  @!P2 BRA `(.L_x_973) ;  /* 0x0000000400a0a947 */ /* 0x005fec0003800000 */
        /* <DEDUP_REMOVED lines=16> */
[----:B-1----:R-:W-:Y:S01]  /*0510*/  ISETP.NE.AND P1, PT, R5, RZ, PT ;  /* 0x000000ff0500720c */ /* 0x002fe20003f25270 */
[----:B0-----:R-:W-:Y:S02]  /*0520*/  HADD2.F32 R6, -RZ, R48.H0_H0 ;  /* 0x20000030ff067230 */ /* 0x001fe40000004100 */
[----:B------:R-:W-:Y:S01]  /*0530*/  HADD2.F32 R63, -RZ, R51.H1_H1 ;  /* 0x30000033ff3f7230 */ /* 0x000fe20000004100 */
[----:B--2---:R-:W-:Y:S01]  /*0540*/  FSEL R3, R3, RZ, !P1 ;  /* 0x000000ff03037208 */ /* 0x004fe20004800000 */
[----:B------:R-:W-:Y:S02]  /*0550*/  HADD2.F32 R52, -RZ, R8.H0_H0 ;  /* 0x20000008ff347230 */ /* 0x000fe40000004100 */
[----:B------:R-:W-:Y:S02]  /*0560*/  HADD2.F32 R62, -RZ, R10.H0_H0 ;  /* 0x2000000aff3e7230 */ /* 0x000fe40000004100 */
[----:B------:R-:W-:-:S02]  /*0570*/  HADD2.F32 R8, -RZ, R8.H1_H1 ;  /* 0x30000008ff087230 */ /* 0x000fc40000004100 */
[--C-:B------:R-:W-:Y:S02]  /*0580*/  HADD2.F32 R54, -RZ, R9.reuse.H0_H0 ;  /* 0x20000009ff367230 */ /* 0x100fe40000004100 */
[----:B------:R-:W-:Y:S02]  /*0590*/  HADD2.F32 R60, -RZ, R9.H1_H1 ;  /* 0x30000009ff3c7230 */ /* 0x000fe40000004100 */
[----:B------:R-:W-:Y:S02]  /*05a0*/  HADD2.F32 R10, -RZ, R10.H1_H1 ;  /* 0x3000000aff0a7230 */ /* 0x000fe40000004100 */
[--C-:B------:R-:W-:Y:S02]  /*05b0*/  HADD2.F32 R70, -RZ, R11.reuse.H0_H0 ;  /* 0x2000000bff467230 */ /* 0x100fe40000004100 */
[----:B------:R-:W-:Y:S02]  /*05c0*/  HADD2.F32 R74, -RZ, R11.H1_H1 ;  /* 0x3000000bff4a7230 */ /* 0x000fe40000004100 */
        /* <DEDUP_REMOVED lines=8> */
[----:B---3--:R-:W-:-:S02]  /*0650*/  HADD2.F32 R7, -RZ, R12.H0_H0 ;  /* 0x2000000cff077230 */ /* 0x008fc40000004100 */
[----:B-----5:R-:W-:Y:S01]  /*0660*/  FMUL.FTZ R3, R73, R52 ;  /* 0x0000003449037220 */ /* 0x020fe20000410000 */
[----:B------:R-:W-:Y:S02]  /*0670*/  HADD2.F32 R12, -RZ, R12.H1_H1 ;  /* 0x3000000cff0c7230 */ /* 0x000fe40000004100 */
[----:B------:R-:W-:Y:S02]  /*0680*/  HADD2.F32 R9, -RZ, R48.H1_H1 ;  /* 0x30000030ff097230 */ /* 0x000fe40000004100 */
[-C--:B------:R-:W-:Y:S01]  /*0690*/  FMUL.FTZ R6, R6, R7.reuse ;  /* 0x0000000706067220 */ /* 0x080fe20000410000 */
[----:B------:R-:W-:Y:S01]  /*06a0*/  FADD.FTZ R28, R28, R7 ;  /* 0x000000071c1c7221 */ /* 0x000fe20000010000 */
[----:B------:R-:W-:Y:S01]  /*06b0*/  FFMA.FTZ R20, R3, R7, R20 ;  /* 0x0000000703147223 */ /* 0x000fe20000010014 */
[----:B------:R-:W-:Y:S01]  /*06c0*/  FMUL.FTZ R8, R73, R8 ;  /* 0x0000000849087220 */ /* 0x000fe20000410000 */
[--C-:B------:R-:W-:Y:S02]  /*06d0*/  HADD2.F32 R11, -RZ, R13.reuse.H0_H0 ;  /* 0x2000000dff0b7230 */ /* 0x100fe40000004100 */
[----:B------:R-:W-:Y:S01]  /*06e0*/  FMUL.FTZ R7, R9, R12 ;  /* 0x0000000c09077220 */ /* 0x000fe20000410000 */
[----:B------:R-:W-:-:S02]  /*06f0*/  HADD2.F32 R62, -RZ, R13.H1_H1 ;  /* 0x3000000dff3e7230 */ /* 0x000fc40000004100 */
[----:B------:R-:W-:Y:S01]  /*0700*/  FMUL.FTZ R9, R73, R54 ;  /* 0x0000003649097220 */ /* 0x000fe20000410000 */
[--C-:B------:R-:W-:Y:S02]  /*0710*/  HADD2.F32 R10, -RZ, R49.reuse.H0_H0 ;  /* 0x20000031ff0a7230 */ /* 0x100fe40000004100 */
[----:B------:R-:W-:Y:S02]  /*0720*/  HADD2.F32 R13, -RZ, R49.H1_H1 ;  /* 0x30000031ff0d7230 */ /* 0x000fe40000004100 */
[----:B------:R-:W-:Y:S01]  /*0730*/  FADD.FTZ R29, R29, R12 ;  /* 0x0000000c1d1d7221 */ /* 0x000fe20000010000 */
[----:B------:R-:W-:Y:S01]  /*0740*/  FFMA.FTZ R21, R8, R12, R21 ;  /* 0x0000000c08157223 */ /* 0x000fe20000010015 */
[----:B------:R-:W-:Y:S01]  /*0750*/  FMUL.FTZ R12, R73, R60 ;  /* 0x0000003c490c7220 */ /* 0x000fe20000410000 */
[--C-:B------:R-:W-:Y:S02]  /*0760*/  HADD2.F32 R53, -RZ, R14.reuse.H0_H0 ;  /* 0x2000000eff357230 */ /* 0x100fe40000004100 */
[----:B------:R-:W-:Y:S01]  /*0770*/  FMUL.FTZ R10, R10, R11 ;  /* 0x0000000b0a0a7220 */ /* 0x000fe20000410000 */
[----:B------:R-:W-:-:S02]  /*0780*/  HADD2.F32 R70, -RZ, R14.H1_H1 ;  /* 0x3000000eff467230 */ /* 0x000fc40000004100 */
[----:B------:R-:W-:Y:S01]  /*0790*/  FADD.FTZ R30, R30, R11 ;  /* 0x0000000b1e1e7221 */ /* 0x000fe20000010000 */
[----:B------:R-:W-:Y:S01]  /*07a0*/  FFMA.FTZ R22, R9, R11, R22 ;  /* 0x0000000b09167223 */ /* 0x000fe20000010016 */
[----:B------:R-:W-:Y:S02]  /*07b0*/  HADD2.F32 R14, -RZ, R50.H0_H0 ;  /* 0x20000032ff0e7230 */ /* 0x000fe40000004100 */
[----:B------:R-:W-:Y:S01]  /*07c0*/  FMUL.FTZ R11, R13, R62 ;  /* 0x0000003e0d0b7220 */ /* 0x000fe20000410000 */
[----:B------:R-:W-:Y:S01]  /*07d0*/  FMUL.FTZ R13, R73, R64 ;  /* 0x00000040490d7220 */ /* 0x000fe20000410000 */
[----:B------:R-:W-:Y:S01]  /*07e0*/  FADD.FTZ R31, R31, R62 ;  /* 0x0000003e1f1f7221 */ /* 0x000fe20000010000 */
[----:B------:R-:W-:Y:S01]  /*07f0*/  FFMA.FTZ R23, R12, R62, R23 ;  /* 0x0000003e0c177223 */ /* 0x000fe20000010017 */
[----:B------:R-:W-:Y:S02]  /*0800*/  HADD2.F32 R55, -RZ, R15.H0_H0 ;  /* 0x2000000fff377230 */ /* 0x000fe40000004100 */
[----:B------:R-:W-:Y:S01]  /*0810*/  FMUL.FTZ R61, R73, R72 ;  /* 0x00000048493d7220 */ /* 0x000fe20000410000 */
[----:B------:R-:W-:-:S02]  /*0820*/  HADD2.F32 R62, -RZ, R51.H0_H0 ;  /* 0x20000033ff3e7230 */ /* 0x000fc40000004100 */
        /* <DEDUP_REMOVED lines=10> */
[----:B------:R-:W-:-:S02]  /*08d0*/  HADD2.F32 R78, -RZ, R15.H1_H1 ;  /* 0x3000000fff4e7230 */ /* 0x000fc40000004100 */
        /* <DEDUP_REMOVED lines=23> */
[----:B------:R-:W-:-:S02]  /*0a50*/  SHF.R.U64 R69, R66, 0x18, R67 ;  /* 0x0000001842457819 */ /* 0x000fc40000001243 */
[--C-:B------:R-:W-:Y:S02]  /*0a60*/  SHF.R.U32.HI R70, RZ, 0x8, R67.reuse ;  /* 0x00000008ff467819 */ /* 0x100fe40000011643 */
[--C-:B------:R-:W-:Y:S02]  /*0a70*/  SHF.R.U32.HI R71, RZ, 0x10, R67.reuse ;  /* 0x00000010ff477819 */ /* 0x100fe40000011643 */
[----:B------:R-:W-:-:S07]  /*0a80*/  SHF.R.U32.HI R74, RZ, 0x18, R67 ;  /* 0x00000018ff4a7819 */ /* 0x000fce0000011643 */
.L_x_973:
[----:B------:R-:W-:Y:S05]  /*0a90*/  BSYNC.RECONVERGENT B1 ;  /* 0x0000000000017941 */ /* 0x000fea0003800200 */
.L_x_972:
        /* <DEDUP_REMOVED lines=20> */
.L_x_995:
[----:B------:R-:W-:Y:S01]  /*0be0*/  BSSY.RECONVERGENT B1, `(.L_x_975) ;  /* 0x00001e7000017945 */ /* 0x000fe20003800200 */
[----:B--2---:R-:W-:Y:S01]  /*0bf0*/  FADD.FTZ R79, R54, R53 ;  /* 0x00000035364f7221 */ /* 0x004fe20000010000 */
[----:B---3--:R-:W-:Y:S02]  /*0c00*/  FADD.FTZ R78, R55, R52 ;  /* 0x00000034374e7221 */ /* 0x008fe40000010000 */
[----:B------:R-:W-:Y:S05]  /*0c10*/  @!P2 BRA `(.L_x_976) ;  /* 0x0000001c008ca947 */ /* 0x000fea0003800000 */
[----:B------:R-:W2:Y:S02]  /*0c20*/  LDC.64 R52, c[0x0][0x390] ;  /* 0x0000e400ff347b82 */ /* 0x000ea40000000a00 */
[----:B--2---:R-:W-:-:S06]  /*0c30*/  IMAD.WIDE.U32 R52, R77, 0x10, R52 ;  /* 0x000000104d347825 */ /* 0x004fcc00078e0034 */
[----:B0-----:R-:W5:Y:S01]  /*0c40*/  LDG.E.128 R52, desc[UR8][R52.64] ;  /* 0x0000000834347981 */ /* 0x001f62000c1e1d00 */
        /* <DEDUP_REMOVED lines=11> */
[----:B------:R-:W-:Y:S01]  /*0d00*/  LOP3.LUT P1, RZ, R66, 0xff, RZ, 0xc0, !PT ;  /* 0x000000ff42ff7812 */ /* 0x000fe2000782c0ff */
[----:B------:R-:W-:Y:S01]  /*0d10*/  FFMA.FTZ R80, R8, R78, R79 ;  /* 0x0000004e08507223 */ /* 0x000fe2000001004f */
[----:B------:R-:W-:Y:S01]  /*0d20*/  LOP3.LUT P2, RZ, R65, 0xff, RZ, 0xc0, !PT ;  /* 0x000000ff41ff7812 */ /* 0x000fe2000784c0ff */
[----:B------:R-:W-:Y:S01]  /*0d30*/  FADD.FTZ R72, R6, -R81 ;  /* 0x8000005106487221 */ /* 0x000fe20000010000 */
[----:B------:R-:W-:Y:S02]  /*0d40*/  HFMA2 R87, -RZ, RZ, 0, 0 ;  /* 0x00000000ff577431 */ /* 0x000fe400000001ff */
[----:B------:R-:W-:Y:S01]  /*0d50*/  FADD.FTZ R82, R7, -R80 ;  /* 0x8000005007527221 */ /* 0x000fe20000010000 */
[----:B------:R-:W-:Y:S02]  /*0d60*/  HFMA2 R89, -RZ, RZ, 0, 0 ;  /* 0x00000000ff597431 */ /* 0x000fe400000001ff */
[C---:B-----5:R-:W-:Y:S01]  /*0d70*/  FMUL.FTZ R81, R73.reuse, R72 ;  /* 0x0000004849517220 */ /* 0x060fe20000410000 */
[----:B------:R-:W-:Y:S01]  /*0d80*/  MOV R72, RZ ;  /* 0x000000ff00487202 */ /* 0x000fe20000000f00 */
[----:B------:R-:W-:-:S02]  /*0d90*/  FMUL.FTZ R83, R73, R82 ;  /* 0x0000005249537220 */ /* 0x000fc40000410000 */
[-C--:B------:R-:W-:Y:S01]  /*0da0*/  FMUL.FTZ R81, R81, R76.reuse ;  /* 0x0000004c51517220 */ /* 0x080fe20000410000 */
[----:B------:R-:W-:Y:S02]  /*0db0*/  @P1 HADD2.F32 R80, -RZ, R52.H0_H0 ;  /* 0x20000034ff501230 */ /* 0x000fe40000004100 */
[----:B------:R-:W-:Y:S01]  /*0dc0*/  FMUL.FTZ R83, R83, R76 ;  /* 0x0000004c53537220 */ /* 0x000fe20000410000 */
[----:B------:R-:W-:Y:S01]  /*0dd0*/  FMUL.FTZ R84, R81, UR15 ;  /* 0x0000000f51547c20 */ /* 0x000fe20008410000 */
[----:B------:R-:W-:Y:S02]  /*0de0*/  @P1 HADD2.F32 R81, -RZ, R44.H0_H0 ;  /* 0x2000002cff511230 */ /* 0x000fe40000004100 */
[----:B------:R-:W-:Y:S02]  /*0df0*/  @P2 HADD2.F32 R52, -RZ, R52.H1_H1 ;  /* 0x30000034ff342230 */ /* 0x000fe40000004100 */
[C---:B------:R-:W-:Y:S01]  /*0e00*/  @P1 FMUL.FTZ R87, R84.reuse, R80 ;  /* 0x0000005054571220 */ /* 0x040fe20000410000 */
[----:B------:R-:W-:Y:S01]  /*0e10*/  FMUL.FTZ R85, R83, UR15 ;  /* 0x0000000f53557c20 */ /* 0x000fe20008410000 */
[----:B------:R-:W-:Y:S01]  /*0e20*/  @P1 FMUL.FTZ R72, R84, R81 ;  /* 0x0000005154481220 */ /* 0x000fe20000410000 */
[----:B------:R-:W-:Y:S01]  /*0e30*/  FFMA.FTZ R81, R9, R78, R79 ;  /* 0x0000004e09517223 */ /* 0x000fe2000001004f */
[----:B------:R-:W-:Y:S01]  /*0e40*/  LOP3.LUT P1, RZ, R68, 0xff, RZ, 0xc0, !PT ;  /* 0x000000ff44ff7812 */ /* 0x000fe2000782c0ff */
[----:B------:R-:W-:-:S02]  /*0e50*/  HFMA2 R80, -RZ, RZ, 0, 0 ;  /* 0x00000000ff507431 */ /* 0x000fc400000001ff */
[----:B------:R-:W-:Y:S01]  /*0e60*/  @P2 FMUL.FTZ R80, R85, R52 ;  /* 0x0000003455502220 */ /* 0x000fe20000410000 */
[----:B------:R-:W-:Y:S01]  /*0e70*/  FADD.FTZ R82, R10, -R81 ;  /* 0x800000510a527221 */ /* 0x000fe20000010000 */
[----:B------:R-:W-:Y:S01]  /*0e80*/  @P2 HADD2.F32 R52, -RZ, R44.H1_H1 ;  /* 0x3000002cff342230 */ /* 0x000fe20000004100 */
[----:B------:R-:W-:Y:S01]  /*0e90*/  MOV R83, RZ ;  /* 0x000000ff00537202 */ /* 0x000fe20000000f00 */
[----:B------:R-:W-:Y:S01]  /*0ea0*/  FADD.FTZ R37, R37, R80 ;  /* 0x0000005025257221 */ /* 0x000fe20000010000 */
[----:B------:R-:W-:Y:S01]  /*0eb0*/  FMUL.FTZ R81, R73, R82 ;  /* 0x0000005249517220 */ /* 0x000fe20000410000 */
[----:B------:R-:W-:Y:S01]  /*0ec0*/  FADD.FTZ R36, R36, R87 ;  /* 0x0000005724247221 */ /* 0x000fe20000010000 */
[----:B------:R-:W-:Y:S01]  /*0ed0*/  @P2 FMUL.FTZ R83, R85, R52 ;  /* 0x0000003455532220 */ /* 0x000fe20000410000 */
[----:B------:R-:W-:Y:S01]  /*0ee0*/  MOV R52, RZ ;  /* 0x000000ff00347202 */ /* 0x000fe20000000f00 */
[----:B------:R-:W-:Y:S01]  /*0ef0*/  FMUL.FTZ R81, R81, R76 ;  /* 0x0000004c51517220 */ /* 0x000fe20000410000 */
[----:B------:R-:W-:Y:S01]  /*0f00*/  LOP3.LUT P2, RZ, R74, 0xff, RZ, 0xc0, !PT ;  /* 0x000000ff4aff7812 */ /* 0x000fe2000784c0ff */
[----:B------:R-:W-:-:S02]  /*0f10*/  @P1 HADD2.F32 R82, -RZ, R45.H0_H0 ;  /* 0x2000002dff521230 */ /* 0x000fc40000004100 */
[----:B------:R-:W-:Y:S01]  /*0f20*/  FMUL.FTZ R84, R81, UR15 ;  /* 0x0000000f51547c20 */ /* 0x000fe20008410000 */
[----:B------:R-:W-:-:S03]  /*0f30*/  @P1 HADD2.F32 R81, -RZ, R53.H0_H0 ;  /* 0x20000035ff511230 */ /* 0x000fc60000004100 */
[----:B------:R-:W-:Y:S01]  /*0f40*/  @P1 FMUL.FTZ R52, R84, R82 ;  /* 0x0000005254341220 */ /* 0x000fe20000410000 */
[----:B------:R-:W-:Y:S01]  /*0f50*/  FFMA.FTZ R82, R12, R78, R79 ;  /* 0x0000004e0c527223 */ /* 0x000fe2000001004f */
[----:B------:R-:W-:Y:S01]  /*0f60*/  @P1 FMUL.FTZ R89, R84, R81 ;  /* 0x0000005154591220 */ /* 0x000fe20000410000 */
[----:B------:R-:W-:Y:S01]  /*0f70*/  LOP3.LUT P1, RZ, R69, 0xff, RZ, 0xc0, !PT ;  /* 0x000000ff45ff7812 */ /* 0x000fe2000782c0ff */
[----:B------:R-:W-:Y:S02]  /*0f80*/  HFMA2 R84, -RZ, RZ, 0, 0 ;  /* 0x00000000ff547431 */ /* 0x000fe400000001ff */
[----:B------:R-:W-:Y:S01]  /*0f90*/  FADD.FTZ R82, R11, -R82 ;  /* 0x800000520b527221 */ /* 0x000fe20000010000 */
[----:B------:R-:W-:-:S03]  /*0fa0*/  FADD.FTZ R38, R38, R89 ;  /* 0x0000005926267221 */ /* 0x000fc60000010000 */
[----:B------:R-:W-:-:S04]  /*0fb0*/  FMUL.FTZ R81, R73, R82 ;  /* 0x0000005249517220 */ /* 0x000fc80000410000 */
[----:B------:R-:W-:Y:S02]  /*0fc0*/  FMUL.FTZ R81, R81, R76 ;  /* 0x0000004c51517220 */ /* 0x000fe40000410000 */
[----:B------:R-:W-:Y:S02]  /*0fd0*/  @P1 HADD2.F32 R53, -RZ, R53.H1_H1 ;  /* 0x30000035ff351230 */ /* 0x000fe40000004100 */
[----:B------:R-:W-:Y:S01]  /*0fe0*/  FMUL.FTZ R82, R81, UR15 ;  /* 0x0000000f51527c20 */ /* 0x000fe20008410000 */
[----:B------:R-:W-:-:S03]  /*0ff0*/  @P1 HADD2.F32 R81, -RZ, R45.H1_H1 ;  /* 0x3000002dff511230 */ /* 0x000fc60000004100 */
[C---:B------:R-:W-:Y:S01]  /*1000*/  @P1 FMUL.FTZ R84, R82.reuse, R53 ;  /* 0x0000003552541220 */ /* 0x040fe20000410000 */
[----:B------:R-:W-:Y:S01]  /*1010*/  MOV R53, RZ ;  /* 0x000000ff00357202 */ /* 0x000fe20000000f00 */
[----:B------:R-:W-:Y:S01]  /*1020*/  @P1 FMUL.FTZ R53, R82, R81 ;  /* 0x0000005152351220 */ /* 0x000fe20000410000 */
[----:B------:R-:W-:Y:S01]  /*1030*/  FFMA.FTZ R81, R13, R78, R79 ;  /* 0x0000004e0d517223 */ /* 0x000fe2000001004f */
[----:B------:R-:W-:Y:S01]  /*1040*/  LOP3.LUT P1, RZ, R67, 0xff, RZ, 0xc0, !PT ;  /* 0x000000ff43ff7812 */ /* 0x000fe2000782c0ff */
[----:B------:R-:W-:Y:S02]  /*1050*/  FADD.FTZ R39, R39, R84 ;  /* 0x0000005427277221 */ /* 0x000fe40000010000 */
[----:B------:R-:W-:Y:S01]  /*1060*/  FADD.FTZ R82, R14, -R81 ;  /* 0x800000510e527221 */ /* 0x000fe20000010000 */
[----:B------:R-:W-:Y:S02]  /*1070*/  F2FP.F16.F32.PACK_AB R53, R53, R52 ;  /* 0x000000343535723e */ /* 0x000fe400000000ff */
[----:B------:R-:W-:Y:S01]  /*1080*/  F2FP.F16.F32.PACK_AB R52, R83, R72 ;  /* 0x000000485334723e */ /* 0x000fe200000000ff */
[----:B------:R-:W-:Y:S01]  /*1090*/  FMUL.FTZ R81, R73, R82 ;  /* 0x0000005249517220 */ /* 0x000fe20000410000 */
[----:B------:R-:W-:-:S03]  /*10a0*/  MOV R82, RZ ;  /* 0x000000ff00527202 */ /* 0x000fc60000000f00 */
[----:B------:R-:W-:Y:S02]  /*10b0*/  FMUL.FTZ R81, R81, R76 ;  /* 0x0000004c51517220 */ /* 0x000fe40000410000 */
[----:B------:R-:W-:Y:S02]  /*10c0*/  @P1 HADD2.F32 R86, -RZ, R46.H0_H0 ;  /* 0x2000002eff561230 */ /* 0x000fe40000004100 */
[----:B------:R-:W-:Y:S01]  /*10d0*/  FMUL.FTZ R88, R81, UR15 ;  /* 0x0000000f51587c20 */ /* 0x000fe20008410000 */
[----:B------:R-:W-:Y:S02]  /*10e0*/  @P1 HADD2.F32 R85, -RZ, R54.H0_H0 ;  /* 0x20000036ff551230 */ /* 0x000fe40000004100 */
[----:B------:R-:W-:Y:S02]  /*10f0*/  HFMA2 R81, -RZ, RZ, 0, 0 ;  /* 0x00000000ff517431 */ /* 0x000fe400000001ff */
[----:B------:R-:W-:Y:S01]  /*1100*/  @P1 FMUL.FTZ R82, R88, R86 ;  /* 0x0000005658521220 */ /* 0x000fe20000410000 */
[----:B------:R-:W-:Y:S01]  /*1110*/  FFMA.FTZ R86, R60, R78, R79 ;  /* 0x0000004e3c567223 */ /* 0x000fe2000001004f */
[----:B------:R-:W-:Y:S01]  /*1120*/  @P1 FMUL.FTZ R81, R88, R85 ;  /* 0x0000005558511220 */ /* 0x000fe20000410000 */
[----:B------:R-:W-:-:S02]  /*1130*/  LOP3.LUT P1, RZ, R70, 0xff, RZ, 0xc0, !PT ;  /* 0x000000ff46ff7812 */ /* 0x000fc4000782c0ff */
[----:B------:R-:W-:-:S04]  /*1140*/  FADD.FTZ R86, R15, -R86 ;  /* 0x800000560f567221 */ /* 0x000fc80000010000 */
[----:B------:R-:W-:-:S04]  /*1150*/  FMUL.FTZ R85, R73, R86 ;  /* 0x0000005649557220 */ /* 0x000fc80000410000 */
[----:B------:R-:W-:-:S03]  /*1160*/  FMUL.FTZ R85, R85, R76 ;  /* 0x0000004c55557220 */ /* 0x000fc60000410000 */
[----:B------:R-:W-:Y:S02]  /*1170*/  @P1 HADD2.F32 R86, -RZ, R54.H1_H1 ;  /* 0x30000036ff561230 */ /* 0x000fe40000004100 */
[----:B------:R-:W-:Y:S01]  /*1180*/  FMUL.FTZ R91, R85, UR15 ;  /* 0x0000000f555b7c20 */ /* 0x000fe20008410000 */
[----:B------:R-:W-:Y:S01]  /*1190*/  HFMA2 R54, -RZ, RZ, 0, 0 ;  /* 0x00000000ff367431 */ /* 0x000fe200000001ff */
[----:B------:R-:W-:Y:S02]  /*11a0*/  MOV R85, RZ ;  /* 0x000000ff00557202 */ /* 0x000fe40000000f00 */
[----:B------:R-:W-:Y:S01]  /*11b0*/  @P1 FMUL.FTZ R54, R91, R86 ;  /* 0x000000565b361220 */ /* 0x000fe20000410000 */
[----:B------:R-:W-:-:S05]  /*11c0*/  @P1 HADD2.F32 R86, -RZ, R46.H1_H1 ;  /* 0x3000002eff561230 */ /* 0x000fca0000004100 */
[----:B------:R-:W-:Y:S01]  /*11d0*/  @P1 FMUL.FTZ R85, R91, R86 ;  /* 0x000000565b551220 */ /* 0x000fe20000410000 */
[-CC-:B------:R-:W-:Y:S01]  /*11e0*/  FFMA.FTZ R91, R61, R78.reuse, R79.reuse ;  /* 0x0000004e3d5b7223 */ /* 0x180fe2000001004f */
[----:B------:R-:W-:Y:S01]  /*11f0*/  FFMA.FTZ R86, R64, R78, R79 ;  /* 0x0000004e40567223 */ /* 0x000fe2000001004f */
[----:B------:R-:W-:Y:S02]  /*1200*/  LOP3.LUT P1, RZ, R71, 0xff, RZ, 0xc0, !PT ;  /* 0x000000ff47ff7812 */ /* 0x000fe4000782c0ff */
[----:B------:R-:W-:Y:S01]  /*1210*/  FADD.FTZ R78, R62, -R91 ;  /* 0x8000005b3e4e7221 */ /* 0x000fe20000010000 */
[----:B------:R-:W-:-:S03]  /*1220*/  FADD.FTZ R86, R63, -R86 ;  /* 0x800000563f567221 */ /* 0x000fc60000010000 */
[C---:B------:R-:W-:Y:S01]  /*1230*/  FMUL.FTZ R79, R73.reuse, R78 ;  /* 0x0000004e494f7220 */ /* 0x040fe20000410000 */
[----:B------:R-:W-:Y:S01]  /*1240*/  FMUL.FTZ R73, R73, R86 ;  /* 0x0000005649497220 */ /* 0x000fe20000410000 */
[----:B------:R-:W-:Y:S02]  /*1250*/  MOV R86, RZ ;  /* 0x000000ff00567202 */ /* 0x000fe40000000f00 */
[-C--:B------:R-:W-:Y:S01]  /*1260*/  FMUL.FTZ R79, R79, R76.reuse ;  /* 0x0000004c4f4f7220 */ /* 0x080fe20000410000 */
[----:B------:R-:W-:Y:S02]  /*1270*/  FMUL.FTZ R78, R73, R76 ;  /* 0x0000004c494e7220 */ /* 0x000fe40000410000 */
[----:B------:R-:W-:Y:S02]  /*1280*/  @P1 HADD2.F32 R73, -RZ, R55.H0_H0 ;  /* 0x20000037ff491230 */ /* 0x000fe40000004100 */
[----:B------:R-:W-:Y:S01]  /*1290*/  FMUL.FTZ R80, R79, UR15 ;  /* 0x0000000f4f507c20 */ /* 0x000fe20008410000 */
[----:B------:R-:W-:-:S02]  /*12a0*/  @P1 HADD2.F32 R76, -RZ, R47.H0_H0 ;  /* 0x2000002fff4c1230 */ /* 0x000fc40000004100 */
[----:B------:R-:W-:Y:S02]  /*12b0*/  HFMA2 R79, -RZ, RZ, 0, 0 ;  /* 0x00000000ff4f7431 */ /* 0x000fe400000001ff */
[----:B------:R-:W-:Y:S02]  /*12c0*/  @P2 HADD2.F32 R55, -RZ, R55.H1_H1 ;  /* 0x30000037ff372230 */ /* 0x000fe40000004100 */
[----:B------:R-:W-:Y:S01]  /*12d0*/  @P1 FMUL.FTZ R79, R80, R73 ;  /* 0x00000049504f1220 */ /* 0x000fe20000410000 */
[----:B------:R-:W-:Y:S01]  /*12e0*/  FMUL.FTZ R78, R78, UR15 ;  /* 0x0000000f4e4e7c20 */ /* 0x000fe20008410000 */
[----:B------:R-:W-:Y:S01]  /*12f0*/  MOV R73, RZ ;  /* 0x000000ff00497202 */ /* 0x000fe20000000f00 */
[----:B------:R-:W-:Y:S01]  /*1300*/  @P1 FMUL.FTZ R73, R80, R76 ;  /* 0x0000004c50491220 */ /* 0x000fe20000410000 */
[----:B------:R-:W-:Y:S02]  /*1310*/  HFMA2 R76, -RZ, RZ, 0, 0 ;  /* 0x00000000ff4c7431 */ /* 0x000fe400000001ff */
[----:B------:R-:W-:Y:S01]  /*1320*/  @P2 FMUL.FTZ R76, R78, R55 ;  /* 0x000000374e4c2220 */ /* 0x000fe20000410000 */
[----:B------:R-:W-:-:S02]  /*1330*/  @P2 HADD2.F32 R55, -RZ, R47.H1_H1 ;  /* 0x3000002fff372230 */ /* 0x000fc40000004100 */
[----:B------:R-:W-:Y:S01]  /*1340*/  FADD.FTZ R80, R34, R79 ;  /* 0x0000004f22507221 */ /* 0x000fe20000010000 */
[----:B------:R-:W-:Y:S02]  /*1350*/  FADD.FTZ R79, R35, R76 ;  /* 0x0000004c234f7221 */ /* 0x000fe40000010000 */
[----:B------:R-:W-:Y:S01]  /*1360*/  @P2 FMUL.FTZ R86, R78, R55 ;  /* 0x000000374e562220 */ /* 0x000fe20000410000 */
[----:B------:R-:W-:Y:S01]  /*1370*/  FADD.FTZ R78, R32, R81 ;  /* 0x00000051204e7221 */ /* 0x000fe20000010000 */
[----:B------:R-:W-:Y:S01]  /*1380*/  FADD.FTZ R81, R33, R54 ;  /* 0x0000003621517221 */ /* 0x000fe20000010000 */
[----:B------:R-:W-:Y:S02]  /*1390*/  F2FP.F16.F32.PACK_AB R54, R85, R82 ;  /* 0x000000525536723e */ /* 0x000fe400000000ff */
[----:B------:R-:W-:Y:S01]  /*13a0*/  F2FP.F16.F32.PACK_AB R55, R86, R73 ;  /* 0x000000495637723e */ /* 0x000fe200000000ff */
[----:B------:R-:W-:Y:S06]  /*13b0*/  BRA `(.L_x_979) ;  /* 0x0000001400747947 */ /* 0x000fec0003800000 */
.L_x_978:
[-CC-:B------:R-:W-:Y:S01]  /*13c0*/  FFMA.FTZ R57, R3, R78.reuse, R79.reuse ;  /* 0x0000004e03397223 */ /* 0x180fe2000001004f */
[----:B------:R-:W-:Y:S01]  /*13d0*/  LOP3.LUT P1, RZ, R66, 0xff, RZ, 0xc0, !PT ;  /* 0x000000ff42ff7812 */ /* 0x000fe2000782c0ff */
[----:B------:R-:W-:Y:S01]  /*13e0*/  FFMA.FTZ R82, R8, R78, R79 ;  /* 0x0000004e08527223 */ /* 0x000fe2000001004f */
[----:B------:R-:W-:Y:S01]  /*13f0*/  LOP3.LUT P2, RZ, R65, 0xff, RZ, 0xc0, !PT ;  /* 0x000000ff41ff7812 */ /* 0x000fe2000784c0ff */
[----:B------:R-:W-:Y:S01]  /*1400*/  FADD.FTZ R56, R6, -R57 ;  /* 0x8000003906387221 */ /* 0x000fe20000010000 */
[----:B------:R-:W-:Y:S01]  /*1410*/  CS2R R86, SRZ ;  /* 0x0000000000567805 */ /* 0x000fe2000001ff00 */
[----:B------:R-:W-:Y:S01]  /*1420*/  FADD.FTZ R82, R7, -R82 ;  /* 0x8000005207527221 */ /* 0x000fe20000010000 */
[----:B------:R-:W-:Y:S02]  /*1430*/  HFMA2 R72, -RZ, RZ, 0, 0 ;  /* 0x00000000ff487431 */ /* 0x000fe400000001ff */
[----:B-----5:R-:W-:Y:S01]  /*1440*/  FMUL.FTZ R56, R73, R56 ;  /* 0x0000003849387220 */ /* 0x020fe20000410000 */
[----:B------:R-:W-:Y:S01]  /*1450*/  FFMA.FTZ R59, R9, R78, R79 ;  /* 0x0000004e093b7223 */ /* 0x000fe2000001004f */
[----:B------:R-:W-:Y:S01]  /*1460*/  FMUL.FTZ R85, R73, R82 ;  /* 0x0000005249557220 */ /* 0x000fe20000410000 */
[----:B------:R-:W-:Y:S01]  /*1470*/  CS2R R82, SRZ ;  /* 0x0000000000527805 */ /* 0x000fe2000001ff00 */
[----:B------:R-:W-:Y:S01]  /*1480*/  FMUL.FTZ R57, R56, R76 ;  /* 0x0000004c38397220 */ /* 0x000fe20000410000 */
[----:B------:R-:W-:Y:S01]  /*1490*/  FADD.FTZ R84, R10, -R59 ;  /* 0x8000003b0a547221 */ /* 0x000fe20000010000 */
[----:B------:R-:W-:Y:S01]  /*14a0*/  @P1 HADD2.F32 R58, -RZ, R52.H0_H0 ;  /* 0x20000034ff3a1230 */ /* 0x000fe20000004100 */
[----:B------:R-:W-:Y:S01]  /*14b0*/  F2FP.F16.F32.PACK_AB R56, R85, R56 ;  /* 0x000000385538723e */ /* 0x000fe200000000ff */
[----:B------:R-:W-:-:S02]  /*14c0*/  @P1 HADD2.F32 R80, -RZ, R44.H0_H0 ;  /* 0x2000002cff501230 */ /* 0x000fc40000004100 */
[----:B------:R-:W-:Y:S01]  /*14d0*/  FMUL.FTZ R57, R57, UR15 ;  /* 0x0000000f39397c20 */ /* 0x000fe20008410000 */
[----:B------:R-:W-:Y:S01]  /*14e0*/  FMUL.FTZ R84, R73, R84 ;  /* 0x0000005449547220 */ /* 0x000fe20000410000 */
[----:B------:R-:W-:Y:S02]  /*14f0*/  @P2 HADD2.F32 R59, -RZ, R52.H1_H1 ;  /* 0x30000034ff3b2230 */ /* 0x000fe40000004100 */
[-C--:B------:R-:W-:Y:S01]  /*1500*/  @P1 FMUL.FTZ R87, R58, R57.reuse ;  /* 0x000000393a571220 */ /* 0x080fe20000410000 */
[----:B------:R-:W-:Y:S01]  /*1510*/  @P1 FMUL.FTZ R72, R80, R57 ;  /* 0x0000003950481220 */ /* 0x000fe20000410000 */
[----:B------:R-:W-:Y:S01]  /*1520*/  LOP3.LUT P1, RZ, R68, 0xff, RZ, 0xc0, !PT ;  /* 0x000000ff44ff7812 */ /* 0x000fe2000782c0ff */
[-C--:B------:R-:W-:Y:S01]  /*1530*/  FMUL.FTZ R57, R85, R76.reuse ;  /* 0x0000004c55397220 */ /* 0x080fe20000410000 */
[----:B------:R-:W-:Y:S02]  /*1540*/  @P2 HADD2.F32 R81, -RZ, R44.H1_H1 ;  /* 0x3000002cff512230 */ /* 0x000fe40000004100 */
[----:B------:R-:W-:Y:S01]  /*1550*/  FADD.FTZ R36, R36, R87 ;  /* 0x0000005724247221 */ /* 0x000fe20000010000 */
[----:B------:R-:W-:Y:S01]  /*1560*/  FMUL.FTZ R52, R57, UR15 ;  /* 0x0000000f39347c20 */ /* 0x000fe20008410000 */
[----:B------:R-:W-:-:S03]  /*1570*/  FMUL.FTZ R57, R84, R76 ;  /* 0x0000004c54397220 */ /* 0x000fc60000410000 */
[-C--:B------:R-:W-:Y:S01]  /*1580*/  @P2 FMUL.FTZ R83, R81, R52.reuse ;  /* 0x0000003451532220 */ /* 0x080fe20000410000 */
[----:B------:R-:W-:Y:S01]  /*1590*/  FMUL.FTZ R57, R57, UR15 ;  /* 0x0000000f39397c20 */ /* 0x000fe20008410000 */
[----:B------:R-:W-:Y:S01]  /*15a0*/  MOV R81, RZ ;  /* 0x000000ff00517202 */ /* 0x000fe20000000f00 */
[----:B------:R-:W-:Y:S01]  /*15b0*/  @P2 FMUL.FTZ R86, R59, R52 ;  /* 0x000000343b562220 */ /* 0x000fe20000410000 */
[----:B------:R-:W-:Y:S02]  /*15c0*/  @P1 HADD2.F32 R58, -RZ, R53.H0_H0 ;  /* 0x20000035ff3a1230 */ /* 0x000fe40000004100 */
[----:B------:R-:W-:Y:S02]  /*15d0*/  HFMA2 R52, -RZ, RZ, 0, 0 ;  /* 0x00000000ff347431 */ /* 0x000fe400000001ff */
[----:B------:R-:W-:Y:S02]  /*15e0*/  @P1 HADD2.F32 R80, -RZ, R45.H0_H0 ;  /* 0x2000002dff501230 */ /* 0x000fe40000004100 */
[----:B------:R-:W-:Y:S01]  /*15f0*/  FADD.FTZ R37, R37, R86 ;  /* 0x0000005625257221 */ /* 0x000fe20000010000 */
[-CC-:B------:R-:W-:Y:S01]  /*1600*/  FFMA.FTZ R86, R64, R78.reuse, R79.reuse ;  /* 0x0000004e40567223 */ /* 0x180fe2000001004f */
[-C--:B------:R-:W-:Y:S01]  /*1610*/  @P1 FMUL.FTZ R81, R58, R57.reuse ;  /* 0x000000393a511220 */ /* 0x080fe20000410000 */
[----:B------:R-:W-:Y:S01]  /*1620*/  FFMA.FTZ R58, R12, R78, R79 ;  /* 0x0000004e0c3a7223 */ /* 0x000fe2000001004f */
[----:B------:R-:W-:Y:S01]  /*1630*/  @P1 FMUL.FTZ R52, R80, R57 ;  /* 0x0000003950341220 */ /* 0x000fe20000410000 */
[----:B------:R-:W-:Y:S01]  /*1640*/  LOP3.LUT P1, RZ, R69, 0xff, RZ, 0xc0, !PT ;  /* 0x000000ff45ff7812 */ /* 0x000fe2000782c0ff */
[----:B------:R-:W-:Y:S01]  /*1650*/  FADD.FTZ R86, R63, -R86 ;  /* 0x800000563f567221 */ /* 0x000fe20000010000 */
[----:B------:R-:W-:Y:S01]  /*1660*/  FADD.FTZ R58, R11, -R58 ;  /* 0x8000003a0b3a7221 */ /* 0x000fe20000010000 */
[----:B------:R-:W-:Y:S01]  /*1670*/  MOV R80, RZ ;  /* 0x000000ff00507202 */ /* 0x000fe20000000f00 */
[----:B------:R-:W-:Y:S01]  /*1680*/  FADD.FTZ R38, R38, R81 ;  /* 0x0000005126267221 */ /* 0x000fe20000010000 */
[----:B------:R-:W-:Y:S01]  /*1690*/  LOP3.LUT P2, RZ, R74, 0xff, RZ, 0xc0, !PT ;  /* 0x000000ff4aff7812 */ /* 0x000fe2000784c0ff */
[----:B------:R-:W-:-:S04]  /*16a0*/  FMUL.FTZ R57, R73, R58 ;  /* 0x0000003a49397220 */ /* 0x000fc80000410000 */
[C---:B------:R-:W-:Y:S01]  /*16b0*/  FMUL.FTZ R58, R57.reuse, R76 ;  /* 0x0000004c393a7220 */ /* 0x040fe20000410000 */
[----:B------:R-:W-:Y:S02]  /*16c0*/  F2FP.F16.F32.PACK_AB R57, R57, R84 ;  /* 0x000000543939723e */ /* 0x000fe400000000ff */
[----:B------:R-:W-:Y:S02]  /*16d0*/  @P1 HADD2.F32 R53, -RZ, R53.H1_H1 ;  /* 0x30000035ff351230 */ /* 0x000fe40000004100 */
[----:B------:R-:W-:Y:S01]  /*16e0*/  FMUL.FTZ R58, R58, UR15 ;  /* 0x0000000f3a3a7c20 */ /* 0x000fe20008410000 */
[----:B------:R-:W-:-:S03]  /*16f0*/  @P1 HADD2.F32 R59, -RZ, R45.H1_H1 ;  /* 0x3000002dff3b1230 */ /* 0x000fc60000004100 */
[-C--:B------:R-:W-:Y:S01]  /*1700*/  @P1 FMUL.FTZ R80, R53, R58.reuse ;  /* 0x0000003a35501220 */ /* 0x080fe20000410000 */
[----:B------:R-:W-:Y:S02]  /*1710*/  HFMA2 R53, -RZ, RZ, 0, 0 ;  /* 0x00000000ff357431 */ /* 0x000fe400000001ff */
[----:B------:R-:W-:Y:S01]  /*1720*/  @P1 FMUL.FTZ R53, R59, R58 ;  /* 0x0000003a3b351220 */ /* 0x000fe20000410000 */
[----:B------:R-:W-:Y:S01]  /*1730*/  FFMA.FTZ R59, R13, R78, R79 ;  /* 0x0000004e0d3b7223 */ /* 0x000fe2000001004f */
[----:B------:R-:W-:Y:S01]  /*1740*/  LOP3.LUT P1, RZ, R67, 0xff, RZ, 0xc0, !PT ;  /* 0x000000ff43ff7812 */ /* 0x000fe2000782c0ff */
[----:B------:R-:W-:Y:S02]  /*1750*/  FADD.FTZ R39, R39, R80 ;  /* 0x0000005027277221 */ /* 0x000fe40000010000 */
[----:B------:R-:W-:Y:S01]  /*1760*/  FADD.FTZ R58, R14, -R59 ;  /* 0x8000003b0e3a7221 */ /* 0x000fe20000010000 */
[----:B------:R-:W-:Y:S02]  /*1770*/  MOV R59, RZ ;  /* 0x000000ff003b7202 */ /* 0x000fe40000000f00 */
[----:B------:R-:W-:Y:S01]  /*1780*/  F2FP.F16.F32.PACK_AB R53, R53, R52 ;  /* 0x000000343535723e */ /* 0x000fe200000000ff */
[----:B------:R-:W-:Y:S01]  /*1790*/  FMUL.FTZ R89, R73, R58 ;  /* 0x0000003a49597220 */ /* 0x000fe20000410000 */
[----:B------:R-:W-:-:S03]  /*17a0*/  F2FP.F16.F32.PACK_AB R52, R83, R72 ;  /* 0x000000485334723e */ /* 0x000fc600000000ff */
[----:B------:R-:W-:Y:S02]  /*17b0*/  FMUL.FTZ R58, R89, R76 ;  /* 0x0000004c593a7220 */ /* 0x000fe40000410000 */
[----:B------:R-:W-:Y:S02]  /*17c0*/  @P1 HADD2.F32 R91, -RZ, R54.H0_H0 ;  /* 0x20000036ff5b1230 */ /* 0x000fe40000004100 */
[----:B------:R-:W-:-:S04]  /*17d0*/  FMUL.FTZ R58, R58, UR15 ;  /* 0x0000000f3a3a7c20 */ /* 0x000fc80008410000 */
[----:B------:R-:W-:Y:S01]  /*17e0*/  @P1 FMUL.FTZ R59, R91, R58 ;  /* 0x0000003a5b3b1220 */ /* 0x000fe20000410000 */
[----:B------:R-:W-:-:S05]  /*17f0*/  @P1 HADD2.F32 R91, -RZ, R46.H0_H0 ;  /* 0x2000002eff5b1230 */ /* 0x000fca0000004100 */
[----:B------:R-:W-:Y:S01]  /*1800*/  @P1 FMUL.FTZ R82, R91, R58 ;  /* 0x0000003a5b521220 */ /* 0x000fe20000410000 */
[----:B------:R-:W-:Y:S01]  /*1810*/  FFMA.FTZ R58, R60, R78, R79 ;  /* 0x0000004e3c3a7223 */ /* 0x000fe2000001004f */
[----:B------:R-:W-:-:S03]  /*1820*/  LOP3.LUT P1, RZ, R70, 0xff, RZ, 0xc0, !PT ;  /* 0x000000ff46ff7812 */ /* 0x000fc6000782c0ff */
[----:B------:R-:W-:-:S04]  /*1830*/  FADD.FTZ R58, R15, -R58 ;  /* 0x8000003a0f3a7221 */ /* 0x000fc80000010000 */
[----:B------:R-:W-:-:S04]  /*1840*/  FMUL.FTZ R58, R73, R58 ;  /* 0x0000003a493a7220 */ /* 0x000fc80000410000 */
[C---:B------:R-:W-:Y:S01]  /*1850*/  FMUL.FTZ R87, R58.reuse, R76 ;  /* 0x0000004c3a577220 */ /* 0x040fe20000410000 */
[----:B------:R-:W-:Y:S01]  /*1860*/  F2FP.F16.F32.PACK_AB R58, R58, R89 ;  /* 0x000000593a3a723e */ /* 0x000fe200000000ff */
[----:B------:R-:W-:Y:S02]  /*1870*/  @P1 HADD2.F32 R91, -RZ, R54.H1_H1 ;  /* 0x30000036ff5b1230 */ /* 0x000fe40000004100 */
[----:B------:R-:W-:Y:S02]  /*1880*/  HFMA2 R54, -RZ, RZ, 0, 0 ;  /* 0x00000000ff367431 */ /* 0x000fe400000001ff */
[----:B------:R-:W-:Y:S01]  /*1890*/  FMUL.FTZ R88, R87, UR15 ;  /* 0x0000000f57587c20 */ /* 0x000fe20008410000 */
[----:B------:R-:W-:-:S03]  /*18a0*/  MOV R87, RZ ;  /* 0x000000ff00577202 */ /* 0x000fc60000000f00 */
[----:B------:R-:W-:Y:S01]  /*18b0*/  @P1 FMUL.FTZ R54, R91, R88 ;  /* 0x000000585b361220 */ /* 0x000fe20000410000 */
[----:B------:R-:W-:-:S03]  /*18c0*/  @P1 HADD2.F32 R91, -RZ, R46.H1_H1 ;  /* 0x3000002eff5b1230 */ /* 0x000fc60000004100 */
[----:B------:R-:W-:Y:S02]  /*18d0*/  FADD.FTZ R81, R33, R54 ;  /* 0x0000003621517221 */ /* 0x000fe40000010000 */
[----:B------:R-:W-:Y:S01]  /*18e0*/  @P1 FMUL.FTZ R87, R91, R88 ;  /* 0x000000585b571220 */ /* 0x000fe20000410000 */
[----:B------:R-:W-:Y:S01]  /*18f0*/  FFMA.FTZ R91, R61, R78, R79 ;  /* 0x0000004e3d5b7223 */ /* 0x000fe2000001004f */
[----:B------:R-:W-:-:S03]  /*1900*/  LOP3.LUT P1, RZ, R71, 0xff, RZ, 0xc0, !PT ;  /* 0x000000ff47ff7812 */ /* 0x000fc6000782c0ff */
[----:B------:R-:W-:Y:S01]  /*1910*/  FADD.FTZ R78, R62, -R91 ;  /* 0x8000005b3e4e7221 */ /* 0x000fe20000010000 */
[----:B------:R-:W-:-:S03]  /*1920*/  F2FP.F16.F32.PACK_AB R54, R87, R82 ;  /* 0x000000525736723e */ /* 0x000fc600000000ff */
[C---:B------:R-:W-:Y:S01]  /*1930*/  FMUL.FTZ R91, R73.reuse, R78 ;  /* 0x0000004e495b7220 */ /* 0x040fe20000410000 */
[----:B------:R-:W-:Y:S01]  /*1940*/  FADD.FTZ R78, R32, R59 ;  /* 0x0000003b204e7221 */ /* 0x000fe20000010000 */
[----:B------:R-:W-:Y:S01]  /*1950*/  FMUL.FTZ R73, R73, R86 ;  /* 0x0000005649497220 */ /* 0x000fe20000410000 */
[----:B------:R-:W-:Y:S02]  /*1960*/  HFMA2 R59, -RZ, RZ, 0, 0 ;  /* 0x00000000ff3b7431 */ /* 0x000fe400000001ff */
[-C--:B------:R-:W-:Y:S01]  /*1970*/  FMUL.FTZ R32, R91, R76.reuse ;  /* 0x0000004c5b207220 */ /* 0x080fe20000410000 */
[----:B------:R-:W-:Y:S02]  /*1980*/  @P1 HADD2.F32 R80, -RZ, R47.H0_H0 ;  /* 0x2000002fff501230 */ /* 0x000fe40000004100 */
[----:B------:R-:W-:Y:S01]  /*1990*/  FMUL.FTZ R76, R73, R76 ;  /* 0x0000004c494c7220 */ /* 0x000fe20000410000 */
[----:B------:R-:W-:Y:S01]  /*19a0*/  FMUL.FTZ R79, R32, UR15 ;  /* 0x0000000f204f7c20 */ /* 0x000fe20008410000 */
[----:B------:R-:W-:-:S05]  /*19b0*/  @P1 HADD2.F32 R32, -RZ, R55.H0_H0 ;  /* 0x20000037ff201230 */ /* 0x000fca0000004100 */
[-C--:B------:R-:W-:Y:S01]  /*19c0*/  @P1 FMUL.FTZ R59, R32, R79.reuse ;  /* 0x0000004f203b1220 */ /* 0x080fe20000410000 */
[----:B------:R-:W-:Y:S01]  /*19d0*/  MOV R32, RZ ;  /* 0x000000ff00207202 */ /* 0x000fe20000000f00 */
[----:B------:R-:W-:Y:S01]  /*19e0*/  @P1 FMUL.FTZ R32, R80, R79 ;  /* 0x0000004f50201220 */ /* 0x000fe20000410000 */
[----:B------:R-:W-:Y:S02]  /*19f0*/  @P2 HADD2.F32 R80, -RZ, R55.H1_H1 ;  /* 0x30000037ff502230 */ /* 0x000fe40000004100 */
[----:B------:R-:W-:Y:S01]  /*1a00*/  FMUL.FTZ R79, R76, UR15 ;  /* 0x0000000f4c4f7c20 */ /* 0x000fe20008410000 */
[----:B------:R-:W-:Y:S01]  /*1a10*/  HFMA2 R76, -RZ, RZ, 0, 0 ;  /* 0x00000000ff4c7431 */ /* 0x000fe200000001ff */
[----:B------:R-:W-:Y:S02]  /*1a20*/  MOV R55, RZ ;  /* 0x000000ff00377202 */ /* 0x000fe40000000f00 */
[----:B------:R-:W-:Y:S01]  /*1a30*/  @P2 FMUL.FTZ R76, R80, R79 ;  /* 0x0000004f504c2220 */ /* 0x000fe20000410000 */
[----:B------:R-:W-:-:S05]  /*1a40*/  @P2 HADD2.F32 R80, -RZ, R47.H1_H1 ;  /* 0x3000002fff502230 */ /* 0x000fca0000004100 */
[----:B------:R-:W-:Y:S01]  /*1a50*/  @P2 FMUL.FTZ R55, R80, R79 ;  /* 0x0000004f50372220 */ /* 0x000fe20000410000 */
[----:B------:R-:W-:Y:S01]  /*1a60*/  FADD.FTZ R80, R34, R59 ;  /* 0x0000003b22507221 */ /* 0x000fe20000010000 */
[----:B------:R-:W-:Y:S01]  /*1a70*/  FADD.FTZ R79, R35, R76 ;  /* 0x0000004c234f7221 */ /* 0x000fe20000010000 */
[----:B------:R-:W-:Y:S02]  /*1a80*/  F2FP.F16.F32.PACK_AB R59, R73, R91 ;  /* 0x0000005b493b723e */ /* 0x000fe400000000ff */
[----:B------:R-:W-:Y:S01]  /*1a90*/  F2FP.F16.F32.PACK_AB R55, R55, R32 ;  /* 0x000000203737723e */ /* 0x000fe200000000ff */
[----:B------:R-:W-:Y:S06]  /*1aa0*/  BRA `(.L_x_979) ;  /* 0x0000000c00b87947 */ /* 0x000fec0003800000 */
.L_x_977:
[----:B------:R-:W-:-:S04]  /*1ab0*/  UISETP.NE.U32.AND UP0, UPT, UR4, URZ, UPT ;  /* 0x000000ff0400728c */ /* 0x000fc8000bf05070 */
[----:B------:R-:W-:-:S09]  /*1ac0*/  UISETP.NE.AND.EX UP0, UPT, UR5, URZ, UPT, UP0 ;  /* 0x000000ff0500728c */ /* 0x000fd2000bf05300 */
[----:B------:R-:W-:Y:S05]  /*1ad0*/  BRA.U UP0, `(.L_x_980) ;  /* 0x0000000500d47547 */ /* 0x000fea000b800000 */
[-CC-:B------:R-:W-:Y:S01]  /*1ae0*/  FFMA.FTZ R81, R3, R78.reuse, R79.reuse ;  /* 0x0000004e03517223 */ /* 0x180fe2000001004f */
[----:B------:R-:W-:Y:S01]  /*1af0*/  LOP3.LUT P1, RZ, R66, 0xff, RZ, 0xc0, !PT ;  /* 0x000000ff42ff7812 */ /* 0x000fe2000782c0ff */
[--C-:B------:R-:W-:Y:S02]  /*1b00*/  HADD2.F32 R72, -RZ, R16.reuse.H0_H0 ;  /* 0x20000010ff487230 */ /* 0x100fe40000004100 */
[----:B------:R-:W-:Y:S01]  /*1b10*/  FFMA.FTZ R82, R8, R78, R79 ;  /* 0x0000004e08527223 */ /* 0x000fe2000001004f */
[----:B------:R-:W-:Y:S01]  /*1b20*/  FADD.FTZ R81, R6, -R81 ;  /* 0x8000005106517221 */ /* 0x000fe20000010000 */
[----:B------:R-:W-:Y:S01]  /*1b30*/  LOP3.LUT P2, RZ, R65, 0xff, RZ, 0xc0, !PT ;  /* 0x000000ff41ff7812 */ /* 0x000fe2000784c0ff */
[----:B------:R-:W-:Y:S02]  /*1b40*/  HADD2.F32 R80, -RZ, R16.H1_H1 ;  /* 0x30000010ff507230 */ /* 0x000fe40000004100 */
[----:B------:R-:W-:Y:S01]  /*1b50*/  FADD.FTZ R83, R7, -R82 ;  /* 0x8000005207537221 */ /* 0x000fe20000010000 */
[C---:B-----5:R-:W-:Y:S01]  /*1b60*/  FFMA.FTZ R81, R73.reuse, R81, R72 ;  /* 0x0000005149517223 */ /* 0x060fe20000010048 */
[----:B------:R-:W-:Y:S01]  /*1b70*/  HFMA2 R87, -RZ, RZ, 0, 0 ;  /* 0x00000000ff577431 */ /* 0x000fe200000001ff */
[----:B------:R-:W-:Y:S01]  /*1b80*/  MOV R72, RZ ;  /* 0x000000ff00487202 */ /* 0x000fe20000000f00 */
[----:B------:R-:W-:Y:S01]  /*1b90*/  FFMA.FTZ R83, R73, R83, R80 ;  /* 0x0000005349537223 */ /* 0x000fe20000010050 */
[----:B------:R-:W-:Y:S01]  /*1ba0*/  FMUL.FTZ R81, R81, R76 ;  /* 0x0000004c51517220 */ /* 0x000fe20000410000 */
[----:B------:R-:W-:-:S02]  /*1bb0*/  HFMA2 R89, -RZ, RZ, 0, 0 ;  /* 0x00000000ff597431 */ /* 0x000fc400000001ff */
[----:B------:R-:W-:Y:S02]  /*1bc0*/  @P1 HADD2.F32 R80, -RZ, R52.H0_H0 ;  /* 0x20000034ff501230 */ /* 0x000fe40000004100 */
[----:B------:R-:W-:Y:S01]  /*1bd0*/  FMUL.FTZ R83, R83, R76 ;  /* 0x0000004c53537220 */ /* 0x000fe20000410000 */
[--C-:B------:R-:W-:Y:S02]  /*1be0*/  @P1 HADD2.F32 R82, -RZ, R44.reuse.H0_H0 ;  /* 0x2000002cff521230 */ /* 0x100fe40000004100 */
[----:B------:R-:W-:Y:S01]  /*1bf0*/  FMUL.FTZ R81, R81, UR15 ;  /* 0x0000000f51517c20 */ /* 0x000fe20008410000 */
[----:B------:R-:W-:-:S03]  /*1c00*/  @P2 HADD2.F32 R85, -RZ, R44.H1_H1 ;  /* 0x3000002cff552230 */ /* 0x000fc60000004100 */
[-C--:B------:R-:W-:Y:S01]  /*1c10*/  @P1 FMUL.FTZ R87, R80, R81.reuse ;  /* 0x0000005150571220 */ /* 0x080fe20000410000 */
[----:B------:R-:W-:Y:S01]  /*1c20*/  @P1 FMUL.FTZ R72, R82, R81 ;  /* 0x0000005152481220 */ /* 0x000fe20000410000 */
[----:B------:R-:W-:Y:S02]  /*1c30*/  @P2 HADD2.F32 R81, -RZ, R52.H1_H1 ;  /* 0x30000034ff512230 */ /* 0x000fe40000004100 */
[----:B------:R-:W-:Y:S01]  /*1c40*/  FMUL.FTZ R52, R83, UR15 ;  /* 0x0000000f53347c20 */ /* 0x000fe20008410000 */
[----:B------:R-:W-:Y:S01]  /*1c50*/  HFMA2 R80, -RZ, RZ, 0, 0 ;  /* 0x00000000ff507431 */ /* 0x000fe200000001ff */
[----:B------:R-:W-:Y:S01]  /*1c60*/  MOV R83, RZ ;  /* 0x000000ff00537202 */ /* 0x000fe20000000f00 */
[--C-:B------:R-:W-:Y:S01]  /*1c70*/  FFMA.FTZ R82, R12, R78, R79.reuse ;  /* 0x0000004e0c527223 */ /* 0x100fe2000001004f */
[----:B------:R-:W-:Y:S01]  /*1c80*/  @P2 FMUL.FTZ R80, R81, R52 ;  /* 0x0000003451502220 */ /* 0x000fe20000410000 */
[----:B------:R-:W-:Y:S01]  /*1c90*/  FFMA.FTZ R81, R9, R78, R79 ;  /* 0x0000004e09517223 */ /* 0x000fe2000001004f */
[----:B------:R-:W-:Y:S01]  /*1ca0*/  @P2 FMUL.FTZ R83, R85, R52 ;  /* 0x0000003455532220 */ /* 0x000fe20000410000 */
[----:B------:R-:W-:Y:S01]  /*1cb0*/  LOP3.LUT P1, RZ, R68, 0xff, RZ, 0xc0, !PT ;  /* 0x000000ff44ff7812 */ /* 0x000fe2000782c0ff */
[----:B------:R-:W-:-:S02]  /*1cc0*/  HADD2.F32 R52, -RZ, R17.H0_H0 ;  /* 0x20000011ff347230 */ /* 0x000fc40000004100 */
[----:B------:R-:W-:Y:S01]  /*1cd0*/  FADD.FTZ R81, R10, -R81 ;  /* 0x800000510a517221 */ /* 0x000fe20000010000 */
[----:B------:R-:W-:Y:S01]  /*1ce0*/  LOP3.LUT P2, RZ, R69, 0xff, RZ, 0xc0, !PT ;  /* 0x000000ff45ff7812 */ /* 0x000fe2000784c0ff */
[----:B------:R-:W-:Y:S01]  /*1cf0*/  FADD.FTZ R82, R11, -R82 ;  /* 0x800000520b527221 */ /* 0x000fe20000010000 */
[----:B------:R-:W-:Y:S01]  /*1d00*/  FADD.FTZ R36, R36, R87 ;  /* 0x0000005724247221 */ /* 0x000fe20000010000 */
[----:B------:R-:W-:Y:S01]  /*1d10*/  FFMA.FTZ R81, R73, R81, R52 ;  /* 0x0000005149517223 */ /* 0x000fe20000010034 */
[----:B------:R-:W-:Y:S02]  /*1d20*/  HADD2.F32 R52, -RZ, R17.H1_H1 ;  /* 0x30000011ff347230 */ /* 0x000fe40000004100 */
[----:B------:R-:W-:Y:S01]  /*1d30*/  FADD.FTZ R37, R37, R80 ;  /* 0x0000005025257221 */ /* 0x000fe20000010000 */
[----:B------:R-:W-:Y:S02]  /*1d40*/  FMUL.FTZ R81, R81, R76 ;  /* 0x0000004c51517220 */ /* 0x000fe40000410000 */
[----:B------:R-:W-:Y:S01]  /*1d50*/  FFMA.FTZ R85, R73, R82, R52 ;  /* 0x0000005249557223 */ /* 0x000fe20000010034 */
[----:B------:R-:W-:-:S02]  /*1d60*/  @P1 HADD2.F32 R82, -RZ, R53.H0_H0 ;  /* 0x20000035ff521230 */ /* 0x000fc40000004100 */
[----:B------:R-:W-:Y:S01]  /*1d70*/  FMUL.FTZ R81, R81, UR15 ;  /* 0x0000000f51517c20 */ /* 0x000fe20008410000 */
[----:B------:R-:W-:Y:S02]  /*1d80*/  @P1 HADD2.F32 R84, -RZ, R45.H0_H0 ;  /* 0x2000002dff541230 */ /* 0x000fe40000004100 */
[----:B------:R-:W-:Y:S01]  /*1d90*/  FMUL.FTZ R85, R85, R76 ;  /* 0x0000004c55557220 */ /* 0x000fe20000410000 */
[----:B------:R-:W-:Y:S01]  /*1da0*/  MOV R52, RZ ;  /* 0x000000ff00347202 */ /* 0x000fe20000000f00 */
[-C--:B------:R-:W-:Y:S01]  /*1db0*/  @P1 FMUL.FTZ R89, R82, R81.reuse ;  /* 0x0000005152591220 */ /* 0x080fe20000410000 */
[----:B------:R-:W-:Y:S02]  /*1dc0*/  @P2 HADD2.F32 R82, -RZ, R53.H1_H1 ;  /* 0x30000035ff522230 */ /* 0x000fe40000004100 */
[----:B------:R-:W-:Y:S01]  /*1dd0*/  FMUL.FTZ R85, R85, UR15 ;  /* 0x0000000f55557c20 */ /* 0x000fe20008410000 */
[----:B------:R-:W-:Y:S01]  /*1de0*/  @P1 FMUL.FTZ R52, R84, R81 ;  /* 0x0000005154341220 */ /* 0x000fe20000410000 */
[----:B------:R-:W-:Y:S01]  /*1df0*/  FFMA.FTZ R53, R13, R78, R79 ;  /* 0x0000004e0d357223 */ /* 0x000fe2000001004f */
[----:B------:R-:W-:-:S02]  /*1e00*/  HFMA2 R84, -RZ, RZ, 0, 0 ;  /* 0x00000000ff547431 */ /* 0x000fc400000001ff */
[----:B------:R-:W-:Y:S01]  /*1e10*/  @P2 FMUL.FTZ R84, R82, R85 ;  /* 0x0000005552542220 */ /* 0x000fe20000410000 */
[----:B------:R-:W-:Y:S01]  /*1e20*/  LOP3.LUT P1, RZ, R67, 0xff, RZ, 0xc0, !PT ;  /* 0x000000ff43ff7812 */ /* 0x000fe2000782c0ff */
[----:B------:R-:W-:Y:S02]  /*1e30*/  HADD2.F32 R82, -RZ, R18.H0_H0 ;  /* 0x20000012ff527230 */ /* 0x000fe40000004100 */
[----:B------:R-:W-:Y:S01]  /*1e40*/  FADD.FTZ R53, R14, -R53 ;  /* 0x800000350e357221 */ /* 0x000fe20000010000 */
[----:B------:R-:W-:Y:S01]  /*1e50*/  FADD.FTZ R38, R38, R89 ;  /* 0x0000005926267221 */ /* 0x000fe20000010000 */
[----:B------:R-:W-:Y:S02]  /*1e60*/  FADD.FTZ R39, R39, R84 ;  /* 0x0000005427277221 */ /* 0x000fe40000010000 */
[----:B------:R-:W-:Y:S01]  /*1e70*/  FFMA.FTZ R81, R73, R53, R82 ;  /* 0x0000003549517223 */ /* 0x000fe20000010052 */
[----:B------:R-:W-:Y:S01]  /*1e80*/  @P2 HADD2.F32 R82, -RZ, R45.H1_H1 ;  /* 0x3000002dff522230 */ /* 0x000fe20000004100 */
[----:B------:R-:W-:-:S02]  /*1e90*/  MOV R53, RZ ;  /* 0x000000ff00357202 */ /* 0x000fc40000000f00 */
[----:B------:R-:W-:Y:S02]  /*1ea0*/  FMUL.FTZ R81, R81, R76 ;  /* 0x0000004c51517220 */ /* 0x000fe40000410000 */
[----:B------:R-:W-:Y:S01]  /*1eb0*/  @P2 FMUL.FTZ R53, R82, R85 ;  /* 0x0000005552352220 */ /* 0x000fe20000410000 */
[----:B------:R-:W-:Y:S02]  /*1ec0*/  @P1 HADD2.F32 R86, -RZ, R54.H0_H0 ;  /* 0x20000036ff561230 */ /* 0x000fe40000004100 */
[----:B------:R-:W-:Y:S01]  /*1ed0*/  FMUL.FTZ R85, R81, UR15 ;  /* 0x0000000f51557c20 */ /* 0x000fe20008410000 */
[----:B------:R-:W-:Y:S02]  /*1ee0*/  HFMA2 R81, -RZ, RZ, 0, 0 ;  /* 0x00000000ff517431 */ /* 0x000fe400000001ff */
[----:B------:R-:W-:Y:S01]  /*1ef0*/  @P1 HADD2.F32 R88, -RZ, R46.H0_H0 ;  /* 0x2000002eff581230 */ /* 0x000fe20000004100 */
[----:B------:R-:W-:Y:S01]  /*1f00*/  MOV R82, RZ ;  /* 0x000000ff00527202 */ /* 0x000fe20000000f00 */
[-C--:B------:R-:W-:Y:S01]  /*1f10*/  @P1 FMUL.FTZ R81, R86, R85.reuse ;  /* 0x0000005556511220 */ /* 0x080fe20000410000 */
[----:B------:R-:W-:Y:S01]  /*1f20*/  FFMA.FTZ R86, R60, R78, R79 ;  /* 0x0000004e3c567223 */ /* 0x000fe2000001004f */
[----:B------:R-:W-:Y:S01]  /*1f30*/  LOP3.LUT P2, RZ, R74, 0xff, RZ, 0xc0, !PT ;  /* 0x000000ff4aff7812 */ /* 0x000fe2000784c0ff */
[----:B------:R-:W-:Y:S01]  /*1f40*/  @P1 FMUL.FTZ R82, R88, R85 ;  /* 0x0000005558521220 */ /* 0x000fe20000410000 */
[----:B------:R-:W-:Y:S01]  /*1f50*/  LOP3.LUT P1, RZ, R70, 0xff, RZ, 0xc0, !PT ;  /* 0x000000ff46ff7812 */ /* 0x000fe2000782c0ff */
[----:B------:R-:W-:Y:S01]  /*1f60*/  FADD.FTZ R85, R15, -R86 ;  /* 0x800000560f557221 */ /* 0x000fe20000010000 */
[----:B------:R-:W-:Y:S01]  /*1f70*/  HADD2.F32 R86, -RZ, R18.H1_H1 ;  /* 0x30000012ff567230 */ /* 0x000fe20000004100 */
[----:B------:R-:W-:-:S02]  /*1f80*/  F2FP.F16.F32.PACK_AB R53, R53, R52 ;  /* 0x000000343535723e */ /* 0x000fc400000000ff */
[----:B------:R-:W-:Y:S02]  /*1f90*/  F2FP.F16.F32.PACK_AB R52, R83, R72 ;  /* 0x000000485334723e */ /* 0x000fe400000000ff */
[----:B------:R-:W-:-:S04]  /*1fa0*/  FFMA.FTZ R85, R73, R85, R86 ;  /* 0x0000005549557223 */ /* 0x000fc80000010056 */
[----:B------:R-:W-:Y:S02]  /*1fb0*/  FMUL.FTZ R85, R85, R76 ;  /* 0x0000004c55557220 */ /* 0x000fe40000410000 */
[----:B------:R-:W-:Y:S02]  /*1fc0*/  @P1 HADD2.F32 R91, -RZ, R54.H1_H1 ;  /* 0x30000036ff5b1230 */ /* 0x000fe40000004100 */
[----:B------:R-:W-:Y:S02]  /*1fd0*/  HFMA2 R54, -RZ, RZ, 0, 0 ;  /* 0x00000000ff367431 */ /* 0x000fe400000001ff */
[----:B------:R-:W-:Y:S01]  /*1fe0*/  FMUL.FTZ R86, R85, UR15 ;  /* 0x0000000f55567c20 */ /* 0x000fe20008410000 */
[----:B------:R-:W-:-:S03]  /*1ff0*/  MOV R85, RZ ;  /* 0x000000ff00557202 */ /* 0x000fc60000000f00 */
[----:B------:R-:W-:Y:S01]  /*2000*/  @P1 FMUL.FTZ R54, R91, R86 ;  /* 0x000000565b361220 */ /* 0x000fe20000410000 */
[----:B------:R-:W-:-:S05]  /*2010*/  @P1 HADD2.F32 R91, -RZ, R46.H1_H1 ;  /* 0x3000002eff5b1230 */ /* 0x000fca0000004100 */
[----:B------:R-:W-:Y:S01]  /*2020*/  @P1 FMUL.FTZ R85, R91, R86 ;  /* 0x000000565b551220 */ /* 0x000fe20000410000 */
[-CC-:B------:R-:W-:Y:S01]  /*2030*/  FFMA.FTZ R91, R61, R78.reuse, R79.reuse ;  /* 0x0000004e3d5b7223 */ /* 0x180fe2000001004f */
[----:B------:R-:W-:Y:S01]  /*2040*/  FFMA.FTZ R78, R64, R78, R79 ;  /* 0x0000004e404e7223 */ /* 0x000fe2000001004f */
[----:B------:R-:W-:Y:S01]  /*2050*/  LOP3.LUT P1, RZ, R71, 0xff, RZ, 0xc0, !PT ;  /* 0x000000ff47ff7812 */ /* 0x000fe2000782c0ff */
[--C-:B------:R-:W-:Y:S02]  /*2060*/  HADD2.F32 R86, -RZ, R19.reuse.H1_H1 ;  /* 0x30000013ff567230 */ /* 0x100fe40000004100 */
[----:B------:R-:W-:Y:S01]  /*2070*/  FADD.FTZ R79, R62, -R91 ;  /* 0x8000005b3e4f7221 */ /* 0x000fe20000010000 */
[----:B------:R-:W-:Y:S01]  /*2080*/  FADD.FTZ R91, R63, -R78 ;  /* 0x8000004e3f5b7221 */ /* 0x000fe20000010000 */
[----:B------:R-:W-:-:S05]  /*2090*/  HADD2.F32 R78, -RZ, R19.H0_H0 ;  /* 0x20000013ff4e7230 */ /* 0x000fca0000004100 */
[C---:B------:R-:W-:Y:S01]  /*20a0*/  FFMA.FTZ R79, R73.reuse, R79, R78 ;  /* 0x0000004f494f7223 */ /* 0x040fe2000001004e */
[----:B------:R-:W-:Y:S01]  /*20b0*/  FFMA.FTZ R73, R73, R91, R86 ;  /* 0x0000005b49497223 */ /* 0x000fe20000010056 */
[----:B------:R-:W-:Y:S02]  /*20c0*/  MOV R86, RZ ;  /* 0x000000ff00567202 */ /* 0x000fe40000000f00 */
[-C--:B------:R-:W-:Y:S01]  /*20d0*/  FMUL.FTZ R79, R79, R76.reuse ;  /* 0x0000004c4f4f7220 */ /* 0x080fe20000410000 */
[----:B------:R-:W-:Y:S01]  /*20e0*/  FMUL.FTZ R76, R73, R76 ;  /* 0x0000004c494c7220 */ /* 0x000fe20000410000 */
[----:B------:R-:W-:Y:S02]  /*20f0*/  @P1 HADD2.F32 R73, -RZ, R55.H0_H0 ;  /* 0x20000037ff491230 */ /* 0x000fe40000004100 */
[----:B------:R-:W-:Y:S01]  /*2100*/  FMUL.FTZ R78, R79, UR15 ;  /* 0x0000000f4f4e7c20 */ /* 0x000fe20008410000 */
[----:B------:R-:W-:Y:S02]  /*2110*/  @P1 HADD2.F32 R87, -RZ, R47.H0_H0 ;  /* 0x2000002fff571230 */ /* 0x000fe40000004100 */
[----:B------:R-:W-:-:S02]  /*2120*/  HFMA2 R79, -RZ, RZ, 0, 0 ;  /* 0x00000000ff4f7431 */ /* 0x000fc400000001ff */
[-C--:B------:R-:W-:Y:S01]  /*2130*/  @P1 FMUL.FTZ R79, R73, R78.reuse ;  /* 0x0000004e494f1220 */ /* 0x080fe20000410000 */
[----:B------:R-:W-:Y:S01]  /*2140*/  MOV R73, RZ ;  /* 0x000000ff00497202 */ /* 0x000fe20000000f00 */
[----:B------:R-:W-:Y:S01]  /*2150*/  @P1 FMUL.FTZ R73, R87, R78 ;  /* 0x0000004e57491220 */ /* 0x000fe20000410000 */
[----:B------:R-:W-:Y:S02]  /*2160*/  @P2 HADD2.F32 R78, -RZ, R55.H1_H1 ;  /* 0x30000037ff4e2230 */ /* 0x000fe40000004100 */
[----:B------:R-:W-:Y:S01]  /*2170*/  FMUL.FTZ R55, R76, UR15 ;  /* 0x0000000f4c377c20 */ /* 0x000fe20008410000 */
[----:B------:R-:W-:Y:S02]  /*2180*/  HFMA2 R76, -RZ, RZ, 0, 0 ;  /* 0x00000000ff4c7431 */ /* 0x000fe400000001ff */
[----:B------:R-:W-:Y:S01]  /*2190*/  FADD.FTZ R80, R34, R79 ;  /* 0x0000004f22507221 */ /* 0x000fe20000010000 */
[----:B------:R-:W-:Y:S01]  /*21a0*/  @P2 FMUL.FTZ R76, R78, R55 ;  /* 0x000000374e4c2220 */ /* 0x000fe20000410000 */
[----:B------:R-:W-:-:S03]  /*21b0*/  @P2 HADD2.F32 R78, -RZ, R47.H1_H1 ;  /* 0x3000002fff4e2230 */ /* 0x000fc60000004100 */
[----:B------:R-:W-:Y:S02]  /*21c0*/  FADD.FTZ R79, R35, R76 ;  /* 0x0000004c234f7221 */ /* 0x000fe40000010000 */
[----:B------:R-:W-:Y:S01]  /*21d0*/  @P2 FMUL.FTZ R86, R78, R55 ;  /* 0x000000374e562220 */ /* 0x000fe20000410000 */
[----:B------:R-:W-:Y:S01]  /*21e0*/  FADD.FTZ R78, R32, R81 ;  /* 0x00000051204e7221 */ /* 0x000fe20000010000 */
[----:B------:R-:W-:Y:S01]  /*21f0*/  FADD.FTZ R81, R33, R54 ;  /* 0x0000003621517221 */ /* 0x000fe20000010000 */
[----:B------:R-:W-:Y:S02]  /*2200*/  F2FP.F16.F32.PACK_AB R54, R85, R82 ;  /* 0x000000525536723e */ /* 0x000fe400000000ff */
[----:B------:R-:W-:Y:S01]  /*2210*/  F2FP.F16.F32.PACK_AB R55, R86, R73 ;  /* 0x000000495637723e */ /* 0x000fe200000000ff */
[----:B------:R-:W-:Y:S06]  /*2220*/  BRA `(.L_x_979) ;  /* 0x0000000400d87947 */ /* 0x000fec0003800000 */
.L_x_980:
[-C--:B------:R-:W-:Y:S01]  /*2230*/  FFMA.FTZ R57, R3, R78.reuse, R79 ;  /* 0x0000004e03397223 */ /* 0x080fe2000001004f */
[----:B------:R-:W-:Y:S01]  /*2240*/  LOP3.LUT P1, RZ, R66, 0xff, RZ, 0xc0, !PT ;  /* 0x000000ff42ff7812 */ /* 0x000fe2000782c0ff */
[--C-:B------:R-:W-:Y:S01]  /*2250*/  HADD2.F32 R58, -RZ, R16.reuse.H0_H0 ;  /* 0x20000010ff3a7230 */ /* 0x100fe20000004100 */
[----:B------:R-:W-:Y:S01]  /*2260*/  LOP3.LUT P2, RZ, R65, 0xff, RZ, 0xc0, !PT ;  /* 0x000000ff41ff7812 */ /* 0x000fe2000784c0ff */
[----:B------:R-:W-:Y:S01]  /*2270*/  FADD.FTZ R56, R6, -R57 ;  /* 0x8000003906387221 */ /* 0x000fe20000010000 */
[----:B------:R-:W-:Y:S01]  /*2280*/  FFMA.FTZ R72, R8, R78, R79 ;  /* 0x0000004e08487223 */ /* 0x000fe2000001004f */
[----:B------:R-:W-:Y:S01]  /*2290*/  HADD2.F32 R85, -RZ, R16.H1_H1 ;  /* 0x30000010ff557230 */ /* 0x000fe20000004100 */
[----:B------:R-:W-:Y:S01]  /*22a0*/  CS2R R86, SRZ ;  /* 0x0000000000567805 */ /* 0x000fe2000001ff00 */
[----:B-----5:R-:W-:Y:S01]  /*22b0*/  FFMA.FTZ R56, R73, R56, R58 ;  /* 0x0000003849387223 */ /* 0x020fe2000001003a */
[----:B------:R-:W-:Y:S01]  /*22c0*/  FADD.FTZ R72, R7, -R72 ;  /* 0x8000004807487221 */ /* 0x000fe20000010000 */
[----:B------:R-:W-:Y:S01]  /*22d0*/  MOV R83, RZ ;  /* 0x000000ff00537202 */ /* 0x000fe20000000f00 */
[----:B------:R-:W-:-:S02]  /*22e0*/  HADD2.F32 R88, -RZ, R18.H0_H0 ;  /* 0x20000012ff587230 */ /* 0x000fc40000004100 */
[----:B------:R-:W-:Y:S01]  /*22f0*/  FMUL.FTZ R57, R56, R76 ;  /* 0x0000004c38397220 */ /* 0x000fe20000410000 */
[----:B------:R-:W-:Y:S01]  /*2300*/  FFMA.FTZ R85, R73, R72, R85 ;  /* 0x0000004849557223 */ /* 0x000fe20000010055 */
[----:B------:R-:W-:Y:S02]  /*2310*/  @P1 HADD2.F32 R80, -RZ, R52.H0_H0 ;  /* 0x20000034ff501230 */ /* 0x000fe40000004100 */
[----:B------:R-:W-:Y:S02]  /*2320*/  HFMA2 R72, -RZ, RZ, 0, 0 ;  /* 0x00000000ff487431 */ /* 0x000fe400000001ff */
[----:B------:R-:W-:Y:S02]  /*2330*/  @P1 HADD2.F32 R82, -RZ, R44.H0_H0 ;  /* 0x2000002cff521230 */ /* 0x000fe40000004100 */
[----:B------:R-:W-:Y:S01]  /*2340*/  FMUL.FTZ R57, R57, UR15 ;  /* 0x0000000f39397c20 */ /* 0x000fe20008410000 */
[C---:B------:R-:W-:Y:S01]  /*2350*/  FMUL.FTZ R58, R85.reuse, R76 ;  /* 0x0000004c553a7220 */ /* 0x040fe20000410000 */
[----:B------:R-:W-:Y:S01]  /*2360*/  @P2 HADD2.F32 R59, -RZ, R52.H1_H1 ;  /* 0x30000034ff3b2230 */ /* 0x000fe20000004100 */
[----:B------:R-:W-:Y:S01]  /*2370*/  F2FP.F16.F32.PACK_AB R56, R85, R56 ;  /* 0x000000385538723e */ /* 0x000fe200000000ff */
[-C--:B------:R-:W-:Y:S01]  /*2380*/  @P1 FMUL.FTZ R87, R80, R57.reuse ;  /* 0x0000003950571220 */ /* 0x080fe20000410000 */
[----:B------:R-:W-:Y:S01]  /*2390*/  @P1 FMUL.FTZ R72, R82, R57 ;  /* 0x0000003952481220 */ /* 0x000fe20000410000 */
[----:B------:R-:W-:Y:S01]  /*23a0*/  FFMA.FTZ R57, R9, R78, R79 ;  /* 0x0000004e09397223 */ /* 0x000fe2000001004f */
[----:B------:R-:W-:Y:S01]  /*23b0*/  LOP3.LUT P1, RZ, R68, 0xff, RZ, 0xc0, !PT ;  /* 0x000000ff44ff7812 */ /* 0x000fe2000782c0ff */
[----:B------:R-:W-:-:S02]  /*23c0*/  HADD2.F32 R52, -RZ, R17.H0_H0 ;  /* 0x20000011ff347230 */ /* 0x000fc40000004100 */
[----:B------:R-:W-:Y:S01]  /*23d0*/  FMUL.FTZ R58, R58, UR15 ;  /* 0x0000000f3a3a7c20 */ /* 0x000fe20008410000 */
[----:B------:R-:W-:Y:S01]  /*23e0*/  FADD.FTZ R84, R10, -R57 ;  /* 0x800000390a547221 */ /* 0x000fe20000010000 */
[----:B------:R-:W-:Y:S02]  /*23f0*/  @P2 HADD2.F32 R57, -RZ, R44.H1_H1 ;  /* 0x3000002cff392230 */ /* 0x000fe40000004100 */
[----:B------:R-:W-:Y:S01]  /*2400*/  FFMA.FTZ R80, R12, R78, R79 ;  /* 0x0000004e0c507223 */ /* 0x000fe2000001004f */
[----:B------:R-:W-:Y:S01]  /*2410*/  @P2 FMUL.FTZ R86, R59, R58 ;  /* 0x0000003a3b562220 */ /* 0x000fe20000410000 */
[----:B------:R-:W-:Y:S01]  /*2420*/  FFMA.FTZ R84, R73, R84, R52 ;  /* 0x0000005449547223 */ /* 0x000fe20000010034 */
[----:B------:R-:W-:Y:S02]  /*2430*/  HADD2.F32 R82, -RZ, R17.H1_H1 ;  /* 0x30000011ff527230 */ /* 0x000fe40000004100 */
[----:B------:R-:W-:Y:S01]  /*2440*/  @P2 FMUL.FTZ R83, R57, R58 ;  /* 0x0000003a39532220 */ /* 0x000fe20000410000 */
[----:B------:R-:W-:Y:S01]  /*2450*/  LOP3.LUT P2, RZ, R69, 0xff, RZ, 0xc0, !PT ;  /* 0x000000ff45ff7812 */ /* 0x000fe2000784c0ff */
[----:B------:R-:W-:Y:S01]  /*2460*/  FMUL.FTZ R52, R84, R76 ;  /* 0x0000004c54347220 */ /* 0x000fe20000410000 */
[----:B------:R-:W-:Y:S01]  /*2470*/  FADD.FTZ R80, R11, -R80 ;  /* 0x800000500b507221 */ /* 0x000fe20000010000 */
[----:B------:R-:W-:-:S02]  /*2480*/  @P1 HADD2.F32 R59, -RZ, R53.H0_H0 ;  /* 0x20000035ff3b1230 */ /* 0x000fc40000004100 */
[----:B------:R-:W-:Y:S01]  /*2490*/  FADD.FTZ R36, R36, R87 ;  /* 0x0000005724247221 */ /* 0x000fe20000010000 */
[----:B------:R-:W-:Y:S02]  /*24a0*/  @P1 HADD2.F32 R89, -RZ, R45.H0_H0 ;  /* 0x2000002dff591230 */ /* 0x000fe40000004100 */
[----:B------:R-:W-:Y:S01]  /*24b0*/  FMUL.FTZ R58, R52, UR15 ;  /* 0x0000000f343a7c20 */ /* 0x000fe20008410000 */
[----:B------:R-:W-:Y:S01]  /*24c0*/  FFMA.FTZ R57, R73, R80, R82 ;  /* 0x0000005049397223 */ /* 0x000fe20000010052 */
[----:B------:R-:W-:Y:S01]  /*24d0*/  CS2R R80, SRZ ;  /* 0x0000000000507805 */ /* 0x000fe2000001ff00 */
[----:B------:R-:W-:Y:S02]  /*24e0*/  HFMA2 R52, -RZ, RZ, 0, 0 ;  /* 0x00000000ff347431 */ /* 0x000fe400000001ff */
[-C--:B------:R-:W-:Y:S01]  /*24f0*/  @P1 FMUL.FTZ R81, R59, R58.reuse ;  /* 0x0000003a3b511220 */ /* 0x080fe20000410000 */
[----:B------:R-:W-:Y:S01]  /*2500*/  @P1 FMUL.FTZ R52, R89, R58 ;  /* 0x0000003a59341220 */ /* 0x000fe20000410000 */
[----:B------:R-:W-:Y:S01]  /*2510*/  FMUL.FTZ R58, R57, R76 ;  /* 0x0000004c393a7220 */ /* 0x000fe20000410000 */
[----:B------:R-:W-:Y:S01]  /*2520*/  @P2 HADD2.F32 R53, -RZ, R53.H1_H1 ;  /* 0x30000035ff352230 */ /* 0x000fe20000004100 */
[----:B------:R-:W-:Y:S01]  /*2530*/  LOP3.LUT P1, RZ, R67, 0xff, RZ, 0xc0, !PT ;  /* 0x000000ff43ff7812 */ /* 0x000fe2000782c0ff */
[----:B------:R-:W-:-:S02]  /*2540*/  @P2 HADD2.F32 R59, -RZ, R45.H1_H1 ;  /* 0x3000002dff3b2230 */ /* 0x000fc40000004100 */
[----:B------:R-:W-:Y:S01]  /*2550*/  FMUL.FTZ R58, R58, UR15 ;  /* 0x0000000f3a3a7c20 */ /* 0x000fe20008410000 */
[----:B------:R-:W-:Y:S01]  /*2560*/  FADD.FTZ R37, R37, R86 ;  /* 0x0000005625257221 */ /* 0x000fe20000010000 */
[----:B------:R-:W-:Y:S01]  /*2570*/  FFMA.FTZ R86, R64, R78, R79 ;  /* 0x0000004e40567223 */ /* 0x000fe2000001004f */
[----:B------:R-:W-:Y:S01]  /*2580*/  FADD.FTZ R38, R38, R81 ;  /* 0x0000005126267221 */ /* 0x000fe20000010000 */
[----:B------:R-:W-:Y:S01]  /*2590*/  @P2 FMUL.FTZ R80, R53, R58 ;  /* 0x0000003a35502220 */ /* 0x000fe20000410000 */
[----:B------:R-:W-:Y:S01]  /*25a0*/  FFMA.FTZ R53, R13, R78, R79 ;  /* 0x0000004e0d357223 */ /* 0x000fe2000001004f */
[----:B------:R-:W-:Y:S02]  /*25b0*/  F2FP.F16.F32.PACK_AB R57, R57, R84 ;  /* 0x000000543939723e */ /* 0x000fe400000000ff */
[----:B------:R-:W-:Y:S01]  /*25c0*/  FADD.FTZ R39, R39, R80 ;  /* 0x0000005027277221 */ /* 0x000fe20000010000 */
[----:B------:R-:W-:Y:S01]  /*25d0*/  FADD.FTZ R82, R14, -R53 ;  /* 0x800000350e527221 */ /* 0x000fe20000010000 */
[----:B------:R-:W-:Y:S01]  /*25e0*/  MOV R53, RZ ;  /* 0x000000ff00357202 */ /* 0x000fe20000000f00 */
[----:B------:R-:W-:Y:S01]  /*25f0*/  @P2 FMUL.FTZ R53, R59, R58 ;  /* 0x0000003a3b352220 */ /* 0x000fe20000410000 */
[----:B------:R-:W-:-:S02]  /*2600*/  @P1 HADD2.F32 R91, -RZ, R54.H0_H0 ;  /* 0x20000036ff5b1230 */ /* 0x000fc40000004100 */
[----:B------:R-:W-:Y:S01]  /*2610*/  FFMA.FTZ R89, R73, R82, R88 ;  /* 0x0000005249597223 */ /* 0x000fe20000010058 */
[----:B------:R-:W-:Y:S01]  /*2620*/  HFMA2 R59, -RZ, RZ, 0, 0 ;  /* 0x00000000ff3b7431 */ /* 0x000fe200000001ff */
[----:B------:R-:W-:Y:S01]  /*2630*/  MOV R82, RZ ;  /* 0x000000ff00527202 */ /* 0x000fe20000000f00 */
[----:B------:R-:W-:Y:S02]  /*2640*/  HADD2.F32 R88, -RZ, R18.H1_H1 ;  /* 0x30000012ff587230 */ /* 0x000fe40000004100 */
[----:B------:R-:W-:Y:S01]  /*2650*/  FMUL.FTZ R58, R89, R76 ;  /* 0x0000004c593a7220 */ /* 0x000fe20000410000 */
[----:B------:R-:W-:Y:S02]  /*2660*/  LOP3.LUT P2, RZ, R74, 0xff, RZ, 0xc0, !PT ;  /* 0x000000ff4aff7812 */ /* 0x000fe4000784c0ff */
[----:B------:R-:W-:Y:S01]  /*2670*/  F2FP.F16.F32.PACK_AB R53, R53, R52 ;  /* 0x000000343535723e */ /* 0x000fe200000000ff */
[----:B------:R-:W-:Y:S01]  /*2680*/  FMUL.FTZ R58, R58, UR15 ;  /* 0x0000000f3a3a7c20 */ /* 0x000fe20008410000 */
[----:B------:R-:W-:-:S03]  /*2690*/  F2FP.F16.F32.PACK_AB R52, R83, R72 ;  /* 0x000000485334723e */ /* 0x000fc600000000ff */
[----:B------:R-:W-:Y:S01]  /*26a0*/  @P1 FMUL.FTZ R59, R91, R58 ;  /* 0x0000003a5b3b1220 */ /* 0x000fe20000410000 */
[----:B------:R-:W-:-:S05]  /*26b0*/  @P1 HADD2.F32 R91, -RZ, R46.H0_H0 ;  /* 0x2000002eff5b1230 */ /* 0x000fca0000004100 */
[----:B------:R-:W-:Y:S01]  /*26c0*/  @P1 FMUL.FTZ R82, R91, R58 ;  /* 0x0000003a5b521220 */ /* 0x000fe20000410000 */
[----:B------:R-:W-:Y:S01]  /*26d0*/  FFMA.FTZ R58, R60, R78, R79 ;  /* 0x0000004e3c3a7223 */ /* 0x000fe2000001004f */
[----:B------:R-:W-:-:S03]  /*26e0*/  LOP3.LUT P1, RZ, R70, 0xff, RZ, 0xc0, !PT ;  /* 0x000000ff46ff7812 */ /* 0x000fc6000782c0ff */
[----:B------:R-:W-:-:S04]  /*26f0*/  FADD.FTZ R58, R15, -R58 ;  /* 0x8000003a0f3a7221 */ /* 0x000fc80000010000 */
[----:B------:R-:W-:-:S04]  /*2700*/  FFMA.FTZ R58, R73, R58, R88 ;  /* 0x0000003a493a7223 */ /* 0x000fc80000010058 */
        /* <DEDUP_REMOVED lines=11> */
[----:B------:R-:W-:Y:S01]  /*27c0*/  FADD.FTZ R88, R63, -R86 ;  /* 0x800000563f587221 */ /* 0x000fe20000010000 */
[--C-:B------:R-:W-:Y:S01]  /*27d0*/  HADD2.F32 R86, -RZ, R19.reuse.H0_H0 ;  /* 0x20000013ff567230 */ /* 0x100fe20000004100 */
[----:B------:R-:W-:Y:S01]  /*27e0*/  LOP3.LUT P1, RZ, R71, 0xff, RZ, 0xc0, !PT ;  /* 0x000000ff47ff7812 */ /* 0x000fe2000782c0ff */
[----:B------:R-:W-:Y:S01]  /*27f0*/  FADD.FTZ R78, R62, -R91 ;  /* 0x8000005b3e4e7221 */ /* 0x000fe20000010000 */
[----:B------:R-:W-:Y:S01]  /*2800*/  HADD2.F32 R79, -RZ, R19.H1_H1 ;  /* 0x30000013ff4f7230 */ /* 0x000fe20000004100 */
[----:B------:R-:W-:Y:S02]  /*2810*/  F2FP.F16.F32.PACK_AB R54, R87, R82 ;  /* 0x000000525736723e */ /* 0x000fe400000000ff */
[C---:B------:R-:W-:Y:S01]  /*2820*/  FFMA.FTZ R91, R73.reuse, R78, R86 ;  /* 0x0000004e495b7223 */ /* 0x040fe20000010056 */
[----:B------:R-:W-:Y:S01]  /*2830*/  FADD.FTZ R78, R32, R59 ;  /* 0x0000003b204e7221 */ /* 0x000fe20000010000 */
[----:B------:R-:W-:Y:S01]  /*2840*/  FFMA.FTZ R73, R73, R88, R79 ;  /* 0x0000005849497223 */ /* 0x000fe2000001004f */
[----:B------:R-:W-:-:S02]  /*2850*/  HFMA2 R59, -RZ, RZ, 0, 0 ;  /* 0x00000000ff3b7431 */ /* 0x000fc400000001ff */
[-C--:B------:R-:W-:Y:S01]  /*2860*/  FMUL.FTZ R32, R91, R76.reuse ;  /* 0x0000004c5b207220 */ /* 0x080fe20000410000 */
[----:B------:R-:W-:-:S03]  /*2870*/  FMUL.FTZ R76, R73, R76 ;  /* 0x0000004c494c7220 */ /* 0x000fc60000410000 */
[----:B------:R-:W-:Y:S01]  /*2880*/  FMUL.FTZ R79, R32, UR15 ;  /* 0x0000000f204f7c20 */ /* 0x000fe20008410000 */
[----:B------:R-:W-:Y:S02]  /*2890*/  @P1 HADD2.F32 R32, -RZ, R55.H0_H0 ;  /* 0x20000037ff201230 */ /* 0x000fe40000004100 */
[----:B------:R-:W-:-:S03]  /*28a0*/  @P1 HADD2.F32 R80, -RZ, R47.H0_H0 ;  /* 0x2000002fff501230 */ /* 0x000fc60000004100 */
        /* <DEDUP_REMOVED lines=13> */
[----:B------:R-:W-:-:S07]  /*2980*/  F2FP.F16.F32.PACK_AB R55, R55, R32 ;  /* 0x000000203737723e */ /* 0x000fce00000000ff */
.L_x_979:
[----:B------:R-:W-:Y:S01]  /*2990*/  ISETP.NE.U32.AND P1, PT, RZ, UR4, PT ;  /* 0x00000004ff007c0c */ /* 0x000fe2000bf25070 */
[----:B------:R-:W0:Y:S03]  /*29a0*/  LDC.64 R32, c[0x0][0x468] ;  /* 0x00011a00ff207b82 */ /* 0x000e260000000a00 */
[----:B------:R-:W-:-:S13]  /*29b0*/  ISETP.NE.AND.EX P1, PT, RZ, UR5, PT, P1 ;  /* 0x00000005ff007c0c */ /* 0x000fda000bf25310 */
[----:B------:R-:W1:Y:S02]  /*29c0*/  @P1 LDC.64 R34, c[0x0][0x478] ;  /* 0x00011e00ff221b82 */ /* 0x000e640000000a00 */
[C---:B-1----:R-:W-:Y:S01]  /*29d0*/  @P1 IMAD.WIDE.U32 R72, R77.reuse, 0x10, R34 ;  /* 0x000000104d481825 */ /* 0x042fe200078e0022 */
[----:B------:R-:W-:Y:S02]  /*29e0*/  MOV R34, R80 ;  /* 0x0000005000227202 */ /* 0x000fe40000000f00 */
[----:B------:R-:W-:Y:S01]  /*29f0*/  MOV R35, R79 ;  /* 0x0000004f00237202 */ /* 0x000fe20000000f00 */
[----:B0-----:R-:W-:Y:S01]  /*2a00*/  IMAD.WIDE.U32 R76, R77, 0x10, R32 ;  /* 0x000000104d4c7825 */ /* 0x001fe200078e0020 */
[----:B------:R2:W-:Y:S01]  /*2a10*/  @P1 STG.E.128 desc[UR8][R72.64], R56 ;  /* 0x0000003848001986 */ /* 0x0005e2000c101d08 */
[----:B------:R-:W-:Y:S02]  /*2a20*/  MOV R32, R78 ;  /* 0x0000004e00207202 */ /* 0x000fe40000000f00 */
[----:B------:R-:W-:Y:S01]  /*2a30*/  MOV R33, R81 ;  /* 0x0000005100217202 */ /* 0x000fe20000000f00 */
[----:B------:R2:W-:Y:S06]  /*2a40*/  STG.E.128 desc[UR8][R76.64], R52 ;  /* 0x000000344c007986 */ /* 0x0005ec000c101d08 */
.L_x_976:
[----:B------:R-:W-:Y:S05]  /*2a50*/  BSYNC.RECONVERGENT B1 ;  /* 0x0000000000017941 */ /* 0x000fea0003800200 */
.L_x_975:
[----:B--2---:R-:W2:Y:S02]  /*2a60*/  LDC.64 R52, c[0x0][0x380] ;  /* 0x0000e000ff347b82 */ /* 0x004ea40000000a00 */
[----:B--2---:R-:W-:-:S04]  /*2a70*/  LEA R4, R52, R4, 0x2 ;  /* 0x0000000434047211 */ /* 0x004fc800078e10ff */
[----:B------:R-:W-:-:S13]  /*2a80*/  ISETP.GE.AND P1, PT, R4, R53, PT ;  /* 0x000000350400720c */ /* 0x000fda0003f26270 */
[----:B------:R-:W-:Y:S05]  /*2a90*/  @!P1 BRA `(.L_x_981) ;  /* 0xffffffd800149947 */ /* 0x000fea000383ffff */
.L_x_971:
[----:B------:R-:W-:Y:S05]  /*2aa0*/  BSYNC B0 ;  /* 0x0000000000007941 */ /* 0x000fea0003800000 */
.L_x_970:
[----:B------:R-:W2:Y:S01]  /*2ab0*/  S2R R14, SR_TID.X ;  /* 0x00000000000e7919 */ /* 0x000ea20000002100 */
        /* <DEDUP_REMOVED lines=15> */
[----:B-1----:R-:W1:Y:S04]  /*2bb0*/  LDS R5, [R3+0x400] ;  /* 0x0004000003057984 */ /* 0x002e680000000800 */
[----:B------:R-:W3:Y:S04]  /*2bc0*/  LDS R4, [R3+0x200] ;  /* 0x0002000003047984 */ /* 0x000ee80000000800 */
[----:B------:R-:W4:Y:S04]  /*2bd0*/  LDS R7, [R3+0x600] ;  /* 0x0006000003077984 */ /* 0x000f280000000800 */
[----:B------:R-:W0:Y:S04]  /*2be0*/  LDS R9, [R3+0x800] ;  /* 0x0008000003097984 */ /* 0x000e280000000800 */
[----:B------:R-:W0:Y:S04]  /*2bf0*/  LDS R11, [R3+0xa00] ;  /* 0x000a0000030b7984 */ /* 0x000e280000000800 */
[----:B------:R-:W0:Y:S04]  /*2c00*/  LDS R13, [R3+0xc00] ;  /* 0x000c0000030d7984 */ /* 0x000e280000000800 */
[----:B------:R-:W0:Y:S01]  /*2c10*/  LDS R15, [R3+0xe00] ;  /* 0x000e0000030f7984 */ /* 0x000e220000000800 */
[----:B------:R-:W-:Y:S01]  /*2c20*/  BAR.SYNC.DEFER_BLOCKING 0x0 ;  /* 0x0000000000007b1d */ /* 0x000fe20000010000 */
[----:B--2---:R-:W-:-:S04]  /*2c30*/  FADD.FTZ R2, RZ, R2 ;  /* 0x00000002ff027221 */ /* 0x004fc80000010000 */
[----:B-1----:R-:W-:Y:S01]  /*2c40*/  FADD.FTZ R2, R2, R5 ;  /* 0x0000000502027221 */ /* 0x002fe20000010000 */
        /* <DEDUP_REMOVED lines=31> */
[----:B0-----:R-:W-:Y:S02]  /*2e40*/  IADD3.X R37, PT, PT, RZ, RZ, RZ, P0, !PT ;  /* 0x000000ffff257210 */ /* 0x001fe400007fe4ff */
[----:B-1----:R-:W-:Y:S02]  /*2e50*/  LOP3.LUT R0, R14, 0x7f, RZ, 0x3c, !PT ;  /* 0x0000007f0e007812 */ /* 0x002fe400078e3cff */
[----:B------:R-:W-:-:S02]  /*2e60*/  SHF.L.U64.HI R20, R18, 0x2, R37 ;  /* 0x0000000212147819 */ /* 0x000fc40000010225 */
[----:B------:R-:W-:Y:S02]  /*2e70*/  IADD3 R0, PT, PT, R0, R75, RZ ;  /* 0x0000004b00007210 */ /* 0x000fe40007ffe0ff */
[----:B------:R-:W-:Y:S02]  /*2e80*/  SHF.L.U32 R18, R18, 0x2, RZ ;  /* 0x0000000212127819 */ /* 0x000fe400000006ff */
[----:B------:R-:W-:Y:S02]  /*2e90*/  ISETP.GE.U32.AND P1, PT, R0, 0x80, PT ;  /* 0x000000800000780c */ /* 0x000fe40003f26070 */
[----:B------:R-:W-:Y:S01]  /*2ea0*/  IADD3 R16, P2, PT, R18, UR18, RZ ;  /* 0x0000001212107c10 */ /* 0x000fe2000ff5e0ff */
[----:B------:R-:W0:Y:S01]  /*2eb0*/  LDS R10, [R3] ;  /* 0x00000000030a7984 */ /* 0x000e220000000800 */
[----:B------:R-:W-:Y:S02]  /*2ec0*/  ISETP.GE.U32.AND P0, PT, R0, 0x100, PT ;  /* 0x000001000000780c */ /* 0x000fe40003f06070 */
[----:B------:R-:W-:Y:S01]  /*2ed0*/  IADD3 R14, P3, PT, R18, UR16, RZ ;  /* 0x00000010120e7c10 */ /* 0x000fe2000ff7e0ff */
[----:B------:R-:W1:Y:S03]  /*2ee0*/  LDS R12, [R3+0x200] ;  /* 0x00020000030c7984 */ /* 0x000e660000000800 */
[C---:B------:R-:W-:Y:S01]  /*2ef0*/  IADD3.X R37, PT, PT, R20.reuse, UR17, RZ, P3, !PT ;  /* 0x0000001114257c10 */ /* 0x040fe20009ffe4ff */
        /* <DEDUP_REMOVED lines=31> */
.L_x_983:
[----:B------:R-:W-:Y:S05]  /*30f0*/  BSYNC.RECONVERGENT B0 ;  /* 0x0000000000007941 */ /* 0x000fea0003800200 */
.L_x_982:
        /* <DEDUP_REMOVED lines=11> */
.L_x_974:
        /* <DEDUP_REMOVED lines=8> */
.L_x_985:
[----:B------:R-:W-:Y:S05]  /*3230*/  BSYNC B1 ;  /* 0x0000000000017941 */ /* 0x000fea0003800000 */
.L_x_984:
        /* <DEDUP_REMOVED lines=8> */
.L_x_986:
[----:B------:R-:W-:-:S05]  /*32c0*/  FADD.FTZ R53, R53, R54 ;  /* 0x0000003635357221 */ /* 0x000fca0000010000 */
[----:B------:R-:W-:Y:S01]  /*32d0*/  MOV R83, R53 ;  /* 0x0000003500537202 */ /* 0x000fe20000000f00 */
[----:B------:R-:W-:Y:S01]  /*32e0*/  HFMA2 R84, -RZ, RZ, 0, 1.1920928955078125e-07 ;  /* 0x00000002ff547431 */ /* 0x000fe200000001ff */
[----:B------:R-:W-:-:S07]  /*32f0*/  MOV R52, R82 ;  /* 0x0000005200347202 */ /* 0x000fce0000000f00 */
[----:B------:R-:W-:Y:S05]  /*3300*/  WARPSYNC.COLLECTIVE R80, `(.L_x_987) ;  /* 0x0000000050087348 */ /* 0x000fea0003c00000 */
[----:B------:R0:W1:Y:S02]  /*3310*/  SHFL.BFLY P1, R82, R83, R84, R85 ;  /* 0x0c00005453527389 */ /* 0x0000640000020055 */
[----:B01----:R-:W-:Y:S05]  /*3320*/  ENDCOLLECTIVE ;  /* 0x000000000000791b */ /* 0x003fea0003800000 */
.L_x_987:
[----:B------:R-:W-:-:S05]  /*3330*/  FADD.FTZ R52, R52, R55 ;  /* 0x0000003734347221 */ /* 0x000fca0000010000 */
[----:B------:R-:W-:Y:S02]  /*3340*/  MOV R83, R52 ;  /* 0x0000003400537202 */ /* 0x000fe40000000f00 */
[----:B------:R-:W-:-:S07]  /*3350*/  MOV R72, R82 ;  /* 0x0000005200487202 */ /* 0x000fce0000000f00 */
[----:B------:R-:W-:Y:S05]  /*3360*/  WARPSYNC.COLLECTIVE R80, `(.L_x_988) ;  /* 0x0000000050087348 */ /* 0x000fea0003c00000 */
[----:B------:R0:W1:Y:S02]  /*3370*/  SHFL.BFLY P1, R82, R83, R84, R85 ;  /* 0x0c00005453527389 */ /* 0x0000640000020055 */
[----:B01----:R-:W-:Y:S05]  /*3380*/  ENDCOLLECTIVE ;  /* 0x000000000000791b */ /* 0x003fea0003800000 */
.L_x_988:
[----:B------:R-:W-:-:S05]  /*3390*/  FADD.FTZ R72, R53, R72 ;  /* 0x0000004835487221 */ /* 0x000fca0000010000 */
[----:B------:R-:W-:Y:S01]  /*33a0*/  MOV R83, R72 ;  /* 0x0000004800537202 */ /* 0x000fe20000000f00 */
[----:B------:R-:W-:Y:S01]  /*33b0*/  HFMA2 R84, -RZ, RZ, 0, 2.384185791015625e-07 ;  /* 0x00000004ff547431 */ /* 0x000fe200000001ff */
[----:B------:R-:W-:-:S07]  /*33c0*/  MOV R79, R82 ;  /* 0x00000052004f7202 */ /* 0x000fce0000000f00 */
[----:B------:R-:W-:Y:S05]  /*33d0*/  WARPSYNC.COLLECTIVE R80, `(.L_x_989) ;  /* 0x0000000050087348 */ /* 0x000fea0003c00000 */
[----:B------:R0:W1:Y:S02]  /*33e0*/  SHFL.BFLY P1, R82, R83, R84, R85 ;  /* 0x0c00005453527389 */ /* 0x0000640000020055 */
[----:B01----:R-:W-:Y:S05]  /*33f0*/  ENDCOLLECTIVE ;  /* 0x000000000000791b */ /* 0x003fea0003800000 */
.L_x_989:
[----:B------:R-:W-:-:S05]  /*3400*/  FADD.FTZ R79, R52, R79 ;  /* 0x0000004f344f7221 */ /* 0x000fca0000010000 */
[----:B------:R-:W-:Y:S02]  /*3410*/  MOV R83, R79 ;  /* 0x0000004f00537202 */ /* 0x000fe40000000f00 */
[----:B------:R-:W-:-:S07]  /*3420*/  MOV R81, R82 ;  /* 0x0000005200517202 */ /* 0x000fce0000000f00 */
[----:B------:R-:W-:Y:S05]  /*3430*/  WARPSYNC.COLLECTIVE R80, `(.L_x_990) ;  /* 0x0000000050087348 */ /* 0x000fea0003c00000 */
[----:B------:R0:W1:Y:S02]  /*3440*/  SHFL.BFLY P1, R82, R83, R84, R85 ;  /* 0x0c00005453527389 */ /* 0x0000640000020055 */
[----:B01----:R-:W-:Y:S05]  /*3450*/  ENDCOLLECTIVE ;  /* 0x000000000000791b */ /* 0x003fea0003800000 */
.L_x_990:
[----:B------:R-:W-:-:S05]  /*3460*/  FADD.FTZ R81, R72, R81 ;  /* 0x0000005148517221 */ /* 0x000fca0000010000 */
[----:B------:R-:W-:Y:S01]  /*3470*/  MOV R83, R81 ;  /* 0x0000005100537202 */ /* 0x000fe20000000f00 */
[----:B------:R-:W-:Y:S01]  /*3480*/  HFMA2 R84, -RZ, RZ, 0, 4.76837158203125e-07 ;  /* 0x00000008ff547431 */ /* 0x000fe200000001ff */
[----:B------:R-:W-:-:S07]  /*3490*/  MOV R78, R82 ;  /* 0x00000052004e7202 */ /* 0x000fce0000000f00 */
[----:B------:R-:W-:Y:S05]  /*34a0*/  WARPSYNC.COLLECTIVE R80, `(.L_x_991) ;  /* 0x0000000050087348 */ /* 0x000fea0003c00000 */
[----:B------:R0:W1:Y:S02]  /*34b0*/  SHFL.BFLY P1, R82, R83, R84, R85 ;  /* 0x0c00005453527389 */ /* 0x0000640000020055 */
[----:B01----:R-:W-:Y:S05]  /*34c0*/  ENDCOLLECTIVE ;  /* 0x000000000000791b */ /* 0x003fea0003800000 */
.L_x_991:
[----:B------:R-:W-:-:S05]  /*34d0*/  FADD.FTZ R78, R79, R78 ;  /* 0x0000004e4f4e7221 */ /* 0x000fca0000010000 */
[----:B------:R-:W-:Y:S02]  /*34e0*/  MOV R83, R78 ;  /* 0x0000004e00537202 */ /* 0x000fe40000000f00 */
[----:B------:R-:W-:-:S07]  /*34f0*/  MOV R54, R82 ;  /* 0x0000005200367202 */ /* 0x000fce0000000f00 */
[----:B------:R-:W-:Y:S05]  /*3500*/  WARPSYNC.COLLECTIVE R80, `(.L_x_992) ;  /* 0x0000000050087348 */ /* 0x000fea0003c00000 */
[----:B------:R0:W1:Y:S02]  /*3510*/  SHFL.BFLY P1, R82, R83, R84, R85 ;  /* 0x0c00005453527389 */ /* 0x0000640000020055 */
[----:B01----:R-:W-:Y:S05]  /*3520*/  ENDCOLLECTIVE ;  /* 0x000000000000791b */ /* 0x003fea0003800000 */
.L_x_992:
[----:B------:R-:W-:-:S05]  /*3530*/  FADD.FTZ R54, R81, R54 ;  /* 0x0000003651367221 */ /* 0x000fca0000010000 */
[----:B------:R-:W-:Y:S01]  /*3540*/  MOV R83, R54 ;  /* 0x0000003600537202 */ /* 0x000fe20000000f00 */
[----:B------:R-:W-:Y:S01]  /*3550*/  HFMA2 R84, -RZ, RZ, 0, 9.5367431640625e-07 ;  /* 0x00000010ff547431 */ /* 0x000fe200000001ff */
[----:B------:R-:W-:-:S07]  /*3560*/  MOV R55, R82 ;  /* 0x0000005200377202 */ /* 0x000fce0000000f00 */
[----:B------:R-:W-:Y:S05]  /*3570*/  WARPSYNC.COLLECTIVE R80, `(.L_x_993) ;  /* 0x0000000050087348 */ /* 0x000fea0003c00000 */
[----:B------:R0:W1:Y:S02]  /*3580*/  SHFL.BFLY P1, R82, R83, R84, R85 ;  /* 0x0c00005453527389 */ /* 0x0000640000020055 */
[----:B01----:R-:W-:Y:S05]  /*3590*/  ENDCOLLECTIVE ;  /* 0x000000000000791b */ /* 0x003fea0003800000 */
.L_x_993:
[----:B------:R-:W-:-:S05]  /*35a0*/  FADD.FTZ R55, R78, R55 ;  /* 0x000000374e377221 */ /* 0x000fca0000010000 */
[----:B------:R-:W-:Y:S02]  /*35b0*/  MOV R83, R55 ;  /* 0x0000003700537202 */ /* 0x000fe40000000f00 */
[----:B------:R-:W-:-:S07]  /*35c0*/  MOV R53, R82 ;  /* 0x0000005200357202 */ /* 0x000fce0000000f00 */
[----:B------:R-:W-:Y:S05]  /*35d0*/  WARPSYNC.COLLECTIVE R80, `(.L_x_994) ;  /* 0x0000000050087348 */ /* 0x000fea0003c00000 */
[----:B------:R0:W1:Y:S02]  /*35e0*/  SHFL.BFLY P1, R82, R83, R84, R85 ;  /* 0x0c00005453527389 */ /* 0x0000640000020055 */
[----:B01----:R-:W-:Y:S05]  /*35f0*/  ENDCOLLECTIVE ;  /* 0x000000000000791b */ /* 0x003fea0003800000 */
.L_x_994:
[----:B------:R-:W-:Y:S01]  /*3600*/  MOV R52, R82 ;  /* 0x0000005200347202 */ /* 0x000fe20000000f00 */
[----:B------:R-:W-:Y:S06]  /*3610*/  BRA `(.L_x_995) ;  /* 0xffffffd400707947 */ /* 0x000fec000383ffff */
.L_x_996:
        /* <DEDUP_REMOVED lines=14> */
.L_x_6370:


//--------------------- .text._ZN10layer_norm13ln_bwd_kernelINS_13Kernel_traitsI6__halfS2_S2_S2_fjLj256ELj1ELj4ELj1ELj16ENS_18Kernel_traits_baseILj256ES2_S2_S2_S2_fjLj128EEEEELb1ELb1ELb0ELb1EEEvNS_9BwdParamsE --------------------------
	.section	.text._ZN10layer_norm13ln_bwd_kernelINS_13Kernel_traitsI6__halfS2_S2_S2_fjLj256ELj1ELj4ELj1ELj16ENS_18Kernel_traits_baseILj256ES2_S2_S2_S2_fjLj128EEEEELb1ELb1ELb0ELb1EEEvNS_9BwdParamsE,"ax",@progbits
	.align	128
        .global         _ZN10layer_norm13ln_bwd_kernelINS_13Kernel_traitsI6__halfS2_S2_S2_fjLj256ELj1ELj4ELj1ELj16ENS_18Kernel_traits_baseILj256ES2_S2_S2_S2_fjLj128EEEEELb1ELb1ELb0ELb1EEEvNS_9BwdParamsE
        .type           _ZN10layer_norm13ln_bwd_kernelINS_13Kernel_traitsI6__halfS2_S2_S2_fjLj256ELj1ELj4ELj1ELj16ENS_18Kernel_traits_baseILj256ES2_S2_S2_S2_fjLj128EEEEELb1ELb1ELb0ELb1EEEvNS_9BwdParamsE,@function
        .size           _ZN10layer_norm13ln_bwd_kernelINS_13Kernel_traitsI6__halfS2_S2_S2_fjLj256ELj1ELj4ELj1ELj16ENS_18Kernel_traits_baseILj256ES2_S2_S2_S2_fjLj128EEEEELb1ELb1ELb0ELb1EEEvNS_9BwdParamsE,(.L_x_6371 - _ZN10layer_norm13ln_bwd_kernelINS_13Kernel_traitsI6__halfS2_S2_S2_fjLj256ELj1ELj4ELj1ELj16ENS_18Kernel_traits_baseILj256ES2_S2_S2_S2_fjLj128EEEEELb1ELb1ELb0ELb1EEEvNS_9BwdParamsE)
        .other          _ZN10layer_norm13ln_bwd_kernelINS_13Kernel_traitsI6__halfS2_S2_S2_fjLj256ELj1ELj4ELj1ELj16ENS_18Kernel_traits_baseILj256ES2_S2_S2_S2_fjLj128EEEEELb1ELb1ELb0ELb1EEEvNS_9BwdParamsE,@"STO_CUDA_ENTRY STV_DEFAULT"
_ZN10layer_norm13ln_bwd_kernelINS_13Kernel_traitsI6__halfS2_S2_S2_fjLj256ELj1ELj4ELj1ELj16ENS_18Kernel_traits_baseILj256ES2_S2_S2_S2_fjLj128EEEEELb1ELb1ELb0ELb1EEEvNS_9BwdParamsE:
.text._ZN10layer_norm13ln_bwd_kernelINS_13Kernel_traitsI6__halfS2_S2_S2_fjLj256ELj1ELj4ELj1ELj16ENS_18Kernel_traits_baseILj256ES2_S2_S2_S2_fjLj128EEEEELb1ELb1ELb0ELb1EEEvNS_9BwdParamsE:
        /* <DEDUP_REMOVED lines=34> */
[----:B------:R-:W4:Y:S01]  /*0220*/  LDG.E.128 R8, desc[UR8][R2.64] ;  /* 0x0000000802087981 */ /* 0x000f22000c1e1d00 */
        /* <DEDUP_REMOVED lines=17> */
[----:B------:R-:W-:Y:S01]  /*0340*/  MOV R60, RZ ;  /* 0x000000ff003c7202 */ /* 0x000fe20000000f00 */
[--C-:B----4-:R-:W-:Y:S02]  /*0350*/  HADD2.F32 R50, -RZ, R8.reuse.H0_H0 ;  /* 0x20000008ff327230 */ /* 0x110fe40000004100 */
[----:B------:R-:W-:Y:S02]  /*0360*/  HADD2.F32 R51, -RZ, R8.H1_H1 ;  /* 0x30000008ff337230 */ /* 0x000fe40000004100 */
[--C-:B------:R-:W-:Y:S02]  /*0370*/  HADD2.F32 R52, -RZ, R9.reuse.H0_H0 ;  /* 0x20000009ff347230 */ /* 0x100fe40000004100 */
[----:B------:R-:W-:-:S02]  /*0380*/  HADD2.F32 R53, -RZ, R9.H1_H1 ;  /* 0x30000009ff357230 */ /* 0x000fc40000004100 */
[--C-:B------:R-:W-:Y:S02]  /*0390*/  HADD2.F32 R54, -RZ, R10.reuse.H0_H0 ;  /* 0x2000000aff367230 */ /* 0x100fe40000004100 */
[----:B------:R-:W-:Y:S02]  /*03a0*/  HADD2.F32 R55, -RZ, R10.H1_H1 ;  /* 0x3000000aff377230 */ /* 0x000fe40000004100 */
[--C-:B------:R-:W-:Y:S02]  /*03b0*/  HADD2.F32 R56, -RZ, R11.reuse.H0_H0 ;  /* 0x2000000bff387230 */ /* 0x100fe40000004100 */
[----:B---3--:R-:W-:-:S07]  /*03c0*/  HADD2.F32 R57, -RZ, R11.H1_H1 ;  /* 0x3000000bff397230 */ /* 0x008fce0000004100 */
.L_x_1005:
[----:B0-----:R-:W0:Y:S01]  /*03d0*/  LDC.64 R64, c[0x0][0x3c0] ;  /* 0x0000f000ff407b82 */ /* 0x001e220000000a00 */
[----:B------:R-:W-:-:S05]  /*03e0*/  IMAD R18, R59, UR14, RZ ;  /* 0x0000000e3b127c24 */ /* 0x000fca000f8e02ff */
[----:B------:R-:W-:Y:S02]  /*03f0*/  SHF.R.S32.HI R19, RZ, 0x1f, R18 ;  /* 0x0000001fff137819 */ /* 0x000fe40000011412 */
[----:B------:R-:W1:Y:S02]  /*0400*/  LDC.64 R16, c[0x0][0x3a8] ;  /* 0x0000ea00ff107b82 */ /* 0x000e640000000a00 */
[----:B------:R-:W-:Y:S02]  /*0410*/  LEA.HI R19, R19, R18, RZ, 0x3 ;  /* 0x0000001213137211 */ /* 0x000fe400078f18ff */
[----:B------:R-:W-:-:S04]  /*0420*/  LOP3.LUT R18, R0, 0x1f, RZ, 0xc0, !PT ;  /* 0x0000001f00127812 */ /* 0x000fc800078ec0ff */
[----:B------:R-:W2:Y:S01]  /*0430*/  @P0 LDC.64 R2, c[0x0][0x3e0] ;  /* 0x0000f800ff020b82 */ /* 0x000ea20000000a00 */
[----:B------:R-:W-:-:S07]  /*0440*/  LEA.HI.SX32 R61, R19, R18, 0x1d ;  /* 0x00000012133d7211 */ /* 0x000fce00078feaff */
[----:B------:R-:W3:Y:S01]  /*0450*/  LDC.64 R20, c[0x0][0x428] ;  /* 0x00010a00ff147b82 */ /* 0x000ee20000000a00 */
[----:B0-----:R-:W-:-:S06]  /*0460*/  IMAD.WIDE R64, R59, 0x4, R64 ;  /* 0x000000043b407825 */ /* 0x001fcc00078e0240 */
[----:B------:R-:W4:Y:S01]  /*0470*/  LDG.E R64, desc[UR8][R64.64] ;  /* 0x0000000840407981 */ /* 0x000f22000c1e1900 */
[----:B------:R-:W0:Y:S01]  /*0480*/  LDC.64 R44, c[0x0][0x3c8] ;  /* 0x0000f200ff2c7b82 */ /* 0x000e220000000a00 */
[----:B-1----:R-:W-:-:S06]  /*0490*/  IMAD.WIDE.U32 R16, R61, 0x10, R16 ;  /* 0x000000103d107825 */ /* 0x002fcc00078e0010 */
[----:B------:R-:W4:Y:S01]  /*04a0*/  LDG.E.128 R16, desc[UR8][R16.64] ;  /* 0x0000000810107981 */ /* 0x000f22000c1e1d00 */
[----:B------:R-:W1:Y:S01]  /*04b0*/  LDC.64 R40, c[0x0][0x3b0] ;  /* 0x0000ec00ff287b82 */ /* 0x000e620000000a00 */
[----:B--2---:R-:W-:-:S05]  /*04c0*/  @P0 IMAD.WIDE R2, R59, 0x2, R2 ;  /* 0x000000023b020825 */ /* 0x004fca00078e0202 */
[----:B------:R2:W4:Y:S01]  /*04d0*/  @P0 LDG.E.U16 R66, desc[UR8][R2.64] ;  /* 0x0000000802420981 */ /* 0x000522000c1e1500 */
[----:B---3--:R-:W-:-:S06]  /*04e0*/  IMAD.WIDE.U32 R20, R61, 0x10, R20 ;  /* 0x000000103d147825 */ /* 0x008fcc00078e0014 */
[----:B------:R-:W3:Y:S01]  /*04f0*/  LDG.E.128 R20, desc[UR8][R20.64] ;  /* 0x0000000814147981 */ /* 0x000ee2000c1e1d00 */
[----:B0-----:R-:W-:-:S06]  /*0500*/  IMAD.WIDE R44, R59, 0x4, R44 ;  /* 0x000000043b2c7825 */ /* 0x001fcc00078e022c */
[----:B------:R-:W3:Y:S01]  /*0510*/  LDG.E R44, desc[UR8][R44.64] ;  /* 0x000000082c2c7981 */ /* 0x000ee2000c1e1900 */
[----:B-1----:R-:W-:-:S06]  /*0520*/  IMAD.WIDE.U32 R40, R61, 0x8, R40 ;  /* 0x000000083d287825 */ /* 0x002fcc00078e0028 */
[----:B------:R-:W3:Y:S01]  /*0530*/  LDG.E.64 R40, desc[UR8][R40.64] ;  /* 0x0000000828287981 */ /* 0x000ee2000c1e1b00 */
[----:B------:R-:W-:-:S04]  /*0540*/  ISETP.NE.U32.AND P1, PT, RZ, UR12, PT ;  /* 0x0000000cff007c0c */ /* 0x000fc8000bf25070 */
[----:B------:R-:W-:-:S13]  /*0550*/  ISETP.NE.AND.EX P1, PT, RZ, UR13, PT, P1 ;  /* 0x0000000dff007c0c */ /* 0x000fda000bf25310 */
[----:B--2---:R-:W0:Y:S01]  /*0560*/  @P1 LDC.64 R2, c[0x0][0x438] ;  /* 0x00010e00ff021b82 */ /* 0x004e220000000a00 */
[----:B------:R-:W-:Y:S02]  /*0570*/  ISETP.NE.AND P2, PT, R58, RZ, PT ;  /* 0x000000ff3a00720c */ /* 0x000fe40003f45270 */
[----:B------:R-:W-:Y:S01]  /*0580*/  MOV R63, 0x3f800000 ;  /* 0x3f800000003f7802 */ /* 0x000fe20000000f00 */
[----:B0-----:R-:W-:-:S05]  /*0590*/  @P1 IMAD.WIDE.U32 R2, R61, 0x10, R2 ;  /* 0x000000103d021825 */ /* 0x001fca00078e0002 */
[----:B-----5:R0:W5:Y:S01]  /*05a0*/  @P1 LDG.E.128 R8, desc[UR8][R2.64] ;  /* 0x0000000802081981 */ /* 0x020162000c1e1d00 */
[----:B------:R-:W-:Y:S01]  /*05b0*/  UMOV UR6, 0xffffffff ;  /* 0xffffffff00067882 */ /* 0x000fe20000000000 */
[----:B------:R-:W-:-:S04]  /*05c0*/  ISETP.NE.U32.AND P1, PT, RZ, UR12, PT ;  /* 0x0000000cff007c0c */ /* 0x000fc8000bf25070 */
[----:B------:R-:W-:Y:S02]  /*05d0*/  ISETP.NE.AND.EX P1, PT, RZ, UR13, PT, P1 ;  /* 0x0000000dff007c0c */ /* 0x000fe4000bf25310 */
[----:B----4-:R-:W-:Y:S01]  /*05e0*/  FSEL R69, R64, RZ, !P2 ;  /* 0x000000ff40457208 */ /* 0x010fe20005000000 */
[--C-:B------:R-:W-:Y:S02]  /*05f0*/  HADD2.F32 R64, -RZ, R16.reuse.H0_H0 ;  /* 0x20000010ff407230 */ /* 0x100fe40000004100 */
[----:B------:R-:W-:Y:S02]  /*0600*/  HADD2.F32 R16, -RZ, R16.H1_H1 ;  /* 0x30000010ff107230 */ /* 0x000fe40000004100 */
[----:B------:R-:W-:Y:S02]  /*0610*/  HADD2.F32 R68, -RZ, R17.H1_H1 ;  /* 0x30000011ff447230 */ /* 0x000fe40000004100 */
[----:B------:R-:W-:Y:S02]  /*0620*/  HADD2.F32 R70, -RZ, R18.H0_H0 ;  /* 0x20000012ff467230 */ /* 0x000fe40000004100 */
[----:B------:R-:W-:-:S02]  /*0630*/  @P0 HADD2.F32 R63, -RZ, R66.H0_H0 ;  /* 0x20000042ff3f0230 */ /* 0x000fc40000004100 */
[----:B------:R-:W-:Y:S02]  /*0640*/  HADD2.F32 R66, -RZ, R17.H0_H0 ;  /* 0x20000011ff427230 */ /* 0x000fe40000004100 */
[----:B------:R-:W-:Y:S02]  /*0650*/  HADD2.F32 R18, -RZ, R18.H1_H1 ;  /* 0x30000012ff127230 */ /* 0x000fe40000004100 */
[--C-:B0-----:R-:W-:Y:S02]  /*0660*/  HADD2.F32 R2, -RZ, R19.reuse.H0_H0 ;  /* 0x20000013ff027230 */ /* 0x101fe40000004100 */
[C---:B------:R-:W-:Y:S01]  /*0670*/  FADD.FTZ R3, -R69.reuse, R64 ;  /* 0x0000004045037221 */ /* 0x040fe20000010100 */
[----:B------:R-:W-:Y:S02]  /*0680*/  HADD2.F32 R72, -RZ, R19.H1_H1 ;  /* 0x30000013ff487230 */ /* 0x000fe40000004100 */
[C---:B------:R-:W-:Y:S01]  /*0690*/  FADD.FTZ R83, -R69.reuse, R16 ;  /* 0x0000001045537221 */ /* 0x040fe20000010100 */
[----:B------:R-:W-:Y:S01]  /*06a0*/  FADD.FTZ R45, -R69, R68 ;  /* 0x00000044452d7221 */ /* 0x000fe20000010100 */
[----:B---3--:R-:W-:-:S02]  /*06b0*/  HADD2.F32 R65, -RZ, R20.H0_H0 ;  /* 0x20000014ff417230 */ /* 0x008fc40000004100 */
[C---:B------:R-:W-:Y:S01]  /*06c0*/  FADD.FTZ R85, -R69.reuse, R66 ;  /* 0x0000004245557221 */ /* 0x040fe20000010100 */
[C---:B------:R-:W-:Y:S01]  /*06d0*/  FADD.FTZ R81, -R69.reuse, R70 ;  /* 0x0000004645517221 */ /* 0x040fe20000010100 */
[C---:B------:R-:W-:Y:S01]  /*06e0*/  FADD.FTZ R79, -R69.reuse, R18 ;  /* 0x00000012454f7221 */ /* 0x040fe20000010100 */
[C---:B------:R-:W-:Y:S01]  /*06f0*/  FADD.FTZ R19, -R69.reuse, R2 ;  /* 0x0000000245137221 */ /* 0x040fe20000010100 */
[----:B------:R-:W-:Y:S01]  /*0700*/  FADD.FTZ R69, -R69, R72 ;  /* 0x0000004845457221 */ /* 0x000fe20000010100 */
[----:B------:R-:W-:Y:S02]  /*0710*/  HADD2.F32 R2, -RZ, R20.H1_H1 ;  /* 0x30000014ff027230 */ /* 0x000fe40000004100 */
[C---:B------:R-:W-:Y:S01]  /*0720*/  FMUL.FTZ R3, R44.reuse, R3 ;  /* 0x000000032c037220 */ /* 0x040fe20000410000 */
[--C-:B------:R-:W-:Y:S02]  /*0730*/  HADD2.F32 R18, -RZ, R21.reuse.H1_H1 ;  /* 0x30000015ff127230 */ /* 0x100fe40000004100 */
[C---:B------:R-:W-:Y:S01]  /*0740*/  FMUL.FTZ R72, R44.reuse, R83 ;  /* 0x000000532c487220 */ /* 0x040fe20000410000 */
[----:B------:R-:W-:Y:S01]  /*0750*/  FMUL.FTZ R66, R44, R45 ;  /* 0x0000002d2c427220 */ /* 0x000fe20000410000 */
[----:B------:R-:W-:Y:S01]  /*0760*/  FMUL.FTZ R70, R50, R65 ;  /* 0x0000004132467220 */ /* 0x000fe20000410000 */
[----:B------:R-:W-:-:S02]  /*0770*/  HADD2.F32 R87, -RZ, R21.H0_H0 ;  /* 0x20000015ff577230 */ /* 0x000fc40000004100 */
[----:B------:R-:W-:Y:S01]  /*0780*/  FADD.FTZ R62, R65, R62 ;  /* 0x0000003e413e7221 */ /* 0x000fe20000010000 */
[--C-:B------:R-:W-:Y:S02]  /*0790*/  HADD2.F32 R21, -RZ, R22.reuse.H0_H0 ;  /* 0x20000016ff157230 */ /* 0x100fe40000004100 */
[----:B------:R-:W-:Y:S01]  /*07a0*/  FFMA.FTZ R60, R3, R65, R60 ;  /* 0x00000041033c7223 */ /* 0x000fe2000001003c */
[----:B------:R-:W-:Y:S02]  /*07b0*/  HADD2.F32 R20, -RZ, R22.H1_H1 ;  /* 0x30000016ff147230 */ /* 0x000fe40000004100 */
        /* <DEDUP_REMOVED lines=9> */
[----:B------:R-:W-:Y:S01]  /*0850*/  FMUL.FTZ R45, R52, R87 ;  /* 0x00000057342d7220 */ /* 0x000fe20000410000 */
[----:B------:R-:W-:Y:S01]  /*0860*/  FMUL.FTZ R68, R44, R85 ;  /* 0x000000552c447220 */ /* 0x000fe20000410000 */
[----:B------:R-:W-:Y:S01]  /*0870*/  FADD.FTZ R18, R18, R65 ;  /* 0x0000004112127221 */ /* 0x000fe20000010000 */
[----:B------:R-:W-:Y:S01]  /*0880*/  FFMA.FTZ R19, R72, R65, R19 ;  /* 0x0000004148137223 */ /* 0x000fe20000010013 */
[----:B------:R-:W-:-:S02]  /*0890*/  HADD2.F32 R67, -RZ, R23.H0_H0 ;  /* 0x20000017ff437230 */ /* 0x000fc40000004100 */
[C---:B------:R-:W-:Y:S01]  /*08a0*/  FMUL.FTZ R64, R44.reuse, R81 ;  /* 0x000000512c407220 */ /* 0x040fe20000410000 */
[----:B------:R-:W-:Y:S02]  /*08b0*/  HADD2.F32 R74, -RZ, R23.H1_H1 ;  /* 0x30000017ff4a7230 */ /* 0x000fe40000004100 */
[----:B------:R-:W-:Y:S01]  /*08c0*/  FMUL.FTZ R23, R44, R79 ;  /* 0x0000004f2c177220 */ /* 0x000fe20000410000 */
[----:B------:R-:W-:Y:S01]  /*08d0*/  FADD.FTZ R79, R18, R45 ;  /* 0x0000002d124f7221 */ /* 0x000fe20000010000 */
[----:B------:R-:W-:Y:S01]  /*08e0*/  FFMA.FTZ R19, R68, R45, R19 ;  /* 0x0000002d44137223 */ /* 0x000fe20000010013 */
[----:B------:R-:W-:Y:S01]  /*08f0*/  MOV R17, R40 ;  /* 0x0000002800117202 */ /* 0x000fe20000000f00 */
[----:B------:R-:W-:Y:S01]  /*0900*/  FADD.FTZ R35, R21, R35 ;  /* 0x0000002315237221 */ /* 0x000fe20000010000 */
[-C--:B------:R-:W-:Y:S01]  /*0910*/  FFMA.FTZ R39, R64, R21.reuse, R39 ;  /* 0x0000001540277223 */ /* 0x080fe20000010027 */
[----:B------:R-:W-:Y:S01]  /*0920*/  FMUL.FTZ R21, R54, R21 ;  /* 0x0000001536157220 */ /* 0x000fe20000410000 */
[----:B------:R-:W-:Y:S01]  /*0930*/  FADD.FTZ R18, R79, R22 ;  /* 0x000000164f127221 */ /* 0x000fe20000010000 */
[----:B------:R-:W-:Y:S01]  /*0940*/  FFMA.FTZ R19, R66, R22, R19 ;  /* 0x0000001642137223 */ /* 0x000fe20000010013 */
[----:B------:R-:W-:Y:S01]  /*0950*/  FADD.FTZ R34, R20, R34 ;  /* 0x0000002214227221 */ /* 0x000fe20000010000 */
[-C--:B------:R-:W-:Y:S01]  /*0960*/  FFMA.FTZ R38, R23, R20.reuse, R38 ;  /* 0x0000001417267223 */ /* 0x080fe20000010026 */
[----:B------:R-:W-:Y:S01]  /*0970*/  PRMT R82, R17, 0x7610, R82 ;  /* 0x0000761011527816 */ /* 0x000fe20000000052 */
[----:B------:R-:W-:Y:S01]  /*0980*/  FMUL.FTZ R20, R55, R20 ;  /* 0x0000001437147220 */ /* 0x000fe20000410000 */
[----:B------:R-:W-:Y:S01]  /*0990*/  FADD.FTZ R17, R18, R21 ;  /* 0x0000001512117221 */ /* 0x000fe20000010000 */
[----:B------:R-:W-:Y:S01]  /*09a0*/  FFMA.FTZ R18, R64, R21, R19 ;  /* 0x0000001540127223 */ /* 0x000fe20000010013 */
[----:B------:R-:W-:Y:S01]  /*09b0*/  MOV R16, R41 ;  /* 0x0000002900107202 */ /* 0x000fe20000000f00 */
[----:B------:R-:W-:Y:S01]  /*09c0*/  FADD.FTZ R33, R67, R33 ;  /* 0x0000002143217221 */ /* 0x000fe20000010000 */
[----:B------:R-:W-:Y:S01]  /*09d0*/  FFMA.FTZ R37, R2, R67, R37 ;  /* 0x0000004302257223 */ /* 0x000fe20000010025 */
[----:B------:R-:W-:Y:S01]  /*09e0*/  FMUL.FTZ R69, R44, R69 ;  /* 0x000000452c457220 */ /* 0x000fe20000410000 */
[----:B------:R-:W-:Y:S01]  /*09f0*/  FADD.FTZ R78, R17, R20 ;  /* 0x00000014114e7221 */ /* 0x000fe20000010000 */
[----:B------:R-:W-:Y:S01]  /*0a00*/  FMUL.FTZ R67, R56, R67 ;  /* 0x0000004338437220 */ /* 0x000fe20000410000 */
[----:B------:R-:W-:Y:S01]  /*0a10*/  FFMA.FTZ R17, R23, R20, R18 ;  /* 0x0000001417117223 */ /* 0x000fe20000010012 */
[----:B------:R-:W-:Y:S01]  /*0a20*/  FADD.FTZ R32, R74, R32 ;  /* 0x000000204a207221 */ /* 0x000fe20000010000 */
[-C--:B------:R-:W-:Y:S01]  /*0a30*/  FFMA.FTZ R36, R69, R74.reuse, R36 ;  /* 0x0000004a45247223 */ /* 0x080fe20000010024 */
[----:B------:R-:W-:Y:S01]  /*0a40*/  PRMT R83, R16, 0x7610, R83 ;  /* 0x0000761010537816 */ /* 0x000fe20000000053 */
[----:B------:R-:W-:Y:S01]  /*0a50*/  FMUL.FTZ R74, R57, R74 ;  /* 0x0000004a394a7220 */ /* 0x000fe20000410000 */
[----:B------:R-:W-:Y:S01]  /*0a60*/  FADD.FTZ R19, R78, R67 ;  /* 0x000000434e137221 */ /* 0x000fe20000010000 */
[----:B------:R-:W-:Y:S01]  /*0a70*/  FFMA.FTZ R16, R2, R67, R17 ;  /* 0x0000004302107223 */ /* 0x000fe20000010011 */
[C-C-:B------:R-:W-:Y:S01]  /*0a80*/  SHF.R.U64 R71, R40.reuse, 0x8, R41.reuse ;  /* 0x0000000828477819 */ /* 0x140fe20000001229 */
[----:B------:R-:W-:Y:S01]  /*0a90*/  FADD.FTZ R46, R87, R46 ;  /* 0x0000002e572e7221 */ /* 0x000fe20000010000 */
[----:B------:R-:W-:Y:S01]  /*0aa0*/  SHF.R.U64 R73, R40, 0x10, R41 ;  /* 0x0000001028497819 */ /* 0x000fe20000001229 */
[----:B------:R-:W-:Y:S01]  /*0ab0*/  FFMA.FTZ R47, R68, R87, R47 ;  /* 0x00000057442f7223 */ /* 0x000fe2000001002f */
[--C-:B------:R-:W-:Y:S01]  /*0ac0*/  SHF.R.U64 R75, R40, 0x18, R41.reuse ;  /* 0x00000018284b7819 */ /* 0x100fe20000001229 */
[----:B------:R-:W-:Y:S01]  /*0ad0*/  FADD.FTZ R19, R19, R74 ;  /* 0x0000004a13137221 */ /* 0x000fe20000010000 */
[--C-:B------:R-:W-:Y:S01]  /*0ae0*/  SHF.R.U32.HI R76, RZ, 0x8, R41.reuse ;  /* 0x00000008ff4c7819 */ /* 0x100fe20000011629 */
[----:B------:R-:W-:Y:S01]  /*0af0*/  FFMA.FTZ R16, R69, R74, R16 ;  /* 0x0000004a45107223 */ /* 0x000fe20000010010 */
        /* <DEDUP_REMOVED lines=20> */
.L_x_1017:
        /* <DEDUP_REMOVED lines=14> */
[----:B------:R-:W-:Y:S01]  /*0d20*/  LOP3.LUT P1, RZ, R82, 0xff, RZ, 0xc0, !PT ;  /* 0x000000ff52ff7812 */ /* 0x000fe2000782c0ff */
[-C--:B------:R-:W-:Y:S01]  /*0d30*/  FFMA.FTZ R3, R66, R78.reuse, R79 ;  /* 0x0000004e42037223 */ /* 0x080fe2000001004f */
[----:B------:R-:W-:Y:S01]  /*0d40*/  LOP3.LUT P2, RZ, R71, 0xff, RZ, 0xc0, !PT ;  /* 0x000000ff47ff7812 */ /* 0x000fe2000784c0ff */
[----:B------:R-:W-:Y:S01]  /*0d50*/  FADD.FTZ R81, R70, -R81 ;  /* 0x8000005146517221 */ /* 0x000fe20000010000 */
[----:B------:R-:W-:Y:S01]  /*0d60*/  FADD.FTZ R71, R65, -R72 ;  /* 0x8000004841477221 */ /* 0x000fe20000010000 */
[----:B------:R-:W-:Y:S01]  /*0d70*/  LOP3.LUT P3, RZ, R76, 0xff, RZ, 0xc0, !PT ;  /* 0x000000ff4cff7812 */ /* 0x000fe2000786c0ff */
[-CC-:B------:R-:W-:Y:S01]  /*0d80*/  FFMA.FTZ R68, R68, R78.reuse, R79.reuse ;  /* 0x0000004e44447223 */ /* 0x180fe2000001004f */
[C---:B------:R-:W-:Y:S01]  /*0d90*/  FMUL.FTZ R72, R44.reuse, R81 ;  /* 0x000000512c487220 */ /* 0x040fe20000410000 */
[----:B------:R-:W-:Y:S01]  /*0da0*/  FMUL.FTZ R76, R44, R71 ;  /* 0x000000472c4c7220 */ /* 0x000fe20000410000 */
[----:B------:R-:W-:Y:S01]  /*0db0*/  LOP3.LUT P5, RZ, R75, 0xff, RZ, 0xc0, !PT ;  /* 0x000000ff4bff7812 */ /* 0x000fe200078ac0ff */
[-CC-:B------:R-:W-:Y:S01]  /*0dc0*/  FFMA.FTZ R66, R64, R78.reuse, R79.reuse ;  /* 0x0000004e40427223 */ /* 0x180fe2000001004f */
[-C--:B------:R-:W-:Y:S01]  /*0dd0*/  FMUL.FTZ R72, R72, R63.reuse ;  /* 0x0000003f48487220 */ /* 0x080fe20000410000 */
[-CC-:B------:R-:W-:Y:S01]  /*0de0*/  FFMA.FTZ R23, R23, R78.reuse, R79.reuse ;  /* 0x0000004e17177223 */ /* 0x180fe2000001004f */
[-CC-:B------:R-:W-:Y:S01]  /*0df0*/  FFMA.FTZ R2, R2, R78.reuse, R79.reuse ;  /* 0x0000004e02027223 */ /* 0x180fe2000001004f */
[----:B------:R-:W-:Y:S01]  /*0e00*/  LOP3.LUT P6, RZ, R73, 0xff, RZ, 0xc0, !PT ;  /* 0x000000ff49ff7812 */ /* 0x000fe200078cc0ff */
[----:B------:R-:W-:Y:S01]  /*0e10*/  FMUL.FTZ R76, R76, R63 ;  /* 0x0000003f4c4c7220 */ /* 0x000fe20000410000 */
[----:B------:R-:W-:Y:S01]  /*0e20*/  FFMA.FTZ R79, R69, R78, R79 ;  /* 0x0000004e454f7223 */ /* 0x000fe2000001004f */
[----:B-----5:R-:W-:-:S02]  /*0e30*/  @P1 HADD2.F32 R71, -RZ, R16.H0_H0 ;  /* 0x20000010ff471230 */ /* 0x020fc40000004100 */
[----:B------:R-:W-:Y:S01]  /*0e40*/  FADD.FTZ R3, R22, -R3 ;  /* 0x8000000316037221 */ /* 0x000fe20000010000 */
[----:B------:R-:W-:Y:S02]  /*0e50*/  @P1 HADD2.F32 R73, -RZ, R4.H0_H0 ;  /* 0x20000004ff491230 */ /* 0x000fe40000004100 */
[----:B------:R-:W-:Y:S01]  /*0e60*/  FMUL.FTZ R78, R72, UR16 ;  /* 0x00000010484e7c20 */ /* 0x000fe20008410000 */
[----:B------:R-:W-:Y:S01]  /*0e70*/  @P2 HADD2.F32 R16, -RZ, R16.H1_H1 ;  /* 0x30000010ff102230 */ /* 0x000fe20000004100 */
[----:B------:R-:W-:Y:S01]  /*0e80*/  CS2R R64, SRZ ;  /* 0x0000000000407805 */ /* 0x000fe2000001ff00 */
[----:B------:R-:W-:Y:S02]  /*0e90*/  @P2 HADD2.F32 R72, -RZ, R4.H1_H1 ;  /* 0x30000004ff482230 */ /* 0x000fe40000004100 */
[----:B------:R-:W-:Y:S01]  /*0ea0*/  FMUL.FTZ R75, R76, UR16 ;  /* 0x000000104c4b7c20 */ /* 0x000fe20008410000 */
[----:B------:R-:W-:Y:S01]  /*0eb0*/  LOP3.LUT P4, RZ, R83, 0xff, RZ, 0xc0, !PT ;  /* 0x000000ff53ff7812 */ /* 0x000fe2000788c0ff */
[----:B------:R-:W-:-:S02]  /*0ec0*/  HFMA2 R69, -RZ, RZ, 0, 0 ;  /* 0x00000000ff457431 */ /* 0x000fc400000001ff */
[----:B------:R-:W-:Y:S01]  /*0ed0*/  FADD.FTZ R45, R45, -R68 ;  /* 0x800000442d2d7221 */ /* 0x000fe20000010000 */
[----:B------:R-:W-:Y:S01]  /*0ee0*/  FMUL.FTZ R22, R44, R3 ;  /* 0x000000032c167220 */ /* 0x000fe20000410000 */
[C---:B------:R-:W-:Y:S01]  /*0ef0*/  @P1 FMUL.FTZ R64, R78.reuse, R71 ;  /* 0x000000474e401220 */ /* 0x040fe20000410000 */
[----:B------:R-:W-:Y:S01]  /*0f00*/  @P1 FMUL.FTZ R69, R78, R73 ;  /* 0x000000494e451220 */ /* 0x000fe20000410000 */
[----:B------:R-:W-:Y:S01]  /*0f10*/  MOV R70, RZ ;  /* 0x000000ff00467202 */ /* 0x000fe20000000f00 */
[----:B------:R-:W-:Y:S01]  /*0f20*/  FADD.FTZ R21, R21, -R66 ;  /* 0x8000004215157221 */ /* 0x000fe20000010000 */
[----:B------:R-:W-:Y:S01]  /*0f30*/  ISETP.GE.U32.AND P1, PT, R40, RZ, PT ;  /* 0x000000ff2800720c */ /* 0x000fe20003f26070 */
[C---:B------:R-:W-:Y:S01]  /*0f40*/  @P2 FMUL.FTZ R65, R75.reuse, R16 ;  /* 0x000000104b412220 */ /* 0x040fe20000410000 */
[----:B------:R-:W-:Y:S01]  /*0f50*/  @P2 FMUL.FTZ R70, R75, R72 ;  /* 0x000000484b462220 */ /* 0x000fe20000410000 */
[----:B------:R-:W-:Y:S01]  /*0f60*/  LOP3.LUT P2, RZ, R77, 0xff, RZ, 0xc0, !PT ;  /* 0x000000ff4dff7812 */ /* 0x000fe2000784c0ff */
[----:B------:R-:W-:Y:S01]  /*0f70*/  FMUL.FTZ R16, R44, R45 ;  /* 0x0000002d2c107220 */ /* 0x000fe20000410000 */
[----:B------:R-:W-:Y:S01]  /*0f80*/  FMUL.FTZ R22, R22, R63 ;  /* 0x0000003f16167220 */ /* 0x000fe20000410000 */
[----:B------:R-:W-:Y:S01]  /*0f90*/  FADD.FTZ R23, R20, -R23 ;  /* 0x8000001714177221 */ /* 0x000fe20000010000 */
[----:B------:R-:W-:Y:S01]  /*0fa0*/  ISETP.GE.U32.AND.EX P1, PT, R41, 0x1000000, PT, P1 ;  /* 0x010000002900780c */ /* 0x000fe20003f26110 */
[----:B------:R-:W-:Y:S01]  /*0fb0*/  FADD.FTZ R67, R67, -R2 ;  /* 0x8000000243437221 */ /* 0x000fe20000010000 */
[----:B------:R-:W-:Y:S01]  /*0fc0*/  FMUL.FTZ R66, R44, R21 ;  /* 0x000000152c427220 */ /* 0x000fe20000410000 */
[----:B------:R-:W-:-:S02]  /*0fd0*/  @P5 HADD2.F32 R21, -RZ, R17.H1_H1 ;  /* 0x30000011ff155230 */ /* 0x000fc40000004100 */
[----:B------:R-:W-:Y:S01]  /*0fe0*/  FADD.FTZ R79, R74, -R79 ;  /* 0x8000004f4a4f7221 */ /* 0x000fe20000010000 */
[----:B------:R-:W-:Y:S01]  /*0ff0*/  FMUL.FTZ R16, R16, R63 ;  /* 0x0000003f10107220 */ /* 0x000fe20000410000 */
[----:B------:R-:W-:Y:S01]  /*1000*/  FMUL.FTZ R76, R22, UR16 ;  /* 0x00000010164c7c20 */ /* 0x000fe20008410000 */
[C---:B------:R-:W-:Y:S01]  /*1010*/  FMUL.FTZ R68, R44.reuse, R23 ;  /* 0x000000172c447220 */ /* 0x040fe20000410000 */
[----:B------:R-:W-:Y:S01]  /*1020*/  FMUL.FTZ R72, R44, R67 ;  /* 0x000000432c487220 */ /* 0x000fe20000410000 */
[----:B------:R-:W-:Y:S01]  /*1030*/  CS2R R40, SRZ ;  /* 0x0000000000287805 */ /* 0x000fe2000001ff00 */
[----:B------:R-:W-:Y:S01]  /*1040*/  FMUL.FTZ R23, R66, R63 ;  /* 0x0000003f42177220 */ /* 0x000fe20000410000 */
[----:B------:R-:W-:Y:S02]  /*1050*/  @P6 HADD2.F32 R3, -RZ, R17.H0_H0 ;  /* 0x20000011ff036230 */ /* 0x000fe40000004100 */
[----:B------:R-:W-:Y:S01]  /*1060*/  FMUL.FTZ R74, R44, R79 ;  /* 0x0000004f2c4a7220 */ /* 0x000fe20000410000 */
[----:B------:R-:W-:-:S02]  /*1070*/  @P6 HADD2.F32 R20, -RZ, R5.H0_H0 ;  /* 0x20000005ff146230 */ /* 0x000fc40000004100 */
[----:B------:R-:W-:Y:S01]  /*1080*/  FMUL.FTZ R16, R16, UR16 ;  /* 0x0000001010107c20 */ /* 0x000fe20008410000 */
[----:B------:R-:W-:Y:S01]  /*1090*/  @P5 FMUL.FTZ R41, R76, R21 ;  /* 0x000000154c295220 */ /* 0x000fe20000410000 */
[----:B------:R-:W-:Y:S02]  /*10a0*/  @P4 HADD2.F32 R21, -RZ, R6.H0_H0 ;  /* 0x20000006ff154230 */ /* 0x000fe40000004100 */
[-C--:B------:R-:W-:Y:S01]  /*10b0*/  FMUL.FTZ R72, R72, R63.reuse ;  /* 0x0000003f48487220 */ /* 0x080fe20000410000 */
[----:B------:R-:W-:Y:S01]  /*10c0*/  FMUL.FTZ R45, R23, UR16 ;  /* 0x00000010172d7c20 */ /* 0x000fe20008410000 */
[----:B------:R-:W-:Y:S02]  /*10d0*/  HFMA2 R17, -RZ, RZ, 0, 0 ;  /* 0x00000000ff117431 */ /* 0x000fe400000001ff */
[-C--:B------:R-:W-:Y:S01]  /*10e0*/  FMUL.FTZ R68, R68, R63.reuse ;  /* 0x0000003f44447220 */ /* 0x080fe20000410000 */
[----:B------:R-:W-:Y:S01]  /*10f0*/  FMUL.FTZ R74, R74, R63 ;  /* 0x0000003f4a4a7220 */ /* 0x000fe20000410000 */
[C---:B------:R-:W-:Y:S01]  /*1100*/  @P6 FMUL.FTZ R40, R16.reuse, R3 ;  /* 0x0000000310286220 */ /* 0x040fe20000410000 */
[----:B------:R-:W-:Y:S01]  /*1110*/  @P6 FMUL.FTZ R17, R16, R20 ;  /* 0x0000001410116220 */ /* 0x000fe20000410000 */
[----:B------:R-:W-:-:S02]  /*1120*/  HFMA2 R20, -RZ, RZ, 0, 0 ;  /* 0x00000000ff147431 */ /* 0x000fc400000001ff */
[----:B------:R-:W-:Y:S02]  /*1130*/  @P5 HADD2.F32 R3, -RZ, R5.H1_H1 ;  /* 0x30000005ff035230 */ /* 0x000fe40000004100 */
[----:B------:R-:W-:Y:S01]  /*1140*/  FMUL.FTZ R72, R72, UR16 ;  /* 0x0000001048487c20 */ /* 0x000fe20008410000 */
[--C-:B------:R-:W-:Y:S02]  /*1150*/  @P2 HADD2.F32 R23, -RZ, R7.reuse.H0_H0 ;  /* 0x20000007ff172230 */ /* 0x100fe40000004100 */
[----:B------:R-:W-:Y:S01]  /*1160*/  @P4 FMUL.FTZ R20, R45, R21 ;  /* 0x000000152d144220 */ /* 0x000fe20000410000 */
[----:B------:R-:W-:Y:S02]  /*1170*/  @P3 HADD2.F32 R21, -RZ, R6.H1_H1 ;  /* 0x30000006ff153230 */ /* 0x000fe40000004100 */
[----:B------:R-:W-:Y:S01]  /*1180*/  FMUL.FTZ R74, R74, UR16 ;  /* 0x000000104a4a7c20 */ /* 0x000fe20008410000 */
[----:B------:R-:W-:Y:S02]  /*1190*/  @P1 HADD2.F32 R63, -RZ, R7.H1_H1 ;  /* 0x30000007ff3f1230 */ /* 0x000fe40000004100 */
[----:B------:R-:W-:Y:S01]  /*11a0*/  FMUL.FTZ R68, R68, UR16 ;  /* 0x0000001044447c20 */ /* 0x000fe20008410000 */
[--C-:B------:R-:W-:Y:S01]  /*11b0*/  @P4 HADD2.F32 R44, -RZ, R18.reuse.H0_H0 ;  /* 0x20000012ff2c4230 */ /* 0x100fe20000004100 */
[----:B------:R-:W-:Y:S01]  /*11c0*/  MOV R16, RZ ;  /* 0x000000ff00107202 */ /* 0x000fe20000000f00 */
[--C-:B------:R-:W-:Y:S01]  /*11d0*/  @P2 HADD2.F32 R2, -RZ, R19.reuse.H0_H0 ;  /* 0x20000013ff022230 */ /* 0x100fe20000004100 */
[----:B------:R-:W-:Y:S01]  /*11e0*/  MOV R22, RZ ;  /* 0x000000ff00167202 */ /* 0x000fe20000000f00 */
[----:B------:R-:W-:Y:S01]  /*11f0*/  @P5 FMUL.FTZ R16, R76, R3 ;  /* 0x000000034c105220 */ /* 0x000fe20000410000 */
[----:B------:R-:W-:Y:S01]  /*1200*/  @P2 FMUL.FTZ R22, R72, R23 ;  /* 0x0000001748162220 */ /* 0x000fe20000410000 */
[----:B------:R-:W-:Y:S01]  /*1210*/  @P3 HADD2.F32 R18, -RZ, R18.H1_H1 ;  /* 0x30000012ff123230 */ /* 0x000fe20000004100 */
[----:B------:R-:W-:Y:S01]  /*1220*/  CS2R R66, SRZ ;  /* 0x0000000000427805 */ /* 0x000fe2000001ff00 */
[----:B------:R-:W-:-:S02]  /*1230*/  @P1 HADD2.F32 R19, -RZ, R19.H1_H1 ;  /* 0x30000013ff131230 */ /* 0x000fc40000004100 */
[----:B------:R-:W-:Y:S01]  /*1240*/  HFMA2 R3, -RZ, RZ, 0, 0 ;  /* 0x00000000ff037431 */ /* 0x000fe200000001ff */
[----:B------:R-:W-:Y:S01]  /*1250*/  MOV R23, RZ ;  /* 0x000000ff00177202 */ /* 0x000fe20000000f00 */
[----:B------:R-:W-:Y:S01]  /*1260*/  @P1 FMUL.FTZ R23, R74, R63 ;  /* 0x0000003f4a171220 */ /* 0x000fe20000410000 */
[C---:B------:R-:W-:Y:S01]  /*1270*/  @P3 FMUL.FTZ R3, R68.reuse, R21 ;  /* 0x0000001544033220 */ /* 0x040fe20000410000 */
[----:B------:R-:W-:Y:S01]  /*1280*/  @P4 FMUL.FTZ R66, R45, R44 ;  /* 0x0000002c2d424220 */ /* 0x000fe20000410000 */
[----:B------:R-:W-:Y:S01]  /*1290*/  CS2R R44, SRZ ;  /* 0x00000000002c7805 */ /* 0x000fe2000001ff00 */
[----:B------:R-:W-:Y:S01]  /*12a0*/  @P3 FMUL.FTZ R67, R68, R18 ;  /* 0x0000001244433220 */ /* 0x000fe20000410000 */
[----:B------:R-:W-:Y:S01]  /*12b0*/  @P1 FMUL.FTZ R45, R74, R19 ;  /* 0x000000134a2d1220 */ /* 0x000fe20000410000 */
[----:B------:R-:W-:Y:S01]  /*12c0*/  F2FP.F16.F32.PACK_AB R17, R16, R17 ;  /* 0x000000111011723e */ /* 0x000fe200000000ff */
[----:B------:R-:W-:Y:S01]  /*12d0*/  @P2 FMUL.FTZ R44, R72, R2 ;  /* 0x00000002482c2220 */ /* 0x000fe20000410000 */
[----:B------:R-:W-:-:S02]  /*12e0*/  F2FP.F16.F32.PACK_AB R19, R23, R22 ;  /* 0x000000161713723e */ /* 0x000fc400000000ff */
[----:B------:R-:W-:Y:S02]  /*12f0*/  F2FP.F16.F32.PACK_AB R18, R3, R20 ;  /* 0x000000140312723e */ /* 0x000fe400000000ff */
[----:B------:R-:W-:Y:S01]  /*1300*/  F2FP.F16.F32.PACK_AB R16, R70, R69 ;  /* 0x000000454610723e */ /* 0x000fe200000000ff */
[----:B------:R-:W-:Y:S06]  /*1310*/  BRA `(.L_x_1003) ;  /* 0x0000001000f07947 */ /* 0x000fec0003800000 */
.L_x_1002:
[-CC-:B------:R-:W-:Y:S01]  /*1320*/  FFMA.FTZ R3, R3, R78.reuse, R79.reuse ;  /* 0x0000004e03037223 */ /* 0x180fe2000001004f */
[----:B------:R-:W-:Y:S01]  /*1330*/  LOP3.LUT P1, RZ, R82, 0xff, RZ, 0xc0, !PT ;  /* 0x000000ff52ff7812 */ /* 0x000fe2000782c0ff */
[-CC-:B------:R-:W-:Y:S01]  /*1340*/  FFMA.FTZ R15, R23, R78.reuse, R79.reuse ;  /* 0x0000004e170f7223 */ /* 0x180fe2000001004f */
[-C--:B------:R-:W-:Y:S01]  /*1350*/  FFMA.FTZ R72, R72, R78.reuse, R79 ;  /* 0x0000004e48487223 */ /* 0x080fe2000001004f */
[----:B------:R-:W-:Y:S01]  /*1360*/  FADD.FTZ R23, R70, -R3 ;  /* 0x8000000346177221 */ /* 0x000fe20000010000 */
[----:B------:R-:W-:Y:S01]  /*1370*/  LOP3.LUT P2, RZ, R71, 0xff, RZ, 0xc0, !PT ;  /* 0x000000ff47ff7812 */ /* 0x000fe2000784c0ff */
[-CC-:B------:R-:W-:Y:S01]  /*1380*/  FFMA.FTZ R13, R66, R78.reuse, R79.reuse ;  /* 0x0000004e420d7223 */ /* 0x180fe2000001004f */
[----:B------:R-:W-:Y:S01]  /*1390*/  FADD.FTZ R71, R65, -R72 ;  /* 0x8000004841477221 */ /* 0x000fe20000010000 */
[----:B------:R-:W-:Y:S01]  /*13a0*/  FMUL.FTZ R23, R44, R23 ;  /* 0x000000172c177220 */ /* 0x000fe20000410000 */
[----:B------:R-:W-:Y:S01]  /*13b0*/  LOP3.LUT P4, RZ, R83, 0xff, RZ, 0xc0, !PT ;  /* 0x000000ff53ff7812 */ /* 0x000fe2000788c0ff */
[----:B------:R-:W-:Y:S01]  /*13c0*/  FFMA.FTZ R14, R64, R78, R79 ;  /* 0x0000004e400e7223 */ /* 0x000fe2000001004f */
[----:B------:R-:W-:Y:S01]  /*13d0*/  LOP3.LUT P3, RZ, R76, 0xff, RZ, 0xc0, !PT ;  /* 0x000000ff4cff7812 */ /* 0x000fe2000786c0ff */
[----:B------:R-:W-:Y:S01]  /*13e0*/  FMUL.FTZ R12, R44, R71 ;  /* 0x000000472c0c7220 */ /* 0x000fe20000410000 */
[----:B------:R-:W-:Y:S01]  /*13f0*/  FMUL.FTZ R70, R23, R63 ;  /* 0x0000003f17467220 */ /* 0x000fe20000410000 */
[----:B------:R-:W-:Y:S01]  /*1400*/  LOP3.LUT P6, RZ, R73, 0xff, RZ, 0xc0, !PT ;  /* 0x000000ff49ff7812 */ /* 0x000fe200078cc0ff */
[----:B-----5:R-:W-:Y:S01]  /*1410*/  @P1 HADD2.F32 R73, -RZ, R16.H0_H0 ;  /* 0x20000010ff491230 */ /* 0x020fe20000004100 */
[----:B------:R-:W-:Y:S01]  /*1420*/  LOP3.LUT P5, RZ, R75, 0xff, RZ, 0xc0, !PT ;  /* 0x000000ff4bff7812 */ /* 0x000fe200078ac0ff */
[----:B------:R-:W-:-:S02]  /*1430*/  @P1 HADD2.F32 R75, -RZ, R4.H0_H0 ;  /* 0x20000004ff4b1230 */ /* 0x000fc40000004100 */
[-CC-:B------:R-:W-:Y:S01]  /*1440*/  FFMA.FTZ R68, R68, R78.reuse, R79.reuse ;  /* 0x0000004e44447223 */ /* 0x180fe2000001004f */
[-CC-:B------:R-:W-:Y:S01]  /*1450*/  FFMA.FTZ R69, R69, R78.reuse, R79.reuse ;  /* 0x0000004e45457223 */ /* 0x180fe2000001004f */
[----:B------:R-:W-:Y:S01]  /*1460*/  FMUL.FTZ R71, R12, R63 ;  /* 0x0000003f0c477220 */ /* 0x000fe20000410000 */
[----:B------:R-:W-:Y:S01]  /*1470*/  FMUL.FTZ R70, R70, UR16 ;  /* 0x0000001046467c20 */ /* 0x000fe20008410000 */
[----:B------:R-:W-:Y:S01]  /*1480*/  FFMA.FTZ R66, R2, R78, R79 ;  /* 0x0000004e02427223 */ /* 0x000fe2000001004f */
[----:B------:R-:W-:Y:S02]  /*1490*/  CS2R R64, SRZ ;  /* 0x0000000000407805 */ /* 0x000fe4000001ff00 */
[----:B------:R-:W-:Y:S01]  /*14a0*/  CS2R R2, SRZ ;  /* 0x0000000000027805 */ /* 0x000fe2000001ff00 */
[----:B------:R-:W-:Y:S01]  /*14b0*/  FADD.FTZ R13, R22, -R13 ;  /* 0x8000000d160d7221 */ /* 0x000fe20000010000 */
[----:B------:R-:W-:Y:S01]  /*14c0*/  FADD.FTZ R21, R21, -R14 ;  /* 0x8000000e15157221 */ /* 0x000fe20000010000 */
[----:B------:R-:W-:-:S02]  /*14d0*/  @P2 HADD2.F32 R16, -RZ, R16.H1_H1 ;  /* 0x30000010ff102230 */ /* 0x000fc40000004100 */
[----:B------:R-:W-:Y:S01]  /*14e0*/  FADD.FTZ R15, R20, -R15 ;  /* 0x8000000f140f7221 */ /* 0x000fe20000010000 */
[----:B------:R-:W-:Y:S02]  /*14f0*/  @P2 HADD2.F32 R72, -RZ, R4.H1_H1 ;  /* 0x30000004ff482230 */ /* 0x000fe40000004100 */
[----:B------:R-:W-:Y:S01]  /*1500*/  FMUL.FTZ R71, R71, UR16 ;  /* 0x0000001047477c20 */ /* 0x000fe20008410000 */
[-C--:B------:R-:W-:Y:S01]  /*1510*/  @P1 FMUL.FTZ R64, R73, R70.reuse ;  /* 0x0000004649401220 */ /* 0x080fe20000410000 */
[----:B------:R-:W-:Y:S01]  /*1520*/  @P1 FMUL.FTZ R3, R75, R70 ;  /* 0x000000464b031220 */ /* 0x000fe20000410000 */
[----:B------:R-:W-:Y:S01]  /*1530*/  FADD.FTZ R45, R45, -R68 ;  /* 0x800000442d2d7221 */ /* 0x000fe20000010000 */
[----:B------:R-:W-:Y:S01]  /*1540*/  FADD.FTZ R69, R74, -R69 ;  /* 0x800000454a457221 */ /* 0x000fe20000010000 */
[----:B------:R-:W-:Y:S01]  /*1550*/  ISETP.GE.U32.AND P1, PT, R40, RZ, PT ;  /* 0x000000ff2800720c */ /* 0x000fe20003f26070 */
[C---:B------:R-:W-:Y:S01]  /*1560*/  FMUL.FTZ R13, R44.reuse, R13 ;  /* 0x0000000d2c0d7220 */ /* 0x040fe20000410000 */
[C---:B------:R-:W-:Y:S01]  /*1570*/  FMUL.FTZ R14, R44.reuse, R21 ;  /* 0x000000152c0e7220 */ /* 0x040fe20000410000 */
[----:B------:R-:W-:Y:S01]  /*1580*/  FMUL.FTZ R21, R44, R15 ;  /* 0x0000000f2c157220 */ /* 0x000fe20000410000 */
[-C--:B------:R-:W-:Y:S01]  /*1590*/  @P2 FMUL.FTZ R65, R16, R71.reuse ;  /* 0x0000004710412220 */ /* 0x080fe20000410000 */
[----:B------:R-:W-:Y:S01]  /*15a0*/  @P2 FMUL.FTZ R2, R72, R71 ;  /* 0x0000004748022220 */ /* 0x000fe20000410000 */
[C---:B------:R-:W-:Y:S01]  /*15b0*/  FMUL.FTZ R20, R44.reuse, R45 ;  /* 0x0000002d2c147220 */ /* 0x040fe20000410000 */
[----:B------:R-:W-:Y:S01]  /*15c0*/  FMUL.FTZ R15, R44, R69 ;  /* 0x000000452c0f7220 */ /* 0x000fe20000410000 */
[----:B------:R-:W-:Y:S01]  /*15d0*/  LOP3.LUT P2, RZ, R77, 0xff, RZ, 0xc0, !PT ;  /* 0x000000ff4dff7812 */ /* 0x000fe2000784c0ff */
[----:B------:R-:W-:Y:S01]  /*15e0*/  FADD.FTZ R67, R67, -R66 ;  /* 0x8000004243437221 */ /* 0x000fe20000010000 */
[----:B------:R-:W-:Y:S01]  /*15f0*/  ISETP.GE.U32.AND.EX P1, PT, R41, 0x1000000, PT, P1 ;  /* 0x010000002900780c */ /* 0x000fe20003f26110 */
[--C-:B------:R-:W-:Y:S01]  /*1600*/  @P4 HADD2.F32 R69, -RZ, R18.reuse.H0_H0 ;  /* 0x20000012ff454230 */ /* 0x100fe20000004100 */
[----:B------:R-:W-:Y:S01]  /*1610*/  CS2R R40, SRZ ;  /* 0x0000000000287805 */ /* 0x000fe2000001ff00 */
[----:B------:R-:W-:-:S02]  /*1620*/  @P3 HADD2.F32 R70, -RZ, R18.H1_H1 ;  /* 0x30000012ff463230 */ /* 0x000fc40000004100 */
[----:B------:R-:W-:Y:S01]  /*1630*/  FMUL.FTZ R18, R13, R63 ;  /* 0x0000003f0d127220 */ /* 0x000fe20000410000 */
[--C-:B------:R-:W-:Y:S02]  /*1640*/  @P6 HADD2.F32 R66, -RZ, R17.reuse.H0_H0 ;  /* 0x20000011ff426230 */ /* 0x100fe40000004100 */
[----:B------:R-:W-:Y:S01]  /*1650*/  FMUL.FTZ R22, R44, R67 ;  /* 0x000000432c167220 */ /* 0x000fe20000410000 */
[----:B------:R-:W-:Y:S02]  /*1660*/  @P5 HADD2.F32 R45, -RZ, R17.H1_H1 ;  /* 0x30000011ff2d5230 */ /* 0x000fe40000004100 */
[-C--:B------:R-:W-:Y:S01]  /*1670*/  FMUL.FTZ R17, R20, R63.reuse ;  /* 0x0000003f14117220 */ /* 0x080fe20000410000 */
[----:B------:R-:W-:Y:S01]  /*1680*/  FMUL.FTZ R44, R18, UR16 ;  /* 0x00000010122c7c20 */ /* 0x000fe20008410000 */
[----:B------:R-:W-:Y:S01]  /*1690*/  FMUL.FTZ R18, R14, R63 ;  /* 0x0000003f0e127220 */ /* 0x000fe20000410000 */
[----:B------:R-:W-:Y:S02]  /*16a0*/  @P6 HADD2.F32 R68, -RZ, R5.H0_H0 ;  /* 0x20000005ff446230 */ /* 0x000fe40000004100 */
[----:B------:R-:W-:Y:S01]  /*16b0*/  FMUL.FTZ R17, R17, UR16 ;  /* 0x0000001011117c20 */ /* 0x000fe20008410000 */
[----:B------:R-:W-:-:S02]  /*16c0*/  @P4 HADD2.F32 R73, -RZ, R6.H0_H0 ;  /* 0x20000006ff494230 */ /* 0x000fc40000004100 */
[----:B------:R-:W-:Y:S01]  /*16d0*/  FMUL.FTZ R18, R18, UR16 ;  /* 0x0000001012127c20 */ /* 0x000fe20008410000 */
[----:B------:R-:W-:Y:S02]  /*16e0*/  HFMA2 R16, -RZ, RZ, 0, 0 ;  /* 0x00000000ff107431 */ /* 0x000fe400000001ff */
[-C--:B------:R-:W-:Y:S01]  /*16f0*/  @P6 FMUL.FTZ R40, R66, R17.reuse ;  /* 0x0000001142286220 */ /* 0x080fe20000410000 */
[----:B------:R-:W-:Y:S01]  /*1700*/  @P6 FMUL.FTZ R16, R68, R17 ;  /* 0x0000001144106220 */ /* 0x000fe20000410000 */
[----:B------:R-:W-:Y:S01]  /*1710*/  CS2R R66, SRZ ;  /* 0x0000000000427805 */ /* 0x000fe2000001ff00 */
[--C-:B------:R-:W-:Y:S02]  /*1720*/  @P2 HADD2.F32 R75, -RZ, R19.reuse.H0_H0 ;  /* 0x20000013ff4b2230 */ /* 0x100fe40000004100 */
[----:B------:R-:W-:Y:S02]  /*1730*/  HFMA2 R68, -RZ, RZ, 0, 0 ;  /* 0x00000000ff447431 */ /* 0x000fe400000001ff */
[----:B------:R-:W-:-:S02]  /*1740*/  @P1 HADD2.F32 R74, -RZ, R19.H1_H1 ;  /* 0x30000013ff4a1230 */ /* 0x000fc40000004100 */
[-C--:B------:R-:W-:Y:S01]  /*1750*/  FMUL.FTZ R19, R21, R63.reuse ;  /* 0x0000003f15137220 */ /* 0x080fe20000410000 */
[-C--:B------:R-:W-:Y:S01]  /*1760*/  @P4 FMUL.FTZ R66, R69, R18.reuse ;  /* 0x0000001245424220 */ /* 0x080fe20000410000 */
[----:B------:R-:W-:Y:S01]  /*1770*/  @P4 FMUL.FTZ R68, R73, R18 ;  /* 0x0000001249444220 */ /* 0x000fe20000410000 */
[-C--:B------:R-:W-:Y:S01]  /*1780*/  FMUL.FTZ R18, R22, R63.reuse ;  /* 0x0000003f16127220 */ /* 0x080fe20000410000 */
[----:B------:R-:W-:Y:S01]  /*1790*/  FMUL.FTZ R63, R15, R63 ;  /* 0x0000003f0f3f7220 */ /* 0x000fe20000410000 */
[----:B------:R-:W-:Y:S01]  /*17a0*/  @P5 FMUL.FTZ R41, R45, R44 ;  /* 0x0000002c2d295220 */ /* 0x000fe20000410000 */
[----:B------:R-:W-:Y:S02]  /*17b0*/  @P5 HADD2.F32 R45, -RZ, R5.H1_H1 ;  /* 0x30000005ff2d5230 */ /* 0x000fe40000004100 */
[----:B------:R-:W-:Y:S01]  /*17c0*/  FMUL.FTZ R71, R19, UR16 ;  /* 0x0000001013477c20 */ /* 0x000fe20008410000 */
[----:B------:R-:W-:Y:S02]  /*17d0*/  @P3 HADD2.F32 R72, -RZ, R6.H1_H1 ;  /* 0x30000006ff483230 */ /* 0x000fe40000004100 */
[----:B------:R-:W-:Y:S01]  /*17e0*/  FMUL.FTZ R18, R18, UR16 ;  /* 0x0000001012127c20 */ /* 0x000fe20008410000 */
[----:B------:R-:W-:-:S02]  /*17f0*/  @P2 HADD2.F32 R73, -RZ, R7.H0_H0 ;  /* 0x20000007ff492230 */ /* 0x000fc40000004100 */
[----:B------:R-:W-:Y:S01]  /*1800*/  FMUL.FTZ R63, R63, UR16 ;  /* 0x000000103f3f7c20 */ /* 0x000fe20008410000 */
[----:B------:R-:W-:Y:S01]  /*1810*/  @P1 HADD2.F32 R76, -RZ, R7.H1_H1 ;  /* 0x30000007ff4c1230 */ /* 0x000fe20000004100 */
[----:B------:R-:W-:Y:S01]  /*1820*/  MOV R17, RZ ;  /* 0x000000ff00117202 */ /* 0x000fe20000000f00 */
[-C--:B------:R-:W-:Y:S01]  /*1830*/  @P3 FMUL.FTZ R67, R70, R71.reuse ;  /* 0x0000004746433220 */ /* 0x080fe20000410000 */
[----:B------:R-:W-:Y:S01]  /*1840*/  @P5 FMUL.FTZ R17, R45, R44 ;  /* 0x0000002c2d115220 */ /* 0x000fe20000410000 */
[----:B------:R-:W-:Y:S01]  /*1850*/  MOV R69, RZ ;  /* 0x000000ff00457202 */ /* 0x000fe20000000f00 */
[----:B------:R-:W-:Y:S01]  /*1860*/  HFMA2 R19, -RZ, RZ, 0, 0 ;  /* 0x00000000ff137431 */ /* 0x000fe200000001ff */
[----:B------:R-:W-:Y:S01]  /*1870*/  MOV R70, RZ ;  /* 0x000000ff00467202 */ /* 0x000fe20000000f00 */
[----:B------:R-:W-:Y:S01]  /*1880*/  @P3 FMUL.FTZ R69, R72, R71 ;  /* 0x0000004748453220 */ /* 0x000fe20000410000 */
[----:B------:R-:W-:Y:S01]  /*1890*/  @P2 FMUL.FTZ R19, R73, R18 ;  /* 0x0000001249132220 */ /* 0x000fe20000410000 */
[----:B------:R-:W-:Y:S01]  /*18a0*/  @P1 FMUL.FTZ R70, R76, R63 ;  /* 0x0000003f4c461220 */ /* 0x000fe20000410000 */
[----:B------:R-:W-:-:S02]  /*18b0*/  CS2R R44, SRZ ;  /* 0x00000000002c7805 */ /* 0x000fc4000001ff00 */
[----:B------:R-:W-:Y:S01]  /*18c0*/  F2FP.F16.F32.PACK_AB R17, R17, R16 ;  /* 0x000000101111723e */ /* 0x000fe200000000ff */
[----:B------:R-:W-:Y:S01]  /*18d0*/  @P2 FMUL.FTZ R44, R75, R18 ;  /* 0x000000124b2c2220 */ /* 0x000fe20000410000 */
[----:B------:R-:W-:Y:S01]  /*18e0*/  @P1 FMUL.FTZ R45, R74, R63 ;  /* 0x0000003f4a2d1220 */ /* 0x000fe20000410000 */
[----:B------:R-:W-:Y:S02]  /*18f0*/  F2FP.F16.F32.PACK_AB R15, R15, R22 ;  /* 0x000000160f0f723e */ /* 0x000fe400000000ff */
[----:B------:R-:W-:Y:S02]  /*1900*/  F2FP.F16.F32.PACK_AB R14, R21, R14 ;  /* 0x0000000e150e723e */ /* 0x000fe400000000ff */
[----:B------:R-:W-:Y:S02]  /*1910*/  F2FP.F16.F32.PACK_AB R13, R13, R20 ;  /* 0x000000140d0d723e */ /* 0x000fe400000000ff */
[----:B------:R-:W-:Y:S02]  /*1920*/  F2FP.F16.F32.PACK_AB R12, R12, R23 ;  /* 0x000000170c0c723e */ /* 0x000fe400000000ff */
[----:B------:R-:W-:-:S02]  /*1930*/  F2FP.F16.F32.PACK_AB R19, R70, R19 ;  /* 0x000000134613723e */ /* 0x000fc400000000ff */
[----:B------:R-:W-:Y:S02]  /*1940*/  F2FP.F16.F32.PACK_AB R18, R69, R68 ;  /* 0x000000444512723e */ /* 0x000fe400000000ff */
[----:B------:R-:W-:Y:S01]  /*1950*/  F2FP.F16.F32.PACK_AB R16, R2, R3 ;  /* 0x000000030210723e */ /* 0x000fe200000000ff */
[----:B------:R-:W-:Y:S06]  /*1960*/  BRA `(.L_x_1003) ;  /* 0x0000000c005c7947 */ /* 0x000fec0003800000 */
.L_x_1001:
        /* <DEDUP_REMOVED lines=8> */
[--C-:B-----5:R-:W-:Y:S02]  /*19f0*/  HADD2.F32 R3, -RZ, R8.reuse.H0_H0 ;  /* 0x20000008ff037230 */ /* 0x120fe40000004100 */
[----:B------:R-:W-:Y:S01]  /*1a00*/  FADD.FTZ R80, R65, -R80 ;  /* 0x8000005041507221 */ /* 0x000fe20000010000 */
[----:B------:R-:W-:Y:S01]  /*1a10*/  HADD2.F32 R71, -RZ, R8.H1_H1 ;  /* 0x30000008ff477230 */ /* 0x000fe20000004100 */
[----:B------:R-:W-:Y:S01]  /*1a20*/  LOP3.LUT P3, RZ, R76, 0xff, RZ, 0xc0, !PT ;  /* 0x000000ff4cff7812 */ /* 0x000fe2000786c0ff */
[----:B------:R-:W-:Y:S01]  /*1a30*/  FFMA.FTZ R81, R66, R78, R79 ;  /* 0x0000004e42517223 */ /* 0x000fe2000001004f */
[C---:B------:R-:W-:Y:S01]  /*1a40*/  FFMA.FTZ R70, R44.reuse, R70, R3 ;  /* 0x000000462c467223 */ /* 0x040fe20000010003 */
[----:B------:R-:W-:Y:S01]  /*1a50*/  LOP3.LUT P6, RZ, R73, 0xff, RZ, 0xc0, !PT ;  /* 0x000000ff49ff7812 */ /* 0x000fe200078cc0ff */
[----:B------:R-:W-:Y:S01]  /*1a60*/  FFMA.FTZ R76, R44, R80, R71 ;  /* 0x000000502c4c7223 */ /* 0x000fe20000010047 */
[----:B------:R-:W-:Y:S01]  /*1a70*/  FFMA.FTZ R66, R64, R78, R79 ;  /* 0x0000004e40427223 */ /* 0x000fe2000001004f */
[----:B------:R-:W-:Y:S01]  /*1a80*/  FMUL.FTZ R70, R70, R63 ;  /* 0x0000003f46467220 */ /* 0x000fe20000410000 */
[----:B------:R-:W-:-:S02]  /*1a90*/  @P1 HADD2.F32 R71, -RZ, R16.H0_H0 ;  /* 0x20000010ff471230 */ /* 0x000fc40000004100 */
[-CC-:B------:R-:W-:Y:S01]  /*1aa0*/  FFMA.FTZ R72, R2, R78.reuse, R79.reuse ;  /* 0x0000004e02487223 */ /* 0x180fe2000001004f */
[----:B------:R-:W-:Y:S02]  /*1ab0*/  @P1 HADD2.F32 R73, -RZ, R4.H0_H0 ;  /* 0x20000004ff491230 */ /* 0x000fe40000004100 */
[----:B------:R-:W-:Y:S01]  /*1ac0*/  FMUL.FTZ R70, R70, UR16 ;  /* 0x0000001046467c20 */ /* 0x000fe20008410000 */
[----:B------:R-:W-:Y:S02]  /*1ad0*/  CS2R R64, SRZ ;  /* 0x0000000000407805 */ /* 0x000fe4000001ff00 */
[----:B------:R-:W-:Y:S01]  /*1ae0*/  CS2R R2, SRZ ;  /* 0x0000000000027805 */ /* 0x000fe2000001ff00 */
[--C-:B------:R-:W-:Y:S01]  /*1af0*/  FFMA.FTZ R68, R68, R78, R79.reuse ;  /* 0x0000004e44447223 */ /* 0x100fe2000001004f */
[-C--:B------:R-:W-:Y:S01]  /*1b00*/  @P1 FMUL.FTZ R64, R71, R70.reuse ;  /* 0x0000004647401220 */ /* 0x080fe20000410000 */
[----:B------:R-:W-:Y:S01]  /*1b10*/  @P1 FMUL.FTZ R3, R73, R70 ;  /* 0x0000004649031220 */ /* 0x000fe20000410000 */
[----:B------:R-:W-:Y:S01]  /*1b20*/  ISETP.GE.U32.AND P1, PT, R40, RZ, PT ;  /* 0x000000ff2800720c */ /* 0x000fe20003f26070 */
[----:B------:R-:W-:Y:S01]  /*1b30*/  FADD.FTZ R66, R21, -R66 ;  /* 0x8000004215427221 */ /* 0x000fe20000010000 */
[----:B------:R-:W-:Y:S01]  /*1b40*/  LOP3.LUT P5, RZ, R75, 0xff, RZ, 0xc0, !PT ;  /* 0x000000ff4bff7812 */ /* 0x000fe200078ac0ff */
[----:B------:R-:W-:Y:S01]  /*1b50*/  FFMA.FTZ R23, R23, R78, R79 ;  /* 0x0000004e17177223 */ /* 0x000fe2000001004f */
[----:B------:R-:W-:Y:S01]  /*1b60*/  ISETP.GE.U32.AND.EX P1, PT, R41, 0x1000000, PT, P1 ;  /* 0x010000002900780c */ /* 0x000fe20003f26110 */
[----:B------:R-:W-:-:S02]  /*1b70*/  HADD2.F32 R21, -RZ, R9.H1_H1 ;  /* 0x30000009ff157230 */ /* 0x000fc40000004100 */
[----:B------:R-:W-:Y:S01]  /*1b80*/  FMUL.FTZ R76, R76, R63 ;  /* 0x0000003f4c4c7220 */ /* 0x000fe20000410000 */
[----:B------:R-:W-:Y:S01]  /*1b90*/  FADD.FTZ R22, R22, -R81 ;  /* 0x8000005116167221 */ /* 0x000fe20000010000 */
[----:B------:R-:W-:Y:S02]  /*1ba0*/  HADD2.F32 R41, -RZ, R9.H0_H0 ;  /* 0x20000009ff297230 */ /* 0x000fe40000004100 */
[----:B------:R-:W-:Y:S01]  /*1bb0*/  FADD.FTZ R68, R45, -R68 ;  /* 0x800000442d447221 */ /* 0x000fe20000010000 */
[----:B------:R-:W-:Y:S01]  /*1bc0*/  FFMA.FTZ R69, R69, R78, R79 ;  /* 0x0000004e45457223 */ /* 0x000fe2000001004f */
[----:B------:R-:W-:Y:S01]  /*1bd0*/  @P2 HADD2.F32 R75, -RZ, R16.H1_H1 ;  /* 0x30000010ff4b2230 */ /* 0x000fe20000004100 */
[----:B------:R-:W-:Y:S01]  /*1be0*/  LOP3.LUT P4, RZ, R83, 0xff, RZ, 0xc0, !PT ;  /* 0x000000ff53ff7812 */ /* 0x000fe2000788c0ff */
[----:B------:R-:W-:Y:S02]  /*1bf0*/  @P2 HADD2.F32 R79, -RZ, R4.H1_H1 ;  /* 0x30000004ff4f2230 */ /* 0x000fe40000004100 */
[----:B------:R-:W-:Y:S01]  /*1c00*/  FADD.FTZ R16, R20, -R23 ;  /* 0x8000001714107221 */ /* 0x000fe20000010000 */
[----:B------:R-:W-:Y:S01]  /*1c10*/  FMUL.FTZ R76, R76, UR16 ;  /* 0x000000104c4c7c20 */ /* 0x000fe20008410000 */
[----:B------:R-:W-:-:S02]  /*1c20*/  HADD2.F32 R23, -RZ, R10.H0_H0 ;  /* 0x2000000aff177230 */ /* 0x000fc40000004100 */
[C---:B------:R-:W-:Y:S01]  /*1c30*/  FFMA.FTZ R22, R44.reuse, R22, R21 ;  /* 0x000000162c167223 */ /* 0x040fe20000010015 */
[----:B------:R-:W-:Y:S01]  /*1c40*/  FFMA.FTZ R20, R44, R68, R41 ;  /* 0x000000442c147223 */ /* 0x000fe20000010029 */
[----:B------:R-:W-:Y:S01]  /*1c50*/  FADD.FTZ R70, R67, -R72 ;  /* 0x8000004843467221 */ /* 0x000fe20000010000 */
[----:B------:R-:W-:Y:S02]  /*1c60*/  HADD2.F32 R41, -RZ, R10.H1_H1 ;  /* 0x3000000aff297230 */ /* 0x000fe40000004100 */
[-C--:B------:R-:W-:Y:S01]  /*1c70*/  @P2 FMUL.FTZ R65, R75, R76.reuse ;  /* 0x0000004c4b412220 */ /* 0x080fe20000410000 */
[--C-:B------:R-:W-:Y:S02]  /*1c80*/  HADD2.F32 R45, -RZ, R11.reuse.H0_H0 ;  /* 0x2000000bff2d7230 */ /* 0x100fe40000004100 */
[----:B------:R-:W-:Y:S01]  /*1c90*/  @P2 FMUL.FTZ R2, R79, R76 ;  /* 0x0000004c4f022220 */ /* 0x000fe20000410000 */
[----:B------:R-:W-:Y:S02]  /*1ca0*/  HADD2.F32 R67, -RZ, R11.H1_H1 ;  /* 0x3000000bff437230 */ /* 0x000fe40000004100 */
[----:B------:R-:W-:Y:S01]  /*1cb0*/  FADD.FTZ R74, R74, -R69 ;  /* 0x800000454a4a7221 */ /* 0x000fe20000010000 */
[-C--:B------:R-:W-:Y:S01]  /*1cc0*/  FMUL.FTZ R22, R22, R63.reuse ;  /* 0x0000003f16167220 */ /* 0x080fe20000410000 */
[----:B------:R-:W-:Y:S01]  /*1cd0*/  LOP3.LUT P2, RZ, R77, 0xff, RZ, 0xc0, !PT ;  /* 0x000000ff4dff7812 */ /* 0x000fe2000784c0ff */
[----:B------:R-:W-:Y:S01]  /*1ce0*/  FFMA.FTZ R66, R44, R66, R23 ;  /* 0x000000422c427223 */ /* 0x000fe20000010017 */
[----:B------:R-:W-:Y:S01]  /*1cf0*/  FMUL.FTZ R20, R20, R63 ;  /* 0x0000003f14147220 */ /* 0x000fe20000410000 */
[C---:B------:R-:W-:Y:S01]  /*1d00*/  FFMA.FTZ R68, R44.reuse, R16, R41 ;  /* 0x000000102c447223 */ /* 0x040fe20000010029 */
[----:B------:R-:W-:Y:S01]  /*1d10*/  FFMA.FTZ R70, R44, R70, R45 ;  /* 0x000000462c467223 */ /* 0x000fe2000001002d */
[----:B------:R-:W-:-:S02]  /*1d20*/  @P5 HADD2.F32 R72, -RZ, R17.H1_H1 ;  /* 0x30000011ff485230 */ /* 0x000fc40000004100 */
[----:B------:R-:W-:Y:S01]  /*1d30*/  FFMA.FTZ R44, R44, R74, R67 ;  /* 0x0000004a2c2c7223 */ /* 0x000fe20000010043 */
[----:B------:R-:W-:Y:S01]  /*1d40*/  FMUL.FTZ R45, R22, UR16 ;  /* 0x00000010162d7c20 */ /* 0x000fe20008410000 */
[----:B------:R-:W-:Y:S02]  /*1d50*/  @P6 HADD2.F32 R67, -RZ, R5.H0_H0 ;  /* 0x20000005ff436230 */ /* 0x000fe40000004100 */
[----:B------:R-:W-:Y:S01]  /*1d60*/  FMUL.FTZ R21, R66, R63 ;  /* 0x0000003f42157220 */ /* 0x000fe20000410000 */
[----:B------:R-:W-:Y:S01]  /*1d70*/  CS2R R40, SRZ ;  /* 0x0000000000287805 */ /* 0x000fe2000001ff00 */
[----:B------:R-:W-:Y:S01]  /*1d80*/  FMUL.FTZ R20, R20, UR16 ;  /* 0x0000001014147c20 */ /* 0x000fe20008410000 */
[----:B------:R-:W-:Y:S02]  /*1d90*/  @P6 HADD2.F32 R23, -RZ, R17.H0_H0 ;  /* 0x20000011ff176230 */ /* 0x000fe40000004100 */
[----:B------:R-:W-:Y:S01]  /*1da0*/  @P5 FMUL.FTZ R41, R72, R45 ;  /* 0x0000002d48295220 */ /* 0x000fe20000410000 */
[----:B------:R-:W-:-:S02]  /*1db0*/  @P4 HADD2.F32 R74, -RZ, R18.H0_H0 ;  /* 0x20000012ff4a4230 */ /* 0x000fc40000004100 */
[----:B------:R-:W-:Y:S02]  /*1dc0*/  HFMA2 R17, -RZ, RZ, 0, 0 ;  /* 0x00000000ff117431 */ /* 0x000fe400000001ff */
[----:B------:R-:W-:Y:S02]  /*1dd0*/  @P5 HADD2.F32 R72, -RZ, R5.H1_H1 ;  /* 0x30000005ff485230 */ /* 0x000fe40000004100 */
[----:B------:R-:W-:Y:S01]  /*1de0*/  FMUL.FTZ R21, R21, UR16 ;  /* 0x0000001015157c20 */ /* 0x000fe20008410000 */
[-C--:B------:R-:W-:Y:S01]  /*1df0*/  @P6 FMUL.FTZ R17, R67, R20.reuse ;  /* 0x0000001443116220 */ /* 0x080fe20000410000 */
[-C--:B------:R-:W-:Y:S01]  /*1e00*/  FMUL.FTZ R68, R68, R63.reuse ;  /* 0x0000003f44447220 */ /* 0x080fe20000410000 */
[-C--:B------:R-:W-:Y:S01]  /*1e10*/  FMUL.FTZ R70, R70, R63.reuse ;  /* 0x0000003f46467220 */ /* 0x080fe20000410000 */
[----:B------:R-:W-:Y:S01]  /*1e20*/  FMUL.FTZ R44, R44, R63 ;  /* 0x0000003f2c2c7220 */ /* 0x000fe20000410000 */
[----:B------:R-:W-:Y:S01]  /*1e30*/  CS2R R66, SRZ ;  /* 0x0000000000427805 */ /* 0x000fe2000001ff00 */
[----:B------:R-:W-:Y:S01]  /*1e40*/  @P6 FMUL.FTZ R40, R23, R20 ;  /* 0x0000001417286220 */ /* 0x000fe20000410000 */
[----:B------:R-:W-:Y:S01]  /*1e50*/  @P4 HADD2.F32 R76, -RZ, R6.H0_H0 ;  /* 0x20000006ff4c4230 */ /* 0x000fe20000004100 */
[----:B------:R-:W-:Y:S01]  /*1e60*/  MOV R20, RZ ;  /* 0x000000ff00147202 */ /* 0x000fe20000000f00 */
[----:B------:R-:W-:Y:S01]  /*1e70*/  @P4 FMUL.FTZ R66, R74, R21 ;  /* 0x000000154a424220 */ /* 0x000fe20000410000 */
[----:B------:R-:W-:-:S02]  /*1e80*/  @P2 HADD2.F32 R78, -RZ, R7.H0_H0 ;  /* 0x20000007ff4e2230 */ /* 0x000fc40000004100 */
[----:B------:R-:W-:Y:S01]  /*1e90*/  @P5 FMUL.FTZ R20, R72, R45 ;  /* 0x0000002d48145220 */ /* 0x000fe20000410000 */
[----:B------:R-:W-:Y:S01]  /*1ea0*/  @P3 HADD2.F32 R74, -RZ, R6.H1_H1 ;  /* 0x30000006ff4a3230 */ /* 0x000fe20000004100 */
[----:B------:R-:W-:Y:S01]  /*1eb0*/  CS2R R22, SRZ ;  /* 0x0000000000167805 */ /* 0x000fe2000001ff00 */
[----:B------:R-:W-:Y:S02]  /*1ec0*/  @P1 HADD2.F32 R71, -RZ, R7.H1_H1 ;  /* 0x30000007ff471230 */ /* 0x000fe40000004100 */
[----:B------:R-:W-:Y:S01]  /*1ed0*/  FMUL.FTZ R69, R70, UR16 ;  /* 0x0000001046457c20 */ /* 0x000fe20008410000 */
[----:B------:R-:W-:Y:S01]  /*1ee0*/  FMUL.FTZ R72, R44, UR16 ;  /* 0x000000102c487c20 */ /* 0x000fe20008410000 */
[----:B------:R-:W-:Y:S01]  /*1ef0*/  FMUL.FTZ R63, R68, UR16 ;  /* 0x00000010443f7c20 */ /* 0x000fe20008410000 */
[----:B------:R-:W-:Y:S02]  /*1f00*/  @P2 HADD2.F32 R16, -RZ, R19.H0_H0 ;  /* 0x20000013ff102230 */ /* 0x000fe40000004100 */
[----:B------:R-:W-:Y:S01]  /*1f10*/  @P4 FMUL.FTZ R22, R76, R21 ;  /* 0x000000154c164220 */ /* 0x000fe20000410000 */
[----:B------:R-:W-:-:S02]  /*1f20*/  @P3 HADD2.F32 R18, -RZ, R18.H1_H1 ;  /* 0x30000012ff123230 */ /* 0x000fc40000004100 */
[----:B------:R-:W-:Y:S02]  /*1f30*/  HFMA2 R21, -RZ, RZ, 0, 0 ;  /* 0x00000000ff157431 */ /* 0x000fe400000001ff */
[----:B------:R-:W-:Y:S01]  /*1f40*/  @P1 HADD2.F32 R19, -RZ, R19.H1_H1 ;  /* 0x30000013ff131230 */ /* 0x000fe20000004100 */
[----:B------:R-:W-:Y:S01]  /*1f50*/  MOV R70, RZ ;  /* 0x000000ff00467202 */ /* 0x000fe20000000f00 */
[----:B------:R-:W-:Y:S01]  /*1f60*/  @P2 FMUL.FTZ R23, R78, R69 ;  /* 0x000000454e172220 */ /* 0x000fe20000410000 */
[-C--:B------:R-:W-:Y:S01]  /*1f70*/  @P1 FMUL.FTZ R70, R71, R72.reuse ;  /* 0x0000004847461220 */ /* 0x080fe20000410000 */
[-C--:B------:R-:W-:Y:S01]  /*1f80*/  @P3 FMUL.FTZ R21, R74, R63.reuse ;  /* 0x0000003f4a153220 */ /* 0x080fe20000410000 */
[----:B------:R-:W-:Y:S01]  /*1f90*/  CS2R R44, SRZ ;  /* 0x00000000002c7805 */ /* 0x000fe2000001ff00 */
[----:B------:R-:W-:Y:S01]  /*1fa0*/  @P3 FMUL.FTZ R67, R18, R63 ;  /* 0x0000003f12433220 */ /* 0x000fe20000410000 */
[----:B------:R-:W-:Y:S01]  /*1fb0*/  @P2 FMUL.FTZ R44, R16, R69 ;  /* 0x00000045102c2220 */ /* 0x000fe20000410000 */
[----:B------:R-:W-:Y:S01]  /*1fc0*/  @P1 FMUL.FTZ R45, R19, R72 ;  /* 0x00000048132d1220 */ /* 0x000fe20000410000 */
[----:B------:R-:W-:-:S02]  /*1fd0*/  F2FP.F16.F32.PACK_AB R19, R70, R23 ;  /* 0x000000174613723e */ /* 0x000fc400000000ff */
[----:B------:R-:W-:Y:S02]  /*1fe0*/  F2FP.F16.F32.PACK_AB R18, R21, R22 ;  /* 0x000000161512723e */ /* 0x000fe400000000ff */
[----:B------:R-:W-:Y:S02]  /*1ff0*/  F2FP.F16.F32.PACK_AB R17, R20, R17 ;  /* 0x000000111411723e */ /* 0x000fe400000000ff */
[----:B------:R-:W-:Y:S01]  /*2000*/  F2FP.F16.F32.PACK_AB R16, R2, R3 ;  /* 0x000000030210723e */ /* 0x000fe200000000ff */
[----:B------:R-:W-:Y:S06]  /*2010*/  BRA `(.L_x_1003) ;  /* 0x0000000400b07947 */ /* 0x000fec0003800000 */
.L_x_1004:
[-CC-:B------:R-:W-:Y:S01]  /*2020*/  FFMA.FTZ R3, R3, R78.reuse, R79.reuse ;  /* 0x0000004e03037223 */ /* 0x180fe2000001004f */
[-C--:B------:R-:W-:Y:S01]  /*2030*/  FFMA.FTZ R15, R23, R78.reuse, R79 ;  /* 0x0000004e170f7223 */ /* 0x080fe2000001004f */
[----:B------:R-:W-:Y:S01]  /*2040*/  LOP3.LUT P1, RZ, R82, 0xff, RZ, 0xc0, !PT ;  /* 0x000000ff52ff7812 */ /* 0x000fe2000782c0ff */
[--C-:B-----5:R-:W-:Y:S02]  /*2050*/  HADD2.F32 R23, -RZ, R8.reuse.H0_H0 ;  /* 0x20000008ff177230 */ /* 0x120fe40000004100 */
[----:B------:R-:W-:Y:S01]  /*2060*/  FADD.FTZ R3, R70, -R3 ;  /* 0x8000000346037221 */ /* 0x000fe20000010000 */
[-C--:B------:R-:W-:Y:S01]  /*2070*/  FFMA.FTZ R72, R72, R78.reuse, R79 ;  /* 0x0000004e48487223 */ /* 0x080fe2000001004f */
[----:B------:R-:W-:Y:S01]  /*2080*/  HADD2.F32 R12, -RZ, R8.H1_H1 ;  /* 0x30000008ff0c7230 */ /* 0x000fe20000004100 */
[----:B------:R-:W-:Y:S01]  /*2090*/  LOP3.LUT P6, RZ, R73, 0xff, RZ, 0xc0, !PT ;  /* 0x000000ff49ff7812 */ /* 0x000fe200078cc0ff */
[----:B------:R-:W-:Y:S01]  /*20a0*/  FFMA.FTZ R23, R44, R3, R23 ;  /* 0x000000032c177223 */ /* 0x000fe20000010017 */
[----:B------:R-:W-:Y:S01]  /*20b0*/  FADD.FTZ R65, R65, -R72 ;  /* 0x8000004841417221 */ /* 0x000fe20000010000 */
[----:B------:R-:W-:Y:S01]  /*20c0*/  LOP3.LUT P5, RZ, R75, 0xff, RZ, 0xc0, !PT ;  /* 0x000000ff4bff7812 */ /* 0x000fe200078ac0ff */
[-CC-:B------:R-:W-:Y:S01]  /*20d0*/  FFMA.FTZ R13, R66, R78.reuse, R79.reuse ;  /* 0x0000004e420d7223 */ /* 0x180fe2000001004f */
[----:B------:R-:W-:Y:S01]  /*20e0*/  FMUL.FTZ R70, R23, R63 ;  /* 0x0000003f17467220 */ /* 0x000fe20000410000 */
[----:B------:R-:W-:Y:S01]  /*20f0*/  LOP3.LUT P2, RZ, R71, 0xff, RZ, 0xc0, !PT ;  /* 0x000000ff47ff7812 */ /* 0x000fe2000784c0ff */
[----:B------:R-:W-:Y:S01]  /*2100*/  FFMA.FTZ R14, R64, R78, R79 ;  /* 0x0000004e400e7223 */ /* 0x000fe2000001004f */
[----:B------:R-:W-:-:S02]  /*2110*/  @P1 HADD2.F32 R73, -RZ, R16.H0_H0 ;  /* 0x20000010ff491230 */ /* 0x000fc40000004100 */
[----:B------:R-:W-:Y:S01]  /*2120*/  FMUL.FTZ R70, R70, UR16 ;  /* 0x0000001046467c20 */ /* 0x000fe20008410000 */
[----:B------:R-:W-:Y:S02]  /*2130*/  @P1 HADD2.F32 R75, -RZ, R4.H0_H0 ;  /* 0x20000004ff4b1230 */ /* 0x000fe40000004100 */
[--C-:B------:R-:W-:Y:S01]  /*2140*/  FFMA.FTZ R66, R2, R78, R79.reuse ;  /* 0x0000004e02427223 */ /* 0x100fe2000001004f */
[----:B------:R-:W-:Y:S01]  /*2150*/  FFMA.FTZ R12, R44, R65, R12 ;  /* 0x000000412c0c7223 */ /* 0x000fe2000001000c */
[----:B------:R-:W-:Y:S02]  /*2160*/  CS2R R64, SRZ ;  /* 0x0000000000407805 */ /* 0x000fe4000001ff00 */
[----:B------:R-:W-:Y:S01]  /*2170*/  CS2R R2, SRZ ;  /* 0x0000000000027805 */ /* 0x000fe2000001ff00 */
[-C--:B------:R-:W-:Y:S01]  /*2180*/  @P1 FMUL.FTZ R64, R73, R70.reuse ;  /* 0x0000004649401220 */ /* 0x080fe20000410000 */
[----:B------:R-:W-:Y:S01]  /*2190*/  @P1 FMUL.FTZ R3, R75, R70 ;  /* 0x000000464b031220 */ /* 0x000fe20000410000 */
[----:B------:R-:W-:Y:S01]  /*21a0*/  ISETP.GE.U32.AND P1, PT, R40, RZ, PT ;  /* 0x000000ff2800720c */ /* 0x000fe20003f26070 */
[-C--:B------:R-:W-:Y:S01]  /*21b0*/  FFMA.FTZ R68, R68, R78.reuse, R79 ;  /* 0x0000004e44447223 */ /* 0x080fe2000001004f */
[----:B------:R-:W-:Y:S01]  /*21c0*/  FMUL.FTZ R71, R12, R63 ;  /* 0x0000003f0c477220 */ /* 0x000fe20000410000 */
[----:B------:R-:W-:Y:S01]  /*21d0*/  LOP3.LUT P4, RZ, R83, 0xff, RZ, 0xc0, !PT ;  /* 0x000000ff53ff7812 */ /* 0x000fe2000788c0ff */
[----:B------:R-:W-:Y:S01]  /*21e0*/  @P2 HADD2.F32 R16, -RZ, R16.H1_H1 ;  /* 0x30000010ff102230 */ /* 0x000fe20000004100 */
[----:B------:R-:W-:Y:S01]  /*21f0*/  ISETP.GE.U32.AND.EX P1, PT, R41, 0x1000000, PT, P1 ;  /* 0x010000002900780c */ /* 0x000fe20003f26110 */
[----:B------:R-:W-:Y:S01]  /*2200*/  FADD.FTZ R41, R22, -R13 ;  /* 0x8000000d16297221 */ /* 0x000fe20000010000 */
[--C-:B------:R-:W-:Y:S01]  /*2210*/  HADD2.F32 R13, -RZ, R9.reuse.H0_H0 ;  /* 0x20000009ff0d7230 */ /* 0x100fe20000004100 */
[----:B------:R-:W-:Y:S01]  /*2220*/  LOP3.LUT P3, RZ, R76, 0xff, RZ, 0xc0, !PT ;  /* 0x000000ff4cff7812 */ /* 0x000fe2000786c0ff */
[----:B------:R-:W-:Y:S01]  /*2230*/  FADD.FTZ R45, R45, -R68 ;  /* 0x800000442d2d7221 */ /* 0x000fe20000010000 */
[----:B------:R-:W-:Y:S01]  /*2240*/  FMUL.FTZ R71, R71, UR16 ;  /* 0x0000001047477c20 */ /* 0x000fe20008410000 */
[----:B------:R-:W-:Y:S01]  /*2250*/  FADD.FTZ R15, R20, -R15 ;  /* 0x8000000f140f7221 */ /* 0x000fe20000010000 */
[----:B------:R-:W-:Y:S01]  /*2260*/  FFMA.FTZ R69, R69, R78, R79 ;  /* 0x0000004e45457223 */ /* 0x000fe2000001004f */
[----:B------:R-:W-:Y:S01]  /*2270*/  FADD.FTZ R21, R21, -R14 ;  /* 0x8000000e15157221 */ /* 0x000fe20000010000 */
[----:B------:R-:W-:Y:S01]  /*2280*/  FFMA.FTZ R20, R44, R45, R13 ;  /* 0x0000002d2c147223 */ /* 0x000fe2000001000d */
[----:B------:R-:W-:Y:S01]  /*2290*/  @P2 FMUL.FTZ R65, R16, R71 ;  /* 0x0000004710412220 */ /* 0x000fe20000410000 */
[----:B------:R-:W-:-:S02]  /*22a0*/  HADD2.F32 R13, -RZ, R9.H1_H1 ;  /* 0x30000009ff0d7230 */ /* 0x000fc40000004100 */
[----:B------:R-:W-:Y:S01]  /*22b0*/  FADD.FTZ R69, R74, -R69 ;  /* 0x800000454a457221 */ /* 0x000fe20000010000 */
[--C-:B------:R-:W-:Y:S02]  /*22c0*/  HADD2.F32 R14, -RZ, R10.reuse.H0_H0 ;  /* 0x2000000aff0e7230 */ /* 0x100fe40000004100 */
[----:B------:R-:W-:Y:S01]  /*22d0*/  FADD.FTZ R67, R67, -R66 ;  /* 0x8000004243437221 */ /* 0x000fe20000010000 */
[----:B------:R-:W-:Y:S02]  /*22e0*/  HADD2.F32 R16, -RZ, R10.H1_H1 ;  /* 0x3000000aff107230 */ /* 0x000fe40000004100 */
[C---:B------:R-:W-:Y:S01]  /*22f0*/  FFMA.FTZ R13, R44.reuse, R41, R13 ;  /* 0x000000292c0d7223 */ /* 0x040fe2000001000d */
[----:B------:R-:W-:Y:S02]  /*2300*/  @P2 HADD2.F32 R72, -RZ, R4.H1_H1 ;  /* 0x30000004ff482230 */ /* 0x000fe40000004100 */
[----:B------:R-:W-:Y:S01]  /*2310*/  FFMA.FTZ R14, R44, R21, R14 ;  /* 0x000000152c0e7223 */ /* 0x000fe2000001000e */
[----:B------:R-:W-:-:S02]  /*2320*/  HADD2.F32 R40, -RZ, R11.H1_H1 ;  /* 0x3000000bff287230 */ /* 0x000fc40000004100 */
[----:B------:R-:W-:Y:S01]  /*2330*/  FFMA.FTZ R21, R44, R15, R16 ;  /* 0x0000000f2c157223 */ /* 0x000fe20000010010 */
[----:B------:R-:W-:Y:S02]  /*2340*/  HADD2.F32 R22, -RZ, R11.H0_H0 ;  /* 0x2000000bff167230 */ /* 0x000fe40000004100 */
[----:B------:R-:W-:Y:S01]  /*2350*/  @P2 FMUL.FTZ R2, R72, R71 ;  /* 0x0000004748022220 */ /* 0x000fe20000410000 */
[----:B------:R-:W-:Y:S01]  /*2360*/  LOP3.LUT P2, RZ, R77, 0xff, RZ, 0xc0, !PT ;  /* 0x000000ff4dff7812 */ /* 0x000fe2000784c0ff */
[C---:B------:R-:W-:Y:S01]  /*2370*/  FFMA.FTZ R15, R44.reuse, R69, R40 ;  /* 0x000000452c0f7223 */ /* 0x040fe20000010028 */
[--C-:B------:R-:W-:Y:S02]  /*2380*/  @P4 HADD2.F32 R69, -RZ, R18.reuse.H0_H0 ;  /* 0x20000012ff454230 */ /* 0x100fe40000004100 */
[----:B------:R-:W-:Y:S01]  /*2390*/  FFMA.FTZ R22, R44, R67, R22 ;  /* 0x000000432c167223 */ /* 0x000fe20000010016 */
[----:B------:R-:W-:Y:S02]  /*23a0*/  @P3 HADD2.F32 R70, -RZ, R18.H1_H1 ;  /* 0x30000012ff463230 */ /* 0x000fe40000004100 */
[----:B------:R-:W-:Y:S01]  /*23b0*/  FMUL.FTZ R18, R13, R63 ;  /* 0x0000003f0d127220 */ /* 0x000fe20000410000 */
[--C-:B------:R-:W-:Y:S01]  /*23c0*/  @P6 HADD2.F32 R66, -RZ, R17.reuse.H0_H0 ;  /* 0x20000011ff426230 */ /* 0x100fe20000004100 */
[----:B------:R-:W-:Y:S01]  /*23d0*/  CS2R R40, SRZ ;  /* 0x0000000000287805 */ /* 0x000fe2000001ff00 */
[----:B------:R-:W-:-:S02]  /*23e0*/  @P5 HADD2.F32 R45, -RZ, R17.H1_H1 ;  /* 0x30000011ff2d5230 */ /* 0x000fc40000004100 */
[-C--:B------:R-:W-:Y:S01]  /*23f0*/  FMUL.FTZ R17, R20, R63.reuse ;  /* 0x0000003f14117220 */ /* 0x080fe20000410000 */
[----:B------:R-:W-:Y:S01]  /*2400*/  FMUL.FTZ R44, R18, UR16 ;  /* 0x00000010122c7c20 */ /* 0x000fe20008410000 */
[----:B------:R-:W-:Y:S01]  /*2410*/  FMUL.FTZ R18, R14, R63 ;  /* 0x0000003f0e127220 */ /* 0x000fe20000410000 */
[----:B------:R-:W-:Y:S02]  /*2420*/  @P6 HADD2.F32 R68, -RZ, R5.H0_H0 ;  /* 0x20000005ff446230 */ /* 0x000fe40000004100 */
[----:B------:R-:W-:Y:S01]  /*2430*/  FMUL.FTZ R17, R17, UR16 ;  /* 0x0000001011117c20 */ /* 0x000fe20008410000 */
[----:B------:R-:W-:Y:S02]  /*2440*/  @P4 HADD2.F32 R73, -RZ, R6.H0_H0 ;  /* 0x20000006ff494230 */ /* 0x000fe40000004100 */
[----:B------:R-:W-:Y:S01]  /*2450*/  FMUL.FTZ R18, R18, UR16 ;  /* 0x0000001012127c20 */ /* 0x000fe20008410000 */
[----:B------:R-:W-:Y:S02]  /*2460*/  HFMA2 R16, -RZ, RZ, 0, 0 ;  /* 0x00000000ff107431 */ /* 0x000fe400000001ff */
[-C--:B------:R-:W-:Y:S01]  /*2470*/  @P6 FMUL.FTZ R40, R66, R17.reuse ;  /* 0x0000001142286220 */ /* 0x080fe20000410000 */
[----:B------:R-:W-:Y:S01]  /*2480*/  @P6 FMUL.FTZ R16, R68, R17 ;  /* 0x0000001144106220 */ /* 0x000fe20000410000 */
[----:B------:R-:W-:Y:S01]  /*2490*/  CS2R R66, SRZ ;  /* 0x0000000000427805 */ /* 0x000fe2000001ff00 */
[----:B------:R-:W-:-:S02]  /*24a0*/  @P2 HADD2.F32 R75, -RZ, R19.H0_H0 ;  /* 0x20000013ff4b2230 */ /* 0x000fc40000004100 */
[----:B------:R-:W-:Y:S02]  /*24b0*/  HFMA2 R68, -RZ, RZ, 0, 0 ;  /* 0x00000000ff447431 */ /* 0x000fe400000001ff */
[----:B------:R-:W-:Y:S02]  /*24c0*/  @P1 HADD2.F32 R74, -RZ, R19.H1_H1 ;  /* 0x30000013ff4a1230 */ /* 0x000fe40000004100 */
[-C--:B------:R-:W-:Y:S01]  /*24d0*/  FMUL.FTZ R19, R21, R63.reuse ;  /* 0x0000003f15137220 */ /* 0x080fe20000410000 */
[-C--:B------:R-:W-:Y:S01]  /*24e0*/  @P4 FMUL.FTZ R66, R69, R18.reuse ;  /* 0x0000001245424220 */ /* 0x080fe20000410000 */
[----:B------:R-:W-:Y:S01]  /*24f0*/  @P4 FMUL.FTZ R68, R73, R18 ;  /* 0x0000001249444220 */ /* 0x000fe20000410000 */
[-C--:B------:R-:W-:Y:S01]  /*2500*/  FMUL.FTZ R18, R22, R63.reuse ;  /* 0x0000003f16127220 */ /* 0x080fe20000410000 */
[----:B------:R-:W-:Y:S01]  /*2510*/  FMUL.FTZ R63, R15, R63 ;  /* 0x0000003f0f3f7220 */ /* 0x000fe20000410000 */
[----:B------:R-:W-:Y:S01]  /*2520*/  @P5 FMUL.FTZ R41, R45, R44 ;  /* 0x0000002c2d295220 */ /* 0x000fe20000410000 */
[----:B------:R-:W-:-:S02]  /*2530*/  @P5 HADD2.F32 R45, -RZ, R5.H1_H1 ;  /* 0x30000005ff2d5230 */ /* 0x000fc40000004100 */
[----:B------:R-:W-:Y:S01]  /*2540*/  FMUL.FTZ R71, R19, UR16 ;  /* 0x0000001013477c20 */ /* 0x000fe20008410000 */
[----:B------:R-:W-:Y:S02]  /*2550*/  @P3 HADD2.F32 R72, -RZ, R6.H1_H1 ;  /* 0x30000006ff483230 */ /* 0x000fe40000004100 */
[----:B------:R-:W-:Y:S01]  /*2560*/  FMUL.FTZ R18, R18, UR16 ;  /* 0x0000001012127c20 */ /* 0x000fe20008410000 */
[--C-:B------:R-:W-:Y:S02]  /*2570*/  @P2 HADD2.F32 R73, -RZ, R7.reuse.H0_H0 ;  /* 0x20000007ff492230 */ /* 0x100fe40000004100 */
        /* <DEDUP_REMOVED lines=21> */
[----:B------:R-:W-:-:S07]  /*26d0*/  F2FP.F16.F32.PACK_AB R16, R2, R3 ;  /* 0x000000030210723e */ /* 0x000fce00000000ff */
.L_x_1003:
        /* <DEDUP_REMOVED lines=21> */
.L_x_999:
        /* <DEDUP_REMOVED lines=24> */
.L_x_998:
[----:B------:R-:W-:Y:S05]  /*29b0*/  BSYNC B0 ;  /* 0x0000000000007941 */ /* 0x000fea0003800000 */
.L_x_997:
        /* <DEDUP_REMOVED lines=63> */
[----:B-1----:R-:W-:-:S03]  /*2db0*/  FADD.FTZ R4, R4, R7 ;  /* 0x0000000704047221 */ /* 0x002fc60000010000 */
[----:B------:R-:W-:Y:S02]  /*2dc0*/  IADD3.X R3, PT, PT, RZ, RZ, RZ, P0, !PT ;  /* 0x000000ffff037210 */ /* 0x000fe400007fe4ff */
[C---:B------:R-:W-:Y:S01]  /*2dd0*/  SHF.L.U32 R7, R0.reuse, 0x2, RZ ;  /* 0x0000000200077819 */ /* 0x040fe200000006ff */
[----:B--2---:R-:W-:Y:S01]  /*2de0*/  FADD.FTZ R5, RZ, R5 ;  /* 0x00000005ff057221 */ /* 0x004fe20000010000 */
[----:B------:R-:W-:Y:S02]  /*2df0*/  SHF.L.U64.HI R8, R0, 0x2, R3 ;  /* 0x0000000200087819 */ /* 0x000fe40000010203 */
[C---:B------:R-:W-:Y:S01]  /*2e00*/  IADD3 R2, P0, PT, R7.reuse, UR22, RZ ;  /* 0x0000001607027c10 */ /* 0x040fe2000ff1e0ff */
[----:B---3--:R-:W-:Y:S01]  /*2e10*/  FADD.FTZ R17, R4, R17 ;  /* 0x0000001104117221 */ /* 0x008fe20000010000 */
[----:B------:R-:W-:Y:S02]  /*2e20*/  IADD3 R4, P1, PT, R7, UR20, RZ ;  /* 0x0000001407047c10 */ /* 0x000fe4000ff3e0ff */
[----:B------:R-:W-:Y:S01]  /*2e30*/  IADD3.X R3, PT, PT, R8, UR23, RZ, P0, !PT ;  /* 0x0000001708037c10 */ /* 0x000fe200087fe4ff */
[----:B----4-:R-:W-:Y:S01]  /*2e40*/  FADD.FTZ R0, R5, R6 ;  /* 0x0000000605007221 */ /* 0x010fe20000010000 */
[----:B------:R-:W-:-:S02]  /*2e50*/  IADD3 R6, P2, PT, R7, UR10, RZ ;  /* 0x0000000a07067c10 */ /* 0x000fc4000ff5e0ff */
        /* <DEDUP_REMOVED lines=12> */
.L_x_1000:
        /* <DEDUP_REMOVED lines=8> */
.L_x_1007:
[----:B------:R-:W-:Y:S05]  /*2fa0*/  BSYNC B2 ;  /* 0x0000000000027941 */ /* 0x000fea0003800000 */
.L_x_1006:
        /* <DEDUP_REMOVED lines=8> */
.L_x_1008:
[----:B------:R-:W-:-:S05]  /*3030*/  FADD.FTZ R18, R19, R18 ;  /* 0x0000001213127221 */ /* 0x000fca0000010000 */
[----:B------:R-:W-:Y:S01]  /*3040*/  MOV R88, R18 ;  /* 0x0000001200587202 */ /* 0x000fe20000000f00 */
[----:B------:R-:W-:Y:S01]  /*3050*/  HFMA2 R89, -RZ, RZ, 0, 1.1920928955078125e-07 ;  /* 0x00000002ff597431 */ /* 0x000fe200000001ff */
[----:B------:R-:W-:-:S07]  /*3060*/  MOV R17, R80 ;  /* 0x0000005000117202 */ /* 0x000fce0000000f00 */
[----:B------:R-:W-:Y:S05]  /*3070*/  WARPSYNC.COLLECTIVE R87, `(.L_x_1009) ;  /* 0x0000000057087348 */ /* 0x000fea0003c00000 */
[----:B------:R0:W1:Y:S02]  /*3080*/  SHFL.BFLY P3, R80, R88, R89, R90 ;  /* 0x0c00005958507389 */ /* 0x000064000006005a */
[----:B01----:R-:W-:Y:S05]  /*3090*/  ENDCOLLECTIVE ;  /* 0x000000000000791b */ /* 0x003fea0003800000 */
.L_x_1009:
[----:B------:R-:W-:-:S05]  /*30a0*/  FADD.FTZ R17, R16, R17 ;  /* 0x0000001110117221 */ /* 0x000fca0000010000 */
[----:B------:R-:W-:Y:S02]  /*30b0*/  MOV R88, R17 ;  /* 0x0000001100587202 */ /* 0x000fe40000000f00 */
[----:B------:R-:W-:-:S07]  /*30c0*/  MOV R79, R80 ;  /* 0x00000050004f7202 */ /* 0x000fce0000000f00 */
[----:B------:R-:W-:Y:S05]  /*30d0*/  WARPSYNC.COLLECTIVE R87, `(.L_x_1010) ;  /* 0x0000000057087348 */ /* 0x000fea0003c00000 */
[----:B------:R0:W1:Y:S02]  /*30e0*/  SHFL.BFLY P3, R80, R88, R89, R90 ;  /* 0x0c00005958507389 */ /* 0x000064000006005a */
[----:B01----:R-:W-:Y:S05]  /*30f0*/  ENDCOLLECTIVE ;  /* 0x000000000000791b */ /* 0x003fea0003800000 */
.L_x_1010:
[----:B------:R-:W-:-:S05]  /*3100*/  FADD.FTZ R84, R18, R79 ;  /* 0x0000004f12547221 */ /* 0x000fca0000010000 */
[----:B------:R-:W-:Y:S01]  /*3110*/  MOV R88, R84 ;  /* 0x0000005400587202 */ /* 0x000fe20000000f00 */
[----:B------:R-:W-:Y:S01]  /*3120*/  HFMA2 R89, -RZ, RZ, 0, 2.384185791015625e-07 ;  /* 0x00000004ff597431 */ /* 0x000fe200000001ff */
[----:B------:R-:W-:-:S07]  /*3130*/  MOV R78, R80 ;  /* 0x00000050004e7202 */ /* 0x000fce0000000f00 */
[----:B------:R-:W-:Y:S05]  /*3140*/  WARPSYNC.COLLECTIVE R87, `(.L_x_1011) ;  /* 0x0000000057087348 */ /* 0x000fea0003c00000 */
[----:B------:R0:W1:Y:S02]  /*3150*/  SHFL.BFLY P3, R80, R88, R89, R90 ;  /* 0x0c00005958507389 */ /* 0x000064000006005a */
[----:B01----:R-:W-:Y:S05]  /*3160*/  ENDCOLLECTIVE ;  /* 0x000000000000791b */ /* 0x003fea0003800000 */
.L_x_1011:
[----:B------:R-:W-:-:S05]  /*3170*/  FADD.FTZ R85, R17, R78 ;  /* 0x0000004e11557221 */ /* 0x000fca0000010000 */
[----:B------:R-:W-:Y:S02]  /*3180*/  MOV R88, R85 ;  /* 0x0000005500587202 */ /* 0x000fe40000000f00 */
[----:B------:R-:W-:-:S07]  /*3190*/  MOV R79, R80 ;  /* 0x00000050004f7202 */ /* 0x000fce0000000f00 */
[----:B------:R-:W-:Y:S05]  /*31a0*/  WARPSYNC.COLLECTIVE R87, `(.L_x_1012) ;  /* 0x0000000057087348 */ /* 0x000fea0003c00000 */
[----:B------:R0:W1:Y:S02]  /*31b0*/  SHFL.BFLY P3, R80, R88, R89, R90 ;  /* 0x0c00005958507389 */ /* 0x000064000006005a */
[----:B01----:R-:W-:Y:S05]  /*31c0*/  ENDCOLLECTIVE ;  /* 0x000000000000791b */ /* 0x003fea0003800000 */
.L_x_1012:
[----:B------:R-:W-:-:S05]  /*31d0*/  FADD.FTZ R86, R84, R79 ;  /* 0x0000004f54567221 */ /* 0x000fca0000010000 */
[----:B------:R-:W-:Y:S01]  /*31e0*/  MOV R88, R86 ;  /* 0x0000005600587202 */ /* 0x000fe20000000f00 */
[----:B------:R-:W-:Y:S01]  /*31f0*/  HFMA2 R89, -RZ, RZ, 0, 4.76837158203125e-07 ;  /* 0x00000008ff597431 */ /* 0x000fe200000001ff */
[----:B------:R-:W-:-:S07]  /*3200*/  MOV R78, R80 ;  /* 0x00000050004e7202 */ /* 0x000fce0000000f00 */
[----:B------:R-:W-:Y:S05]  /*3210*/  WARPSYNC.COLLECTIVE R87, `(.L_x_1013) ;  /* 0x0000000057087348 */ /* 0x000fea0003c00000 */
[----:B------:R0:W1:Y:S02]  /*3220*/  SHFL.BFLY P3, R80, R88, R89, R90 ;  /* 0x0c00005958507389 */ /* 0x000064000006005a */
[----:B01----:R-:W-:Y:S05]  /*3230*/  ENDCOLLECTIVE ;  /* 0x000000000000791b */ /* 0x003fea0003800000 */
.L_x_1013:
[----:B------:R-:W-:-:S05]  /*3240*/  FADD.FTZ R19, R85, R78 ;  /* 0x0000004e55137221 */ /* 0x000fca0000010000 */
[----:B------:R-:W-:Y:S02]  /*3250*/  MOV R88, R19 ;  /* 0x0000001300587202 */ /* 0x000fe40000000f00 */
[----:B------:R-:W-:-:S07]  /*3260*/  MOV R79, R80 ;  /* 0x00000050004f7202 */ /* 0x000fce0000000f00 */
[----:B------:R-:W-:Y:S05]  /*3270*/  WARPSYNC.COLLECTIVE R87, `(.L_x_1014) ;  /* 0x0000000057087348 */ /* 0x000fea0003c00000 */
[----:B------:R0:W1:Y:S02]  /*3280*/  SHFL.BFLY P3, R80, R88, R89, R90 ;  /* 0x0c00005958507389 */ /* 0x000064000006005a */
[----:B01----:R-:W-:Y:S05]  /*3290*/  ENDCOLLECTIVE ;  /* 0x000000000000791b */ /* 0x003fea0003800000 */
.L_x_1014:
[----:B------:R-:W-:-:S05]  /*32a0*/  FADD.FTZ R78, R86, R79 ;  /* 0x0000004f564e7221 */ /* 0x000fca0000010000 */
[----:B------:R-:W-:Y:S01]  /*32b0*/  MOV R88, R78 ;  /* 0x0000004e00587202 */ /* 0x000fe20000000f00 */
[----:B------:R-:W-:Y:S01]  /*32c0*/  HFMA2 R89, -RZ, RZ, 0, 9.5367431640625e-07 ;  /* 0x00000010ff597431 */ /* 0x000fe200000001ff */
[----:B------:R-:W-:-:S07]  /*32d0*/  MOV R16, R80 ;  /* 0x0000005000107202 */ /* 0x000fce0000000f00 */
[----:B------:R-:W-:Y:S05]  /*32e0*/  WARPSYNC.COLLECTIVE R87, `(.L_x_1015) ;  /* 0x0000000057087348 */ /* 0x000fea0003c00000 */
[----:B------:R0:W1:Y:S02]  /*32f0*/  SHFL.BFLY P3, R80, R88, R89, R90 ;  /* 0x0c00005958507389 */ /* 0x000064000006005a */
[----:B01----:R-:W-:Y:S05]  /*3300*/  ENDCOLLECTIVE ;  /* 0x000000000000791b */ /* 0x003fea0003800000 */
.L_x_1015:
[----:B------:R-:W-:-:S05]  /*3310*/  FADD.FTZ R79, R19, R16 ;  /* 0x00000010134f7221 */ /* 0x000fca0000010000 */
[----:B------:R-:W-:Y:S02]  /*3320*/  MOV R88, R79 ;  /* 0x0000004f00587202 */ /* 0x000fe40000000f00 */
[----:B------:R-:W-:-:S07]  /*3330*/  MOV R81, R80 ;  /* 0x0000005000517202 */ /* 0x000fce0000000f00 */
[----:B------:R-:W-:Y:S05]  /*3340*/  WARPSYNC.COLLECTIVE R87, `(.L_x_1016) ;  /* 0x0000000057087348 */ /* 0x000fea0003c00000 */
[----:B------:R0:W1:Y:S02]  /*3350*/  SHFL.BFLY P3, R80, R88, R89, R90 ;  /* 0x0c00005958507389 */ /* 0x000064000006005a */
[----:B01----:R-:W-:Y:S05]  /*3360*/  ENDCOLLECTIVE ;  /* 0x000000000000791b */ /* 0x003fea0003800000 */
.L_x_1016:
[----:B------:R-:W-:Y:S05]  /*3370*/  BRA `(.L_x_1017) ;  /* 0xffffffd800307947 */ /* 0x000fea000383ffff */
.L_x_1018:
        /* <DEDUP_REMOVED lines=16> */
.L_x_6371:


//--------------------- .text._ZN10layer_norm22ln_bwd_finalize_kernelINS_22Kernel_traits_finalizeILj256E6__halfS2_S2_S2_fjLb1ELj1024ELj4ENS_18Kernel_traits_baseILj256ES2_S2_S2_S2_fjLj1024EEEEELb1ELb0EEEvNS_9BwdParamsE --------------------------
	.section	.text._ZN10layer_norm22ln_bwd_finalize_kernelINS_22Kernel_traits_finalizeILj256E6__halfS2_S2_S2_fjLb1ELj1024ELj4ENS_18Kernel_traits_baseILj256ES2_S2_S2_S2_fjLj1024EEEEELb1ELb0EEEvNS_9BwdParamsE,"ax",@progbits
	.align	128
        .global         _ZN10layer_norm22ln_bwd_finalize_kernelINS_22Kernel_traits_finalizeILj256E6__halfS2_S2_S2_fjLb1ELj1024ELj4ENS_18Kernel_traits_baseILj256ES2_S2_S2_S2_fjLj1024EEEEELb1ELb0EEEvNS_9BwdParamsE
        .type           _ZN10layer_norm22ln_bwd_finalize_kernelINS_22Kernel_traits_finalizeILj256E6__halfS2_S2_S2_fjLb1ELj1024ELj4ENS_18Kernel_traits_baseILj256ES2_S2_S2_S2_fjLj1024EEEEELb1ELb0EEEvNS_9BwdParamsE,@function
        .size           _ZN10layer_norm22ln_bwd_finalize_kernelINS_22Kernel_traits_finalizeILj256E6__halfS2_S2_S2_fjLb1ELj1024ELj4ENS_18Kernel_traits_baseILj256ES2_S2_S2_S2_fjLj1024EEEEELb1ELb0EEEvNS_9BwdParamsE,(.L_x_6372 - _ZN10layer_norm22ln_bwd_finalize_kernelINS_22Kernel_traits_finalizeILj256E6__halfS2_S2_S2_fjLb1ELj1024ELj4ENS_18Kernel_traits_baseILj256ES2_S2_S2_S2_fjLj1024EEEEELb1ELb0EEEvNS_9BwdParamsE)
        .other          _ZN10layer_norm22ln_bwd_finalize_kernelINS_22Kernel_traits_finalizeILj256E6__halfS2_S2_S2_fjLb1ELj1024ELj4ENS_18Kernel_traits_baseILj256ES2_S2_S2_S2_fjLj1024EEEEELb1ELb0EEEvNS_9BwdParamsE,@"STO_CUDA_ENTRY STV_DEFAULT"
_ZN10layer_norm22ln_bwd_finalize_kernelINS_22Kernel_traits_finalizeILj256E6__halfS2_S2_S2_fjLb1ELj1024ELj4ENS_18Kernel_traits_baseILj256ES2_S2_S2_S2_fjLj1024EEEEELb1ELb0EEEvNS_9BwdParamsE:
.text._ZN10layer_norm22ln_bwd_finalize_kernelINS_22Kernel_traits_finalizeILj256E6__halfS2_S2_S2_fjLb1ELj1024ELj4ENS_18Kernel_traits_baseILj256ES2_S2_S2_S2_fjLj1024EEEEELb1ELb0EEEvNS_9BwdParamsE:
        /* <DEDUP_REMOVED lines=62> */
.L_x_1023:
        /* <DEDUP_REMOVED lines=87> */
.L_x_1022:
[----:B------:R-:W-:Y:S05]  /*0950*/  BSYNC.RECONVERGENT B1 ;  /* 0x0000000000017941 */ /* 0x000fea0003800200 */
.L_x_1021:
        /* <DEDUP_REMOVED lines=49> */
.L_x_1025:
[----:B------:R-:W-:Y:S05]  /*0c70*/  BSYNC.RECONVERGENT B1 ;  /* 0x0000000000017941 */ /* 0x000fea0003800200 */
.L_x_1024:
        /* <DEDUP_REMOVED lines=29> */
.L_x_1027:
[----:B------:R-:W-:Y:S05]  /*0e50*/  BSYNC.RECONVERGENT B1 ;  /* 0x0000000000017941 */ /* 0x000fea0003800200 */
.L_x_1026:
        /* <DEDUP_REMOVED lines=14> */
.L_x_1020:
[----:B------:R-:W-:Y:S05]  /*0f40*/  BSYNC.RECONVERGENT B0 ;  /* 0x0000000000007941 */ /* 0x000fea0003800200 */
.L_x_1019:
        /* <DEDUP_REMOVED lines=68> */
[----:B-1----:R-:W-:Y:S02]  /*1390*/  F2FP.F16.F32.PACK_AB R11, R11, R10 ;  /* 0x0000000a0b0b723e */ /* 0x002fe400000000ff */
[----:B--2---:R-:W-:-:S03]  /*13a0*/  F2FP.F16.F32.PACK_AB R13, R13, R12 ;  /* 0x0000000c0d0d723e */ /* 0x004fc600000000ff */
[----:B------:R-:W-:Y:S01]  /*13b0*/  STG.E desc[UR6][R2.64], R11 ;  /* 0x0000000b02007986 */ /* 0x000fe2000c101906 */
[----:B----4-:R-:W-:-:S03]  /*13c0*/  F2FP.F16.F32.PACK_AB R15, R15, R14 ;  /* 0x0000000e0f0f723e */ /* 0x010fc600000000ff */
[----:B------:R-:W-:Y:S04]  /*13d0*/  STG.E desc[UR6][R4.64], R13 ;  /* 0x0000000d04007986 */ /* 0x000fe8000c101906 */
[----:B------:R-:W-:Y:S01]  /*13e0*/  STG.E desc[UR6][R6.64], R15 ;  /* 0x0000000f06007986 */ /* 0x000fe2000c101906 */
[----:B------:R-:W-:Y:S05]  /*13f0*/  EXIT ;  /* 0x000000000000794d */ /* 0x000fea0003800000 */
.L_x_1028:
        /* <DEDUP_REMOVED lines=16> */
.L_x_6372:


//--------------------- .text._ZN10layer_norm13ln_bwd_kernelINS_13Kernel_traitsI6__halfS2_S2_S2_fjLj256ELj1ELj4ELj1ELj16ENS_18Kernel_traits_baseILj256ES2_S2_S2_S2_fjLj128EEEEELb1ELb1ELb1ELb0EEEvNS_9BwdParamsE --------------------------
	.section	.text._ZN10layer_norm13ln_bwd_kernelINS_13Kernel_traitsI6__halfS2_S2_S2_fjLj256ELj1ELj4ELj1ELj16ENS_18Kernel_traits_baseILj256ES2_S2_S2_S2_fjLj128EEEEELb1ELb1ELb1ELb0EEEvNS_9BwdParamsE,"ax",@progbits
	.align	128
        .global         _ZN10layer_norm13ln_bwd_kernelINS_13Kernel_traitsI6__halfS2_S2_S2_fjLj256ELj1ELj4ELj1ELj16ENS_18Kernel_traits_baseILj256ES2_S2_S2_S2_fjLj128EEEEELb1ELb1ELb1ELb0EEEvNS_9BwdParamsE
        .type           _ZN10layer_norm13ln_bwd_kernelINS_13Kernel_traitsI6__halfS2_S2_S2_fjLj256ELj1ELj4ELj1ELj16ENS_18Kernel_traits_baseILj256ES2_S2_S2_S2_fjLj128EEEEELb1ELb1ELb1ELb0EEEvNS_9BwdParamsE,@function
        .size           _ZN10layer_norm13ln_bwd_kernelINS_13Kernel_traitsI6__halfS2_S2_S2_fjLj256ELj1ELj4ELj1ELj16ENS_18Kernel_traits_baseILj256ES2_S2_S2_S2_fjLj128EEEEELb1ELb1ELb1ELb0EEEvNS_9BwdParamsE,(.L_x_6373 - _ZN10layer_norm13ln_bwd_kernelINS_13Kernel_traitsI6__halfS2_S2_S2_fjLj256ELj1ELj4ELj1ELj16ENS_18Kernel_traits_baseILj256ES2_S2_S2_S2_fjLj128EEEEELb1ELb1ELb1ELb0EEEvNS_9BwdParamsE)
        .other          _ZN10layer_norm13ln_bwd_kernelINS_13Kernel_traitsI6__halfS2_S2_S2_fjLj256ELj1ELj4ELj1ELj16ENS_18Kernel_traits_baseILj256ES2_S2_S2_S2_fjLj128EEEEELb1ELb1ELb1ELb0EEEvNS_9BwdParamsE,@"STO_CUDA_ENTRY STV_DEFAULT"
_ZN10layer_norm13ln_bwd_kernelINS_13Kernel_traitsI6__halfS2_S2_S2_fjLj256ELj1ELj4ELj1ELj16ENS_18Kernel_traits_baseILj256ES2_S2_S2_S2_fjLj128EEEEELb1ELb1ELb1ELb0EEEvNS_9BwdParamsE:
.text._ZN10layer_norm13ln_bwd_kernelINS_13Kernel_traitsI6__halfS2_S2_S2_fjLj256ELj1ELj4ELj1ELj16ENS_18Kernel_traits_baseILj256ES2_S2_S2_S2_fjLj128EEEEELb1ELb1ELb1ELb0EEEvNS_9BwdParamsE:
        /* <DEDUP_REMOVED lines=20> */
[----:B--2---:R-:W-:Y:S01]  /*0140*/  USHF.L.U32 UR4, UR4, 0x2, URZ ;  /* 0x0000000204047899 */ /* 0x004fe200080006ff */
[----:B----4-:R-:W-:-:S05]  /*0150*/  @P0 IMAD.WIDE.U32 R2, R5, 0x10, R2 ;  /* 0x0000001005020825 */ /* 0x010fca00078e0002 */
[----:B------:R2:W5:Y:S01]  /*0160*/  @P0 LDG.E.128 R44, desc[UR6][R2.64] ;  /* 0x00000006022c0981 */ /* 0x000562000c1e1d00 */
[----:B-1----:R-:W-:-:S05]  /*0170*/  @P0 IMAD.WIDE.U32 R6, R5, 0x10, R6 ;  /* 0x0000001005060825 */ /* 0x002fca00078e0006 */
[----:B------:R1:W5:Y:S01]  /*0180*/  @P0 LDG.E.128 R40, desc[UR6][R6.64] ;  /* 0x0000000606280981 */ /* 0x000362000c1e1d00 */
[----:B--2---:R-:W-:-:S04]  /*0190*/  SHF.R.U32.HI R2, RZ, 0x5, R0 ;  /* 0x00000005ff027819 */ /* 0x004fc80000011600 */
[----:B------:R-:W-:-:S04]  /*01a0*/  LOP3.LUT R2, R2, UR4, RZ, 0xfc, !PT ;  /* 0x0000000402027c12 */ /* 0x000fc8000f8efcff */
        /* <DEDUP_REMOVED lines=14> */
[----:B01----:R-:W-:Y:S06]  /*0290*/  @P0 BRA `(.L_x_1030) ;  /* 0x0000002c00800947 */ /* 0x003fec0003800000 */
[----:B------:R-:W0:Y:S01]  /*02a0*/  LDC.U8 R0, c[0x0][0x410] ;  /* 0x00010400ff007b82 */ /* 0x000e220000000000 */
[----:B------:R-:W-:-:S07]  /*02b0*/  HFMA2 R36, -RZ, RZ, 0, 0 ;  /* 0x00000000ff247431 */ /* 0x000fce00000001ff */
.L_x_1084:
[----:B------:R-:W1:Y:S08]  /*02c0*/  LDC.64 R68, c[0x0][0x3f8] ;  /* 0x0000fe00ff447b82 */ /* 0x000e700000000a00 */
[----:B--2---:R-:W2:Y:S08]  /*02d0*/  LDC.64 R70, c[0x0][0x3c8] ;  /* 0x0000f200ff467b82 */ /* 0x004eb00000000a00 */
[----:B---3--:R-:W3:Y:S01]  /*02e0*/  LDC.64 R72, c[0x0][0x3f0] ;  /* 0x0000fc00ff487b82 */ /* 0x008ee20000000a00 */
[----:B-1----:R-:W-:-:S07]  /*02f0*/  IMAD.WIDE R86, R2, 0x4, R68 ;  /* 0x0000000402567825 */ /* 0x002fce00078e0244 */
[----:B------:R-:W1:Y:S01]  /*0300*/  LDC.64 R68, c[0x0][0x3c0] ;  /* 0x0000f000ff447b82 */ /* 0x000e620000000a00 */
[----:B------:R-:W4:Y:S01]  /*0310*/  LDG.E R83, desc[UR6][R86.64] ;  /* 0x0000000656537981 */ /* 0x000f22000c1e1900 */
[----:B--2---:R-:W-:-:S05]  /*0320*/  IMAD.WIDE R70, R2, 0x4, R70 ;  /* 0x0000000402467825 */ /* 0x004fca00078e0246 */
[----:B-----5:R2:W5:Y:S01]  /*0330*/  LDG.E R84, desc[UR6][R70.64] ;  /* 0x0000000646547981 */ /* 0x020562000c1e1900 */
[----:B---3--:R-:W-:-:S05]  /*0340*/  IMAD.WIDE R72, R2, 0x4, R72 ;  /* 0x0000000402487825 */ /* 0x008fca00078e0248 */
[----:B------:R2:W5:Y:S01]  /*0350*/  LDG.E R85, desc[UR6][R72.64] ;  /* 0x0000000648557981 */ /* 0x000562000c1e1900 */
[----:B------:R-:W-:Y:S01]  /*0360*/  BSSY.RECONVERGENT B1, `(.L_x_1031) ;  /* 0x00000a3000017945 */ /* 0x000fe20003800200 */
[----:B----4-:R-:W-:-:S13]  /*0370*/  ISETP.GE.AND P2, PT, R83, 0x1, PT ;  /* 0x000000015300780c */ /* 0x010fda0003f46270 */
[----:B-12---:R-:W-:Y:S05]  /*0380*/  @!P2 BRA `(.L_x_1032) ;  /* 0x0000000400fca947 */ /* 0x006fea0003800000 */
[----:B------:R-:W1:Y:S01]  /*0390*/  LDC R73, c[0x0][0x388] ;  /* 0x0000e200ff497b82 */ /* 0x000e620000000800 */
[----:B-----5:R-:W-:Y:S02]  /*03a0*/  ISETP.GE.AND P1, PT, R85, 0x1, PT ;  /* 0x000000015500780c */ /* 0x020fe40003f26270 */
[----:B------:R-:W-:-:S11]  /*03b0*/  ISETP.GE.U32.AND P3, PT, R4, 0x20, PT ;  /* 0x000000200400780c */ /* 0x000fd60003f66070 */
[----:B------:R-:W-:-:S05]  /*03c0*/  @P1 IADD3 R70, PT, PT, R85, -0x1, RZ ;  /* 0xffffffff55461810 */ /* 0x000fca0007ffe0ff */
[-C--:B-1----:R-:W-:Y:S02]  /*03d0*/  @P1 IMAD R71, R70, R73.reuse, RZ ;  /* 0x0000004946471224 */ /* 0x082fe400078e02ff */
[----:B------:R-:W-:-:S03]  /*03e0*/  IMAD R70, R2, R73, RZ ;  /* 0x0000004902467224 */ /* 0x000fc600078e02ff */
[----:B------:R-:W-:-:S04]  /*03f0*/  @P1 SHF.R.S32.HI R72, RZ, 0x1f, R71 ;  /* 0x0000001fff481819 */ /* 0x000fc80000011447 */
[----:B------:R-:W-:Y:S02]  /*0400*/  @P1 LEA.HI R86, R72, R71, RZ, 0x3 ;  /* 0x0000004748561211 */ /* 0x000fe400078f18ff */
[----:B------:R-:W-:Y:S02]  /*0410*/  SHF.R.S32.HI R71, RZ, 0x1f, R70 ;  /* 0x0000001fff477819 */ /* 0x000fe40000011446 */
[----:B------:R-:W-:Y:S02]  /*0420*/  @P1 LEA.HI.SX32 R86, R86, R5, 0x1d ;  /* 0x0000000556561211 */ /* 0x000fe400078feaff */
[----:B------:R-:W-:Y:S02]  /*0430*/  LEA.HI R72, R71, R70, RZ, 0x3 ;  /* 0x0000004647487211 */ /* 0x000fe400078f18ff */
[----:B------:R-:W-:Y:S02]  /*0440*/  CS2R R70, SRZ ;  /* 0x0000000000467805 */ /* 0x000fe4000001ff00 */
[----:B------:R-:W-:-:S02]  /*0450*/  @P1 MOV R70, R86 ;  /* 0x0000005600461202 */ /* 0x000fc40000000f00 */
[----:B------:R-:W-:Y:S02]  /*0460*/  CS2R R86, SRZ ;  /* 0x0000000000567805 */ /* 0x000fe4000001ff00 */
[----:B------:R-:W-:Y:S02]  /*0470*/  @P1 MOV R71, RZ ;  /* 0x000000ff00471202 */ /* 0x000fe40000000f00 */
[----:B------:R-:W-:Y:S01]  /*0480*/  LEA.HI.SX32 R72, R72, R5, 0x1d ;  /* 0x0000000548487211 */ /* 0x000fe200078feaff */
[----:B------:R-:W-:Y:S06]  /*0490*/  @!P3 BRA `(.L_x_1033) ;  /* 0x00000008003cb947 */ /* 0x000fec0003800000 */
[----:B------:R-:W1:Y:S01]  /*04a0*/  LDC.64 R8, c[0x0][0x3a8] ;  /* 0x0000ea00ff087b82 */ /* 0x000e620000000a00 */
[----:B------:R-:W-:Y:S01]  /*04b0*/  IADD3 R10, PT, PT, R83, -0x1, RZ ;  /* 0xffffffff530a7810 */ /* 0x000fe20007ffe0ff */
[----:B------:R-:W-:-:S04]  /*04c0*/  IMAD.WIDE R68, R2, 0x4, R68 ;  /* 0x0000000402447825 */ /* 0x000fc800078e0244 */
[----:B------:R-:W-:Y:S02]  /*04d0*/  IMAD R73, R10, R73, RZ ;  /* 0x000000490a497224 */ /* 0x000fe400078e02ff */
[----:B------:R-:W2:Y:S01]  /*04e0*/  LDC.64 R6, c[0x0][0x428] ;  /* 0x00010a00ff067b82 */ /* 0x000ea20000000a00 */
[----:B------:R-:W3:Y:S02]  /*04f0*/  LDG.E R69, desc[UR6][R68.64] ;  /* 0x0000000644457981 */ /* 0x000ee4000c1e1900 */
[----:B------:R-:W-:-:S04]  /*0500*/  SHF.R.S32.HI R60, RZ, 0x1f, R73 ;  /* 0x0000001fff3c7819 */ /* 0x000fc80000011449 */
[----:B------:R-:W-:-:S04]  /*0510*/  LEA.HI R60, R60, R73, RZ, 0x3 ;  /* 0x000000493c3c7211 */ /* 0x000fc800078f18ff */
[----:B------:R-:W-:Y:S01]  /*0520*/  LEA.HI.SX32 R61, R60, R5, 0x1d ;  /* 0x000000053c3d7211 */ /* 0x000fe200078feaff */
[----:B-1----:R-:W-:-:S06]  /*0530*/  IMAD.WIDE.U32 R8, R72, 0x10, R8 ;  /* 0x0000001048087825 */ /* 0x002fcc00078e0008 */
[----:B------:R-:W4:Y:S01]  /*0540*/  LDG.E.128 R8, desc[UR6][R8.64] ;  /* 0x0000000608087981 */ /* 0x000f22000c1e1d00 */
[----:B--2---:R-:W-:-:S06]  /*0550*/  IMAD.WIDE.U32 R60, R61, 0x10, R6 ;  /* 0x000000103d3c7825 */ /* 0x004fcc00078e0006 */
[----:B------:R-:W2:Y:S01]  /*0560*/  LDG.E.128 R60, desc[UR6][R60.64] ;  /* 0x000000063c3c7981 */ /* 0x000ea2000c1e1d00 */
[----:B------:R-:W-:-:S04]  /*0570*/  LEA R6, P0, R70, UR10, 0x3 ;  /* 0x0000000a46067c11 */ /* 0x000fc8000f8018ff */
[----:B------:R-:W-:-:S06]  /*0580*/  LEA.HI.X R7, R70, UR11, R71, 0x3, P0 ;  /* 0x0000000b46077c11 */ /* 0x000fcc00080f1c47 */
[----:B------:R-:W2:Y:S01]  /*0590*/  LDG.E.64 R6, desc[UR6][R6.64] ;  /* 0x0000000606067981 */ /* 0x000ea2000c1e1b00 */
[----:B------:R-:W-:-:S04]  /*05a0*/  ISETP.NE.U32.AND P0, PT, RZ, UR8, PT ;  /* 0x00000008ff007c0c */ /* 0x000fc8000bf05070 */
[----:B------:R-:W-:-:S13]  /*05b0*/  ISETP.NE.AND.EX P0, PT, RZ, UR9, PT, P0 ;  /* 0x00000009ff007c0c */ /* 0x000fda000bf05300 */
[----:B------:R-:W1:Y:S02]  /*05c0*/  @P0 LDC.64 R64, c[0x0][0x438] ;  /* 0x00010e00ff400b82 */ /* 0x000e640000000a00 */
[----:B-1----:R-:W-:-:S05]  /*05d0*/  @P0 IMAD.WIDE.U32 R72, R72, 0x10, R64 ;  /* 0x0000001048480825 */ /* 0x002fca00078e0040 */
[----:B------:R1:W5:Y:S01]  /*05e0*/  @P0 LDG.E.128 R12, desc[UR6][R72.64] ;  /* 0x00000006480c0981 */ /* 0x000362000c1e1d00 */
[----:B0-----:R-:W-:-:S04]  /*05f0*/  ISETP.NE.AND P0, PT, R0, RZ, PT ;  /* 0x000000ff0000720c */ /* 0x001fc80003f05270 */
[----:B---3--:R-:W-:Y:S01]  /*0600*/  FSEL R69, R69, RZ, !P0 ;  /* 0x000000ff45457208 */ /* 0x008fe20004000000 */
[--C-:B----4-:R-:W-:Y:S02]  /*0610*/  HADD2.F32 R66, -RZ, R9.reuse.H0_H0 ;  /* 0x20000009ff427230 */ /* 0x110fe40000004100 */
[--C-:B------:R-:W-:Y:S02]  /*0620*/  HADD2.F32 R64, -RZ, R8.reuse.H0_H0 ;  /* 0x20000008ff407230 */ /* 0x100fe40000004100 */
[----:B------:R-:W-:Y:S02]  /*0630*/  HADD2.F32 R8, -RZ, R8.H1_H1 ;  /* 0x30000008ff087230 */ /* 0x000fe40000004100 */
[----:B------:R-:W-:Y:S02]  /*0640*/  HADD2.F32 R68, -RZ, R9.H1_H1 ;  /* 0x30000009ff447230 */ /* 0x000fe40000004100 */
[--C-:B------:R-:W-:Y:S02]  /*0650*/  HADD2.F32 R74, -RZ, R11.reuse.H0_H0 ;  /* 0x2000000bff4a7230 */ /* 0x100fe40000004100 */
[----:B------:R-:W-:-:S02]  /*0660*/  HADD2.F32 R76, -RZ, R11.H1_H1 ;  /* 0x3000000bff4c7230 */ /* 0x000fc40000004100 */
[C---:B------:R-:W-:Y:S01]  /*0670*/  FADD.FTZ R11, -R69.reuse, R66 ;  /* 0x00000042450b7221 */ /* 0x040fe20000010100 */
[--C-:B--2---:R-:W-:Y:S02]  /*0680*/  HADD2.F32 R91, -RZ, R60.reuse.H0_H0 ;  /* 0x2000003cff5b7230 */ /* 0x104fe40000004100 */
[C---:B------:R-:W-:Y:S01]  /*0690*/  FADD.FTZ R9, -R69.reuse, R8 ;  /* 0x0000000845097221 */ /* 0x040fe20000010100 */
[----:B------:R-:W-:Y:S02]  /*06a0*/  HADD2.F32 R66, -RZ, R60.H1_H1 ;  /* 0x3000003cff427230 */ /* 0x000fe40000004100 */
[----:B------:R-:W-:Y:S02]  /*06b0*/  HADD2.F32 R70, -RZ, R10.H0_H0 ;  /* 0x2000000aff467230 */ /* 0x000fe40000004100 */
[----:B------:R-:W-:Y:S02]  /*06c0*/  HADD2.F32 R60, -RZ, R44.H1_H1 ;  /* 0x3000002cff3c7230 */ /* 0x000fe40000004100 */
[----:B------:R-:W-:Y:S01]  /*06d0*/  FADD.FTZ R89, -R69, R68 ;  /* 0x0000004445597221 */ /* 0x000fe20000010100 */
[----:B------:R-:W-:-:S02]  /*06e0*/  HADD2.F32 R10, -RZ, R10.H1_H1 ;  /* 0x3000000aff0a7230 */ /* 0x000fc40000004100 */
[C---:B------:R-:W-:Y:S01]  /*06f0*/  FADD.FTZ R3, -R69.reuse, R64 ;  /* 0x0000004045037221 */ /* 0x040fe20000010100 */
[--C-:B------:R-:W-:Y:S02]  /*0700*/  HADD2.F32 R87, -RZ, R61.reuse.H0_H0 ;  /* 0x2000003dff577230 */ /* 0x100fe40000004100 */
[----:B------:R-:W-:Y:S01]  /*0710*/  FMUL.FTZ R8, R84, R9 ;  /* 0x0000000954087220 */ /* 0x000fe20000410000 */
[----:B------:R-:W-:Y:S02]  /*0720*/  HADD2.F32 R64, -RZ, R61.H1_H1 ;  /* 0x3000003dff407230 */ /* 0x000fe40000004100 */
[C---:B-1----:R-:W-:Y:S01]  /*0730*/  FADD.FTZ R73, -R69.reuse, R70 ;  /* 0x0000004645497221 */ /* 0x042fe20000010100 */
[----:B------:R-:W-:Y:S01]  /*0740*/  FMUL.FTZ R9, R60, R66 ;  /* 0x000000423c097220 */ /* 0x000fe20000410000 */
[----:B------:R-:W-:Y:S02]  /*0750*/  HADD2.F32 R61, -RZ, R45.H1_H1 ;  /* 0x3000002dff3d7230 */ /* 0x000fe40000004100 */
[----:B------:R-:W-:Y:S01]  /*0760*/  FADD.FTZ R65, -R69, R10 ;  /* 0x0000000a45417221 */ /* 0x000fe20000010100 */
[----:B------:R-:W-:Y:S01]  /*0770*/  FMUL.FTZ R60, R84, R89 ;  /* 0x00000059543c7220 */ /* 0x000fe20000410000 */
[----:B------:R-:W-:-:S02]  /*0780*/  HADD2.F32 R10, -RZ, R44.H0_H0 ;  /* 0x2000002cff0a7230 */ /* 0x000fc40000004100 */
[--C-:B------:R-:W-:Y:S02]  /*0790*/  HADD2.F32 R71, -RZ, R63.reuse.H0_H0 ;  /* 0x2000003fff477230 */ /* 0x100fe40000004100 */
[----:B------:R-:W-:Y:S02]  /*07a0*/  HADD2.F32 R68, -RZ, R63.H1_H1 ;  /* 0x3000003fff447230 */ /* 0x000fe40000004100 */
[----:B------:R-:W-:Y:S01]  /*07b0*/  FMUL.FTZ R63, R84, R73 ;  /* 0x00000049543f7220 */ /* 0x000fe20000410000 */
[----:B------:R-:W-:Y:S02]  /*07c0*/  HADD2.F32 R70, -RZ, R62.H1_H1 ;  /* 0x3000003eff467230 */ /* 0x000fe40000004100 */
[-C--:B------:R-:W-:Y:S01]  /*07d0*/  FMUL.FTZ R61, R61, R64.reuse ;  /* 0x000000403d3d7220 */ /* 0x080fe20000410000 */
[----:B------:R-:W-:Y:S01]  /*07e0*/  FFMA.FTZ R19, R60, R64, R19 ;  /* 0x000000403c137223 */ /* 0x000fe20000010013 */
[----:B------:R-:W-:Y:S01]  /*07f0*/  FADD.FTZ R39, R39, R64 ;  /* 0x0000004027277221 */ /* 0x000fe20000010000 */
[----:B------:R-:W-:-:S02]  /*0800*/  HADD2.F32 R73, -RZ, R46.H1_H1 ;  /* 0x3000002eff497230 */ /* 0x000fc40000004100 */
[----:B------:R-:W-:Y:S01]  /*0810*/  FMUL.FTZ R64, R84, R65 ;  /* 0x0000004154407220 */ /* 0x000fe20000410000 */
[----:B------:R-:W-:Y:S01]  /*0820*/  FMUL.FTZ R10, R10, R91 ;  /* 0x0000005b0a0a7220 */ /* 0x000fe20000410000 */
[----:B------:R-:W-:Y:S01]  /*0830*/  FMUL.FTZ R3, R84, R3 ;  /* 0x0000000354037220 */ /* 0x000fe20000410000 */
[----:B------:R-:W-:Y:S01]  /*0840*/  FFMA.FTZ R17, R8, R66, R17 ;  /* 0x0000004208117223 */ /* 0x000fe20000010011 */
[----:B------:R-:W-:Y:S01]  /*0850*/  FADD.FTZ R37, R37, R66 ;  /* 0x0000004225257221 */ /* 0x000fe20000010000 */
[----:B------:R-:W-:Y:S02]  /*0860*/  HADD2.F32 R75, -RZ, R62.H0_H0 ;  /* 0x2000003eff4b7230 */ /* 0x000fe40000004100 */
[-C--:B------:R-:W-:Y:S01]  /*0870*/  FMUL.FTZ R65, R73, R70.reuse ;  /* 0x0000004649417220 */ /* 0x080fe20000410000 */
[----:B------:R-:W-:Y:S02]  /*0880*/  HADD2.F32 R66, -RZ, R46.H0_H0 ;  /* 0x2000002eff427230 */ /* 0x000fe40000004100 */
[----:B------:R-:W-:Y:S01]  /*0890*/  FFMA.FTZ R21, R64, R70, R21 ;  /* 0x0000004640157223 */ /* 0x000fe20000010015 */
[----:B------:R-:W-:-:S02]  /*08a0*/  HADD2.F32 R62, -RZ, R45.H0_H0 ;  /* 0x2000002dff3e7230 */ /* 0x000fc40000004100 */
[----:B------:R-:W-:Y:S01]  /*08b0*/  FADD.FTZ R33, R33, R70 ;  /* 0x0000004621217221 */ /* 0x000fe20000010000 */
[----:B------:R-:W-:Y:S01]  /*08c0*/  FADD.FTZ R67, -R69, R74 ;  /* 0x0000004a45437221 */ /* 0x000fe20000010100 */
[----:B------:R-:W-:Y:S01]  /*08d0*/  FADD.FTZ R70, RZ, R10 ;  /* 0x0000000aff467221 */ /* 0x000fe20000010000 */
[----:B------:R-:W-:Y:S01]  /*08e0*/  FFMA.FTZ R73, R3, R10, RZ ;  /* 0x0000000a03497223 */ /* 0x000fe200000100ff */
[-C--:B------:R-:W-:Y:S01]  /*08f0*/  FMUL.FTZ R66, R66, R75.reuse ;  /* 0x0000004b42427220 */ /* 0x080fe20000410000 */
[----:B------:R-:W-:Y:S01]  /*0900*/  FFMA.FTZ R20, R63, R75, R20 ;  /* 0x0000004b3f147223 */ /* 0x000fe20000010014 */
[----:B------:R-:W-:Y:S01]  /*0910*/  FADD.FTZ R32, R32, R75 ;  /* 0x0000004b20207221 */ /* 0x000fe20000010000 */
[--C-:B------:R-:W-:Y:S02]  /*0920*/  HADD2.F32 R74, -RZ, R47.reuse.H0_H0 ;  /* 0x2000002fff4a7230 */ /* 0x100fe40000004100 */
[----:B------:R-:W-:Y:S01]  /*0930*/  FMUL.FTZ R62, R62, R87 ;  /* 0x000000573e3e7220 */ /* 0x000fe20000410000 */
[----:B------:R-:W-:Y:S01]  /*0940*/  FMUL.FTZ R67, R84, R67 ;  /* 0x0000004354437220 */ /* 0x000fe20000410000 */
[----:B------:R-:W-:Y:S01]  /*0950*/  FADD.FTZ R75, R70, R9 ;  /* 0x00000009464b7221 */ /* 0x000fe20000010000 */
[----:B------:R-:W-:Y:S01]  /*0960*/  FMUL.FTZ R11, R84, R11 ;  /* 0x0000000b540b7220 */ /* 0x000fe20000410000 */
[----:B------:R-:W-:Y:S01]  /*0970*/  FFMA.FTZ R70, R8, R9, R73 ;  /* 0x0000000908467223 */ /* 0x000fe20000010049 */
[----:B------:R-:W-:Y:S01]  /*0980*/  FADD.FTZ R69, -R69, R76 ;  /* 0x0000004c45457221 */ /* 0x000fe20000010100 */
[-C--:B------:R-:W-:Y:S01]  /*0990*/  FMUL.FTZ R74, R74, R71.reuse ;  /* 0x000000474a4a7220 */ /* 0x080fe20000410000 */
[----:B------:R-:W-:Y:S01]  /*09a0*/  FFMA.FTZ R22, R67, R71, R22 ;  /* 0x0000004743167223 */ /* 0x000fe20000010016 */
[----:B------:R-:W-:Y:S01]  /*09b0*/  FADD.FTZ R34, R34, R71 ;  /* 0x0000004722227221 */ /* 0x000fe20000010000 */
[----:B------:R-:W-:Y:S01]  /*09c0*/  FADD.FTZ R72, R75, R62 ;  /* 0x0000003e4b487221 */ /* 0x000fe20000010000 */
[C---:B------:R-:W-:Y:S01]  /*09d0*/  FFMA.FTZ R18, R11.reuse, R87, R18 ;  /* 0x000000570b127223 */ /* 0x040fe20000010012 */
[----:B------:R-:W-:Y:S01]  /*09e0*/  FADD.FTZ R38, R38, R87 ;  /* 0x0000005726267221 */ /* 0x000fe20000010000 */
[----:B------:R-:W-:Y:S01]  /*09f0*/  FFMA.FTZ R71, R11, R62, R70 ;  /* 0x0000003e0b477223 */ /* 0x000fe20000010046 */
[----:B------:R-:W-:-:S02]  /*0a00*/  HADD2.F32 R87, -RZ, R47.H1_H1 ;  /* 0x3000002fff577230 */ /* 0x000fc40000004100 */
[----:B------:R-:W-:Y:S01]  /*0a10*/  FMUL.FTZ R76, R84, R69 ;  /* 0x00000045544c7220 */ /* 0x000fe20000410000 */
[----:B------:R-:W-:Y:S01]  /*0a20*/  FADD.FTZ R69, R72, R61 ;  /* 0x0000003d48457221 */ /* 0x000fe20000010000 */
[----:B------:R-:W-:Y:S01]  /*0a30*/  FFMA.FTZ R70, R60, R61, R71 ;  /* 0x0000003d3c467223 */ /* 0x000fe20000010047 */
[----:B------:R-:W-:Y:S01]  /*0a40*/  FADD.FTZ R35, R35, R68 ;  /* 0x0000004423237221 */ /* 0x000fe20000010000 */
[-C--:B------:R-:W-:Y:S01]  /*0a50*/  FMUL.FTZ R75, R87, R68.reuse ;  /* 0x00000044574b7220 */ /* 0x080fe20000410000 */
[----:B------:R-:W-:Y:S01]  /*0a60*/  FFMA.FTZ R23, R76, R68, R23 ;  /* 0x000000444c177223 */ /* 0x000fe20000010017 */
[----:B------:R-:W-:Y:S01]  /*0a70*/  FADD.FTZ R68, R69, R66 ;  /* 0x0000004245447221 */ /* 0x000fe20000010000 */
[----:B------:R-:W-:-:S03]  /*0a80*/  FFMA.FTZ R69, R63, R66, R70 ;  /* 0x000000423f457223 */ /* 0x000fc60000010046 */
[----:B------:R-:W-:Y:S01]  /*0a90*/  FADD.FTZ R71, R68, R65 ;  /* 0x0000004144477221 */ /* 0x000fe20000010000 */
[----:B------:R-:W-:-:S03]  /*0aa0*/  FFMA.FTZ R68, R64, R65, R69 ;  /* 0x0000004140447223 */ /* 0x000fc60000010045 */
[----:B------:R-:W-:Y:S01]  /*0ab0*/  FADD.FTZ R86, R71, R74 ;  /* 0x0000004a47567221 */ /* 0x000fe20000010000 */
[----:B------:R-:W-:Y:S01]  /*0ac0*/  FFMA.FTZ R87, R67, R74, R68 ;  /* 0x0000004a43577223 */ /* 0x000fe20000010044 */
[C-C-:B------:R-:W-:Y:S01]  /*0ad0*/  SHF.R.U64 R77, R6.reuse, 0x8, R7.reuse ;  /* 0x00000008064d7819 */ /* 0x140fe20000001207 */
[----:B------:R-:W-:Y:S01]  /*0ae0*/  FFMA.FTZ R16, R3, R91, R16 ;  /* 0x0000005b03107223 */ /* 0x000fe20000010010 */
[----:B------:R-:W-:Y:S01]  /*0af0*/  SHF.R.U64 R78, R6, 0x10, R7 ;  /* 0x00000010064e7819 */ /* 0x000fe20000001207 */
[----:B------:R-:W-:Y:S01]  /*0b00*/  FADD.FTZ R36, R36, R91 ;  /* 0x0000005b24247221 */ /* 0x000fe20000010000 */
[----:B------:R-:W-:Y:S01]  /*0b10*/  SHF.R.U64 R79, R6, 0x18, R7 ;  /* 0x00000018064f7819 */ /* 0x000fe20000001207 */
[----:B------:R-:W-:Y:S01]  /*0b20*/  FADD.FTZ R86, R86, R75 ;  /* 0x0000004b56567221 */ /* 0x000fe20000010000 */
[----:B------:R-:W-:Y:S01]  /*0b30*/  SHF.R.U32.HI R80, RZ, 0x8, R7 ;  /* 0x00000008ff507819 */ /* 0x000fe20000011607 */
[----:B------:R-:W-:Y:S01]  /*0b40*/  FFMA.FTZ R87, R76, R75, R87 ;  /* 0x0000004b4c577223 */ /* 0x000fe20000010057 */
[----:B------:R-:W-:-:S02]  /*0b50*/  SHF.R.U32.HI R81, RZ, 0x10, R7 ;  /* 0x00000010ff517819 */ /* 0x000fc40000011607 */
[----:B------:R-:W-:Y:S01]  /*0b60*/  SHF.R.U32.HI R82, RZ, 0x18, R7 ;  /* 0x00000018ff527819 */ /* 0x000fe20000011607 */
[----:B------:R-:W-:Y:S06]  /*0b70*/  BRA `(.L_x_1033) ;  /* 0x0000000000847947 */ /* 0x000fec0003800000 */
.L_x_1032:
[----:B-----5:R-:W-:Y:S02]  /*0b80*/  ISETP.GE.AND P1, PT, R85, 0x1, PT ;  /* 0x000000015500780c */ /* 0x020fe40003f26270 */
[----:B------:R-:W-:Y:S02]  /*0b90*/  CS2R R86, SRZ ;  /* 0x0000000000567805 */ /* 0x000fe4000001ff00 */
[----:B------:R-:W-:-:S09]  /*0ba0*/  ISETP.GE.U32.AND P3, PT, R4, 0x20, PT ;  /* 0x000000200400780c */ /* 0x000fd20003f66070 */
[----:B------:R-:W1:Y:S01]  /*0bb0*/  @P1 LDC R69, c[0x0][0x388] ;  /* 0x0000e200ff451b82 */ /* 0x000e620000000800 */
[----:B------:R-:W-:-:S05]  /*0bc0*/  @P1 IADD3 R68, PT, PT, R85, -0x1, RZ ;  /* 0xffffffff55441810 */ /* 0x000fca0007ffe0ff */
[----:B-1----:R-:W-:-:S05]  /*0bd0*/  @P1 IMAD R68, R68, R69, RZ ;  /* 0x0000004544441224 */ /* 0x002fca00078e02ff */
[----:B------:R-:W-:-:S04]  /*0be0*/  @P1 SHF.R.S32.HI R69, RZ, 0x1f, R68 ;  /* 0x0000001fff451819 */ /* 0x000fc80000011444 */
[----:B------:R-:W-:Y:S02]  /*0bf0*/  @P1 LEA.HI R70, R69, R68, RZ, 0x3 ;  /* 0x0000004445461211 */ /* 0x000fe400078f18ff */
[----:B------:R-:W-:Y:S02]  /*0c00*/  CS2R R68, SRZ ;  /* 0x0000000000447805 */ /* 0x000fe4000001ff00 */
[----:B------:R-:W-:Y:S02]  /*0c10*/  @P1 MOV R69, RZ ;  /* 0x000000ff00451202 */ /* 0x000fe40000000f00 */
[----:B------:R-:W-:-:S04]  /*0c20*/  @P1 LEA.HI.SX32 R70, R70, R5, 0x1d ;  /* 0x0000000546461211 */ /* 0x000fc800078feaff */
[----:B------:R-:W-:Y:S01]  /*0c30*/  @P1 MOV R68, R70 ;  /* 0x0000004600441202 */ /* 0x000fe20000000f00 */
[----:B------:R-:W-:Y:S06]  /*0c40*/  @!P3 BRA `(.L_x_1033) ;  /* 0x000000000050b947 */ /* 0x000fec0003800000 */
[----:B------:R-:W-:Y:S02]  /*0c50*/  ISETP.NE.U32.AND P0, PT, RZ, UR8, PT ;  /* 0x00000008ff007c0c */ /* 0x000fe4000bf05070 */
[C---:B------:R-:W-:Y:S02]  /*0c60*/  LEA R72, P4, R68.reuse, UR10, 0x3 ;  /* 0x0000000a44487c11 */ /* 0x040fe4000f8818ff */
[----:B------:R-:W-:Y:S02]  /*0c70*/  ISETP.NE.AND.EX P0, PT, RZ, UR9, PT, P0 ;  /* 0x00000009ff007c0c */ /* 0x000fe4000bf05300 */
[----:B------:R-:W-:-:S11]  /*0c80*/  LEA.HI.X R73, R68, UR11, R69, 0x3, P4 ;  /* 0x0000000b44497c11 */ /* 0x000fd6000a0f1c45 */
[----:B------:R-:W1:Y:S08]  /*0c90*/  @P0 LDC R7, c[0x0][0x388] ;  /* 0x0000e200ff070b82 */ /* 0x000e700000000800 */
[----:B------:R-:W2:Y:S01]  /*0ca0*/  @P0 LDC.64 R70, c[0x0][0x438] ;  /* 0x00010e00ff460b82 */ /* 0x000ea20000000a00 */
[----:B-1----:R-:W-:Y:S02]  /*0cb0*/  @P0 IMAD R68, R2, R7, RZ ;  /* 0x0000000702440224 */ /* 0x002fe400078e02ff */
[----:B------:R-:W3:Y:S03]  /*0cc0*/  LDG.E.64 R6, desc[UR6][R72.64] ;  /* 0x0000000648067981 */ /* 0x000ee6000c1e1b00 */
[----:B------:R-:W-:-:S04]  /*0cd0*/  @P0 SHF.R.S32.HI R69, RZ, 0x1f, R68 ;  /* 0x0000001fff450819 */ /* 0x000fc80000011444 */
[----:B------:R-:W-:-:S04]  /*0ce0*/  @P0 LEA.HI R68, R69, R68, RZ, 0x3 ;  /* 0x0000004445440211 */ /* 0x000fc800078f18ff */
[----:B------:R-:W-:-:S05]  /*0cf0*/  @P0 LEA.HI.SX32 R69, R68, R5, 0x1d ;  /* 0x0000000544450211 */ /* 0x000fca00078feaff */
[----:B--2---:R-:W-:-:S05]  /*0d00*/  @P0 IMAD.WIDE.U32 R70, R69, 0x10, R70 ;  /* 0x0000001045460825 */ /* 0x004fca00078e0046 */
[----:B------:R1:W5:Y:S01]  /*0d10*/  @P0 LDG.E.128 R12, desc[UR6][R70.64] ;  /* 0x00000006460c0981 */ /* 0x000362000c1e1d00 */
[----:B------:R-:W-:Y:S01]  /*0d20*/  HFMA2 R87, -RZ, RZ, 0, 0 ;  /* 0x00000000ff577431 */ /* 0x000fe200000001ff */
[C-C-:B---3--:R-:W-:Y:S02]  /*0d30*/  SHF.R.U64 R77, R6.reuse, 0x8, R7.reuse ;  /* 0x00000008064d7819 */ /* 0x148fe40000001207 */
[C-C-:B------:R-:W-:Y:S02]  /*0d40*/  SHF.R.U64 R78, R6.reuse, 0x10, R7.reuse ;  /* 0x00000010064e7819 */ /* 0x140fe40000001207 */
[--C-:B------:R-:W-:Y:S02]  /*0d50*/  SHF.R.U64 R79, R6, 0x18, R7.reuse ;  /* 0x00000018064f7819 */ /* 0x100fe40000001207 */
[--C-:B------:R-:W-:Y:S02]  /*0d60*/  SHF.R.U32.HI R80, RZ, 0x8, R7.reuse ;  /* 0x00000008ff507819 */ /* 0x100fe40000011607 */
[----:B------:R-:W-:-:S02]  /*0d70*/  SHF.R.U32.HI R81, RZ, 0x10, R7 ;  /* 0x00000010ff517819 */ /* 0x000fc40000011607 */
[----:B-1----:R-:W-:-:S07]  /*0d80*/  SHF.R.U32.HI R82, RZ, 0x18, R7 ;  /* 0x00000018ff527819 */ /* 0x002fce0000011607 */
.L_x_1033:
[----:B------:R-:W-:Y:S05]  /*0d90*/  BSYNC.RECONVERGENT B1 ;  /* 0x0000000000017941 */ /* 0x000fea0003800200 */
.L_x_1031:
        /* <DEDUP_REMOVED lines=20> */
.L_x_1098:
[----:B------:R-:W-:Y:S05]  /*0ee0*/  @!P3 BRA.U `(.L_x_1035) ;  /* 0x00000021005cb947 */ /* 0x000fea0003800000 */
[----:B------:R-:W4:Y:S01]  /*0ef0*/  @P1 LDC R72, c[0x0][0x388] ;  /* 0x0000e200ff481b82 */ /* 0x000f220000000800 */
[----:B------:R-:W-:Y:S01]  /*0f00*/  @P1 IADD3 R85, PT, PT, R85, -0x1, RZ ;  /* 0xffffffff55551810 */ /* 0x000fe20007ffe0ff */
[----:B--2---:R-:W-:Y:S01]  /*0f10*/  FADD.FTZ R73, R68, R73 ;  /* 0x0000004944497221 */ /* 0x004fe20000010000 */
[----:B------:R-:W-:Y:S03]  /*0f20*/  BSSY.RECONVERGENT B2, `(.L_x_1035) ;  /* 0x0000213000027945 */ /* 0x000fe60003800200 */
[----:B----4-:R-:W-:-:S05]  /*0f30*/  @P1 IMAD R72, R85, R72, RZ ;  /* 0x0000004855481224 */ /* 0x010fca00078e02ff */
[----:B------:R-:W-:-:S04]  /*0f40*/  @P1 SHF.R.S32.HI R69, RZ, 0x1f, R72 ;  /* 0x0000001fff451819 */ /* 0x000fc80000011448 */
[----:B------:R-:W-:Y:S02]  /*0f50*/  @P1 LEA.HI R72, R69, R72, RZ, 0x3 ;  /* 0x0000004845481211 */ /* 0x000fe400078f18ff */
[----:B-1----:R-:W-:Y:S02]  /*0f60*/  CS2R R68, SRZ ;  /* 0x0000000000447805 */ /* 0x002fe4000001ff00 */
[----:B------:R-:W-:Y:S02]  /*0f70*/  @P1 MOV R69, RZ ;  /* 0x000000ff00451202 */ /* 0x000fe40000000f00 */
[----:B------:R-:W-:Y:S01]  /*0f80*/  @P1 LEA.HI.SX32 R71, R72, R5, 0x1d ;  /* 0x0000000548471211 */ /* 0x000fe200078feaff */
[----:B---3--:R-:W-:-:S03]  /*0f90*/  FADD.FTZ R72, R70, R87 ;  /* 0x0000005746487221 */ /* 0x008fc60000010000 */
[----:B------:R-:W-:Y:S01]  /*0fa0*/  @P1 MOV R68, R71 ;  /* 0x0000004700441202 */ /* 0x000fe20000000f00 */
        /* <DEDUP_REMOVED lines=27> */
[----:B------:R-:W-:Y:S02]  /*1160*/  @P2 HADD2.F32 R87, -RZ, R40.H0_H0 ;  /* 0x20000028ff572230 */ /* 0x000fe40000004100 */
[----:B-----5:R-:W-:Y:S02]  /*1170*/  @P2 HADD2.F32 R70, -RZ, R48.H0_H0 ;  /* 0x20000030ff462230 */ /* 0x020fe40000004100 */
[----:B------:R-:W-:-:S04]  /*1180*/  FMUL.FTZ R71, R71, UR15 ;  /* 0x0000000f47477c20 */ /* 0x000fc80008410000 */
[----:B------:R-:W-:Y:S01]  /*1190*/  FMUL.FTZ R89, R71, UR14 ;  /* 0x0000000e47597c20 */ /* 0x000fe20008410000 */
[----:B------:R-:W-:-:S03]  /*11a0*/  HFMA2 R71, -RZ, RZ, 0, 0 ;  /* 0x00000000ff477431 */ /* 0x000fc600000001ff */
[C---:B------:R-:W-:Y:S01]  /*11b0*/  @P2 FMUL.FTZ R85, R89.reuse, R87 ;  /* 0x0000005759552220 */ /* 0x040fe20000410000 */
[----:B------:R-:W-:-:S04]  /*11c0*/  @P2 FMUL.FTZ R71, R89, R70 ;  /* 0x0000004659472220 */ /* 0x000fc80000410000 */
[----:B------:R-:W-:Y:S01]  /*11d0*/  F2FP.F16.F32.PACK_AB R85, RZ, R85 ;  /* 0x00000055ff55723e */ /* 0x000fe200000000ff */
[----:B------:R-:W-:-:S03]  /*11e0*/  FADD.FTZ R28, R28, R71 ;  /* 0x000000471c1c7221 */ /* 0x000fc60000010000 */
[----:B------:R-:W-:-:S07]  /*11f0*/  PRMT R52, R85, 0x7610, R52 ;  /* 0x0000761055347816 */ /* 0x000fce0000000034 */
.L_x_1041:
[----:B------:R-:W-:Y:S05]  /*1200*/  BSYNC.RECONVERGENT B3 ;  /* 0x0000000000037941 */ /* 0x000fea0003800200 */
.L_x_1040:
        /* <DEDUP_REMOVED lines=10> */
[----:B------:R-:W-:-:S04]  /*12b0*/  @P0 HADD2.F32 R87, -RZ, R40.H1_H1 ;  /* 0x30000028ff570230 */ /* 0x000fc80000004100 */
[----:B------:R-:W-:-:S04]  /*12c0*/  FMUL.FTZ R71, R71, UR15 ;  /* 0x0000000f47477c20 */ /* 0x000fc80008410000 */
[----:B------:R-:W-:Y:S01]  /*12d0*/  FMUL.FTZ R90, R71, UR14 ;  /* 0x0000000e475a7c20 */ /* 0x000fe20008410000 */
[----:B-----5:R-:W-:-:S03]  /*12e0*/  @P0 HADD2.F32 R71, -RZ, R48.H1_H1 ;  /* 0x30000030ff470230 */ /* 0x020fc60000004100 */
[C---:B------:R-:W-:Y:S02]  /*12f0*/  @P0 FMUL.FTZ R85, R90.reuse, R87 ;  /* 0x000000575a550220 */ /* 0x040fe40000410000 */
[----:B------:R-:W-:-:S03]  /*1300*/  @P0 FMUL.FTZ R70, R90, R71 ;  /* 0x000000475a460220 */ /* 0x000fc60000410000 */
[----:B------:R-:W-:Y:S01]  /*1310*/  F2FP.F16.F32.PACK_AB R85, RZ, R85 ;  /* 0x00000055ff55723e */ /* 0x000fe200000000ff */
[----:B------:R-:W-:-:S03]  /*1320*/  FADD.FTZ R29, R29, R70 ;  /* 0x000000461d1d7221 */ /* 0x000fc60000010000 */
[----:B------:R-:W-:-:S07]  /*1330*/  PRMT R52, R52, 0x5410, R85 ;  /* 0x0000541034347816 */ /* 0x000fce0000000055 */
.L_x_1043:
[----:B------:R-:W-:Y:S05]  /*1340*/  BSYNC.RECONVERGENT B3 ;  /* 0x0000000000037941 */ /* 0x000fea0003800200 */
.L_x_1042:
        /* <DEDUP_REMOVED lines=19> */
.L_x_1045:
[----:B------:R-:W-:Y:S05]  /*1480*/  BSYNC.RECONVERGENT B3 ;  /* 0x0000000000037941 */ /* 0x000fea0003800200 */
.L_x_1044:
        /* <DEDUP_REMOVED lines=19> */
.L_x_1047:
[----:B------:R-:W-:Y:S05]  /*15c0*/  BSYNC.RECONVERGENT B3 ;  /* 0x0000000000037941 */ /* 0x000fea0003800200 */
.L_x_1046:
        /* <DEDUP_REMOVED lines=19> */
.L_x_1049:
[----:B------:R-:W-:Y:S05]  /*1700*/  BSYNC.RECONVERGENT B3 ;  /* 0x0000000000037941 */ /* 0x000fea0003800200 */
.L_x_1048:
        /* <DEDUP_REMOVED lines=19> */
.L_x_1051:
[----:B------:R-:W-:Y:S05]  /*1840*/  BSYNC.RECONVERGENT B3 ;  /* 0x0000000000037941 */ /* 0x000fea0003800200 */
.L_x_1050:
        /* <DEDUP_REMOVED lines=19> */
.L_x_1053:
[----:B------:R-:W-:Y:S05]  /*1980*/  BSYNC.RECONVERGENT B3 ;  /* 0x0000000000037941 */ /* 0x000fea0003800200 */
.L_x_1052:
[----:B------:R-:W-:Y:S05]  /*1990*/  @!P1 BRA `(.L_x_1054) ;  /* 0x0000001400709947 */ /* 0x000fea0003800000 */
[----:B------:R-:W-:Y:S01]  /*19a0*/  FFMA.FTZ R72, R76, R72, R73 ;  /* 0x000000484c487223 */ /* 0x000fe20000010049 */
[----:B------:R-:W-:Y:S02]  /*19b0*/  LOP3.LUT P0, RZ, R82, 0xff, RZ, 0xc0, !PT ;  /* 0x000000ff52ff7812 */ /* 0x000fe4000780c0ff */
[----:B------:R-:W-:Y:S01]  /*19c0*/  ISETP.GT.AND P2, PT, R83, RZ, PT ;  /* 0x000000ff5300720c */ /* 0x000fe20003f44270 */
[----:B------:R-:W-:Y:S01]  /*19d0*/  FADD.FTZ R71, R75, -R72 ;  /* 0x800000484b477221 */ /* 0x000fe20000010000 */
[----:B------:R-:W-:-:S03]  /*19e0*/  HFMA2 R72, -RZ, RZ, 0, 0 ;  /* 0x00000000ff487431 */ /* 0x000fc600000001ff */
[----:B------:R-:W-:-:S05]  /*19f0*/  FMUL.FTZ R71, R84, R71 ;  /* 0x0000004754477220 */ /* 0x000fca0000410000 */
[----:B------:R-:W-:Y:S01]  /*1a00*/  FSEL R70, R71, RZ, P2 ;  /* 0x000000ff47467208 */ /* 0x000fe20001000000 */
[----:B------:R-:W-:-:S04]  /*1a10*/  @P0 HADD2.F32 R71, -RZ, R43.H1_H1 ;  /* 0x3000002bff470230 */ /* 0x000fc80000004100 */
[----:B------:R-:W-:-:S04]  /*1a20*/  FMUL.FTZ R70, R70, UR15 ;  /* 0x0000000f46467c20 */ /* 0x000fc80008410000 */
[----:B------:R-:W-:Y:S01]  /*1a30*/  FMUL.FTZ R84, R70, UR14 ;  /* 0x0000000e46547c20 */ /* 0x000fe20008410000 */
[----:B------:R-:W-:-:S03]  /*1a40*/  MOV R70, RZ ;  /* 0x000000ff00467202 */ /* 0x000fc60000000f00 */
[----:B------:R-:W-:Y:S01]  /*1a50*/  @P0 FMUL.FTZ R72, R84, R71 ;  /* 0x0000004754480220 */ /* 0x000fe20000410000 */
[----:B-----5:R-:W-:-:S04]  /*1a60*/  @P0 HADD2.F32 R71, -RZ, R51.H1_H1 ;  /* 0x30000033ff470230 */ /* 0x020fc80000004100 */
[----:B------:R-:W-:Y:S01]  /*1a70*/  F2FP.F16.F32.PACK_AB R72, RZ, R72 ;  /* 0x00000048ff48723e */ /* 0x000fe200000000ff */
[----:B------:R-:W-:-:S03]  /*1a80*/  @P0 FMUL.FTZ R70, R84, R71 ;  /* 0x0000004754460220 */ /* 0x000fc60000410000 */
[----:B------:R-:W-:Y:S01]  /*1a90*/  PRMT R55, R55, 0x5410, R72 ;  /* 0x0000541037377816 */ /* 0x000fe20000000048 */
[----:B------:R-:W-:Y:S01]  /*1aa0*/  FADD.FTZ R27, R27, R70 ;  /* 0x000000461b1b7221 */ /* 0x000fe20000010000 */
[----:B------:R-:W-:Y:S06]  /*1ab0*/  BRA `(.L_x_1054) ;  /* 0x0000001400287947 */ /* 0x000fec0003800000 */
.L_x_1039:
[-CC-:B------:R-:W-:Y:S01]  /*1ac0*/  FFMA.FTZ R57, R3, R72.reuse, R73.reuse ;  /* 0x0000004803397223 */ /* 0x180fe20000010049 */
[----:B------:R-:W-:Y:S01]  /*1ad0*/  ISETP.GT.AND P0, PT, R83, RZ, PT ;  /* 0x000000ff5300720c */ /* 0x000fe20003f04270 */
        /* <DEDUP_REMOVED lines=28> */
[----:B------:R-:W-:-:S03]  /*1ca0*/  HFMA2 R73, -RZ, RZ, 0, 0 ;  /* 0x00000000ff497431 */ /* 0x000fc600000001ff */
[----:B------:R-:W-:Y:S01]  /*1cb0*/  FMUL.FTZ R85, R70, UR14 ;  /* 0x0000000e46557c20 */ /* 0x000fe20008410000 */
[----:B------:R-:W-:-:S07]  /*1cc0*/  MOV R70, RZ ;  /* 0x000000ff00467202 */ /* 0x000fce0000000f00 */
[----:B------:R-:W-:Y:S02]  /*1cd0*/  @P2 HADD2.F32 R92, -RZ, R40.H0_H0 ;  /* 0x20000028ff5c2230 */ /* 0x000fe40000004100 */
[----:B-----5:R-:W-:-:S03]  /*1ce0*/  @P2 HADD2.F32 R90, -RZ, R48.H0_H0 ;  /* 0x20000030ff5a2230 */ /* 0x020fc60000004100 */
[-C--:B------:R-:W-:Y:S02]  /*1cf0*/  @P2 FMUL.FTZ R70, R92, R85.reuse ;  /* 0x000000555c462220 */ /* 0x080fe40000410000 */
[----:B------:R-:W-:-:S03]  /*1d00*/  @P2 FMUL.FTZ R73, R90, R85 ;  /* 0x000000555a492220 */ /* 0x000fc60000410000 */
[----:B------:R-:W-:Y:S01]  /*1d10*/  F2FP.F16.F32.PACK_AB R70, RZ, R70 ;  /* 0x00000046ff46723e */ /* 0x000fe200000000ff */
[----:B------:R-:W-:-:S03]  /*1d20*/  FADD.FTZ R28, R28, R73 ;  /* 0x000000491c1c7221 */ /* 0x000fc60000010000 */
[----:B------:R-:W-:-:S07]  /*1d30*/  PRMT R52, R70, 0x7610, R52 ;  /* 0x0000761046347816 */ /* 0x000fce0000000034 */
.L_x_1056:
[----:B------:R-:W-:Y:S05]  /*1d40*/  BSYNC.RECONVERGENT B3 ;  /* 0x0000000000037941 */ /* 0x000fea0003800200 */
.L_x_1055:
[----:B------:R-:W-:Y:S01]  /*1d50*/  BSSY.RECONVERGENT B3, `(.L_x_1057) ;  /* 0x0000010000037945 */ /* 0x000fe20003800200 */
[----:B------:R-:W-:Y:S02]  /*1d60*/  F2FP.F16.F32.PACK_AB R70, RZ, R83 ;  /* 0x00000053ff46723e */ /* 0x000fe400000000ff */
[----:B------:R-:W-:Y:S01]  /*1d70*/  FSEL R83, R72, RZ, P0 ;  /* 0x000000ff48537208 */ /* 0x000fe20000000000 */
[----:B------:R-:W-:Y:S06]  /*1d80*/  @!P1 BRA `(.L_x_1058) ;  /* 0x0000000000309947 */ /* 0x000fec0003800000 */
[----:B------:R-:W-:Y:S01]  /*1d90*/  LOP3.LUT P2, RZ, R77, 0xff, RZ, 0xc0, !PT ;  /* 0x000000ff4dff7812 */ /* 0x000fe2000784c0ff */
[----:B------:R-:W-:Y:S01]  /*1da0*/  FMUL.FTZ R72, R83, UR15 ;  /* 0x0000000f53487c20 */ /* 0x000fe20008410000 */
[----:B------:R-:W-:-:S03]  /*1db0*/  HFMA2 R73, -RZ, RZ, 0, 0 ;  /* 0x00000000ff497431 */ /* 0x000fc600000001ff */
[----:B------:R-:W-:-:S08]  /*1dc0*/  FMUL.FTZ R85, R72, UR14 ;  /* 0x0000000e48557c20 */ /* 0x000fd00008410000 */
[----:B------:R-:W-:Y:S02]  /*1dd0*/  @P2 HADD2.F32 R72, -RZ, R40.H1_H1 ;  /* 0x30000028ff482230 */ /* 0x000fe40000004100 */
[----:B-----5:R-:W-:-:S03]  /*1de0*/  @P2 HADD2.F32 R90, -RZ, R48.H1_H1 ;  /* 0x30000030ff5a2230 */ /* 0x020fc60000004100 */
[-C--:B------:R-:W-:Y:S01]  /*1df0*/  @P2 FMUL.FTZ R73, R72, R85.reuse ;  /* 0x0000005548492220 */ /* 0x080fe20000410000 */
[----:B------:R-:W-:Y:S01]  /*1e00*/  MOV R72, RZ ;  /* 0x000000ff00487202 */ /* 0x000fe20000000f00 */
[----:B------:R-:W-:-:S03]  /*1e10*/  @P2 FMUL.FTZ R72, R90, R85 ;  /* 0x000000555a482220 */ /* 0x000fc60000410000 */
[----:B------:R-:W-:Y:S01]  /*1e20*/  F2FP.F16.F32.PACK_AB R73, RZ, R73 ;  /* 0x00000049ff49723e */ /* 0x000fe200000000ff */
[----:B------:R-:W-:-:S03]  /*1e30*/  FADD.FTZ R29, R29, R72 ;  /* 0x000000481d1d7221 */ /* 0x000fc60000010000 */
[----:B------:R-:W-:-:S07]  /*1e40*/  PRMT R52, R52, 0x5410, R73 ;  /* 0x0000541034347816 */ /* 0x000fce0000000049 */
.L_x_1058:
[----:B------:R-:W-:Y:S05]  /*1e50*/  BSYNC.RECONVERGENT B3 ;  /* 0x0000000000037941 */ /* 0x000fea0003800200 */
.L_x_1057:
[----:B------:R-:W-:Y:S01]  /*1e60*/  BSSY.RECONVERGENT B3, `(.L_x_1059) ;  /* 0x0000010000037945 */ /* 0x000fe20003800200 */
[----:B------:R-:W-:Y:S02]  /*1e70*/  F2FP.F16.F32.PACK_AB R72, RZ, R83 ;  /* 0x00000053ff48723e */ /* 0x000fe400000000ff */
[----:B------:R-:W-:Y:S01]  /*1e80*/  FSEL R83, R71, RZ, P0 ;  /* 0x000000ff47537208 */ /* 0x000fe20000000000 */
[----:B------:R-:W-:Y:S06]  /*1e90*/  @!P1 BRA `(.L_x_1060) ;  /* 0x0000000000309947 */ /* 0x000fec0003800000 */
[----:B------:R-:W-:Y:S01]  /*1ea0*/  LOP3.LUT P2, RZ, R78, 0xff, RZ, 0xc0, !PT ;  /* 0x000000ff4eff7812 */ /* 0x000fe2000784c0ff */
[----:B------:R-:W-:Y:S01]  /*1eb0*/  FMUL.FTZ R71, R83, UR15 ;  /* 0x0000000f53477c20 */ /* 0x000fe20008410000 */
[----:B------:R-:W-:-:S03]  /*1ec0*/  MOV R73, RZ ;  /* 0x000000ff00497202 */ /* 0x000fc60000000f00 */
[----:B------:R-:W-:Y:S01]  /*1ed0*/  FMUL.FTZ R85, R71, UR14 ;  /* 0x0000000e47557c20 */ /* 0x000fe20008410000 */
[----:B------:R-:W-:-:S07]  /*1ee0*/  HFMA2 R71, -RZ, RZ, 0, 0 ;  /* 0x00000000ff477431 */ /* 0x000fce00000001ff */
[----:B------:R-:W-:Y:S02]  /*1ef0*/  @P2 HADD2.F32 R92, -RZ, R41.H0_H0 ;  /* 0x20000029ff5c2230 */ /* 0x000fe40000004100 */
[----:B-----5:R-:W-:-:S03]  /*1f00*/  @P2 HADD2.F32 R90, -RZ, R49.H0_H0 ;  /* 0x20000031ff5a2230 */ /* 0x020fc60000004100 */
[-C--:B------:R-:W-:Y:S02]  /*1f10*/  @P2 FMUL.FTZ R73, R92, R85.reuse ;  /* 0x000000555c492220 */ /* 0x080fe40000410000 */
[----:B------:R-:W-:-:S03]  /*1f20*/  @P2 FMUL.FTZ R71, R90, R85 ;  /* 0x000000555a472220 */ /* 0x000fc60000410000 */
[----:B------:R-:W-:Y:S01]  /*1f30*/  F2FP.F16.F32.PACK_AB R73, RZ, R73 ;  /* 0x00000049ff49723e */ /* 0x000fe200000000ff */
[----:B------:R-:W-:-:S03]  /*1f40*/  FADD.FTZ R30, R30, R71 ;  /* 0x000000471e1e7221 */ /* 0x000fc60000010000 */
[----:B------:R-:W-:-:S07]  /*1f50*/  PRMT R53, R73, 0x7610, R53 ;  /* 0x0000761049357816 */ /* 0x000fce0000000035 */
.L_x_1060:
[----:B------:R-:W-:Y:S05]  /*1f60*/  BSYNC.RECONVERGENT B3 ;  /* 0x0000000000037941 */ /* 0x000fea0003800200 */
.L_x_1059:
[----:B------:R-:W-:Y:S01]  /*1f70*/  BSSY.RECONVERGENT B3, `(.L_x_1061) ;  /* 0x0000010000037945 */ /* 0x000fe20003800200 */
[----:B------:R-:W-:Y:S02]  /*1f80*/  F2FP.F16.F32.PACK_AB R71, RZ, R83 ;  /* 0x00000053ff47723e */ /* 0x000fe400000000ff */
[----:B------:R-:W-:Y:S01]  /*1f90*/  FSEL R73, R59, RZ, P0 ;  /* 0x000000ff3b497208 */ /* 0x000fe20000000000 */
[----:B------:R-:W-:Y:S06]  /*1fa0*/  @!P1 BRA `(.L_x_1062) ;  /* 0x0000000000309947 */ /* 0x000fec0003800000 */
[----:B------:R-:W-:Y:S01]  /*1fb0*/  LOP3.LUT P2, RZ, R79, 0xff, RZ, 0xc0, !PT ;  /* 0x000000ff4fff7812 */ /* 0x000fe2000784c0ff */
[----:B------:R-:W-:-:S04]  /*1fc0*/  FMUL.FTZ R59, R73, UR15 ;  /* 0x0000000f493b7c20 */ /* 0x000fc80008410000 */
[----:B------:R-:W-:Y:S01]  /*1fd0*/  FMUL.FTZ R83, R59, UR14 ;  /* 0x0000000e3b537c20 */ /* 0x000fe20008410000 */
[----:B------:R-:W-:-:S07]  /*1fe0*/  HFMA2 R59, -RZ, RZ, 0, 0 ;  /* 0x00000000ff3b7431 */ /* 0x000fce00000001ff */
        /* <DEDUP_REMOVED lines=8> */
.L_x_1062:
[----:B------:R-:W-:Y:S05]  /*2070*/  BSYNC.RECONVERGENT B3 ;  /* 0x0000000000037941 */ /* 0x000fea0003800200 */
.L_x_1061:
[----:B------:R-:W-:Y:S01]  /*2080*/  BSSY.RECONVERGENT B3, `(.L_x_1063) ;  /* 0x000000f000037945 */ /* 0x000fe20003800200 */
[----:B------:R-:W-:Y:S02]  /*2090*/  F2FP.F16.F32.PACK_AB R73, RZ, R73 ;  /* 0x00000049ff49723e */ /* 0x000fe400000000ff */
[----:B------:R-:W-:Y:S01]  /*20a0*/  FSEL R83, R58, RZ, P0 ;  /* 0x000000ff3a537208 */ /* 0x000fe20000000000 */
[----:B------:R-:W-:Y:S06]  /*20b0*/  @!P1 BRA `(.L_x_1064) ;  /* 0x00000000002c9947 */ /* 0x000fec0003800000 */
[----:B------:R-:W-:Y:S01]  /*20c0*/  LOP3.LUT P2, RZ, R7, 0xff, RZ, 0xc0, !PT ;  /* 0x000000ff07ff7812 */ /* 0x000fe2000784c0ff */
[----:B------:R-:W-:-:S04]  /*20d0*/  FMUL.FTZ R58, R83, UR15 ;  /* 0x0000000f533a7c20 */ /* 0x000fc80008410000 */
[----:B------:R-:W-:Y:S01]  /*20e0*/  FMUL.FTZ R85, R58, UR14 ;  /* 0x0000000e3a557c20 */ /* 0x000fe20008410000 */
[----:B------:R-:W-:-:S07]  /*20f0*/  CS2R R58, SRZ ;  /* 0x00000000003a7805 */ /* 0x000fce000001ff00 */
[----:B------:R-:W-:Y:S02]  /*2100*/  @P2 HADD2.F32 R92, -RZ, R42.H0_H0 ;  /* 0x2000002aff5c2230 */ /* 0x000fe40000004100 */
[----:B-----5:R-:W-:-:S03]  /*2110*/  @P2 HADD2.F32 R90, -RZ, R50.H0_H0 ;  /* 0x20000032ff5a2230 */ /* 0x020fc60000004100 */
[-C--:B------:R-:W-:Y:S02]  /*2120*/  @P2 FMUL.FTZ R58, R92, R85.reuse ;  /* 0x000000555c3a2220 */ /* 0x080fe40000410000 */
[----:B------:R-:W-:-:S03]  /*2130*/  @P2 FMUL.FTZ R59, R90, R85 ;  /* 0x000000555a3b2220 */ /* 0x000fc60000410000 */
[----:B------:R-:W-:Y:S01]  /*2140*/  F2FP.F16.F32.PACK_AB R58, RZ, R58 ;  /* 0x0000003aff3a723e */ /* 0x000fe200000000ff */
[----:B------:R-:W-:-:S03]  /*2150*/  FADD.FTZ R24, R24, R59 ;  /* 0x0000003b18187221 */ /* 0x000fc60000010000 */
[----:B------:R-:W-:-:S07]  /*2160*/  PRMT R54, R58, 0x7610, R54 ;  /* 0x000076103a367816 */ /* 0x000fce0000000036 */
.L_x_1064:
[----:B------:R-:W-:Y:S05]  /*2170*/  BSYNC.RECONVERGENT B3 ;  /* 0x0000000000037941 */ /* 0x000fea0003800200 */
.L_x_1063:
        /* <DEDUP_REMOVED lines=16> */
.L_x_1066:
[----:B------:R-:W-:Y:S05]  /*2280*/  BSYNC.RECONVERGENT B3 ;  /* 0x0000000000037941 */ /* 0x000fea0003800200 */
.L_x_1065:
[----:B------:R-:W-:Y:S01]  /*2290*/  BSSY.RECONVERGENT B3, `(.L_x_1067) ;  /* 0x0000011000037945 */ /* 0x000fe20003800200 */
[----:B------:R-:W-:Y:S02]  /*22a0*/  F2FP.F16.F32.PACK_AB R57, RZ, R59 ;  /* 0x0000003bff39723e */ /* 0x000fe400000000ff */
[----:B------:R-:W-:Y:S02]  /*22b0*/  FSEL R84, R84, RZ, P0 ;  /* 0x000000ff54547208 */ /* 0x000fe40000000000 */
[----:B------:R-:W-:Y:S01]  /*22c0*/  FSEL R85, R56, RZ, P0 ;  /* 0x000000ff38557208 */ /* 0x000fe20000000000 */
[----:B------:R-:W-:Y:S06]  /*22d0*/  @!P1 BRA `(.L_x_1068) ;  /* 0x0000000000309947 */ /* 0x000fec0003800000 */
[----:B------:R-:W-:Y:S01]  /*22e0*/  LOP3.LUT P0, RZ, R81, 0xff, RZ, 0xc0, !PT ;  /* 0x000000ff51ff7812 */ /* 0x000fe2000780c0ff */
[----:B------:R-:W-:Y:S01]  /*22f0*/  FMUL.FTZ R56, R85, UR15 ;  /* 0x0000000f55387c20 */ /* 0x000fe20008410000 */
[----:B------:R-:W-:-:S03]  /*2300*/  HFMA2 R83, -RZ, RZ, 0, 0 ;  /* 0x00000000ff537431 */ /* 0x000fc600000001ff */
[----:B------:R-:W-:-:S08]  /*2310*/  FMUL.FTZ R56, R56, UR14 ;  /* 0x0000000e38387c20 */ /* 0x000fd00008410000 */
[----:B------:R-:W-:Y:S02]  /*2320*/  @P0 HADD2.F32 R59, -RZ, R43.H0_H0 ;  /* 0x2000002bff3b0230 */ /* 0x000fe40000004100 */
[----:B-----5:R-:W-:-:S03]  /*2330*/  @P0 HADD2.F32 R87, -RZ, R51.H0_H0 ;  /* 0x20000033ff570230 */ /* 0x020fc60000004100 */
[-C--:B------:R-:W-:Y:S01]  /*2340*/  @P0 FMUL.FTZ R83, R59, R56.reuse ;  /* 0x000000383b530220 */ /* 0x080fe20000410000 */
[----:B------:R-:W-:Y:S01]  /*2350*/  MOV R59, RZ ;  /* 0x000000ff003b7202 */ /* 0x000fe20000000f00 */
[----:B------:R-:W-:-:S03]  /*2360*/  @P0 FMUL.FTZ R59, R87, R56 ;  /* 0x00000038573b0220 */ /* 0x000fc60000410000 */
[----:B------:R-:W-:Y:S01]  /*2370*/  F2FP.F16.F32.PACK_AB R83, RZ, R83 ;  /* 0x00000053ff53723e */ /* 0x000fe200000000ff */
[----:B------:R-:W-:-:S03]  /*2380*/  FADD.FTZ R26, R26, R59 ;  /* 0x0000003b1a1a7221 */ /* 0x000fc60000010000 */
[----:B------:R-:W-:-:S07]  /*2390*/  PRMT R55, R83, 0x7610, R55 ;  /* 0x0000761053377816 */ /* 0x000fce0000000037 */
.L_x_1068:
[----:B------:R-:W-:Y:S05]  /*23a0*/  BSYNC.RECONVERGENT B3 ;  /* 0x0000000000037941 */ /* 0x000fea0003800200 */
.L_x_1067:
[----:B------:R-:W-:Y:S02]  /*23b0*/  PRMT R58, R58, 0x5410, R57 ;  /* 0x000054103a3a7816 */ /* 0x000fe40000000039 */
[----:B------:R-:W-:Y:S02]  /*23c0*/  F2FP.F16.F32.PACK_AB R59, R84, R85 ;  /* 0x00000055543b723e */ /* 0x000fe400000000ff */
[----:B------:R-:W-:Y:S02]  /*23d0*/  PRMT R57, R71, 0x5410, R73 ;  /* 0x0000541047397816 */ /* 0x000fe40000000049 */
[----:B------:R-:W-:Y:S01]  /*23e0*/  PRMT R56, R70, 0x5410, R72 ;  /* 0x0000541046387816 */ /* 0x000fe20000000048 */
[----:B------:R-:W-:Y:S06]  /*23f0*/  @!P1 BRA `(.L_x_1054) ;  /* 0x0000000800d89947 */ /* 0x000fec0003800000 */
[----:B------:R-:W-:Y:S01]  /*2400*/  LOP3.LUT P0, RZ, R82, 0xff, RZ, 0xc0, !PT ;  /* 0x000000ff52ff7812 */ /* 0x000fe2000780c0ff */
[----:B------:R-:W-:Y:S01]  /*2410*/  FMUL.FTZ R84, R84, UR15 ;  /* 0x0000000f54547c20 */ /* 0x000fe20008410000 */
[----:B------:R-:W-:-:S03]  /*2420*/  CS2R R70, SRZ ;  /* 0x0000000000467805 */ /* 0x000fc6000001ff00 */
[----:B------:R-:W-:-:S08]  /*2430*/  FMUL.FTZ R84, R84, UR14 ;  /* 0x0000000e54547c20 */ /* 0x000fd00008410000 */
[----:B------:R-:W-:-:S05]  /*2440*/  @P0 HADD2.F32 R73, -RZ, R43.H1_H1 ;  /* 0x3000002bff490230 */ /* 0x000fca0000004100 */
[----:B------:R-:W-:Y:S01]  /*2450*/  @P0 FMUL.FTZ R71, R73, R84 ;  /* 0x0000005449470220 */ /* 0x000fe20000410000 */
[----:B-----5:R-:W-:-:S04]  /*2460*/  @P0 HADD2.F32 R73, -RZ, R51.H1_H1 ;  /* 0x30000033ff490230 */ /* 0x020fc80000004100 */
[----:B------:R-:W-:Y:S01]  /*2470*/  F2FP.F16.F32.PACK_AB R71, RZ, R71 ;  /* 0x00000047ff47723e */ /* 0x000fe200000000ff */
[----:B------:R-:W-:-:S03]  /*2480*/  @P0 FMUL.FTZ R70, R73, R84 ;  /* 0x0000005449460220 */ /* 0x000fc60000410000 */
[----:B------:R-:W-:Y:S01]  /*2490*/  PRMT R55, R55, 0x5410, R71 ;  /* 0x0000541037377816 */ /* 0x000fe20000000047 */
[----:B------:R-:W-:Y:S01]  /*24a0*/  FADD.FTZ R27, R27, R70 ;  /* 0x000000461b1b7221 */ /* 0x000fe20000010000 */
[----:B------:R-:W-:Y:S06]  /*24b0*/  BRA `(.L_x_1054) ;  /* 0x0000000800a87947 */ /* 0x000fec0003800000 */
.L_x_1038:
[----:B------:R-:W-:Y:S01]  /*24c0*/  ISETP.GT.AND P3, PT, R83, RZ, PT ;  /* 0x000000ff5300720c */ /* 0x000fe20003f64270 */
[----:B------:R-:W-:Y:S01]  /*24d0*/  @P2 FFMA.FTZ R71, R3, R72, R73 ;  /* 0x0000004803472223 */ /* 0x000fe20000010049 */
[----:B-----5:R-:W-:Y:S01]  /*24e0*/  HADD2.F32 R87, -RZ, R12.H0_H0 ;  /* 0x2000000cff577230 */ /* 0x020fe20000004100 */
[----:B------:R-:W-:Y:S02]  /*24f0*/  BSSY.RECONVERGENT B3, `(.L_x_1069) ;  /* 0x0000011000037945 */ /* 0x000fe40003800200 */
[----:B------:R-:W-:-:S04]  /*2500*/  @P2 FADD.FTZ R71, R10, -R71 ;  /* 0x800000470a472221 */ /* 0x000fc80000010000 */
[----:B------:R-:W-:-:S04]  /*2510*/  @P2 FFMA.FTZ R87, R84, R71, R87 ;  /* 0x0000004754572223 */ /* 0x000fc80000010057 */
[----:B------:R-:W-:Y:S01]  /*2520*/  @P3 FFMA.FTZ R70, R8, R72, R73 ;  /* 0x0000004808463223 */ /* 0x000fe20000010049 */
[----:B------:R-:W-:Y:S06]  /*2530*/  @!P1 BRA `(.L_x_1070) ;  /* 0x0000000000309947 */ /* 0x000fec0003800000 */
[----:B------:R-:W-:Y:S01]  /*2540*/  LOP3.LUT P0, RZ, R6, 0xff, RZ, 0xc0, !PT ;  /* 0x000000ff06ff7812 */ /* 0x000fe2000780c0ff */
[----:B------:R-:W-:Y:S01]  /*2550*/  FMUL.FTZ R71, R87, UR15 ;  /* 0x0000000f57477c20 */ /* 0x000fe20008410000 */
[----:B------:R-:W-:-:S03]  /*2560*/  MOV R83, RZ ;  /* 0x000000ff00537202 */ /* 0x000fc60000000f00 */
[----:B------:R-:W-:Y:S01]  /*2570*/  FMUL.FTZ R85, R71, UR14 ;  /* 0x0000000e47557c20 */ /* 0x000fe20008410000 */
[----:B------:R-:W-:-:S07]  /*2580*/  HFMA2 R71, -RZ, RZ, 0, 0 ;  /* 0x00000000ff477431 */ /* 0x000fce00000001ff */
[----:B------:R-:W-:Y:S02]  /*2590*/  @P0 HADD2.F32 R88, -RZ, R40.H0_H0 ;  /* 0x20000028ff580230 */ /* 0x000fe40000004100 */
[----:B------:R-:W-:-:S03]  /*25a0*/  @P0 HADD2.F32 R86, -RZ, R48.H0_H0 ;  /* 0x20000030ff560230 */ /* 0x000fc60000004100 */
[-C--:B------:R-:W-:Y:S02]  /*25b0*/  @P0 FMUL.FTZ R83, R88, R85.reuse ;  /* 0x0000005558530220 */ /* 0x080fe40000410000 */
[----:B------:R-:W-:-:S03]  /*25c0*/  @P0 FMUL.FTZ R71, R86, R85 ;  /* 0x0000005556470220 */ /* 0x000fc60000410000 */
[----:B------:R-:W-:Y:S01]  /*25d0*/  F2FP.F16.F32.PACK_AB R83, RZ, R83 ;  /* 0x00000053ff53723e */ /* 0x000fe200000000ff */
[----:B------:R-:W-:-:S03]  /*25e0*/  FADD.FTZ R28, R28, R71 ;  /* 0x000000471c1c7221 */ /* 0x000fc60000010000 */
[----:B------:R-:W-:-:S07]  /*25f0*/  PRMT R52, R83, 0x7610, R52 ;  /* 0x0000761053347816 */ /* 0x000fce0000000034 */
.L_x_1070:
[----:B------:R-:W-:Y:S05]  /*2600*/  BSYNC.RECONVERGENT B3 ;  /* 0x0000000000037941 */ /* 0x000fea0003800200 */
.L_x_1069:
[----:B------:R-:W-:Y:S02]  /*2610*/  HADD2.F32 R89, -RZ, R12.H1_H1 ;  /* 0x3000000cff597230 */ /* 0x000fe40000004100 */
[----:B------:R-:W-:Y:S01]  /*2620*/  @P3 FADD.FTZ R70, R9, -R70 ;  /* 0x8000004609463221 */ /* 0x000fe20000010000 */
[-CC-:B------:R-:W-:Y:S01]  /*2630*/  @P3 FFMA.FTZ R85, R11, R72.reuse, R73.reuse ;  /* 0x000000480b553223 */ /* 0x180fe20000010049 */
[-CC-:B------:R-:W-:Y:S01]  /*2640*/  @P3 FFMA.FTZ R88, R60, R72.reuse, R73.reuse ;  /* 0x000000483c583223 */ /* 0x180fe20000010049 */
[----:B------:R-:W-:Y:S01]  /*2650*/  @P3 FFMA.FTZ R86, R64, R72, R73 ;  /* 0x0000004840563223 */ /* 0x000fe20000010049 */
[----:B------:R-:W-:Y:S01]  /*2660*/  @P3 FFMA.FTZ R89, R84, R70, R89 ;  /* 0x0000004654593223 */ /* 0x000fe20000010059 */
[----:B------:R-:W-:Y:S01]  /*2670*/  @P3 FADD.FTZ R70, R62, -R85 ;  /* 0x800000553e463221 */ /* 0x000fe20000010000 */
[----:B------:R-:W-:Y:S02]  /*2680*/  HADD2.F32 R85, -RZ, R13.H1_H1 ;  /* 0x3000000dff557230 */ /* 0x000fe40000004100 */
[----:B------:R-:W-:Y:S01]  /*2690*/  @P3 FADD.FTZ R88, R61, -R88 ;  /* 0x800000583d583221 */ /* 0x000fe20000010000 */
[-CC-:B------:R-:W-:Y:S01]  /*26a0*/  @P3 FFMA.FTZ R83, R63, R72.reuse, R73.reuse ;  /* 0x000000483f533223 */ /* 0x180fe20000010049 */
[-CC-:B------:R-:W-:Y:S01]  /*26b0*/  @P3 FFMA.FTZ R71, R67, R72.reuse, R73.reuse ;  /* 0x0000004843473223 */ /* 0x180fe20000010049 */
[----:B------:R-:W-:Y:S01]  /*26c0*/  @P3 FFMA.FTZ R72, R76, R72, R73 ;  /* 0x000000484c483223 */ /* 0x000fe20000010049 */
[----:B------:R-:W-:-:S02]  /*26d0*/  HADD2.F32 R73, -RZ, R14.H1_H1 ;  /* 0x3000000eff497230 */ /* 0x000fc40000004100 */
[C---:B------:R-:W-:Y:S01]  /*26e0*/  @P3 FFMA.FTZ R85, R84.reuse, R88, R85 ;  /* 0x0000005854553223 */ /* 0x040fe20000010055 */
[----:B------:R-:W-:Y:S01]  /*26f0*/  @P3 FADD.FTZ R86, R65, -R86 ;  /* 0x8000005641563221 */ /* 0x000fe20000010000 */
[----:B------:R-:W-:Y:S01]  /*2700*/  MOV R88, UR20 ;  /* 0x0000001400587c02 */ /* 0x000fe20008000f00 */
[----:B------:R-:W-:Y:S02]  /*2710*/  HADD2.F32 R91, -RZ, R13.H0_H0 ;  /* 0x2000000dff5b7230 */ /* 0x000fe40000004100 */
[----:B------:R-:W-:Y:S01]  /*2720*/  @P3 FADD.FTZ R72, R75, -R72 ;  /* 0x800000484b483221 */ /* 0x000fe20000010000 */
[----:B------:R-:W-:Y:S01]  /*2730*/  @P3 FFMA.FTZ R73, R84, R86, R73 ;  /* 0x0000005654493223 */ /* 0x000fe20000010049 */
[----:B------:R-:W-:Y:S01]  /*2740*/  ISETP.NE.U32.AND P0, PT, R88, RZ, PT ;  /* 0x000000ff5800720c */ /* 0x000fe20003f05070 */
[--C-:B------:R-:W-:Y:S01]  /*2750*/  HADD2.F32 R93, -RZ, R15.reuse.H1_H1 ;  /* 0x3000000fff5d7230 */ /* 0x100fe20000004100 */
[----:B------:R-:W-:Y:S01]  /*2760*/  MOV R86, UR21 ;  /* 0x0000001500567c02 */ /* 0x000fe20008000f00 */
[----:B------:R-:W-:Y:S01]  /*2770*/  @P3 FFMA.FTZ R91, R84, R70, R91 ;  /* 0x00000046545b3223 */ /* 0x000fe2000001005b */
[----:B------:R-:W-:Y:S01]  /*2780*/  @P3 FADD.FTZ R70, R66, -R83 ;  /* 0x8000005342463221 */ /* 0x000fe20000010000 */
[----:B------:R-:W-:Y:S01]  /*2790*/  HADD2.F32 R83, -RZ, R14.H0_H0 ;  /* 0x2000000eff537230 */ /* 0x000fe20000004100 */
[----:B------:R-:W-:Y:S01]  /*27a0*/  ISETP.NE.AND.EX P0, PT, R86, RZ, PT, P0 ;  /* 0x000000ff5600720c */ /* 0x000fe20003f05300 */
[C---:B------:R-:W-:Y:S01]  /*27b0*/  @P3 FFMA.FTZ R93, R84.reuse, R72, R93 ;  /* 0x00000048545d3223 */ /* 0x040fe2000001005d */
[----:B------:R-:W-:Y:S02]  /*27c0*/  BSSY.RECONVERGENT B3, `(.L_x_1071) ;  /* 0x0000018000037945 */ /* 0x000fe40003800200 */
[----:B------:R-:W-:Y:S01]  /*27d0*/  @P3 FFMA.FTZ R83, R84, R70, R83 ;  /* 0x0000004654533223 */ /* 0x000fe20000010053 */
[----:B------:R-:W-:Y:S01]  /*27e0*/  @P3 FADD.FTZ R70, R74, -R71 ;  /* 0x800000474a463221 */ /* 0x000fe20000010000 */
[----:B------:R-:W-:-:S05]  /*27f0*/  HADD2.F32 R71, -RZ, R15.H0_H0 ;  /* 0x2000000fff477230 */ /* 0x000fca0000004100 */
[----:B------:R-:W-:Y:S02]  /*2800*/  @P3 FFMA.FTZ R71, R84, R70, R71 ;  /* 0x0000004654473223 */ /* 0x000fe40000010047 */
[----:B------:R-:W-:Y:S02]  /*2810*/  @P0 F2FP.F16.F32.PACK_AB R87, RZ, R87 ;  /* 0x00000057ff57023e */ /* 0x000fe400000000ff */
[----:B------:R-:W-:Y:S02]  /*2820*/  @P0 F2FP.F16.F32.PACK_AB R70, RZ, R89 ;  /* 0x00000059ff46023e */ /* 0x000fe400000000ff */
[----:B------:R-:W-:Y:S02]  /*2830*/  @P0 F2FP.F16.F32.PACK_AB R72, RZ, R91 ;  /* 0x0000005bff48023e */ /* 0x000fe400000000ff */
[----:B------:R-:W-:Y:S02]  /*2840*/  @P0 PRMT R56, R87, 0x7610, R56 ;  /* 0x0000761057380816 */ /* 0x000fe40000000038 */
[----:B------:R-:W-:-:S02]  /*2850*/  @P0 PRMT R57, R72, 0x7610, R57 ;  /* 0x0000761048390816 */ /* 0x000fc40000000039 */
[----:B------:R-:W-:Y:S01]  /*2860*/  @P0 PRMT R56, R56, 0x5410, R70 ;  /* 0x0000541038380816 */ /* 0x000fe20000000046 */
[----:B------:R-:W-:Y:S06]  /*2870*/  @!P1 BRA `(.L_x_1072) ;  /* 0x0000000000309947 */ /* 0x000fec0003800000 */
[----:B------:R-:W-:Y:S01]  /*2880*/  LOP3.LUT P2, RZ, R77, 0xff, RZ, 0xc0, !PT ;  /* 0x000000ff4dff7812 */ /* 0x000fe2000784c0ff */
[----:B------:R-:W-:Y:S01]  /*2890*/  FMUL.FTZ R89, R89, UR15 ;  /* 0x0000000f59597c20 */ /* 0x000fe20008410000 */
[----:B------:R-:W-:-:S03]  /*28a0*/  HFMA2 R70, -RZ, RZ, 0, 0 ;  /* 0x00000000ff467431 */ /* 0x000fc600000001ff */
[----:B------:R-:W-:-:S08]  /*28b0*/  FMUL.FTZ R89, R89, UR14 ;  /* 0x0000000e59597c20 */ /* 0x000fd00008410000 */
[----:B------:R-:W-:-:S05]  /*28c0*/  @P2 HADD2.F32 R72, -RZ, R48.H1_H1 ;  /* 0x30000030ff482230 */ /* 0x000fca0000004100 */
[----:B------:R-:W-:Y:S01]  /*28d0*/  @P2 FMUL.FTZ R70, R72, R89 ;  /* 0x0000005948462220 */ /* 0x000fe20000410000 */
[----:B------:R-:W-:-:S03]  /*28e0*/  @P2 HADD2.F32 R72, -RZ, R40.H1_H1 ;  /* 0x30000028ff482230 */ /* 0x000fc60000004100 */
[----:B------:R-:W-:Y:S01]  /*28f0*/  FADD.FTZ R29, R29, R70 ;  /* 0x000000461d1d7221 */ /* 0x000fe20000010000 */
[----:B------:R-:W-:Y:S01]  /*2900*/  MOV R70, RZ ;  /* 0x000000ff00467202 */ /* 0x000fe20000000f00 */
[----:B------:R-:W-:-:S05]  /*2910*/  @P2 FMUL.FTZ R70, R72, R89 ;  /* 0x0000005948462220 */ /* 0x000fca0000410000 */
[----:B------:R-:W-:-:S04]  /*2920*/  F2FP.F16.F32.PACK_AB R70, RZ, R70 ;  /* 0x00000046ff46723e */ /* 0x000fc800000000ff */
[----:B------:R-:W-:-:S07]  /*2930*/  PRMT R52, R52, 0x5410, R70 ;  /* 0x0000541034347816 */ /* 0x000fce0000000046 */
.L_x_1072:
[----:B------:R-:W-:Y:S05]  /*2940*/  BSYNC.RECONVERGENT B3 ;  /* 0x0000000000037941 */ /* 0x000fea0003800200 */
.L_x_1071:
[----:B------:R-:W-:Y:S04]  /*2950*/  BSSY.RECONVERGENT B3, `(.L_x_1073) ;  /* 0x000000e000037945 */ /* 0x000fe80003800200 */
[----:B------:R-:W-:Y:S05]  /*2960*/  @!P1 BRA `(.L_x_1074) ;  /* 0x0000000000309947 */ /* 0x000fea0003800000 */
[----:B------:R-:W-:Y:S01]  /*2970*/  LOP3.LUT P2, RZ, R78, 0xff, RZ, 0xc0, !PT ;  /* 0x000000ff4eff7812 */ /* 0x000fe2000784c0ff */
[----:B------:R-:W-:Y:S01]  /*2980*/  FMUL.FTZ R91, R91, UR15 ;  /* 0x0000000f5b5b7c20 */ /* 0x000fe20008410000 */
[----:B------:R-:W-:-:S03]  /*2990*/  HFMA2 R87, -RZ, RZ, 0, 0 ;  /* 0x00000000ff577431 */ /* 0x000fc600000001ff */
[----:B------:R-:W-:-:S08]  /*29a0*/  FMUL.FTZ R91, R91, UR14 ;  /* 0x0000000e5b5b7c20 */ /* 0x000fd00008410000 */
[----:B------:R-:W-:Y:S02]  /*29b0*/  @P2 HADD2.F32 R70, -RZ, R49.H0_H0 ;  /* 0x20000031ff462230 */ /* 0x000fe40000004100 */
[----:B------:R-:W-:-:S03]  /*29c0*/  @P2 HADD2.F32 R72, -RZ, R41.H0_H0 ;  /* 0x20000029ff482230 */ /* 0x000fc60000004100 */
[-C--:B------:R-:W-:Y:S01]  /*29d0*/  @P2 FMUL.FTZ R87, R70, R91.reuse ;  /* 0x0000005b46572220 */ /* 0x080fe20000410000 */
[----:B------:R-:W-:Y:S01]  /*29e0*/  MOV R70, RZ ;  /* 0x000000ff00467202 */ /* 0x000fe20000000f00 */
[----:B------:R-:W-:Y:S02]  /*29f0*/  @P2 FMUL.FTZ R70, R72, R91 ;  /* 0x0000005b48462220 */ /* 0x000fe40000410000 */
[----:B------:R-:W-:-:S03]  /*2a00*/  FADD.FTZ R30, R30, R87 ;  /* 0x000000571e1e7221 */ /* 0x000fc60000010000 */
[----:B------:R-:W-:-:S04]  /*2a10*/  F2FP.F16.F32.PACK_AB R70, RZ, R70 ;  /* 0x00000046ff46723e */ /* 0x000fc800000000ff */
[----:B------:R-:W-:-:S07]  /*2a20*/  PRMT R53, R70, 0x7610, R53 ;  /* 0x0000761046357816 */ /* 0x000fce0000000035 */
.L_x_1074:
[----:B------:R-:W-:Y:S05]  /*2a30*/  BSYNC.RECONVERGENT B3 ;  /* 0x0000000000037941 */ /* 0x000fea0003800200 */
.L_x_1073:
[----:B------:R-:W-:Y:S01]  /*2a40*/  @P0 F2FP.F16.F32.PACK_AB R89, RZ, R83 ;  /* 0x00000053ff59023e */ /* 0x000fe200000000ff */
[----:B------:R-:W-:Y:S01]  /*2a50*/  BSSY.RECONVERGENT B3, `(.L_x_1075) ;  /* 0x0000013000037945 */ /* 0x000fe20003800200 */
[----:B------:R-:W-:Y:S02]  /*2a60*/  @P0 F2FP.F16.F32.PACK_AB R87, RZ, R85 ;  /* 0x00000055ff57023e */ /* 0x000fe400000000ff */
[----:B------:R-:W-:Y:S02]  /*2a70*/  @P0 F2FP.F16.F32.PACK_AB R84, RZ, R73 ;  /* 0x00000049ff54023e */ /* 0x000fe400000000ff */
[----:B------:R-:W-:Y:S02]  /*2a80*/  @P0 F2FP.F16.F32.PACK_AB R72, RZ, R71 ;  /* 0x00000047ff48023e */ /* 0x000fe400000000ff */
[----:B------:R-:W-:Y:S02]  /*2a90*/  @P0 F2FP.F16.F32.PACK_AB R70, RZ, R93 ;  /* 0x0000005dff46023e */ /* 0x000fe400000000ff */
[----:B------:R-:W-:Y:S01]  /*2aa0*/  @P0 PRMT R58, R89, 0x7610, R58 ;  /* 0x00007610593a0816 */ /* 0x000fe2000000003a */
[----:B------:R-:W-:Y:S06]  /*2ab0*/  @!P1 BRA `(.L_x_1076) ;  /* 0x0000000000309947 */ /* 0x000fec0003800000 */
[----:B------:R-:W-:Y:S01]  /*2ac0*/  LOP3.LUT P2, RZ, R79, 0xff, RZ, 0xc0, !PT ;  /* 0x000000ff4fff7812 */ /* 0x000fe2000784c0ff */
[----:B------:R-:W-:Y:S01]  /*2ad0*/  FMUL.FTZ R85, R85, UR15 ;  /* 0x0000000f55557c20 */ /* 0x000fe20008410000 */
[----:B------:R-:W-:-:S03]  /*2ae0*/  HFMA2 R90, -RZ, RZ, 0, 0 ;  /* 0x00000000ff5a7431 */ /* 0x000fc600000001ff */
[----:B------:R-:W-:Y:S01]  /*2af0*/  FMUL.FTZ R89, R85, UR14 ;  /* 0x0000000e55597c20 */ /* 0x000fe20008410000 */
[----:B------:R-:W-:-:S07]  /*2b00*/  MOV R85, RZ ;  /* 0x000000ff00557202 */ /* 0x000fce0000000f00 */
[----:B------:R-:W-:-:S05]  /*2b10*/  @P2 HADD2.F32 R92, -RZ, R49.H1_H1 ;  /* 0x30000031ff5c2230 */ /* 0x000fca0000004100 */
[----:B------:R-:W-:-:S04]  /*2b20*/  @P2 FMUL.FTZ R90, R92, R89 ;  /* 0x000000595c5a2220 */ /* 0x000fc80000410000 */
[----:B------:R-:W-:Y:S01]  /*2b30*/  FADD.FTZ R31, R31, R90 ;  /* 0x0000005a1f1f7221 */ /* 0x000fe20000010000 */
[----:B------:R-:W-:-:S05]  /*2b40*/  @P2 HADD2.F32 R90, -RZ, R41.H1_H1 ;  /* 0x30000029ff5a2230 */ /* 0x000fca0000004100 */
[----:B------:R-:W-:-:S05]  /*2b50*/  @P2 FMUL.FTZ R85, R90, R89 ;  /* 0x000000595a552220 */ /* 0x000fca0000410000 */
[----:B------:R-:W-:-:S04]  /*2b60*/  F2FP.F16.F32.PACK_AB R85, RZ, R85 ;  /* 0x00000055ff55723e */ /* 0x000fc800000000ff */
[----:B------:R-:W-:-:S07]  /*2b70*/  PRMT R53, R53, 0x5410, R85 ;  /* 0x0000541035357816 */ /* 0x000fce0000000055 */
.L_x_1076:
[----:B------:R-:W-:Y:S05]  /*2b80*/  BSYNC.RECONVERGENT B3 ;  /* 0x0000000000037941 */ /* 0x000fea0003800200 */
.L_x_1075:
[----:B------:R-:W-:Y:S04]  /*2b90*/  BSSY.RECONVERGENT B3, `(.L_x_1077) ;  /* 0x000000e000037945 */ /* 0x000fe80003800200 */
[----:B------:R-:W-:Y:S05]  /*2ba0*/  @!P1 BRA `(.L_x_1078) ;  /* 0x0000000000309947 */ /* 0x000fea0003800000 */
[----:B------:R-:W-:Y:S01]  /*2bb0*/  LOP3.LUT P2, RZ, R7, 0xff, RZ, 0xc0, !PT ;  /* 0x000000ff07ff7812 */ /* 0x000fe2000784c0ff */
[----:B------:R-:W-:Y:S01]  /*2bc0*/  FMUL.FTZ R83, R83, UR15 ;  /* 0x0000000f53537c20 */ /* 0x000fe20008410000 */
[----:B------:R-:W-:-:S03]  /*2bd0*/  MOV R85, RZ ;  /* 0x000000ff00557202 */ /* 0x000fc60000000f00 */
[----:B------:R-:W-:Y:S01]  /*2be0*/  FMUL.FTZ R89, R83, UR14 ;  /* 0x0000000e53597c20 */ /* 0x000fe20008410000 */
[----:B------:R-:W-:-:S07]  /*2bf0*/  HFMA2 R83, -RZ, RZ, 0, 0 ;  /* 0x00000000ff537431 */ /* 0x000fce00000001ff */
[----:B------:R-:W-:-:S05]  /*2c00*/  @P2 HADD2.F32 R90, -RZ, R50.H0_H0 ;  /* 0x20000032ff5a2230 */ /* 0x000fca0000004100 */
[----:B------:R-:W-:Y:S01]  /*2c10*/  @P2 FMUL.FTZ R83, R90, R89 ;  /* 0x000000595a532220 */ /* 0x000fe20000410000 */
[----:B------:R-:W-:-:S03]  /*2c20*/  @P2 HADD2.F32 R90, -RZ, R42.H0_H0 ;  /* 0x2000002aff5a2230 */ /* 0x000fc60000004100 */
[----:B------:R-:W-:Y:S02]  /*2c30*/  FADD.FTZ R24, R24, R83 ;  /* 0x0000005318187221 */ /* 0x000fe40000010000 */
[----:B------:R-:W-:-:S05]  /*2c40*/  @P2 FMUL.FTZ R85, R90, R89 ;  /* 0x000000595a552220 */ /* 0x000fca0000410000 */
[----:B------:R-:W-:-:S04]  /*2c50*/  F2FP.F16.F32.PACK_AB R85, RZ, R85 ;  /* 0x00000055ff55723e */ /* 0x000fc800000000ff */
[----:B------:R-:W-:-:S07]  /*2c60*/  PRMT R54, R85, 0x7610, R54 ;  /* 0x0000761055367816 */ /* 0x000fce0000000036 */
.L_x_1078:
[----:B------:R-:W-:Y:S05]  /*2c70*/  BSYNC.RECONVERGENT B3 ;  /* 0x0000000000037941 */ /* 0x000fea0003800200 */
.L_x_1077:
[----:B------:R-:W-:Y:S04]  /*2c80*/  BSSY.RECONVERGENT B3, `(.L_x_1079) ;  /* 0x000000e000037945 */ /* 0x000fe80003800200 */
[----:B------:R-:W-:Y:S05]  /*2c90*/  @!P1 BRA `(.L_x_1080) ;  /* 0x0000000000309947 */ /* 0x000fea0003800000 */
[----:B------:R-:W-:Y:S01]  /*2ca0*/  LOP3.LUT P2, RZ, R80, 0xff, RZ, 0xc0, !PT ;  /* 0x000000ff50ff7812 */ /* 0x000fe2000784c0ff */
[----:B------:R-:W-:Y:S01]  /*2cb0*/  FMUL.FTZ R73, R73, UR15 ;  /* 0x0000000f49497c20 */ /* 0x000fe20008410000 */
[----:B------:R-:W-:-:S03]  /*2cc0*/  HFMA2 R90, -RZ, RZ, 0, 0 ;  /* 0x00000000ff5a7431 */ /* 0x000fc600000001ff */
[----:B------:R-:W-:Y:S01]  /*2cd0*/  FMUL.FTZ R83, R73, UR14 ;  /* 0x0000000e49537c20 */ /* 0x000fe20008410000 */
[----:B------:R-:W-:-:S07]  /*2ce0*/  MOV R73, RZ ;  /* 0x000000ff00497202 */ /* 0x000fce0000000f00 */
[----:B------:R-:W-:Y:S02]  /*2cf0*/  @P2 HADD2.F32 R85, -RZ, R42.H1_H1 ;  /* 0x3000002aff552230 */ /* 0x000fe40000004100 */
[----:B------:R-:W-:-:S03]  /*2d00*/  @P2 HADD2.F32 R92, -RZ, R50.H1_H1 ;  /* 0x30000032ff5c2230 */ /* 0x000fc60000004100 */
[-C--:B------:R-:W-:Y:S02]  /*2d10*/  @P2 FMUL.FTZ R73, R85, R83.reuse ;  /* 0x0000005355492220 */ /* 0x080fe40000410000 */
[----:B------:R-:W-:-:S03]  /*2d20*/  @P2 FMUL.FTZ R90, R92, R83 ;  /* 0x000000535c5a2220 */ /* 0x000fc60000410000 */
[----:B------:R-:W-:Y:S01]  /*2d30*/  F2FP.F16.F32.PACK_AB R73, RZ, R73 ;  /* 0x00000049ff49723e */ /* 0x000fe200000000ff */
[----:B------:R-:W-:-:S03]  /*2d40*/  FADD.FTZ R25, R25, R90 ;  /* 0x0000005a19197221 */ /* 0x000fc60000010000 */
[----:B------:R-:W-:-:S07]  /*2d50*/  PRMT R54, R54, 0x5410, R73 ;  /* 0x0000541036367816 */ /* 0x000fce0000000049 */
.L_x_1080:
[----:B------:R-:W-:Y:S05]  /*2d60*/  BSYNC.RECONVERGENT B3 ;  /* 0x0000000000037941 */ /* 0x000fea0003800200 */
.L_x_1079:
[----:B------:R-:W-:Y:S04]  /*2d70*/  BSSY.RECONVERGENT B3, `(.L_x_1081) ;  /* 0x000000e000037945 */ /* 0x000fe80003800200 */
[----:B------:R-:W-:Y:S05]  /*2d80*/  @!P1 BRA `(.L_x_1082) ;  /* 0x0000000000309947 */ /* 0x000fea0003800000 */
        /* <DEDUP_REMOVED lines=12> */
.L_x_1082:
[----:B------:R-:W-:Y:S05]  /*2e50*/  BSYNC.RECONVERGENT B3 ;  /* 0x0000000000037941 */ /* 0x000fea0003800200 */
.L_x_1081:
        /* <DEDUP_REMOVED lines=9> */
[----:B------:R-:W-:Y:S02]  /*2ef0*/  @P0 HADD2.F32 R84, -RZ, R43.H1_H1 ;  /* 0x3000002bff540230 */ /* 0x000fe40000004100 */
[----:B------:R-:W-:-:S03]  /*2f00*/  @P0 HADD2.F32 R72, -RZ, R51.H1_H1 ;  /* 0x30000033ff480230 */ /* 0x000fc60000004100 */
[-C--:B------:R-:W-:Y:S02]  /*2f10*/  @P0 FMUL.FTZ R71, R84, R93.reuse ;  /* 0x0000005d54470220 */ /* 0x080fe40000410000 */
[----:B------:R-:W-:-:S03]  /*2f20*/  @P0 FMUL.FTZ R70, R72, R93 ;  /* 0x0000005d48460220 */ /* 0x000fc60000410000 */
[----:B------:R-:W-:Y:S01]  /*2f30*/  F2FP.F16.F32.PACK_AB R71, RZ, R71 ;  /* 0x00000047ff47723e */ /* 0x000fe200000000ff */
[----:B------:R-:W-:-:S03]  /*2f40*/  FADD.FTZ R27, R27, R70 ;  /* 0x000000461b1b7221 */ /* 0x000fc60000010000 */
[----:B------:R-:W-:-:S07]  /*2f50*/  PRMT R55, R55, 0x5410, R71 ;  /* 0x0000541037377816 */ /* 0x000fce0000000047 */
.L_x_1054:
[----:B------:R-:W-:Y:S05]  /*2f60*/  BSYNC.RECONVERGENT B1 ;  /* 0x0000000000017941 */ /* 0x000fea0003800200 */
.L_x_1037:
        /* <DEDUP_REMOVED lines=13> */
.L_x_1083:
[----:B------:R1:W-:Y:S02]  /*3040*/  @P1 STG.E.128 desc[UR6][R70.64], R52 ;  /* 0x0000003446001986 */ /* 0x0003e4000c101d06 */
.L_x_1036:
[----:B------:R-:W-:Y:S05]  /*3050*/  BSYNC.RECONVERGENT B2 ;  /* 0x0000000000027941 */ /* 0x000fea0003800200 */
.L_x_1035:
[----:B01----:R-:W0:Y:S02]  /*3060*/  LDC.64 R68, c[0x0][0x380] ;  /* 0x0000e000ff447b82 */ /* 0x003e240000000a00 */
[----:B0-----:R-:W-:-:S04]  /*3070*/  LEA R2, R68, R2, 0x2 ;  /* 0x0000000244027211 */ /* 0x001fc800078e10ff */
[----:B------:R-:W-:-:S13]  /*3080*/  ISETP.GE.AND P0, PT, R2, R69, PT ;  /* 0x000000450200720c */ /* 0x000fda0003f06270 */
[----:B------:R-:W-:Y:S05]  /*3090*/  @!P0 BRA `(.L_x_1084) ;  /* 0xffffffd000888947 */ /* 0x000fea000383ffff */
.L_x_1030:
[----:B------:R-:W-:Y:S05]  /*30a0*/  BSYNC B0 ;  /* 0x0000000000007941 */ /* 0x000fea0003800000 */
.L_x_1029:
[----:B-----5:R-:W0:Y:S01]  /*30b0*/  S2R R40, SR_TID.X ;  /* 0x0000000000287919 */ /* 0x020e220000002100 */
[----:B------:R-:W-:Y:S01]  /*30c0*/  MOV R2, 0x400 ;  /* 0x0000040000027802 */ /* 0x000fe20000000f00 */
[----:B------:R-:W-:Y:S05]  /*30d0*/  WARPSYNC.ALL ;  /* 0x0000000000007948 */ /* 0x000fea0003800000 */
[----:B------:R-:W1:Y:S01]  /*30e0*/  S2R R3, SR_CgaCtaId ;  /* 0x0000000000037919 */ /* 0x000e620000008800 */
[----:B------:R-:W4:Y:S01]  /*30f0*/  LDCU UR4, c[0x0][0x388] ;  /* 0x00007100ff0477ac */ /* 0x000f220008000800 */
[----:B------:R-:W-:Y:S01]  /*3100*/  BSSY.RECONVERGENT B0, `(.L_x_1085) ;  /* 0x0000062000007945 */ /* 0x000fe20003800200 */
[----:B------:R-:W2:Y:S01]  /*3110*/  S2R R5, SR_TID.X ;  /* 0x0000000000057919 */ /* 0x000ea20000002100 */
[----:B------:R-:W3:Y:S01]  /*3120*/  LDCU.128 UR16, c[0x0][0x440] ;  /* 0x00008800ff1077ac */ /* 0x000ee20008000c00 */
[----:B------:R-:W3:Y:S01]  /*3130*/  S2R R42, SR_CTAID.X ;  /* 0x00000000002a7919 */ /* 0x000ee20000002500 */
[----:B0-----:R-:W-:-:S02]  /*3140*/  LOP3.LUT R0, R40, 0x60, RZ, 0xc0, !PT ;  /* 0x0000006028007812 */ /* 0x001fc400078ec0ff */
[----:B------:R-:W-:-:S04]  /*3150*/  LOP3.LUT R14, R40, 0x7f, RZ, 0x3c, !PT ;  /* 0x0000007f280e7812 */ /* 0x000fc800078e3cff */
[----:B----4-:R-:W-:Y:S02]  /*3160*/  IADD3 R14, PT, PT, R14, UR4, RZ ;  /* 0x000000040e0e7c10 */ /* 0x010fe4000fffe0ff */
[----:B-1----:R-:W-:Y:S02]  /*3170*/  LEA R3, R3, R2, 0x18 ;  /* 0x0000000203037211 */ /* 0x002fe400078ec0ff */
[----:B------:R-:W-:Y:S02]  /*3180*/  ISETP.GE.U32.AND P1, PT, R14, 0x80, PT ;  /* 0x000000800e00780c */ /* 0x000fe40003f26070 */
[----:B--2---:R-:W-:Y:S02]  /*3190*/  LOP3.LUT R0, R0, 0x1f, R5, 0xf8, !PT ;  /* 0x0000001f00007812 */ /* 0x004fe400078ef805 */
[----:B------:R-:W-:Y:S01]  /*31a0*/  ISETP.GE.U32.AND P0, PT, R14, 0x100, PT ;  /* 0x000001000e00780c */ /* 0x000fe20003f06070 */
[----:B---3--:R-:W-:Y:S01]  /*31b0*/  IMAD R43, R42, UR4, RZ ;  /* 0x000000042a2b7c24 */ /* 0x008fe2000f8e02ff */
[-C--:B------:R-:W-:Y:S01]  /*31c0*/  LEA R0, R0, R3.reuse, 0x5 ;  /* 0x0000000300007211 */ /* 0x080fe200078e28ff */
[----:B------:R-:W0:Y:S01]  /*31d0*/  LDCU.64 UR4, c[0x0][0x460] ;  /* 0x00008c00ff0477ac */ /* 0x000e220008000a00 */
[----:B------:R-:W-:-:S03]  /*31e0*/  LEA R3, R40, R3, 0x2 ;  /* 0x0000000328037211 */ /* 0x000fc600078e10ff */
[----:B------:R-:W-:Y:S04]  /*31f0*/  STS.128 [R0], R36 ;  /* 0x0000002400007388 */ /* 0x000fe80000000c00 */
[----:B------:R-:W-:Y:S01]  /*3200*/  STS.128 [R0+0x10], R32 ;  /* 0x0000102000007388 */ /* 0x000fe20000000c00 */
[----:B------:R-:W-:Y:S06]  /*3210*/  BAR.SYNC.DEFER_BLOCKING 0x0 ;  /* 0x0000000000007b1d */ /* 0x000fec0000010000 */
        /* <DEDUP_REMOVED lines=13> */
[----:B------:R1:W-:Y:S01]  /*32f0*/  STS.128 [R0], R16 ;  /* 0x0000001000007388 */ /* 0x0003e20000000c00 */
[----:B0-----:R-:W-:-:S03]  /*3300*/  FADD.FTZ R2, R2, R9 ;  /* 0x0000000902027221 */ /* 0x001fc60000010000 */
[----:B------:R-:W-:Y:S01]  /*3310*/  STS.128 [R0+0x10], R20 ;  /* 0x0000101400007388 */ /* 0x000fe20000000c00 */
[----:B------:R-:W-:Y:S01]  /*3320*/  FADD.FTZ R4, R4, R11 ;  /* 0x0000000b04047221 */ /* 0x000fe20000010000 */
[----:B------:R-:W-:Y:S01]  /*3330*/  BAR.SYNC.DEFER_BLOCKING 0x0 ;  /* 0x0000000000007b1d */ /* 0x000fe20000010000 */
[----:B------:R-:W-:Y:S02]  /*3340*/  FADD.FTZ R13, R2, R13 ;  /* 0x0000000d020d7221 */ /* 0x000fe40000010000 */
[----:B------:R-:W-:Y:S01]  /*3350*/  FADD.FTZ R15, R4, R15 ;  /* 0x0000000f040f7221 */ /* 0x000fe20000010000 */
[----:B-1----:R-:W-:Y:S02]  /*3360*/  IADD3 R18, P2, PT, R43, R40, RZ ;  /* 0x000000282b127210 */ /* 0x002fe40007f5e0ff */
        /* <DEDUP_REMOVED lines=21> */
[C---:B-1----:R-:W-:Y:S02]  /*34c0*/  SHF.L.U32 R0, R18.reuse, 0x2, RZ ;  /* 0x0000000212007819 */ /* 0x042fe400000006ff */
[----:B------:R-:W-:-:S02]  /*34d0*/  SHF.L.U64.HI R18, R18, 0x2, R31 ;  /* 0x0000000212127819 */ /* 0x000fc4000001021f */
[C---:B------:R-:W-:Y:S02]  /*34e0*/  IADD3 R16, P2, PT, R0.reuse, UR18, RZ ;  /* 0x0000001200107c10 */ /* 0x040fe4000ff5e0ff */
        /* <DEDUP_REMOVED lines=35> */
.L_x_1086:
[----:B------:R-:W-:Y:S05]  /*3720*/  BSYNC.RECONVERGENT B0 ;  /* 0x0000000000007941 */ /* 0x000fea0003800200 */
.L_x_1085:
        /* <DEDUP_REMOVED lines=11> */
.L_x_1034:
[----:B------:R-:W-:Y:S01]  /*37e0*/  HFMA2 R69, -RZ, RZ, 0, 5.9604644775390625e-08 ;  /* 0x00000001ff457431 */ /* 0x000fe200000001ff */
[----:B------:R-:W-:Y:S01]  /*37f0*/  BSSY B1, `(.L_x_1087) ;  /* 0x0000006000017945 */ /* 0x000fe20003800000 */
[----:B------:R-:W-:Y:S02]  /*3800*/  MOV R72, 0x1f ;  /* 0x0000001f00487802 */ /* 0x000fe40000000f00 */
[----:B------:R-:W-:-:S07]  /*3810*/  MOV R71, 0xffffffff ;  /* 0xffffffff00477802 */ /* 0x000fce0000000f00 */
[----:B0----5:R-:W-:Y:S05]  /*3820*/  WARPSYNC.COLLECTIVE R71, `(.L_x_1088) ;  /* 0x0000000047087348 */ /* 0x021fea0003c00000 */
[----:B------:R1:W2:Y:S02]  /*3830*/  SHFL.BFLY P0, R92, R86, R69, R72 ;  /* 0x0c000045565c7389 */ /* 0x0002a40000000048 */
[----:B012--5:R-:W-:Y:S05]  /*3840*/  ENDCOLLECTIVE ;  /* 0x000000000000791b */ /* 0x027fea0003800000 */
.L_x_1088:
[----:B------:R-:W-:Y:S05]  /*3850*/  BSYNC B1 ;  /* 0x0000000000017941 */ /* 0x000fea0003800000 */
.L_x_1087:
[----:B------:R-:W-:Y:S02]  /*3860*/  MOV R69, R92 ;  /* 0x0000005c00457202 */ /* 0x000fe40000000f00 */
[----:B------:R-:W-:Y:S02]  /*3870*/  MOV R72, 0x1f ;  /* 0x0000001f00487802 */ /* 0x000fe40000000f00 */
[----:B------:R-:W-:Y:S01]  /*3880*/  MOV R71, 0xffffffff ;  /* 0xffffffff00477802 */ /* 0x000fe20000000f00 */
[----:B------:R-:W-:Y:S01]  /*3890*/  FADD.FTZ R70, R69, R86 ;  /* 0x0000005645467221 */ /* 0x000fe20000010000 */
[----:B------:R-:W-:Y:S01]  /*38a0*/  MOV R86, R87 ;  /* 0x0000005700567202 */ /* 0x000fe20000000f00 */
[----:B------:R-:W-:-:S07]  /*38b0*/  HFMA2 R69, -RZ, RZ, 0, 5.9604644775390625e-08 ;  /* 0x00000001ff457431 */ /* 0x000fce00000001ff */
[----:B------:R-:W-:Y:S05]  /*38c0*/  WARPSYNC.COLLECTIVE R71, `(.L_x_1089) ;  /* 0x0000000047087348 */ /* 0x000fea0003c00000 */
[----:B------:R0:W1:Y:S02]  /*38d0*/  SHFL.BFLY P0, R92, R86, R69, R72 ;  /* 0x0c000045565c7389 */ /* 0x0000640000000048 */
[----:B01----:R-:W-:Y:S05]  /*38e0*/  ENDCOLLECTIVE ;  /* 0x000000000000791b */ /* 0x003fea0003800000 */
.L_x_1089:
[----:B------:R-:W-:Y:S01]  /*38f0*/  MOV R86, R70 ;  /* 0x0000004600567202 */ /* 0x000fe20000000f00 */
[----:B------:R-:W-:Y:S01]  /*3900*/  HFMA2 R69, -RZ, RZ, 0, 1.1920928955078125e-07 ;  /* 0x00000002ff457431 */ /* 0x000fe200000001ff */
[----:B------:R-:W-:-:S07]  /*3910*/  MOV R68, R92 ;  /* 0x0000005c00447202 */ /* 0x000fce0000000f00 */
[----:B------:R-:W-:Y:S05]  /*3920*/  WARPSYNC.COLLECTIVE R71, `(.L_x_1090) ;  /* 0x0000000047087348 */ /* 0x000fea0003c00000 */
[----:B------:R0:W1:Y:S02]  /*3930*/  SHFL.BFLY P0, R92, R86, R69, R72 ;  /* 0x0c000045565c7389 */ /* 0x0000640000000048 */
[----:B01----:R-:W-:Y:S05]  /*3940*/  ENDCOLLECTIVE ;  /* 0x000000000000791b */ /* 0x003fea0003800000 */
.L_x_1090:
[----:B------:R-:W-:-:S05]  /*3950*/  FADD.FTZ R73, R68, R87 ;  /* 0x0000005744497221 */ /* 0x000fca0000010000 */
[----:B------:R-:W-:Y:S02]  /*3960*/  MOV R86, R73 ;  /* 0x0000004900567202 */ /* 0x000fe40000000f00 */
[----:B------:R-:W-:-:S07]  /*3970*/  MOV R89, R92 ;  /* 0x0000005c00597202 */ /* 0x000fce0000000f00 */
[----:B------:R-:W-:Y:S05]  /*3980*/  WARPSYNC.COLLECTIVE R71, `(.L_x_1091) ;  /* 0x0000000047087348 */ /* 0x000fea0003c00000 */
[----:B------:R0:W1:Y:S02]  /*3990*/  SHFL.BFLY P0, R92, R86, R69, R72 ;  /* 0x0c000045565c7389 */ /* 0x0000640000000048 */
[----:B01----:R-:W-:Y:S05]  /*39a0*/  ENDCOLLECTIVE ;  /* 0x000000000000791b */ /* 0x003fea0003800000 */
.L_x_1091:
[----:B------:R-:W-:-:S05]  /*39b0*/  FADD.FTZ R89, R70, R89 ;  /* 0x0000005946597221 */ /* 0x000fca0000010000 */
[----:B------:R-:W-:Y:S01]  /*39c0*/  MOV R86, R89 ;  /* 0x0000005900567202 */ /* 0x000fe20000000f00 */
[----:B------:R-:W-:Y:S01]  /*39d0*/  HFMA2 R69, -RZ, RZ, 0, 2.384185791015625e-07 ;  /* 0x00000004ff457431 */ /* 0x000fe200000001ff */
[----:B------:R-:W-:-:S07]  /*39e0*/  MOV R68, R92 ;  /* 0x0000005c00447202 */ /* 0x000fce0000000f00 */
[----:B------:R-:W-:Y:S05]  /*39f0*/  WARPSYNC.COLLECTIVE R71, `(.L_x_1092) ;  /* 0x0000000047087348 */ /* 0x000fea0003c00000 */
[----:B------:R0:W1:Y:S02]  /*3a00*/  SHFL.BFLY P0, R92, R86, R69, R72 ;  /* 0x0c000045565c7389 */ /* 0x0000640000000048 */
[----:B01----:R-:W-:Y:S05]  /*3a10*/  ENDCOLLECTIVE ;  /* 0x000000000000791b */ /* 0x003fea0003800000 */
.L_x_1092:
[----:B------:R-:W-:-:S05]  /*3a20*/  FADD.FTZ R88, R73, R68 ;  /* 0x0000004449587221 */ /* 0x000fca0000010000 */
[----:B------:R-:W-:Y:S02]  /*3a30*/  MOV R86, R88 ;  /* 0x0000005800567202 */ /* 0x000fe40000000f00 */
[----:B------:R-:W-:-:S07]  /*3a40*/  MOV R68, R92 ;  /* 0x0000005c00447202 */ /* 0x000fce0000000f00 */
[----:B------:R-:W-:Y:S05]  /*3a50*/  WARPSYNC.COLLECTIVE R71, `(.L_x_1093) ;  /* 0x0000000047087348 */ /* 0x000fea0003c00000 */
[----:B------:R0:W1:Y:S02]  /*3a60*/  SHFL.BFLY P0, R92, R86, R69, R72 ;  /* 0x0c000045565c7389 */ /* 0x0000640000000048 */
[----:B01----:R-:W-:Y:S05]  /*3a70*/  ENDCOLLECTIVE ;  /* 0x000000000000791b */ /* 0x003fea0003800000 */
.L_x_1093:
[----:B------:R-:W-:-:S05]  /*3a80*/  FADD.FTZ R90, R89, R68 ;  /* 0x00000044595a7221 */ /* 0x000fca0000010000 */
[----:B------:R-:W-:Y:S01]  /*3a90*/  MOV R86, R90 ;  /* 0x0000005a00567202 */ /* 0x000fe20000000f00 */
[----:B------:R-:W-:Y:S01]  /*3aa0*/  HFMA2 R69, -RZ, RZ, 0, 4.76837158203125e-07 ;  /* 0x00000008ff457431 */ /* 0x000fe200000001ff */
[----:B------:R-:W-:-:S07]  /*3ab0*/  MOV R91, R92 ;  /* 0x0000005c005b7202 */ /* 0x000fce0000000f00 */
[----:B------:R-:W-:Y:S05]  /*3ac0*/  WARPSYNC.COLLECTIVE R71, `(.L_x_1094) ;  /* 0x0000000047087348 */ /* 0x000fea0003c00000 */
[----:B------:R0:W1:Y:S02]  /*3ad0*/  SHFL.BFLY P0, R92, R86, R69, R72 ;  /* 0x0c000045565c7389 */ /* 0x0000640000000048 */
[----:B01----:R-:W-:Y:S05]  /*3ae0*/  ENDCOLLECTIVE ;  /* 0x000000000000791b */ /* 0x003fea0003800000 */
.L_x_1094:
[----:B------:R-:W-:-:S05]  /*3af0*/  FADD.FTZ R91, R88, R91 ;  /* 0x0000005b585b7221 */ /* 0x000fca0000010000 */
[----:B------:R-:W-:Y:S02]  /*3b00*/  MOV R86, R91 ;  /* 0x0000005b00567202 */ /* 0x000fe40000000f00 */
[----:B------:R-:W-:-:S07]  /*3b10*/  MOV R87, R92 ;  /* 0x0000005c00577202 */ /* 0x000fce0000000f00 */
[----:B------:R-:W-:Y:S05]  /*3b20*/  WARPSYNC.COLLECTIVE R71, `(.L_x_1095) ;  /* 0x0000000047087348 */ /* 0x000fea0003c00000 */
[----:B------:R0:W1:Y:S02]  /*3b30*/  SHFL.BFLY P0, R92, R86, R69, R72 ;  /* 0x0c000045565c7389 */ /* 0x0000640000000048 */
[----:B01----:R-:W-:Y:S05]  /*3b40*/  ENDCOLLECTIVE ;  /* 0x000000000000791b */ /* 0x003fea0003800000 */
.L_x_1095:
[----:B------:R-:W-:Y:S01]  /*3b50*/  FADD.FTZ R68, R90, R87 ;  /* 0x000000575a447221 */ /* 0x000fe20000010000 */
[----:B------:R-:W-:Y:S01]  /*3b60*/  HFMA2 R69, -RZ, RZ, 0, 9.5367431640625e-07 ;  /* 0x00000010ff457431 */ /* 0x000fe200000001ff */
[----:B------:R-:W-:-:S05]  /*3b70*/  MOV R86, R92 ;  /* 0x0000005c00567202 */ /* 0x000fca0000000f00 */
[----:B------:R-:W-:Y:S01]  /*3b80*/  FADD.FTZ R70, R91, R86 ;  /* 0x000000565b467221 */ /* 0x000fe20000010000 */
[----:B------:R-:W-:-:S07]  /*3b90*/  MOV R86, R68 ;  /* 0x0000004400567202 */ /* 0x000fce0000000f00 */
[----:B------:R-:W-:Y:S05]  /*3ba0*/  WARPSYNC.COLLECTIVE R71, `(.L_x_1096) ;  /* 0x0000000047087348 */ /* 0x000fea0003c00000 */
[----:B------:R0:W1:Y:S02]  /*3bb0*/  SHFL.BFLY P0, R92, R86, R69, R72 ;  /* 0x0c000045565c7389 */ /* 0x0000640000000048 */
[----:B01----:R-:W-:Y:S05]  /*3bc0*/  ENDCOLLECTIVE ;  /* 0x000000000000791b */ /* 0x003fea0003800000 */
.L_x_1096:
[----:B------:R-:W-:Y:S02]  /*3bd0*/  MOV R86, R70 ;  /* 0x0000004600567202 */ /* 0x000fe40000000f00 */
[----:B------:R-:W-:-:S07]  /*3be0*/  MOV R73, R92 ;  /* 0x0000005c00497202 */ /* 0x000fce0000000f00 */
[----:B------:R-:W-:Y:S05]  /*3bf0*/  WARPSYNC.COLLECTIVE R71, `(.L_x_1097) ;  /* 0x0000000047087348 */ /* 0x000fea0003c00000 */
[----:B------:R0:W1:Y:S02]  /*3c00*/  SHFL.BFLY P0, R92, R86, R69, R72 ;  /* 0x0c000045565c7389 */ /* 0x0000640000000048 */
[----:B01----:R-:W-:Y:S05]  /*3c10*/  ENDCOLLECTIVE ;  /* 0x000000000000791b */ /* 0x003fea0003800000 */
.L_x_1097:
[----:B------:R-:W-:Y:S01]  /*3c20*/  MOV R87, R92 ;  /* 0x0000005c00577202 */ /* 0x000fe20000000f00 */
[----:B------:R-:W-:Y:S06]  /*3c30*/  BRA `(.L_x_1098) ;  /* 0xffffffd000a87947 */ /* 0x000fec000383ffff */
.L_x_1099:
        /* <DEDUP_REMOVED lines=12> */
.L_x_6373:


//--------------------- .text._ZN10layer_norm22ln_bwd_finalize_kernelINS_22Kernel_traits_finalizeILj256E6__halfS2_S2_S2_fjLb1ELj1024ELj4ENS_18Kernel_traits_baseILj256ES2_S2_S2_S2_fjLj1024EEEEELb1ELb1EEEvNS_9BwdParamsE --------------------------
	.section	.text._ZN10layer_norm22ln_bwd_finalize_kernelINS_22Kernel_traits_finalizeILj256E6__halfS2_S2_S2_fjLb1ELj1024ELj4ENS_18Kernel_traits_baseILj256ES2_S2_S2_S2_fjLj1024EEEEELb1ELb1EEEvNS_9BwdParamsE,"ax",@progbits
	.align	128
        .global         _ZN10layer_norm22ln_bwd_finalize_kernelINS_22Kernel_traits_finalizeILj256E6__halfS2_S2_S2_fjLb1ELj1024ELj4ENS_18Kernel_traits_baseILj256ES2_S2_S2_S2_fjLj1024EEEEELb1ELb1EEEvNS_9BwdParamsE
        .type           _ZN10layer_norm22ln_bwd_finalize_kernelINS_22Kernel_traits_finalizeILj256E6__halfS2_S2_S2_fjLb1ELj1024ELj4ENS_18Kernel_traits_baseILj256ES2_S2_S2_S2_fjLj1024EEEEELb1ELb1EEEvNS_9BwdParamsE,@function
        .size           _ZN10layer_norm22ln_bwd_finalize_kernelINS_22Kernel_traits_finalizeILj256E6__halfS2_S2_S2_fjLb1ELj1024ELj4ENS_18Kernel_traits_baseILj256ES2_S2_S2_S2_fjLj1024EEEEELb1ELb1EEEvNS_9BwdParamsE,(.L_x_6374 - _ZN10layer_norm22ln_bwd_finalize_kernelINS_22Kernel_traits_finalizeILj256E6__halfS2_S2_S2_fjLb1ELj1024ELj4ENS_18Kernel_traits_baseILj256ES2_S2_S2_S2_fjLj1024EEEEELb1ELb1EEEvNS_9BwdParamsE)
        .other          _ZN10layer_norm22ln_bwd_finalize_kernelINS_22Kernel_traits_finalizeILj256E6__halfS2_S2_S2_fjLb1ELj1024ELj4ENS_18Kernel_traits_baseILj256ES2_S2_S2_S2_fjLj1024EEEEELb1ELb1EEEvNS_9BwdParamsE,@"STO_CUDA_ENTRY STV_DEFAULT"
_ZN10layer_norm22ln_bwd_finalize_kernelINS_22Kernel_traits_finalizeILj256E6__halfS2_S2_S2_fjLb1ELj1024ELj4ENS_18Kernel_traits_baseILj256ES2_S2_S2_S2_fjLj1024EEEEELb1ELb1EEEvNS_9BwdParamsE:
.text._ZN10layer_norm22ln_bwd_finalize_kernelINS_22Kernel_traits_finalizeILj256E6__halfS2_S2_S2_fjLb1ELj1024ELj4ENS_18Kernel_traits_baseILj256ES2_S2_S2_S2_fjLj1024EEEEELb1ELb1EEEvNS_9BwdParamsE:
        /* <DEDUP_REMOVED lines=58> */
.L_x_1104:
        /* <DEDUP_REMOVED lines=87> */
.L_x_1103:
[----:B------:R-:W-:Y:S05]  /*0910*/  BSYNC.RECONVERGENT B1 ;  /* 0x0000000000017941 */ /* 0x000fea0003800200 */
.L_x_1102:
        /* <DEDUP_REMOVED lines=50> */
.L_x_1106:
[----:B------:R-:W-:Y:S05]  /*0c40*/  BSYNC.RECONVERGENT B1 ;  /* 0x0000000000017941 */ /* 0x000fea0003800200 */
.L_x_1105:
        /* <DEDUP_REMOVED lines=30> */
.L_x_1108:
[----:B------:R-:W-:Y:S05]  /*0e30*/  BSYNC.RECONVERGENT B1 ;  /* 0x0000000000017941 */ /* 0x000fea0003800200 */
.L_x_1107:
        /* <DEDUP_REMOVED lines=15> */
.L_x_1101:
[----:B------:R-:W-:Y:S05]  /*0f30*/  BSYNC.RECONVERGENT B0 ;  /* 0x0000000000007941 */ /* 0x000fea0003800200 */
.L_x_1100:
        /* <DEDUP_REMOVED lines=73> */
.L_x_1109:
        /* <DEDUP_REMOVED lines=11> */
.L_x_6374:


//--------------------- .text._ZN10layer_norm13ln_bwd_kernelINS_13Kernel_traitsI6__halfS2_S2_S2_fjLj256ELj1ELj4ELj1ELj16ENS_18Kernel_traits_baseILj256ES2_S2_S2_S2_fjLj128EEEEELb1ELb1ELb1ELb1EEEvNS_9BwdParamsE --------------------------
	.section	.text._ZN10layer_norm13ln_bwd_kernelINS_13Kernel_traitsI6__halfS2_S2_S2_fjLj256ELj1ELj4ELj1ELj16ENS_18Kernel_traits_baseILj256ES2_S2_S2_S2_fjLj128EEEEELb1ELb1ELb1ELb1EEEvNS_9BwdParamsE,"ax",@progbits
	.align	128
        .global         _ZN10layer_norm13ln_bwd_kernelINS_13Kernel_traitsI6__halfS2_S2_S2_fjLj256ELj1ELj4ELj1ELj16ENS_18Kernel_traits_baseILj256ES2_S2_S2_S2_fjLj128EEEEELb1ELb1ELb1ELb1EEEvNS_9BwdParamsE
        .type           _ZN10layer_norm13ln_bwd_kernelINS_13Kernel_traitsI6__halfS2_S2_S2_fjLj256ELj1ELj4ELj1ELj16ENS_18Kernel_traits_baseILj256ES2_S2_S2_S2_fjLj128EEEEELb1ELb1ELb1ELb1EEEvNS_9BwdParamsE,@function
        .size           _ZN10layer_norm13ln_bwd_kernelINS_13Kernel_traitsI6__halfS2_S2_S2_fjLj256ELj1ELj4ELj1ELj16ENS_18Kernel_traits_baseILj256ES2_S2_S2_S2_fjLj128EEEEELb1ELb1ELb1ELb1EEEvNS_9BwdParamsE,(.L_x_6375 - _ZN10layer_norm13ln_bwd_kernelINS_13Kernel_traitsI6__halfS2_S2_S2_fjLj256ELj1ELj4ELj1ELj16ENS_18Kernel_traits_baseILj256ES2_S2_S2_S2_fjLj128EEEEELb1ELb1ELb1ELb1EEEvNS_9BwdParamsE)
        .other          _ZN10layer_norm13ln_bwd_kernelINS_13Kernel_traitsI6__halfS2_S2_S2_fjLj256ELj1ELj4ELj1ELj16ENS_18Kernel_traits_baseILj256ES2_S2_S2_S2_fjLj128EEEEELb1ELb1ELb1ELb1EEEvNS_9BwdParamsE,@"STO_CUDA_ENTRY STV_DEFAULT"
_ZN10layer_norm13ln_bwd_kernelINS_13Kernel_traitsI6__halfS2_S2_S2_fjLj256ELj1ELj4ELj1ELj16ENS_18Kernel_traits_baseILj256ES2_S2_S2_S2_fjLj128EEEEELb1ELb1ELb1ELb1EEEvNS_9BwdParamsE:
.text._ZN10layer_norm13ln_bwd_kernelINS_13Kernel_traitsI6__halfS2_S2_S2_fjLj256ELj1ELj4ELj1ELj16ENS_18Kernel_traits_baseILj256ES2_S2_S2_S2_fjLj128EEEEELb1ELb1ELb1ELb1EEEvNS_9BwdParamsE:
        /* <DEDUP_REMOVED lines=38> */
.L_x_1162:
        /* <DEDUP_REMOVED lines=11> */
[----:B----4-:R-:W-:-:S13]  /*0310*/  ISETP.GE.AND P2, PT, R50, 0x1, PT ;  /* 0x000000013200780c */ /* 0x010fda0003f46270 */
[----:B01----:R-:W-:Y:S05]  /*0320*/  @!P2 BRA `(.L_x_1113) ;  /* 0x0000000400dca947 */ /* 0x003fea0003800000 */
        /* <DEDUP_REMOVED lines=33> */
[----:B-1----:R-:W0:Y:S02]  /*0540*/  @P0 LDC.64 R44, c[0x0][0x438] ;  /* 0x00010e00ff2c0b82 */ /* 0x002e240000000a00 */
[----:B0-----:R-:W-:-:S05]  /*0550*/  @P0 IMAD.WIDE.U32 R44, R3, 0x10, R44 ;  /* 0x00000010032c0825 */ /* 0x001fca00078e002c */
[----:B------:R0:W5:Y:S01]  /*0560*/  @P0 LDG.E.128 R52, desc[UR6][R44.64] ;  /* 0x000000062c340981 */ /* 0x000162000c1e1d00 */
[----:B--2---:R-:W-:-:S04]  /*0570*/  ISETP.NE.AND P0, PT, R2, RZ, PT ;  /* 0x000000ff0200720c */ /* 0x004fc80003f05270 */
[----:B---3--:R-:W-:Y:S01]  /*0580*/  FSEL R76, R76, RZ, !P0 ;  /* 0x000000ff4c4c7208 */ /* 0x008fe20004000000 */
[--C-:B------:R-:W-:Y:S02]  /*0590*/  HADD2.F32 R3, -RZ, R64.reuse.H0_H0 ;  /* 0x20000040ff037230 */ /* 0x100fe40000004100 */
[----:B------:R-:W-:Y:S02]  /*05a0*/  HADD2.F32 R49, -RZ, R64.H1_H1 ;  /* 0x30000040ff317230 */ /* 0x000fe40000004100 */
[----:B------:R-:W-:Y:S02]  /*05b0*/  HADD2.F32 R61, -RZ, R65.H0_H0 ;  /* 0x20000041ff3d7230 */ /* 0x000fe40000004100 */
[--C-:B------:R-:W-:Y:S02]  /*05c0*/  HADD2.F32 R63, -RZ, R66.reuse.H0_H0 ;  /* 0x20000042ff3f7230 */ /* 0x100fe40000004100 */
[----:B------:R-:W-:Y:S01]  /*05d0*/  FADD.FTZ R62, -R76, R3 ;  /* 0x000000034c3e7221 */ /* 0x000fe20000010100 */
[----:B------:R-:W-:-:S02]  /*05e0*/  HADD2.F32 R73, -RZ, R66.H1_H1 ;  /* 0x30000042ff497230 */ /* 0x000fc40000004100 */
[C---:B------:R-:W-:Y:S01]  /*05f0*/  FADD.FTZ R64, -R76.reuse, R49 ;  /* 0x000000314c407221 */ /* 0x040fe20000010100 */
[C---:B------:R-:W-:Y:S01]  /*0600*/  FADD.FTZ R66, -R76.reuse, R61 ;  /* 0x0000003d4c427221 */ /* 0x040fe20000010100 */
[----:B------:R-:W-:Y:S02]  /*0610*/  HADD2.F32 R65, -RZ, R65.H1_H1 ;  /* 0x30000041ff417230 */ /* 0x000fe40000004100 */
[----:B------:R-:W-:Y:S01]  /*0620*/  FADD.FTZ R80, -R76, R63 ;  /* 0x0000003f4c507221 */ /* 0x000fe20000010100 */
[----:B------:R-:W-:Y:S02]  /*0630*/  HADD2.F32 R79, -RZ, R67.H0_H0 ;  /* 0x20000043ff4f7230 */ /* 0x000fe40000004100 */
[----:B------:R-:W-:Y:S01]  /*0640*/  FMUL.FTZ R3, R51, R62 ;  /* 0x0000003e33037220 */ /* 0x000fe20000410000 */
[----:B------:R-:W-:Y:S02]  /*0650*/  HADD2.F32 R49, -RZ, R32.H0_H0 ;  /* 0x20000020ff317230 */ /* 0x000fe40000004100 */
[----:B----4-:R-:W-:-:S02]  /*0660*/  HADD2.F32 R61, -RZ, R68.H0_H0 ;  /* 0x20000044ff3d7230 */ /* 0x010fc40000004100 */
[----:B------:R-:W-:Y:S02]  /*0670*/  HADD2.F32 R67, -RZ, R67.H1_H1 ;  /* 0x30000043ff437230 */ /* 0x000fe40000004100 */
[----:B------:R-:W-:Y:S02]  /*0680*/  HADD2.F32 R68, -RZ, R68.H1_H1 ;  /* 0x30000044ff447230 */ /* 0x000fe40000004100 */
[----:B------:R-:W-:Y:S02]  /*0690*/  HADD2.F32 R63, -RZ, R32.H1_H1 ;  /* 0x30000020ff3f7230 */ /* 0x000fe40000004100 */
[C---:B------:R-:W-:Y:S01]  /*06a0*/  FADD.FTZ R82, -R76.reuse, R65 ;  /* 0x000000414c527221 */ /* 0x040fe20000010100 */
[C---:B------:R-:W-:Y:S01]  /*06b0*/  FADD.FTZ R72, -R76.reuse, R73 ;  /* 0x000000494c487221 */ /* 0x040fe20000010100 */
[----:B0-----:R-:W-:Y:S01]  /*06c0*/  FADD.FTZ R44, -R76, R79 ;  /* 0x0000004f4c2c7221 */ /* 0x001fe20000010100 */
[-C--:B------:R-:W-:Y:S01]  /*06d0*/  FMUL.FTZ R62, R49, R61.reuse ;  /* 0x0000003d313e7220 */ /* 0x080fe20000410000 */
[----:B------:R-:W-:Y:S01]  /*06e0*/  FADD.FTZ R16, R16, R61 ;  /* 0x0000003d10107221 */ /* 0x000fe20000010000 */
[----:B------:R-:W-:Y:S01]  /*06f0*/  FFMA.FTZ R24, R3, R61, R24 ;  /* 0x0000003d03187223 */ /* 0x000fe20000010018 */
[----:B------:R-:W-:Y:S01]  /*0700*/  FADD.FTZ R76, -R76, R67 ;  /* 0x000000434c4c7221 */ /* 0x000fe20000010100 */
[----:B------:R-:W-:-:S02]  /*0710*/  HADD2.F32 R65, -RZ, R69.H0_H0 ;  /* 0x20000045ff417230 */ /* 0x000fc40000004100 */
[----:B------:R-:W-:Y:S01]  /*0720*/  FMUL.FTZ R61, R63, R68 ;  /* 0x000000443f3d7220 */ /* 0x000fe20000410000 */
[----:B------:R-:W-:Y:S02]  /*0730*/  HADD2.F32 R49, -RZ, R33.H0_H0 ;  /* 0x20000021ff317230 */ /* 0x000fe40000004100 */
[----:B------:R-:W-:Y:S01]  /*0740*/  FMUL.FTZ R63, R51, R66 ;  /* 0x00000042333f7220 */ /* 0x000fe20000410000 */
        /* <DEDUP_REMOVED lines=10> */
[C---:B------:R-:W-:Y:S01]  /*07f0*/  FMUL.FTZ R67, R51.reuse, R80 ;  /* 0x0000005033437220 */ /* 0x040fe20000410000 */
[--C-:B------:R-:W-:Y:S02]  /*0800*/  HADD2.F32 R70, -RZ, R34.reuse.H0_H0 ;  /* 0x20000022ff467230 */ /* 0x100fe40000004100 */
[----:B------:R-:W-:Y:S02]  /*0810*/  HADD2.F32 R71, -RZ, R34.H1_H1 ;  /* 0x30000022ff477230 */ /* 0x000fe40000004100 */
[----:B------:R-:W-:Y:S01]  /*0820*/  FADD.FTZ R80, RZ, R62 ;  /* 0x0000003eff507221 */ /* 0x000fe20000010000 */
[----:B------:R-:W-:Y:S01]  /*0830*/  FMUL.FTZ R64, R51, R64 ;  /* 0x0000004033407220 */ /* 0x000fe20000410000 */
[----:B------:R-:W-:Y:S01]  /*0840*/  FFMA.FTZ R49, R3, R62, RZ ;  /* 0x0000003e03317223 */ /* 0x000fe200000100ff */
[-C--:B------:R-:W-:Y:S01]  /*0850*/  FMUL.FTZ R70, R70, R69.reuse ;  /* 0x0000004546467220 */ /* 0x080fe20000410000 */
        /* <DEDUP_REMOVED lines=11> */
[----:B------:R-:W-:Y:S01]  /*0910*/  FMUL.FTZ R68, R51, R82 ;  /* 0x0000005233447220 */ /* 0x000fe20000410000 */
[----:B------:R-:W-:-:S02]  /*0920*/  FFMA.FTZ R49, R63, R66, R80 ;  /* 0x000000423f317223 */ /* 0x000fc40000010050 */
[----:B------:R-:W-:Y:S01]  /*0930*/  FADD.FTZ R73, R74, R65 ;  /* 0x000000414a497221 */ /* 0x000fe20000010000 */
[--C-:B------:R-:W-:Y:S02]  /*0940*/  HADD2.F32 R82, -RZ, R35.reuse.H0_H0 ;  /* 0x20000023ff527230 */ /* 0x100fe40000004100 */
[----:B------:R-:W-:Y:S01]  /*0950*/  FFMA.FTZ R80, R68, R65, R49 ;  /* 0x0000004144507223 */ /* 0x000fe20000010031 */
[----:B------:R-:W-:Y:S01]  /*0960*/  FMUL.FTZ R71, R51, R44 ;  /* 0x0000002c33477220 */ /* 0x000fe20000410000 */
[----:B------:R-:W-:Y:S02]  /*0970*/  FADD.FTZ R44, R73, R70 ;  /* 0x00000046492c7221 */ /* 0x000fe40000010000 */
[----:B------:R-:W-:Y:S01]  /*0980*/  FFMA.FTZ R49, R67, R70, R80 ;  /* 0x0000004643317223 */ /* 0x000fe20000010050 */
[-C--:B------:R-:W-:Y:S01]  /*0990*/  FMUL.FTZ R74, R82, R45.reuse ;  /* 0x0000002d524a7220 */ /* 0x080fe20000410000 */
[----:B------:R-:W-:Y:S01]  /*09a0*/  FADD.FTZ R14, R14, R45 ;  /* 0x0000002d0e0e7221 */ /* 0x000fe20000010000 */
[----:B------:R-:W-:Y:S01]  /*09b0*/  FFMA.FTZ R22, R71, R45, R22 ;  /* 0x0000002d47167223 */ /* 0x000fe20000010016 */
[----:B------:R-:W-:-:S02]  /*09c0*/  HADD2.F32 R79, -RZ, R35.H1_H1 ;  /* 0x30000023ff4f7230 */ /* 0x000fc40000004100 */
        /* <DEDUP_REMOVED lines=13> */
.L_x_1113:
[----:B------:R-:W-:Y:S02]  /*0aa0*/  MOV R77, UR20 ;  /* 0x00000014004d7c02 */ /* 0x000fe40008000f00 */
[----:B-----5:R-:W-:Y:S02]  /*0ab0*/  ISETP.GE.AND P1, PT, R78, 0x1, PT ;  /* 0x000000014e00780c */ /* 0x020fe40003f26270 */
[----:B------:R-:W-:Y:S02]  /*0ac0*/  MOV R75, UR21 ;  /* 0x00000015004b7c02 */ /* 0x000fe40008000f00 */
[----:B------:R-:W-:-:S04]  /*0ad0*/  ISETP.NE.U32.AND P0, PT, R77, RZ, PT ;  /* 0x000000ff4d00720c */ /* 0x000fc80003f05070 */
[----:B------:R-:W-:-:S05]  /*0ae0*/  ISETP.NE.AND.EX P0, PT, R75, RZ, PT, P0 ;  /* 0x000000ff4b00720c */ /* 0x000fca0003f05300 */
[----:B------:R-:W0:Y:S01]  /*0af0*/  @P1 LDC R47, c[0x0][0x388] ;  /* 0x0000e200ff2f1b82 */ /* 0x000e220000000800 */
[----:B------:R-:W-:-:S07]  /*0b00*/  @P1 IADD3 R46, PT, PT, R78, -0x1, RZ ;  /* 0xffffffff4e2e1810 */ /* 0x000fce0007ffe0ff */
[----:B------:R-:W1:Y:S08]  /*0b10*/  @P0 LDC R49, c[0x0][0x388] ;  /* 0x0000e200ff310b82 */ /* 0x000e700000000800 */
[----:B------:R-:W3:Y:S01]  /*0b20*/  @P0 LDC.64 R44, c[0x0][0x438] ;  /* 0x00010e00ff2c0b82 */ /* 0x000ee20000000a00 */
[----:B0-----:R-:W-:-:S05]  /*0b30*/  @P1 IMAD R46, R46, R47, RZ ;  /* 0x0000002f2e2e1224 */ /* 0x001fca00078e02ff */
[----:B------:R-:W-:Y:S01]  /*0b40*/  @P1 SHF.R.S32.HI R47, RZ, 0x1f, R46 ;  /* 0x0000001fff2f1819 */ /* 0x000fe2000001142e */
[----:B-1----:R-:W-:-:S03]  /*0b50*/  @P0 IMAD R49, R0, R49, RZ ;  /* 0x0000003100310224 */ /* 0x002fc600078e02ff */
[----:B------:R-:W-:Y:S02]  /*0b60*/  @P1 LEA.HI R47, R47, R46, RZ, 0x3 ;  /* 0x0000002e2f2f1211 */ /* 0x000fe400078f18ff */
[----:B------:R-:W-:Y:S02]  /*0b70*/  @P0 SHF.R.S32.HI R48, RZ, 0x1f, R49 ;  /* 0x0000001fff300819 */ /* 0x000fe40000011431 */
[----:B------:R-:W-:Y:S02]  /*0b80*/  @P1 LEA.HI.SX32 R47, R47, R60, 0x1d ;  /* 0x0000003c2f2f1211 */ /* 0x000fe400078feaff */
[----:B------:R-:W-:Y:S02]  /*0b90*/  @P0 LEA.HI R79, R48, R49, RZ, 0x3 ;  /* 0x00000031304f0211 */ /* 0x000fe400078f18ff */
[----:B------:R-:W-:Y:S02]  /*0ba0*/  CS2R R48, SRZ ;  /* 0x0000000000307805 */ /* 0x000fe4000001ff00 */
[----:B------:R-:W-:-:S02]  /*0bb0*/  @P1 MOV R48, R47 ;  /* 0x0000002f00301202 */ /* 0x000fc40000000f00 */
[----:B------:R-:W-:Y:S02]  /*0bc0*/  @P0 LEA.HI.SX32 R79, R79, R60, 0x1d ;  /* 0x0000003c4f4f0211 */ /* 0x000fe400078feaff */
[----:B------:R-:W-:Y:S02]  /*0bd0*/  @P1 MOV R49, RZ ;  /* 0x000000ff00311202 */ /* 0x000fe40000000f00 */
[----:B------:R-:W-:Y:S01]  /*0be0*/  LEA R46, P3, R48, UR10, 0x3 ;  /* 0x0000000a302e7c11 */ /* 0x000fe2000f8618ff */
[----:B---3--:R-:W-:-:S03]  /*0bf0*/  @P0 IMAD.WIDE.U32 R44, R79, 0x10, R44 ;  /* 0x000000104f2c0825 */ /* 0x008fc600078e002c */
[----:B------:R-:W-:Y:S02]  /*0c00*/  LEA.HI.X R47, R48, UR11, R49, 0x3, P3 ;  /* 0x0000000b302f7c11 */ /* 0x000fe400098f1c31 */
[----:B------:R0:W5:Y:S04]  /*0c10*/  @P0 LDG.E.128 R52, desc[UR6][R44.64] ;  /* 0x000000062c340981 */ /* 0x000168000c1e1d00 */
[----:B------:R-:W5:Y:S01]  /*0c20*/  LDG.E.64 R46, desc[UR6][R46.64] ;  /* 0x000000062e2e7981 */ /* 0x000f62000c1e1b00 */
[----:B------:R-:W-:Y:S01]  /*0c30*/  HFMA2 R49, -RZ, RZ, 0, 0 ;  /* 0x00000000ff317431 */ /* 0x000fe200000001ff */
[----:B------:R-:W-:-:S07]  /*0c40*/  MOV R84, RZ ;  /* 0x000000ff00547202 */ /* 0x000fce0000000f00 */
.L_x_1114:
[----:B------:R-:W-:Y:S05]  /*0c50*/  BSYNC.RECONVERGENT B1 ;  /* 0x0000000000017941 */ /* 0x000fea0003800200 */
.L_x_1112:
        /* <DEDUP_REMOVED lines=29> */
.L_x_1174:
[----:B------:R-:W4:Y:S01]  /*0e30*/  @P1 LDC R45, c[0x0][0x388] ;  /* 0x0000e200ff2d1b82 */ /* 0x000f220000000800 */
[----:B------:R-:W-:-:S07]  /*0e40*/  @P1 IADD3 R78, PT, PT, R78, -0x1, RZ ;  /* 0xffffffff4e4e1810 */ /* 0x000fce0007ffe0ff */
[----:B------:R-:W2:Y:S01]  /*0e50*/  @P1 LDC.64 R48, c[0x0][0x390] ;  /* 0x0000e400ff301b82 */ /* 0x000ea20000000a00 */
[----:B----4-:R-:W-:-:S05]  /*0e60*/  @P1 IMAD R45, R78, R45, RZ ;  /* 0x0000002d4e2d1224 */ /* 0x010fca00078e02ff */
[----:B------:R-:W-:-:S04]  /*0e70*/  @P1 SHF.R.S32.HI R44, RZ, 0x1f, R45 ;  /* 0x0000001fff2c1819 */ /* 0x000fc8000001142d */
[----:B------:R-:W-:-:S04]  /*0e80*/  @P1 LEA.HI R45, R44, R45, RZ, 0x3 ;  /* 0x0000002d2c2d1211 */ /* 0x000fc800078f18ff */
[----:B------:R-:W-:Y:S02]  /*0e90*/  @P1 LEA.HI.SX32 R78, R45, R60, 0x1d ;  /* 0x0000003c2d4e1211 */ /* 0x000fe400078feaff */
[----:B------:R-:W-:Y:S02]  /*0ea0*/  CS2R R44, SRZ ;  /* 0x00000000002c7805 */ /* 0x000fe4000001ff00 */
[----:B------:R-:W-:Y:S02]  /*0eb0*/  @P1 MOV R45, RZ ;  /* 0x000000ff002d1202 */ /* 0x000fe40000000f00 */
[----:B------:R-:W-:-:S04]  /*0ec0*/  @P1 MOV R44, R78 ;  /* 0x0000004e002c1202 */ /* 0x000fc80000000f00 */
        /* <DEDUP_REMOVED lines=28> */
[----:B------:R-:W-:-:S04]  /*1090*/  @P2 HADD2.F32 R87, -RZ, R28.H0_H0 ;  /* 0x2000001cff572230 */ /* 0x000fc80000004100 */
[----:B------:R-:W-:-:S04]  /*10a0*/  FMUL.FTZ R48, R48, UR13 ;  /* 0x0000000d30307c20 */ /* 0x000fc80008410000 */
[----:B------:R-:W-:Y:S01]  /*10b0*/  FMUL.FTZ R88, R48, UR12 ;  /* 0x0000000c30587c20 */ /* 0x000fe20008410000 */
[----:B-----5:R-:W-:-:S03]  /*10c0*/  @P2 HADD2.F32 R48, -RZ, R56.H0_H0 ;  /* 0x20000038ff302230 */ /* 0x020fc60000004100 */
[C---:B------:R-:W-:Y:S02]  /*10d0*/  @P2 FMUL.FTZ R84, R88.reuse, R87 ;  /* 0x0000005758542220 */ /* 0x040fe40000410000 */
[----:B------:R-:W-:-:S03]  /*10e0*/  @P2 FMUL.FTZ R49, R88, R48 ;  /* 0x0000003058312220 */ /* 0x000fc60000410000 */
[----:B------:R-:W-:Y:S01]  /*10f0*/  F2FP.F16.F32.PACK_AB R84, RZ, R84 ;  /* 0x00000054ff54723e */ /* 0x000fe200000000ff */
[----:B------:R-:W-:-:S03]  /*1100*/  FADD.FTZ R8, R8, R49 ;  /* 0x0000003108087221 */ /* 0x000fc60000010000 */
[----:B------:R-:W-:-:S07]  /*1110*/  PRMT R36, R84, 0x7610, R36 ;  /* 0x0000761054247816 */ /* 0x000fce0000000024 */
.L_x_1120:
[----:B------:R-:W-:Y:S05]  /*1120*/  BSYNC.RECONVERGENT B2 ;  /* 0x0000000000027941 */ /* 0x000fea0003800200 */
.L_x_1119:
        /* <DEDUP_REMOVED lines=9> */
[----:B------:R-:W-:Y:S02]  /*11c0*/  @P0 HADD2.F32 R84, -RZ, R28.H1_H1 ;  /* 0x3000001cff540230 */ /* 0x000fe40000004100 */
[----:B-----5:R-:W-:Y:S02]  /*11d0*/  @P0 HADD2.F32 R49, -RZ, R56.H1_H1 ;  /* 0x30000038ff310230 */ /* 0x020fe40000004100 */
        /* <DEDUP_REMOVED lines=8> */
.L_x_1122:
[----:B------:R-:W-:Y:S05]  /*1260*/  BSYNC.RECONVERGENT B2 ;  /* 0x0000000000027941 */ /* 0x000fea0003800200 */
.L_x_1121:
[----:B------:R-:W-:Y:S04]  /*1270*/  BSSY.RECONVERGENT B2, `(.L_x_1123) ;  /* 0x0000013000027945 */ /* 0x000fe80003800200 */
[----:B------:R-:W-:Y:S05]  /*1280*/  @!P1 BRA `(.L_x_1124) ;  /* 0x0000000000449947 */ /* 0x000fea0003800000 */
[----:B------:R-:W-:Y:S01]  /*1290*/  FFMA.FTZ R49, R63, R75, R78 ;  /* 0x0000004b3f317223 */ /* 0x000fe2000001004e */
[----:B------:R-:W-:Y:S01]  /*12a0*/  LOP3.LUT P0, RZ, R80, 0xff, RZ, 0xc0, !PT ;  /* 0x000000ff50ff7812 */ /* 0x000fe2000780c0ff */
[----:B------:R-:W-:Y:S01]  /*12b0*/  HFMA2 R79, -RZ, RZ, 0, 0 ;  /* 0x00000000ff4f7431 */ /* 0x000fe200000001ff */
[----:B------:R-:W-:Y:S01]  /*12c0*/  ISETP.GT.AND P2, PT, R50, RZ, PT ;  /* 0x000000ff3200720c */ /* 0x000fe20003f44270 */
[----:B------:R-:W-:-:S04]  /*12d0*/  FADD.FTZ R48, R66, -R49 ;  /* 0x8000003142307221 */ /* 0x000fc80000010000 */
[----:B------:R-:W-:-:S05]  /*12e0*/  FMUL.FTZ R48, R51, R48 ;  /* 0x0000003033307220 */ /* 0x000fca0000410000 */
[----:B------:R-:W-:Y:S01]  /*12f0*/  FSEL R48, R48, RZ, P2 ;  /* 0x000000ff30307208 */ /* 0x000fe20001000000 */
[----:B------:R-:W-:-:S04]  /*1300*/  @P0 HADD2.F32 R49, -RZ, R29.H0_H0 ;  /* 0x2000001dff310230 */ /* 0x000fc80000004100 */
[----:B------:R-:W-:-:S04]  /*1310*/  FMUL.FTZ R48, R48, UR13 ;  /* 0x0000000d30307c20 */ /* 0x000fc80008410000 */
[----:B------:R-:W-:Y:S01]  /*1320*/  FMUL.FTZ R80, R48, UR12 ;  /* 0x0000000c30507c20 */ /* 0x000fe20008410000 */
[----:B-----5:R-:W-:-:S03]  /*1330*/  @P0 HADD2.F32 R48, -RZ, R57.H0_H0 ;  /* 0x20000039ff300230 */ /* 0x020fc60000004100 */
[C---:B------:R-:W-:Y:S01]  /*1340*/  @P0 FMUL.FTZ R79, R80.reuse, R49 ;  /* 0x00000031504f0220 */ /* 0x040fe20000410000 */
[----:B------:R-:W-:Y:S01]  /*1350*/  MOV R49, RZ ;  /* 0x000000ff00317202 */ /* 0x000fe20000000f00 */
[----:B------:R-:W-:-:S03]  /*1360*/  @P0 FMUL.FTZ R49, R80, R48 ;  /* 0x0000003050310220 */ /* 0x000fc60000410000 */
[----:B------:R-:W-:Y:S01]  /*1370*/  F2FP.F16.F32.PACK_AB R79, RZ, R79 ;  /* 0x0000004fff4f723e */ /* 0x000fe200000000ff */
[----:B------:R-:W-:-:S03]  /*1380*/  FADD.FTZ R10, R10, R49 ;  /* 0x000000310a0a7221 */ /* 0x000fc60000010000 */
[----:B------:R-:W-:-:S07]  /*1390*/  PRMT R37, R79, 0x7610, R37 ;  /* 0x000076104f257816 */ /* 0x000fce0000000025 */
.L_x_1124:
[----:B------:R-:W-:Y:S05]  /*13a0*/  BSYNC.RECONVERGENT B2 ;  /* 0x0000000000027941 */ /* 0x000fea0003800200 */
.L_x_1123:
        /* <DEDUP_REMOVED lines=9> */
[----:B------:R-:W-:Y:S02]  /*1440*/  @P0 HADD2.F32 R80, -RZ, R29.H1_H1 ;  /* 0x3000001dff500230 */ /* 0x000fe40000004100 */
[----:B-----5:R-:W-:Y:S02]  /*1450*/  @P0 HADD2.F32 R49, -RZ, R57.H1_H1 ;  /* 0x30000039ff310230 */ /* 0x020fe40000004100 */
[----:B------:R-:W-:-:S04]  /*1460*/  FMUL.FTZ R48, R48, UR13 ;  /* 0x0000000d30307c20 */ /* 0x000fc80008410000 */
[----:B------:R-:W-:Y:S01]  /*1470*/  FMUL.FTZ R81, R48, UR12 ;  /* 0x0000000c30517c20 */ /* 0x000fe20008410000 */
[----:B------:R-:W-:-:S03]  /*1480*/  MOV R48, RZ ;  /* 0x000000ff00307202 */ /* 0x000fc60000000f00 */
[C---:B------:R-:W-:Y:S01]  /*1490*/  @P0 FMUL.FTZ R79, R81.reuse, R80 ;  /* 0x00000050514f0220 */ /* 0x040fe20000410000 */
[----:B------:R-:W-:-:S04]  /*14a0*/  @P0 FMUL.FTZ R48, R81, R49 ;  /* 0x0000003151300220 */ /* 0x000fc80000410000 */
[----:B------:R-:W-:Y:S01]  /*14b0*/  F2FP.F16.F32.PACK_AB R79, RZ, R79 ;  /* 0x0000004fff4f723e */ /* 0x000fe200000000ff */
[----:B------:R-:W-:-:S03]  /*14c0*/  FADD.FTZ R11, R11, R48 ;  /* 0x000000300b0b7221 */ /* 0x000fc60000010000 */
[----:B------:R-:W-:-:S07]  /*14d0*/  PRMT R37, R37, 0x5410, R79 ;  /* 0x0000541025257816 */ /* 0x000fce000000004f */
.L_x_1126:
[----:B------:R-:W-:Y:S05]  /*14e0*/  BSYNC.RECONVERGENT B2 ;  /* 0x0000000000027941 */ /* 0x000fea0003800200 */
.L_x_1125:
        /* <DEDUP_REMOVED lines=19> */
.L_x_1128:
[----:B------:R-:W-:Y:S05]  /*1620*/  BSYNC.RECONVERGENT B2 ;  /* 0x0000000000027941 */ /* 0x000fea0003800200 */
.L_x_1127:
        /* <DEDUP_REMOVED lines=19> */
.L_x_1130:
[----:B------:R-:W-:Y:S05]  /*1760*/  BSYNC.RECONVERGENT B2 ;  /* 0x0000000000027941 */ /* 0x000fea0003800200 */
.L_x_1129:
        /* <DEDUP_REMOVED lines=19> */
.L_x_1132:
[----:B------:R-:W-:Y:S05]  /*18a0*/  BSYNC.RECONVERGENT B2 ;  /* 0x0000000000027941 */ /* 0x000fea0003800200 */
.L_x_1131:
        /* <DEDUP_REMOVED lines=10> */
[----:B------:R-:W-:Y:S02]  /*1950*/  @P0 HADD2.F32 R49, -RZ, R31.H1_H1 ;  /* 0x3000001fff310230 */ /* 0x000fe40000004100 */
[----:B-----5:R-:W-:Y:S02]  /*1960*/  @P0 HADD2.F32 R47, -RZ, R59.H1_H1 ;  /* 0x3000003bff2f0230 */ /* 0x020fe40000004100 */
[----:B------:R-:W-:Y:S01]  /*1970*/  FMUL.FTZ R50, R46, UR12 ;  /* 0x0000000c2e327c20 */ /* 0x000fe20008410000 */
[----:B------:R-:W-:-:S03]  /*1980*/  MOV R46, RZ ;  /* 0x000000ff002e7202 */ /* 0x000fc60000000f00 */
[C---:B------:R-:W-:Y:S01]  /*1990*/  @P0 FMUL.FTZ R48, R50.reuse, R49 ;  /* 0x0000003132300220 */ /* 0x040fe20000410000 */
[----:B------:R-:W-:-:S04]  /*19a0*/  @P0 FMUL.FTZ R46, R50, R47 ;  /* 0x0000002f322e0220 */ /* 0x000fc80000410000 */
[----:B------:R-:W-:Y:S01]  /*19b0*/  F2FP.F16.F32.PACK_AB R48, RZ, R48 ;  /* 0x00000030ff30723e */ /* 0x000fe200000000ff */
[----:B------:R-:W-:-:S03]  /*19c0*/  FADD.FTZ R7, R7, R46 ;  /* 0x0000002e07077221 */ /* 0x000fc60000010000 */
[----:B------:R-:W-:Y:S01]  /*19d0*/  PRMT R39, R39, 0x5410, R48 ;  /* 0x0000541027277816 */ /* 0x000fe20000000030 */
[----:B------:R-:W-:Y:S06]  /*19e0*/  BRA `(.L_x_1133) ;  /* 0x00000014002c7947 */ /* 0x000fec0003800000 */
.L_x_1118:
        /* <DEDUP_REMOVED lines=40> */
.L_x_1135:
[----:B------:R-:W-:Y:S05]  /*1c70*/  BSYNC.RECONVERGENT B2 ;  /* 0x0000000000027941 */ /* 0x000fea0003800200 */
.L_x_1134:
[----:B------:R-:W-:Y:S01]  /*1c80*/  BSSY.RECONVERGENT B2, `(.L_x_1136) ;  /* 0x000000f000027945 */ /* 0x000fe20003800200 */
[----:B------:R-:W-:-:S03]  /*1c90*/  FSEL R50, R50, RZ, P0 ;  /* 0x000000ff32327208 */ /* 0x000fc60000000000 */
[----:B------:R-:W-:Y:S05]  /*1ca0*/  @!P1 BRA `(.L_x_1137) ;  /* 0x0000000000309947 */ /* 0x000fea0003800000 */
[----:B------:R-:W-:Y:S01]  /*1cb0*/  LOP3.LUT P2, RZ, R79, 0xff, RZ, 0xc0, !PT ;  /* 0x000000ff4fff7812 */ /* 0x000fe2000784c0ff */
[----:B------:R-:W-:Y:S01]  /*1cc0*/  FMUL.FTZ R75, R50, UR13 ;  /* 0x0000000d324b7c20 */ /* 0x000fe20008410000 */
[----:B------:R-:W-:-:S03]  /*1cd0*/  HFMA2 R78, -RZ, RZ, 0, 0 ;  /* 0x00000000ff4e7431 */ /* 0x000fc600000001ff */
[----:B------:R-:W-:Y:S01]  /*1ce0*/  FMUL.FTZ R79, R75, UR12 ;  /* 0x0000000c4b4f7c20 */ /* 0x000fe20008410000 */
[----:B------:R-:W-:-:S07]  /*1cf0*/  MOV R75, RZ ;  /* 0x000000ff004b7202 */ /* 0x000fce0000000f00 */
[----:B------:R-:W-:Y:S02]  /*1d00*/  @P2 HADD2.F32 R88, -RZ, R28.H1_H1 ;  /* 0x3000001cff582230 */ /* 0x000fe40000004100 */
[----:B-----5:R-:W-:-:S03]  /*1d10*/  @P2 HADD2.F32 R84, -RZ, R56.H1_H1 ;  /* 0x30000038ff542230 */ /* 0x020fc60000004100 */
[-C--:B------:R-:W-:Y:S02]  /*1d20*/  @P2 FMUL.FTZ R75, R88, R79.reuse ;  /* 0x0000004f584b2220 */ /* 0x080fe40000410000 */
[----:B------:R-:W-:-:S03]  /*1d30*/  @P2 FMUL.FTZ R78, R84, R79 ;  /* 0x0000004f544e2220 */ /* 0x000fc60000410000 */
[----:B------:R-:W-:Y:S01]  /*1d40*/  F2FP.F16.F32.PACK_AB R75, RZ, R75 ;  /* 0x0000004bff4b723e */ /* 0x000fe200000000ff */
[----:B------:R-:W-:-:S03]  /*1d50*/  FADD.FTZ R9, R9, R78 ;  /* 0x0000004e09097221 */ /* 0x000fc60000010000 */
[----:B------:R-:W-:-:S07]  /*1d60*/  PRMT R36, R36, 0x5410, R75 ;  /* 0x0000541024247816 */ /* 0x000fce000000004b */
.L_x_1137:
[----:B------:R-:W-:Y:S05]  /*1d70*/  BSYNC.RECONVERGENT B2 ;  /* 0x0000000000027941 */ /* 0x000fea0003800200 */
.L_x_1136:
        /* <DEDUP_REMOVED lines=8> */
[----:B------:R-:W-:-:S05]  /*1e00*/  @P2 HADD2.F32 R80, -RZ, R29.H0_H0 ;  /* 0x2000001dff502230 */ /* 0x000fca0000004100 */
[----:B------:R-:W-:Y:S01]  /*1e10*/  @P2 FMUL.FTZ R78, R80, R79 ;  /* 0x0000004f504e2220 */ /* 0x000fe20000410000 */
[----:B-----5:R-:W-:-:S04]  /*1e20*/  @P2 HADD2.F32 R80, -RZ, R57.H0_H0 ;  /* 0x20000039ff502230 */ /* 0x020fc80000004100 */
[----:B------:R-:W-:Y:S01]  /*1e30*/  F2FP.F16.F32.PACK_AB R78, RZ, R78 ;  /* 0x0000004eff4e723e */ /* 0x000fe200000000ff */
[----:B------:R-:W-:-:S03]  /*1e40*/  @P2 FMUL.FTZ R75, R80, R79 ;  /* 0x0000004f504b2220 */ /* 0x000fc60000410000 */
[----:B------:R-:W-:Y:S01]  /*1e50*/  PRMT R37, R78, 0x7610, R37 ;  /* 0x000076104e257816 */ /* 0x000fe20000000025 */
[----:B------:R-:W-:-:S07]  /*1e60*/  FADD.FTZ R10, R10, R75 ;  /* 0x0000004b0a0a7221 */ /* 0x000fce0000010000 */
.L_x_1139:
[----:B------:R-:W-:Y:S05]  /*1e70*/  BSYNC.RECONVERGENT B2 ;  /* 0x0000000000027941 */ /* 0x000fea0003800200 */
.L_x_1138:
[----:B------:R-:W-:Y:S01]  /*1e80*/  BSSY.RECONVERGENT B2, `(.L_x_1140) ;  /* 0x000000e000027945 */ /* 0x000fe20003800200 */
[----:B------:R-:W-:-:S03]  /*1e90*/  FSEL R43, R43, RZ, P0 ;  /* 0x000000ff2b2b7208 */ /* 0x000fc60000000000 */
[----:B------:R-:W-:Y:S05]  /*1ea0*/  @!P1 BRA `(.L_x_1141) ;  /* 0x00000000002c9947 */ /* 0x000fea0003800000 */
[----:B------:R-:W-:Y:S01]  /*1eb0*/  LOP3.LUT P2, RZ, R81, 0xff, RZ, 0xc0, !PT ;  /* 0x000000ff51ff7812 */ /* 0x000fe2000784c0ff */
[----:B------:R-:W-:Y:S01]  /*1ec0*/  FMUL.FTZ R75, R43, UR13 ;  /* 0x0000000d2b4b7c20 */ /* 0x000fe20008410000 */
[----:B------:R-:W-:-:S03]  /*1ed0*/  CS2R R78, SRZ ;  /* 0x00000000004e7805 */ /* 0x000fc6000001ff00 */
[----:B------:R-:W-:-:S08]  /*1ee0*/  FMUL.FTZ R75, R75, UR12 ;  /* 0x0000000c4b4b7c20 */ /* 0x000fd00008410000 */
[----:B------:R-:W-:Y:S02]  /*1ef0*/  @P2 HADD2.F32 R84, -RZ, R29.H1_H1 ;  /* 0x3000001dff542230 */ /* 0x000fe40000004100 */
[----:B-----5:R-:W-:-:S03]  /*1f00*/  @P2 HADD2.F32 R80, -RZ, R57.H1_H1 ;  /* 0x30000039ff502230 */ /* 0x020fc60000004100 */
[-C--:B------:R-:W-:Y:S02]  /*1f10*/  @P2 FMUL.FTZ R79, R84, R75.reuse ;  /* 0x0000004b544f2220 */ /* 0x080fe40000410000 */
[----:B------:R-:W-:-:S03]  /*1f20*/  @P2 FMUL.FTZ R78, R80, R75 ;  /* 0x0000004b504e2220 */ /* 0x000fc60000410000 */
[----:B------:R-:W-:Y:S01]  /*1f30*/  F2FP.F16.F32.PACK_AB R79, RZ, R79 ;  /* 0x0000004fff4f723e */ /* 0x000fe200000000ff */
[----:B------:R-:W-:-:S03]  /*1f40*/  FADD.FTZ R11, R11, R78 ;  /* 0x0000004e0b0b7221 */ /* 0x000fc60000010000 */
[----:B------:R-:W-:-:S07]  /*1f50*/  PRMT R37, R37, 0x5410, R79 ;  /* 0x0000541025257816 */ /* 0x000fce000000004f */
.L_x_1141:
[----:B------:R-:W-:Y:S05]  /*1f60*/  BSYNC.RECONVERGENT B2 ;  /* 0x0000000000027941 */ /* 0x000fea0003800200 */
.L_x_1140:
[----:B------:R-:W-:Y:S01]  /*1f70*/  BSSY.RECONVERGENT B2, `(.L_x_1142) ;  /* 0x000000e000027945 */ /* 0x000fe20003800200 */
[----:B------:R-:W-:-:S03]  /*1f80*/  FSEL R42, R42, RZ, P0 ;  /* 0x000000ff2a2a7208 */ /* 0x000fc60000000000 */
[----:B------:R-:W-:Y:S05]  /*1f90*/  @!P1 BRA `(.L_x_1143) ;  /* 0x00000000002c9947 */ /* 0x000fea0003800000 */
[----:B------:R-:W-:Y:S01]  /*1fa0*/  LOP3.LUT P2, RZ, R86, 0xff, RZ, 0xc0, !PT ;  /* 0x000000ff56ff7812 */ /* 0x000fe2000784c0ff */
[----:B------:R-:W-:Y:S01]  /*1fb0*/  FMUL.FTZ R75, R42, UR13 ;  /* 0x0000000d2a4b7c20 */ /* 0x000fe20008410000 */
[----:B------:R-:W-:-:S03]  /*1fc0*/  CS2R R78, SRZ ;  /* 0x00000000004e7805 */ /* 0x000fc6000001ff00 */
[----:B------:R-:W-:-:S08]  /*1fd0*/  FMUL.FTZ R75, R75, UR12 ;  /* 0x0000000c4b4b7c20 */ /* 0x000fd00008410000 */
[----:B------:R-:W-:Y:S02]  /*1fe0*/  @P2 HADD2.F32 R84, -RZ, R30.H0_H0 ;  /* 0x2000001eff542230 */ /* 0x000fe40000004100 */
[----:B-----5:R-:W-:-:S03]  /*1ff0*/  @P2 HADD2.F32 R80, -RZ, R58.H0_H0 ;  /* 0x2000003aff502230 */ /* 0x020fc60000004100 */
[-C--:B------:R-:W-:Y:S02]  /*2000*/  @P2 FMUL.FTZ R78, R84, R75.reuse ;  /* 0x0000004b544e2220 */ /* 0x080fe40000410000 */
[----:B------:R-:W-:-:S03]  /*2010*/  @P2 FMUL.FTZ R79, R80, R75 ;  /* 0x0000004b504f2220 */ /* 0x000fc60000410000 */
[----:B------:R-:W-:Y:S01]  /*2020*/  F2FP.F16.F32.PACK_AB R78, RZ, R78 ;  /* 0x0000004eff4e723e */ /* 0x000fe200000000ff */
[----:B------:R-:W-:-:S03]  /*2030*/  FADD.FTZ R4, R4, R79 ;  /* 0x0000004f04047221 */ /* 0x000fc60000010000 */
[----:B------:R-:W-:-:S07]  /*2040*/  PRMT R38, R78, 0x7610, R38 ;  /* 0x000076104e267816 */ /* 0x000fce0000000026 */
.L_x_1143:
[----:B------:R-:W-:Y:S05]  /*2050*/  BSYNC.RECONVERGENT B2 ;  /* 0x0000000000027941 */ /* 0x000fea0003800200 */
.L_x_1142:
[----:B------:R-:W-:Y:S01]  /*2060*/  BSSY.RECONVERGENT B2, `(.L_x_1144) ;  /* 0x000000f000027945 */ /* 0x000fe20003800200 */
[----:B------:R-:W-:-:S03]  /*2070*/  FSEL R79, R41, RZ, P0 ;  /* 0x000000ff294f7208 */ /* 0x000fc60000000000 */
[----:B------:R-:W-:Y:S05]  /*2080*/  @!P1 BRA `(.L_x_1145) ;  /* 0x0000000000309947 */ /* 0x000fea0003800000 */
[----:B------:R-:W-:Y:S01]  /*2090*/  LOP3.LUT P2, RZ, R82, 0xff, RZ, 0xc0, !PT ;  /* 0x000000ff52ff7812 */ /* 0x000fe2000784c0ff */
[----:B------:R-:W-:Y:S01]  /*20a0*/  FMUL.FTZ R41, R79, UR13 ;  /* 0x0000000d4f297c20 */ /* 0x000fe20008410000 */
[----:B------:R-:W-:Y:S01]  /*20b0*/  MOV R75, RZ ;  /* 0x000000ff004b7202 */ /* 0x000fe20000000f00 */
[----:B------:R-:W-:Y:S02]  /*20c0*/  HFMA2 R78, -RZ, RZ, 0, 0 ;  /* 0x00000000ff4e7431 */ /* 0x000fe400000001ff */
        /* <DEDUP_REMOVED lines=8> */
.L_x_1145:
[----:B------:R-:W-:Y:S05]  /*2150*/  BSYNC.RECONVERGENT B2 ;  /* 0x0000000000027941 */ /* 0x000fea0003800200 */
.L_x_1144:
[----:B------:R-:W-:Y:S01]  /*2160*/  BSSY.RECONVERGENT B2, `(.L_x_1146) ;  /* 0x0000016000027945 */ /* 0x000fe20003800200 */
[----:B------:R-:W-:Y:S02]  /*2170*/  F2FP.F16.F32.PACK_AB R75, RZ, R43 ;  /* 0x0000002bff4b723e */ /* 0x000fe400000000ff */
[----:B------:R-:W-:Y:S02]  /*2180*/  F2FP.F16.F32.PACK_AB R48, RZ, R48 ;  /* 0x00000030ff30723e */ /* 0x000fe400000000ff */
[----:B------:R-:W-:Y:S02]  /*2190*/  F2FP.F16.F32.PACK_AB R50, RZ, R50 ;  /* 0x00000032ff32723e */ /* 0x000fe400000000ff */
[----:B------:R-:W-:Y:S02]  /*21a0*/  F2FP.F16.F32.PACK_AB R49, RZ, R49 ;  /* 0x00000031ff31723e */ /* 0x000fe400000000ff */
[----:B------:R-:W-:Y:S02]  /*21b0*/  F2FP.F16.F32.PACK_AB R78, RZ, R42 ;  /* 0x0000002aff4e723e */ /* 0x000fe400000000ff */
[----:B------:R-:W-:-:S02]  /*21c0*/  F2FP.F16.F32.PACK_AB R79, RZ, R79 ;  /* 0x0000004fff4f723e */ /* 0x000fc400000000ff */
[----:B------:R-:W-:Y:S02]  /*21d0*/  FSEL R80, R51, RZ, P0 ;  /* 0x000000ff33507208 */ /* 0x000fe40000000000 */
[----:B------:R-:W-:Y:S01]  /*21e0*/  FSEL R43, R40, RZ, P0 ;  /* 0x000000ff282b7208 */ /* 0x000fe20000000000 */
[----:B------:R-:W-:Y:S06]  /*21f0*/  @!P1 BRA `(.L_x_1147) ;  /* 0x0000000000309947 */ /* 0x000fec0003800000 */
[----:B------:R-:W-:Y:S01]  /*2200*/  LOP3.LUT P0, RZ, R83, 0xff, RZ, 0xc0, !PT ;  /* 0x000000ff53ff7812 */ /* 0x000fe2000780c0ff */
[----:B------:R-:W-:Y:S01]  /*2210*/  FMUL.FTZ R40, R43, UR13 ;  /* 0x0000000d2b287c20 */ /* 0x000fe20008410000 */
[----:B------:R-:W-:Y:S01]  /*2220*/  MOV R42, RZ ;  /* 0x000000ff002a7202 */ /* 0x000fe20000000f00 */
[----:B------:R-:W-:Y:S02]  /*2230*/  HFMA2 R41, -RZ, RZ, 0, 0 ;  /* 0x00000000ff297431 */ /* 0x000fe400000001ff */
        /* <DEDUP_REMOVED lines=8> */
.L_x_1147:
[----:B------:R-:W-:Y:S05]  /*22c0*/  BSYNC.RECONVERGENT B2 ;  /* 0x0000000000027941 */ /* 0x000fea0003800200 */
.L_x_1146:
[----:B------:R-:W-:Y:S02]  /*22d0*/  F2FP.F16.F32.PACK_AB R43, R80, R43 ;  /* 0x0000002b502b723e */ /* 0x000fe400000000ff */
        /* <DEDUP_REMOVED lines=9> */
[----:B------:R-:W-:Y:S02]  /*2370*/  @P0 HADD2.F32 R51, -RZ, R31.H1_H1 ;  /* 0x3000001fff330230 */ /* 0x000fe40000004100 */
[----:B-----5:R-:W-:-:S03]  /*2380*/  @P0 HADD2.F32 R49, -RZ, R59.H1_H1 ;  /* 0x3000003bff310230 */ /* 0x020fc60000004100 */
[-C--:B------:R-:W-:Y:S02]  /*2390*/  @P0 FMUL.FTZ R47, R51, R48.reuse ;  /* 0x00000030332f0220 */ /* 0x080fe40000410000 */
[----:B------:R-:W-:-:S03]  /*23a0*/  @P0 FMUL.FTZ R46, R49, R48 ;  /* 0x00000030312e0220 */ /* 0x000fc60000410000 */
[----:B------:R-:W-:Y:S01]  /*23b0*/  F2FP.F16.F32.PACK_AB R47, RZ, R47 ;  /* 0x0000002fff2f723e */ /* 0x000fe200000000ff */
[----:B------:R-:W-:-:S03]  /*23c0*/  FADD.FTZ R7, R7, R46 ;  /* 0x0000002e07077221 */ /* 0x000fc60000010000 */
[----:B------:R-:W-:Y:S01]  /*23d0*/  PRMT R39, R39, 0x5410, R47 ;  /* 0x0000541027277816 */ /* 0x000fe2000000002f */
[----:B------:R-:W-:Y:S06]  /*23e0*/  BRA `(.L_x_1133) ;  /* 0x0000000800ac7947 */ /* 0x000fec0003800000 */
.L_x_1117:
[----:B------:R-:W-:Y:S01]  /*23f0*/  ISETP.GT.AND P3, PT, R50, RZ, PT ;  /* 0x000000ff3200720c */ /* 0x000fe20003f64270 */
[----:B------:R-:W-:Y:S02]  /*2400*/  HADD2.F32 R90, -RZ, R52.H1_H1 ;  /* 0x30000034ff5a7230 */ /* 0x000fe40000004100 */
[----:B------:R-:W-:Y:S01]  /*2410*/  @P2 FFMA.FTZ R77, R3, R75, R78 ;  /* 0x0000004b034d2223 */ /* 0x000fe2000001004e */
[----:B0-----:R-:W-:Y:S01]  /*2420*/  HADD2.F32 R84, -RZ, R53.H0_H0 ;  /* 0x20000035ff547230 */ /* 0x001fe20000004100 */
[----:B------:R-:W-:Y:S02]  /*2430*/  BSSY.RECONVERGENT B2, `(.L_x_1148) ;  /* 0x0000022000027945 */ /* 0x000fe40003800200 */
[----:B------:R-:W-:-:S06]  /*2440*/  @P2 FADD.FTZ R77, R62, -R77 ;  /* 0x8000004d3e4d2221 */ /* 0x000fcc0000010000 */
[-CC-:B------:R-:W-:Y:S01]  /*2450*/  @P3 FFMA.FTZ R48, R64, R75.reuse, R78.reuse ;  /* 0x0000004b40303223 */ /* 0x180fe2000001004e */
[-CC-:B------:R-:W-:Y:S01]  /*2460*/  @P3 FFMA.FTZ R87, R63, R75.reuse, R78.reuse ;  /* 0x0000004b3f573223 */ /* 0x180fe2000001004e */
[-CC-:B------:R-:W-:Y:S01]  /*2470*/  @P3 FFMA.FTZ R89, R68, R75.reuse, R78.reuse ;  /* 0x0000004b44593223 */ /* 0x180fe2000001004e */
[-C--:B------:R-:W-:Y:S01]  /*2480*/  @P3 FFMA.FTZ R85, R67, R75.reuse, R78 ;  /* 0x0000004b43553223 */ /* 0x080fe2000001004e */
[----:B------:R-:W-:Y:S01]  /*2490*/  @P3 FADD.FTZ R48, R61, -R48 ;  /* 0x800000303d303221 */ /* 0x000fe20000010000 */
[-CC-:B------:R-:W-:Y:S01]  /*24a0*/  @P3 FFMA.FTZ R50, R72, R75.reuse, R78.reuse ;  /* 0x0000004b48323223 */ /* 0x180fe2000001004e */
[-CC-:B------:R-:W-:Y:S01]  /*24b0*/  @P3 FFMA.FTZ R49, R71, R75.reuse, R78.reuse ;  /* 0x0000004b47313223 */ /* 0x180fe2000001004e */
[----:B------:R-:W-:Y:S01]  /*24c0*/  @P3 FFMA.FTZ R92, R76, R75, R78 ;  /* 0x0000004b4c5c3223 */ /* 0x000fe2000001004e */
[----:B------:R-:W-:Y:S01]  /*24d0*/  @P3 FFMA.FTZ R90, R51, R48, R90 ;  /* 0x00000030335a3223 */ /* 0x000fe2000001005a */
[----:B------:R-:W-:Y:S02]  /*24e0*/  HADD2.F32 R78, -RZ, R53.H1_H1 ;  /* 0x30000035ff4e7230 */ /* 0x000fe40000004100 */
[----:B------:R-:W-:Y:S01]  /*24f0*/  @P3 FADD.FTZ R87, R66, -R87 ;  /* 0x8000005742573221 */ /* 0x000fe20000010000 */
[----:B------:R-:W-:-:S02]  /*2500*/  HADD2.F32 R48, -RZ, R54.H0_H0 ;  /* 0x20000036ff307230 */ /* 0x000fc40000004100 */
[----:B------:R-:W-:Y:S01]  /*2510*/  @P3 FADD.FTZ R89, R65, -R89 ;  /* 0x8000005941593221 */ /* 0x000fe20000010000 */
[----:B------:R-:W-:Y:S02]  /*2520*/  HADD2.F32 R75, -RZ, R52.H0_H0 ;  /* 0x20000034ff4b7230 */ /* 0x000fe40000004100 */
[----:B------:R-:W-:Y:S01]  /*2530*/  @P3 FADD.FTZ R85, R70, -R85 ;  /* 0x8000005546553221 */ /* 0x000fe20000010000 */
[C---:B------:R-:W-:Y:S01]  /*2540*/  @P3 FFMA.FTZ R84, R51.reuse, R87, R84 ;  /* 0x0000005733543223 */ /* 0x040fe20000010054 */
[C---:B------:R-:W-:Y:S02]  /*2550*/  @P3 FFMA.FTZ R78, R51.reuse, R89, R78 ;  /* 0x00000059334e3223 */ /* 0x040fe4000001004e */
[C---:B------:R-:W-:Y:S01]  /*2560*/  @P3 FFMA.FTZ R48, R51.reuse, R85, R48 ;  /* 0x0000005533303223 */ /* 0x040fe20000010030 */
[----:B------:R-:W-:Y:S01]  /*2570*/  @P2 FFMA.FTZ R75, R51, R77, R75 ;  /* 0x0000004d334b2223 */ /* 0x000fe2000001004b */
[----:B------:R-:W-:Y:S06]  /*2580*/  @!P1 BRA `(.L_x_1149) ;  /* 0x0000000000309947 */ /* 0x000fec0003800000 */
[----:B------:R-:W-:Y:S01]  /*2590*/  LOP3.LUT P0, RZ, R88, 0xff, RZ, 0xc0, !PT ;  /* 0x000000ff58ff7812 */ /* 0x000fe2000780c0ff */
[----:B------:R-:W-:-:S04]  /*25a0*/  FMUL.FTZ R77, R75, UR13 ;  /* 0x0000000d4b4d7c20 */ /* 0x000fc80008410000 */
[----:B------:R-:W-:Y:S01]  /*25b0*/  FMUL.FTZ R85, R77, UR12 ;  /* 0x0000000c4d557c20 */ /* 0x000fe20008410000 */
[----:B------:R-:W-:-:S07]  /*25c0*/  HFMA2 R77, -RZ, RZ, 0, 0 ;  /* 0x00000000ff4d7431 */ /* 0x000fce00000001ff */
[----:B-----5:R-:W-:-:S05]  /*25d0*/  @P0 HADD2.F32 R88, -RZ, R56.H0_H0 ;  /* 0x20000038ff580230 */ /* 0x020fca0000004100 */
[----:B------:R-:W-:Y:S01]  /*25e0*/  @P0 FMUL.FTZ R77, R88, R85 ;  /* 0x00000055584d0220 */ /* 0x000fe20000410000 */
[----:B------:R-:W-:-:S03]  /*25f0*/  @P0 HADD2.F32 R88, -RZ, R28.H0_H0 ;  /* 0x2000001cff580230 */ /* 0x000fc60000004100 */
[----:B------:R-:W-:Y:S01]  /*2600*/  FADD.FTZ R8, R8, R77 ;  /* 0x0000004d08087221 */ /* 0x000fe20000010000 */
[----:B------:R-:W-:Y:S01]  /*2610*/  MOV R77, RZ ;  /* 0x000000ff004d7202 */ /* 0x000fe20000000f00 */
[----:B------:R-:W-:-:S05]  /*2620*/  @P0 FMUL.FTZ R77, R88, R85 ;  /* 0x00000055584d0220 */ /* 0x000fca0000410000 */
[----:B------:R-:W-:-:S04]  /*2630*/  F2FP.F16.F32.PACK_AB R77, RZ, R77 ;  /* 0x0000004dff4d723e */ /* 0x000fc800000000ff */
[----:B------:R-:W-:-:S07]  /*2640*/  PRMT R36, R77, 0x7610, R36 ;  /* 0x000076104d247816 */ /* 0x000fce0000000024 */
.L_x_1149:
[----:B------:R-:W-:Y:S05]  /*2650*/  BSYNC.RECONVERGENT B2 ;  /* 0x0000000000027941 */ /* 0x000fea0003800200 */
.L_x_1148:
[----:B------:R-:W-:Y:S01]  /*2660*/  MOV R85, UR22 ;  /* 0x0000001600557c02 */ /* 0x000fe20008000f00 */
[--C-:B------:R-:W-:Y:S01]  /*2670*/  HADD2.F32 R88, -RZ, R55.reuse.H0_H0 ;  /* 0x20000037ff587230 */ /* 0x100fe20000004100 */
[----:B------:R-:W-:Y:S01]  /*2680*/  MOV R77, UR23 ;  /* 0x00000017004d7c02 */ /* 0x000fe20008000f00 */
[----:B------:R-:W-:Y:S01]  /*2690*/  @P3 FADD.FTZ R49, R74, -R49 ;  /* 0x800000314a313221 */ /* 0x000fe20000010000 */
[----:B------:R-:W-:Y:S01]  /*26a0*/  ISETP.NE.U32.AND P0, PT, R85, RZ, PT ;  /* 0x000000ff5500720c */ /* 0x000fe20003f05070 */
[----:B------:R-:W-:Y:S01]  /*26b0*/  @P3 FADD.FTZ R87, R69, -R50 ;  /* 0x8000003245573221 */ /* 0x000fe20000010000 */
[----:B------:R-:W-:Y:S02]  /*26c0*/  HADD2.F32 R50, -RZ, R54.H1_H1 ;  /* 0x30000036ff327230 */ /* 0x000fe40000004100 */
[----:B------:R-:W-:Y:S01]  /*26d0*/  @P3 FFMA.FTZ R88, R51, R49, R88 ;  /* 0x0000003133583223 */ /* 0x000fe20000010058 */
[----:B------:R-:W-:Y:S01]  /*26e0*/  ISETP.NE.AND.EX P0, PT, R77, RZ, PT, P0 ;  /* 0x000000ff4d00720c */ /* 0x000fe20003f05300 */
[----:B------:R-:W-:Y:S01]  /*26f0*/  @P3 FADD.FTZ R49, R73, -R92 ;  /* 0x8000005c49313221 */ /* 0x000fe20000010000 */
[----:B------:R-:W-:Y:S01]  /*2700*/  HADD2.F32 R92, -RZ, R55.H1_H1 ;  /* 0x30000037ff5c7230 */ /* 0x000fe20000004100 */
[----:B------:R-:W-:Y:S01]  /*2710*/  BSSY.RECONVERGENT B2, `(.L_x_1150) ;  /* 0x0000012000027945 */ /* 0x000fe20003800200 */
[----:B------:R-:W-:-:S03]  /*2720*/  @P3 FFMA.FTZ R50, R51, R87, R50 ;  /* 0x0000005733323223 */ /* 0x000fc60000010032 */
[----:B------:R-:W-:-:S06]  /*2730*/  @P3 FFMA.FTZ R92, R51, R49, R92 ;  /* 0x00000031335c3223 */ /* 0x000fcc000001005c */
[----:B------:R-:W-:-:S04]  /*2740*/  @P0 F2FP.F16.F32.PACK_AB R75, RZ, R75 ;  /* 0x0000004bff4b023e */ /* 0x000fc800000000ff */
[----:B------:R-:W-:Y:S01]  /*2750*/  @P0 PRMT R40, R75, 0x7610, R40 ;  /* 0x000076104b280816 */ /* 0x000fe20000000028 */
[----:B------:R-:W-:Y:S06]  /*2760*/  @!P1 BRA `(.L_x_1151) ;  /* 0x0000000000309947 */ /* 0x000fec0003800000 */
[----:B------:R-:W-:Y:S01]  /*2770*/  LOP3.LUT P2, RZ, R79, 0xff, RZ, 0xc0, !PT ;  /* 0x000000ff4fff7812 */ /* 0x000fe2000784c0ff */
[----:B------:R-:W-:-:S04]  /*2780*/  FMUL.FTZ R49, R90, UR13 ;  /* 0x0000000d5a317c20 */ /* 0x000fc80008410000 */
[----:B------:R-:W-:Y:S01]  /*2790*/  FMUL.FTZ R75, R49, UR12 ;  /* 0x0000000c314b7c20 */ /* 0x000fe20008410000 */
[----:B------:R-:W-:-:S07]  /*27a0*/  HFMA2 R49, -RZ, RZ, 0, 0 ;  /* 0x00000000ff317431 */ /* 0x000fce00000001ff */
[----:B-----5:R-:W-:Y:S02]  /*27b0*/  @P2 HADD2.F32 R51, -RZ, R56.H1_H1 ;  /* 0x30000038ff332230 */ /* 0x020fe40000004100 */
[----:B------:R-:W-:-:S03]  /*27c0*/  @P2 HADD2.F32 R79, -RZ, R28.H1_H1 ;  /* 0x3000001cff4f2230 */ /* 0x000fc60000004100 */
[-C--:B------:R-:W-:Y:S01]  /*27d0*/  @P2 FMUL.FTZ R49, R51, R75.reuse ;  /* 0x0000004b33312220 */ /* 0x080fe20000410000 */
[----:B------:R-:W-:Y:S01]  /*27e0*/  MOV R51, RZ ;  /* 0x000000ff00337202 */ /* 0x000fe20000000f00 */
[----:B------:R-:W-:Y:S02]  /*27f0*/  @P2 FMUL.FTZ R51, R79, R75 ;  /* 0x0000004b4f332220 */ /* 0x000fe40000410000 */
[----:B------:R-:W-:-:S03]  /*2800*/  FADD.FTZ R9, R9, R49 ;  /* 0x0000003109097221 */ /* 0x000fc60000010000 */
[----:B------:R-:W-:-:S04]  /*2810*/  F2FP.F16.F32.PACK_AB R51, RZ, R51 ;  /* 0x00000033ff33723e */ /* 0x000fc800000000ff */
[----:B------:R-:W-:-:S07]  /*2820*/  PRMT R36, R36, 0x5410, R51 ;  /* 0x0000541024247816 */ /* 0x000fce0000000033 */
.L_x_1151:
[----:B------:R-:W-:Y:S05]  /*2830*/  BSYNC.RECONVERGENT B2 ;  /* 0x0000000000027941 */ /* 0x000fea0003800200 */
.L_x_1150:
        /* <DEDUP_REMOVED lines=14> */
.L_x_1153:
[----:B------:R-:W-:Y:S05]  /*2920*/  BSYNC.RECONVERGENT B2 ;  /* 0x0000000000027941 */ /* 0x000fea0003800200 */
.L_x_1152:
        /* <DEDUP_REMOVED lines=14> */
.L_x_1155:
[----:B------:R-:W-:Y:S05]  /*2a10*/  BSYNC.RECONVERGENT B2 ;  /* 0x0000000000027941 */ /* 0x000fea0003800200 */
.L_x_1154:
[----:B------:R-:W-:Y:S01]  /*2a20*/  @P0 F2FP.F16.F32.PACK_AB R90, RZ, R90 ;  /* 0x0000005aff5a023e */ /* 0x000fe200000000ff */
[----:B------:R-:W-:Y:S01]  /*2a30*/  BSSY.RECONVERGENT B2, `(.L_x_1156) ;  /* 0x0000017000027945 */ /* 0x000fe20003800200 */
[----:B------:R-:W-:Y:S02]  /*2a40*/  @P0 F2FP.F16.F32.PACK_AB R84, RZ, R84 ;  /* 0x00000054ff54023e */ /* 0x000fe400000000ff */
[----:B------:R-:W-:Y:S02]  /*2a50*/  @P0 F2FP.F16.F32.PACK_AB R79, RZ, R48 ;  /* 0x00000030ff4f023e */ /* 0x000fe400000000ff */
[----:B------:R-:W-:Y:S02]  /*2a60*/  @P0 F2FP.F16.F32.PACK_AB R78, RZ, R78 ;  /* 0x0000004eff4e023e */ /* 0x000fe400000000ff */
[----:B------:R-:W-:Y:S02]  /*2a70*/  @P0 F2FP.F16.F32.PACK_AB R49, RZ, R50 ;  /* 0x00000032ff31023e */ /* 0x000fe400000000ff */
[----:B------:R-:W-:-:S02]  /*2a80*/  @P0 F2FP.F16.F32.PACK_AB R51, RZ, R88 ;  /* 0x00000058ff33023e */ /* 0x000fc400000000ff */
[----:B------:R-:W-:Y:S02]  /*2a90*/  @P0 PRMT R40, R40, 0x5410, R90 ;  /* 0x0000541028280816 */ /* 0x000fe4000000005a */
[----:B------:R-:W-:Y:S02]  /*2aa0*/  @P0 F2FP.F16.F32.PACK_AB R75, RZ, R92 ;  /* 0x0000005cff4b023e */ /* 0x000fe400000000ff */
[----:B------:R-:W-:Y:S02]  /*2ab0*/  @P0 PRMT R41, R84, 0x7610, R41 ;  /* 0x0000761054290816 */ /* 0x000fe40000000029 */
[----:B------:R-:W-:Y:S01]  /*2ac0*/  @P0 PRMT R42, R79, 0x7610, R42 ;  /* 0x000076104f2a0816 */ /* 0x000fe2000000002a */
[----:B------:R-:W-:Y:S06]  /*2ad0*/  @!P1 BRA `(.L_x_1157) ;  /* 0x0000000000309947 */ /* 0x000fec0003800000 */
[----:B------:R-:W-:Y:S01]  /*2ae0*/  LOP3.LUT P2, RZ, R86, 0xff, RZ, 0xc0, !PT ;  /* 0x000000ff56ff7812 */ /* 0x000fe2000784c0ff */
[----:B------:R-:W-:Y:S01]  /*2af0*/  FMUL.FTZ R48, R48, UR13 ;  /* 0x0000000d30307c20 */ /* 0x000fe20008410000 */
[----:B------:R-:W-:Y:S01]  /*2b00*/  HFMA2 R80, -RZ, RZ, 0, 0 ;  /* 0x00000000ff507431 */ /* 0x000fe200000001ff */
[----:B------:R-:W-:Y:S02]  /*2b10*/  MOV R79, RZ ;  /* 0x000000ff004f7202 */ /* 0x000fe40000000f00 */
        /* <DEDUP_REMOVED lines=8> */
.L_x_1157:
[----:B------:R-:W-:Y:S05]  /*2ba0*/  BSYNC.RECONVERGENT B2 ;  /* 0x0000000000027941 */ /* 0x000fea0003800200 */
.L_x_1156:
[----:B------:R-:W-:Y:S04]  /*2bb0*/  BSSY.RECONVERGENT B2, `(.L_x_1158) ;  /* 0x000000e000027945 */ /* 0x000fe80003800200 */
        /* <DEDUP_REMOVED lines=13> */
.L_x_1159:
[----:B------:R-:W-:Y:S05]  /*2c90*/  BSYNC.RECONVERGENT B2 ;  /* 0x0000000000027941 */ /* 0x000fea0003800200 */
.L_x_1158:
[----:B------:R-:W-:Y:S04]  /*2ca0*/  BSSY.RECONVERGENT B2, `(.L_x_1160) ;  /* 0x000000e000027945 */ /* 0x000fe80003800200 */
[----:B------:R-:W-:Y:S05]  /*2cb0*/  @!P1 BRA `(.L_x_1161) ;  /* 0x0000000000309947 */ /* 0x000fea0003800000 */
        /* <DEDUP_REMOVED lines=12> */
.L_x_1161:
[----:B------:R-:W-:Y:S05]  /*2d80*/  BSYNC.RECONVERGENT B2 ;  /* 0x0000000000027941 */ /* 0x000fea0003800200 */
.L_x_1160:
        /* <DEDUP_REMOVED lines=16> */
[----:B------:R-:W-:-:S07]  /*2e90*/  PRMT R39, R39, 0x5410, R47 ;  /* 0x0000541027277816 */ /* 0x000fce000000002f */
.L_x_1133:
[----:B------:R-:W-:Y:S05]  /*2ea0*/  BSYNC.RECONVERGENT B1 ;  /* 0x0000000000017941 */ /* 0x000fea0003800200 */
.L_x_1116:
[----:B------:R-:W-:Y:S01]  /*2eb0*/  ISETP.NE.U32.AND P0, PT, R85, RZ, PT ;  /* 0x000000ff5500720c */ /* 0x000fe20003f05070 */
[----:B------:R-:W0:Y:S03]  /*2ec0*/  @P1 LDC.64 R46, c[0x0][0x468] ;  /* 0x00011a00ff2e1b82 */ /* 0x000e260000000a00 */
[----:B------:R-:W-:-:S13]  /*2ed0*/  ISETP.NE.AND.EX P0, PT, R77, RZ, PT, P0 ;  /* 0x000000ff4d00720c */ /* 0x000fda0003f05300 */
[----:B------:R-:W1:Y:S08]  /*2ee0*/  @P0 LDC R51, c[0x0][0x388] ;  /* 0x0000e200ff330b82 */ /* 0x000e700000000800 */
[----:B------:R-:W2:Y:S01]  /*2ef0*/  @P0 LDC.64 R48, c[0x0][0x478] ;  /* 0x00011e00ff300b82 */ /* 0x000ea20000000a00 */
[----:B0-----:R-:W-:-:S04]  /*2f00*/  @P1 LEA R46, P2, R44, R46, 0x4 ;  /* 0x0000002e2c2e1211 */ /* 0x001fc800078420ff */
[----:B------:R-:W-:Y:S02]  /*2f10*/  @P1 LEA.HI.X R45, R44, R47, R45, 0x4, P2 ;  /* 0x0000002f2c2d1211 */ /* 0x000fe400010f242d */
[----:B------:R-:W-:Y:S01]  /*2f20*/  @P1 MOV R44, R46 ;  /* 0x0000002e002c1202 */ /* 0x000fe20000000f00 */
        /* <DEDUP_REMOVED lines=11> */
.L_x_1111:
[----:B------:R-:W-:Y:S05]  /*2fe0*/  BSYNC B0 ;  /* 0x0000000000007941 */ /* 0x000fea0003800000 */
.L_x_1110:
[----:B------:R-:W0:Y:S01]  /*2ff0*/  S2R R30, SR_TID.X ;  /* 0x00000000001e7919 */ /* 0x000e220000002100 */
[----:B------:R-:W-:Y:S01]  /*3000*/  MOV R2, 0x400 ;  /* 0x0000040000027802 */ /* 0x000fe20000000f00 */
[----:B------:R-:W-:Y:S05]  /*3010*/  WARPSYNC.ALL ;  /* 0x0000000000007948 */ /* 0x000fea0003800000 */
[----:B------:R-:W2:Y:S01]  /*3020*/  S2R R3, SR_CgaCtaId ;  /* 0x0000000000037919 */ /* 0x000ea20000008800 */
[----:B------:R-:W3:Y:S01]  /*3030*/  S2UR UR14, SR_CTAID.X ;  /* 0x00000000000e79c3 */ /* 0x000ee20000002500 */
[----:B------:R-:W4:Y:S01]  /*3040*/  LDCU.128 UR16, c[0x0][0x440] ;  /* 0x00008800ff1077ac */ /* 0x000f220008000c00 */
[----:B------:R-:W1:Y:S01]  /*3050*/  S2R R29, SR_TID.X ;  /* 0x00000000001d7919 */ /* 0x000e620000002100 */
[----:B------:R-:W4:Y:S01]  /*3060*/  LDCU.64 UR4, c[0x0][0x460] ;  /* 0x00008c00ff0477ac */ /* 0x000f220008000a00 */
[----:B0-----:R-:W-:-:S02]  /*3070*/  LOP3.LUT R0, R30, 0x60, RZ, 0xc0, !PT ;  /* 0x000000601e007812 */ /* 0x001fc400078ec0ff */
[----:B--2---:R-:W-:Y:S02]  /*3080*/  LEA R3, R3, R2, 0x18 ;  /* 0x0000000203037211 */ /* 0x004fe400078ec0ff */
[----:B-1----:R-:W-:-:S04]  /*3090*/  LOP3.LUT R0, R0, 0x1f, R29, 0xf8, !PT ;  /* 0x0000001f00007812 */ /* 0x002fc800078ef81d */
[-C--:B------:R-:W-:Y:S02]  /*30a0*/  LEA R0, R0, R3.reuse, 0x5 ;  /* 0x0000000300007211 */ /* 0x080fe400078e28ff */
        /* <DEDUP_REMOVED lines=67> */
[C---:B------:R-:W-:Y:S01]  /*34e0*/  IADD3.X R5, PT, PT, R0.reuse, UR17, RZ, P1, !PT ;  /* 0x0000001100057c10 */ /* 0x040fe20008ffe4ff */
        /* <DEDUP_REMOVED lines=11> */
.L_x_1115:
[----:B------:R-:W-:Y:S01]  /*35a0*/  HFMA2 R48, -RZ, RZ, 0, 5.9604644775390625e-08 ;  /* 0x00000001ff307431 */ /* 0x000fe200000001ff */
[----:B------:R-:W-:Y:S01]  /*35b0*/  BSSY B1, `(.L_x_1163) ;  /* 0x0000006000017945 */ /* 0x000fe20003800000 */
[----:B------:R-:W-:Y:S02]  /*35c0*/  MOV R45, 0x1f ;  /* 0x0000001f002d7802 */ /* 0x000fe40000000f00 */
[----:B------:R-:W-:-:S07]  /*35d0*/  MOV R44, 0xffffffff ;  /* 0xffffffff002c7802 */ /* 0x000fce0000000f00 */
[----:B--2---:R-:W-:Y:S05]  /*35e0*/  WARPSYNC.COLLECTIVE R44, `(.L_x_1164) ;  /* 0x000000002c087348 */ /* 0x004fea0003c00000 */
[----:B------:R0:W1:Y:S02]  /*35f0*/  SHFL.BFLY P0, R90, R49, R48, R45 ;  /* 0x0c000030315a7389 */ /* 0x000064000000002d */
[----:B012---:R-:W-:Y:S05]  /*3600*/  ENDCOLLECTIVE ;  /* 0x000000000000791b */ /* 0x007fea0003800000 */
.L_x_1164:
[----:B------:R-:W-:Y:S05]  /*3610*/  BSYNC B1 ;  /* 0x0000000000017941 */ /* 0x000fea0003800000 */
.L_x_1163:
        /* <DEDUP_REMOVED lines=9> */
.L_x_1165:
[----:B------:R-:W-:Y:S01]  /*36b0*/  MOV R49, R87 ;  /* 0x0000005700317202 */ /* 0x000fe20000000f00 */
[----:B------:R-:W-:Y:S01]  /*36c0*/  HFMA2 R48, -RZ, RZ, 0, 1.1920928955078125e-07 ;  /* 0x00000002ff307431 */ /* 0x000fe200000001ff */
[----:B------:R-:W-:-:S07]  /*36d0*/  MOV R85, R90 ;  /* 0x0000005a00557202 */ /* 0x000fce0000000f00 */
[----:B------:R-:W-:Y:S05]  /*36e0*/  WARPSYNC.COLLECTIVE R44, `(.L_x_1166) ;  /* 0x000000002c087348 */ /* 0x000fea0003c00000 */
[----:B------:R0:W1:Y:S02]  /*36f0*/  SHFL.BFLY P0, R90, R49, R48, R45 ;  /* 0x0c000030315a7389 */ /* 0x000064000000002d */
[----:B01----:R-:W-:Y:S05]  /*3700*/  ENDCOLLECTIVE ;  /* 0x000000000000791b */ /* 0x003fea0003800000 */
.L_x_1166:
[----:B------:R-:W-:-:S05]  /*3710*/  FADD.FTZ R89, R85, R84 ;  /* 0x0000005455597221 */ /* 0x000fca0000010000 */
[----:B------:R-:W-:Y:S01]  /*3720*/  MOV R49, R89 ;  /* 0x0000005900317202 */ /* 0x000fe20000000f00 */
[----:B------:R-:W-:-:S07]  /*3730*/  FADD.FTZ R91, R87, R90 ;  /* 0x0000005a575b7221 */ /* 0x000fce0000010000 */
[----:B------:R-:W-:Y:S05]  /*3740*/  WARPSYNC.COLLECTIVE R44, `(.L_x_1167) ;  /* 0x000000002c087348 */ /* 0x000fea0003c00000 */
[----:B------:R0:W1:Y:S02]  /*3750*/  SHFL.BFLY P0, R90, R49, R48, R45 ;  /* 0x0c000030315a7389 */ /* 0x000064000000002d */
[----:B01----:R-:W-:Y:S05]  /*3760*/  ENDCOLLECTIVE ;  /* 0x000000000000791b */ /* 0x003fea0003800000 */
.L_x_1167:
[----:B------:R-:W-:Y:S01]  /*3770*/  MOV R49, R91 ;  /* 0x0000005b00317202 */ /* 0x000fe20000000f00 */
[----:B------:R-:W-:Y:S01]  /*3780*/  HFMA2 R48, -RZ, RZ, 0, 2.384185791015625e-07 ;  /* 0x00000004ff307431 */ /* 0x000fe200000001ff */
[----:B------:R-:W-:-:S07]  /*3790*/  MOV R92, R90 ;  /* 0x0000005a005c7202 */ /* 0x000fce0000000f00 */
[----:B------:R-:W-:Y:S05]  /*37a0*/  WARPSYNC.COLLECTIVE R44, `(.L_x_1168) ;  /* 0x000000002c087348 */ /* 0x000fea0003c00000 */
[----:B------:R0:W1:Y:S02]  /*37b0*/  SHFL.BFLY P0, R90, R49, R48, R45 ;  /* 0x0c000030315a7389 */ /* 0x000064000000002d */
[----:B01----:R-:W-:Y:S05]  /*37c0*/  ENDCOLLECTIVE ;  /* 0x000000000000791b */ /* 0x003fea0003800000 */
.L_x_1168:
[----:B------:R-:W-:-:S05]  /*37d0*/  FADD.FTZ R92, R89, R92 ;  /* 0x0000005c595c7221 */ /* 0x000fca0000010000 */
[----:B------:R-:W-:Y:S01]  /*37e0*/  MOV R49, R92 ;  /* 0x0000005c00317202 */ /* 0x000fe20000000f00 */
[----:B------:R-:W-:-:S07]  /*37f0*/  FADD.FTZ R93, R91, R90 ;  /* 0x0000005a5b5d7221 */ /* 0x000fce0000010000 */
[----:B------:R-:W-:Y:S05]  /*3800*/  WARPSYNC.COLLECTIVE R44, `(.L_x_1169) ;  /* 0x000000002c087348 */ /* 0x000fea0003c00000 */
[----:B------:R0:W1:Y:S02]  /*3810*/  SHFL.BFLY P0, R90, R49, R48, R45 ;  /* 0x0c000030315a7389 */ /* 0x000064000000002d */
[----:B01----:R-:W-:Y:S05]  /*3820*/  ENDCOLLECTIVE ;  /* 0x000000000000791b */ /* 0x003fea0003800000 */
.L_x_1169:
[----:B------:R-:W-:Y:S01]  /*3830*/  MOV R49, R93 ;  /* 0x0000005d00317202 */ /* 0x000fe20000000f00 */
[----:B------:R-:W-:Y:S01]  /*3840*/  HFMA2 R48, -RZ, RZ, 0, 4.76837158203125e-07 ;  /* 0x00000008ff307431 */ /* 0x000fe200000001ff */
[----:B------:R-:W-:-:S07]  /*3850*/  MOV R85, R90 ;  /* 0x0000005a00557202 */ /* 0x000fce0000000f00 */
[----:B------:R-:W-:Y:S05]  /*3860*/  WARPSYNC.COLLECTIVE R44, `(.L_x_1170) ;  /* 0x000000002c087348 */ /* 0x000fea0003c00000 */
[----:B------:R0:W1:Y:S02]  /*3870*/  SHFL.BFLY P0, R90, R49, R48, R45 ;  /* 0x0c000030315a7389 */ /* 0x000064000000002d */
[----:B01----:R-:W-:Y:S05]  /*3880*/  ENDCOLLECTIVE ;  /* 0x000000000000791b */ /* 0x003fea0003800000 */
.L_x_1170:
[----:B------:R-:W-:-:S05]  /*3890*/  FADD.FTZ R85, R92, R85 ;  /* 0x000000555c557221 */ /* 0x000fca0000010000 */
[----:B------:R-:W-:Y:S02]  /*38a0*/  MOV R49, R85 ;  /* 0x0000005500317202 */ /* 0x000fe40000000f00 */
[----:B------:R-:W-:-:S07]  /*38b0*/  MOV R84, R90 ;  /* 0x0000005a00547202 */ /* 0x000fce0000000f00 */
[----:B------:R-:W-:Y:S05]  /*38c0*/  WARPSYNC.COLLECTIVE R44, `(.L_x_1171) ;  /* 0x000000002c087348 */ /* 0x000fea0003c00000 */
[----:B------:R0:W1:Y:S02]  /*38d0*/  SHFL.BFLY P0, R90, R49, R48, R45 ;  /* 0x0c000030315a7389 */ /* 0x000064000000002d */
[----:B01----:R-:W-:Y:S05]  /*38e0*/  ENDCOLLECTIVE ;  /* 0x000000000000791b */ /* 0x003fea0003800000 */
.L_x_1171:
[----:B------:R-:W-:-:S05]  /*38f0*/  FADD.FTZ R84, R93, R84 ;  /* 0x000000545d547221 */ /* 0x000fca0000010000 */
[----:B------:R-:W-:Y:S01]  /*3900*/  MOV R49, R84 ;  /* 0x0000005400317202 */ /* 0x000fe20000000f00 */
[----:B------:R-:W-:Y:S02]  /*3910*/  HFMA2 R48, -RZ, RZ, 0, 9.5367431640625e-07 ;  /* 0x00000010ff307431 */ /* 0x000fe400000001ff */
[----:B------:R-:W-:-:S07]  /*3920*/  FADD.FTZ R85, R85, R90 ;  /* 0x0000005a55557221 */ /* 0x000fce0000010000 */
[----:B------:R-:W-:Y:S05]  /*3930*/  WARPSYNC.COLLECTIVE R44, `(.L_x_1172) ;  /* 0x000000002c087348 */ /* 0x000fea0003c00000 */
[----:B------:R0:W1:Y:S02]  /*3940*/  SHFL.BFLY P0, R90, R49, R48, R45 ;  /* 0x0c000030315a7389 */ /* 0x000064000000002d */
[----:B01----:R-:W-:Y:S05]  /*3950*/  ENDCOLLECTIVE ;  /* 0x000000000000791b */ /* 0x003fea0003800000 */
.L_x_1172:
[----:B------:R-:W-:Y:S02]  /*3960*/  MOV R49, R85 ;  /* 0x0000005500317202 */ /* 0x000fe40000000f00 */
[----:B------:R-:W-:-:S07]  /*3970*/  MOV R87, R90 ;  /* 0x0000005a00577202 */ /* 0x000fce0000000f00 */
[----:B------:R-:W-:Y:S05]  /*3980*/  WARPSYNC.COLLECTIVE R44, `(.L_x_1173) ;  /* 0x000000002c087348 */ /* 0x000fea0003c00000 */
[----:B------:R0:W1:Y:S02]  /*3990*/  SHFL.BFLY P0, R90, R49, R48, R45 ;  /* 0x0c000030315a7389 */ /* 0x000064000000002d */
[----:B01----:R-:W-:Y:S05]  /*39a0*/  ENDCOLLECTIVE ;  /* 0x000000000000791b */ /* 0x003fea0003800000 */
.L_x_1173:
[----:B------:R-:W-:Y:S05]  /*39b0*/  BRA `(.L_x_1174) ;  /* 0xffffffd4001c7947 */ /* 0x000fea000383ffff */
.L_x_1175:
        /* <DEDUP_REMOVED lines=12> */
.L_x_6375:


//--------------------- .text._ZN10layer_norm13ln_bwd_kernelINS_13Kernel_traitsIf13__nv_bfloat16S2_S2_fjLj256ELj1ELj4ELj1ELj16ENS_18Kernel_traits_baseILj256EfS2_S2_S2_fjLj128EEEEELb0ELb0ELb0ELb0EEEvNS_9BwdParamsE --------------------------
	.section	.text._ZN10layer_norm13ln_bwd_kernelINS_13Kernel_traitsIf13__nv_bfloat16S2_S2_fjLj256ELj1ELj4ELj1ELj16ENS_18Kernel_traits_baseILj256EfS2_S2_S2_fjLj128EEEEELb0ELb0ELb0ELb0EEEvNS_9BwdParamsE,"ax",@progbits
	.align	128
        .global         _ZN10layer_norm13ln_bwd_kernelINS_13Kernel_traitsIf13__nv_bfloat16S2_S2_fjLj256ELj1ELj4ELj1ELj16ENS_18Kernel_traits_baseILj256EfS2_S2_S2_fjLj128EEEEELb0ELb0ELb0ELb0EEEvNS_9BwdParamsE
        .type           _ZN10layer_norm13ln_bwd_kernelINS_13Kernel_traitsIf13__nv_bfloat16S2_S2_fjLj256ELj1ELj4ELj1ELj16ENS_18Kernel_traits_baseILj256EfS2_S2_S2_fjLj128EEEEELb0ELb0ELb0ELb0EEEvNS_9BwdParamsE,@function
        .size           _ZN10layer_norm13ln_bwd_kernelINS_13Kernel_traitsIf13__nv_bfloat16S2_S2_fjLj256ELj1ELj4ELj1ELj16ENS_18Kernel_traits_baseILj256EfS2_S2_S2_fjLj128EEEEELb0ELb0ELb0ELb0EEEvNS_9BwdParamsE,(.L_x_6376 - _ZN10layer_norm13ln_bwd_kernelINS_13Kernel_traitsIf13__nv_bfloat16S2_S2_fjLj256ELj1ELj4ELj1ELj16ENS_18Kernel_traits_baseILj256EfS2_S2_S2_fjLj128EEEEELb0ELb0ELb0ELb0EEEvNS_9BwdParamsE)
        .other          _ZN10layer_norm13ln_bwd_kernelINS_13Kernel_traitsIf13__nv_bfloat16S2_S2_fjLj256ELj1ELj4ELj1ELj16ENS_18Kernel_traits_baseILj256EfS2_S2_S2_fjLj128EEEEELb0ELb0ELb0ELb0EEEvNS_9BwdParamsE,@"STO_CUDA_ENTRY STV_DEFAULT"
_ZN10layer_norm13ln_bwd_kernelINS_13Kernel_traitsIf13__nv_bfloat16S2_S2_fjLj256ELj1ELj4ELj1ELj16ENS_18Kernel_traits_baseILj256EfS2_S2_S2_fjLj128EEEEELb0ELb0ELb0ELb0EEEvNS_9BwdParamsE:
.text._ZN10layer_norm13ln_bwd_kernelINS_13Kernel_traitsIf13__nv_bfloat16S2_S2_fjLj256ELj1ELj4ELj1ELj16ENS_18Kernel_traits_baseILj256EfS2_S2_S2_fjLj128EEEEELb0ELb0ELb0ELb0EEEvNS_9BwdParamsE:
        /* <DEDUP_REMOVED lines=20> */
[----:B------:R-:W-:-:S05]  /*0140*/  SHF.R.U32.HI R5, RZ, 0x5, R5 ;  /* 0x00000005ff057819 */ /* 0x000fca0000011605 */
[----:B------:R-:W-:Y:S01]  /*0150*/  LOP3.LUT R5, R5, UR6, RZ, 0xfc, !PT ;  /* 0x0000000605057c12 */ /* 0x000fe2000f8efcff */
[----:B0-----:R-:W-:-:S05]  /*0160*/  @P0 IMAD.WIDE.U32 R6, R2, 0x20, R6 ;  /* 0x0000002002060825 */ /* 0x001fca00078e0006 */
[----:B---3--:R0:W5:Y:S04]  /*0170*/  @P0 LDG.E.128 R32, desc[UR8][R6.64] ;  /* 0x0000000806200981 */ /* 0x008168000c1e1d00 */
[----:B------:R0:W5:Y:S01]  /*0180*/  @P0 LDG.E.128 R28, desc[UR8][R6.64+0x10] ;  /* 0x00001008061c0981 */ /* 0x000162000c1e1d00 */
[----:B----4-:R-:W-:Y:S02]  /*0190*/  ISETP.GE.AND P0, PT, R5, UR10, PT ;  /* 0x0000000a05007c0c */ /* 0x010fe4000bf06270 */
[----:B------:R-:W-:Y:S02]  /*01a0*/  CS2R R24, SRZ ;  /* 0x0000000000187805 */ /* 0x000fe4000001ff00 */
[----:B------:R-:W-:Y:S02]  /*01b0*/  CS2R R26, SRZ ;  /* 0x00000000001a7805 */ /* 0x000fe4000001ff00 */
[----:B------:R-:W-:-:S02]  /*01c0*/  CS2R R20, SRZ ;  /* 0x0000000000147805 */ /* 0x000fc4000001ff00 */
[----:B------:R-:W-:Y:S02]  /*01d0*/  CS2R R22, SRZ ;  /* 0x0000000000167805 */ /* 0x000fe4000001ff00 */
[----:B------:R-:W-:Y:S02]  /*01e0*/  CS2R R18, SRZ ;  /* 0x0000000000127805 */ /* 0x000fe4000001ff00 */
[----:B------:R-:W-:Y:S02]  /*01f0*/  CS2R R16, SRZ ;  /* 0x0000000000107805 */ /* 0x000fe4000001ff00 */
[----:B------:R-:W-:Y:S02]  /*0200*/  CS2R R14, SRZ ;  /* 0x00000000000e7805 */ /* 0x000fe4000001ff00 */
[----:B------:R-:W-:Y:S01]  /*0210*/  CS2R R12, SRZ ;  /* 0x00000000000c7805 */ /* 0x000fe2000001ff00 */
[----:B01----:R-:W-:Y:S06]  /*0220*/  @P0 BRA `(.L_x_1177) ;  /* 0x0000001400740947 */ /* 0x003fec0003800000 */
[----:B------:R-:W0:Y:S01]  /*0230*/  LDCU.64 UR10, c[0x0][0x3e0] ;  /* 0x00007c00ff0a77ac */ /* 0x000e220008000a00 */
[----:B------:R-:W1:Y:S01]  /*0240*/  LDC.U8 R6, c[0x0][0x410] ;  /* 0x00010400ff067b82 */ /* 0x000e620000000000 */
[----:B------:R-:W-:Y:S01]  /*0250*/  HFMA2 R24, -RZ, RZ, 0, 0 ;  /* 0x00000000ff187431 */ /* 0x000fe200000001ff */
[----:B0-----:R-:W-:-:S04]  /*0260*/  ISETP.NE.U32.AND P0, PT, RZ, UR10, PT ;  /* 0x0000000aff007c0c */ /* 0x001fc8000bf05070 */
[----:B------:R-:W-:-:S13]  /*0270*/  ISETP.NE.AND.EX P0, PT, RZ, UR11, PT, P0 ;  /* 0x0000000bff007c0c */ /* 0x000fda000bf05300 */
.L_x_1187:
        /* <DEDUP_REMOVED lines=11> */
[----:B------:R-:W-:Y:S01]  /*0330*/  IMAD R55, R5, R62, RZ ;  /* 0x0000003e05377224 */ /* 0x000fe200078e02ff */
[----:B------:R-:W-:-:S04]  /*0340*/  MOV R63, RZ ;  /* 0x000000ff003f7202 */ /* 0x000fc80000000f00 */
[----:B------:R-:W-:-:S04]  /*0350*/  SHF.R.S32.HI R64, RZ, 0x1f, R55 ;  /* 0x0000001fff407819 */ /* 0x000fc80000011437 */
[----:B------:R-:W-:Y:S02]  /*0360*/  LEA.HI R61, R64, R55, RZ, 0x3 ;  /* 0x00000037403d7211 */ /* 0x000fe400078f18ff */
[----:B------:R-:W-:Y:S02]  /*0370*/  MOV R55, RZ ;  /* 0x000000ff00377202 */ /* 0x000fe40000000f00 */
[----:B------:R-:W-:Y:S02]  /*0380*/  LEA.HI.SX32 R61, R61, R2, 0x1d ;  /* 0x000000023d3d7211 */ /* 0x000fe400078feaff */
[----:B---3--:R-:W-:Y:S01]  /*0390*/  @P0 SHF.L.U32 R54, R36, 0x10, RZ ;  /* 0x0000001024360819 */ /* 0x008fe200000006ff */
[----:B0-2---:R-:W-:Y:S06]  /*03a0*/  @!P2 BRA `(.L_x_1179) ;  /* 0x00000004007ca947 */ /* 0x005fec0003800000 */
        /* <DEDUP_REMOVED lines=13> */
[----:B-1----:R-:W-:-:S04]  /*0480*/  ISETP.NE.AND P1, PT, R6, RZ, PT ;  /* 0x000000ff0600720c */ /* 0x002fc80003f25270 */
[----:B--2---:R-:W-:Y:S02]  /*0490*/  FSEL R53, R48, RZ, !P1 ;  /* 0x000000ff30357208 */ /* 0x004fe40004800000 */
[----:B----4-:R-:W-:Y:S02]  /*04a0*/  PRMT R0, R44, 0x7632, R0 ;  /* 0x000076322c007816 */ /* 0x010fe40000000000 */
[----:B------:R-:W-:Y:S02]  /*04b0*/  PRMT R49, R46, 0x7632, R49 ;  /* 0x000076322e317816 */ /* 0x000fe40000000031 */
[----:B------:R-:W-:Y:S02]  /*04c0*/  SHF.L.U32 R44, R44, 0x10, RZ ;  /* 0x000000102c2c7819 */ /* 0x000fe400000006ff */
[----:B------:R-:W-:Y:S02]  /*04d0*/  SHF.L.U32 R46, R46, 0x10, RZ ;  /* 0x000000102e2e7819 */ /* 0x000fe400000006ff */
[----:B------:R-:W-:-:S02]  /*04e0*/  SHF.L.U32 R48, R45, 0x10, RZ ;  /* 0x000000102d307819 */ /* 0x000fc400000006ff */
[----:B------:R-:W-:Y:S02]  /*04f0*/  PRMT R7, R45, 0x7632, R7 ;  /* 0x000076322d077816 */ /* 0x000fe40000000007 */
[----:B------:R-:W-:Y:S02]  /*0500*/  SHF.L.U32 R0, R0, 0x10, RZ ;  /* 0x0000001000007819 */ /* 0x000fe400000006ff */
[----:B------:R-:W-:Y:S01]  /*0510*/  PRMT R55, R47, 0x7632, R55 ;  /* 0x000076322f377816 */ /* 0x000fe20000000037 */
[----:B------:R-:W-:Y:S01]  /*0520*/  FADD.FTZ R3, -R53, R44 ;  /* 0x0000002c35037221 */ /* 0x000fe20000010100 */
[----:B------:R-:W-:Y:S01]  /*0530*/  SHF.L.U32 R56, R47, 0x10, RZ ;  /* 0x000000102f387819 */ /* 0x000fe200000006ff */
[C---:B------:R-:W-:Y:S01]  /*0540*/  FADD.FTZ R47, -R53.reuse, R46 ;  /* 0x0000002e352f7221 */ /* 0x040fe20000010100 */
[----:B------:R-:W-:Y:S01]  /*0550*/  FADD.FTZ R45, -R53, R48 ;  /* 0x00000030352d7221 */ /* 0x000fe20000010100 */
[----:B------:R-:W-:Y:S01]  /*0560*/  SHF.L.U32 R44, R7, 0x10, RZ ;  /* 0x00000010072c7819 */ /* 0x000fe200000006ff */
[----:B0-----:R-:W-:Y:S01]  /*0570*/  FADD.FTZ R51, -R53, R0 ;  /* 0x0000000035337221 */ /* 0x001fe20000010100 */
[----:B------:R-:W-:-:S02]  /*0580*/  SHF.L.U32 R46, R49, 0x10, RZ ;  /* 0x00000010312e7819 */ /* 0x000fc400000006ff */
[----:B------:R-:W-:Y:S02]  /*0590*/  SHF.L.U32 R48, R55, 0x10, RZ ;  /* 0x0000001037307819 */ /* 0x000fe400000006ff */
[C---:B---3--:R-:W-:Y:S02]  /*05a0*/  PRMT R0, R36.reuse, 0x7632, R0 ;  /* 0x0000763224007816 */ /* 0x048fe40000000000 */
[----:B------:R-:W-:Y:S02]  /*05b0*/  SHF.L.U32 R57, R36, 0x10, RZ ;  /* 0x0000001024397819 */ /* 0x000fe400000006ff */
[----:B------:R-:W-:Y:S01]  /*05c0*/  PRMT R36, R37, 0x7632, R36 ;  /* 0x0000763225247816 */ /* 0x000fe20000000024 */
[----:B------:R-:W-:Y:S01]  /*05d0*/  FADD.FTZ R49, -R53, R56 ;  /* 0x0000003835317221 */ /* 0x000fe20000010100 */
[----:B------:R-:W-:Y:S01]  /*05e0*/  PRMT R50, R39, 0x7632, R50 ;  /* 0x0000763227327816 */ /* 0x000fe20000000032 */
[C---:B------:R-:W-:Y:S01]  /*05f0*/  FADD.FTZ R55, -R53.reuse, R44 ;  /* 0x0000002c35377221 */ /* 0x040fe20000010100 */
[C---:B------:R-:W-:Y:S01]  /*0600*/  FADD.FTZ R7, -R53.reuse, R46 ;  /* 0x0000002e35077221 */ /* 0x040fe20000010100 */
[--C-:B------:R-:W-:Y:S01]  /*0610*/  FADD.FTZ R53, -R53, R48.reuse ;  /* 0x0000003035357221 */ /* 0x100fe20000010100 */
[----:B------:R-:W-:-:S02]  /*0620*/  PRMT R48, R38, 0x7632, R48 ;  /* 0x0000763226307816 */ /* 0x000fc40000000030 */
[----:B------:R-:W-:Y:S02]  /*0630*/  SHF.L.U32 R59, R38, 0x10, RZ ;  /* 0x00000010263b7819 */ /* 0x000fe400000006ff */
[----:B------:R-:W-:Y:S02]  /*0640*/  SHF.L.U32 R58, R36, 0x10, RZ ;  /* 0x00000010243a7819 */ /* 0x000fe400000006ff */
[----:B------:R-:W-:Y:S02]  /*0650*/  SHF.L.U32 R38, R0, 0x10, RZ ;  /* 0x0000001000267819 */ /* 0x000fe400000006ff */
[----:B------:R-:W-:Y:S01]  /*0660*/  SHF.L.U32 R36, R50, 0x10, RZ ;  /* 0x0000001032247819 */ /* 0x000fe200000006ff */
[----:B-----5:R-:W-:Y:S01]  /*0670*/  FMUL.FTZ R50, R52, R51 ;  /* 0x0000003334327220 */ /* 0x020fe20000410000 */
[----:B------:R-:W-:Y:S01]  /*0680*/  SHF.L.U32 R37, R37, 0x10, RZ ;  /* 0x0000001025257819 */ /* 0x000fe200000006ff */
[----:B------:R-:W-:Y:S01]  /*0690*/  FMUL.FTZ R44, R32, R57 ;  /* 0x00000039202c7220 */ /* 0x000fe20000410000 */
[C---:B------:R-:W-:Y:S01]  /*06a0*/  FMUL.FTZ R45, R52.reuse, R45 ;  /* 0x0000002d342d7220 */ /* 0x040fe20000410000 */
[----:B------:R-:W-:Y:S01]  /*06b0*/  FMUL.FTZ R3, R52, R3 ;  /* 0x0000000334037220 */ /* 0x000fe20000410000 */
        /* <DEDUP_REMOVED lines=12> */
[----:B------:R-:W-:Y:S01]  /*0780*/  FFMA.FTZ R12, R3, R57, R12 ;  /* 0x00000039030c7223 */ /* 0x000fe2000001000c */
[----:B------:R-:W-:Y:S01]  /*0790*/  FMUL.FTZ R57, R35, R58 ;  /* 0x0000003a23397220 */ /* 0x000fe20000410000 */
[----:B------:R-:W-:Y:S01]  /*07a0*/  FADD.FTZ R60, R55, R46 ;  /* 0x0000002e373c7221 */ /* 0x000fe20000010000 */
[----:B------:R-:W-:Y:S01]  /*07b0*/  FFMA.FTZ R37, R45, R46, R38 ;  /* 0x0000002e2d257223 */ /* 0x000fe20000010026 */
[----:B------:R-:W-:Y:S01]  /*07c0*/  FMUL.FTZ R47, R52, R47 ;  /* 0x0000002f342f7220 */ /* 0x000fe20000410000 */
[----:B------:R-:W-:Y:S01]  /*07d0*/  SHF.L.U32 R0, R48, 0x10, RZ ;  /* 0x0000001030007819 */ /* 0x000fe200000006ff */
        /* <DEDUP_REMOVED lines=9> */
[-C--:B------:R-:W-:Y:S01]  /*0870*/  FFMA.FTZ R17, R58, R0.reuse, R17 ;  /* 0x000000003a117223 */ /* 0x080fe20000010011 */
[----:B------:R-:W-:Y:S01]  /*0880*/  FMUL.FTZ R59, R29, R0 ;  /* 0x000000001d3b7220 */ /* 0x000fe20000410000 */
[----:B------:R-:W-:Y:S01]  /*0890*/  SHF.L.U32 R39, R39, 0x10, RZ ;  /* 0x0000001027277819 */ /* 0x000fe200000006ff */
[----:B------:R-:W-:Y:S01]  /*08a0*/  FADD.FTZ R0, R7, R48 ;  /* 0x0000003007007221 */ /* 0x000fe20000010000 */
[----:B------:R-:W-:Y:S01]  /*08b0*/  FFMA.FTZ R7, R47, R48, R38 ;  /* 0x000000302f077223 */ /* 0x000fe20000010026 */
[----:B------:R-:W-:-:S02]  /*08c0*/  FMUL.FTZ R49, R52, R49 ;  /* 0x0000003134317220 */ /* 0x000fc40000410000 */
        /* <DEDUP_REMOVED lines=13> */
.L_x_1179:
[----:B------:R-:W-:Y:S05]  /*09a0*/  BSYNC.RECONVERGENT B1 ;  /* 0x0000000000017941 */ /* 0x000fea0003800200 */
.L_x_1178:
        /* <DEDUP_REMOVED lines=20> */
.L_x_1199:
        /* <DEDUP_REMOVED lines=51> */
.L_x_1184:
        /* <DEDUP_REMOVED lines=22> */
[C---:B------:R-:W-:Y:S01]  /*0f80*/  FMUL.FTZ R43, R52.reuse, R67 ;  /* 0x00000043342b7220 */ /* 0x040fe20000410000 */
[----:B------:R-:W-:Y:S01]  /*0f90*/  FMUL.FTZ R52, R52, R69 ;  /* 0x0000004534347220 */ /* 0x000fe20000410000 */
[C---:B------:R-:W-:Y:S01]  /*0fa0*/  F2FP.BF16.F32.PACK_AB R40, R41.reuse, R39 ;  /* 0x000000272928723e */ /* 0x040fe200000010ff */
[-C--:B------:R-:W-:Y:S01]  /*0fb0*/  FMUL.FTZ R53, R41, R54.reuse ;  /* 0x0000003629357220 */ /* 0x080fe20000410000 */
[-C--:B------:R-:W-:Y:S01]  /*0fc0*/  FMUL.FTZ R36, R39, R54.reuse ;  /* 0x0000003627247220 */ /* 0x080fe20000410000 */
[C---:B------:R-:W-:Y:S01]  /*0fd0*/  F2FP.BF16.F32.PACK_AB R41, R42.reuse, R55 ;  /* 0x000000372a29723e */ /* 0x040fe200000010ff */
[-C--:B------:R-:W-:Y:S01]  /*0fe0*/  FMUL.FTZ R64, R42, R54.reuse ;  /* 0x000000362a407220 */ /* 0x080fe20000410000 */
[-C--:B------:R-:W-:Y:S01]  /*0ff0*/  FMUL.FTZ R39, R55, R54.reuse ;  /* 0x0000003637277220 */ /* 0x080fe20000410000 */
[C---:B------:R-:W-:Y:S01]  /*1000*/  F2FP.BF16.F32.PACK_AB R42, R38.reuse, R37 ;  /* 0x00000025262a723e */ /* 0x040fe200000010ff */
        /* <DEDUP_REMOVED lines=8> */
[----:B------:R-:W-:Y:S01]  /*1090*/  F2FP.BF16.F32.PACK_AB R39, R54, R63 ;  /* 0x0000003f3627723e */ /* 0x000fe200000010ff */
[----:B------:R-:W-:Y:S06]  /*10a0*/  BRA `(.L_x_1185) ;  /* 0x0000000400a07947 */ /* 0x000fec0003800000 */
.L_x_1183:
[----:B------:R-:W-:-:S04]  /*10b0*/  UISETP.NE.U32.AND UP0, UPT, UR4, URZ, UPT ;  /* 0x000000ff0400728c */ /* 0x000fc8000bf05070 */
[----:B------:R-:W-:-:S09]  /*10c0*/  UISETP.NE.AND.EX UP0, UPT, UR5, URZ, UPT, UP0 ;  /* 0x000000ff0500728c */ /* 0x000fd2000bf05300 */
[----:B------:R-:W-:Y:S05]  /*10d0*/  BRA.U UP0, `(.L_x_1186) ;  /* 0x0000000100c47547 */ /* 0x000fea000b800000 */
[-CC-:B0-----:R-:W-:Y:S01]  /*10e0*/  FFMA.FTZ R55, R3, R37.reuse, R36.reuse ;  /* 0x0000002503377223 */ /* 0x181fe20000010024 */
[----:B------:R-:W-:Y:S01]  /*10f0*/  SHF.L.U32 R65, R8, 0x10, RZ ;  /* 0x0000001008417819 */ /* 0x000fe200000006ff */
[-C--:B------:R-:W-:Y:S01]  /*1100*/  FFMA.FTZ R64, R50, R37.reuse, R36 ;  /* 0x0000002532407223 */ /* 0x080fe20000010024 */
[----:B------:R-:W-:Y:S01]  /*1110*/  PRMT R38, R8, 0x7632, R38 ;  /* 0x0000763208267816 */ /* 0x000fe20000000026 */
[----:B------:R-:W-:Y:S01]  /*1120*/  FADD.FTZ R55, R44, -R55 ;  /* 0x800000372c377221 */ /* 0x000fe20000010000 */
[----:B------:R-:W-:Y:S01]  /*1130*/  FFMA.FTZ R63, R47, R37, R36 ;  /* 0x000000252f3f7223 */ /* 0x000fe20000010024 */
[----:B------:R-:W-:Y:S01]  /*1140*/  FADD.FTZ R64, R51, -R64 ;  /* 0x8000004033407221 */ /* 0x000fe20000010000 */
[----:B------:R-:W-:Y:S01]  /*1150*/  SHF.L.U32 R39, R38, 0x10, RZ ;  /* 0x0000001026277819 */ /* 0x000fe200000006ff */
[----:B-----5:R-:W-:Y:S01]  /*1160*/  FFMA.FTZ R65, R52, R55, R65 ;  /* 0x0000003734417223 */ /* 0x020fe20000010041 */
[-CC-:B------:R-:W-:Y:S01]  /*1170*/  FFMA.FTZ R55, R45, R37.reuse, R36.reuse ;  /* 0x000000252d377223 */ /* 0x180fe20000010024 */
[-CC-:B------:R-:W-:Y:S01]  /*1180*/  FFMA.FTZ R69, R49, R37.reuse, R36.reuse ;  /* 0x0000002531457223 */ /* 0x180fe20000010024 */
[-C--:B------:R-:W-:Y:S01]  /*1190*/  FFMA.FTZ R66, R56, R37.reuse, R36 ;  /* 0x0000002538427223 */ /* 0x080fe20000010024 */
[----:B------:R-:W-:Y:S01]  /*11a0*/  FFMA.FTZ R39, R52, R64, R39 ;  /* 0x0000004034277223 */ /* 0x000fe20000010027 */
[----:B------:R-:W-:Y:S01]  /*11b0*/  FADD.FTZ R38, R46, -R55 ;  /* 0x800000372e267221 */ /* 0x000fe20000010000 */
[----:B------:R-:W-:Y:S01]  /*11c0*/  SHF.L.U32 R55, R9, 0x10, RZ ;  /* 0x0000001009377819 */ /* 0x000fe200000006ff */
[----:B------:R-:W-:Y:S01]  /*11d0*/  FADD.FTZ R64, R48, -R63 ;  /* 0x8000003f30407221 */ /* 0x000fe20000010000 */
[----:B------:R-:W-:Y:S01]  /*11e0*/  SHF.L.U32 R63, R10, 0x10, RZ ;  /* 0x000000100a3f7819 */ /* 0x000fe200000006ff */
[----:B------:R-:W-:Y:S01]  /*11f0*/  FADD.FTZ R66, R57, -R66 ;  /* 0x8000004239427221 */ /* 0x000fe20000010000 */
[----:B------:R-:W-:Y:S01]  /*1200*/  PRMT R53, R9, 0x7632, R53 ;  /* 0x0000763209357816 */ /* 0x000fe20000000035 */
[----:B------:R-:W-:Y:S01]  /*1210*/  FFMA.FTZ R55, R52, R38, R55 ;  /* 0x0000002634377223 */ /* 0x000fe20000010037 */
[----:B------:R-:W-:Y:S01]  /*1220*/  PRMT R38, R10, 0x7632, R38 ;  /* 0x000076320a267816 */ /* 0x000fe20000000026 */
[----:B------:R-:W-:Y:S01]  /*1230*/  FFMA.FTZ R63, R52, R64, R63 ;  /* 0x00000040343f7223 */ /* 0x000fe2000001003f */
[----:B------:R-:W-:Y:S01]  /*1240*/  FFMA.FTZ R64, R58, R37, R36 ;  /* 0x000000253a407223 */ /* 0x000fe20000010024 */
[----:B------:R-:W-:-:S02]  /*1250*/  SHF.L.U32 R53, R53, 0x10, RZ ;  /* 0x0000001035357819 */ /* 0x000fc400000006ff */
[----:B------:R-:W-:Y:S01]  /*1260*/  SHF.L.U32 R67, R38, 0x10, RZ ;  /* 0x0000001026437819 */ /* 0x000fe200000006ff */
[----:B------:R-:W-:Y:S01]  /*1270*/  FFMA.FTZ R38, R0, R37, R36 ;  /* 0x0000002500267223 */ /* 0x000fe20000010024 */
[----:B------:R-:W-:Y:S01]  /*1280*/  FADD.FTZ R36, R60, -R69 ;  /* 0x800000453c247221 */ /* 0x000fe20000010000 */
[----:B------:R-:W-:Y:S01]  /*1290*/  SHF.L.U32 R69, R11, 0x10, RZ ;  /* 0x000000100b457819 */ /* 0x000fe200000006ff */
[----:B------:R-:W-:Y:S01]  /*12a0*/  FADD.FTZ R64, R59, -R64 ;  /* 0x800000403b407221 */ /* 0x000fe20000010000 */
[----:B------:R-:W-:Y:S01]  /*12b0*/  FADD.FTZ R38, R7, -R38 ;  /* 0x8000002607267221 */ /* 0x000fe20000010000 */
[C---:B------:R-:W-:Y:S02]  /*12c0*/  FFMA.FTZ R53, R52.reuse, R66, R53 ;  /* 0x0000004234357223 */ /* 0x040fe40000010035 */
[C---:B------:R-:W-:Y:S01]  /*12d0*/  FFMA.FTZ R69, R52.reuse, R36, R69 ;  /* 0x0000002434457223 */ /* 0x040fe20000010045 */
[----:B------:R-:W-:Y:S01]  /*12e0*/  PRMT R36, R11, 0x7632, R36 ;  /* 0x000076320b247816 */ /* 0x000fe20000000024 */
[----:B------:R-:W-:-:S02]  /*12f0*/  FFMA.FTZ R67, R52, R64, R67 ;  /* 0x0000004034437223 */ /* 0x000fc40000010043 */
[-C--:B------:R-:W-:Y:S01]  /*1300*/  FMUL.FTZ R69, R69, R54.reuse ;  /* 0x0000003645457220 */ /* 0x080fe20000410000 */
[----:B------:R-:W-:Y:S01]  /*1310*/  SHF.L.U32 R37, R36, 0x10, RZ ;  /* 0x0000001024257819 */ /* 0x000fe200000006ff */
[-C--:B------:R-:W-:Y:S01]  /*1320*/  FMUL.FTZ R36, R65, R54.reuse ;  /* 0x0000003641247220 */ /* 0x080fe20000410000 */
[----:B------:R-:W-:-:S03]  /*1330*/  FMUL.FTZ R67, R67, R54 ;  /* 0x0000003643437220 */ /* 0x000fc60000410000 */
[----:B------:R-:W-:Y:S01]  /*1340*/  FFMA.FTZ R52, R52, R38, R37 ;  /* 0x0000002634347223 */ /* 0x000fe20000010025 */
[-C--:B------:R-:W-:Y:S01]  /*1350*/  FMUL.FTZ R37, R55, R54.reuse ;  /* 0x0000003637257220 */ /* 0x080fe20000410000 */
[-C--:B------:R-:W-:Y:S02]  /*1360*/  FMUL.FTZ R38, R63, R54.reuse ;  /* 0x000000363f267220 */ /* 0x080fe40000410000 */
[-C--:B------:R-:W-:Y:S01]  /*1370*/  FMUL.FTZ R64, R52, R54.reuse ;  /* 0x0000003634407220 */ /* 0x080fe20000410000 */
[-C--:B------:R-:W-:Y:S01]  /*1380*/  FMUL.FTZ R52, R53, R54.reuse ;  /* 0x0000003635347220 */ /* 0x080fe20000410000 */
[----:B------:R-:W-:Y:S01]  /*1390*/  FMUL.FTZ R53, R39, R54 ;  /* 0x0000003627357220 */ /* 0x000fe20000410000 */
[----:B------:R-:W-:Y:S02]  /*13a0*/  F2FP.BF16.F32.PACK_AB R38, R67, R38 ;  /* 0x000000264326723e */ /* 0x000fe400000010ff */
[----:B------:R-:W-:Y:S02]  /*13b0*/  F2FP.BF16.F32.PACK_AB R39, R64, R69 ;  /* 0x000000454027723e */ /* 0x000fe400000010ff */
[----:B------:R-:W-:-:S02]  /*13c0*/  F2FP.BF16.F32.PACK_AB R37, R52, R37 ;  /* 0x000000253425723e */ /* 0x000fc400000010ff */
[----:B------:R-:W-:Y:S01]  /*13d0*/  F2FP.BF16.F32.PACK_AB R36, R53, R36 ;  /* 0x000000243524723e */ /* 0x000fe200000010ff */
[----:B------:R-:W-:Y:S06]  /*13e0*/  BRA `(.L_x_1185) ;  /* 0x0000000000d07947 */ /* 0x000fec0003800000 */
.L_x_1186:
[-C--:B------:R-:W-:Y:S01]  /*13f0*/  FFMA.FTZ R40, R50, R37.reuse, R36 ;  /* 0x0000002532287223 */ /* 0x080fe20000010024 */
[----:B------:R-:W-:Y:S01]  /*1400*/  PRMT R38, R8, 0x7632, R38 ;  /* 0x0000763208267816 */ /* 0x000fe20000000026 */
[-CC-:B0-----:R-:W-:Y:S01]  /*1410*/  FFMA.FTZ R63, R3, R37.reuse, R36.reuse ;  /* 0x00000025033f7223 */ /* 0x181fe20000010024 */
[-C--:B------:R-:W-:Y:S01]  /*1420*/  FFMA.FTZ R55, R45, R37.reuse, R36 ;  /* 0x000000252d377223 */ /* 0x080fe20000010024 */
[----:B------:R-:W-:Y:S01]  /*1430*/  FADD.FTZ R43, R51, -R40 ;  /* 0x80000028332b7221 */ /* 0x000fe20000010000 */
[-CC-:B------:R-:W-:Y:S01]  /*1440*/  FFMA.FTZ R42, R56, R37.reuse, R36.reuse ;  /* 0x00000025382a7223 */ /* 0x180fe20000010024 */
[-CC-:B------:R-:W-:Y:S01]  /*1450*/  FFMA.FTZ R41, R47, R37.reuse, R36.reuse ;  /* 0x000000252f297223 */ /* 0x180fe20000010024 */
[-CC-:B------:R-:W-:Y:S01]  /*1460*/  FFMA.FTZ R40, R58, R37.reuse, R36.reuse ;  /* 0x000000253a287223 */ /* 0x180fe20000010024 */
[-CC-:B------:R-:W-:Y:S01]  /*1470*/  FFMA.FTZ R53, R49, R37.reuse, R36.reuse ;  /* 0x0000002531357223 */ /* 0x180fe20000010024 */
[----:B------:R-:W-:Y:S01]  /*1480*/  SHF.L.U32 R39, R38, 0x10, RZ ;  /* 0x0000001026277819 */ /* 0x000fe200000006ff */
[----:B------:R-:W-:Y:S01]  /*1490*/  FFMA.FTZ R36, R0, R37, R36 ;  /* 0x0000002500247223 */ /* 0x000fe20000010024 */
[----:B------:R-:W-:Y:S01]  /*14a0*/  PRMT R37, R9, 0x7632, R37 ;  /* 0x0000763209257816 */ /* 0x000fe20000000025 */
[----:B------:R-:W-:Y:S01]  /*14b0*/  FADD.FTZ R65, R59, -R40 ;  /* 0x800000283b417221 */ /* 0x000fe20000010000 */
[----:B------:R-:W-:Y:S01]  /*14c0*/  PRMT R38, R10, 0x7632, R38 ;  /* 0x000076320a267816 */ /* 0x000fe20000000026 */
[----:B-----5:R-:W-:Y:S01]  /*14d0*/  FFMA.FTZ R43, R52, R43, R39 ;  /* 0x0000002b342b7223 */ /* 0x020fe20000010027 */
[----:B------:R-:W-:Y:S01]  /*14e0*/  SHF.L.U32 R37, R37, 0x10, RZ ;  /* 0x0000001025257819 */ /* 0x000fe200000006ff */
[--C-:B------:R-:W-:Y:S01]  /*14f0*/  FADD.FTZ R39, R57, -R42.reuse ;  /* 0x8000002a39277221 */ /* 0x100fe20000010000 */
[----:B------:R-:W-:Y:S01]  /*1500*/  SHF.L.U32 R38, R38, 0x10, RZ ;  /* 0x0000001026267819 */ /* 0x000fe200000006ff */
[----:B------:R-:W-:Y:S01]  /*1510*/  FADD.FTZ R63, R44, -R63 ;  /* 0x8000003f2c3f7221 */ /* 0x000fe20000010000 */
[----:B------:R-:W-:Y:S01]  /*1520*/  PRMT R42, R11, 0x7632, R42 ;  /* 0x000076320b2a7816 */ /* 0x000fe2000000002a */
[----:B------:R-:W-:Y:S01]  /*1530*/  FFMA.FTZ R39, R52, R39, R37 ;  /* 0x0000002734277223 */ /* 0x000fe20000010025 */
[----:B------:R-:W-:Y:S01]  /*1540*/  FADD.FTZ R41, R48, -R41 ;  /* 0x8000002930297221 */ /* 0x000fe20000010000 */
[----:B------:R-:W-:Y:S01]  /*1550*/  FFMA.FTZ R37, R52, R65, R38 ;  /* 0x0000004134257223 */ /* 0x000fe20000010026 */
[----:B------:R-:W-:Y:S01]  /*1560*/  FADD.FTZ R65, R46, -R55 ;  /* 0x800000372e417221 */ /* 0x000fe20000010000 */
[----:B------:R-:W-:-:S02]  /*1570*/  SHF.L.U32 R55, R8, 0x10, RZ ;  /* 0x0000001008377819 */ /* 0x000fc400000006ff */
[----:B------:R-:W-:Y:S02]  /*1580*/  SHF.L.U32 R38, R9, 0x10, RZ ;  /* 0x0000001009267819 */ /* 0x000fe400000006ff */
[----:B------:R-:W-:Y:S01]  /*1590*/  SHF.L.U32 R64, R11, 0x10, RZ ;  /* 0x000000100b407819 */ /* 0x000fe200000006ff */
[----:B------:R-:W-:Y:S01]  /*15a0*/  FFMA.FTZ R40, R52, R63, R55 ;  /* 0x0000003f34287223 */ /* 0x000fe20000010037 */
[----:B------:R-:W-:Y:S01]  /*15b0*/  FADD.FTZ R55, R60, -R53 ;  /* 0x800000353c377221 */ /* 0x000fe20000010000 */
[----:B------:R-:W-:Y:S01]  /*15c0*/  SHF.L.U32 R53, R10, 0x10, RZ ;  /* 0x000000100a357819 */ /* 0x000fe200000006ff */
[----:B------:R-:W-:Y:S01]  /*15d0*/  FADD.FTZ R63, R7, -R36 ;  /* 0x80000024073f7221 */ /* 0x000fe20000010000 */
[----:B------:R-:W-:Y:S01]  /*15e0*/  SHF.L.U32 R66, R42, 0x10, RZ ;  /* 0x000000102a427819 */ /* 0x000fe200000006ff */
[----:B------:R-:W-:Y:S01]  /*15f0*/  FFMA.FTZ R38, R52, R65, R38 ;  /* 0x0000004134267223 */ /* 0x000fe20000010026 */
[----:B------:R-:W-:Y:S01]  /*1600*/  FMUL.FTZ R36, R40, R54 ;  /* 0x0000003628247220 */ /* 0x000fe20000410000 */
[C---:B------:R-:W-:Y:S01]  /*1610*/  FFMA.FTZ R42, R52.reuse, R41, R53 ;  /* 0x00000029342a7223 */ /* 0x040fe20000010035 */
[C---:B------:R-:W-:Y:S01]  /*1620*/  FFMA.FTZ R53, R52.reuse, R55, R64 ;  /* 0x0000003734357223 */ /* 0x040fe20000010040 */
[----:B------:R-:W-:Y:S01]  /*1630*/  FFMA.FTZ R55, R52, R63, R66 ;  /* 0x0000003f34377223 */ /* 0x000fe20000010042 */
[C---:B------:R-:W-:Y:S01]  /*1640*/  F2FP.BF16.F32.PACK_AB R41, R39.reuse, R38 ;  /* 0x000000262729723e */ /* 0x040fe200000010ff */
        /* <DEDUP_REMOVED lines=12> */
[----:B------:R-:W-:Y:S02]  /*1710*/  F2FP.BF16.F32.PACK_AB R38, R65, R38 ;  /* 0x000000264126723e */ /* 0x000fe400000010ff */
[----:B------:R-:W-:-:S07]  /*1720*/  F2FP.BF16.F32.PACK_AB R39, R67, R64 ;  /* 0x000000404327723e */ /* 0x000fce00000010ff */
.L_x_1185:
        /* <DEDUP_REMOVED lines=8> */
.L_x_1182:
[----:B------:R-:W-:Y:S05]  /*17b0*/  BSYNC.RECONVERGENT B1 ;  /* 0x0000000000017941 */ /* 0x000fea0003800200 */
.L_x_1181:
[----:B--2---:R-:W2:Y:S02]  /*17c0*/  LDC.64 R36, c[0x0][0x380] ;  /* 0x0000e000ff247b82 */ /* 0x004ea40000000a00 */
[----:B--2---:R-:W-:-:S04]  /*17d0*/  LEA R5, R36, R5, 0x2 ;  /* 0x0000000524057211 */ /* 0x004fc800078e10ff */
[----:B------:R-:W-:-:S13]  /*17e0*/  ISETP.GE.AND P1, PT, R5, R37, PT ;  /* 0x000000250500720c */ /* 0x000fda0003f26270 */
[----:B------:R-:W-:Y:S05]  /*17f0*/  @!P1 BRA `(.L_x_1187) ;  /* 0xffffffe800a09947 */ /* 0x000fea000383ffff */
.L_x_1177:
[----:B------:R-:W-:Y:S05]  /*1800*/  BSYNC B0 ;  /* 0x0000000000007941 */ /* 0x000fea0003800000 */
.L_x_1176:
        /* <DEDUP_REMOVED lines=16> */
[----:B------:R-:W0:Y:S04]  /*1910*/  LDS R4, [R3+0x200] ;  /* 0x0002000003047984 */ /* 0x000e280000000800 */
[----:B------:R-:W4:Y:S04]  /*1920*/  LDS R7, [R3+0x600] ;  /* 0x0006000003077984 */ /* 0x000f280000000800 */
[----:B------:R-:W4:Y:S04]  /*1930*/  LDS R9, [R3+0x800] ;  /* 0x0008000003097984 */ /* 0x000f280000000800 */
[----:B------:R-:W4:Y:S04]  /*1940*/  LDS R11, [R3+0xa00] ;  /* 0x000a0000030b7984 */ /* 0x000f280000000800 */
[----:B------:R-:W4:Y:S04]  /*1950*/  LDS R29, [R3+0xc00] ;  /* 0x000c0000031d7984 */ /* 0x000f280000000800 */
[----:B-1----:R-:W1:Y:S01]  /*1960*/  LDS R6, [R3+0xe00] ;  /* 0x000e000003067984 */ /* 0x002e620000000800 */
[----:B------:R-:W-:Y:S01]  /*1970*/  BAR.SYNC.DEFER_BLOCKING 0x0 ;  /* 0x0000000000007b1d */ /* 0x000fe20000010000 */
[----:B--2---:R-:W-:-:S04]  /*1980*/  FADD.FTZ R2, RZ, R2 ;  /* 0x00000002ff027221 */ /* 0x004fc80000010000 */
[----:B---3--:R-:W-:Y:S01]  /*1990*/  FADD.FTZ R2, R2, R5 ;  /* 0x0000000502027221 */ /* 0x008fe20000010000 */
[----:B0-----:R-:W-:-:S04]  /*19a0*/  FADD.FTZ R4, RZ, R4 ;  /* 0x00000004ff047221 */ /* 0x001fc80000010000 */
[----:B----4-:R-:W-:Y:S01]  /*19b0*/  FADD.FTZ R4, R4, R7 ;  /* 0x0000000704047221 */ /* 0x010fe20000010000 */
[----:B------:R0:W-:Y:S01]  /*19c0*/  STS.128 [R0], R12 ;  /* 0x0000000c00007388 */ /* 0x0001e20000000c00 */
[----:B------:R-:W-:-:S03]  /*19d0*/  FADD.FTZ R2, R2, R9 ;  /* 0x0000000902027221 */ /* 0x000fc60000010000 */
[----:B------:R2:W-:Y:S01]  /*19e0*/  STS.128 [R0+0x10], R16 ;  /* 0x0000101000007388 */ /* 0x0005e20000000c00 */
[----:B------:R-:W-:Y:S01]  /*19f0*/  FADD.FTZ R11, R4, R11 ;  /* 0x0000000b040b7221 */ /* 0x000fe20000010000 */
[----:B------:R-:W-:Y:S01]  /*1a00*/  BAR.SYNC.DEFER_BLOCKING 0x0 ;  /* 0x0000000000007b1d */ /* 0x000fe20000010000 */
[----:B------:R-:W-:Y:S02]  /*1a10*/  FADD.FTZ R29, R2, R29 ;  /* 0x0000001d021d7221 */ /* 0x000fe40000010000 */
[----:B-1----:R-:W-:Y:S01]  /*1a20*/  FADD.FTZ R11, R11, R6 ;  /* 0x000000060b0b7221 */ /* 0x002fe20000010000 */
[----:B0-----:R-:W-:Y:S02]  /*1a30*/  LOP3.LUT R15, R28, 0x7f, RZ, 0x3c, !PT ;  /* 0x0000007f1c0f7812 */ /* 0x001fe400078e3cff */
[----:B------:R-:W-:Y:S02]  /*1a40*/  IADD3 R12, P0, PT, R33, R28, RZ ;  /* 0x0000001c210c7210 */ /* 0x000fe40007f1e0ff */
[----:B------:R-:W-:-:S02]  /*1a50*/  IADD3 R15, PT, PT, R15, R62, RZ ;  /* 0x0000003e0f0f7210 */ /* 0x000fc40007ffe0ff */
[----:B--2---:R-:W-:Y:S02]  /*1a60*/  IADD3.X R17, PT, PT, RZ, RZ, RZ, P0, !PT ;  /* 0x000000ffff117210 */ /* 0x004fe400007fe4ff */
[C---:B------:R-:W-:Y:S02]  /*1a70*/  ISETP.GE.U32.AND P1, PT, R15.reuse, 0x80, PT ;  /* 0x000000800f00780c */ /* 0x040fe40003f26070 */
[C---:B------:R-:W-:Y:S02]  /*1a80*/  SHF.L.U32 R0, R12.reuse, 0x2, RZ ;  /* 0x000000020c007819 */ /* 0x040fe400000006ff */
[----:B------:R-:W-:Y:S02]  /*1a90*/  ISETP.GE.U32.AND P0, PT, R15, 0x100, PT ;  /* 0x000001000f00780c */ /* 0x000fe40003f06070 */
[----:B------:R-:W-:Y:S01]  /*1aa0*/  SHF.L.U64.HI R15, R12, 0x2, R17 ;  /* 0x000000020c0f7819 */ /* 0x000fe20000010211 */
[----:B------:R-:W0:Y:S01]  /*1ab0*/  LDS R8, [R3] ;  /* 0x0000000003087984 */ /* 0x000e220000000800 */
[----:B------:R-:W-:-:S02]  /*1ac0*/  IADD3 R12, P2, PT, R0, UR18, RZ ;  /* 0x00000012000c7c10 */ /* 0x000fc4000ff5e0ff */
[----:B------:R-:W-:Y:S01]  /*1ad0*/  IADD3 R0, P3, PT, R0, UR16, RZ ;  /* 0x0000001000007c10 */ /* 0x000fe2000ff7e0ff */
[----:B------:R-:W1:Y:S01]  /*1ae0*/  LDS R21, [R3+0x400] ;  /* 0x0004000003157984 */ /* 0x000e620000000800 */
[C---:B------:R-:W-:Y:S02]  /*1af0*/  IADD3.X R17, PT, PT, R15.reuse, UR19, RZ, P2, !PT ;  /* 0x000000130f117c10 */ /* 0x040fe400097fe4ff */
[----:B------:R-:W-:Y:S01]  /*1b00*/  IADD3.X R15, PT, PT, R15, UR17, RZ, P3, !PT ;  /* 0x000000110f0f7c10 */ /* 0x000fe20009ffe4ff */
[----:B------:R-:W2:Y:S01]  /*1b10*/  LDS R25, [R3+0x800] ;  /* 0x0008000003197984 */ /* 0x000ea20000000800 */
[----:B------:R-:W-:Y:S02]  /*1b20*/  @P1 MOV R2, R12 ;  /* 0x0000000c00021202 */ /* 0x000fe40000000f00 */
[----:B------:R-:W-:Y:S01]  /*1b30*/  @P1 MOV R4, R0 ;  /* 0x0000000000041202 */ /* 0x000fe20000000f00 */
[----:B------:R-:W3:Y:S01]  /*1b40*/  LDS R10, [R3+0x200] ;  /* 0x00020000030a7984 */ /* 0x000ee20000000800 */
[----:B------:R-:W-:-:S02]  /*1b50*/  @P1 MOV R5, R15 ;  /* 0x0000000f00051202 */ /* 0x000fc40000000f00 */
[----:B------:R-:W-:Y:S01]  /*1b60*/  @P1 IADD3 R12, P2, PT, R12, 0x200, RZ ;  /* 0x000002000c0c1810 */ /* 0x000fe20007f5e0ff */
[----:B------:R-:W4:Y:S01]  /*1b70*/  LDS R31, [R3+0xc00] ;  /* 0x000c0000031f7984 */ /* 0x000f220000000800 */
[----:B------:R-:W-:-:S03]  /*1b80*/  @P1 IADD3 R0, P3, PT, R0, 0x200, RZ ;  /* 0x0000020000001810 */ /* 0x000fc60007f7e0ff */
[----:B------:R-:W4:Y:S01]  /*1b90*/  LDS R23, [R3+0x600] ;  /* 0x0006000003177984 */ /* 0x000f220000000800 */
[----:B------:R-:W-:-:S03]  /*1ba0*/  @P1 IADD3.X R15, PT, PT, RZ, R15, RZ, P3, !PT ;  /* 0x0000000fff0f1210 */ /* 0x000fc60001ffe4ff */
[----:B------:R-:W4:Y:S04]  /*1bb0*/  LDS R27, [R3+0xa00] ;  /* 0x000a0000031b7984 */ /* 0x000f280000000800 */
[----:B------:R0:W4:Y:S02]  /*1bc0*/  LDS R13, [R3+0xe00] ;  /* 0x000e0000030d7984 */ /* 0x0001240000000800 */
[-C--:B0-----:R-:W-:Y:S02]  /*1bd0*/  @P1 MOV R3, R17.reuse ;  /* 0x0000001100031202 */ /* 0x081fe40000000f00 */
        /* <DEDUP_REMOVED lines=19> */
.L_x_1180:
        /* <DEDUP_REMOVED lines=8> */
.L_x_1189:
[----:B------:R-:W-:Y:S05]  /*1d90*/  BSYNC B1 ;  /* 0x0000000000017941 */ /* 0x000fea0003800000 */
.L_x_1188:
[----:B------:R-:W-:Y:S01]  /*1da0*/  MOV R36, R69 ;  /* 0x0000004500247202 */ /* 0x000fe20000000f00 */
[----:B------:R-:W-:Y:S01]  /*1db0*/  HFMA2 R38, -RZ, RZ, 0, 5.9604644775390625e-08 ;  /* 0x00000001ff267431 */ /* 0x000fe200000001ff */
[----:B------:R-:W-:Y:S02]  /*1dc0*/  MOV R39, R63 ;  /* 0x0000003f00277202 */ /* 0x000fe40000000f00 */
[----:B------:R-:W-:Y:S01]  /*1dd0*/  MOV R37, 0x1f ;  /* 0x0000001f00257802 */ /* 0x000fe20000000f00 */
[----:B------:R-:W-:Y:S01]  /*1de0*/  FADD.FTZ R53, R36, R55 ;  /* 0x0000003724357221 */ /* 0x000fe20000010000 */
[----:B------:R-:W-:-:S07]  /*1df0*/  MOV R36, 0xffffffff ;  /* 0xffffffff00247802 */ /* 0x000fce0000000f00 */
[----:B------:R-:W-:Y:S05]  /*1e00*/  WARPSYNC.COLLECTIVE R36, `(.L_x_1190) ;  /* 0x0000000024087348 */ /* 0x000fea0003c00000 */
[----:B------:R0:W1:Y:S02]  /*1e10*/  SHFL.BFLY P1, R69, R39, R38, R37 ;  /* 0x0c00002627457389 */ /* 0x0000640000020025 */
[----:B01----:R-:W-:Y:S05]  /*1e20*/  ENDCOLLECTIVE ;  /* 0x000000000000791b */ /* 0x003fea0003800000 */
.L_x_1190:
[----:B------:R-:W-:Y:S01]  /*1e30*/  MOV R39, R53 ;  /* 0x0000003500277202 */ /* 0x000fe20000000f00 */
[----:B------:R-:W-:Y:S01]  /*1e40*/  HFMA2 R38, -RZ, RZ, 0, 1.1920928955078125e-07 ;  /* 0x00000002ff267431 */ /* 0x000fe200000001ff */
[----:B------:R-:W-:-:S07]  /*1e50*/  MOV R64, R69 ;  /* 0x0000004500407202 */ /* 0x000fce0000000f00 */
[----:B------:R-:W-:Y:S05]  /*1e60*/  WARPSYNC.COLLECTIVE R36, `(.L_x_1191) ;  /* 0x0000000024087348 */ /* 0x000fea0003c00000 */
[----:B------:R0:W1:Y:S02]  /*1e70*/  SHFL.BFLY P1, R69, R39, R38, R37 ;  /* 0x0c00002627457389 */ /* 0x0000640000020025 */
[----:B01----:R-:W-:Y:S05]  /*1e80*/  ENDCOLLECTIVE ;  /* 0x000000000000791b */ /* 0x003fea0003800000 */
.L_x_1191:
[----:B------:R-:W-:-:S05]  /*1e90*/  FADD.FTZ R64, R64, R63 ;  /* 0x0000003f40407221 */ /* 0x000fca0000010000 */
[----:B------:R-:W-:Y:S02]  /*1ea0*/  MOV R39, R64 ;  /* 0x0000004000277202 */ /* 0x000fe40000000f00 */
[----:B------:R-:W-:-:S07]  /*1eb0*/  MOV R66, R69 ;  /* 0x0000004500427202 */ /* 0x000fce0000000f00 */
[----:B------:R-:W-:Y:S05]  /*1ec0*/  WARPSYNC.COLLECTIVE R36, `(.L_x_1192) ;  /* 0x0000000024087348 */ /* 0x000fea0003c00000 */
[----:B------:R0:W1:Y:S02]  /*1ed0*/  SHFL.BFLY P1, R69, R39, R38, R37 ;  /* 0x0c00002627457389 */ /* 0x0000640000020025 */
[----:B01----:R-:W-:Y:S05]  /*1ee0*/  ENDCOLLECTIVE ;  /* 0x000000000000791b */ /* 0x003fea0003800000 */
.L_x_1192:
[----:B------:R-:W-:-:S05]  /*1ef0*/  FADD.FTZ R66, R53, R66 ;  /* 0x0000004235427221 */ /* 0x000fca0000010000 */
[----:B------:R-:W-:Y:S01]  /*1f00*/  MOV R39, R66 ;  /* 0x0000004200277202 */ /* 0x000fe20000000f00 */
[----:B------:R-:W-:Y:S01]  /*1f10*/  HFMA2 R38, -RZ, RZ, 0, 2.384185791015625e-07 ;  /* 0x00000004ff267431 */ /* 0x000fe200000001ff */
[----:B------:R-:W-:-:S07]  /*1f20*/  MOV R65, R69 ;  /* 0x0000004500417202 */ /* 0x000fce0000000f00 */
[----:B------:R-:W-:Y:S05]  /*1f30*/  WARPSYNC.COLLECTIVE R36, `(.L_x_1193) ;  /* 0x0000000024087348 */ /* 0x000fea0003c00000 */
[----:B------:R0:W1:Y:S02]  /*1f40*/  SHFL.BFLY P1, R69, R39, R38, R37 ;  /* 0x0c00002627457389 */ /* 0x0000640000020025 */
[----:B01----:R-:W-:Y:S05]  /*1f50*/  ENDCOLLECTIVE ;  /* 0x000000000000791b */ /* 0x003fea0003800000 */
.L_x_1193:
[----:B------:R-:W-:-:S05]  /*1f60*/  FADD.FTZ R65, R64, R65 ;  /* 0x0000004140417221 */ /* 0x000fca0000010000 */
[----:B------:R-:W-:Y:S02]  /*1f70*/  MOV R39, R65 ;  /* 0x0000004100277202 */ /* 0x000fe40000000f00 */
[----:B------:R-:W-:-:S07]  /*1f80*/  MOV R67, R69 ;  /* 0x0000004500437202 */ /* 0x000fce0000000f00 */
[----:B------:R-:W-:Y:S05]  /*1f90*/  WARPSYNC.COLLECTIVE R36, `(.L_x_1194) ;  /* 0x0000000024087348 */ /* 0x000fea0003c00000 */
[----:B------:R0:W1:Y:S02]  /*1fa0*/  SHFL.BFLY P1, R69, R39, R38, R37 ;  /* 0x0c00002627457389 */ /* 0x0000640000020025 */
[----:B01----:R-:W-:Y:S05]  /*1fb0*/  ENDCOLLECTIVE ;  /* 0x000000000000791b */ /* 0x003fea0003800000 */
.L_x_1194:
[----:B------:R-:W-:-:S05]  /*1fc0*/  FADD.FTZ R67, R66, R67 ;  /* 0x0000004342437221 */ /* 0x000fca0000010000 */
[----:B------:R-:W-:Y:S01]  /*1fd0*/  MOV R39, R67 ;  /* 0x0000004300277202 */ /* 0x000fe20000000f00 */
[----:B------:R-:W-:Y:S01]  /*1fe0*/  HFMA2 R38, -RZ, RZ, 0, 4.76837158203125e-07 ;  /* 0x00000008ff267431 */ /* 0x000fe200000001ff */
[----:B------:R-:W-:-:S07]  /*1ff0*/  MOV R68, R69 ;  /* 0x0000004500447202 */ /* 0x000fce0000000f00 */
[----:B------:R-:W-:Y:S05]  /*2000*/  WARPSYNC.COLLECTIVE R36, `(.L_x_1195) ;  /* 0x0000000024087348 */ /* 0x000fea0003c00000 */
[----:B------:R0:W1:Y:S02]  /*2010*/  SHFL.BFLY P1, R69, R39, R38, R37 ;  /* 0x0c00002627457389 */ /* 0x0000640000020025 */
[----:B01----:R-:W-:Y:S05]  /*2020*/  ENDCOLLECTIVE ;  /* 0x000000000000791b */ /* 0x003fea0003800000 */
.L_x_1195:
[----:B------:R-:W-:-:S05]  /*2030*/  FADD.FTZ R68, R65, R68 ;  /* 0x0000004441447221 */ /* 0x000fca0000010000 */
[----:B------:R-:W-:Y:S02]  /*2040*/  MOV R39, R68 ;  /* 0x0000004400277202 */ /* 0x000fe40000000f00 */
[----:B------:R-:W-:-:S07]  /*2050*/  MOV R55, R69 ;  /* 0x0000004500377202 */ /* 0x000fce0000000f00 */
[----:B------:R-:W-:Y:S05]  /*2060*/  WARPSYNC.COLLECTIVE R36, `(.L_x_1196) ;  /* 0x0000000024087348 */ /* 0x000fea0003c00000 */
[----:B------:R0:W1:Y:S02]  /*2070*/  SHFL.BFLY P1, R69, R39, R38, R37 ;  /* 0x0c00002627457389 */ /* 0x0000640000020025 */
[----:B01----:R-:W-:Y:S05]  /*2080*/  ENDCOLLECTIVE ;  /* 0x000000000000791b */ /* 0x003fea0003800000 */
.L_x_1196:
[----:B------:R-:W-:-:S05]  /*2090*/  FADD.FTZ R55, R67, R55 ;  /* 0x0000003743377221 */ /* 0x000fca0000010000 */
[----:B------:R-:W-:Y:S01]  /*20a0*/  MOV R39, R55 ;  /* 0x0000003700277202 */ /* 0x000fe20000000f00 */
[----:B------:R-:W-:Y:S01]  /*20b0*/  HFMA2 R38, -RZ, RZ, 0, 9.5367431640625e-07 ;  /* 0x00000010ff267431 */ /* 0x000fe200000001ff */
[----:B------:R-:W-:-:S07]  /*20c0*/  MOV R63, R69 ;  /* 0x00000045003f7202 */ /* 0x000fce0000000f00 */
[----:B------:R-:W-:Y:S05]  /*20d0*/  WARPSYNC.COLLECTIVE R36, `(.L_x_1197) ;  /* 0x0000000024087348 */ /* 0x000fea0003c00000 */
[----:B------:R0:W1:Y:S02]  /*20e0*/  SHFL.BFLY P1, R69, R39, R38, R37 ;  /* 0x0c00002627457389 */ /* 0x0000640000020025 */
[----:B01----:R-:W-:Y:S05]  /*20f0*/  ENDCOLLECTIVE ;  /* 0x000000000000791b */ /* 0x003fea0003800000 */
.L_x_1197:
[----:B------:R-:W-:-:S05]  /*2100*/  FADD.FTZ R63, R68, R63 ;  /* 0x0000003f443f7221 */ /* 0x000fca0000010000 */
[----:B------:R-:W-:Y:S02]  /*2110*/  MOV R39, R63 ;  /* 0x0000003f00277202 */ /* 0x000fe40000000f00 */
[----:B------:R-:W-:-:S07]  /*2120*/  MOV R64, R69 ;  /* 0x0000004500407202 */ /* 0x000fce0000000f00 */
[----:B------:R-:W-:Y:S05]  /*2130*/  WARPSYNC.COLLECTIVE R36, `(.L_x_1198) ;  /* 0x0000000024087348 */ /* 0x000fea0003c00000 */
[----:B------:R0:W1:Y:S02]  /*2140*/  SHFL.BFLY P1, R69, R39, R38, R37 ;  /* 0x0c00002627457389 */ /* 0x0000640000020025 */
[----:B01----:R-:W-:Y:S05]  /*2150*/  ENDCOLLECTIVE ;  /* 0x000000000000791b */ /* 0x003fea0003800000 */
.L_x_1198:
[----:B------:R-:W-:Y:S01]  /*2160*/  MOV R53, R69 ;  /* 0x0000004500357202 */ /* 0x000fe20000000f00 */
[----:B------:R-:W-:Y:S06]  /*2170*/  BRA `(.L_x_1199) ;  /* 0xffffffe8005c7947 */ /* 0x000fec000383ffff */
.L_x_1200:
        /* <DEDUP_REMOVED lines=16> */
.L_x_6376:


//--------------------- .text._ZN10layer_norm13ln_bwd_kernelINS_13Kernel_traitsIf13__nv_bfloat16S2_S2_fjLj256ELj1ELj4ELj1ELj16ENS_18Kernel_traits_baseILj256EfS2_S2_S2_fjLj128EEEEELb0ELb0ELb0ELb1EEEvNS_9BwdParamsE --------------------------
	.section	.text._ZN10layer_norm13ln_bwd_kernelINS_13Kernel_traitsIf13__nv_bfloat16S2_S2_fjLj256ELj1ELj4ELj1ELj16ENS_18Kernel_traits_baseILj256EfS2_S2_S2_fjLj128EEEEELb0ELb0ELb0ELb1EEEvNS_9BwdParamsE,"ax",@progbits
	.align	128
        .global         _ZN10layer_norm13ln_bwd_kernelINS_13Kernel_traitsIf13__nv_bfloat16S2_S2_fjLj256ELj1ELj4ELj1ELj16ENS_18Kernel_traits_baseILj256EfS2_S2_S2_fjLj128EEEEELb0ELb0ELb0ELb1EEEvNS_9BwdParamsE
        .type           _ZN10layer_norm13ln_bwd_kernelINS_13Kernel_traitsIf13__nv_bfloat16S2_S2_fjLj256ELj1ELj4ELj1ELj16ENS_18Kernel_traits_baseILj256EfS2_S2_S2_fjLj128EEEEELb0ELb0ELb0ELb1EEEvNS_9BwdParamsE,@function
        .size           _ZN10layer_norm13ln_bwd_kernelINS_13Kernel_traitsIf13__nv_bfloat16S2_S2_fjLj256ELj1ELj4ELj1ELj16ENS_18Kernel_traits_baseILj256EfS2_S2_S2_fjLj128EEEEELb0ELb0ELb0ELb1EEEvNS_9BwdParamsE,(.L_x_6377 - _ZN10layer_norm13ln_bwd_kernelINS_13Kernel_traitsIf13__nv_bfloat16S2_S2_fjLj256ELj1ELj4ELj1ELj16ENS_18Kernel_traits_baseILj256EfS2_S2_S2_fjLj128EEEEELb0ELb0ELb0ELb1EEEvNS_9BwdParamsE)
        .other          _ZN10layer_norm13ln_bwd_kernelINS_13Kernel_traitsIf13__nv_bfloat16S2_S2_fjLj256ELj1ELj4ELj1ELj16ENS_18Kernel_traits_baseILj256EfS2_S2_S2_fjLj128EEEEELb0ELb0ELb0ELb1EEEvNS_9BwdParamsE,@"STO_CUDA_ENTRY STV_DEFAULT"
_ZN10layer_norm13ln_bwd_kernelINS_13Kernel_traitsIf13__nv_bfloat16S2_S2_fjLj256ELj1ELj4ELj1ELj16ENS_18Kernel_traits_baseILj256EfS2_S2_S2_fjLj128EEEEELb0ELb0ELb0ELb1EEEvNS_9BwdParamsE:
.text._ZN10layer_norm13ln_bwd_kernelINS_13Kernel_traitsIf13__nv_bfloat16S2_S2_fjLj256ELj1ELj4ELj1ELj16ENS_18Kernel_traits_baseILj256EfS2_S2_S2_fjLj128EEEEELb0ELb0ELb0ELb1EEEvNS_9BwdParamsE:
        /* <DEDUP_REMOVED lines=24> */
[----:B------:R-:W1:Y:S01]  /*0180*/  LDCU.64 UR10, c[0x0][0x3e0] ;  /* 0x00007c00ff0a77ac */ /* 0x000e620008000a00 */
[----:B------:R-:W-:-:S06]  /*0190*/  LOP3.LUT R5, R10, 0x1f, RZ, 0xc0, !PT ;  /* 0x0000001f0a057812 */ /* 0x000fcc00078ec0ff */
[----:B------:R-:W2:Y:S01]  /*01a0*/  LDC.U8 R45, c[0x0][0x410] ;  /* 0x00010400ff2d7b82 */ /* 0x000ea20000000000 */
[----:B------:R-:W-:Y:S01]  /*01b0*/  HFMA2 R11, -RZ, RZ, 0, 0 ;  /* 0x00000000ff0b7431 */ /* 0x000fe200000001ff */
[----:B------:R-:W-:Y:S01]  /*01c0*/  BSSY B1, `(.L_x_1203) ;  /* 0x000015c000017945 */ /* 0x000fe20003800000 */
[----:B------:R-:W-:Y:S02]  /*01d0*/  CS2R R8, SRZ ;  /* 0x0000000000087805 */ /* 0x000fe4000001ff00 */
[----:B------:R-:W-:Y:S02]  /*01e0*/  CS2R R6, SRZ ;  /* 0x0000000000067805 */ /* 0x000fe4000001ff00 */
[----:B------:R-:W-:Y:S02]  /*01f0*/  CS2R R36, SRZ ;  /* 0x0000000000247805 */ /* 0x000fe4000001ff00 */
[----:B------:R-:W-:Y:S02]  /*0200*/  CS2R R38, SRZ ;  /* 0x0000000000267805 */ /* 0x000fe4000001ff00 */
[----:B------:R-:W-:-:S02]  /*0210*/  CS2R R40, SRZ ;  /* 0x0000000000287805 */ /* 0x000fc4000001ff00 */
[----:B-1----:R-:W-:Y:S01]  /*0220*/  ISETP.NE.U32.AND P0, PT, RZ, UR10, PT ;  /* 0x0000000aff007c0c */ /* 0x002fe2000bf05070 */
[----:B0-----:R-:W-:-:S03]  /*0230*/  IMAD.WIDE.U32 R2, R5, 0x20, R2 ;  /* 0x0000002005027825 */ /* 0x001fc600078e0002 */
[----:B------:R-:W-:Y:S02]  /*0240*/  ISETP.NE.AND.EX P0, PT, RZ, UR11, PT, P0 ;  /* 0x0000000bff007c0c */ /* 0x000fe4000bf05300 */
[----:B------:R-:W-:Y:S02]  /*0250*/  CS2R R4, SRZ ;  /* 0x0000000000047805 */ /* 0x000fe4000001ff00 */
[----:B------:R-:W-:Y:S01]  /*0260*/  MOV R43, RZ ;  /* 0x000000ff002b7202 */ /* 0x000fe20000000f00 */
[----:B------:R-:W5:Y:S04]  /*0270*/  LDG.E.128 R16, desc[UR8][R2.64] ;  /* 0x0000000802107981 */ /* 0x000f68000c1e1d00 */
[----:B------:R0:W5:Y:S02]  /*0280*/  LDG.E.128 R20, desc[UR8][R2.64+0x10] ;  /* 0x0000100802147981 */ /* 0x000164000c1e1d00 */
[----:B0-2---:R-:W-:-:S07]  /*0290*/  CS2R R2, SRZ ;  /* 0x0000000000027805 */ /* 0x005fce000001ff00 */
.L_x_1209:
        /* <DEDUP_REMOVED lines=38> */
[----:B0-----:R-:W-:Y:S01]  /*0500*/  PRMT R49, R31, 0x7632, R49 ;  /* 0x000076321f317816 */ /* 0x001fe20000000031 */
[----:B------:R-:W-:Y:S01]  /*0510*/  FADD.FTZ R0, -R53, R0 ;  /* 0x0000000035007221 */ /* 0x000fe20000010100 */
[----:B------:R-:W-:Y:S01]  /*0520*/  SHF.L.U32 R50, R31, 0x10, RZ ;  /* 0x000000101f327819 */ /* 0x000fe200000006ff */
[----:B------:R-:W-:Y:S01]  /*0530*/  FADD.FTZ R48, -R53, R30 ;  /* 0x0000001e35307221 */ /* 0x000fe20000010100 */
[----:B------:R-:W-:-:S02]  /*0540*/  SHF.L.U32 R60, R52, 0x10, RZ ;  /* 0x00000010343c7819 */ /* 0x000fc400000006ff */
[----:B------:R-:W-:Y:S02]  /*0550*/  SHF.L.U32 R28, R28, 0x10, RZ ;  /* 0x000000101c1c7819 */ /* 0x000fe400000006ff */
[----:B------:R-:W-:Y:S02]  /*0560*/  SHF.L.U32 R30, R29, 0x10, RZ ;  /* 0x000000101d1e7819 */ /* 0x000fe400000006ff */
[----:B------:R-:W-:Y:S01]  /*0570*/  SHF.L.U32 R56, R49, 0x10, RZ ;  /* 0x0000001031387819 */ /* 0x000fe200000006ff */
[C---:B------:R-:W-:Y:S01]  /*0580*/  FADD.FTZ R58, -R53.reuse, R58 ;  /* 0x0000003a353a7221 */ /* 0x040fe20000010100 */
[C---:B---3--:R-:W-:Y:S01]  /*0590*/  PRMT R51, R32.reuse, 0x7632, R51 ;  /* 0x0000763220337816 */ /* 0x048fe20000000033 */
[C---:B------:R-:W-:Y:S01]  /*05a0*/  FADD.FTZ R52, -R53.reuse, R50 ;  /* 0x0000003235347221 */ /* 0x040fe20000010100 */
[----:B------:R-:W-:Y:S01]  /*05b0*/  SHF.L.U32 R55, R32, 0x10, RZ ;  /* 0x0000001020377819 */ /* 0x000fe200000006ff */
[----:B------:R-:W-:Y:S01]  /*05c0*/  FADD.FTZ R60, -R53, R60 ;  /* 0x0000003c353c7221 */ /* 0x000fe20000010100 */
[----:B------:R-:W-:Y:S01]  /*05d0*/  PRMT R49, R33, 0x7632, R49 ;  /* 0x0000763221317816 */ /* 0x000fe20000000031 */
[----:B------:R-:W-:Y:S01]  /*05e0*/  FADD.FTZ R54, -R53, R28 ;  /* 0x0000001c35367221 */ /* 0x000fe20000010100 */
[----:B------:R-:W-:Y:S01]  /*05f0*/  FMUL.FTZ R0, R47, R0 ;  /* 0x000000002f007220 */ /* 0x000fe20000410000 */
[C---:B------:R-:W-:Y:S01]  /*0600*/  FADD.FTZ R30, -R53.reuse, R30 ;  /* 0x0000001e351e7221 */ /* 0x040fe20000010100 */
[--C-:B------:R-:W-:Y:S01]  /*0610*/  FADD.FTZ R28, -R53, R56.reuse ;  /* 0x00000038351c7221 */ /* 0x100fe20000010100 */
[----:B------:R-:W-:Y:S01]  /*0620*/  SHF.L.U32 R50, R33, 0x10, RZ ;  /* 0x0000001021327819 */ /* 0x000fe200000006ff */
[----:B------:R-:W-:Y:S01]  /*0630*/  FMUL.FTZ R53, R47, R58 ;  /* 0x0000003a2f357220 */ /* 0x000fe20000410000 */
[----:B------:R-:W-:Y:S01]  /*0640*/  SHF.L.U32 R33, R34, 0x10, RZ ;  /* 0x0000001022217819 */ /* 0x000fe200000006ff */
[----:B------:R-:W-:Y:S01]  /*0650*/  FADD.FTZ R41, R55, R41 ;  /* 0x0000002937297221 */ /* 0x000fe20000010000 */
[C---:B------:R-:W-:Y:S01]  /*0660*/  PRMT R31, R35.reuse, 0x7632, R31 ;  /* 0x00007632231f7816 */ /* 0x040fe2000000001f */
[-C--:B------:R-:W-:Y:S01]  /*0670*/  FFMA.FTZ R43, R0, R55.reuse, R43 ;  /* 0x00000037002b7223 */ /* 0x080fe2000001002b */
[----:B------:R-:W-:Y:S01]  /*0680*/  SHF.L.U32 R29, R35, 0x10, RZ ;  /* 0x00000010231d7819 */ /* 0x000fe200000006ff */
[----:B------:R-:W-:Y:S01]  /*0690*/  FMUL.FTZ R35, R47, R60 ;  /* 0x0000003c2f237220 */ /* 0x000fe20000410000 */
[----:B------:R-:W-:Y:S01]  /*06a0*/  SHF.L.U32 R32, R51, 0x10, RZ ;  /* 0x0000001033207819 */ /* 0x000fe200000006ff */
[----:B------:R-:W-:Y:S01]  /*06b0*/  FMUL.FTZ R51, R47, R48 ;  /* 0x000000302f337220 */ /* 0x000fe20000410000 */
[----:B------:R-:W-:Y:S01]  /*06c0*/  SHF.L.U32 R58, R49, 0x10, RZ ;  /* 0x00000010313a7819 */ /* 0x000fe200000006ff */
[----:B------:R-:W-:Y:S01]  /*06d0*/  FMUL.FTZ R49, R47, R52 ;  /* 0x000000342f317220 */ /* 0x000fe20000410000 */
[----:B------:R-:W-:Y:S01]  /*06e0*/  FMUL.FTZ R55, R16, R55 ;  /* 0x0000003710377220 */ /* 0x000fe20000410000 */
[----:B------:R-:W-:Y:S01]  /*06f0*/  PRMT R56, R34, 0x7632, R56 ;  /* 0x0000763222387816 */ /* 0x000fe20000000038 */
[----:B------:R-:W-:Y:S01]  /*0700*/  FADD.FTZ R6, R33, R6 ;  /* 0x0000000621067221 */ /* 0x000fe20000010000 */
[-C--:B------:R-:W-:Y:S01]  /*0710*/  FFMA.FTZ R2, R51, R33.reuse, R2 ;  /* 0x0000002133027223 */ /* 0x080fe20000010002 */
[----:B------:R-:W-:Y:S01]  /*0720*/  FMUL.FTZ R48, R20, R33 ;  /* 0x0000002114307220 */ /* 0x000fe20000410000 */
        /* <DEDUP_REMOVED lines=58> */
.L_x_1221:
        /* <DEDUP_REMOVED lines=46> */
.L_x_1206:
        /* <DEDUP_REMOVED lines=41> */
.L_x_1205:
        /* <DEDUP_REMOVED lines=52> */
.L_x_1208:
        /* <DEDUP_REMOVED lines=52> */
.L_x_1207:
        /* <DEDUP_REMOVED lines=13> */
.L_x_1203:
[----:B-----5:R-:W-:Y:S02]  /*1790*/  MOV R12, R43 ;  /* 0x0000002b000c7202 */ /* 0x020fe40000000f00 */
        /* <DEDUP_REMOVED lines=8> */
[----:B0-----:R-:W-:Y:S02]  /*1820*/  MOV R24, R6 ;  /* 0x0000000600187202 */ /* 0x001fe40000000f00 */
[----:B------:R-:W-:Y:S02]  /*1830*/  MOV R21, R3 ;  /* 0x0000000300157202 */ /* 0x000fe40000000f00 */
[----:B------:R-:W-:-:S02]  /*1840*/  MOV R25, R7 ;  /* 0x0000000700197202 */ /* 0x000fc40000000f00 */
[----:B------:R-:W-:Y:S02]  /*1850*/  MOV R22, R4 ;  /* 0x0000000400167202 */ /* 0x000fe40000000f00 */
[----:B------:R-:W-:Y:S02]  /*1860*/  MOV R26, R8 ;  /* 0x00000008001a7202 */ /* 0x000fe40000000f00 */
[----:B------:R-:W-:Y:S02]  /*1870*/  MOV R23, R5 ;  /* 0x0000000500177202 */ /* 0x000fe40000000f00 */
[----:B------:R-:W-:-:S07]  /*1880*/  MOV R27, R9 ;  /* 0x00000009001b7202 */ /* 0x000fce0000000f00 */
.L_x_1202:
[----:B------:R-:W-:Y:S05]  /*1890*/  BSYNC B0 ;  /* 0x0000000000007941 */ /* 0x000fea0003800000 */
.L_x_1201:
        /* <DEDUP_REMOVED lines=61> */
.L_x_1204:
[----:B------:R-:W-:Y:S01]  /*1c70*/  HFMA2 R61, -RZ, RZ, 0, 5.9604644775390625e-08 ;  /* 0x00000001ff3d7431 */ /* 0x000fe200000001ff */
[----:B------:R-:W-:Y:S01]  /*1c80*/  BSSY B2, `(.L_x_1210) ;  /* 0x0000006000027945 */ /* 0x000fe20003800000 */
[----:B------:R-:W-:Y:S02]  /*1c90*/  MOV R58, 0x1f ;  /* 0x0000001f003a7802 */ /* 0x000fe40000000f00 */
[----:B------:R-:W-:-:S07]  /*1ca0*/  MOV R56, 0xffffffff ;  /* 0xffffffff00387802 */ /* 0x000fce0000000f00 */
[----:B-----5:R-:W-:Y:S05]  /*1cb0*/  WARPSYNC.COLLECTIVE R56, `(.L_x_1211) ;  /* 0x0000000038087348 */ /* 0x020fea0003c00000 */
[----:B------:R0:W1:Y:S02]  /*1cc0*/  SHFL.BFLY P3, R61, R60, R61, R58 ;  /* 0x0c00003d3c3d7389 */ /* 0x000064000006003a */
[----:B01---5:R-:W-:Y:S05]  /*1cd0*/  ENDCOLLECTIVE ;  /* 0x000000000000791b */ /* 0x023fea0003800000 */
.L_x_1211:
[----:B------:R-:W-:Y:S05]  /*1ce0*/  BSYNC B2 ;  /* 0x0000000000027941 */ /* 0x000fea0003800000 */
.L_x_1210:
        /* <DEDUP_REMOVED lines=8> */
.L_x_1212:
[----:B------:R-:W-:Y:S02]  /*1d70*/  MOV R60, R54 ;  /* 0x00000036003c7202 */ /* 0x000fe40000000f00 */
[----:B------:R-:W-:Y:S01]  /*1d80*/  MOV R52, R61 ;  /* 0x0000003d00347202 */ /* 0x000fe20000000f00 */
[----:B------:R-:W-:-:S04]  /*1d90*/  HFMA2 R61, -RZ, RZ, 0, 1.1920928955078125e-07 ;  /* 0x00000002ff3d7431 */ /* 0x000fc800000001ff */
[----:B------:R-:W-:-:S07]  /*1da0*/  FADD.FTZ R59, R59, R52 ;  /* 0x000000343b3b7221 */ /* 0x000fce0000010000 */
[----:B------:R-:W-:Y:S05]  /*1db0*/  WARPSYNC.COLLECTIVE R56, `(.L_x_1213) ;  /* 0x0000000038087348 */ /* 0x000fea0003c00000 */
[----:B------:R0:W1:Y:S02]  /*1dc0*/  SHFL.BFLY P3, R61, R60, R61, R58 ;  /* 0x0c00003d3c3d7389 */ /* 0x000064000006003a */
[----:B01----:R-:W-:Y:S05]  /*1dd0*/  ENDCOLLECTIVE ;  /* 0x000000000000791b */ /* 0x003fea0003800000 */
.L_x_1213:
[----:B------:R-:W-:Y:S02]  /*1de0*/  MOV R60, R59 ;  /* 0x0000003b003c7202 */ /* 0x000fe40000000f00 */
[----:B------:R-:W-:Y:S01]  /*1df0*/  MOV R52, R61 ;  /* 0x0000003d00347202 */ /* 0x000fe20000000f00 */
[----:B------:R-:W-:-:S04]  /*1e00*/  HFMA2 R61, -RZ, RZ, 0, 1.1920928955078125e-07 ;  /* 0x00000002ff3d7431 */ /* 0x000fc800000001ff */
[----:B------:R-:W-:-:S07]  /*1e10*/  FADD.FTZ R52, R54, R52 ;  /* 0x0000003436347221 */ /* 0x000fce0000010000 */
[----:B------:R-:W-:Y:S05]  /*1e20*/  WARPSYNC.COLLECTIVE R56, `(.L_x_1214) ;  /* 0x0000000038087348 */ /* 0x000fea0003c00000 */
[----:B------:R0:W1:Y:S02]  /*1e30*/  SHFL.BFLY P3, R61, R60, R61, R58 ;  /* 0x0c00003d3c3d7389 */ /* 0x000064000006003a */
[----:B01----:R-:W-:Y:S05]  /*1e40*/  ENDCOLLECTIVE ;  /* 0x000000000000791b */ /* 0x003fea0003800000 */
.L_x_1214:
[----:B------:R-:W-:Y:S01]  /*1e50*/  MOV R60, R52 ;  /* 0x00000034003c7202 */ /* 0x000fe20000000f00 */
[----:B------:R-:W-:Y:S01]  /*1e60*/  FADD.FTZ R59, R59, R61 ;  /* 0x0000003d3b3b7221 */ /* 0x000fe20000010000 */
[----:B------:R-:W-:-:S07]  /*1e70*/  HFMA2 R61, -RZ, RZ, 0, 2.384185791015625e-07 ;  /* 0x00000004ff3d7431 */ /* 0x000fce00000001ff */
[----:B------:R-:W-:Y:S05]  /*1e80*/  WARPSYNC.COLLECTIVE R56, `(.L_x_1215) ;  /* 0x0000000038087348 */ /* 0x000fea0003c00000 */
[----:B------:R0:W1:Y:S02]  /*1e90*/  SHFL.BFLY P3, R61, R60, R61, R58 ;  /* 0x0c00003d3c3d7389 */ /* 0x000064000006003a */
[----:B01----:R-:W-:Y:S05]  /*1ea0*/  ENDCOLLECTIVE ;  /* 0x000000000000791b */ /* 0x003fea0003800000 */
.L_x_1215:
[----:B------:R-:W-:Y:S02]  /*1eb0*/  MOV R60, R59 ;  /* 0x0000003b003c7202 */ /* 0x000fe40000000f00 */
[----:B------:R-:W-:Y:S01]  /*1ec0*/  MOV R54, R61 ;  /* 0x0000003d00367202 */ /* 0x000fe20000000f00 */
[----:B------:R-:W-:-:S04]  /*1ed0*/  HFMA2 R61, -RZ, RZ, 0, 2.384185791015625e-07 ;  /* 0x00000004ff3d7431 */ /* 0x000fc800000001ff */
[----:B------:R-:W-:-:S07]  /*1ee0*/  FADD.FTZ R52, R52, R54 ;  /* 0x0000003634347221 */ /* 0x000fce0000010000 */
[----:B------:R-:W-:Y:S05]  /*1ef0*/  WARPSYNC.COLLECTIVE R56, `(.L_x_1216) ;  /* 0x0000000038087348 */ /* 0x000fea0003c00000 */
[----:B------:R0:W1:Y:S02]  /*1f00*/  SHFL.BFLY P3, R61, R60, R61, R58 ;  /* 0x0c00003d3c3d7389 */ /* 0x000064000006003a */
[----:B01----:R-:W-:Y:S05]  /*1f10*/  ENDCOLLECTIVE ;  /* 0x000000000000791b */ /* 0x003fea0003800000 */
.L_x_1216:
[----:B------:R-:W-:Y:S01]  /*1f20*/  MOV R60, R52 ;  /* 0x00000034003c7202 */ /* 0x000fe20000000f00 */
[----:B------:R-:W-:Y:S01]  /*1f30*/  FADD.FTZ R54, R59, R61 ;  /* 0x0000003d3b367221 */ /* 0x000fe20000010000 */
[----:B------:R-:W-:-:S07]  /*1f40*/  HFMA2 R61, -RZ, RZ, 0, 4.76837158203125e-07 ;  /* 0x00000008ff3d7431 */ /* 0x000fce00000001ff */
[----:B------:R-:W-:Y:S05]  /*1f50*/  WARPSYNC.COLLECTIVE R56, `(.L_x_1217) ;  /* 0x0000000038087348 */ /* 0x000fea0003c00000 */
[----:B------:R0:W1:Y:S02]  /*1f60*/  SHFL.BFLY P3, R61, R60, R61, R58 ;  /* 0x0c00003d3c3d7389 */ /* 0x000064000006003a */
[----:B01----:R-:W-:Y:S05]  /*1f70*/  ENDCOLLECTIVE ;  /* 0x000000000000791b */ /* 0x003fea0003800000 */
.L_x_1217:
[----:B------:R-:W-:Y:S01]  /*1f80*/  MOV R60, R54 ;  /* 0x00000036003c7202 */ /* 0x000fe20000000f00 */
[----:B------:R-:W-:Y:S01]  /*1f90*/  FADD.FTZ R52, R52, R61 ;  /* 0x0000003d34347221 */ /* 0x000fe20000010000 */
[----:B------:R-:W-:-:S07]  /*1fa0*/  HFMA2 R61, -RZ, RZ, 0, 4.76837158203125e-07 ;  /* 0x00000008ff3d7431 */ /* 0x000fce00000001ff */
[----:B------:R-:W-:Y:S05]  /*1fb0*/  WARPSYNC.COLLECTIVE R56, `(.L_x_1218) ;  /* 0x0000000038087348 */ /* 0x000fea0003c00000 */
[----:B------:R0:W1:Y:S02]  /*1fc0*/  SHFL.BFLY P3, R61, R60, R61, R58 ;  /* 0x0c00003d3c3d7389 */ /* 0x000064000006003a */
[----:B01----:R-:W-:Y:S05]  /*1fd0*/  ENDCOLLECTIVE ;  /* 0x000000000000791b */ /* 0x003fea0003800000 */
.L_x_1218:
[----:B------:R-:W-:Y:S02]  /*1fe0*/  MOV R60, R52 ;  /* 0x00000034003c7202 */ /* 0x000fe40000000f00 */
[----:B------:R-:W-:Y:S01]  /*1ff0*/  MOV R59, R61 ;  /* 0x0000003d003b7202 */ /* 0x000fe20000000f00 */
[----:B------:R-:W-:-:S04]  /*2000*/  HFMA2 R61, -RZ, RZ, 0, 9.5367431640625e-07 ;  /* 0x00000010ff3d7431 */ /* 0x000fc800000001ff */
[----:B------:R-:W-:-:S07]  /*2010*/  FADD.FTZ R54, R54, R59 ;  /* 0x0000003b36367221 */ /* 0x000fce0000010000 */
[----:B------:R-:W-:Y:S05]  /*2020*/  WARPSYNC.COLLECTIVE R56, `(.L_x_1219) ;  /* 0x0000000038087348 */ /* 0x000fea0003c00000 */
[----:B------:R0:W1:Y:S02]  /*2030*/  SHFL.BFLY P3, R61, R60, R61, R58 ;  /* 0x0c00003d3c3d7389 */ /* 0x000064000006003a */
[----:B01----:R-:W-:Y:S05]  /*2040*/  ENDCOLLECTIVE ;  /* 0x000000000000791b */ /* 0x003fea0003800000 */
.L_x_1219:
[----:B------:R-:W-:Y:S02]  /*2050*/  MOV R60, R54 ;  /* 0x00000036003c7202 */ /* 0x000fe40000000f00 */
[----:B------:R-:W-:Y:S01]  /*2060*/  MOV R59, R61 ;  /* 0x0000003d003b7202 */ /* 0x000fe20000000f00 */
[----:B------:R-:W-:-:S07]  /*2070*/  HFMA2 R61, -RZ, RZ, 0, 9.5367431640625e-07 ;  /* 0x00000010ff3d7431 */ /* 0x000fce00000001ff */
[----:B------:R-:W-:Y:S05]  /*2080*/  WARPSYNC.COLLECTIVE R56, `(.L_x_1220) ;  /* 0x0000000038087348 */ /* 0x000fea0003c00000 */
[----:B------:R0:W1:Y:S02]  /*2090*/  SHFL.BFLY P3, R61, R60, R61, R58 ;  /* 0x0c00003d3c3d7389 */ /* 0x000064000006003a */
[----:B01----:R-:W-:Y:S05]  /*20a0*/  ENDCOLLECTIVE ;  /* 0x000000000000791b */ /* 0x003fea0003800000 */
.L_x_1220:
[----:B------:R-:W-:Y:S05]  /*20b0*/  BRA `(.L_x_1221) ;  /* 0xffffffe800847947 */ /* 0x000fea000383ffff */
.L_x_1222:
        /* <DEDUP_REMOVED lines=12> */
.L_x_6377:


//--------------------- .text._ZN10layer_norm13ln_bwd_kernelINS_13Kernel_traitsIf13__nv_bfloat16S2_S2_fjLj256ELj1ELj4ELj1ELj16ENS_18Kernel_traits_baseILj256EfS2_S2_S2_fjLj128EEEEELb0ELb0ELb1ELb0EEEvNS_9BwdParamsE --------------------------
	.section	.text._ZN10layer_norm13ln_bwd_kernelINS_13Kernel_traitsIf13__nv_bfloat16S2_S2_fjLj256ELj1ELj4ELj1ELj16ENS_18Kernel_traits_baseILj256EfS2_S2_S2_fjLj128EEEEELb0ELb0ELb1ELb0EEEvNS_9BwdParamsE,"ax",@progbits
	.align	128
        .global         _ZN10layer_norm13ln_bwd_kernelINS_13Kernel_traitsIf13__nv_bfloat16S2_S2_fjLj256ELj1ELj4ELj1ELj16ENS_18Kernel_traits_baseILj256EfS2_S2_S2_fjLj128EEEEELb0ELb0ELb1ELb0EEEvNS_9BwdParamsE
        .type           _ZN10layer_norm13ln_bwd_kernelINS_13Kernel_traitsIf13__nv_bfloat16S2_S2_fjLj256ELj1ELj4ELj1ELj16ENS_18Kernel_traits_baseILj256EfS2_S2_S2_fjLj128EEEEELb0ELb0ELb1ELb0EEEvNS_9BwdParamsE,@function
        .size           _ZN10layer_norm13ln_bwd_kernelINS_13Kernel_traitsIf13__nv_bfloat16S2_S2_fjLj256ELj1ELj4ELj1ELj16ENS_18Kernel_traits_baseILj256EfS2_S2_S2_fjLj128EEEEELb0ELb0ELb1ELb0EEEvNS_9BwdParamsE,(.L_x_6378 - _ZN10layer_norm13ln_bwd_kernelINS_13Kernel_traitsIf13__nv_bfloat16S2_S2_fjLj256ELj1ELj4ELj1ELj16ENS_18Kernel_traits_baseILj256EfS2_S2_S2_fjLj128EEEEELb0ELb0ELb1ELb0EEEvNS_9BwdParamsE)
        .other          _ZN10layer_norm13ln_bwd_kernelINS_13Kernel_traitsIf13__nv_bfloat16S2_S2_fjLj256ELj1ELj4ELj1ELj16ENS_18Kernel_traits_baseILj256EfS2_S2_S2_fjLj128EEEEELb0ELb0ELb1ELb0EEEvNS_9BwdParamsE,@"STO_CUDA_ENTRY STV_DEFAULT"
_ZN10layer_norm13ln_bwd_kernelINS_13Kernel_traitsIf13__nv_bfloat16S2_S2_fjLj256ELj1ELj4ELj1ELj16ENS_18Kernel_traits_baseILj256EfS2_S2_S2_fjLj128EEEEELb0ELb0ELb1ELb0EEEvNS_9BwdParamsE:
.text._ZN10layer_norm13ln_bwd_kernelINS_13Kernel_traitsIf13__nv_bfloat16S2_S2_fjLj256ELj1ELj4ELj1ELj16ENS_18Kernel_traits_baseILj256EfS2_S2_S2_fjLj128EEEEELb0ELb0ELb1ELb0EEEvNS_9BwdParamsE:
        /* <DEDUP_REMOVED lines=19> */
[----:B------:R-:W-:Y:S01]  /*0130*/  SHF.R.U32.HI R5, RZ, 0x5, R0 ;  /* 0x00000005ff057819 */ /* 0x000fe20000011600 */
[----:B--2---:R-:W-:-:S06]  /*0140*/  USHF.L.U32 UR4, UR4, 0x2, URZ ;  /* 0x0000000204047899 */ /* 0x004fcc00080006ff */
[----:B------:R-:W-:Y:S01]  /*0150*/  LOP3.LUT R5, R5, UR4, RZ, 0xfc, !PT ;  /* 0x0000000405057c12 */ /* 0x000fe2000f8efcff */
[----:B----4-:R-:W-:-:S05]  /*0160*/  @P0 IMAD.WIDE.U32 R6, R2, 0x20, R6 ;  /* 0x0000002002060825 */ /* 0x010fca00078e0006 */
[----:B------:R2:W5:Y:S04]  /*0170*/  @P0 LDG.E.128 R36, desc[UR6][R6.64] ;  /* 0x0000000606240981 */ /* 0x000568000c1e1d00 */
[----:B------:R2:W5:Y:S01]  /*0180*/  @P0 LDG.E.128 R32, desc[UR6][R6.64+0x10] ;  /* 0x0000100606200981 */ /* 0x000562000c1e1d00 */
[----:B---3--:R-:W-:Y:S01]  /*0190*/  ISETP.GE.AND P0, PT, R5, UR5, PT ;  /* 0x0000000505007c0c */ /* 0x008fe2000bf06270 */
[----:B------:R-:W-:Y:S01]  /*01a0*/  BSSY B0, `(.L_x_1223) ;  /* 0x0000200000007945 */ /* 0x000fe20003800000 */
        /* <DEDUP_REMOVED lines=8> */
[----:B012---:R-:W-:Y:S06]  /*0230*/  @P0 BRA `(.L_x_1224) ;  /* 0x0000001c00d80947 */ /* 0x007fec0003800000 */
[----:B------:R-:W0:Y:S01]  /*0240*/  LDCU.64 UR4, c[0x0][0x438] ;  /* 0x00008700ff0477ac */ /* 0x000e220008000a00 */
[----:B------:R-:W-:Y:S01]  /*0250*/  HFMA2 R28, -RZ, RZ, 0, 0 ;  /* 0x00000000ff1c7431 */ /* 0x000fe200000001ff */
[----:B0-----:R-:W-:-:S04]  /*0260*/  ISETP.NE.U32.AND P0, PT, RZ, UR4, PT ;  /* 0x00000004ff007c0c */ /* 0x001fc8000bf05070 */
[----:B------:R-:W-:-:S04]  /*0270*/  ISETP.NE.AND.EX P0, PT, RZ, UR5, PT, P0 ;  /* 0x00000005ff007c0c */ /* 0x000fc8000bf05300 */
[----:B------:R-:W-:-:S13]  /*0280*/  ISETP.LT.U32.OR P0, PT, R4, 0x20, !P0 ;  /* 0x000000200400780c */ /* 0x000fda0004701470 */
.L_x_1237:
[----:B0-----:R-:W0:Y:S08]  /*0290*/  LDC.64 R62, c[0x0][0x3f8] ;  /* 0x0000fe00ff3e7b82 */ /* 0x001e300000000a00 */
[----:B------:R-:W1:Y:S08]  /*02a0*/  LDC.64 R52, c[0x0][0x3c8] ;  /* 0x0000f200ff347b82 */ /* 0x000e700000000a00 */
        /* <DEDUP_REMOVED lines=19> */
[----:B------:R-:W1:Y:S01]  /*03e0*/  LDC.64 R6, c[0x0][0x428] ;  /* 0x00010a00ff067b82 */ /* 0x000e620000000a00 */
[----:B------:R-:W2:Y:S01]  /*03f0*/  LDG.E R58, desc[UR6][R64.64] ;  /* 0x00000006403a7981 */ /* 0x000ea2000c1e1900 */
[----:B------:R-:W-:-:S04]  /*0400*/  LEA.HI R3, R3, R0, RZ, 0x3 ;  /* 0x0000000003037211 */ /* 0x000fc800078f18ff */
[----:B------:R-:W-:Y:S01]  /*0410*/  LEA.HI.SX32 R0, R3, R2, 0x1d ;  /* 0x0000000203007211 */ /* 0x000fe200078feaff */
[----:B------:R-:W-:-:S04]  /*0420*/  VIADD R3, R62, 0xffffffff ;  /* 0xffffffff3e037836 */ /* 0x000fc80000000000 */
        /* <DEDUP_REMOVED lines=14> */
[----:B--2---:R-:W-:Y:S02]  /*0510*/  FSEL R58, R58, RZ, !P1 ;  /* 0x000000ff3a3a7208 */ /* 0x004fe40004800000 */
[C---:B---3--:R-:W-:Y:S02]  /*0520*/  PRMT R52, R9.reuse, 0x7632, R52 ;  /* 0x0000763209347816 */ /* 0x048fe40000000034 */
[----:B------:R-:W-:Y:S02]  /*0530*/  SHF.L.U32 R9, R9, 0x10, RZ ;  /* 0x0000001009097819 */ /* 0x000fe400000006ff */
[C---:B------:R-:W-:Y:S02]  /*0540*/  SHF.L.U32 R55, R8.reuse, 0x10, RZ ;  /* 0x0000001008377819 */ /* 0x040fe400000006ff */
[----:B------:R-:W-:Y:S02]  /*0550*/  PRMT R0, R8, 0x7632, R0 ;  /* 0x0000763208007816 */ /* 0x000fe40000000000 */
[----:B------:R-:W-:-:S02]  /*0560*/  PRMT R54, R10, 0x7632, R54 ;  /* 0x000076320a367816 */ /* 0x000fc40000000036 */
[C---:B------:R-:W-:Y:S01]  /*0570*/  PRMT R56, R11.reuse, 0x7632, R56 ;  /* 0x000076320b387816 */ /* 0x040fe20000000038 */
[----:B------:R-:W-:Y:S01]  /*0580*/  FADD.FTZ R8, -R58, R9 ;  /* 0x000000093a087221 */ /* 0x000fe20000010100 */
[----:B------:R-:W-:Y:S01]  /*0590*/  SHF.L.U32 R57, R10, 0x10, RZ ;  /* 0x000000100a397819 */ /* 0x000fe200000006ff */
[----:B0-----:R-:W-:Y:S01]  /*05a0*/  FADD.FTZ R6, -R58, R55 ;  /* 0x000000373a067221 */ /* 0x001fe20000010100 */
[----:B------:R-:W-:Y:S01]  /*05b0*/  SHF.L.U32 R11, R11, 0x10, RZ ;  /* 0x000000100b0b7819 */ /* 0x000fe200000006ff */
[----:B-1----:R-:W-:Y:S01]  /*05c0*/  IMAD.U32 R3, R0, 0x10000, RZ ;  /* 0x0001000000037824 */ /* 0x002fe200078e00ff */
        /* <DEDUP_REMOVED lines=8> */
[----:B------:R-:W-:Y:S01]  /*0650*/  FADD.FTZ R58, -R58, R55 ;  /* 0x000000373a3a7221 */ /* 0x000fe20000010100 */
[----:B----4-:R-:W-:-:S02]  /*0660*/  PRMT R52, R48, 0x7632, R52 ;  /* 0x0000763230347816 */ /* 0x010fc40000000034 */
[----:B------:R-:W-:Y:S01]  /*0670*/  SHF.L.U32 R55, R48, 0x10, RZ ;  /* 0x0000001030377819 */ /* 0x000fe200000006ff */
[----:B-----5:R-:W-:Y:S01]  /*0680*/  FMUL.FTZ R3, R53, R6 ;  /* 0x0000000635037220 */ /* 0x020fe20000410000 */
[C---:B------:R-:W-:Y:S01]  /*0690*/  PRMT R48, R49.reuse, 0x7632, R48 ;  /* 0x0000763231307816 */ /* 0x040fe20000000030 */
[----:B------:R-:W-:Y:S01]  /*06a0*/  IMAD.U32 R49, R49, 0x10000, RZ ;  /* 0x0001000031317824 */ /* 0x000fe200078e00ff */
[C---:B------:R-:W-:Y:S01]  /*06b0*/  PRMT R56, R50.reuse, 0x7632, R56 ;  /* 0x0000763232387816 */ /* 0x040fe20000000038 */
[C---:B------:R-:W-:Y:S01]  /*06c0*/  FMUL.FTZ R7, R53.reuse, R8 ;  /* 0x0000000835077220 */ /* 0x040fe20000410000 */
[----:B------:R-:W-:Y:S01]  /*06d0*/  SHF.L.U32 R59, R50, 0x10, RZ ;  /* 0x00000010323b7819 */ /* 0x000fe200000006ff */
[----:B------:R-:W-:Y:S01]  /*06e0*/  FMUL.FTZ R6, R36, R55 ;  /* 0x0000003724067220 */ /* 0x000fe20000410000 */
[----:B------:R-:W-:Y:S01]  /*06f0*/  SHF.L.U32 R50, R52, 0x10, RZ ;  /* 0x0000001034327819 */ /* 0x000fe200000006ff */
[----:B------:R-:W-:Y:S01]  /*0700*/  FMUL.FTZ R11, R53, R64 ;  /* 0x00000040350b7220 */ /* 0x000fe20000410000 */
[----:B------:R-:W-:Y:S01]  /*0710*/  SHF.L.U32 R64, R48, 0x10, RZ ;  /* 0x0000001030407819 */ /* 0x000fe200000006ff */
[----:B------:R-:W-:Y:S01]  /*0720*/  FADD.FTZ R30, R30, R49 ;  /* 0x000000311e1e7221 */ /* 0x000fe20000010000 */
[-C--:B------:R-:W-:Y:S01]  /*0730*/  FFMA.FTZ R18, R7, R49.reuse, R18 ;  /* 0x0000003107127223 */ /* 0x080fe20000010012 */
[----:B------:R-:W-:Y:S01]  /*0740*/  FMUL.FTZ R8, R38, R49 ;  /* 0x0000003126087220 */ /* 0x000fe20000410000 */
[----:B------:R-:W-:-:S02]  /*0750*/  IMAD.U32 R52, R56, 0x10000, RZ ;  /* 0x0001000038347824 */ /* 0x000fc400078e00ff */
[----:B------:R-:W-:Y:S01]  /*0760*/  FMUL.FTZ R48, R53, R2 ;  /* 0x0000000235307220 */ /* 0x000fe20000410000 */
[----:B------:R-:W-:Y:S01]  /*0770*/  PRMT R61, R51, 0x7632, R61 ;  /* 0x00007632333d7816 */ /* 0x000fe2000000003d */
[----:B------:R-:W-:Y:S01]  /*0780*/  FMUL.FTZ R49, R37, R50 ;  /* 0x0000003225317220 */ /* 0x000fe20000410000 */
[----:B------:R-:W-:Y:S01]  /*0790*/  SHF.L.U32 R57, R51, 0x10, RZ ;  /* 0x0000001033397819 */ /* 0x000fe200000006ff */
[----:B------:R-:W-:Y:S01]  /*07a0*/  FADD.FTZ R56, RZ, R6 ;  /* 0x00000006ff387221 */ /* 0x000fe20000010000 */
[C---:B------:R-:W-:Y:S01]  /*07b0*/  FFMA.FTZ R51, R3.reuse, R6, RZ ;  /* 0x0000000603337223 */ /* 0x040fe200000100ff */
[----:B------:R-:W-:Y:S01]  /*07c0*/  FADD.FTZ R28, R28, R55 ;  /* 0x000000371c1c7221 */ /* 0x000fe20000010000 */
[----:B------:R-:W-:Y:S01]  /*07d0*/  FFMA.FTZ R16, R3, R55, R16 ;  /* 0x0000003703107223 */ /* 0x000fe20000010010 */
[----:B------:R-:W-:Y:S01]  /*07e0*/  FADD.FTZ R29, R29, R50 ;  /* 0x000000321d1d7221 */ /* 0x000fe20000010000 */
[----:B------:R-:W-:Y:S01]  /*07f0*/  FFMA.FTZ R17, R48, R50, R17 ;  /* 0x0000003230117223 */ /* 0x000fe20000010011 */
[C---:B------:R-:W-:Y:S01]  /*0800*/  FMUL.FTZ R50, R53.reuse, R0 ;  /* 0x0000000035327220 */ /* 0x040fe20000410000 */
[----:B------:R-:W-:Y:S01]  /*0810*/  FADD.FTZ R55, R56, R49 ;  /* 0x0000003138377221 */ /* 0x000fe20000010000 */
[----:B------:R-:W-:Y:S01]  /*0820*/  FFMA.FTZ R0, R48, R49, R51 ;  /* 0x0000003130007223 */ /* 0x000fe20000010033 */
        /* <DEDUP_REMOVED lines=32> */
.L_x_1226:
        /* <DEDUP_REMOVED lines=8> */
.L_x_1227:
[----:B------:R-:W-:Y:S05]  /*0ab0*/  BSYNC.RECONVERGENT B1 ;  /* 0x0000000000017941 */ /* 0x000fea0003800200 */
.L_x_1225:
        /* <DEDUP_REMOVED lines=23> */
.L_x_1249:
[----:B------:R-:W3:Y:S01]  /*0c30*/  @P2 LDC R61, c[0x0][0x388] ;  /* 0x0000e200ff3d2b82 */ /* 0x000ee20000000800 */
[----:B------:R-:W-:Y:S01]  /*0c40*/  @P2 IADD3 R60, PT, PT, R60, -0x1, RZ ;  /* 0xffffffff3c3c2810 */ /* 0x000fe20007ffe0ff */
[----:B-1----:R-:W-:Y:S01]  /*0c50*/  FADD.FTZ R52, R59, R70 ;  /* 0x000000463b347221 */ /* 0x002fe20000010000 */
[----:B------:R-:W-:Y:S01]  /*0c60*/  ISETP.GE.U32.AND P1, PT, R4, 0x20, PT ;  /* 0x000000200400780c */ /* 0x000fe20003f26070 */
[----:B------:R-:W-:Y:S01]  /*0c70*/  BSSY.RECONVERGENT B1, `(.L_x_1229) ;  /* 0x000014e000017945 */ /* 0x000fe20003800200 */
[----:B------:R-:W-:Y:S02]  /*0c80*/  CS2R R70, SRZ ;  /* 0x0000000000467805 */ /* 0x000fe4000001ff00 */
[----:B------:R-:W-:Y:S01]  /*0c90*/  @P2 MOV R71, RZ ;  /* 0x000000ff00472202 */ /* 0x000fe20000000f00 */
[----:B---3--:R-:W-:Y:S02]  /*0ca0*/  @P2 IMAD R60, R60, R61, RZ ;  /* 0x0000003d3c3c2224 */ /* 0x008fe400078e02ff */
[----:B--2---:R-:W-:-:S03]  /*0cb0*/  FADD.FTZ R61, R64, R65 ;  /* 0x00000041403d7221 */ /* 0x004fc60000010000 */
[----:B0-----:R-:W-:-:S04]  /*0cc0*/  @P2 SHF.R.S32.HI R59, RZ, 0x1f, R60 ;  /* 0x0000001fff3b2819 */ /* 0x001fc8000001143c */
[----:B------:R-:W-:-:S04]  /*0cd0*/  @P2 LEA.HI R59, R59, R60, RZ, 0x3 ;  /* 0x0000003c3b3b2211 */ /* 0x000fc800078f18ff */
[----:B------:R-:W-:-:S04]  /*0ce0*/  @P2 LEA.HI.SX32 R59, R59, R2, 0x1d ;  /* 0x000000023b3b2211 */ /* 0x000fc800078feaff */
        /* <DEDUP_REMOVED lines=10> */
[----:B------:R-:W-:Y:S01]  /*0d90*/  IMAD.U32 R59, RZ, RZ, UR18 ;  /* 0x00000012ff3b7e24 */ /* 0x000fe2000f8e00ff */
[----:B------:R-:W-:-:S04]  /*0da0*/  MOV R60, UR19 ;  /* 0x00000013003c7c02 */ /* 0x000fc80008000f00 */
        /* <DEDUP_REMOVED lines=10> */
[----:B0-----:R-:W-:Y:S02]  /*0e50*/  @P2 FMUL.FTZ R62, R62, R63 ;  /* 0x0000003f3e3e2220 */ /* 0x001fe40000410000 */
[----:B------:R-:W0:Y:S03]  /*0e60*/  @P2 LDC R63, c[0x0][0x40c] ;  /* 0x00010300ff3f2b82 */ /* 0x000e260000000800 */
[----:B------:R-:W-:-:S04]  /*0e70*/  @P2 F2FP.BF16.F32.PACK_AB R62, RZ, R62 ;  /* 0x0000003eff3e223e */ /* 0x000fc800000010ff */
[----:B------:R-:W-:Y:S01]  /*0e80*/  @P2 PRMT R40, R62, 0x7610, R40 ;  /* 0x000076103e282816 */ /* 0x000fe20000000028 */
[----:B------:R-:W-:-:S04]  /*0e90*/  FFMA.FTZ R62, R48, R61, R52 ;  /* 0x0000003d303e7223 */ /* 0x000fc80000010034 */
[----:B------:R-:W-:-:S04]  /*0ea0*/  @P2 FADD.FTZ R62, R49, -R62 ;  /* 0x8000003e313e2221 */ /* 0x000fc80000010000 */
[----:B------:R-:W-:-:S05]  /*0eb0*/  @P2 FMUL.FTZ R62, R53, R62 ;  /* 0x0000003e353e2220 */ /* 0x000fca0000410000 */
[----:B------:R-:W-:-:S05]  /*0ec0*/  @P2 FSEL R62, R62, RZ, P1 ;  /* 0x000000ff3e3e2208 */ /* 0x000fca0000800000 */
[----:B0-----:R-:W-:Y:S01]  /*0ed0*/  @P2 FMUL.FTZ R62, R62, R63 ;  /* 0x0000003f3e3e2220 */ /* 0x001fe20000410000 */
[----:B------:R-:W-:-:S04]  /*0ee0*/  FFMA.FTZ R63, R7, R61, R52 ;  /* 0x0000003d073f7223 */ /* 0x000fc80000010034 */
[----:B------:R-:W-:-:S04]  /*0ef0*/  @P2 F2FP.BF16.F32.PACK_AB R62, RZ, R62 ;  /* 0x0000003eff3e223e */ /* 0x000fc800000010ff */
[----:B------:R-:W-:Y:S01]  /*0f00*/  @P2 PRMT R40, R40, 0x5410, R62 ;  /* 0x0000541028282816 */ /* 0x000fe2000000003e */
[----:B------:R-:W-:Y:S02]  /*0f10*/  @P2 FADD.FTZ R62, R8, -R63 ;  /* 0x8000003f083e2221 */ /* 0x000fe40000010000 */
[----:B------:R-:W0:Y:S02]  /*0f20*/  @P2 LDC R63, c[0x0][0x40c] ;  /* 0x00010300ff3f2b82 */ /* 0x000e240000000800 */
[----:B------:R-:W-:-:S05]  /*0f30*/  @P2 FMUL.FTZ R62, R53, R62 ;  /* 0x0000003e353e2220 */ /* 0x000fca0000410000 */
[----:B------:R-:W-:-:S05]  /*0f40*/  @P2 FSEL R62, R62, RZ, P1 ;  /* 0x000000ff3e3e2208 */ /* 0x000fca0000800000 */
[----:B-1----:R-:W-:Y:S02]  /*0f50*/  @P2 FMUL.FTZ R62, R62, R65 ;  /* 0x000000413e3e2220 */ /* 0x002fe40000410000 */
[----:B------:R-:W1:Y:S03]  /*0f60*/  @P2 LDC R65, c[0x0][0x40c] ;  /* 0x00010300ff412b82 */ /* 0x000e660000000800 */
        /* <DEDUP_REMOVED lines=26> */
[----:B------:R-:W-:-:S04]  /*1110*/  @P2 FADD.FTZ R62, R56, -R63 ;  /* 0x8000003f383e2221 */ /* 0x000fc80000010000 */
[----:B------:R-:W-:-:S05]  /*1120*/  @P2 FMUL.FTZ R62, R53, R62 ;  /* 0x0000003e353e2220 */ /* 0x000fca0000410000 */
[----:B------:R-:W-:-:S05]  /*1130*/  @P2 FSEL R62, R62, RZ, P1 ;  /* 0x000000ff3e3e2208 */ /* 0x000fca0000800000 */
[----:B-1----:R-:W-:-:S05]  /*1140*/  @P2 FMUL.FTZ R62, R62, R65 ;  /* 0x000000413e3e2220 */ /* 0x002fca0000410000 */
        /* <DEDUP_REMOVED lines=11> */
.L_x_1233:
[----:B------:R-:W0:Y:S01]  /*1200*/  @P2 LDC R47, c[0x0][0x40c] ;  /* 0x00010300ff2f2b82 */ /* 0x000e220000000800 */
[-CC-:B------:R-:W-:Y:S01]  /*1210*/  FFMA.FTZ R45, R3, R61.reuse, R52.reuse ;  /* 0x0000003d032d7223 */ /* 0x180fe20000010034 */
[----:B------:R-:W-:Y:S01]  /*1220*/  ISETP.GT.AND P1, PT, R62, RZ, PT ;  /* 0x000000ff3e00720c */ /* 0x000fe20003f24270 */
[-CC-:B------:R-:W-:Y:S01]  /*1230*/  FFMA.FTZ R62, R48, R61.reuse, R52.reuse ;  /* 0x0000003d303e7223 */ /* 0x180fe20000010034 */
[-CC-:B------:R-:W-:Y:S01]  /*1240*/  FFMA.FTZ R65, R9, R61.reuse, R52.reuse ;  /* 0x0000003d09417223 */ /* 0x180fe20000010034 */
[----:B------:R-:W-:Y:S01]  /*1250*/  FADD.FTZ R44, R6, -R45 ;  /* 0x8000002d062c7221 */ /* 0x000fe20000010000 */
[-C--:B------:R-:W-:Y:S01]  /*1260*/  FFMA.FTZ R63, R7, R61.reuse, R52 ;  /* 0x0000003d073f7223 */ /* 0x080fe20000010034 */
[----:B------:R-:W-:Y:S01]  /*1270*/  FADD.FTZ R62, R49, -R62 ;  /* 0x8000003e313e7221 */ /* 0x000fe20000010000 */
[----:B------:R-:W1:Y:S01]  /*1280*/  @P2 LDC R46, c[0x0][0x40c] ;  /* 0x00010300ff2e2b82 */ /* 0x000e620000000800 */
[C---:B------:R-:W-:Y:S01]  /*1290*/  FMUL.FTZ R44, R53.reuse, R44 ;  /* 0x0000002c352c7220 */ /* 0x040fe20000410000 */
[----:B------:R-:W-:Y:S01]  /*12a0*/  FADD.FTZ R66, R8, -R63 ;  /* 0x8000003f08427221 */ /* 0x000fe20000010000 */
[----:B------:R-:W-:Y:S01]  /*12b0*/  FMUL.FTZ R62, R53, R62 ;  /* 0x0000003e353e7220 */ /* 0x000fe20000410000 */
[----:B------:R-:W-:-:S02]  /*12c0*/  FFMA.FTZ R68, R58, R61, R52 ;  /* 0x0000003d3a447223 */ /* 0x000fc40000010034 */
[----:B------:R-:W-:Y:S01]  /*12d0*/  FSEL R64, R44, RZ, P1 ;  /* 0x000000ff2c407208 */ /* 0x000fe20000800000 */
[----:B------:R-:W-:Y:S01]  /*12e0*/  FMUL.FTZ R66, R53, R66 ;  /* 0x0000004235427220 */ /* 0x000fe20000410000 */
[----:B------:R-:W2:Y:S01]  /*12f0*/  @P2 LDC R45, c[0x0][0x40c] ;  /* 0x00010300ff2d2b82 */ /* 0x000ea20000000800 */
[----:B------:R-:W-:-:S03]  /*1300*/  FADD.FTZ R68, R57, -R68 ;  /* 0x8000004439447221 */ /* 0x000fc60000010000 */
[----:B------:R-:W-:Y:S01]  /*1310*/  FSEL R66, R66, RZ, P1 ;  /* 0x000000ff42427208 */ /* 0x000fe20000800000 */
[----:B------:R-:W-:Y:S01]  /*1320*/  FMUL.FTZ R68, R53, R68 ;  /* 0x0000004435447220 */ /* 0x000fe20000410000 */
[----:B0-----:R-:W-:Y:S01]  /*1330*/  @P2 FMUL.FTZ R44, R64, R47 ;  /* 0x0000002f402c2220 */ /* 0x001fe20000410000 */
[----:B------:R-:W-:Y:S01]  /*1340*/  FSEL R47, R62, RZ, P1 ;  /* 0x000000ff3e2f7208 */ /* 0x000fe20000800000 */
[----:B------:R-:W0:Y:S01]  /*1350*/  @P2 LDC R67, c[0x0][0x40c] ;  /* 0x00010300ff432b82 */ /* 0x000e220000000800 */
[----:B------:R-:W-:Y:S02]  /*1360*/  F2FP.BF16.F32.PACK_AB R63, RZ, R66 ;  /* 0x00000042ff3f723e */ /* 0x000fe400000010ff */
[----:B------:R-:W-:Y:S02]  /*1370*/  @P2 F2FP.BF16.F32.PACK_AB R44, RZ, R44 ;  /* 0x0000002cff2c223e */ /* 0x000fe400000010ff */
[----:B------:R-:W-:Y:S01]  /*1380*/  F2FP.BF16.F32.PACK_AB R64, RZ, R64 ;  /* 0x00000040ff40723e */ /* 0x000fe200000010ff */
[----:B-1----:R-:W-:Y:S01]  /*1390*/  @P2 FMUL.FTZ R62, R47, R46 ;  /* 0x0000002e2f3e2220 */ /* 0x002fe20000410000 */
[----:B------:R-:W-:Y:S01]  /*13a0*/  @P2 PRMT R40, R44, 0x7610, R40 ;  /* 0x000076102c282816 */ /* 0x000fe20000000028 */
[----:B------:R-:W-:Y:S01]  /*13b0*/  FFMA.FTZ R46, R50, R61, R52 ;  /* 0x0000003d322e7223 */ /* 0x000fe20000010034 */
[----:B------:R-:W-:-:S02]  /*13c0*/  F2FP.BF16.F32.PACK_AB R44, RZ, R47 ;  /* 0x0000002fff2c723e */ /* 0x000fc400000010ff */
[----:B------:R-:W-:Y:S01]  /*13d0*/  @P2 F2FP.BF16.F32.PACK_AB R62, RZ, R62 ;  /* 0x0000003eff3e223e */ /* 0x000fe200000010ff */
[----:B------:R-:W1:Y:S01]  /*13e0*/  @P2 LDC R47, c[0x0][0x40c] ;  /* 0x00010300ff2f2b82 */ /* 0x000e620000000800 */
[----:B------:R-:W-:Y:S01]  /*13f0*/  FADD.FTZ R46, R51, -R46 ;  /* 0x8000002e332e7221 */ /* 0x000fe20000010000 */
[----:B--2---:R-:W-:Y:S01]  /*1400*/  @P2 FMUL.FTZ R66, R66, R45 ;  /* 0x0000002d42422220 */ /* 0x004fe20000410000 */
[----:B------:R-:W-:Y:S01]  /*1410*/  @P2 PRMT R40, R40, 0x5410, R62 ;  /* 0x0000541028282816 */ /* 0x000fe2000000003e */
[----:B------:R-:W-:Y:S01]  /*1420*/  FADD.FTZ R62, R10, -R65 ;  /* 0x800000410a3e7221 */ /* 0x000fe20000010000 */
[C---:B------:R-:W-:Y:S01]  /*1430*/  FMUL.FTZ R46, R53.reuse, R46 ;  /* 0x0000002e352e7220 */ /* 0x040fe20000410000 */
[----:B------:R-:W-:Y:S02]  /*1440*/  FSEL R68, R68, RZ, P1 ;  /* 0x000000ff44447208 */ /* 0x000fe40000800000 */
[----:B------:R-:W2:Y:S01]  /*1450*/  @P2 LDC R65, c[0x0][0x40c] ;  /* 0x00010300ff412b82 */ /* 0x000ea20000000800 */
[----:B------:R-:W-:Y:S01]  /*1460*/  FMUL.FTZ R62, R53, R62 ;  /* 0x0000003e353e7220 */ /* 0x000fe20000410000 */
[----:B------:R-:W-:-:S02]  /*1470*/  FSEL R46, R46, RZ, P1 ;  /* 0x000000ff2e2e7208 */ /* 0x000fc40000800000 */
[----:B------:R-:W-:Y:S02]  /*1480*/  @P2 F2FP.BF16.F32.PACK_AB R66, RZ, R66 ;  /* 0x00000042ff42223e */ /* 0x000fe400000010ff */
[----:B------:R-:W-:Y:S02]  /*1490*/  FSEL R62, R62, RZ, P1 ;  /* 0x000000ff3e3e7208 */ /* 0x000fe40000800000 */
[----:B------:R-:W-:Y:S02]  /*14a0*/  F2FP.BF16.F32.PACK_AB R45, RZ, R46 ;  /* 0x0000002eff2d723e */ /* 0x000fe400000010ff */
[----:B------:R-:W-:Y:S02]  /*14b0*/  @P2 PRMT R41, R66, 0x7610, R41 ;  /* 0x0000761042292816 */ /* 0x000fe40000000029 */
[----:B------:R-:W-:Y:S02]  /*14c0*/  PRMT R44, R64, 0x5410, R44 ;  /* 0x00005410402c7816 */ /* 0x000fe4000000002c */
[----:B------:R-:W-:Y:S01]  /*14d0*/  PRMT R45, R63, 0x5410, R45 ;  /* 0x000054103f2d7816 */ /* 0x000fe2000000002d */
[----:B-1----:R-:W-:Y:S01]  /*14e0*/  @P2 FMUL.FTZ R47, R46, R47 ;  /* 0x0000002f2e2f2220 */ /* 0x002fe20000410000 */
[----:B------:R-:W-:-:S04]  /*14f0*/  F2FP.BF16.F32.PACK_AB R46, RZ, R62 ;  /* 0x0000003eff2e723e */ /* 0x000fc800000010ff */
[----:B------:R-:W-:Y:S01]  /*1500*/  @P2 F2FP.BF16.F32.PACK_AB R47, RZ, R47 ;  /* 0x0000002fff2f223e */ /* 0x000fe200000010ff */
[----:B--2---:R-:W-:Y:S01]  /*1510*/  @P2 FMUL.FTZ R65, R62, R65 ;  /* 0x000000413e412220 */ /* 0x004fe20000410000 */
[----:B------:R-:W-:Y:S02]  /*1520*/  FFMA.FTZ R62, R54, R61, R52 ;  /* 0x0000003d363e7223 */ /* 0x000fe40000010034 */
[----:B------:R-:W-:Y:S02]  /*1530*/  @P2 PRMT R41, R41, 0x5410, R47 ;  /* 0x0000541029292816 */ /* 0x000fe4000000002f */
[----:B------:R-:W-:Y:S01]  /*1540*/  FADD.FTZ R62, R55, -R62 ;  /* 0x8000003e373e7221 */ /* 0x000fe20000010000 */
[----:B------:R-:W-:-:S03]  /*1550*/  @P2 F2FP.BF16.F32.PACK_AB R65, RZ, R65 ;  /* 0x00000041ff41223e */ /* 0x000fc600000010ff */
[----:B------:R-:W-:Y:S01]  /*1560*/  FMUL.FTZ R62, R53, R62 ;  /* 0x0000003e353e7220 */ /* 0x000fe20000410000 */
[----:B------:R-:W-:-:S04]  /*1570*/  @P2 PRMT R42, R65, 0x7610, R42 ;  /* 0x00007610412a2816 */ /* 0x000fc8000000002a */
[----:B------:R-:W-:-:S04]  /*1580*/  FSEL R66, R62, RZ, P1 ;  /* 0x000000ff3e427208 */ /* 0x000fc80000800000 */
[----:B------:R-:W-:Y:S01]  /*1590*/  F2FP.BF16.F32.PACK_AB R62, RZ, R66 ;  /* 0x00000042ff3e723e */ /* 0x000fe200000010ff */
[----:B0-----:R-:W-:Y:S01]  /*15a0*/  @P2 FMUL.FTZ R66, R66, R67 ;  /* 0x0000004342422220 */ /* 0x001fe20000410000 */
[----:B------:R-:W-:Y:S02]  /*15b0*/  FFMA.FTZ R67, R11, R61, R52 ;  /* 0x0000003d0b437223 */ /* 0x000fe40000010034 */
[----:B------:R-:W0:Y:S01]  /*15c0*/  @P2 LDC R52, c[0x0][0x40c] ;  /* 0x00010300ff342b82 */ /* 0x000e220000000800 */
[----:B------:R-:W-:Y:S01]  /*15d0*/  PRMT R46, R46, 0x5410, R62 ;  /* 0x000054102e2e7816 */ /* 0x000fe2000000003e */
[----:B------:R-:W-:Y:S01]  /*15e0*/  FADD.FTZ R72, R56, -R67 ;  /* 0x8000004338487221 */ /* 0x000fe20000010000 */
[----:B------:R-:W-:-:S03]  /*15f0*/  @P2 F2FP.BF16.F32.PACK_AB R66, RZ, R66 ;  /* 0x00000042ff42223e */ /* 0x000fc600000010ff */
[----:B------:R-:W-:Y:S01]  /*1600*/  FMUL.FTZ R61, R53, R72 ;  /* 0x00000048353d7220 */ /* 0x000fe20000410000 */
[----:B------:R-:W-:-:S04]  /*1610*/  @P2 PRMT R42, R42, 0x5410, R66 ;  /* 0x000054102a2a2816 */ /* 0x000fc80000000042 */
[----:B------:R-:W-:-:S04]  /*1620*/  FSEL R61, R61, RZ, P1 ;  /* 0x000000ff3d3d7208 */ /* 0x000fc80000800000 */
[----:B------:R-:W-:Y:S01]  /*1630*/  F2FP.BF16.F32.PACK_AB R47, R68, R61 ;  /* 0x0000003d442f723e */ /* 0x000fe200000010ff */
[----:B0-----:R-:W-:-:S05]  /*1640*/  @P2 FMUL.FTZ R52, R61, R52 ;  /* 0x000000343d342220 */ /* 0x001fca0000410000 */
[----:B------:R-:W-:-:S04]  /*1650*/  @P2 F2FP.BF16.F32.PACK_AB R52, RZ, R52 ;  /* 0x00000034ff34223e */ /* 0x000fc800000010ff */
[----:B------:R-:W-:Y:S01]  /*1660*/  @P2 PRMT R43, R52, 0x7610, R43 ;  /* 0x00007610342b2816 */ /* 0x000fe2000000002b */
[----:B------:R-:W-:Y:S06]  /*1670*/  @!P2 BRA `(.L_x_1234) ;  /* 0x000000080078a947 */ /* 0x000fec0003800000 */
[----:B------:R-:W-:-:S05]  /*1680*/  FMUL.FTZ R68, R68, UR11 ;  /* 0x0000000b44447c20 */ /* 0x000fca0008410000 */
[----:B------:R-:W-:-:S04]  /*1690*/  F2FP.BF16.F32.PACK_AB R68, RZ, R68 ;  /* 0x00000044ff44723e */ /* 0x000fc800000010ff */
[----:B------:R-:W-:Y:S01]  /*16a0*/  PRMT R43, R43, 0x5410, R68 ;  /* 0x000054102b2b7816 */ /* 0x000fe20000000044 */
[----:B------:R-:W-:Y:S06]  /*16b0*/  BRA `(.L_x_1234) ;  /* 0x0000000800687947 */ /* 0x000fec0003800000 */
.L_x_1232:
[----:B------:R-:W-:Y:S02]  /*16c0*/  MOV R59, UR18 ;  /* 0x00000012003b7c02 */ /* 0x000fe40008000f00 */
[----:B------:R-:W-:Y:S02]  /*16d0*/  MOV R60, UR19 ;  /* 0x00000013003c7c02 */ /* 0x000fe40008000f00 */
[----:B------:R-:W-:-:S04]  /*16e0*/  ISETP.NE.U32.AND P1, PT, R59, RZ, PT ;  /* 0x000000ff3b00720c */ /* 0x000fc80003f25070 */
[----:B------:R-:W-:-:S13]  /*16f0*/  ISETP.NE.AND.EX P1, PT, R60, RZ, PT, P1 ;  /* 0x000000ff3c00720c */ /* 0x000fda0003f25310 */
[----:B------:R-:W-:Y:S05]  /*1700*/  @P1 BRA `(.L_x_1235) ;  /* 0x0000000400181947 */ /* 0x000fea0003800000 */
[----:B------:R-:W-:Y:S02]  /*1710*/  ISETP.GT.AND P1, PT, R62, RZ, PT ;  /* 0x000000ff3e00720c */ /* 0x000fe40003f24270 */
[----:B------:R-:W-:-:S11]  /*1720*/  SHF.L.U32 R62, R12, 0x10, RZ ;  /* 0x000000100c3e7819 */ /* 0x000fd600000006ff */
[-CC-:B------:R-:W-:Y:S01]  /*1730*/  @P1 FFMA.FTZ R63, R3, R61.reuse, R52.reuse ;  /* 0x0000003d033f1223 */ /* 0x180fe20000010034 */
[----:B------:R-:W-:-:S03]  /*1740*/  @P1 FFMA.FTZ R64, R48, R61, R52 ;  /* 0x0000003d30401223 */ /* 0x000fc60000010034 */
[----:B------:R-:W-:Y:S01]  /*1750*/  @P1 FADD.FTZ R63, R6, -R63 ;  /* 0x8000003f063f1221 */ /* 0x000fe20000010000 */
[----:B------:R-:W-:-:S03]  /*1760*/  @P1 FADD.FTZ R64, R49, -R64 ;  /* 0x8000004031401221 */ /* 0x000fc60000010000 */
[----:B------:R-:W-:Y:S02]  /*1770*/  @P1 FFMA.FTZ R62, R53, R63, R62 ;  /* 0x0000003f353e1223 */ /* 0x000fe4000001003e */
[----:B------:R-:W0:Y:S02]  /*1780*/  @P2 LDC R63, c[0x0][0x40c] ;  /* 0x00010300ff3f2b82 */ /* 0x000e240000000800 */
[----:B0-----:R-:W-:-:S06]  /*1790*/  @P2 FMUL.FTZ R62, R62, R63 ;  /* 0x0000003f3e3e2220 */ /* 0x001fcc0000410000 */
[----:B------:R-:W0:Y:S01]  /*17a0*/  @P2 LDC R63, c[0x0][0x40c] ;  /* 0x00010300ff3f2b82 */ /* 0x000e220000000800 */
[----:B------:R-:W-:-:S04]  /*17b0*/  @P2 F2FP.BF16.F32.PACK_AB R62, RZ, R62 ;  /* 0x0000003eff3e223e */ /* 0x000fc800000010ff */
[----:B------:R-:W-:Y:S02]  /*17c0*/  @P2 PRMT R40, R62, 0x7610, R40 ;  /* 0x000076103e282816 */ /* 0x000fe40000000028 */
[----:B------:R-:W-:-:S05]  /*17d0*/  PRMT R62, R12, 0x7632, R62 ;  /* 0x000076320c3e7816 */ /* 0x000fca000000003e */
[----:B------:R-:W-:-:S04]  /*17e0*/  IMAD.U32 R62, R62, 0x10000, RZ ;  /* 0x000100003e3e7824 */ /* 0x000fc800078e00ff */
[----:B------:R-:W-:Y:S01]  /*17f0*/  @P1 FFMA.FTZ R62, R53, R64, R62 ;  /* 0x00000040353e1223 */ /* 0x000fe2000001003e */
[----:B------:R-:W-:-:S04]  /*1800*/  @P1 FFMA.FTZ R64, R50, R61, R52 ;  /* 0x0000003d32401223 */ /* 0x000fc80000010034 */
[----:B------:R-:W-:Y:S01]  /*1810*/  @P1 FADD.FTZ R64, R51, -R64 ;  /* 0x8000004033401221 */ /* 0x000fe20000010000 */
[----:B0-----:R-:W-:Y:S01]  /*1820*/  @P2 FMUL.FTZ R62, R62, R63 ;  /* 0x0000003f3e3e2220 */ /* 0x001fe20000410000 */
[----:B------:R-:W-:-:S04]  /*1830*/  @P1 FFMA.FTZ R63, R7, R61, R52 ;  /* 0x0000003d073f1223 */ /* 0x000fc80000010034 */
[----:B------:R-:W-:Y:S01]  /*1840*/  @P2 F2FP.BF16.F32.PACK_AB R62, RZ, R62 ;  /* 0x0000003eff3e223e */ /* 0x000fe200000010ff */
[----:B------:R-:W-:-:S03]  /*1850*/  @P1 FADD.FTZ R63, R8, -R63 ;  /* 0x8000003f083f1221 */ /* 0x000fc60000010000 */
[----:B------:R-:W-:Y:S02]  /*1860*/  @P2 PRMT R40, R40, 0x5410, R62 ;  /* 0x0000541028282816 */ /* 0x000fe4000000003e */
[----:B------:R-:W-:-:S05]  /*1870*/  SHF.L.U32 R62, R13, 0x10, RZ ;  /* 0x000000100d3e7819 */ /* 0x000fca00000006ff */
[----:B------:R-:W-:Y:S02]  /*1880*/  @P1 FFMA.FTZ R62, R53, R63, R62 ;  /* 0x0000003f353e1223 */ /* 0x000fe4000001003e */
[----:B------:R-:W0:Y:S02]  /*1890*/  @P2 LDC R63, c[0x0][0x40c] ;  /* 0x00010300ff3f2b82 */ /* 0x000e240000000800 */
[----:B0-----:R-:W-:-:S06]  /*18a0*/  @P2 FMUL.FTZ R62, R62, R63 ;  /* 0x0000003f3e3e2220 */ /* 0x001fcc0000410000 */
[----:B------:R-:W0:Y:S01]  /*18b0*/  @P2 LDC R63, c[0x0][0x40c] ;  /* 0x00010300ff3f2b82 */ /* 0x000e220000000800 */
[----:B------:R-:W-:-:S04]  /*18c0*/  @P2 F2FP.BF16.F32.PACK_AB R62, RZ, R62 ;  /* 0x0000003eff3e223e */ /* 0x000fc800000010ff */
[----:B------:R-:W-:Y:S02]  /*18d0*/  @P2 PRMT R41, R62, 0x7610, R41 ;  /* 0x000076103e292816 */ /* 0x000fe40000000029 */
[----:B------:R-:W-:-:S04]  /*18e0*/  PRMT R62, R13, 0x7632, R62 ;  /* 0x000076320d3e7816 */ /* 0x000fc8000000003e */
[----:B------:R-:W-:-:S05]  /*18f0*/  SHF.L.U32 R62, R62, 0x10, RZ ;  /* 0x000000103e3e7819 */ /* 0x000fca00000006ff */
        /* <DEDUP_REMOVED lines=17> */
[----:B------:R-:W-:-:S04]  /*1a10*/  @P1 FFMA.FTZ R62, R53, R64, R62 ;  /* 0x00000040353e1223 */ /* 0x000fc8000001003e */
[----:B0-----:R-:W-:Y:S01]  /*1a20*/  @P2 FMUL.FTZ R62, R62, R63 ;  /* 0x0000003f3e3e2220 */ /* 0x001fe20000410000 */
[----:B------:R-:W-:-:S04]  /*1a30*/  @P1 FFMA.FTZ R63, R11, R61, R52 ;  /* 0x0000003d0b3f1223 */ /* 0x000fc80000010034 */
[----:B------:R-:W-:Y:S01]  /*1a40*/  @P2 F2FP.BF16.F32.PACK_AB R62, RZ, R62 ;  /* 0x0000003eff3e223e */ /* 0x000fe200000010ff */
[----:B------:R-:W-:-:S03]  /*1a50*/  @P1 FADD.FTZ R63, R56, -R63 ;  /* 0x8000003f383f1221 */ /* 0x000fc60000010000 */
[----:B------:R-:W-:Y:S01]  /*1a60*/  @P2 PRMT R42, R42, 0x5410, R62 ;  /* 0x000054102a2a2816 */ /* 0x000fe2000000003e */
[----:B------:R-:W-:-:S04]  /*1a70*/  IMAD.U32 R62, R15, 0x10000, RZ ;  /* 0x000100000f3e7824 */ /* 0x000fc800078e00ff */
[----:B------:R-:W-:Y:S02]  /*1a80*/  @P1 FFMA.FTZ R62, R53, R63, R62 ;  /* 0x0000003f353e1223 */ /* 0x000fe4000001003e */
[----:B------:R-:W0:Y:S02]  /*1a90*/  @P2 LDC R63, c[0x0][0x40c] ;  /* 0x00010300ff3f2b82 */ /* 0x000e240000000800 */
[----:B0-----:R-:W-:-:S05]  /*1aa0*/  @P2 FMUL.FTZ R62, R62, R63 ;  /* 0x0000003f3e3e2220 */ /* 0x001fca0000410000 */
[----:B------:R-:W-:-:S04]  /*1ab0*/  @P2 F2FP.BF16.F32.PACK_AB R62, RZ, R62 ;  /* 0x0000003eff3e223e */ /* 0x000fc800000010ff */
[----:B------:R-:W-:Y:S01]  /*1ac0*/  @P2 PRMT R43, R62, 0x7610, R43 ;  /* 0x000076103e2b2816 */ /* 0x000fe2000000002b */
[----:B------:R-:W-:Y:S06]  /*1ad0*/  @!P2 BRA `(.L_x_1234) ;  /* 0x000000040060a947 */ /* 0x000fec0003800000 */
[--C-:B------:R-:W-:Y:S01]  /*1ae0*/  @P1 FFMA.FTZ R62, R58, R61, R52.reuse ;  /* 0x0000003d3a3e1223 */ /* 0x100fe20000010034 */
[----:B------:R-:W-:-:S03]  /*1af0*/  PRMT R52, R15, 0x7632, R52 ;  /* 0x000076320f347816 */ /* 0x000fc60000000034 */
[----:B------:R-:W-:Y:S01]  /*1b00*/  @P1 FADD.FTZ R62, R57, -R62 ;  /* 0x8000003e393e1221 */ /* 0x000fe20000010000 */
[----:B------:R-:W-:-:S05]  /*1b10*/  SHF.L.U32 R52, R52, 0x10, RZ ;  /* 0x0000001034347819 */ /* 0x000fca00000006ff */
[----:B------:R-:W-:-:S04]  /*1b20*/  @P1 FFMA.FTZ R52, R53, R62, R52 ;  /* 0x0000003e35341223 */ /* 0x000fc80000010034 */
[----:B------:R-:W-:-:S05]  /*1b30*/  FMUL.FTZ R52, R52, UR11 ;  /* 0x0000000b34347c20 */ /* 0x000fca0008410000 */
[----:B------:R-:W-:-:S04]  /*1b40*/  F2FP.BF16.F32.PACK_AB R52, RZ, R52 ;  /* 0x00000034ff34723e */ /* 0x000fc800000010ff */
[----:B------:R-:W-:Y:S01]  /*1b50*/  PRMT R43, R43, 0x5410, R52 ;  /* 0x000054102b2b7816 */ /* 0x000fe20000000034 */
[----:B------:R-:W-:Y:S06]  /*1b60*/  BRA `(.L_x_1234) ;  /* 0x00000004003c7947 */ /* 0x000fec0003800000 */
.L_x_1235:
[----:B------:R-:W-:Y:S01]  /*1b70*/  ISETP.GT.AND P1, PT, R62, RZ, PT ;  /* 0x000000ff3e00720c */ /* 0x000fe20003f24270 */
[----:B------:R-:W0:Y:S01]  /*1b80*/  @P2 LDC R44, c[0x0][0x40c] ;  /* 0x00010300ff2c2b82 */ /* 0x000e220000000800 */
[C---:B------:R-:W-:Y:S01]  /*1b90*/  PRMT R64, R12.reuse, 0x7632, R64 ;  /* 0x000076320c407816 */ /* 0x040fe20000000040 */
[----:B------:R-:W-:Y:S01]  /*1ba0*/  @P3 FFMA.FTZ R45, R3, R61, R52 ;  /* 0x0000003d032d3223 */ /* 0x000fe20000010034 */
[----:B------:R-:W-:Y:S02]  /*1bb0*/  SHF.L.U32 R62, R12, 0x10, RZ ;  /* 0x000000100c3e7819 */ /* 0x000fe400000006ff */
[----:B------:R-:W-:Y:S01]  /*1bc0*/  SHF.L.U32 R64, R64, 0x10, RZ ;  /* 0x0000001040407819 */ /* 0x000fe200000006ff */
[----:B------:R-:W-:Y:S01]  /*1bd0*/  @P3 FADD.FTZ R45, R6, -R45 ;  /* 0x8000002d062d3221 */ /* 0x000fe20000010000 */
[----:B------:R-:W-:Y:S01]  /*1be0*/  PRMT R68, R14, 0x7632, R68 ;  /* 0x000076320e447816 */ /* 0x000fe20000000044 */
[----:B------:R-:W1:Y:S02]  /*1bf0*/  @P2 LDC R65, c[0x0][0x40c] ;  /* 0x00010300ff412b82 */ /* 0x000e640000000800 */
[----:B------:R-:W-:Y:S01]  /*1c00*/  @P3 FFMA.FTZ R62, R53, R45, R62 ;  /* 0x0000002d353e3223 */ /* 0x000fe2000001003e */
[----:B------:R-:W-:Y:S01]  /*1c10*/  SHF.L.U32 R68, R68, 0x10, RZ ;  /* 0x0000001044447819 */ /* 0x000fe200000006ff */
[-CC-:B------:R-:W-:Y:S01]  /*1c20*/  @P1 FFMA.FTZ R46, R48, R61.reuse, R52.reuse ;  /* 0x0000003d302e1223 */ /* 0x180fe20000010034 */
[-CC-:B------:R-:W-:Y:S01]  /*1c30*/  @P1 FFMA.FTZ R45, R7, R61.reuse, R52.reuse ;  /* 0x0000003d072d1223 */ /* 0x180fe20000010034 */
[-CC-:B------:R-:W-:Y:S01]  /*1c40*/  @P1 FFMA.FTZ R66, R50, R61.reuse, R52.reuse ;  /* 0x0000003d32421223 */ /* 0x180fe20000010034 */
[----:B------:R-:W-:Y:S01]  /*1c50*/  @P1 FFMA.FTZ R67, R11, R61, R52 ;  /* 0x0000003d0b431223 */ /* 0x000fe20000010034 */
[----:B------:R-:W-:Y:S01]  /*1c60*/  @P1 FADD.FTZ R47, R49, -R46 ;  /* 0x8000002e312f1221 */ /* 0x000fe20000010000 */
[----:B------:R-:W-:Y:S01]  /*1c70*/  SHF.L.U32 R46, R13, 0x10, RZ ;  /* 0x000000100d2e7819 */ /* 0x000fe200000006ff */
[----:B------:R-:W-:Y:S01]  /*1c80*/  @P1 FADD.FTZ R45, R8, -R45 ;  /* 0x8000002d082d1221 */ /* 0x000fe20000010000 */
[----:B------:R-:W-:Y:S01]  /*1c90*/  @P1 FADD.FTZ R66, R51, -R66 ;  /* 0x8000004233421221 */ /* 0x000fe20000010000 */
[----:B------:R-:W-:-:S02]  /*1ca0*/  @P1 FFMA.FTZ R64, R53, R47, R64 ;  /* 0x0000002f35401223 */ /* 0x000fc40000010040 */
[----:B------:R-:W2:Y:S01]  /*1cb0*/  @P2 LDC R47, c[0x0][0x40c] ;  /* 0x00010300ff2f2b82 */ /* 0x000ea20000000800 */
[----:B------:R-:W-:Y:S01]  /*1cc0*/  @P1 FFMA.FTZ R46, R53, R45, R46 ;  /* 0x0000002d352e1223 */ /* 0x000fe2000001002e */
[----:B0-----:R-:W-:Y:S01]  /*1cd0*/  @P2 FMUL.FTZ R45, R62, R44 ;  /* 0x0000002c3e2d2220 */ /* 0x001fe20000410000 */
[----:B------:R-:W-:Y:S02]  /*1ce0*/  F2FP.BF16.F32.PACK_AB R44, RZ, R64 ;  /* 0x00000040ff2c723e */ /* 0x000fe400000010ff */
[----:B------:R-:W-:Y:S02]  /*1cf0*/  F2FP.BF16.F32.PACK_AB R62, RZ, R62 ;  /* 0x0000003eff3e723e */ /* 0x000fe400000010ff */
[----:B------:R-:W-:Y:S02]  /*1d00*/  F2FP.BF16.F32.PACK_AB R63, RZ, R46 ;  /* 0x0000002eff3f723e */ /* 0x000fe400000010ff */
[----:B------:R-:W-:Y:S01]  /*1d10*/  @P2 F2FP.BF16.F32.PACK_AB R45, RZ, R45 ;  /* 0x0000002dff2d223e */ /* 0x000fe200000010ff */
[----:B-1----:R-:W-:Y:S01]  /*1d20*/  @P2 FMUL.FTZ R65, R46, R65 ;  /* 0x000000412e412220 */ /* 0x002fe20000410000 */
[----:B------:R-:W-:-:S02]  /*1d30*/  PRMT R46, R13, 0x7632, R46 ;  /* 0x000076320d2e7816 */ /* 0x000fc4000000002e */
[----:B------:R-:W-:Y:S02]  /*1d40*/  @P2 PRMT R40, R45, 0x7610, R40 ;  /* 0x000076102d282816 */ /* 0x000fe40000000028 */
[----:B------:R-:W-:Y:S01]  /*1d50*/  @P2 F2FP.BF16.F32.PACK_AB R65, RZ, R65 ;  /* 0x00000041ff41223e */ /* 0x000fe200000010ff */
[----:B------:R-:W-:Y:S01]  /*1d60*/  IMAD.U32 R46, R46, 0x10000, RZ ;  /* 0x000100002e2e7824 */ /* 0x000fe200078e00ff */
[----:B------:R-:W-:Y:S02]  /*1d70*/  PRMT R44, R62, 0x5410, R44 ;  /* 0x000054103e2c7816 */ /* 0x000fe4000000002c */
[----:B------:R-:W-:Y:S01]  /*1d80*/  @P2 PRMT R41, R65, 0x7610, R41 ;  /* 0x0000761041292816 */ /* 0x000fe20000000029 */
[----:B------:R-:W-:Y:S01]  /*1d90*/  @P1 FFMA.FTZ R46, R53, R66, R46 ;  /* 0x00000042352e1223 */ /* 0x000fe2000001002e */
[----:B------:R-:W-:Y:S01]  /*1da0*/  SHF.L.U32 R66, R14, 0x10, RZ ;  /* 0x000000100e427819 */ /* 0x000fe200000006ff */
[----:B--2---:R-:W-:-:S03]  /*1db0*/  @P2 FMUL.FTZ R64, R64, R47 ;  /* 0x0000002f40402220 */ /* 0x004fc60000410000 */
[----:B------:R-:W-:Y:S01]  /*1dc0*/  F2FP.BF16.F32.PACK_AB R45, RZ, R46 ;  /* 0x0000002eff2d723e */ /* 0x000fe200000010ff */
[----:B------:R-:W0:Y:S01]  /*1dd0*/  @P2 LDC R47, c[0x0][0x40c] ;  /* 0x00010300ff2f2b82 */ /* 0x000e220000000800 */
[----:B------:R-:W-:Y:S02]  /*1de0*/  @P2 F2FP.BF16.F32.PACK_AB R64, RZ, R64 ;  /* 0x00000040ff40223e */ /* 0x000fe400000010ff */
[----:B------:R-:W-:Y:S02]  /*1df0*/  PRMT R45, R63, 0x5410, R45 ;  /* 0x000054103f2d7816 */ /* 0x000fe4000000002d */
[----:B------:R-:W-:Y:S01]  /*1e00*/  @P2 PRMT R40, R40, 0x5410, R64 ;  /* 0x0000541028282816 */ /* 0x000fe20000000040 */
[----:B------:R-:W-:-:S04]  /*1e10*/  @P1 FFMA.FTZ R64, R54, R61, R52 ;  /* 0x0000003d36401223 */ /* 0x000fc80000010034 */
[----:B------:R-:W-:-:S04]  /*1e20*/  @P1 FADD.FTZ R64, R55, -R64 ;  /* 0x8000004037401221 */ /* 0x000fc80000010000 */
[----:B------:R-:W-:-:S05]  /*1e30*/  @P1 FFMA.FTZ R68, R53, R64, R68 ;  /* 0x0000004035441223 */ /* 0x000fca0000010044 */
[----:B------:R-:W-:Y:S01]  /*1e40*/  F2FP.BF16.F32.PACK_AB R64, RZ, R68 ;  /* 0x00000044ff40723e */ /* 0x000fe200000010ff */
[----:B0-----:R-:W-:Y:S01]  /*1e50*/  @P2 FMUL.FTZ R46, R46, R47 ;  /* 0x0000002f2e2e2220 */ /* 0x001fe20000410000 */
[-CC-:B------:R-:W-:Y:S01]  /*1e60*/  @P1 FFMA.FTZ R47, R9, R61.reuse, R52.reuse ;  /* 0x0000003d092f1223 */ /* 0x180fe20000010034 */
[----:B------:R-:W-:Y:S01]  /*1e70*/  @P1 FFMA.FTZ R52, R58, R61, R52 ;  /* 0x0000003d3a341223 */ /* 0x000fe20000010034 */
[----:B------:R-:W-:Y:S02]  /*1e80*/  SHF.L.U32 R61, R15, 0x10, RZ ;  /* 0x000000100f3d7819 */ /* 0x000fe400000006ff */
[----:B------:R-:W-:Y:S01]  /*1e90*/  @P1 FADD.FTZ R47, R10, -R47 ;  /* 0x8000002f0a2f1221 */ /* 0x000fe20000010000 */
[----:B------:R-:W-:Y:S01]  /*1ea0*/  @P2 F2FP.BF16.F32.PACK_AB R65, RZ, R46 ;  /* 0x0000002eff41223e */ /* 0x000fe200000010ff */
[----:B------:R-:W-:Y:S02]  /*1eb0*/  @P1 FADD.FTZ R52, R57, -R52 ;  /* 0x8000003439341221 */ /* 0x000fe40000010000 */
[----:B------:R-:W-:Y:S01]  /*1ec0*/  @P1 FFMA.FTZ R66, R53, R47, R66 ;  /* 0x0000002f35421223 */ /* 0x000fe20000010042 */
[----:B------:R-:W-:Y:S01]  /*1ed0*/  @P2 PRMT R41, R41, 0x5410, R65 ;  /* 0x0000541029292816 */ /* 0x000fe20000000041 */
[----:B------:R-:W0:Y:S03]  /*1ee0*/  @P2 LDC R47, c[0x0][0x40c] ;  /* 0x00010300ff2f2b82 */ /* 0x000e260000000800 */
[----:B------:R-:W-:-:S04]  /*1ef0*/  F2FP.BF16.F32.PACK_AB R46, RZ, R66 ;  /* 0x00000042ff2e723e */ /* 0x000fc800000010ff */
[----:B------:R-:W-:Y:S01]  /*1f00*/  PRMT R46, R46, 0x5410, R64 ;  /* 0x000054102e2e7816 */ /* 0x000fe20000000040 */
[----:B0-----:R-:W-:Y:S02]  /*1f10*/  @P2 FMUL.FTZ R66, R66, R47 ;  /* 0x0000002f42422220 */ /* 0x001fe40000410000 */
[----:B------:R-:W0:Y:S03]  /*1f20*/  @P2 LDC R47, c[0x0][0x40c] ;  /* 0x00010300ff2f2b82 */ /* 0x000e260000000800 */
[----:B------:R-:W-:-:S04]  /*1f30*/  @P2 F2FP.BF16.F32.PACK_AB R66, RZ, R66 ;  /* 0x00000042ff42223e */ /* 0x000fc800000010ff */
[----:B------:R-:W-:Y:S01]  /*1f40*/  @P2 PRMT R42, R66, 0x7610, R42 ;  /* 0x00007610422a2816 */ /* 0x000fe2000000002a */
[----:B0-----:R-:W-:Y:S01]  /*1f50*/  @P2 FMUL.FTZ R47, R68, R47 ;  /* 0x0000002f442f2220 */ /* 0x001fe20000410000 */
[----:B------:R-:W-:Y:S02]  /*1f60*/  @P1 FADD.FTZ R68, R56, -R67 ;  /* 0x8000004338441221 */ /* 0x000fe40000010000 */
[----:B------:R-:W0:Y:S02]  /*1f70*/  @P2 LDC R67, c[0x0][0x40c] ;  /* 0x00010300ff432b82 */ /* 0x000e240000000800 */
[----:B------:R-:W-:Y:S01]  /*1f80*/  @P1 FFMA.FTZ R61, R53, R68, R61 ;  /* 0x00000044353d1223 */ /* 0x000fe2000001003d */
[----:B------:R-:W-:-:S04]  /*1f90*/  PRMT R68, R15, 0x7632, R68 ;  /* 0x000076320f447816 */ /* 0x000fc80000000044 */
[----:B------:R-:W-:-:S05]  /*1fa0*/  SHF.L.U32 R68, R68, 0x10, RZ ;  /* 0x0000001044447819 */ /* 0x000fca00000006ff */
[----:B------:R-:W-:Y:S02]  /*1fb0*/  @P1 FFMA.FTZ R68, R53, R52, R68 ;  /* 0x0000003435441223 */ /* 0x000fe40000010044 */
[----:B------:R-:W1:Y:S02]  /*1fc0*/  @P2 LDC R52, c[0x0][0x40c] ;  /* 0x00010300ff342b82 */ /* 0x000e640000000800 */
[----:B-1----:R-:W-:Y:S01]  /*1fd0*/  @P2 FMUL.FTZ R53, R61, R52 ;  /* 0x000000343d352220 */ /* 0x002fe20000410000 */
[C---:B0-----:R-:W-:Y:S01]  /*1fe0*/  @P2 FMUL.FTZ R52, R68.reuse, R67 ;  /* 0x0000004344342220 */ /* 0x041fe20000410000 */
[----:B------:R-:W-:Y:S02]  /*1ff0*/  @P2 F2FP.BF16.F32.PACK_AB R67, RZ, R47 ;  /* 0x0000002fff43223e */ /* 0x000fe400000010ff */
[----:B------:R-:W-:Y:S02]  /*2000*/  F2FP.BF16.F32.PACK_AB R47, R68, R61 ;  /* 0x0000003d442f723e */ /* 0x000fe400000010ff */
[----:B------:R-:W-:-:S02]  /*2010*/  @P2 F2FP.BF16.F32.PACK_AB R53, RZ, R53 ;  /* 0x00000035ff35223e */ /* 0x000fc400000010ff */
[----:B------:R-:W-:Y:S02]  /*2020*/  @P2 F2FP.BF16.F32.PACK_AB R52, RZ, R52 ;  /* 0x00000034ff34223e */ /* 0x000fe400000010ff */
[----:B------:R-:W-:Y:S02]  /*2030*/  @P2 PRMT R43, R53, 0x7610, R43 ;  /* 0x00007610352b2816 */ /* 0x000fe4000000002b */
[----:B------:R-:W-:Y:S02]  /*2040*/  @P2 PRMT R42, R42, 0x5410, R67 ;  /* 0x000054102a2a2816 */ /* 0x000fe40000000043 */
[----:B------:R-:W-:-:S07]  /*2050*/  @P2 PRMT R43, R43, 0x5410, R52 ;  /* 0x000054102b2b2816 */ /* 0x000fce0000000034 */
.L_x_1234:
[----:B------:R-:W-:Y:S05]  /*2060*/  BSYNC.RECONVERGENT B2 ;  /* 0x0000000000027941 */ /* 0x000fea0003800200 */
.L_x_1231:
        /* <DEDUP_REMOVED lines=13> */
.L_x_1236:
[----:B------:R1:W-:Y:S02]  /*2140*/  @P2 STG.E.128 desc[UR6][R52.64], R40 ;  /* 0x0000002834002986 */ /* 0x0003e4000c101d06 */
.L_x_1230:
[----:B------:R-:W-:Y:S05]  /*2150*/  BSYNC.RECONVERGENT B1 ;  /* 0x0000000000017941 */ /* 0x000fea0003800200 */
.L_x_1229:
[----:B-1----:R-:W1:Y:S02]  /*2160*/  LDC.64 R52, c[0x0][0x380] ;  /* 0x0000e000ff347b82 */ /* 0x002e640000000a00 */
[----:B-1----:R-:W-:-:S05]  /*2170*/  IMAD R5, R52, 0x4, R5 ;  /* 0x0000000434057824 */ /* 0x002fca00078e0205 */
[----:B------:R-:W-:-:S13]  /*2180*/  ISETP.GE.AND P1, PT, R5, R53, PT ;  /* 0x000000350500720c */ /* 0x000fda0003f26270 */
[----:B------:R-:W-:Y:S05]  /*2190*/  @!P1 BRA `(.L_x_1237) ;  /* 0xffffffe0003c9947 */ /* 0x000fea000383ffff */
.L_x_1224:
[----:B------:R-:W-:Y:S05]  /*21a0*/  BSYNC B0 ;  /* 0x0000000000007941 */ /* 0x000fea0003800000 */
.L_x_1223:
[----:B------:R-:W1:Y:S01]  /*21b0*/  S2R R3, SR_CgaCtaId ;  /* 0x0000000000037919 */ /* 0x000e620000008800 */
        /* <DEDUP_REMOVED lines=8> */
[----:B-1----:R-:W-:-:S04]  /*2240*/  LEA R3, R3, R2, 0x18 ;  /* 0x0000000203037211 */ /* 0x002fc800078ec0ff */
[CC--:B------:R-:W-:Y:S02]  /*2250*/  LEA R2, R0.reuse, R3.reuse, 0x5 ;  /* 0x0000000300027211 */ /* 0x0c0fe400078e28ff */
[----:B------:R-:W-:-:S03]  /*2260*/  LEA R3, R0, R3, 0x2 ;  /* 0x0000000300037211 */ /* 0x000fc600078e10ff */
[----:B------:R-:W-:Y:S04]  /*2270*/  STS.128 [R2], R28 ;  /* 0x0000001c02007388 */ /* 0x000fe80000000c00 */
[----:B------:R-:W-:Y:S01]  /*2280*/  STS.128 [R2+0x10], R24 ;  /* 0x0000101802007388 */ /* 0x000fe20000000c00 */
[----:B------:R-:W-:Y:S06]  /*2290*/  BAR.SYNC.DEFER_BLOCKING 0x0 ;  /* 0x0000000000007b1d */ /* 0x000fec0000010000 */
[----:B------:R-:W1:Y:S04]  /*22a0*/  LDS R4, [R3] ;  /* 0x0000000003047984 */ /* 0x000e680000000800 */
[----:B------:R-:W3:Y:S04]  /*22b0*/  LDS R7, [R3+0x400] ;  /* 0x0004000003077984 */ /* 0x000ee80000000800 */
[----:B------:R-:W0:Y:S04]  /*22c0*/  LDS R5, [R3+0x200] ;  /* 0x0002000003057984 */ /* 0x000e280000000800 */
[----:B------:R-:W4:Y:S04]  /*22d0*/  LDS R6, [R3+0x600] ;  /* 0x0006000003067984 */ /* 0x000f280000000800 */
[----:B------:R-:W2:Y:S04]  /*22e0*/  LDS R9, [R3+0x800] ;  /* 0x0008000003097984 */ /* 0x000ea80000000800 */
[----:B------:R-:W2:Y:S04]  /*22f0*/  LDS R8, [R3+0xa00] ;  /* 0x000a000003087984 */ /* 0x000ea80000000800 */
[----:B------:R-:W2:Y:S04]  /*2300*/  LDS R11, [R3+0xc00] ;  /* 0x000c0000030b7984 */ /* 0x000ea80000000800 */
[----:B------:R-:W2:Y:S01]  /*2310*/  LDS R13, [R3+0xe00] ;  /* 0x000e0000030d7984 */ /* 0x000ea20000000800 */
[----:B------:R-:W-:Y:S01]  /*2320*/  BAR.SYNC.DEFER_BLOCKING 0x0 ;  /* 0x0000000000007b1d */ /* 0x000fe20000010000 */
[----:B-1----:R-:W-:-:S04]  /*2330*/  FADD.FTZ R4, RZ, R4 ;  /* 0x00000004ff047221 */ /* 0x002fc80000010000 */
[----:B---3--:R-:W-:Y:S01]  /*2340*/  FADD.FTZ R4, R4, R7 ;  /* 0x0000000704047221 */ /* 0x008fe20000010000 */
[----:B0-----:R-:W-:-:S04]  /*2350*/  FADD.FTZ R5, RZ, R5 ;  /* 0x00000005ff057221 */ /* 0x001fc80000010000 */
        /* <DEDUP_REMOVED lines=9> */
[----:B-1----:R-:W-:-:S04]  /*23f0*/  IADD3 R2, P1, PT, R19, R0, RZ ;  /* 0x0000000013027210 */ /* 0x002fc80007f3e0ff */
[----:B------:R-:W-:Y:S01]  /*2400*/  IADD3.X R19, PT, PT, RZ, RZ, RZ, P1, !PT ;  /* 0x000000ffff137210 */ /* 0x000fe20000ffe4ff */
[----:B------:R-:W-:Y:S01]  /*2410*/  IMAD.SHL.U32 R0, R2, 0x4, RZ ;  /* 0x0000000402007824 */ /* 0x000fe200078e00ff */
[----:B------:R-:W-:Y:S02]  /*2420*/  ISETP.GE.U32.AND P1, PT, R14, 0x100, PT ;  /* 0x000001000e00780c */ /* 0x000fe40003f26070 */
[----:B------:R-:W-:Y:S02]  /*2430*/  SHF.L.U64.HI R2, R2, 0x2, R19 ;  /* 0x0000000202027819 */ /* 0x000fe40000010213 */
[C---:B------:R-:W-:Y:S01]  /*2440*/  IADD3 R14, P2, PT, R0.reuse, UR14, RZ ;  /* 0x0000000e000e7c10 */ /* 0x040fe2000ff5e0ff */
[----:B------:R-:W0:Y:S01]  /*2450*/  LDS R10, [R3] ;  /* 0x00000000030a7984 */ /* 0x000e220000000800 */
[----:B------:R-:W-:-:S03]  /*2460*/  IADD3 R0, P3, PT, R0, UR12, RZ ;  /* 0x0000000c00007c10 */ /* 0x000fc6000ff7e0ff */
[----:B------:R-:W1:Y:S01]  /*2470*/  LDS R15, [R3+0x400] ;  /* 0x00040000030f7984 */ /* 0x000e620000000800 */
[----:B------:R-:W-:Y:S02]  /*2480*/  IADD3.X R7, PT, PT, R2, UR13, RZ, P3, !PT ;  /* 0x0000000d02077c10 */ /* 0x000fe40009ffe4ff */
[----:B------:R-:W-:Y:S01]  /*2490*/  @P0 MOV R4, R0 ;  /* 0x0000000000040202 */ /* 0x000fe20000000f00 */
[----:B------:R-:W2:Y:S01]  /*24a0*/  LDS R27, [R3+0x800] ;  /* 0x00080000031b7984 */ /* 0x000ea20000000800 */
[----:B------:R-:W-:Y:S02]  /*24b0*/  @P0 IADD3 R0, P3, PT, R0, 0x200, RZ ;  /* 0x0000020000000810 */ /* 0x000fe40007f7e0ff */
[-C--:B------:R-:W-:Y:S01]  /*24c0*/  @P0 MOV R5, R7.reuse ;  /* 0x0000000700050202 */ /* 0x080fe20000000f00 */
[----:B------:R-:W3:Y:S01]  /*24d0*/  LDS R12, [R3+0x200] ;  /* 0x00020000030c7984 */ /* 0x000ee20000000800 */
[----:B------:R-:W-:-:S03]  /*24e0*/  @P0 IADD3.X R7, PT, PT, RZ, R7, RZ, P3, !PT ;  /* 0x00000007ff070210 */ /* 0x000fc60001ffe4ff */
[----:B------:R-:W4:Y:S04]  /*24f0*/  LDS R31, [R3+0xc00] ;  /* 0x000c0000031f7984 */ /* 0x000f280000000800 */
        /* <DEDUP_REMOVED lines=8> */
[----:B------:R-:W-:Y:S02]  /*2580*/  @P0 IADD3 R14, P2, PT, R14, 0x200, RZ ;  /* 0x000002000e0e0810 */ /* 0x000fe40007f5e0ff */
[----:B------:R-:W-:Y:S01]  /*2590*/  @P0 MOV R3, R15 ;  /* 0x0000000f00030202 */ /* 0x000fe20000000f00 */
[----:B---3--:R-:W-:Y:S02]  /*25a0*/  FADD.FTZ R12, RZ, R12 ;  /* 0x0000000cff0c7221 */ /* 0x008fe40000010000 */
[----:B------:R-:W-:-:S02]  /*25b0*/  @P0 IMAD.X R15, RZ, RZ, R15, P2 ;  /* 0x000000ffff0f0224 */ /* 0x000fc400010e060f */
        /* <DEDUP_REMOVED lines=8> */
[----:B-1----:R-:W-:Y:S01]  /*2640*/  MOV R4, R0 ;  /* 0x0000000000047202 */ /* 0x002fe20000000f00 */
[----:B------:R-:W-:Y:S01]  /*2650*/  IMAD.MOV.U32 R5, RZ, RZ, R7 ;  /* 0x000000ffff057224 */ /* 0x000fe200078e0007 */
[----:B------:R-:W-:Y:S06]  /*2660*/  @!P1 EXIT ;  /* 0x000000000000994d */ /* 0x000fec0003800000 */
[----:B------:R-:W-:Y:S04]  /*2670*/  STG.E desc[UR6][R2.64], R17 ;  /* 0x0000001102007986 */ /* 0x000fe8000c101906 */
[----:B------:R-:W-:Y:S01]  /*2680*/  STG.E desc[UR6][R4.64], R13 ;  /* 0x0000000d04007986 */ /* 0x000fe2000c101906 */
[----:B------:R-:W-:Y:S05]  /*2690*/  EXIT ;  /* 0x000000000000794d */ /* 0x000fea0003800000 */
.L_x_1228:
[----:B------:R-:W-:Y:S01]  /*26a0*/  HFMA2 R63, -RZ, RZ, 0, 5.9604644775390625e-08 ;  /* 0x00000001ff3f7431 */ /* 0x000fe200000001ff */
[----:B------:R-:W-:Y:S01]  /*26b0*/  BSSY B1, `(.L_x_1238) ;  /* 0x0000006000017945 */ /* 0x000fe20003800000 */
[----:B------:R-:W-:Y:S02]  /*26c0*/  MOV R61, 0x1f ;  /* 0x0000001f003d7802 */ /* 0x000fe40000000f00 */
[----:B------:R-:W-:-:S07]  /*26d0*/  MOV R52, 0xffffffff ;  /* 0xffffffff00347802 */ /* 0x000fce0000000f00 */
[----:B------:R-:W-:Y:S05]  /*26e0*/  WARPSYNC.COLLECTIVE R52, `(.L_x_1239) ;  /* 0x0000000034087348 */ /* 0x000fea0003c00000 */
[----:B------:R0:W1:Y:S02]  /*26f0*/  SHFL.BFLY P1, R65, R66, R63, R61 ;  /* 0x0c00003f42417389 */ /* 0x000064000002003d */
[----:B01----:R-:W-:Y:S05]  /*2700*/  ENDCOLLECTIVE ;  /* 0x000000000000791b */ /* 0x003fea0003800000 */
.L_x_1239:
[----:B------:R-:W-:Y:S05]  /*2710*/  BSYNC B1 ;  /* 0x0000000000017941 */ /* 0x000fea0003800000 */
.L_x_1238:
[----:B------:R-:W-:Y:S01]  /*2720*/  FADD.FTZ R64, R65, R66 ;  /* 0x0000004241407221 */ /* 0x000fe20000010000 */
[----:B------:R-:W-:Y:S01]  /*2730*/  MOV R66, R59 ;  /* 0x0000003b00427202 */ /* 0x000fe20000000f00 */
[----:B------:R-:W-:Y:S02]  /*2740*/  IMAD.MOV.U32 R63, RZ, RZ, 0x1 ;  /* 0x00000001ff3f7424 */ /* 0x000fe400078e00ff */
[----:B------:R-:W-:Y:S01]  /*2750*/  HFMA2 R61, -RZ, RZ, 0, 1.847743988037109375e-06 ;  /* 0x0000001fff3d7431 */ /* 0x000fe200000001ff */
[----:B------:R-:W-:-:S07]  /*2760*/  MOV R52, 0xffffffff ;  /* 0xffffffff00347802 */ /* 0x000fce0000000f00 */
[----:B------:R-:W-:Y:S05]  /*2770*/  WARPSYNC.COLLECTIVE R52, `(.L_x_1240) ;  /* 0x0000000034087348 */ /* 0x000fea0003c00000 */
[----:B------:R0:W1:Y:S02]  /*2780*/  SHFL.BFLY P1, R65, R66, R63, R61 ;  /* 0x0c00003f42417389 */ /* 0x000064000002003d */
[----:B01----:R-:W-:Y:S05]  /*2790*/  ENDCOLLECTIVE ;  /* 0x000000000000791b */ /* 0x003fea0003800000 */
.L_x_1240:
[----:B------:R-:W-:Y:S01]  /*27a0*/  MOV R66, R64 ;  /* 0x0000004000427202 */ /* 0x000fe20000000f00 */
[----:B------:R-:W-:Y:S01]  /*27b0*/  IMAD.MOV.U32 R63, RZ, RZ, 0x2 ;  /* 0x00000002ff3f7424 */ /* 0x000fe200078e00ff */
[----:B------:R-:W-:-:S07]  /*27c0*/  MOV R68, R65 ;  /* 0x0000004100447202 */ /* 0x000fce0000000f00 */
[----:B------:R-:W-:Y:S05]  /*27d0*/  WARPSYNC.COLLECTIVE R52, `(.L_x_1241) ;  /* 0x0000000034087348 */ /* 0x000fea0003c00000 */
[----:B------:R0:W1:Y:S02]  /*27e0*/  SHFL.BFLY P1, R65, R66, R63, R61 ;  /* 0x0c00003f42417389 */ /* 0x000064000002003d */
[----:B01----:R-:W-:Y:S05]  /*27f0*/  ENDCOLLECTIVE ;  /* 0x000000000000791b */ /* 0x003fea0003800000 */
.L_x_1241:
[----:B------:R-:W-:-:S05]  /*2800*/  FADD.FTZ R69, R68, R59 ;  /* 0x0000003b44457221 */ /* 0x000fca0000010000 */
[----:B------:R-:W-:Y:S01]  /*2810*/  MOV R66, R69 ;  /* 0x0000004500427202 */ /* 0x000fe20000000f00 */
[----:B------:R-:W-:-:S07]  /*2820*/  FADD.FTZ R67, R64, R65 ;  /* 0x0000004140437221 */ /* 0x000fce0000010000 */
[----:B------:R-:W-:Y:S05]  /*2830*/  WARPSYNC.COLLECTIVE R52, `(.L_x_1242) ;  /* 0x0000000034087348 */ /* 0x000fea0003c00000 */
[----:B------:R0:W1:Y:S02]  /*2840*/  SHFL.BFLY P1, R65, R66, R63, R61 ;  /* 0x0c00003f42417389 */ /* 0x000064000002003d */
[----:B01----:R-:W-:Y:S05]  /*2850*/  ENDCOLLECTIVE ;  /* 0x000000000000791b */ /* 0x003fea0003800000 */
.L_x_1242:
[----:B------:R-:W-:Y:S01]  /*2860*/  MOV R66, R67 ;  /* 0x0000004300427202 */ /* 0x000fe20000000f00 */
[----:B------:R-:W-:Y:S01]  /*2870*/  HFMA2 R63, -RZ, RZ, 0, 2.384185791015625e-07 ;  /* 0x00000004ff3f7431 */ /* 0x000fe200000001ff */
[----:B------:R-:W-:-:S07]  /*2880*/  MOV R68, R65 ;  /* 0x0000004100447202 */ /* 0x000fce0000000f00 */
[----:B------:R-:W-:Y:S05]  /*2890*/  WARPSYNC.COLLECTIVE R52, `(.L_x_1243) ;  /* 0x0000000034087348 */ /* 0x000fea0003c00000 */
[----:B------:R0:W1:Y:S02]  /*28a0*/  SHFL.BFLY P1, R65, R66, R63, R61 ;  /* 0x0c00003f42417389 */ /* 0x000064000002003d */
[----:B01----:R-:W-:Y:S05]  /*28b0*/  ENDCOLLECTIVE ;  /* 0x000000000000791b */ /* 0x003fea0003800000 */
.L_x_1243:
[----:B------:R-:W-:-:S04]  /*28c0*/  FADD.FTZ R71, R69, R68 ;  /* 0x0000004445477221 */ /* 0x000fc80000010000 */
[----:B------:R-:W-:Y:S02]  /*28d0*/  IMAD.MOV.U32 R66, RZ, RZ, R71 ;  /* 0x000000ffff427224 */ /* 0x000fe400078e0047 */
[----:B------:R-:W-:-:S07]  /*28e0*/  FADD.FTZ R68, R67, R65 ;  /* 0x0000004143447221 */ /* 0x000fce0000010000 */
[----:B------:R-:W-:Y:S05]  /*28f0*/  WARPSYNC.COLLECTIVE R52, `(.L_x_1244) ;  /* 0x0000000034087348 */ /* 0x000fea0003c00000 */
[----:B------:R0:W1:Y:S02]  /*2900*/  SHFL.BFLY P1, R65, R66, R63, R61 ;  /* 0x0c00003f42417389 */ /* 0x000064000002003d */
[----:B01----:R-:W-:Y:S05]  /*2910*/  ENDCOLLECTIVE ;  /* 0x000000000000791b */ /* 0x003fea0003800000 */
.L_x_1244:
[----:B------:R-:W-:Y:S01]  /*2920*/  MOV R66, R68 ;  /* 0x0000004400427202 */ /* 0x000fe20000000f00 */
[----:B------:R-:W-:Y:S01]  /*2930*/  HFMA2 R63, -RZ, RZ, 0, 4.76837158203125e-07 ;  /* 0x00000008ff3f7431 */ /* 0x000fe200000001ff */
[----:B------:R-:W-:-:S07]  /*2940*/  MOV R70, R65 ;  /* 0x0000004100467202 */ /* 0x000fce0000000f00 */
[----:B------:R-:W-:Y:S05]  /*2950*/  WARPSYNC.COLLECTIVE R52, `(.L_x_1245) ;  /* 0x0000000034087348 */ /* 0x000fea0003c00000 */
[----:B------:R0:W1:Y:S02]  /*2960*/  SHFL.BFLY P1, R65, R66, R63, R61 ;  /* 0x0c00003f42417389 */ /* 0x000064000002003d */
[----:B01----:R-:W-:Y:S05]  /*2970*/  ENDCOLLECTIVE ;  /* 0x000000000000791b */ /* 0x003fea0003800000 */
.L_x_1245:
[----:B------:R-:W-:-:S05]  /*2980*/  FADD.FTZ R72, R71, R70 ;  /* 0x0000004647487221 */ /* 0x000fca0000010000 */
[----:B------:R-:W-:Y:S01]  /*2990*/  MOV R66, R72 ;  /* 0x0000004800427202 */ /* 0x000fe20000000f00 */
[----:B------:R-:W-:-:S07]  /*29a0*/  FADD.FTZ R59, R68, R65 ;  /* 0x00000041443b7221 */ /* 0x000fce0000010000 */
[----:B------:R-:W-:Y:S05]  /*29b0*/  WARPSYNC.COLLECTIVE R52, `(.L_x_1246) ;  /* 0x0000000034087348 */ /* 0x000fea0003c00000 */
[----:B------:R0:W1:Y:S02]  /*29c0*/  SHFL.BFLY P1, R65, R66, R63, R61 ;  /* 0x0c00003f42417389 */ /* 0x000064000002003d */
[----:B01----:R-:W-:Y:S05]  /*29d0*/  ENDCOLLECTIVE ;  /* 0x000000000000791b */ /* 0x003fea0003800000 */
.L_x_1246:
[----:B------:R-:W-:Y:S01]  /*29e0*/  MOV R66, R59 ;  /* 0x0000003b00427202 */ /* 0x000fe20000000f00 */
[----:B------:R-:W-:Y:S02]  /*29f0*/  HFMA2 R63, -RZ, RZ, 0, 9.5367431640625e-07 ;  /* 0x00000010ff3f7431 */ /* 0x000fe400000001ff */
[----:B------:R-:W-:-:S07]  /*2a00*/  IMAD.MOV.U32 R73, RZ, RZ, R65 ;  /* 0x000000ffff497224 */ /* 0x000fce00078e0041 */
[----:B------:R-:W-:Y:S05]  /*2a10*/  WARPSYNC.COLLECTIVE R52, `(.L_x_1247) ;  /* 0x0000000034087348 */ /* 0x000fea0003c00000 */
[----:B------:R0:W1:Y:S02]  /*2a20*/  SHFL.BFLY P1, R65, R66, R63, R61 ;  /* 0x0c00003f42417389 */ /* 0x000064000002003d */
[----:B01----:R-:W-:Y:S05]  /*2a30*/  ENDCOLLECTIVE ;  /* 0x000000000000791b */ /* 0x003fea0003800000 */
.L_x_1247:
[----:B------:R-:W-:-:S05]  /*2a40*/  FADD.FTZ R64, R72, R73 ;  /* 0x0000004948407221 */ /* 0x000fca0000010000 */
[----:B------:R-:W-:Y:S02]  /*2a50*/  MOV R66, R64 ;  /* 0x0000004000427202 */ /* 0x000fe40000000f00 */
[----:B------:R-:W-:-:S07]  /*2a60*/  MOV R70, R65 ;  /* 0x0000004100467202 */ /* 0x000fce0000000f00 */
[----:B------:R-:W-:Y:S05]  /*2a70*/  WARPSYNC.COLLECTIVE R52, `(.L_x_1248) ;  /* 0x0000000034087348 */ /* 0x000fea0003c00000 */
[----:B------:R0:W1:Y:S02]  /*2a80*/  SHFL.BFLY P1, R65, R66, R63, R61 ;  /* 0x0c00003f42417389 */ /* 0x000064000002003d */
[----:B01----:R-:W-:Y:S05]  /*2a90*/  ENDCOLLECTIVE ;  /* 0x000000000000791b */ /* 0x003fea0003800000 */
.L_x_1248:
[----:B------:R-:W-:Y:S05]  /*2aa0*/  BRA `(.L_x_1249) ;  /* 0xffffffe000607947 */ /* 0x000fea000383ffff */
.L_x_1250:
        /* <DEDUP_REMOVED lines=13> */
.L_x_6378:


//--------------------- .text._ZN10layer_norm13ln_bwd_kernelINS_13Kernel_traitsIf13__nv_bfloat16S2_S2_fjLj256ELj1ELj4ELj1ELj16ENS_18Kernel_traits_baseILj256EfS2_S2_S2_fjLj128EEEEELb0ELb0ELb1ELb1EEEvNS_9BwdParamsE --------------------------
	.section	.text._ZN10layer_norm13ln_bwd_kernelINS_13Kernel_traitsIf13__nv_bfloat16S2_S2_fjLj256ELj1ELj4ELj1ELj16ENS_18Kernel_traits_baseILj256EfS2_S2_S2_fjLj128EEEEELb0ELb0ELb1ELb1EEEvNS_9BwdParamsE,"ax",@progbits
	.align	128
        .global         _ZN10layer_norm13ln_bwd_kernelINS_13Kernel_traitsIf13__nv_bfloat16S2_S2_fjLj256ELj1ELj4ELj1ELj16ENS_18Kernel_traits_baseILj256EfS2_S2_S2_fjLj128EEEEELb0ELb0ELb1ELb1EEEvNS_9BwdParamsE
        .type           _ZN10layer_norm13ln_bwd_kernelINS_13Kernel_traitsIf13__nv_bfloat16S2_S2_fjLj256ELj1ELj4ELj1ELj16ENS_18Kernel_traits_baseILj256EfS2_S2_S2_fjLj128EEEEELb0ELb0ELb1ELb1EEEvNS_9BwdParamsE,@function
        .size           _ZN10layer_norm13ln_bwd_kernelINS_13Kernel_traitsIf13__nv_bfloat16S2_S2_fjLj256ELj1ELj4ELj1ELj16ENS_18Kernel_traits_baseILj256EfS2_S2_S2_fjLj128EEEEELb0ELb0ELb1ELb1EEEvNS_9BwdParamsE,(.L_x_6379 - _ZN10layer_norm13ln_bwd_kernelINS_13Kernel_traitsIf13__nv_bfloat16S2_S2_fjLj256ELj1ELj4ELj1ELj16ENS_18Kernel_traits_baseILj256EfS2_S2_S2_fjLj128EEEEELb0ELb0ELb1ELb1EEEvNS_9BwdParamsE)
        .other          _ZN10layer_norm13ln_bwd_kernelINS_13Kernel_traitsIf13__nv_bfloat16S2_S2_fjLj256ELj1ELj4ELj1ELj16ENS_18Kernel_traits_baseILj256EfS2_S2_S2_fjLj128EEEEELb0ELb0ELb1ELb1EEEvNS_9BwdParamsE,@"STO_CUDA_ENTRY STV_DEFAULT"
_ZN10layer_norm13ln_bwd_kernelINS_13Kernel_traitsIf13__nv_bfloat16S2_S2_fjLj256ELj1ELj4ELj1ELj16ENS_18Kernel_traits_baseILj256EfS2_S2_S2_fjLj128EEEEELb0ELb0ELb1ELb1EEEvNS_9BwdParamsE:
.text._ZN10layer_norm13ln_bwd_kernelINS_13Kernel_traitsIf13__nv_bfloat16S2_S2_fjLj256ELj1ELj4ELj1ELj16ENS_18Kernel_traits_baseILj256EfS2_S2_S2_fjLj128EEEEELb0ELb0ELb1ELb1EEEvNS_9BwdParamsE:
        /* <DEDUP_REMOVED lines=27> */
[----:B0-----:R-:W-:-:S05]  /*01b0*/  IMAD.WIDE.U32 R6, R2, 0x20, R6 ;  /* 0x0000002002067825 */ /* 0x001fca00078e0006 */
[----:B------:R0:W5:Y:S04]  /*01c0*/  LDG.E.128 R20, desc[UR6][R6.64] ;  /* 0x0000000606147981 */ /* 0x000168000c1e1d00 */
[----:B------:R0:W5:Y:S01]  /*01d0*/  LDG.E.128 R16, desc[UR6][R6.64+0x10] ;  /* 0x0000100606107981 */ /* 0x000162000c1e1d00 */
[----:B------:R-:W-:-:S07]  /*01e0*/  HFMA2 R39, -RZ, RZ, 0, 0 ;  /* 0x00000000ff277431 */ /* 0x000fce00000001ff */
.L_x_1262:
[----:B-1----:R-:W1:Y:S08]  /*01f0*/  LDC.64 R60, c[0x0][0x3f8] ;  /* 0x0000fe00ff3c7b82 */ /* 0x002e700000000a00 */
[----:B------:R-:W2:Y:S08]  /*0200*/  LDC.64 R54, c[0x0][0x3f0] ;  /* 0x0000fc00ff367b82 */ /* 0x000eb00000000a00 */
[----:B------:R-:W3:Y:S01]  /*0210*/  LDC.64 R64, c[0x0][0x3c8] ;  /* 0x0000f200ff407b82 */ /* 0x000ee20000000a00 */
[----:B-1----:R-:W-:-:S07]  /*0220*/  IMAD.WIDE R60, R4, 0x4, R60 ;  /* 0x00000004043c7825 */ /* 0x002fce00078e023c */
[----:B------:R-:W1:Y:S01]  /*0230*/  LDC.64 R62, c[0x0][0x3c0] ;  /* 0x0000f000ff3e7b82 */ /* 0x000e620000000a00 */
[----:B------:R-:W4:Y:S01]  /*0240*/  LDG.E R61, desc[UR6][R60.64] ;  /* 0x000000063c3d7981 */ /* 0x000f22000c1e1900 */
[----:B--2---:R-:W-:-:S06]  /*0250*/  IMAD.WIDE R54, R4, 0x4, R54 ;  /* 0x0000000404367825 */ /* 0x004fcc00078e0236 */
[----:B-----5:R2:W5:Y:S01]  /*0260*/  LDG.E R54, desc[UR6][R54.64] ;  /* 0x0000000636367981 */ /* 0x020562000c1e1900 */
[----:B---3--:R-:W-:-:S05]  /*0270*/  IMAD.WIDE R64, R4, 0x4, R64 ;  /* 0x0000000404407825 */ /* 0x008fca00078e0240 */
[----:B------:R2:W5:Y:S01]  /*0280*/  LDG.E R59, desc[UR6][R64.64] ;  /* 0x00000006403b7981 */ /* 0x000562000c1e1900 */
[----:B------:R-:W-:Y:S01]  /*0290*/  BSSY.RECONVERGENT B1, `(.L_x_1253) ;  /* 0x000007b000017945 */ /* 0x000fe20003800200 */
[----:B------:R-:W-:Y:S02]  /*02a0*/  CS2R R66, SRZ ;  /* 0x0000000000427805 */ /* 0x000fe4000001ff00 */
[----:B----4-:R-:W-:-:S13]  /*02b0*/  ISETP.GE.AND P2, PT, R61, 0x1, PT ;  /* 0x000000013d00780c */ /* 0x010fda0003f46270 */
[----:B-12---:R-:W-:Y:S05]  /*02c0*/  @!P2 BRA `(.L_x_1254) ;  /* 0x0000000400aca947 */ /* 0x006fea0003800000 */
[C---:B------:R-:W-:Y:S01]  /*02d0*/  IMAD R0, R4.reuse, UR8, RZ ;  /* 0x0000000804007c24 */ /* 0x040fe2000f8e02ff */
[----:B------:R-:W1:Y:S01]  /*02e0*/  LDC.64 R8, c[0x0][0x3a8] ;  /* 0x0000ea00ff087b82 */ /* 0x000e620000000a00 */
[----:B------:R-:W-:-:S03]  /*02f0*/  IMAD.WIDE R62, R4, 0x4, R62 ;  /* 0x00000004043e7825 */ /* 0x000fc600078e023e */
[----:B------:R-:W-:Y:S02]  /*0300*/  SHF.R.S32.HI R3, RZ, 0x1f, R0 ;  /* 0x0000001fff037819 */ /* 0x000fe40000011400 */
[----:B------:R-:W2:Y:S02]  /*0310*/  LDG.E R58, desc[UR6][R62.64] ;  /* 0x000000063e3a7981 */ /* 0x000ea4000c1e1900 */
[----:B------:R-:W-:Y:S01]  /*0320*/  LEA.HI R3, R3, R0, RZ, 0x3 ;  /* 0x0000000003037211 */ /* 0x000fe200078f18ff */
[----:B0-----:R-:W0:Y:S03]  /*0330*/  LDC.64 R6, c[0x0][0x428] ;  /* 0x00010a00ff067b82 */ /* 0x001e260000000a00 */
[----:B------:R-:W-:Y:S02]  /*0340*/  LEA.HI.SX32 R0, R3, R2, 0x1d ;  /* 0x0000000203007211 */ /* 0x000fe400078feaff */
[----:B------:R-:W-:-:S05]  /*0350*/  IADD3 R3, PT, PT, R61, -0x1, RZ ;  /* 0xffffffff3d037810 */ /* 0x000fca0007ffe0ff */
[----:B------:R-:W-:-:S05]  /*0360*/  IMAD R3, R3, UR8, RZ ;  /* 0x0000000803037c24 */ /* 0x000fca000f8e02ff */
[----:B------:R-:W-:Y:S01]  /*0370*/  SHF.R.S32.HI R48, RZ, 0x1f, R3 ;  /* 0x0000001fff307819 */ /* 0x000fe20000011403 */
[----:B-1----:R-:W-:-:S03]  /*0380*/  IMAD.WIDE.U32 R8, R0, 0x10, R8 ;  /* 0x0000001000087825 */ /* 0x002fc600078e0008 */
[----:B------:R-:W-:-:S03]  /*0390*/  LEA.HI R3, R48, R3, RZ, 0x3 ;  /* 0x0000000330037211 */ /* 0x000fc600078f18ff */
[----:B------:R-:W3:Y:S01]  /*03a0*/  LDG.E.128 R8, desc[UR6][R8.64] ;  /* 0x0000000608087981 */ /* 0x000ee2000c1e1d00 */
[----:B------:R-:W-:-:S05]  /*03b0*/  LEA.HI.SX32 R3, R3, R2, 0x1d ;  /* 0x0000000203037211 */ /* 0x000fca00078feaff */
[----:B0-----:R-:W-:-:S05]  /*03c0*/  IMAD.WIDE.U32 R6, R3, 0x10, R6 ;  /* 0x0000001003067825 */ /* 0x001fca00078e0006 */
[----:B------:R0:W4:Y:S01]  /*03d0*/  LDG.E.128 R48, desc[UR6][R6.64] ;  /* 0x0000000606307981 */ /* 0x000122000c1e1d00 */
[----:B------:R-:W-:Y:S02]  /*03e0*/  MOV R55, UR16 ;  /* 0x0000001000377c02 */ /* 0x000fe40008000f00 */
[----:B------:R-:W-:Y:S02]  /*03f0*/  MOV R57, UR17 ;  /* 0x0000001100397c02 */ /* 0x000fe40008000f00 */
[----:B------:R-:W-:-:S04]  /*0400*/  ISETP.NE.U32.AND P0, PT, R55, RZ, PT ;  /* 0x000000ff3700720c */ /* 0x000fc80003f05070 */
[----:B------:R-:W-:-:S13]  /*0410*/  ISETP.NE.AND.EX P0, PT, R57, RZ, PT, P0 ;  /* 0x000000ff3900720c */ /* 0x000fda0003f05300 */
[----:B------:R-:W1:Y:S02]  /*0420*/  @P0 LDC.64 R2, c[0x0][0x438] ;  /* 0x00010e00ff020b82 */ /* 0x000e640000000a00 */
[----:B-1----:R-:W-:-:S05]  /*0430*/  @P0 IMAD.WIDE.U32 R2, R0, 0x10, R2 ;  /* 0x0000001000020825 */ /* 0x002fca00078e0002 */
[----:B------:R1:W5:Y:S01]  /*0440*/  @P0 LDG.E.128 R12, desc[UR6][R2.64] ;  /* 0x00000006020c0981 */ /* 0x000362000c1e1d00 */
[----:B------:R-:W-:-:S04]  /*0450*/  ISETP.NE.AND P0, PT, RZ, UR9, PT ;  /* 0x00000009ff007c0c */ /* 0x000fc8000bf05270 */
[----:B--2---:R-:W-:Y:S02]  /*0460*/  FSEL R58, R58, RZ, !P0 ;  /* 0x000000ff3a3a7208 */ /* 0x004fe40004000000 */
[C---:B---3--:R-:W-:Y:S02]  /*0470*/  PRMT R0, R8.reuse, 0x7632, R0 ;  /* 0x0000763208007816 */ /* 0x048fe40000000000 */
[----:B------:R-:W-:Y:S02]  /*0480*/  SHF.L.U32 R5, R8, 0x10, RZ ;  /* 0x0000001008057819 */ /* 0x000fe400000006ff */
[C---:B0-----:R-:W-:Y:S01]  /*0490*/  PRMT R7, R9.reuse, 0x7632, R7 ;  /* 0x0000763209077816 */ /* 0x041fe20000000007 */
[----:B-1----:R-:W-:Y:S01]  /*04a0*/  IMAD.U32 R3, R0, 0x10000, RZ ;  /* 0x0001000000037824 */ /* 0x002fe200078e00ff */
[----:B------:R-:W-:Y:S02]  /*04b0*/  SHF.L.U32 R9, R9, 0x10, RZ ;  /* 0x0000001009097819 */ /* 0x000fe400000006ff */
[----:B------:R-:W-:-:S02]  /*04c0*/  PRMT R52, R10, 0x7632, R52 ;  /* 0x000076320a347816 */ /* 0x000fc40000000034 */
[C---:B------:R-:W-:Y:S01]  /*04d0*/  PRMT R56, R11.reuse, 0x7632, R56 ;  /* 0x000076320b387816 */ /* 0x040fe20000000038 */
[----:B------:R-:W-:Y:S01]  /*04e0*/  FADD.FTZ R6, -R58, R5 ;  /* 0x000000053a067221 */ /* 0x000fe20000010100 */
[----:B------:R-:W-:Y:S02]  /*04f0*/  SHF.L.U32 R11, R11, 0x10, RZ ;  /* 0x000000100b0b7819 */ /* 0x000fe400000006ff */
[C---:B----4-:R-:W-:Y:S02]  /*0500*/  PRMT R60, R48.reuse, 0x7632, R60 ;  /* 0x00007632303c7816 */ /* 0x050fe4000000003c */
[----:B------:R-:W-:Y:S01]  /*0510*/  SHF.L.U32 R63, R48, 0x10, RZ ;  /* 0x00000010303f7819 */ /* 0x000fe200000006ff */
[----:B------:R-:W-:Y:S01]  /*0520*/  FADD.FTZ R8, -R58, R9 ;  /* 0x000000093a087221 */ /* 0x000fe20000010100 */
[----:B------:R-:W-:Y:S01]  /*0530*/  SHF.L.U32 R5, R52, 0x10, RZ ;  /* 0x0000001034057819 */ /* 0x000fe200000006ff */
[----:B------:R-:W-:Y:S01]  /*0540*/  FADD.FTZ R2, -R58, R3 ;  /* 0x000000033a027221 */ /* 0x000fe20000010100 */
[----:B------:R-:W-:-:S02]  /*0550*/  PRMT R48, R49, 0x7632, R48 ;  /* 0x0000763231307816 */ /* 0x000fc40000000030 */
[----:B------:R-:W-:Y:S01]  /*0560*/  SHF.L.U32 R9, R56, 0x10, RZ ;  /* 0x0000001038097819 */ /* 0x000fe200000006ff */
[C-C-:B------:R-:W-:Y:S01]  /*0570*/  FADD.FTZ R56, -R58.reuse, R11.reuse ;  /* 0x0000000b3a387221 */ /* 0x140fe20000010100 */
[----:B------:R-:W-:Y:S01]  /*0580*/  PRMT R11, R51, 0x7632, R11 ;  /* 0x00007632330b7816 */ /* 0x000fe2000000000b */
[----:B------:R-:W-:Y:S01]  /*0590*/  FADD.FTZ R52, -R58, R5 ;  /* 0x000000053a347221 */ /* 0x000fe20000010100 */
[----:B------:R-:W-:Y:S01]  /*05a0*/  SHF.L.U32 R62, R48, 0x10, RZ ;  /* 0x00000010303e7819 */ /* 0x000fe200000006ff */
[----:B-----5:R-:W-:Y:S01]  /*05b0*/  FMUL.FTZ R3, R59, R6 ;  /* 0x000000063b037220 */ /* 0x020fe20000410000 */
[----:B------:R-:W-:Y:S01]  /*05c0*/  SHF.L.U32 R7, R7, 0x10, RZ ;  /* 0x0000001007077819 */ /* 0x000fe200000006ff */
[----:B------:R-:W-:Y:S01]  /*05d0*/  IMAD.U32 R60, R60, 0x10000, RZ ;  /* 0x000100003c3c7824 */ /* 0x000fe200078e00ff */
[----:B------:R-:W-:Y:S01]  /*05e0*/  SHF.L.U32 R49, R49, 0x10, RZ ;  /* 0x0000001031317819 */ /* 0x000fe200000006ff */
[C---:B------:R-:W-:Y:S01]  /*05f0*/  FMUL.FTZ R48, R59.reuse, R2 ;  /* 0x000000023b307220 */ /* 0x040fe20000410000 */
[----:B------:R-:W-:Y:S01]  /*0600*/  FMUL.FTZ R5, R59, R8 ;  /* 0x000000083b057220 */ /* 0x000fe20000410000 */
[----:B------:R-:W-:Y:S01]  /*0610*/  FMUL.FTZ R6, R20, R63 ;  /* 0x0000003f14067220 */ /* 0x000fe20000410000 */
[----:B------:R-:W-:Y:S01]  /*0620*/  SHF.L.U32 R53, R10, 0x10, RZ ;  /* 0x000000100a357819 */ /* 0x000fe200000006ff */
[----:B------:R-:W-:Y:S01]  /*0630*/  FADD.FTZ R33, R33, R60 ;  /* 0x0000003c21217221 */ /* 0x000fe20000010000 */
[----:B------:R-:W-:Y:S01]  /*0640*/  SHF.L.U32 R2, R11, 0x10, RZ ;  /* 0x000000100b027819 */ /* 0x000fe200000006ff */
        /* <DEDUP_REMOVED lines=8> */
[----:B------:R-:W-:Y:S01]  /*06d0*/  FADD.FTZ R10, -R58, R53 ;  /* 0x000000353a0a7221 */ /* 0x000fe20000010100 */
[----:B------:R-:W-:-:S02]  /*06e0*/  PRMT R64, R50, 0x7632, R64 ;  /* 0x0000763232407816 */ /* 0x000fc40000000040 */
[----:B------:R-:W-:Y:S01]  /*06f0*/  SHF.L.U32 R65, R50, 0x10, RZ ;  /* 0x0000001032417819 */ /* 0x000fe200000006ff */
[----:B------:R-:W-:Y:S01]  /*0700*/  FMUL.FTZ R50, R59, R0 ;  /* 0x000000003b327220 */ /* 0x000fe20000410000 */
[----:B------:R-:W-:Y:S01]  /*0710*/  SHF.L.U32 R53, R51, 0x10, RZ ;  /* 0x0000001033357819 */ /* 0x000fe200000006ff */
[----:B------:R-:W-:Y:S01]  /*0720*/  FADD.FTZ R51, R60, R11 ;  /* 0x0000000b3c337221 */ /* 0x000fe20000010000 */
[----:B------:R-:W-:Y:S01]  /*0730*/  FFMA.FTZ R0, R48, R11, R49 ;  /* 0x0000000b30007223 */ /* 0x000fe20000010031 */
[----:B------:R-:W-:Y:S01]  /*0740*/  FMUL.FTZ R49, R23, R62 ;  /* 0x0000003e17317220 */ /* 0x000fe20000410000 */
[----:B------:R-:W-:Y:S01]  /*0750*/  FADD.FTZ R58, -R58, R9 ;  /* 0x000000093a3a7221 */ /* 0x000fe20000010100 */
[----:B------:R-:W-:Y:S01]  /*0760*/  FADD.FTZ R60, R51, R8 ;  /* 0x00000008333c7221 */ /* 0x000fe20000010000 */
[----:B------:R-:W-:Y:S01]  /*0770*/  FFMA.FTZ R51, R5, R8, R0 ;  /* 0x0000000805337223 */ /* 0x000fe20000010000 */
[C---:B------:R-:W-:Y:S01]  /*0780*/  FMUL.FTZ R9, R59.reuse, R56 ;  /* 0x000000383b097220 */ /* 0x040fe20000410000 */
[----:B------:R-:W-:Y:S01]  /*0790*/  FMUL.FTZ R7, R59, R10 ;  /* 0x0000000a3b077220 */ /* 0x000fe20000410000 */
[----:B------:R-:W-:Y:S01]  /*07a0*/  FADD.FTZ R32, R32, R63 ;  /* 0x0000003f20207221 */ /* 0x000fe20000010000 */
[----:B------:R-:W-:Y:S01]  /*07b0*/  FFMA.FTZ R24, R3, R63, R24 ;  /* 0x0000003f03187223 */ /* 0x000fe20000010018 */
[----:B------:R-:W-:Y:S01]  /*07c0*/  SHF.L.U32 R56, R64, 0x10, RZ ;  /* 0x0000001040387819 */ /* 0x000fe200000006ff */
        /* <DEDUP_REMOVED lines=12> */
[----:B------:R-:W-:Y:S01]  /*0890*/  FADD.FTZ R53, R60, R51 ;  /* 0x000000333c357221 */ /* 0x000fe20000010000 */
[----:B------:R-:W-:Y:S01]  /*08a0*/  FFMA.FTZ R0, R52, R51, R63 ;  /* 0x0000003334007223 */ /* 0x000fe2000001003f */
[----:B------:R-:W-:-:S02]  /*08b0*/  FMUL.FTZ R58, R59, R58 ;  /* 0x0000003a3b3a7220 */ /* 0x000fc40000410000 */
[----:B------:R-:W-:Y:S01]  /*08c0*/  FADD.FTZ R60, R53, R56 ;  /* 0x00000038353c7221 */ /* 0x000fe20000010000 */
[----:B------:R-:W-:Y:S01]  /*08d0*/  FMUL.FTZ R53, R19, R2 ;  /* 0x0000000213357220 */ /* 0x000fe20000410000 */
        /* <DEDUP_REMOVED lines=10> */
.L_x_1254:
[----:B------:R-:W-:Y:S02]  /*0980*/  MOV R55, UR16 ;  /* 0x0000001000377c02 */ /* 0x000fe40008000f00 */
[----:B------:R-:W-:Y:S02]  /*0990*/  MOV R57, UR17 ;  /* 0x0000001100397c02 */ /* 0x000fe40008000f00 */
[----:B------:R-:W-:-:S04]  /*09a0*/  ISETP.NE.U32.AND P0, PT, R55, RZ, PT ;  /* 0x000000ff3700720c */ /* 0x000fc80003f05070 */
[----:B------:R-:W-:-:S13]  /*09b0*/  ISETP.NE.AND.EX P0, PT, R57, RZ, PT, P0 ;  /* 0x000000ff3900720c */ /* 0x000fda0003f05300 */
[----:B------:R-:W-:Y:S05]  /*09c0*/  @!P0 BRA `(.L_x_1255) ;  /* 0x00000000001c8947 */ /* 0x000fea0003800000 */
[----:B------:R-:W1:Y:S01]  /*09d0*/  LDC.64 R12, c[0x0][0x438] ;  /* 0x00010e00ff0c7b82 */ /* 0x000e620000000a00 */
[----:B------:R-:W-:-:S05]  /*09e0*/  IMAD R0, R4, UR8, RZ ;  /* 0x0000000804007c24 */ /* 0x000fca000f8e02ff */
[----:B------:R-:W-:-:S04]  /*09f0*/  SHF.R.S32.HI R15, RZ, 0x1f, R0 ;  /* 0x0000001fff0f7819 */ /* 0x000fc80000011400 */
[----:B------:R-:W-:-:S04]  /*0a00*/  LEA.HI R15, R15, R0, RZ, 0x3 ;  /* 0x000000000f0f7211 */ /* 0x000fc800078f18ff */
[----:B------:R-:W-:-:S05]  /*0a10*/  LEA.HI.SX32 R15, R15, R2, 0x1d ;  /* 0x000000020f0f7211 */ /* 0x000fca00078feaff */
[----:B-1----:R-:W-:-:S06]  /*0a20*/  IMAD.WIDE.U32 R12, R15, 0x10, R12 ;  /* 0x000000100f0c7825 */ /* 0x002fcc00078e000c */
[----:B------:R-:W5:Y:S02]  /*0a30*/  LDG.E.128 R12, desc[UR6][R12.64] ;  /* 0x000000060c0c7981 */ /* 0x000f64000c1e1d00 */
.L_x_1255:
[----:B------:R-:W-:Y:S05]  /*0a40*/  BSYNC.RECONVERGENT B1 ;  /* 0x0000000000017941 */ /* 0x000fea0003800200 */
.L_x_1253:
[----:B------:R-:W1:Y:S01]  /*0a50*/  S2R R0, SR_TID.X ;  /* 0x0000000000007919 */ /* 0x000e620000002100 */
[----:B------:R-:W-:Y:S01]  /*0a60*/  UMOV UR4, 0xffffffff ;  /* 0xffffffff00047882 */ /* 0x000fe20000000000 */
[----:B-----5:R-:W-:Y:S02]  /*0a70*/  ISETP.GE.AND P1, PT, R54, 0x1, PT ;  /* 0x000000013600780c */ /* 0x020fe40003f26270 */
[----:B-1----:R-:W-:Y:S01]  /*0a80*/  LOP3.LUT R2, R0, 0x1f, RZ, 0xc0, !PT ;  /* 0x0000001f00027812 */ /* 0x002fe200078ec0ff */
[----:B------:R-:W-:Y:S10]  /*0a90*/  BRA.DIV UR4, `(.L_x_1256) ;  /* 0x0000001a04907947 */ /* 0x000ff4000b800000 */
        /* <DEDUP_REMOVED lines=18> */
.L_x_1274:
[----:B------:R-:W4:Y:S01]  /*0bc0*/  @P1 LDC R63, c[0x0][0x388] ;  /* 0x0000e200ff3f1b82 */ /* 0x000f220000000800 */
[----:B------:R-:W-:Y:S01]  /*0bd0*/  @P1 IADD3 R54, PT, PT, R54, -0x1, RZ ;  /* 0xffffffff36361810 */ /* 0x000fe20007ffe0ff */
[----:B--2---:R-:W-:Y:S01]  /*0be0*/  FADD.FTZ R65, R66, R65 ;  /* 0x0000004142417221 */ /* 0x004fe20000010000 */
[----:B------:R-:W-:Y:S01]  /*0bf0*/  ISETP.NE.U32.AND P0, PT, R55, RZ, PT ;  /* 0x000000ff3700720c */ /* 0x000fe20003f05070 */
[----:B---3--:R-:W-:Y:S01]  /*0c00*/  FADD.FTZ R60, R73, R64 ;  /* 0x00000040493c7221 */ /* 0x008fe20000010000 */
[----:B------:R-:W-:Y:S01]  /*0c10*/  ISETP.NE.AND P3, PT, RZ, UR9, PT ;  /* 0x00000009ff007c0c */ /* 0x000fe2000bf65270 */
        /* <DEDUP_REMOVED lines=18> */
[----:B------:R-:W2:Y:S01]  /*0d40*/  @P1 LDC R63, c[0x0][0x40c] ;  /* 0x00010300ff3f1b82 */ /* 0x000ea20000000800 */
[-CC-:B------:R-:W-:Y:S01]  /*0d50*/  FFMA.FTZ R65, R3, R60.reuse, R57.reuse ;  /* 0x0000003c03417223 */ /* 0x180fe20000010039 */
[----:B------:R-:W-:Y:S01]  /*0d60*/  ISETP.GT.AND P0, PT, R61, RZ, PT ;  /* 0x000000ff3d00720c */ /* 0x000fe20003f04270 */
[-C--:B------:R-:W-:Y:S02]  /*0d70*/  FFMA.FTZ R64, R48, R60.reuse, R57 ;  /* 0x0000003c30407223 */ /* 0x080fe40000010039 */
[----:B------:R-:W-:Y:S01]  /*0d80*/  @P1 FADD.FTZ R62, R6, -R65 ;  /* 0x80000041063e1221 */ /* 0x000fe20000010000 */
[----:B------:R-:W-:Y:S01]  /*0d90*/  FFMA.FTZ R65, R7, R60, R57 ;  /* 0x0000003c07417223 */ /* 0x000fe20000010039 */
[----:B------:R-:W-:Y:S01]  /*0da0*/  @P1 FADD.FTZ R64, R11, -R64 ;  /* 0x800000400b401221 */ /* 0x000fe20000010000 */
[----:B------:R-:W3:Y:S01]  /*0db0*/  @P1 LDC R61, c[0x0][0x40c] ;  /* 0x00010300ff3d1b82 */ /* 0x000ee20000000800 */
[C---:B------:R-:W-:Y:S02]  /*0dc0*/  @P1 FMUL.FTZ R62, R59.reuse, R62 ;  /* 0x0000003e3b3e1220 */ /* 0x040fe40000410000 */
[----:B------:R-:W-:-:S03]  /*0dd0*/  @P1 FMUL.FTZ R64, R59, R64 ;  /* 0x000000403b401220 */ /* 0x000fc60000410000 */
[----:B------:R-:W-:-:S05]  /*0de0*/  @P1 FSEL R62, R62, RZ, P0 ;  /* 0x000000ff3e3e1208 */ /* 0x000fca0000000000 */
[----:B--2---:R-:W-:Y:S02]  /*0df0*/  @P1 FMUL.FTZ R62, R62, R63 ;  /* 0x0000003f3e3e1220 */ /* 0x004fe40000410000 */
[----:B------:R-:W2:Y:S03]  /*0e00*/  @P1 LDC R63, c[0x0][0x40c] ;  /* 0x00010300ff3f1b82 */ /* 0x000ea60000000800 */
[----:B------:R-:W-:-:S04]  /*0e10*/  @P1 F2FP.BF16.F32.PACK_AB R62, RZ, R62 ;  /* 0x0000003eff3e123e */ /* 0x000fc800000010ff */
[----:B------:R-:W-:Y:S02]  /*0e20*/  @P1 PRMT R40, R62, 0x7610, R40 ;  /* 0x000076103e281816 */ /* 0x000fe40000000028 */
[----:B------:R-:W-:-:S05]  /*0e30*/  @P1 FSEL R62, R64, RZ, P0 ;  /* 0x000000ff403e1208 */ /* 0x000fca0000000000 */
[----:B---3--:R-:W-:Y:S01]  /*0e40*/  @P1 FMUL.FTZ R62, R62, R61 ;  /* 0x0000003d3e3e1220 */ /* 0x008fe20000410000 */
[----:B------:R-:W-:-:S04]  /*0e50*/  FFMA.FTZ R61, R5, R60, R57 ;  /* 0x0000003c053d7223 */ /* 0x000fc80000010039 */
[----:B------:R-:W-:Y:S01]  /*0e60*/  @P1 FADD.FTZ R64, R8, -R61 ;  /* 0x8000003d08401221 */ /* 0x000fe20000010000 */
[----:B------:R-:W-:Y:S01]  /*0e70*/  @P1 F2FP.BF16.F32.PACK_AB R62, RZ, R62 ;  /* 0x0000003eff3e123e */ /* 0x000fe200000010ff */
[----:B------:R-:W3:Y:S02]  /*0e80*/  @P1 LDC R61, c[0x0][0x40c] ;  /* 0x00010300ff3d1b82 */ /* 0x000ee40000000800 */
[----:B------:R-:W-:Y:S01]  /*0e90*/  @P1 FMUL.FTZ R64, R59, R64 ;  /* 0x000000403b401220 */ /* 0x000fe20000410000 */
[----:B------:R-:W-:Y:S01]  /*0ea0*/  @P1 PRMT R40, R40, 0x5410, R62 ;  /* 0x0000541028281816 */ /* 0x000fe2000000003e */
[----:B------:R-:W-:Y:S01]  /*0eb0*/  @P1 FADD.FTZ R62, R10, -R65 ;  /* 0x800000410a3e1221 */ /* 0x000fe20000010000 */
[----:B------:R-:W-:Y:S02]  /*0ec0*/  FFMA.FTZ R65, R9, R60, R57 ;  /* 0x0000003c09417223 */ /* 0x000fe40000010039 */
[----:B------:R-:W-:Y:S01]  /*0ed0*/  @P1 FSEL R64, R64, RZ, P0 ;  /* 0x000000ff40401208 */ /* 0x000fe20000000000 */
[----:B------:R-:W-:-:S04]  /*0ee0*/  @P1 FMUL.FTZ R62, R59, R62 ;  /* 0x0000003e3b3e1220 */ /* 0x000fc80000410000 */
[----:B--2---:R-:W-:Y:S01]  /*0ef0*/  @P1 FMUL.FTZ R63, R64, R63 ;  /* 0x0000003f403f1220 */ /* 0x004fe20000410000 */
[----:B------:R-:W-:Y:S01]  /*0f00*/  FFMA.FTZ R64, R50, R60, R57 ;  /* 0x0000003c32407223 */ /* 0x000fe20000010039 */
[----:B------:R-:W-:-:S03]  /*0f10*/  @P1 FSEL R62, R62, RZ, P0 ;  /* 0x000000ff3e3e1208 */ /* 0x000fc60000000000 */
[----:B------:R-:W-:Y:S01]  /*0f20*/  @P1 FADD.FTZ R64, R49, -R64 ;  /* 0x8000004031401221 */ /* 0x000fe20000010000 */
[----:B------:R-:W-:-:S03]  /*0f30*/  @P1 F2FP.BF16.F32.PACK_AB R63, RZ, R63 ;  /* 0x0000003fff3f123e */ /* 0x000fc600000010ff */
[----:B------:R-:W-:Y:S01]  /*0f40*/  @P1 FMUL.FTZ R64, R59, R64 ;  /* 0x000000403b401220 */ /* 0x000fe20000410000 */
[----:B------:R-:W-:Y:S02]  /*0f50*/  @P1 PRMT R41, R63, 0x7610, R41 ;  /* 0x000076103f291816 */ /* 0x000fe40000000029 */
[----:B------:R-:W2:Y:S02]  /*0f60*/  @P1 LDC R63, c[0x0][0x40c] ;  /* 0x00010300ff3f1b82 */ /* 0x000ea40000000800 */
[----:B------:R-:W-:-:S05]  /*0f70*/  @P1 FSEL R64, R64, RZ, P0 ;  /* 0x000000ff40401208 */ /* 0x000fca0000000000 */
[----:B---3--:R-:W-:-:S05]  /*0f80*/  @P1 FMUL.FTZ R61, R64, R61 ;  /* 0x0000003d403d1220 */ /* 0x008fca0000410000 */
[----:B------:R-:W-:Y:S02]  /*0f90*/  @P1 F2FP.BF16.F32.PACK_AB R64, RZ, R61 ;  /* 0x0000003dff40123e */ /* 0x000fe400000010ff */
[----:B------:R-:W3:Y:S02]  /*0fa0*/  @P1 LDC R61, c[0x0][0x40c] ;  /* 0x00010300ff3d1b82 */ /* 0x000ee40000000800 */
[----:B------:R-:W-:Y:S01]  /*0fb0*/  @P1 PRMT R41, R41, 0x5410, R64 ;  /* 0x0000541029291816 */ /* 0x000fe20000000040 */
[----:B------:R-:W-:-:S04]  /*0fc0*/  FFMA.FTZ R64, R52, R60, R57 ;  /* 0x0000003c34407223 */ /* 0x000fc80000010039 */
[----:B------:R-:W-:-:S04]  /*0fd0*/  @P1 FADD.FTZ R64, R51, -R64 ;  /* 0x8000004033401221 */ /* 0x000fc80000010000 */
[----:B------:R-:W-:-:S05]  /*0fe0*/  @P1 FMUL.FTZ R64, R59, R64 ;  /* 0x000000403b401220 */ /* 0x000fca0000410000 */
[----:B------:R-:W-:-:S05]  /*0ff0*/  @P1 FSEL R64, R64, RZ, P0 ;  /* 0x000000ff40401208 */ /* 0x000fca0000000000 */
[----:B--2---:R-:W-:Y:S01]  /*1000*/  @P1 FMUL.FTZ R63, R64, R63 ;  /* 0x0000003f403f1220 */ /* 0x004fe20000410000 */
[----:B------:R-:W-:Y:S01]  /*1010*/  @P1 FADD.FTZ R64, R56, -R65 ;  /* 0x8000004138401221 */ /* 0x000fe20000010000 */
[----:B---3--:R-:W-:Y:S02]  /*1020*/  @P1 FMUL.FTZ R62, R62, R61 ;  /* 0x0000003d3e3e1220 */ /* 0x008fe40000410000 */
[----:B------:R-:W2:Y:S01]  /*1030*/  @P1 LDC R61, c[0x0][0x40c] ;  /* 0x00010300ff3d1b82 */ /* 0x000ea20000000800 */
[----:B------:R-:W-:Y:S01]  /*1040*/  @P1 FMUL.FTZ R64, R59, R64 ;  /* 0x000000403b401220 */ /* 0x000fe20000410000 */
[----:B------:R-:W-:Y:S02]  /*1050*/  @P1 F2FP.BF16.F32.PACK_AB R63, RZ, R63 ;  /* 0x0000003fff3f123e */ /* 0x000fe400000010ff */
[----:B------:R-:W-:Y:S02]  /*1060*/  @P1 F2FP.BF16.F32.PACK_AB R62, RZ, R62 ;  /* 0x0000003eff3e123e */ /* 0x000fe400000010ff */
[----:B------:R-:W-:-:S02]  /*1070*/  @P1 FSEL R64, R64, RZ, P0 ;  /* 0x000000ff40401208 */ /* 0x000fc40000000000 */
[----:B------:R-:W-:-:S04]  /*1080*/  @P1 PRMT R42, R62, 0x7610, R42 ;  /* 0x000076103e2a1816 */ /* 0x000fc8000000002a */
[----:B------:R-:W-:Y:S01]  /*1090*/  @P1 PRMT R42, R42, 0x5410, R63 ;  /* 0x000054102a2a1816 */ /* 0x000fe2000000003f */
[----:B--2---:R-:W-:-:S05]  /*10a0*/  @P1 FMUL.FTZ R61, R64, R61 ;  /* 0x0000003d403d1220 */ /* 0x004fca0000410000 */
        /* <DEDUP_REMOVED lines=11> */
.L_x_1259:
[----:B------:R-:W2:Y:S01]  /*1160*/  @P1 LDC R47, c[0x0][0x40c] ;  /* 0x00010300ff2f1b82 */ /* 0x000ea20000000800 */
[-CC-:B------:R-:W-:Y:S01]  /*1170*/  FFMA.FTZ R45, R3, R60.reuse, R57.reuse ;  /* 0x0000003c032d7223 */ /* 0x180fe20000010039 */
[----:B------:R-:W-:Y:S01]  /*1180*/  ISETP.GT.AND P0, PT, R61, RZ, PT ;  /* 0x000000ff3d00720c */ /* 0x000fe20003f04270 */
[----:B------:R-:W-:Y:S02]  /*1190*/  FFMA.FTZ R62, R48, R60, R57 ;  /* 0x0000003c303e7223 */ /* 0x000fe40000010039 */
[----:B------:R-:W-:Y:S02]  /*11a0*/  FADD.FTZ R44, R6, -R45 ;  /* 0x8000002d062c7221 */ /* 0x000fe40000010000 */
[----:B------:R-:W-:Y:S01]  /*11b0*/  FADD.FTZ R62, R11, -R62 ;  /* 0x8000003e0b3e7221 */ /* 0x000fe20000010000 */
[----:B------:R-:W3:Y:S01]  /*11c0*/  @P1 LDC R45, c[0x0][0x40c] ;  /* 0x00010300ff2d1b82 */ /* 0x000ee20000000800 */
[C---:B------:R-:W-:Y:S02]  /*11d0*/  FMUL.FTZ R44, R59.reuse, R44 ;  /* 0x0000002c3b2c7220 */ /* 0x040fe40000410000 */
[----:B------:R-:W-:-:S03]  /*11e0*/  FMUL.FTZ R62, R59, R62 ;  /* 0x0000003e3b3e7220 */ /* 0x000fc60000410000 */
[----:B------:R-:W-:Y:S02]  /*11f0*/  FSEL R44, R44, RZ, P0 ;  /* 0x000000ff2c2c7208 */ /* 0x000fe40000000000 */
[----:B------:R-:W-:Y:S02]  /*1200*/  FSEL R63, R62, RZ, P0 ;  /* 0x000000ff3e3f7208 */ /* 0x000fe40000000000 */
[----:B------:R-:W-:Y:S01]  /*1210*/  F2FP.BF16.F32.PACK_AB R61, RZ, R44 ;  /* 0x0000002cff3d723e */ /* 0x000fe200000010ff */
[----:B--2---:R-:W-:Y:S01]  /*1220*/  @P1 FMUL.FTZ R46, R44, R47 ;  /* 0x0000002f2c2e1220 */ /* 0x004fe20000410000 */
[----:B------:R-:W-:Y:S01]  /*1230*/  FFMA.FTZ R47, R5, R60, R57 ;  /* 0x0000003c052f7223 */ /* 0x000fe20000010039 */
[----:B------:R-:W2:Y:S03]  /*1240*/  @P1 LDC R44, c[0x0][0x40c] ;  /* 0x00010300ff2c1b82 */ /* 0x000ea60000000800 */
[----:B------:R-:W-:Y:S01]  /*1250*/  FADD.FTZ R64, R8, -R47 ;  /* 0x8000002f08407221 */ /* 0x000fe20000010000 */
[----:B------:R-:W-:-:S03]  /*1260*/  @P1 F2FP.BF16.F32.PACK_AB R46, RZ, R46 ;  /* 0x0000002eff2e123e */ /* 0x000fc600000010ff */
[----:B------:R-:W-:Y:S01]  /*1270*/  FMUL.FTZ R64, R59, R64 ;  /* 0x000000403b407220 */ /* 0x000fe20000410000 */
[----:B------:R-:W-:-:S04]  /*1280*/  @P1 PRMT R40, R46, 0x7610, R40 ;  /* 0x000076102e281816 */ /* 0x000fc80000000028 */
[----:B------:R-:W-:-:S04]  /*1290*/  FSEL R64, R64, RZ, P0 ;  /* 0x000000ff40407208 */ /* 0x000fc80000000000 */
[----:B------:R-:W-:Y:S01]  /*12a0*/  F2FP.BF16.F32.PACK_AB R46, RZ, R64 ;  /* 0x00000040ff2e723e */ /* 0x000fe200000010ff */
[----:B---3--:R-:W-:Y:S02]  /*12b0*/  @P1 FMUL.FTZ R45, R64, R45 ;  /* 0x0000002d402d1220 */ /* 0x008fe40000410000 */
[----:B------:R-:W3:Y:S03]  /*12c0*/  @P1 LDC R64, c[0x0][0x40c] ;  /* 0x00010300ff401b82 */ /* 0x000ee60000000800 */
[----:B------:R-:W-:Y:S01]  /*12d0*/  @P1 F2FP.BF16.F32.PACK_AB R45, RZ, R45 ;  /* 0x0000002dff2d123e */ /* 0x000fe200000010ff */
[----:B--2---:R-:W-:Y:S01]  /*12e0*/  @P1 FMUL.FTZ R47, R63, R44 ;  /* 0x0000002c3f2f1220 */ /* 0x004fe20000410000 */
[----:B------:R-:W-:Y:S01]  /*12f0*/  F2FP.BF16.F32.PACK_AB R44, RZ, R63 ;  /* 0x0000003fff2c723e */ /* 0x000fe200000010ff */
[----:B------:R-:W-:Y:S01]  /*1300*/  FFMA.FTZ R63, R7, R60, R57 ;  /* 0x0000003c073f7223 */ /* 0x000fe20000010039 */
[----:B------:R-:W-:-:S02]  /*1310*/  @P1 PRMT R41, R45, 0x7610, R41 ;  /* 0x000076102d291816 */ /* 0x000fc40000000029 */
[----:B------:R-:W-:Y:S02]  /*1320*/  @P1 F2FP.BF16.F32.PACK_AB R62, RZ, R47 ;  /* 0x0000002fff3e123e */ /* 0x000fe400000010ff */
[----:B------:R-:W2:Y:S01]  /*1330*/  @P1 LDC R47, c[0x0][0x40c] ;  /* 0x00010300ff2f1b82 */ /* 0x000ea20000000800 */
[----:B------:R-:W-:Y:S02]  /*1340*/  PRMT R44, R61, 0x5410, R44 ;  /* 0x000054103d2c7816 */ /* 0x000fe4000000002c */
[----:B------:R-:W-:Y:S01]  /*1350*/  @P1 PRMT R40, R40, 0x5410, R62 ;  /* 0x0000541028281816 */ /* 0x000fe2000000003e */
[----:B------:R-:W-:-:S04]  /*1360*/  FFMA.FTZ R62, R50, R60, R57 ;  /* 0x0000003c323e7223 */ /* 0x000fc80000010039 */
[----:B------:R-:W-:-:S04]  /*1370*/  FADD.FTZ R62, R49, -R62 ;  /* 0x8000003e313e7221 */ /* 0x000fc80000010000 */
[----:B------:R-:W-:-:S05]  /*1380*/  FMUL.FTZ R62, R59, R62 ;  /* 0x0000003e3b3e7220 */ /* 0x000fca0000410000 */
[----:B-1----:R-:W-:Y:S01]  /*1390*/  FSEL R66, R62, RZ, P0 ;  /* 0x000000ff3e427208 */ /* 0x002fe20000000000 */
[----:B------:R-:W-:-:S03]  /*13a0*/  FADD.FTZ R62, R10, -R63 ;  /* 0x8000003f0a3e7221 */ /* 0x000fc60000010000 */
[----:B------:R-:W-:Y:S01]  /*13b0*/  F2FP.BF16.F32.PACK_AB R45, RZ, R66 ;  /* 0x00000042ff2d723e */ /* 0x000fe200000010ff */
[----:B------:R-:W-:Y:S01]  /*13c0*/  FMUL.FTZ R65, R59, R62 ;  /* 0x0000003e3b417220 */ /* 0x000fe20000410000 */
[-CC-:B------:R-:W-:Y:S01]  /*13d0*/  FFMA.FTZ R62, R52, R60.reuse, R57.reuse ;  /* 0x0000003c343e7223 */ /* 0x180fe20000010039 */
[----:B--2---:R-:W-:Y:S01]  /*13e0*/  @P1 FMUL.FTZ R63, R66, R47 ;  /* 0x0000002f423f1220 */ /* 0x004fe20000410000 */
[-CC-:B------:R-:W-:Y:S01]  /*13f0*/  FFMA.FTZ R47, R9, R60.reuse, R57.reuse ;  /* 0x0000003c092f7223 */ /* 0x180fe20000010039 */
[----:B------:R-:W-:Y:S01]  /*1400*/  FFMA.FTZ R66, R58, R60, R57 ;  /* 0x0000003c3a427223 */ /* 0x000fe20000010039 */
[----:B------:R-:W-:Y:S01]  /*1410*/  FSEL R65, R65, RZ, P0 ;  /* 0x000000ff41417208 */ /* 0x000fe20000000000 */
[----:B------:R-:W-:Y:S01]  /*1420*/  FADD.FTZ R62, R51, -R62 ;  /* 0x8000003e333e7221 */ /* 0x000fe20000010000 */
[----:B------:R-:W-:Y:S01]  /*1430*/  @P1 F2FP.BF16.F32.PACK_AB R60, RZ, R63 ;  /* 0x0000003fff3c123e */ /* 0x000fe200000010ff */
[----:B------:R-:W-:Y:S01]  /*1440*/  FADD.FTZ R68, R56, -R47 ;  /* 0x8000002f38447221 */ /* 0x000fe20000010000 */
[----:B------:R-:W-:Y:S01]  /*1450*/  F2FP.BF16.F32.PACK_AB R57, RZ, R65 ;  /* 0x00000041ff39723e */ /* 0x000fe200000010ff */
[----:B---3--:R-:W-:Y:S01]  /*1460*/  @P1 FMUL.FTZ R64, R65, R64 ;  /* 0x0000004041401220 */ /* 0x008fe20000410000 */
[----:B------:R-:W1:Y:S01]  /*1470*/  @P1 LDC R63, c[0x0][0x40c] ;  /* 0x00010300ff3f1b82 */ /* 0x000e620000000800 */
[C---:B------:R-:W-:Y:S01]  /*1480*/  FMUL.FTZ R62, R59.reuse, R62 ;  /* 0x0000003e3b3e7220 */ /* 0x040fe20000410000 */
[----:B------:R-:W-:Y:S01]  /*1490*/  FMUL.FTZ R68, R59, R68 ;  /* 0x000000443b447220 */ /* 0x000fe20000410000 */
[----:B------:R-:W-:Y:S01]  /*14a0*/  FADD.FTZ R66, R53, -R66 ;  /* 0x8000004235427221 */ /* 0x000fe20000010000 */
[----:B------:R-:W-:-:S02]  /*14b0*/  @P1 F2FP.BF16.F32.PACK_AB R64, RZ, R64 ;  /* 0x00000040ff40123e */ /* 0x000fc400000010ff */
[----:B------:R-:W-:Y:S01]  /*14c0*/  FSEL R62, R62, RZ, P0 ;  /* 0x000000ff3e3e7208 */ /* 0x000fe20000000000 */
[----:B------:R-:W-:Y:S01]  /*14d0*/  FMUL.FTZ R66, R59, R66 ;  /* 0x000000423b427220 */ /* 0x000fe20000410000 */
[----:B------:R-:W2:Y:S01]  /*14e0*/  @P1 LDC R65, c[0x0][0x40c] ;  /* 0x00010300ff411b82 */ /* 0x000ea20000000800 */
[----:B------:R-:W-:Y:S02]  /*14f0*/  FSEL R68, R68, RZ, P0 ;  /* 0x000000ff44447208 */ /* 0x000fe40000000000 */
[----:B------:R-:W-:Y:S02]  /*1500*/  F2FP.BF16.F32.PACK_AB R59, RZ, R62 ;  /* 0x0000003eff3b723e */ /* 0x000fe400000010ff */
[----:B------:R-:W-:Y:S02]  /*1510*/  @P1 PRMT R42, R64, 0x7610, R42 ;  /* 0x00007610402a1816 */ /* 0x000fe4000000002a */
[----:B------:R-:W-:Y:S02]  /*1520*/  FSEL R67, R66, RZ, P0 ;  /* 0x000000ff42437208 */ /* 0x000fe40000000000 */
[----:B------:R-:W-:-:S02]  /*1530*/  PRMT R45, R46, 0x5410, R45 ;  /* 0x000054102e2d7816 */ /* 0x000fc4000000002d */
[----:B------:R-:W-:Y:S02]  /*1540*/  @P1 PRMT R41, R41, 0x5410, R60 ;  /* 0x0000541029291816 */ /* 0x000fe4000000003c */
[----:B------:R-:W-:Y:S02]  /*1550*/  F2FP.BF16.F32.PACK_AB R47, R67, R68 ;  /* 0x00000044432f723e */ /* 0x000fe400000010ff */
[----:B------:R-:W-:Y:S01]  /*1560*/  PRMT R46, R57, 0x5410, R59 ;  /* 0x00005410392e7816 */ /* 0x000fe2000000003b */
[----:B-1----:R-:W-:-:S05]  /*1570*/  @P1 FMUL.FTZ R63, R62, R63 ;  /* 0x0000003f3e3f1220 */ /* 0x002fca0000410000 */
[----:B------:R-:W-:Y:S01]  /*1580*/  @P1 F2FP.BF16.F32.PACK_AB R63, RZ, R63 ;  /* 0x0000003fff3f123e */ /* 0x000fe200000010ff */
[----:B--2---:R-:W-:-:S03]  /*1590*/  @P1 FMUL.FTZ R65, R68, R65 ;  /* 0x0000004144411220 */ /* 0x004fc60000410000 */
[----:B------:R-:W-:Y:S02]  /*15a0*/  @P1 PRMT R42, R42, 0x5410, R63 ;  /* 0x000054102a2a1816 */ /* 0x000fe4000000003f */
[----:B------:R-:W-:-:S04]  /*15b0*/  @P1 F2FP.BF16.F32.PACK_AB R65, RZ, R65 ;  /* 0x00000041ff41123e */ /* 0x000fc800000010ff */
[----:B------:R-:W-:Y:S01]  /*15c0*/  @P1 PRMT R43, R65, 0x7610, R43 ;  /* 0x00007610412b1816 */ /* 0x000fe2000000002b */
[----:B------:R-:W-:Y:S06]  /*15d0*/  @!P1 BRA `(.L_x_1260) ;  /* 0x0000000800789947 */ /* 0x000fec0003800000 */
[----:B------:R-:W-:-:S05]  /*15e0*/  FMUL.FTZ R57, R67, UR11 ;  /* 0x0000000b43397c20 */ /* 0x000fca0008410000 */
[----:B------:R-:W-:-:S04]  /*15f0*/  F2FP.BF16.F32.PACK_AB R57, RZ, R57 ;  /* 0x00000039ff39723e */ /* 0x000fc800000010ff */
[----:B------:R-:W-:Y:S01]  /*1600*/  PRMT R43, R43, 0x5410, R57 ;  /* 0x000054102b2b7816 */ /* 0x000fe20000000039 */
[----:B------:R-:W-:Y:S06]  /*1610*/  BRA `(.L_x_1260) ;  /* 0x0000000800687947 */ /* 0x000fec0003800000 */
.L_x_1258:
[----:B------:R-:W-:Y:S02]  /*1620*/  MOV R54, UR18 ;  /* 0x0000001200367c02 */ /* 0x000fe40008000f00 */
[----:B------:R-:W-:Y:S02]  /*1630*/  MOV R55, UR19 ;  /* 0x0000001300377c02 */ /* 0x000fe40008000f00 */
[----:B------:R-:W-:-:S04]  /*1640*/  ISETP.NE.U32.AND P0, PT, R54, RZ, PT ;  /* 0x000000ff3600720c */ /* 0x000fc80003f05070 */
[----:B------:R-:W-:-:S13]  /*1650*/  ISETP.NE.AND.EX P0, PT, R55, RZ, PT, P0 ;  /* 0x000000ff3700720c */ /* 0x000fda0003f05300 */
[----:B------:R-:W-:Y:S05]  /*1660*/  @P0 BRA `(.L_x_1261) ;  /* 0x0000000400180947 */ /* 0x000fea0003800000 */
[----:B------:R-:W-:Y:S01]  /*1670*/  ISETP.GT.AND P0, PT, R61, RZ, PT ;  /* 0x000000ff3d00720c */ /* 0x000fe20003f04270 */
[----:B------:R-:W2:Y:S01]  /*1680*/  @P1 LDC R63, c[0x0][0x40c] ;  /* 0x00010300ff3f1b82 */ /* 0x000ea20000000800 */
[----:B------:R-:W-:-:S11]  /*1690*/  SHF.L.U32 R62, R12, 0x10, RZ ;  /* 0x000000100c3e7819 */ /* 0x000fd600000006ff */
[-CC-:B------:R-:W-:Y:S01]  /*16a0*/  @P0 FFMA.FTZ R61, R3, R60.reuse, R57.reuse ;  /* 0x0000003c033d0223 */ /* 0x180fe20000010039 */
[-CC-:B------:R-:W-:Y:S01]  /*16b0*/  @P0 FFMA.FTZ R64, R48, R60.reuse, R57.reuse ;  /* 0x0000003c30400223 */ /* 0x180fe20000010039 */
[-CC-:B------:R-:W-:Y:S01]  /*16c0*/  @P0 FFMA.FTZ R65, R5, R60.reuse, R57.reuse ;  /* 0x0000003c05410223 */ /* 0x180fe20000010039 */
[----:B-1----:R-:W-:Y:S01]  /*16d0*/  @P0 FFMA.FTZ R66, R50, R60, R57 ;  /* 0x0000003c32420223 */ /* 0x002fe20000010039 */
[----:B------:R-:W-:Y:S01]  /*16e0*/  @P0 FADD.FTZ R61, R6, -R61 ;  /* 0x8000003d063d0221 */ /* 0x000fe20000010000 */
[----:B------:R-:W-:Y:S01]  /*16f0*/  @P0 FADD.FTZ R64, R11, -R64 ;  /* 0x800000400b400221 */ /* 0x000fe20000010000 */
[----:B------:R-:W-:Y:S01]  /*1700*/  @P0 FADD.FTZ R65, R8, -R65 ;  /* 0x8000004108410221 */ /* 0x000fe20000010000 */
[----:B------:R-:W-:Y:S01]  /*1710*/  @P0 FADD.FTZ R66, R49, -R66 ;  /* 0x8000004231420221 */ /* 0x000fe20000010000 */
[----:B------:R-:W-:Y:S01]  /*1720*/  @P0 FFMA.FTZ R62, R59, R61, R62 ;  /* 0x0000003d3b3e0223 */ /* 0x000fe2000001003e */
[----:B------:R-:W-:-:S03]  /*1730*/  PRMT R61, R12, 0x7632, R61 ;  /* 0x000076320c3d7816 */ /* 0x000fc6000000003d */
[----:B--2---:R-:W-:Y:S01]  /*1740*/  @P1 FMUL.FTZ R63, R62, R63 ;  /* 0x0000003f3e3f1220 */ /* 0x004fe20000410000 */
[----:B------:R-:W-:Y:S02]  /*1750*/  SHF.L.U32 R62, R61, 0x10, RZ ;  /* 0x000000103d3e7819 */ /* 0x000fe400000006ff */
[----:B------:R-:W1:Y:S02]  /*1760*/  @P1 LDC R61, c[0x0][0x40c] ;  /* 0x00010300ff3d1b82 */ /* 0x000e640000000800 */
[----:B------:R-:W-:Y:S01]  /*1770*/  @P1 F2FP.BF16.F32.PACK_AB R63, RZ, R63 ;  /* 0x0000003fff3f123e */ /* 0x000fe200000010ff */
[----:B------:R-:W-:-:S03]  /*1780*/  @P0 FFMA.FTZ R62, R59, R64, R62 ;  /* 0x000000403b3e0223 */ /* 0x000fc6000001003e */
[----:B------:R-:W-:Y:S02]  /*1790*/  @P1 PRMT R40, R63, 0x7610, R40 ;  /* 0x000076103f281816 */ /* 0x000fe40000000028 */
[----:B------:R-:W-:-:S05]  /*17a0*/  PRMT R63, R13, 0x7632, R63 ;  /* 0x000076320d3f7816 */ /* 0x000fca000000003f */
[----:B------:R-:W-:Y:S02]  /*17b0*/  IMAD.U32 R64, R63, 0x10000, RZ ;  /* 0x000100003f407824 */ /* 0x000fe400078e00ff */
[----:B------:R-:W2:Y:S02]  /*17c0*/  @P1 LDC R63, c[0x0][0x40c] ;  /* 0x00010300ff3f1b82 */ /* 0x000ea40000000800 */
[----:B------:R-:W-:Y:S01]  /*17d0*/  @P0 FFMA.FTZ R64, R59, R66, R64 ;  /* 0x000000423b400223 */ /* 0x000fe20000010040 */
[----:B------:R-:W-:Y:S01]  /*17e0*/  SHF.L.U32 R66, R14, 0x10, RZ ;  /* 0x000000100e427819 */ /* 0x000fe200000006ff */
[----:B-1----:R-:W-:Y:S01]  /*17f0*/  @P1 FMUL.FTZ R61, R62, R61 ;  /* 0x0000003d3e3d1220 */ /* 0x002fe20000410000 */
[----:B------:R-:W-:-:S04]  /*1800*/  SHF.L.U32 R62, R13, 0x10, RZ ;  /* 0x000000100d3e7819 */ /* 0x000fc800000006ff */
[----:B------:R-:W-:Y:S01]  /*1810*/  @P1 F2FP.BF16.F32.PACK_AB R61, RZ, R61 ;  /* 0x0000003dff3d123e */ /* 0x000fe200000010ff */
[----:B------:R-:W-:Y:S02]  /*1820*/  @P0 FFMA.FTZ R62, R59, R65, R62 ;  /* 0x000000413b3e0223 */ /* 0x000fe4000001003e */
[----:B------:R-:W1:Y:S01]  /*1830*/  @P1 LDC R65, c[0x0][0x40c] ;  /* 0x00010300ff411b82 */ /* 0x000e620000000800 */
[----:B------:R-:W-:Y:S01]  /*1840*/  @P1 PRMT R40, R40, 0x5410, R61 ;  /* 0x0000541028281816 */ /* 0x000fe2000000003d */
[----:B------:R-:W-:-:S04]  /*1850*/  @P0 FFMA.FTZ R61, R7, R60, R57 ;  /* 0x0000003c073d0223 */ /* 0x000fc80000010039 */
[----:B------:R-:W-:Y:S01]  /*1860*/  @P0 FADD.FTZ R61, R10, -R61 ;  /* 0x8000003d0a3d0221 */ /* 0x000fe20000010000 */
[----:B--2---:R-:W-:Y:S02]  /*1870*/  @P1 FMUL.FTZ R64, R64, R63 ;  /* 0x0000003f40401220 */ /* 0x004fe40000410000 */
[----:B------:R-:W2:Y:S01]  /*1880*/  @P1 LDC R63, c[0x0][0x40c] ;  /* 0x00010300ff3f1b82 */ /* 0x000ea20000000800 */
[----:B------:R-:W-:Y:S02]  /*1890*/  @P0 FFMA.FTZ R66, R59, R61, R66 ;  /* 0x0000003d3b420223 */ /* 0x000fe40000010042 */
[----:B------:R-:W-:-:S05]  /*18a0*/  @P1 F2FP.BF16.F32.PACK_AB R64, RZ, R64 ;  /* 0x00000040ff40123e */ /* 0x000fca00000010ff */
[----:B------:R-:W3:Y:S01]  /*18b0*/  @P1 LDC R61, c[0x0][0x40c] ;  /* 0x00010300ff3d1b82 */ /* 0x000ee20000000800 */
[----:B-1----:R-:W-:-:S05]  /*18c0*/  @P1 FMUL.FTZ R62, R62, R65 ;  /* 0x000000413e3e1220 */ /* 0x002fca0000410000 */
[----:B------:R-:W-:-:S04]  /*18d0*/  @P1 F2FP.BF16.F32.PACK_AB R62, RZ, R62 ;  /* 0x0000003eff3e123e */ /* 0x000fc800000010ff */
[----:B------:R-:W-:Y:S02]  /*18e0*/  @P1 PRMT R41, R62, 0x7610, R41 ;  /* 0x000076103e291816 */ /* 0x000fe40000000029 */
[----:B------:R-:W-:Y:S02]  /*18f0*/  PRMT R62, R14, 0x7632, R62 ;  /* 0x000076320e3e7816 */ /* 0x000fe4000000003e */
[----:B------:R-:W-:Y:S01]  /*1900*/  @P1 PRMT R41, R41, 0x5410, R64 ;  /* 0x0000541029291816 */ /* 0x000fe20000000040 */
[----:B------:R-:W-:Y:S01]  /*1910*/  @P0 FFMA.FTZ R64, R52, R60, R57 ;  /* 0x0000003c34400223 */ /* 0x000fe20000010039 */
[----:B------:R-:W-:Y:S01]  /*1920*/  SHF.L.U32 R62, R62, 0x10, RZ ;  /* 0x000000103e3e7819 */ /* 0x000fe200000006ff */
[----:B---3--:R-:W-:Y:S02]  /*1930*/  @P1 FMUL.FTZ R61, R66, R61 ;  /* 0x0000003d423d1220 */ /* 0x008fe40000410000 */
[----:B------:R-:W-:-:S04]  /*1940*/  @P0 FADD.FTZ R64, R51, -R64 ;  /* 0x8000004033400221 */ /* 0x000fc80000010000 */
[----:B------:R-:W-:Y:S01]  /*1950*/  @P0 FFMA.FTZ R62, R59, R64, R62 ;  /* 0x000000403b3e0223 */ /* 0x000fe2000001003e */
[----:B------:R-:W-:Y:S02]  /*1960*/  SHF.L.U32 R64, R15, 0x10, RZ ;  /* 0x000000100f407819 */ /* 0x000fe400000006ff */
[----:B------:R-:W-:Y:S01]  /*1970*/  @P1 F2FP.BF16.F32.PACK_AB R61, RZ, R61 ;  /* 0x0000003dff3d123e */ /* 0x000fe200000010ff */
[----:B--2---:R-:W-:Y:S01]  /*1980*/  @P1 FMUL.FTZ R62, R62, R63 ;  /* 0x0000003f3e3e1220 */ /* 0x004fe20000410000 */
[----:B------:R-:W-:Y:S02]  /*1990*/  @P0 FFMA.FTZ R63, R9, R60, R57 ;  /* 0x0000003c093f0223 */ /* 0x000fe40000010039 */
[----:B------:R-:W-:Y:S02]  /*19a0*/  @P1 PRMT R42, R61, 0x7610, R42 ;  /* 0x000076103d2a1816 */ /* 0x000fe4000000002a */
[----:B------:R-:W-:Y:S01]  /*19b0*/  @P0 FADD.FTZ R63, R56, -R63 ;  /* 0x8000003f383f0221 */ /* 0x000fe20000010000 */
[----:B------:R-:W-:-:S03]  /*19c0*/  @P1 F2FP.BF16.F32.PACK_AB R62, RZ, R62 ;  /* 0x0000003eff3e123e */ /* 0x000fc600000010ff */
[----:B------:R-:W-:Y:S01]  /*19d0*/  @P0 FFMA.FTZ R64, R59, R63, R64 ;  /* 0x0000003f3b400223 */ /* 0x000fe20000010040 */
[----:B------:R-:W-:Y:S01]  /*19e0*/  @P1 PRMT R42, R42, 0x5410, R62 ;  /* 0x000054102a2a1816 */ /* 0x000fe2000000003e */
[----:B------:R-:W1:Y:S02]  /*19f0*/  @P1 LDC R63, c[0x0][0x40c] ;  /* 0x00010300ff3f1b82 */ /* 0x000e640000000800 */
[----:B-1----:R-:W-:-:S05]  /*1a00*/  @P1 FMUL.FTZ R64, R64, R63 ;  /* 0x0000003f40401220 */ /* 0x002fca0000410000 */
        /* <DEDUP_REMOVED lines=12> */
.L_x_1261:
[----:B------:R-:W-:Y:S01]  /*1ad0*/  ISETP.GT.AND P0, PT, R61, RZ, PT ;  /* 0x000000ff3d00720c */ /* 0x000fe20003f04270 */
[-C--:B------:R-:W-:Y:S01]  /*1ae0*/  @P2 FFMA.FTZ R45, R3, R60.reuse, R57 ;  /* 0x0000003c032d2223 */ /* 0x080fe20000010039 */
[C---:B-1----:R-:W-:Y:S01]  /*1af0*/  PRMT R66, R12.reuse, 0x7632, R66 ;  /* 0x000076320c427816 */ /* 0x042fe20000000042 */
[----:B------:R-:W1:Y:S01]  /*1b00*/  @P1 LDC R65, c[0x0][0x40c] ;  /* 0x00010300ff411b82 */ /* 0x000e620000000800 */
[----:B------:R-:W-:Y:S01]  /*1b10*/  SHF.L.U32 R44, R12, 0x10, RZ ;  /* 0x000000100c2c7819 */ /* 0x000fe200000006ff */
[----:B------:R-:W-:Y:S01]  /*1b20*/  @P2 FADD.FTZ R45, R6, -R45 ;  /* 0x8000002d062d2221 */ /* 0x000fe20000010000 */
[----:B------:R-:W-:Y:S02]  /*1b30*/  SHF.L.U32 R66, R66, 0x10, RZ ;  /* 0x0000001042427819 */ /* 0x000fe400000006ff */
[----:B------:R-:W-:Y:S01]  /*1b40*/  SHF.L.U32 R68, R14, 0x10, RZ ;  /* 0x000000100e447819 */ /* 0x000fe200000006ff */
[----:B------:R-:W-:Y:S01]  /*1b50*/  @P2 FFMA.FTZ R44, R59, R45, R44 ;  /* 0x0000002d3b2c2223 */ /* 0x000fe2000001002c */
[----:B------:R-:W-:Y:S01]  /*1b60*/  SHF.L.U32 R64, R13, 0x10, RZ ;  /* 0x000000100d407819 */ /* 0x000fe200000006ff */
[----:B------:R-:W2:Y:S02]  /*1b70*/  @P1 LDC R45, c[0x0][0x40c] ;  /* 0x00010300ff2d1b82 */ /* 0x000ea40000000800 */
[-CC-:B------:R-:W-:Y:S01]  /*1b80*/  @P0 FFMA.FTZ R46, R48, R60.reuse, R57.reuse ;  /* 0x0000003c302e0223 */ /* 0x180fe20000010039 */
[-CC-:B------:R-:W-:Y:S01]  /*1b90*/  @P0 FFMA.FTZ R61, R5, R60.reuse, R57.reuse ;  /* 0x0000003c053d0223 */ /* 0x180fe20000010039 */
[-CC-:B------:R-:W-:Y:S01]  /*1ba0*/  @P0 FFMA.FTZ R62, R50, R60.reuse, R57.reuse ;  /* 0x0000003c323e0223 */ /* 0x180fe20000010039 */
[----:B------:R-:W-:Y:S01]  /*1bb0*/  @P0 FFMA.FTZ R72, R52, R60, R57 ;  /* 0x0000003c34480223 */ /* 0x000fe20000010039 */
[--C-:B------:R-:W-:Y:S01]  /*1bc0*/  @P0 FADD.FTZ R47, R11, -R46.reuse ;  /* 0x8000002e0b2f0221 */ /* 0x100fe20000010000 */
[----:B------:R-:W-:Y:S01]  /*1bd0*/  PRMT R46, R13, 0x7632, R46 ;  /* 0x000076320d2e7816 */ /* 0x000fe2000000002e */
[----:B------:R-:W3:Y:S01]  /*1be0*/  @P1 LDC R63, c[0x0][0x40c] ;  /* 0x00010300ff3f1b82 */ /* 0x000ee20000000800 */
[----:B------:R-:W-:Y:S01]  /*1bf0*/  @P0 FADD.FTZ R61, R8, -R61 ;  /* 0x8000003d083d0221 */ /* 0x000fe20000010000 */
[----:B------:R-:W-:Y:S01]  /*1c00*/  @P0 FFMA.FTZ R66, R59, R47, R66 ;  /* 0x0000002f3b420223 */ /* 0x000fe20000010042 */
[----:B------:R-:W-:Y:S01]  /*1c10*/  @P0 FADD.FTZ R62, R49, -R62 ;  /* 0x8000003e313e0221 */ /* 0x000fe20000010000 */
[----:B------:R-:W-:-:S02]  /*1c20*/  IMAD.U32 R46, R46, 0x10000, RZ ;  /* 0x000100002e2e7824 */ /* 0x000fc400078e00ff */
[----:B------:R-:W-:Y:S01]  /*1c30*/  @P0 FFMA.FTZ R64, R59, R61, R64 ;  /* 0x0000003d3b400223 */ /* 0x000fe20000010040 */
[----:B------:R-:W-:Y:S01]  /*1c40*/  F2FP.BF16.F32.PACK_AB R61, RZ, R44 ;  /* 0x0000002cff3d723e */ /* 0x000fe200000010ff */
[----:B------:R-:W-:Y:S01]  /*1c50*/  @P0 FADD.FTZ R72, R51, -R72 ;  /* 0x8000004833480221 */ /* 0x000fe20000010000 */
[----:B------:R-:W4:Y:S01]  /*1c60*/  @P1 LDC R47, c[0x0][0x40c] ;  /* 0x00010300ff2f1b82 */ /* 0x000f220000000800 */
[----:B------:R-:W-:Y:S01]  /*1c70*/  @P0 FFMA.FTZ R46, R59, R62, R46 ;  /* 0x0000003e3b2e0223 */ /* 0x000fe2000001002e */
[----:B------:R-:W-:Y:S01]  /*1c80*/  F2FP.BF16.F32.PACK_AB R62, RZ, R64 ;  /* 0x00000040ff3e723e */ /* 0x000fe200000010ff */
[----:B-1----:R-:W-:-:S05]  /*1c90*/  @P1 FMUL.FTZ R65, R64, R65 ;  /* 0x0000004140411220 */ /* 0x002fca0000410000 */
[----:B------:R-:W-:-:S04]  /*1ca0*/  @P1 F2FP.BF16.F32.PACK_AB R65, RZ, R65 ;  /* 0x00000041ff41123e */ /* 0x000fc800000010ff */
[----:B------:R-:W-:Y:S01]  /*1cb0*/  @P1 PRMT R41, R65, 0x7610, R41 ;  /* 0x0000761041291816 */ /* 0x000fe20000000029 */
[----:B---3--:R-:W-:-:S05]  /*1cc0*/  @P1 FMUL.FTZ R64, R46, R63 ;  /* 0x0000003f2e401220 */ /* 0x008fca0000410000 */
[----:B------:R-:W-:Y:S01]  /*1cd0*/  @P1 F2FP.BF16.F32.PACK_AB R64, RZ, R64 ;  /* 0x00000040ff40123e */ /* 0x000fe200000010ff */
[----:B----4-:R-:W-:Y:S01]  /*1ce0*/  @P1 FMUL.FTZ R47, R44, R47 ;  /* 0x0000002f2c2f1220 */ /* 0x010fe20000410000 */
[----:B------:R-:W-:Y:S01]  /*1cf0*/  F2FP.BF16.F32.PACK_AB R44, RZ, R66 ;  /* 0x00000042ff2c723e */ /* 0x000fe200000010ff */
[----:B--2---:R-:W-:Y:S01]  /*1d00*/  @P1 FMUL.FTZ R66, R66, R45 ;  /* 0x0000002d42421220 */ /* 0x004fe20000410000 */
[----:B------:R-:W-:Y:S02]  /*1d10*/  F2FP.BF16.F32.PACK_AB R45, RZ, R46 ;  /* 0x0000002eff2d723e */ /* 0x000fe400000010ff */
[----:B------:R-:W-:Y:S02]  /*1d20*/  @P1 F2FP.BF16.F32.PACK_AB R47, RZ, R47 ;  /* 0x0000002fff2f123e */ /* 0x000fe400000010ff */
[----:B------:R-:W-:Y:S02]  /*1d30*/  @P1 F2FP.BF16.F32.PACK_AB R66, RZ, R66 ;  /* 0x00000042ff42123e */ /* 0x000fe400000010ff */
[----:B------:R-:W-:Y:S01]  /*1d40*/  @P1 PRMT R40, R47, 0x7610, R40 ;  /* 0x000076102f281816 */ /* 0x000fe20000000028 */
[----:B------:R-:W-:Y:S01]  /*1d50*/  @P0 FFMA.FTZ R47, R7, R60, R57 ;  /* 0x0000003c072f0223 */ /* 0x000fe20000010039 */
[----:B------:R-:W-:-:S02]  /*1d60*/  @P1 PRMT R41, R41, 0x5410, R64 ;  /* 0x0000541029291816 */ /* 0x000fc40000000040 */
[----:B------:R-:W-:Y:S01]  /*1d70*/  @P1 PRMT R40, R40, 0x5410, R66 ;  /* 0x0000541028281816 */ /* 0x000fe20000000042 */
[----:B------:R-:W-:Y:S01]  /*1d80*/  @P0 FADD.FTZ R47, R10, -R47 ;  /* 0x8000002f0a2f0221 */ /* 0x000fe20000010000 */
[----:B------:R-:W-:Y:S02]  /*1d90*/  PRMT R45, R62, 0x5410, R45 ;  /* 0x000054103e2d7816 */ /* 0x000fe4000000002d */
[----:B------:R-:W-:Y:S01]  /*1da0*/  PRMT R44, R61, 0x5410, R44 ;  /* 0x000054103d2c7816 */ /* 0x000fe2000000002c */
[----:B------:R-:W-:Y:S02]  /*1db0*/  @P0 FFMA.FTZ R68, R59, R47, R68 ;  /* 0x0000002f3b440223 */ /* 0x000fe40000010044 */
[----:B------:R-:W1:Y:S03]  /*1dc0*/  @P1 LDC R47, c[0x0][0x40c] ;  /* 0x00010300ff2f1b82 */ /* 0x000e660000000800 */
[----:B------:R-:W-:Y:S01]  /*1dd0*/  F2FP.BF16.F32.PACK_AB R46, RZ, R68 ;  /* 0x00000044ff2e723e */ /* 0x000fe200000010ff */
[----:B-1----:R-:W-:Y:S01]  /*1de0*/  @P1 FMUL.FTZ R67, R68, R47 ;  /* 0x0000002f44431220 */ /* 0x002fe20000410000 */
[----:B------:R-:W-:-:S03]  /*1df0*/  PRMT R68, R14, 0x7632, R68 ;  /* 0x000076320e447816 */ /* 0x000fc60000000044 */
[----:B------:R-:W1:Y:S01]  /*1e00*/  @P1 LDC R47, c[0x0][0x40c] ;  /* 0x00010300ff2f1b82 */ /* 0x000e620000000800 */
[----:B------:R-:W-:Y:S02]  /*1e10*/  SHF.L.U32 R68, R68, 0x10, RZ ;  /* 0x0000001044447819 */ /* 0x000fe400000006ff */
[----:B------:R-:W-:-:S03]  /*1e20*/  @P1 F2FP.BF16.F32.PACK_AB R67, RZ, R67 ;  /* 0x00000043ff43123e */ /* 0x000fc600000010ff */
[----:B------:R-:W-:Y:S01]  /*1e30*/  @P0 FFMA.FTZ R68, R59, R72, R68 ;  /* 0x000000483b440223 */ /* 0x000fe20000010044 */
[----:B------:R-:W-:-:S04]  /*1e40*/  @P1 PRMT R42, R67, 0x7610, R42 ;  /* 0x00007610432a1816 */ /* 0x000fc8000000002a */
[----:B------:R-:W-:-:S04]  /*1e50*/  F2FP.BF16.F32.PACK_AB R63, RZ, R68 ;  /* 0x00000044ff3f723e */ /* 0x000fc800000010ff */
[----:B------:R-:W-:Y:S01]  /*1e60*/  PRMT R46, R46, 0x5410, R63 ;  /* 0x000054102e2e7816 */ /* 0x000fe2000000003f */
[----:B-1----:R-:W-:Y:S01]  /*1e70*/  @P1 FMUL.FTZ R68, R68, R47 ;  /* 0x0000002f44441220 */ /* 0x002fe20000410000 */
        /* <DEDUP_REMOVED lines=8> */
[----:B------:R-:W-:Y:S02]  /*1f00*/  @P1 PRMT R42, R42, 0x5410, R68 ;  /* 0x000054102a2a1816 */ /* 0x000fe40000000044 */
[----:B------:R-:W-:-:S05]  /*1f10*/  SHF.L.U32 R60, R60, 0x10, RZ ;  /* 0x000000103c3c7819 */ /* 0x000fca00000006ff */
[----:B------:R-:W-:Y:S02]  /*1f20*/  @P0 FFMA.FTZ R60, R59, R57, R60 ;  /* 0x000000393b3c0223 */ /* 0x000fe4000001003c */
[----:B------:R-:W1:Y:S08]  /*1f30*/  @P1 LDC R59, c[0x0][0x40c] ;  /* 0x00010300ff3b1b82 */ /* 0x000e700000000800 */
[----:B------:R-:W2:Y:S01]  /*1f40*/  @P1 LDC R57, c[0x0][0x40c] ;  /* 0x00010300ff391b82 */ /* 0x000ea20000000800 */
[----:B-1----:R-:W-:Y:S01]  /*1f50*/  @P1 FMUL.FTZ R59, R47, R59 ;  /* 0x0000003b2f3b1220 */ /* 0x002fe20000410000 */
[----:B------:R-:W-:-:S04]  /*1f60*/  F2FP.BF16.F32.PACK_AB R47, R60, R47 ;  /* 0x0000002f3c2f723e */ /* 0x000fc800000010ff */
[----:B------:R-:W-:Y:S01]  /*1f70*/  @P1 F2FP.BF16.F32.PACK_AB R59, RZ, R59 ;  /* 0x0000003bff3b123e */ /* 0x000fe200000010ff */
[----:B--2---:R-:W-:-:S03]  /*1f80*/  @P1 FMUL.FTZ R57, R60, R57 ;  /* 0x000000393c391220 */ /* 0x004fc60000410000 */
[----:B------:R-:W-:Y:S02]  /*1f90*/  @P1 PRMT R43, R59, 0x7610, R43 ;  /* 0x000076103b2b1816 */ /* 0x000fe4000000002b */
[----:B------:R-:W-:-:S04]  /*1fa0*/  @P1 F2FP.BF16.F32.PACK_AB R57, RZ, R57 ;  /* 0x00000039ff39123e */ /* 0x000fc800000010ff */
[----:B------:R-:W-:-:S07]  /*1fb0*/  @P1 PRMT R43, R43, 0x5410, R57 ;  /* 0x000054102b2b1816 */ /* 0x000fce0000000039 */
.L_x_1260:
[----:B------:R-:W-:Y:S05]  /*1fc0*/  BSYNC.RECONVERGENT B1 ;  /* 0x0000000000017941 */ /* 0x000fea0003800200 */
.L_x_1257:
[----:B------:R-:W-:-:S04]  /*1fd0*/  ISETP.NE.U32.AND P0, PT, R54, RZ, PT ;  /* 0x000000ff3600720c */ /* 0x000fc80003f05070 */
[----:B------:R-:W-:Y:S02]  /*1fe0*/  ISETP.NE.AND.EX P0, PT, R55, RZ, PT, P0 ;  /* 0x000000ff3700720c */ /* 0x000fe40003f05300 */
[----:B------:R-:W2:Y:S11]  /*1ff0*/  @P1 LDC.64 R54, c[0x0][0x468] ;  /* 0x00011a00ff361b82 */ /* 0x000eb60000000a00 */
[----:B------:R-:W3:Y:S08]  /*2000*/  @P0 LDC R57, c[0x0][0x388] ;  /* 0x0000e200ff390b82 */ /* 0x000ef00000000800 */
[----:B------:R-:W4:Y:S01]  /*2010*/  @P0 LDC.64 R60, c[0x0][0x478] ;  /* 0x00011e00ff3c0b82 */ /* 0x000f220000000a00 */
[----:B--2---:R-:W-:-:S04]  /*2020*/  @P1 LEA R62, P2, R70, R54, 0x4 ;  /* 0x00000036463e1211 */ /* 0x004fc800078420ff */
[----:B------:R-:W-:Y:S01]  /*2030*/  @P1 LEA.HI.X R63, R70, R55, R71, 0x4, P2 ;  /* 0x00000037463f1211 */ /* 0x000fe200010f2447 */
[----:B---3--:R-:W-:-:S05]  /*2040*/  @P0 IMAD R57, R4, R57, RZ ;  /* 0x0000003904390224 */ /* 0x008fca00078e02ff */
[----:B------:R-:W-:-:S04]  /*2050*/  @P0 SHF.R.S32.HI R54, RZ, 0x1f, R57 ;  /* 0x0000001fff360819 */ /* 0x000fc80000011439 */
[----:B------:R-:W-:Y:S02]  /*2060*/  @P0 LEA.HI R57, R54, R57, RZ, 0x3 ;  /* 0x0000003936390211 */ /* 0x000fe400078f18ff */
[----:B------:R-:W2:Y:S02]  /*2070*/  LDC.64 R54, c[0x0][0x380] ;  /* 0x0000e000ff367b82 */ /* 0x000ea40000000a00 */
[----:B------:R-:W-:-:S05]  /*2080*/  @P0 LEA.HI.SX32 R57, R57, R2, 0x1d ;  /* 0x0000000239390211 */ /* 0x000fca00078feaff */
[----:B----4-:R-:W-:-:S05]  /*2090*/  @P0 IMAD.WIDE.U32 R60, R57, 0x10, R60 ;  /* 0x00000010393c0825 */ /* 0x010fca00078e003c */
[----:B------:R3:W-:Y:S04]  /*20a0*/  @P0 STG.E.128 desc[UR6][R60.64], R44 ;  /* 0x0000002c3c000986 */ /* 0x0007e8000c101d06 */
[----:B------:R3:W-:Y:S01]  /*20b0*/  @P1 STG.E.128 desc[UR6][R62.64], R40 ;  /* 0x000000283e001986 */ /* 0x0007e2000c101d06 */
[----:B--2---:R-:W-:-:S04]  /*20c0*/  LEA R4, R54, R4, 0x2 ;  /* 0x0000000436047211 */ /* 0x004fc800078e10ff */
[----:B------:R-:W-:-:S13]  /*20d0*/  ISETP.GE.AND P0, PT, R4, R55, PT ;  /* 0x000000370400720c */ /* 0x000fda0003f06270 */
[----:B---3--:R-:W-:Y:S05]  /*20e0*/  @!P0 BRA `(.L_x_1262) ;  /* 0xffffffe000408947 */ /* 0x008fea000383ffff */
.L_x_1252:
[----:B------:R-:W-:Y:S05]  /*20f0*/  BSYNC B0 ;  /* 0x0000000000007941 */ /* 0x000fea0003800000 */
.L_x_1251:
[----:B------:R-:W2:Y:S01]  /*2100*/  S2R R3, SR_CgaCtaId ;  /* 0x0000000000037919 */ /* 0x000ea20000008800 */
[----:B------:R-:W-:Y:S01]  /*2110*/  MOV R2, 0x400 ;  /* 0x0000040000027802 */ /* 0x000fe20000000f00 */
[----:B------:R-:W-:Y:S05]  /*2120*/  WARPSYNC.ALL ;  /* 0x0000000000007948 */ /* 0x000fea0003800000 */
[----:B------:R-:W3:Y:S01]  /*2130*/  LDC R14, c[0x0][0x388] ;  /* 0x0000e200ff0e7b82 */ /* 0x000ee20000000800 */
[----:B------:R-:W4:Y:S07]  /*2140*/  LDCU.128 UR12, c[0x0][0x440] ;  /* 0x00008800ff0c77ac */ /* 0x000f2e0008000c00 */
[----:B------:R-:W3:Y:S01]  /*2150*/  S2UR UR4, SR_CTAID.X ;  /* 0x00000000000479c3 */ /* 0x000ee20000002500 */
[----:B--2---:R-:W-:-:S04]  /*2160*/  LEA R3, R3, R2, 0x18 ;  /* 0x0000000203037211 */ /* 0x004fc800078ec0ff */
[CC--:B------:R-:W-:Y:S02]  /*2170*/  LEA R2, R0.reuse, R3.reuse, 0x5 ;  /* 0x0000000300027211 */ /* 0x0c0fe400078e28ff */
[----:B------:R-:W-:-:S03]  /*2180*/  LEA R3, R0, R3, 0x2 ;  /* 0x0000000300037211 */ /* 0x000fc600078e10ff */
[----:B------:R-:W-:Y:S04]  /*2190*/  STS.128 [R2], R32 ;  /* 0x0000002002007388 */ /* 0x000fe80000000c00 */
[----:B------:R-:W-:Y:S01]  /*21a0*/  STS.128 [R2+0x10], R36 ;  /* 0x0000102402007388 */ /* 0x000fe20000000c00 */
[----:B------:R-:W-:Y:S06]  /*21b0*/  BAR.SYNC.DEFER_BLOCKING 0x0 ;  /* 0x0000000000007b1d */ /* 0x000fec0000010000 */
[----:B------:R-:W2:Y:S04]  /*21c0*/  LDS R4, [R3] ;  /* 0x0000000003047984 */ /* 0x000ea80000000800 */
[----:B------:R-:W5:Y:S04]  /*21d0*/  LDS R5, [R3+0x200] ;  /* 0x0002000003057984 */ /* 0x000f680000000800 */
[----:B0-----:R-:W0:Y:S04]  /*21e0*/  LDS R7, [R3+0x400] ;  /* 0x0004000003077984 */ /* 0x001e280000000800 */
[----:B------:R-:W1:Y:S04]  /*21f0*/  LDS R6, [R3+0x600] ;  /* 0x0006000003067984 */ /* 0x000e680000000800 */
[----:B------:R-:W4:Y:S04]  /*2200*/  LDS R9, [R3+0x800] ;  /* 0x0008000003097984 */ /* 0x000f280000000800 */
[----:B------:R-:W4:Y:S04]  /*2210*/  LDS R8, [R3+0xa00] ;  /* 0x000a000003087984 */ /* 0x000f280000000800 */
[----:B------:R-:W4:Y:S04]  /*2220*/  LDS R11, [R3+0xc00] ;  /* 0x000c0000030b7984 */ /* 0x000f280000000800 */
[----:B------:R-:W4:Y:S01]  /*2230*/  LDS R13, [R3+0xe00] ;  /* 0x000e0000030d7984 */ /* 0x000f220000000800 */
[----:B------:R-:W-:Y:S01]  /*2240*/  BAR.SYNC.DEFER_BLOCKING 0x0 ;  /* 0x0000000000007b1d */ /* 0x000fe20000010000 */
[----:B--2---:R-:W-:Y:S01]  /*2250*/  FADD.FTZ R4, RZ, R4 ;  /* 0x00000004ff047221 */ /* 0x004fe20000010000 */
[----:B-----5:R-:W-:-:S03]  /*2260*/  FADD.FTZ R5, RZ, R5 ;  /* 0x00000005ff057221 */ /* 0x020fc60000010000 */
[----:B0-----:R-:W-:Y:S01]  /*2270*/  FADD.FTZ R4, R4, R7 ;  /* 0x0000000704047221 */ /* 0x001fe20000010000 */
[----:B---3--:R-:W-:Y:S02]  /*2280*/  IMAD R7, R14, UR4, RZ ;  /* 0x000000040e077c24 */ /* 0x008fe4000f8e02ff */
[----:B-1----:R-:W-:-:S03]  /*2290*/  FADD.FTZ R5, R5, R6 ;  /* 0x0000000605057221 */ /* 0x002fc60000010000 */
[----:B------:R-:W-:Y:S01]  /*22a0*/  IADD3 R0, P0, PT, R7, R0, RZ ;  /* 0x0000000007007210 */ /* 0x000fe20007f1e0ff */
[----:B------:R-:W-:Y:S01]  /*22b0*/  STS.128 [R2], R24 ;  /* 0x0000001802007388 */ /* 0x000fe20000000c00 */
[----:B----4-:R-:W-:-:S03]  /*22c0*/  FADD.FTZ R4, R4, R9 ;  /* 0x0000000904047221 */ /* 0x010fc60000010000 */
[----:B------:R-:W-:Y:S01]  /*22d0*/  STS.128 [R2+0x10], R28 ;  /* 0x0000101c02007388 */ /* 0x000fe20000000c00 */
[----:B------:R-:W-:Y:S01]  /*22e0*/  FADD.FTZ R8, R5, R8 ;  /* 0x0000000805087221 */ /* 0x000fe20000010000 */
[----:B------:R-:W-:Y:S01]  /*22f0*/  BAR.SYNC.DEFER_BLOCKING 0x0 ;  /* 0x0000000000007b1d */ /* 0x000fe20000010000 */
[----:B------:R-:W-:Y:S01]  /*2300*/  FADD.FTZ R11, R4, R11 ;  /* 0x0000000b040b7221 */ /* 0x000fe20000010000 */
[----:B------:R-:W-:Y:S01]  /*2310*/  SHF.L.U32 R4, R0, 0x2, RZ ;  /* 0x0000000200047819 */ /* 0x000fe200000006ff */
        /* <DEDUP_REMOVED lines=28> */
.L_x_1256:
[----:B------:R-:W-:Y:S01]  /*24e0*/  HFMA2 R62, -RZ, RZ, 0, 5.9604644775390625e-08 ;  /* 0x00000001ff3e7431 */ /* 0x000fe200000001ff */
[----:B------:R-:W-:Y:S01]  /*24f0*/  BSSY B1, `(.L_x_1263) ;  /* 0x0000006000017945 */ /* 0x000fe20003800000 */
[----:B------:R-:W-:Y:S02]  /*2500*/  MOV R63, 0x1f ;  /* 0x0000001f003f7802 */ /* 0x000fe40000000f00 */
[----:B------:R-:W-:-:S07]  /*2510*/  MOV R60, 0xffffffff ;  /* 0xffffffff003c7802 */ /* 0x000fce0000000f00 */
[----:B0-----:R-:W-:Y:S05]  /*2520*/  WARPSYNC.COLLECTIVE R60, `(.L_x_1264) ;  /* 0x000000003c087348 */ /* 0x001fea0003c00000 */
[----:B------:R1:W2:Y:S02]  /*2530*/  SHFL.BFLY P0, R64, R67, R62, R63 ;  /* 0x0c00003e43407389 */ /* 0x0002a4000000003f */
[----:B012---:R-:W-:Y:S05]  /*2540*/  ENDCOLLECTIVE ;  /* 0x000000000000791b */ /* 0x007fea0003800000 */
.L_x_1264:
[----:B------:R-:W-:Y:S05]  /*2550*/  BSYNC B1 ;  /* 0x0000000000017941 */ /* 0x000fea0003800000 */
.L_x_1263:
        /* <DEDUP_REMOVED lines=8> */
.L_x_1265:
[----:B------:R-:W-:Y:S01]  /*25e0*/  MOV R67, R65 ;  /* 0x0000004100437202 */ /* 0x000fe20000000f00 */
[----:B------:R-:W-:Y:S01]  /*25f0*/  HFMA2 R62, -RZ, RZ, 0, 1.1920928955078125e-07 ;  /* 0x00000002ff3e7431 */ /* 0x000fe200000001ff */
[----:B------:R-:W-:-:S07]  /*2600*/  MOV R69, R64 ;  /* 0x0000004000457202 */ /* 0x000fce0000000f00 */
[----:B------:R-:W-:Y:S05]  /*2610*/  WARPSYNC.COLLECTIVE R60, `(.L_x_1266) ;  /* 0x000000003c087348 */ /* 0x000fea0003c00000 */
[----:B------:R0:W1:Y:S02]  /*2620*/  SHFL.BFLY P0, R64, R67, R62, R63 ;  /* 0x0c00003e43407389 */ /* 0x000064000000003f */
[----:B01----:R-:W-:Y:S05]  /*2630*/  ENDCOLLECTIVE ;  /* 0x000000000000791b */ /* 0x003fea0003800000 */
.L_x_1266:
[----:B------:R-:W-:-:S05]  /*2640*/  FADD.FTZ R68, R69, R66 ;  /* 0x0000004245447221 */ /* 0x000fca0000010000 */
[----:B------:R-:W-:Y:S01]  /*2650*/  MOV R67, R68 ;  /* 0x0000004400437202 */ /* 0x000fe20000000f00 */
[----:B------:R-:W-:-:S07]  /*2660*/  FADD.FTZ R69, R65, R64 ;  /* 0x0000004041457221 */ /* 0x000fce0000010000 */
[----:B------:R-:W-:Y:S05]  /*2670*/  WARPSYNC.COLLECTIVE R60, `(.L_x_1267) ;  /* 0x000000003c087348 */ /* 0x000fea0003c00000 */
[----:B------:R0:W1:Y:S02]  /*2680*/  SHFL.BFLY P0, R64, R67, R62, R63 ;  /* 0x0c00003e43407389 */ /* 0x000064000000003f */
[----:B01----:R-:W-:Y:S05]  /*2690*/  ENDCOLLECTIVE ;  /* 0x000000000000791b */ /* 0x003fea0003800000 */
.L_x_1267:
[----:B------:R-:W-:Y:S01]  /*26a0*/  MOV R67, R69 ;  /* 0x0000004500437202 */ /* 0x000fe20000000f00 */
[----:B------:R-:W-:Y:S01]  /*26b0*/  HFMA2 R62, -RZ, RZ, 0, 2.384185791015625e-07 ;  /* 0x00000004ff3e7431 */ /* 0x000fe200000001ff */
[----:B------:R-:W-:-:S07]  /*26c0*/  MOV R71, R64 ;  /* 0x0000004000477202 */ /* 0x000fce0000000f00 */
[----:B------:R-:W-:Y:S05]  /*26d0*/  WARPSYNC.COLLECTIVE R60, `(.L_x_1268) ;  /* 0x000000003c087348 */ /* 0x000fea0003c00000 */
[----:B------:R0:W1:Y:S02]  /*26e0*/  SHFL.BFLY P0, R64, R67, R62, R63 ;  /* 0x0c00003e43407389 */ /* 0x000064000000003f */
[----:B01----:R-:W-:Y:S05]  /*26f0*/  ENDCOLLECTIVE ;  /* 0x000000000000791b */ /* 0x003fea0003800000 */
.L_x_1268:
[----:B------:R-:W-:-:S05]  /*2700*/  FADD.FTZ R70, R68, R71 ;  /* 0x0000004744467221 */ /* 0x000fca0000010000 */
[----:B------:R-:W-:Y:S01]  /*2710*/  MOV R67, R70 ;  /* 0x0000004600437202 */ /* 0x000fe20000000f00 */
[----:B------:R-:W-:-:S07]  /*2720*/  FADD.FTZ R71, R69, R64 ;  /* 0x0000004045477221 */ /* 0x000fce0000010000 */
[----:B------:R-:W-:Y:S05]  /*2730*/  WARPSYNC.COLLECTIVE R60, `(.L_x_1269) ;  /* 0x000000003c087348 */ /* 0x000fea0003c00000 */
[----:B------:R0:W1:Y:S02]  /*2740*/  SHFL.BFLY P0, R64, R67, R62, R63 ;  /* 0x0c00003e43407389 */ /* 0x000064000000003f */
[----:B01----:R-:W-:Y:S05]  /*2750*/  ENDCOLLECTIVE ;  /* 0x000000000000791b */ /* 0x003fea0003800000 */
.L_x_1269:
[----:B------:R-:W-:Y:S01]  /*2760*/  MOV R67, R71 ;  /* 0x0000004700437202 */ /* 0x000fe20000000f00 */
[----:B------:R-:W-:Y:S02]  /*2770*/  HFMA2 R62, -RZ, RZ, 0, 4.76837158203125e-07 ;  /* 0x00000008ff3e7431 */ /* 0x000fe400000001ff */
[----:B------:R-:W-:-:S07]  /*2780*/  IMAD.MOV.U32 R73, RZ, RZ, R64 ;  /* 0x000000ffff497224 */ /* 0x000fce00078e0040 */
[----:B------:R-:W-:Y:S05]  /*2790*/  WARPSYNC.COLLECTIVE R60, `(.L_x_1270) ;  /* 0x000000003c087348 */ /* 0x000fea0003c00000 */
[----:B------:R0:W1:Y:S02]  /*27a0*/  SHFL.BFLY P0, R64, R67, R62, R63 ;  /* 0x0c00003e43407389 */ /* 0x000064000000003f */
[----:B01----:R-:W-:Y:S05]  /*27b0*/  ENDCOLLECTIVE ;  /* 0x000000000000791b */ /* 0x003fea0003800000 */
.L_x_1270:
[----:B------:R-:W-:-:S05]  /*27c0*/  FADD.FTZ R72, R70, R73 ;  /* 0x0000004946487221 */ /* 0x000fca0000010000 */
[----:B------:R-:W-:Y:S01]  /*27d0*/  MOV R67, R72 ;  /* 0x0000004800437202 */ /* 0x000fe20000000f00 */
[----:B------:R-:W-:-:S07]  /*27e0*/  FADD.FTZ R66, R71, R64 ;  /* 0x0000004047427221 */ /* 0x000fce0000010000 */
[----:B------:R-:W-:Y:S05]  /*27f0*/  WARPSYNC.COLLECTIVE R60, `(.L_x_1271) ;  /* 0x000000003c087348 */ /* 0x000fea0003c00000 */
[----:B------:R0:W1:Y:S02]  /*2800*/  SHFL.BFLY P0, R64, R67, R62, R63 ;  /* 0x0c00003e43407389 */ /* 0x000064000000003f */
[----:B01----:R-:W-:Y:S05]  /*2810*/  ENDCOLLECTIVE ;  /* 0x000000000000791b */ /* 0x003fea0003800000 */
.L_x_1271:
[----:B------:R-:W-:Y:S01]  /*2820*/  MOV R67, R66 ;  /* 0x0000004200437202 */ /* 0x000fe20000000f00 */
[----:B------:R-:W-:Y:S01]  /*2830*/  HFMA2 R62, -RZ, RZ, 0, 9.5367431640625e-07 ;  /* 0x00000010ff3e7431 */ /* 0x000fe200000001ff */
[----:B------:R-:W-:-:S07]  /*2840*/  MOV R73, R64 ;  /* 0x0000004000497202 */ /* 0x000fce0000000f00 */
[----:B------:R-:W-:Y:S05]  /*2850*/  WARPSYNC.COLLECTIVE R60, `(.L_x_1272) ;  /* 0x000000003c087348 */ /* 0x000fea0003c00000 */
[----:B------:R0:W1:Y:S02]  /*2860*/  SHFL.BFLY P0, R64, R67, R62, R63 ;  /* 0x0c00003e43407389 */ /* 0x000064000000003f */
[----:B01----:R-:W-:Y:S05]  /*2870*/  ENDCOLLECTIVE ;  /* 0x000000000000791b */ /* 0x003fea0003800000 */
.L_x_1272:
[----:B------:R-:W-:-:S05]  /*2880*/  FADD.FTZ R73, R72, R73 ;  /* 0x0000004948497221 */ /* 0x000fca0000010000 */
[----:B------:R-:W-:Y:S02]  /*2890*/  MOV R67, R73 ;  /* 0x0000004900437202 */ /* 0x000fe40000000f00 */
[----:B------:R-:W-:-:S07]  /*28a0*/  MOV R65, R64 ;  /* 0x0000004000417202 */ /* 0x000fce0000000f00 */
[----:B------:R-:W-:Y:S05]  /*28b0*/  WARPSYNC.COLLECTIVE R60, `(.L_x_1273) ;  /* 0x000000003c087348 */ /* 0x000fea0003c00000 */
[----:B------:R0:W1:Y:S02]  /*28c0*/  SHFL.BFLY P0, R64, R67, R62, R63 ;  /* 0x0c00003e43407389 */ /* 0x000064000000003f */
[----:B01----:R-:W-:Y:S05]  /*28d0*/  ENDCOLLECTIVE ;  /* 0x000000000000791b */ /* 0x003fea0003800000 */
.L_x_1273:
[----:B------:R-:W-:Y:S05]  /*28e0*/  BRA `(.L_x_1274) ;  /* 0xffffffe000b47947 */ /* 0x000fea000383ffff */
.L_x_1275:
        /* <DEDUP_REMOVED lines=9> */
.L_x_6379:


//--------------------- .text._ZN10layer_norm13ln_bwd_kernelINS_13Kernel_traitsIf13__nv_bfloat16S2_S2_fjLj256ELj1ELj4ELj1ELj16ENS_18Kernel_traits_baseILj256EfS2_S2_S2_fjLj128EEEEELb0ELb1ELb0ELb0EEEvNS_9BwdParamsE --------------------------
	.section	.text._ZN10layer_norm13ln_bwd_kernelINS_13Kernel_traitsIf13__nv_bfloat16S2_S2_fjLj256ELj1ELj4ELj1ELj16ENS_18Kernel_traits_baseILj256EfS2_S2_S2_fjLj128EEEEELb0ELb1ELb0ELb0EEEvNS_9BwdParamsE,"ax",@progbits
	.align	128
        .global         _ZN10layer_norm13ln_bwd_kernelINS_13Kernel_traitsIf13__nv_bfloat16S2_S2_fjLj256ELj1ELj4ELj1ELj16ENS_18Kernel_traits_baseILj256EfS2_S2_S2_fjLj128EEEEELb0ELb1ELb0ELb0EEEvNS_9BwdParamsE
        .type           _ZN10layer_norm13ln_bwd_kernelINS_13Kernel_traitsIf13__nv_bfloat16S2_S2_fjLj256ELj1ELj4ELj1ELj16ENS_18Kernel_traits_baseILj256EfS2_S2_S2_fjLj128EEEEELb0ELb1ELb0ELb0EEEvNS_9BwdParamsE,@function
        .size           _ZN10layer_norm13ln_bwd_kernelINS_13Kernel_traitsIf13__nv_bfloat16S2_S2_fjLj256ELj1ELj4ELj1ELj16ENS_18Kernel_traits_baseILj256EfS2_S2_S2_fjLj128EEEEELb0ELb1ELb0ELb0EEEvNS_9BwdParamsE,(.L_x_6380 - _ZN10layer_norm13ln_bwd_kernelINS_13Kernel_traitsIf13__nv_bfloat16S2_S2_fjLj256ELj1ELj4ELj1ELj16ENS_18Kernel_traits_baseILj256EfS2_S2_S2_fjLj128EEEEELb0ELb1ELb0ELb0EEEvNS_9BwdParamsE)
        .other          _ZN10layer_norm13ln_bwd_kernelINS_13Kernel_traitsIf13__nv_bfloat16S2_S2_fjLj256ELj1ELj4ELj1ELj16ENS_18Kernel_traits_baseILj256EfS2_S2_S2_fjLj128EEEEELb0ELb1ELb0ELb0EEEvNS_9BwdParamsE,@"STO_CUDA_ENTRY STV_DEFAULT"
_ZN10layer_norm13ln_bwd_kernelINS_13Kernel_traitsIf13__nv_bfloat16S2_S2_fjLj256ELj1ELj4ELj1ELj16ENS_18Kernel_traits_baseILj256EfS2_S2_S2_fjLj128EEEEELb0ELb1ELb0ELb0EEEvNS_9BwdParamsE:
.text._ZN10layer_norm13ln_bwd_kernelINS_13Kernel_traitsIf13__nv_bfloat16S2_S2_fjLj256ELj1ELj4ELj1ELj16ENS_18Kernel_traits_baseILj256EfS2_S2_S2_fjLj128EEEEELb0ELb1ELb0ELb0EEEvNS_9BwdParamsE:
        /* <DEDUP_REMOVED lines=26> */
[----:B----4-:R-:W-:-:S03]  /*01a0*/  @P0 IMAD.WIDE.U32 R4, R73, 0x20, R4 ;  /* 0x0000002049040825 */ /* 0x010fc600078e0004 */
[----:B------:R2:W5:Y:S04]  /*01b0*/  @P0 LDG.E.128 R32, desc[UR8][R2.64+0x10] ;  /* 0x0000100802200981 */ /* 0x000568000c1e1d00 */
[----:B------:R2:W5:Y:S04]  /*01c0*/  @P0 LDG.E.128 R28, desc[UR8][R4.64] ;  /* 0x00000008041c0981 */ /* 0x000568000c1e1d00 */
[----:B------:R2:W5:Y:S01]  /*01d0*/  @P0 LDG.E.128 R24, desc[UR8][R4.64+0x10] ;  /* 0x0000100804180981 */ /* 0x000562000c1e1d00 */
[----:B------:R-:W-:Y:S02]  /*01e0*/  ISETP.GE.AND P0, PT, R70, UR10, PT ;  /* 0x0000000a46007c0c */ /* 0x000fe4000bf06270 */
        /* <DEDUP_REMOVED lines=16> */
[----:B------:R-:W-:-:S13]  /*02f0*/  ISETP.NE.AND.EX P0, PT, RZ, UR11, PT, P0 ;  /* 0x0000000bff007c0c */ /* 0x000fda000bf05300 */
.L_x_1287:
[----:B------:R-:W0:Y:S08]  /*0300*/  LDC.64 R44, c[0x0][0x3c8] ;  /* 0x0000f200ff2c7b82 */ /* 0x000e300000000a00 */
[----:B------:R-:W1:Y:S01]  /*0310*/  @P0 LDC.64 R76, c[0x0][0x3e0] ;  /* 0x0000f800ff4c0b82 */ /* 0x000e620000000a00 */
[----:B0-----:R-:W-:-:S07]  /*0320*/  IMAD.WIDE R46, R70, 0x4, R44 ;  /* 0x00000004462e7825 */ /* 0x001fce00078e022c */
[----:B------:R-:W0:Y:S01]  /*0330*/  LDC.64 R44, c[0x0][0x3c0] ;  /* 0x0000f000ff2c7b82 */ /* 0x000e220000000a00 */
[----:B-----5:R-:W5:Y:S01]  /*0340*/  LDG.E R56, desc[UR8][R46.64] ;  /* 0x000000082e387981 */ /* 0x020f62000c1e1900 */
[----:B------:R-:W-:Y:S02]  /*0350*/  MOV R75, UR20 ;  /* 0x00000014004b7c02 */ /* 0x000fe40008000f00 */
[----:B------:R-:W-:Y:S01]  /*0360*/  ISETP.GE.U32.AND P2, PT, R72, 0x20, PT ;  /* 0x000000204800780c */ /* 0x000fe20003f46070 */
[----:B-1----:R-:W-:-:S04]  /*0370*/  @P0 IMAD.WIDE R76, R70, 0x2, R76 ;  /* 0x00000002464c0825 */ /* 0x002fc800078e024c */
[----:B------:R-:W-:Y:S01]  /*0380*/  IMAD R57, R70, R75, RZ ;  /* 0x0000004b46397224 */ /* 0x000fe200078e02ff */
[----:B------:R-:W-:Y:S01]  /*0390*/  BSSY.RECONVERGENT B1, `(.L_x_1278) ;  /* 0x0000068000017945 */ /* 0x000fe20003800200 */
[----:B------:R1:W5:Y:S03]  /*03a0*/  @P0 LDG.E.U16 R74, desc[UR8][R76.64] ;  /* 0x000000084c4a0981 */ /* 0x000366000c1e1500 */
        /* <DEDUP_REMOVED lines=24> */
[----:B------:R-:W-:Y:S02]  /*0530*/  PRMT R2, R61, 0x7632, R2 ;  /* 0x000076323d027816 */ /* 0x000fe40000000002 */
[----:B------:R-:W-:Y:S02]  /*0540*/  PRMT R65, R63, 0x7632, R65 ;  /* 0x000076323f417816 */ /* 0x000fe40000000041 */
[----:B------:R-:W-:Y:S01]  /*0550*/  SHF.L.U32 R0, R0, 0x10, RZ ;  /* 0x0000001000007819 */ /* 0x000fe200000006ff */
[----:B------:R-:W-:Y:S01]  /*0560*/  FADD.FTZ R3, -R79, R60 ;  /* 0x0000003c4f037221 */ /* 0x000fe20000010100 */
[----:B------:R-:W-:-:S02]  /*0570*/  SHF.L.U32 R64, R61, 0x10, RZ ;  /* 0x000000103d407819 */ /* 0x000fc400000006ff */
[----:B------:R-:W-:Y:S02]  /*0580*/  PRMT R61, R62, 0x7632, R61 ;  /* 0x000076323e3d7816 */ /* 0x000fe4000000003d */
[----:B------:R-:W-:Y:S02]  /*0590*/  SHF.L.U32 R2, R2, 0x10, RZ ;  /* 0x0000001002027819 */ /* 0x000fe400000006ff */
[----:B------:R-:W-:Y:S01]  /*05a0*/  SHF.L.U32 R60, R65, 0x10, RZ ;  /* 0x00000010413c7819 */ /* 0x000fe200000006ff */
[--C-:B------:R-:W-:Y:S01]  /*05b0*/  FADD.FTZ R65, -R79, R0.reuse ;  /* 0x000000004f417221 */ /* 0x100fe20000010100 */
[----:B------:R-:W-:Y:S02]  /*05c0*/  SHF.L.U32 R66, R63, 0x10, RZ ;  /* 0x000000103f427819 */ /* 0x000fe400000006ff */
[C---:B----4-:R-:W-:Y:S01]  /*05d0*/  PRMT R0, R44.reuse, 0x7632, R0 ;  /* 0x000076322c007816 */ /* 0x050fe20000000000 */
[----:B------:R-:W-:Y:S01]  /*05e0*/  FADD.FTZ R71, -R79, R64 ;  /* 0x000000404f477221 */ /* 0x000fe20000010100 */
[----:B------:R-:W-:-:S02]  /*05f0*/  SHF.L.U32 R63, R44, 0x10, RZ ;  /* 0x000000102c3f7819 */ /* 0x000fc400000006ff */
[----:B0-----:R-:W-:Y:S01]  /*0600*/  SHF.L.U32 R58, R61, 0x10, RZ ;  /* 0x000000103d3a7819 */ /* 0x001fe200000006ff */
[--C-:B------:R-:W-:Y:S01]  /*0610*/  FADD.FTZ R61, -R79, R2.reuse ;  /* 0x000000024f3d7221 */ /* 0x100fe20000010100 */
[C---:B------:R-:W-:Y:S01]  /*0620*/  PRMT R2, R45.reuse, 0x7632, R2 ;  /* 0x000076322d027816 */ /* 0x040fe20000000002 */
[----:B-----5:R-:W-:Y:S01]  /*0630*/  FMUL.FTZ R3, R56, R3 ;  /* 0x0000000338037220 */ /* 0x020fe20000410000 */
[----:B------:R-:W-:Y:S01]  /*0640*/  SHF.L.U32 R0, R0, 0x10, RZ ;  /* 0x0000001000007819 */ /* 0x000fe200000006ff */
[----:B------:R-:W-:Y:S01]  /*0650*/  FMUL.FTZ R64, R56, R65 ;  /* 0x0000004138407220 */ /* 0x000fe20000410000 */
[----:B------:R-:W-:Y:S01]  /*0660*/  SHF.L.U32 R45, R45, 0x10, RZ ;  /* 0x000000102d2d7819 */ /* 0x000fe200000006ff */
[----:B------:R-:W-:Y:S01]  /*0670*/  FMUL.FTZ R68, R36, R63 ;  /* 0x0000003f24447220 */ /* 0x000fe20000410000 */
        /* <DEDUP_REMOVED lines=14> */
[C---:B------:R-:W-:Y:S01]  /*0760*/  FADD.FTZ R69, -R79.reuse, R62 ;  /* 0x0000003e4f457221 */ /* 0x040fe20000010100 */
[----:B------:R-:W-:Y:S01]  /*0770*/  SHF.L.U32 R46, R2, 0x10, RZ ;  /* 0x00000010022e7819 */ /* 0x000fe200000006ff */
[C---:B------:R-:W-:Y:S01]  /*0780*/  FADD.FTZ R83, -R79.reuse, R66 ;  /* 0x000000424f537221 */ /* 0x040fe20000010100 */
[C---:B------:R-:W-:Y:S01]  /*0790*/  FADD.FTZ R59, -R79.reuse, R58 ;  /* 0x0000003a4f3b7221 */ /* 0x040fe20000010100 */
[----:B------:R-:W-:Y:S01]  /*07a0*/  FADD.FTZ R0, R0, R63 ;  /* 0x0000003f00007221 */ /* 0x000fe20000010000 */
[--C-:B------:R-:W-:Y:S01]  /*07b0*/  FADD.FTZ R79, -R79, R60.reuse ;  /* 0x0000003c4f4f7221 */ /* 0x100fe20000010100 */
[----:B------:R-:W-:Y:S01]  /*07c0*/  FFMA.FTZ R2, R64, R63, R45 ;  /* 0x0000003f40027223 */ /* 0x000fe2000001002d */
[----:B------:R-:W-:Y:S01]  /*07d0*/  PRMT R60, R47, 0x7632, R60 ;  /* 0x000076322f3c7816 */ /* 0x000fe2000000003c */
[----:B------:R-:W-:Y:S01]  /*07e0*/  FMUL.FTZ R62, R56, R61 ;  /* 0x0000003d383e7220 */ /* 0x000fe20000410000 */
[----:B------:R-:W-:Y:S01]  /*07f0*/  FMUL.FTZ R61, R39, R46 ;  /* 0x0000002e273d7220 */ /* 0x000fe20000410000 */
[----:B------:R-:W-:Y:S01]  /*0800*/  FADD.FTZ R0, R0, R67 ;  /* 0x0000004300007221 */ /* 0x000fe20000010000 */
[----:B------:R-:W-:Y:S01]  /*0810*/  SHF.L.U32 R58, R44, 0x10, RZ ;  /* 0x000000102c3a7819 */ /* 0x000fe200000006ff */
[----:B------:R-:W-:Y:S01]  /*0820*/  FFMA.FTZ R45, R71, R67, R2 ;  /* 0x00000043472d7223 */ /* 0x000fe20000010002 */
[----:B------:R-:W-:Y:S01]  /*0830*/  SHF.L.U32 R44, R60, 0x10, RZ ;  /* 0x000000103c2c7819 */ /* 0x000fe200000006ff */
[----:B------:R-:W-:Y:S01]  /*0840*/  FMUL.FTZ R60, R56, R59 ;  /* 0x0000003b383c7220 */ /* 0x000fe20000410000 */
[----:B------:R-:W-:Y:S01]  /*0850*/  FMUL.FTZ R66, R32, R81 ;  /* 0x0000005120427220 */ /* 0x000fe20000410000 */
[----:B------:R-:W-:Y:S01]  /*0860*/  FADD.FTZ R59, R0, R61 ;  /* 0x0000003d003b7221 */ /* 0x000fe20000010000 */
[----:B------:R-:W-:Y:S01]  /*0870*/  FMUL.FTZ R69, R56, R69 ;  /* 0x0000004538457220 */ /* 0x000fe20000410000 */
[----:B------:R-:W-:Y:S01]  /*0880*/  FFMA.FTZ R0, R62, R61, R45 ;  /* 0x0000003d3e007223 */ /* 0x000fe2000001002d */
[----:B------:R-:W-:Y:S01]  /*0890*/  SHF.L.U32 R47, R47, 0x10, RZ ;  /* 0x000000102f2f7819 */ /* 0x000fe200000006ff */
[----:B------:R-:W-:Y:S01]  /*08a0*/  FMUL.FTZ R65, R56, R83 ;  /* 0x0000005338417220 */ /* 0x000fe20000410000 */
        /* <DEDUP_REMOVED lines=19> */
[----:B------:R-:W-:Y:S01]  /*09e0*/  FADD.FTZ R23, R23, R44 ;  /* 0x0000002c17177221 */ /* 0x000fe20000010000 */
[C---:B------:R-:W-:Y:S01]  /*09f0*/  FFMA.FTZ R15, R0.reuse, R44, R15 ;  /* 0x0000002c000f7223 */ /* 0x040fe2000001000f */
[----:B------:R-:W-:-:S07]  /*0a00*/  FFMA.FTZ R76, R0, R59, R46 ;  /* 0x0000003b004c7223 */ /* 0x000fce000001002e */
.L_x_1279:
[----:B------:R-:W-:Y:S05]  /*0a10*/  BSYNC.RECONVERGENT B1 ;  /* 0x0000000000017941 */ /* 0x000fea0003800200 */
.L_x_1278:
        /* <DEDUP_REMOVED lines=21> */
.L_x_1301:
[----:B------:R-:W-:Y:S01]  /*0b70*/  BSSY.RECONVERGENT B1, `(.L_x_1281) ;  /* 0x0000141000017945 */ /* 0x000fe20003800200 */
[----:B01----:R-:W-:Y:S01]  /*0b80*/  FADD.FTZ R79, R79, R44 ;  /* 0x0000002c4f4f7221 */ /* 0x003fe20000010000 */
[----:B--2---:R-:W-:Y:S02]  /*0b90*/  FADD.FTZ R74, R76, R45 ;  /* 0x0000002d4c4a7221 */ /* 0x004fe40000010000 */
[----:B------:R-:W-:Y:S05]  /*0ba0*/  @!P2 BRA `(.L_x_1282) ;  /* 0x0000001000f4a947 */ /* 0x000fea0003800000 */
[----:B------:R-:W0:Y:S02]  /*0bb0*/  LDC.64 R44, c[0x0][0x390] ;  /* 0x0000e400ff2c7b82 */ /* 0x000e240000000a00 */
[----:B0-----:R-:W-:-:S06]  /*0bc0*/  IMAD.WIDE.U32 R44, R77, 0x10, R44 ;  /* 0x000000104d2c7825 */ /* 0x001fcc00078e002c */
        /* <DEDUP_REMOVED lines=27> */
[----:B-----5:R-:W-:Y:S01]  /*0d80*/  PRMT R76, R44, 0x7632, R76 ;  /* 0x000076322c4c7816 */ /* 0x020fe2000000004c */
        /* <DEDUP_REMOVED lines=8> */
[----:B------:R-:W-:Y:S01]  /*0e10*/  SHF.L.U32 R78, R44, 0x10, RZ ;  /* 0x000000102c4e7819 */ /* 0x000fe200000006ff */
[-C--:B------:R-:W-:Y:S01]  /*0e20*/  FMUL.FTZ R44, R80, R57.reuse ;  /* 0x00000039502c7220 */ /* 0x080fe20000410000 */
[----:B------:R-:W-:Y:S01]  /*0e30*/  SHF.L.U32 R82, R76, 0x10, RZ ;  /* 0x000000104c527819 */ /* 0x000fe200000006ff */
[-C--:B------:R-:W-:Y:S01]  /*0e40*/  FMUL.FTZ R79, R74, R57.reuse ;  /* 0x000000394a4f7220 */ /* 0x080fe20000410000 */
[-C--:B------:R-:W-:Y:S01]  /*0e50*/  FMUL.FTZ R85, R84, R57.reuse ;  /* 0x0000003954557220 */ /* 0x080fe20000410000 */
[-C--:B------:R-:W-:Y:S01]  /*0e60*/  FMUL.FTZ R76, R86, R57.reuse ;  /* 0x00000039564c7220 */ /* 0x080fe20000410000 */
[-C--:B------:R-:W-:Y:S01]  /*0e70*/  FMUL.FTZ R83, R88, R57.reuse ;  /* 0x0000003958537220 */ /* 0x080fe20000410000 */
[-C--:B------:R-:W-:Y:S01]  /*0e80*/  FMUL.FTZ R56, R90, R57.reuse ;  /* 0x000000395a387220 */ /* 0x080fe20000410000 */
[-C--:B------:R-:W-:Y:S01]  /*0e90*/  FMUL.FTZ R81, R92, R57.reuse ;  /* 0x000000395c517220 */ /* 0x080fe20000410000 */
[----:B------:R-:W-:Y:S01]  /*0ea0*/  FMUL.FTZ R80, R93, R57 ;  /* 0x000000395d507220 */ /* 0x000fe20000410000 */
[----:B------:R-:W-:Y:S01]  /*0eb0*/  PRMT R57, R45, 0x7632, R57 ;  /* 0x000076322d397816 */ /* 0x000fe20000000039 */
[----:B------:R-:W-:Y:S01]  /*0ec0*/  FFMA.FTZ R53, R44, R82, R53 ;  /* 0x000000522c357223 */ /* 0x000fe20000010035 */
[----:B------:R-:W-:Y:S01]  /*0ed0*/  PRMT R74, R46, 0x7632, R74 ;  /* 0x000076322e4a7816 */ /* 0x000fe2000000004a */
[----:B------:R-:W-:Y:S01]  /*0ee0*/  FFMA.FTZ R52, R79, R78, R52 ;  /* 0x0000004e4f347223 */ /* 0x000fe20000010034 */
[----:B------:R-:W-:Y:S01]  /*0ef0*/  PRMT R82, R47, 0x7632, R82 ;  /* 0x000076322f527816 */ /* 0x000fe20000000052 */
[----:B------:R-:W-:Y:S01]  /*0f00*/  FMUL.FTZ R79, R28, R79 ;  /* 0x0000004f1c4f7220 */ /* 0x000fe20000410000 */
[----:B------:R-:W-:Y:S01]  /*0f10*/  SHF.L.U32 R45, R45, 0x10, RZ ;  /* 0x000000102d2d7819 */ /* 0x000fe200000006ff */
[----:B------:R-:W-:Y:S01]  /*0f20*/  FMUL.FTZ R44, R29, R44 ;  /* 0x0000002c1d2c7220 */ /* 0x000fe20000410000 */
[----:B------:R-:W-:-:S02]  /*0f30*/  SHF.L.U32 R46, R46, 0x10, RZ ;  /* 0x000000102e2e7819 */ /* 0x000fc400000006ff */
[----:B------:R-:W-:Y:S01]  /*0f40*/  SHF.L.U32 R57, R57, 0x10, RZ ;  /* 0x0000001039397819 */ /* 0x000fe200000006ff */
[----:B------:R-:W-:Y:S01]  /*0f50*/  FFMA.FTZ R54, R85, R45, R54 ;  /* 0x0000002d55367223 */ /* 0x000fe20000010036 */
[----:B------:R-:W-:Y:S01]  /*0f60*/  SHF.L.U32 R78, R74, 0x10, RZ ;  /* 0x000000104a4e7819 */ /* 0x000fe200000006ff */
[----:B------:R-:W-:Y:S01]  /*0f70*/  FFMA.FTZ R74, R83, R46, R48 ;  /* 0x0000002e534a7223 */ /* 0x000fe20000010030 */
[----:B------:R-:W-:Y:S01]  /*0f80*/  SHF.L.U32 R47, R47, 0x10, RZ ;  /* 0x000000102f2f7819 */ /* 0x000fe200000006ff */
[----:B------:R-:W-:Y:S01]  /*0f90*/  FFMA.FTZ R55, R76, R57, R55 ;  /* 0x000000394c377223 */ /* 0x000fe20000010037 */
[----:B------:R-:W-:Y:S01]  /*0fa0*/  SHF.L.U32 R82, R82, 0x10, RZ ;  /* 0x0000001052527819 */ /* 0x000fe200000006ff */
[----:B------:R-:W-:Y:S01]  /*0fb0*/  FFMA.FTZ R78, R56, R78, R49 ;  /* 0x0000004e384e7223 */ /* 0x000fe20000010031 */
[----:B------:R-:W-:Y:S01]  /*0fc0*/  FMUL.FTZ R45, R30, R85 ;  /* 0x000000551e2d7220 */ /* 0x000fe20000410000 */
[----:B------:R-:W-:Y:S01]  /*0fd0*/  FFMA.FTZ R50, R81, R47, R50 ;  /* 0x0000002f51327223 */ /* 0x000fe20000010032 */
[----:B------:R-:W-:Y:S01]  /*0fe0*/  FMUL.FTZ R46, R24, R83 ;  /* 0x00000053182e7220 */ /* 0x000fe20000410000 */
[----:B------:R-:W-:Y:S01]  /*0ff0*/  FMUL.FTZ R47, R26, R81 ;  /* 0x000000511a2f7220 */ /* 0x000fe20000410000 */
[----:B------:R-:W-:Y:S01]  /*1000*/  FMUL.FTZ R48, R27, R80 ;  /* 0x000000501b307220 */ /* 0x000fe20000410000 */
[----:B------:R-:W-:Y:S01]  /*1010*/  FMUL.FTZ R49, R25, R56 ;  /* 0x0000003819317220 */ /* 0x000fe20000410000 */
[----:B------:R-:W-:Y:S01]  /*1020*/  FMUL.FTZ R76, R31, R76 ;  /* 0x0000004c1f4c7220 */ /* 0x000fe20000410000 */
[----:B------:R-:W-:Y:S01]  /*1030*/  FFMA.FTZ R51, R80, R82, R51 ;  /* 0x0000005250337223 */ /* 0x000fe20000010033 */
[----:B------:R-:W-:-:S02]  /*1040*/  F2FP.BF16.F32.PACK_AB R44, R44, R79 ;  /* 0x0000004f2c2c723e */ /* 0x000fc400000010ff */
[----:B------:R-:W-:Y:S02]  /*1050*/  F2FP.BF16.F32.PACK_AB R47, R48, R47 ;  /* 0x0000002f302f723e */ /* 0x000fe400000010ff */
[----:B------:R-:W-:Y:S02]  /*1060*/  F2FP.BF16.F32.PACK_AB R46, R49, R46 ;  /* 0x0000002e312e723e */ /* 0x000fe400000010ff */
[----:B------:R-:W-:Y:S01]  /*1070*/  F2FP.BF16.F32.PACK_AB R45, R76, R45 ;  /* 0x0000002d4c2d723e */ /* 0x000fe200000010ff */
[----:B------:R-:W-:Y:S06]  /*1080*/  BRA `(.L_x_1285) ;  /* 0x0000000c00947947 */ /* 0x000fec0003800000 */
.L_x_1284:
        /* <DEDUP_REMOVED lines=10> */
[----:B------:R-:W-:Y:S01]  /*1130*/  FMUL.FTZ R40, R56, R81 ;  /* 0x0000005138287220 */ /* 0x000fe20000410000 */
[----:B------:R-:W-:Y:S01]  /*1140*/  FADD.FTZ R85, R67, -R76 ;  /* 0x8000004c43557221 */ /* 0x000fe20000010000 */
[----:B-----5:R-:W-:Y:S01]  /*1150*/  PRMT R74, R44, 0x7632, R74 ;  /* 0x000076322c4a7816 */ /* 0x020fe2000000004a */
[----:B------:R-:W-:Y:S01]  /*1160*/  FADD.FTZ R87, R66, -R83 ;  /* 0x8000005342577221 */ /* 0x000fe20000010000 */
[----:B------:R-:W-:Y:S01]  /*1170*/  SHF.L.U32 R81, R44, 0x10, RZ ;  /* 0x000000102c517819 */ /* 0x000fe200000006ff */
[----:B------:R-:W-:Y:S01]  /*1180*/  FMUL.FTZ R44, R56, R79 ;  /* 0x0000004f382c7220 */ /* 0x000fe20000410000 */
[----:B------:R-:W-:Y:S01]  /*1190*/  FMUL.FTZ R79, R40, R57 ;  /* 0x00000039284f7220 */ /* 0x000fe20000410000 */
[----:B------:R-:W-:Y:S01]  /*11a0*/  FMUL.FTZ R80, R56, R85 ;  /* 0x0000005538507220 */ /* 0x000fe20000410000 */
[----:B------:R-:W-:Y:S01]  /*11b0*/  FADD.FTZ R85, R61, -R78 ;  /* 0x8000004e3d557221 */ /* 0x000fe20000010000 */
[----:B------:R-:W-:Y:S01]  /*11c0*/  SHF.L.U32 R74, R74, 0x10, RZ ;  /* 0x000000104a4a7819 */ /* 0x000fe200000006ff */
[----:B------:R-:W-:Y:S01]  /*11d0*/  FMUL.FTZ R76, R44, R57 ;  /* 0x000000392c4c7220 */ /* 0x000fe20000410000 */
[----:B------:R-:W-:Y:S01]  /*11e0*/  FFMA.FTZ R52, R79, R81, R52 ;  /* 0x000000514f347223 */ /* 0x000fe20000010034 */
[C---:B------:R-:W-:Y:S01]  /*11f0*/  SHF.L.U32 R82, R45.reuse, 0x10, RZ ;  /* 0x000000102d527819 */ /* 0x040fe200000006ff */
[----:B------:R-:W-:Y:S01]  /*1200*/  FMUL.FTZ R81, R80, R57 ;  /* 0x0000003950517220 */ /* 0x000fe20000410000 */
[----:B------:R-:W-:Y:S01]  /*1210*/  PRMT R45, R45, 0x7632, R45 ;  /* 0x000076322d2d7816 */ /* 0x000fe2000000002d */
[C---:B------:R-:W-:Y:S01]  /*1220*/  FMUL.FTZ R83, R56.reuse, R85 ;  /* 0x0000005538537220 */ /* 0x040fe20000410000 */
[----:B------:R-:W-:Y:S01]  /*1230*/  FMUL.FTZ R84, R56, R87 ;  /* 0x0000005738547220 */ /* 0x000fe20000410000 */
[----:B------:R-:W-:Y:S01]  /*1240*/  FFMA.FTZ R53, R76, R74, R53 ;  /* 0x0000004a4c357223 */ /* 0x000fe20000010035 */
[----:B------:R-:W-:Y:S01]  /*1250*/  FFMA.FTZ R54, R81, R82, R54 ;  /* 0x0000005251367223 */ /* 0x000fe20000010036 */
[----:B------:R-:W-:Y:S01]  /*1260*/  SHF.L.U32 R74, R45, 0x10, RZ ;  /* 0x000000102d4a7819 */ /* 0x000fe200000006ff */
[-C--:B------:R-:W-:Y:S01]  /*1270*/  FMUL.FTZ R82, R83, R57.reuse ;  /* 0x0000003953527220 */ /* 0x080fe20000410000 */
[----:B------:R-:W-:Y:S01]  /*1280*/  SHF.L.U32 R78, R46, 0x10, RZ ;  /* 0x000000102e4e7819 */ /* 0x000fe200000006ff */
[----:B------:R-:W-:Y:S01]  /*1290*/  FMUL.FTZ R45, R84, R57 ;  /* 0x00000039542d7220 */ /* 0x000fe20000410000 */
[----:B------:R-:W-:Y:S01]  /*12a0*/  FADD.FTZ R41, R58, -R41 ;  /* 0x800000293a297221 */ /* 0x000fe20000010000 */
[----:B------:R-:W-:Y:S01]  /*12b0*/  FADD.FTZ R43, R2, -R43 ;  /* 0x8000002b022b7221 */ /* 0x000fe20000010000 */
[----:B------:R-:W-:Y:S01]  /*12c0*/  FADD.FTZ R87, R59, -R42 ;  /* 0x8000002a3b577221 */ /* 0x000fe20000010000 */
[----:B------:R-:W-:Y:S01]  /*12d0*/  FFMA.FTZ R55, R82, R74, R55 ;  /* 0x0000004a52377223 */ /* 0x000fe20000010037 */
[----:B------:R-:W-:Y:S01]  /*12e0*/  FFMA.FTZ R74, R45, R78, R48 ;  /* 0x0000004e2d4a7223 */ /* 0x000fe20000010030 */
[----:B------:R-:W-:Y:S01]  /*12f0*/  PRMT R46, R46, 0x7632, R46 ;  /* 0x000076322e2e7816 */ /* 0x000fe2000000002e */
[C---:B------:R-:W-:Y:S01]  /*1300*/  FMUL.FTZ R42, R56.reuse, R41 ;  /* 0x00000029382a7220 */ /* 0x040fe20000410000 */
[C---:B------:R-:W-:Y:S01]  /*1310*/  PRMT R48, R47.reuse, 0x7632, R48 ;  /* 0x000076322f307816 */ /* 0x040fe20000000030 */
[C---:B------:R-:W-:Y:S01]  /*1320*/  FMUL.FTZ R86, R56.reuse, R43 ;  /* 0x0000002b38567220 */ /* 0x040fe20000410000 */
[----:B------:R-:W-:Y:S01]  /*1330*/  FMUL.FTZ R43, R56, R87 ;  /* 0x00000057382b7220 */ /* 0x000fe20000410000 */
[----:B------:R-:W-:Y:S01]  /*1340*/  SHF.L.U32 R78, R46, 0x10, RZ ;  /* 0x000000102e4e7819 */ /* 0x000fe200000006ff */
[-C--:B------:R-:W-:Y:S01]  /*1350*/  FMUL.FTZ R46, R42, R57.reuse ;  /* 0x000000392a2e7220 */ /* 0x080fe20000410000 */
[----:B------:R-:W-:Y:S01]  /*1360*/  SHF.L.U32 R85, R47, 0x10, RZ ;  /* 0x000000102f557819 */ /* 0x000fe200000006ff */
[-C--:B------:R-:W-:Y:S01]  /*1370*/  FMUL.FTZ R47, R86, R57.reuse ;  /* 0x00000039562f7220 */ /* 0x080fe20000410000 */
[----:B------:R-:W-:Y:S01]  /*1380*/  SHF.L.U32 R41, R48, 0x10, RZ ;  /* 0x0000001030297819 */ /* 0x000fe200000006ff */
[----:B------:R-:W-:Y:S01]  /*1390*/  FMUL.FTZ R48, R43, R57 ;  /* 0x000000392b307220 */ /* 0x000fe20000410000 */
[----:B------:R-:W-:Y:S01]  /*13a0*/  FFMA.FTZ R78, R46, R78, R49 ;  /* 0x0000004e2e4e7223 */ /* 0x000fe20000010031 */
        /* <DEDUP_REMOVED lines=8> */
[----:B------:R-:W-:Y:S01]  /*1430*/  FMUL.FTZ R82, R31, R82 ;  /* 0x000000521f527220 */ /* 0x000fe20000410000 */
[----:B------:R-:W-:Y:S01]  /*1440*/  FMUL.FTZ R76, R29, R76 ;  /* 0x0000004c1d4c7220 */ /* 0x000fe20000410000 */
        /* <DEDUP_REMOVED lines=9> */
.L_x_1283:
[----:B------:R-:W-:-:S04]  /*14e0*/  UISETP.NE.U32.AND UP0, UPT, UR4, URZ, UPT ;  /* 0x000000ff0400728c */ /* 0x000fc8000bf05070 */
[----:B------:R-:W-:-:S09]  /*14f0*/  UISETP.NE.AND.EX UP0, UPT, UR5, URZ, UPT, UP0 ;  /* 0x000000ff0500728c */ /* 0x000fd2000bf05300 */
[----:B------:R-:W-:Y:S05]  /*1500*/  BRA.U UP0, `(.L_x_1286) ;  /* 0x0000000500347547 */ /* 0x000fea000b800000 */
[----:B------:R-:W-:Y:S01]  /*1510*/  PRMT R76, R4, 0x7632, R76 ;  /* 0x00007632044c7816 */ /* 0x000fe2000000004c */
        /* <DEDUP_REMOVED lines=8> */
[----:B------:R-:W-:Y:S01]  /*15a0*/  PRMT R74, R5, 0x7632, R74 ;  /* 0x00007632054a7816 */ /* 0x000fe2000000004a */
[----:B------:R-:W-:Y:S01]  /*15b0*/  FADD.FTZ R84, R61, -R84 ;  /* 0x800000543d547221 */ /* 0x000fe20000010000 */
[----:B------:R-:W-:Y:S01]  /*15c0*/  SHF.L.U32 R87, R76, 0x10, RZ ;  /* 0x000000104c577819 */ /* 0x000fe200000006ff */
[--C-:B------:R-:W-:Y:S01]  /*15d0*/  FADD.FTZ R76, R63, -R78.reuse ;  /* 0x8000004e3f4c7221 */ /* 0x100fe20000010000 */
[----:B------:R-:W-:Y:S01]  /*15e0*/  PRMT R78, R6, 0x7632, R78 ;  /* 0x00007632064e7816 */ /* 0x000fe2000000004e */
[----:B------:R-:W-:Y:S01]  /*15f0*/  FADD.FTZ R82, R67, -R82 ;  /* 0x8000005243527221 */ /* 0x000fe20000010000 */
[----:B------:R-:W-:Y:S01]  /*1600*/  SHF.L.U32 R79, R74, 0x10, RZ ;  /* 0x000000104a4f7819 */ /* 0x000fe200000006ff */
[----:B------:R-:W-:Y:S01]  /*1610*/  FFMA.FTZ R76, R56, R76, R87 ;  /* 0x0000004c384c7223 */ /* 0x000fe20000010057 */
[----:B------:R-:W-:Y:S01]  /*1620*/  SHF.L.U32 R87, R78, 0x10, RZ ;  /* 0x000000104e577819 */ /* 0x000fe200000006ff */
[----:B------:R-:W-:Y:S01]  /*1630*/  FADD.FTZ R86, R2, -R83 ;  /* 0x8000005302567221 */ /* 0x000fe20000010000 */
[----:B------:R-:W-:Y:S01]  /*1640*/  FADD.FTZ R74, R58, -R89 ;  /* 0x800000593a4a7221 */ /* 0x000fe20000010000 */
[----:B------:R-:W-:Y:S01]  /*1650*/  FFMA.FTZ R78, R56, R84, R79 ;  /* 0x00000054384e7223 */ /* 0x000fe2000001004f */
[----:B------:R-:W-:Y:S01]  /*1660*/  SHF.L.U32 R79, R4, 0x10, RZ ;  /* 0x00000010044f7819 */ /* 0x000fe200000006ff */
[----:B------:R-:W-:Y:S01]  /*1670*/  FADD.FTZ R84, R68, -R85 ;  /* 0x8000005544547221 */ /* 0x000fe20000010000 */
[----:B------:R-:W-:Y:S01]  /*1680*/  SHF.L.U32 R85, R5, 0x10, RZ ;  /* 0x0000001005557819 */ /* 0x000fe200000006ff */
[----:B------:R-:W-:Y:S01]  /*1690*/  FADD.FTZ R88, R59, -R80 ;  /* 0x800000503b587221 */ /* 0x000fe20000010000 */
[C---:B------:R-:W-:Y:S01]  /*16a0*/  FFMA.FTZ R74, R56.reuse, R74, R87 ;  /* 0x0000004a384a7223 */ /* 0x040fe20000010057 */
[C-C-:B------:R-:W-:Y:S01]  /*16b0*/  FFMA.FTZ R84, R56.reuse, R84, R79.reuse ;  /* 0x0000005438547223 */ /* 0x140fe2000001004f */
[C---:B------:R-:W-:Y:S01]  /*16c0*/  PRMT R79, R7.reuse, 0x7632, R79 ;  /* 0x00007632074f7816 */ /* 0x040fe2000000004f */
[----:B------:R-:W-:Y:S01]  /*16d0*/  FFMA.FTZ R82, R56, R82, R85 ;  /* 0x0000005238527223 */ /* 0x000fe20000010055 */
[----:B------:R-:W-:Y:S01]  /*16e0*/  FADD.FTZ R85, R66, -R81 ;  /* 0x8000005142557221 */ /* 0x000fe20000010000 */
[----:B------:R-:W-:-:S02]  /*16f0*/  SHF.L.U32 R81, R7, 0x10, RZ ;  /* 0x0000001007517819 */ /* 0x000fc400000006ff */
[----:B------:R-:W-:Y:S02]  /*1700*/  SHF.L.U32 R83, R79, 0x10, RZ ;  /* 0x000000104f537819 */ /* 0x000fe400000006ff */
[----:B------:R-:W-:Y:S01]  /*1710*/  SHF.L.U32 R79, R6, 0x10, RZ ;  /* 0x00000010064f7819 */ /* 0x000fe200000006ff */
[----:B------:R-:W-:Y:S01]  /*1720*/  FFMA.FTZ R86, R56, R86, R81 ;  /* 0x0000005638567223 */ /* 0x000fe20000010051 */
[----:B-----5:R-:W-:Y:S01]  /*1730*/  SHF.L.U32 R87, R44, 0x10, RZ ;  /* 0x000000102c577819 */ /* 0x020fe200000006ff */
[----:B------:R-:W-:Y:S01]  /*1740*/  FFMA.FTZ R88, R56, R88, R83 ;  /* 0x0000005838587223 */ /* 0x000fe20000010053 */
[----:B------:R-:W-:Y:S01]  /*1750*/  FMUL.FTZ R81, R82, R57 ;  /* 0x0000003952517220 */ /* 0x000fe20000410000 */
[----:B------:R-:W-:Y:S01]  /*1760*/  FFMA.FTZ R80, R56, R85, R79 ;  /* 0x0000005538507223 */ /* 0x000fe2000001004f */
[----:B------:R-:W-:Y:S01]  /*1770*/  PRMT R56, R44, 0x7632, R56 ;  /* 0x000076322c387816 */ /* 0x000fe20000000038 */
[-C--:B------:R-:W-:Y:S01]  /*1780*/  FMUL.FTZ R79, R84, R57.reuse ;  /* 0x00000039544f7220 */ /* 0x080fe20000410000 */
[-C--:B------:R-:W-:Y:S01]  /*1790*/  FMUL.FTZ R44, R76, R57.reuse ;  /* 0x000000394c2c7220 */ /* 0x080fe20000410000 */
[-C--:B------:R-:W-:Y:S01]  /*17a0*/  FMUL.FTZ R83, R80, R57.reuse ;  /* 0x0000003950537220 */ /* 0x080fe20000410000 */
[----:B------:R-:W-:Y:S01]  /*17b0*/  SHF.L.U32 R90, R56, 0x10, RZ ;  /* 0x00000010385a7819 */ /* 0x000fe200000006ff */
[-C--:B------:R-:W-:Y:S01]  /*17c0*/  FMUL.FTZ R56, R78, R57.reuse ;  /* 0x000000394e387220 */ /* 0x080fe20000410000 */
[-C--:B------:R-:W-:Y:S01]  /*17d0*/  FMUL.FTZ R80, R74, R57.reuse ;  /* 0x000000394a507220 */ /* 0x080fe20000410000 */
[-C--:B------:R-:W-:Y:S01]  /*17e0*/  FMUL.FTZ R85, R86, R57.reuse ;  /* 0x0000003956557220 */ /* 0x080fe20000410000 */
[----:B------:R-:W-:Y:S01]  /*17f0*/  FMUL.FTZ R76, R88, R57 ;  /* 0x00000039584c7220 */ /* 0x000fe20000410000 */
[----:B------:R-:W-:Y:S01]  /*1800*/  PRMT R57, R45, 0x7632, R57 ;  /* 0x000076322d397816 */ /* 0x000fe20000000039 */
[-C--:B------:R-:W-:Y:S01]  /*1810*/  FFMA.FTZ R52, R87, R79.reuse, R52 ;  /* 0x0000004f57347223 */ /* 0x080fe20000010034 */
[----:B------:R-:W-:Y:S01]  /*1820*/  PRMT R74, R46, 0x7632, R74 ;  /* 0x000076322e4a7816 */ /* 0x000fe2000000004a */
[-C--:B------:R-:W-:Y:S01]  /*1830*/  FFMA.FTZ R53, R90, R44.reuse, R53 ;  /* 0x0000002c5a357223 */ /* 0x080fe20000010035 */
[----:B------:R-:W-:Y:S01]  /*1840*/  SHF.L.U32 R87, R46, 0x10, RZ ;  /* 0x000000102e577819 */ /* 0x000fe200000006ff */
[----:B------:R-:W-:Y:S01]  /*1850*/  FMUL.FTZ R79, R28, R79 ;  /* 0x0000004f1c4f7220 */ /* 0x000fe20000410000 */
[----:B------:R-:W-:Y:S01]  /*1860*/  SHF.L.U32 R46, R57, 0x10, RZ ;  /* 0x00000010392e7819 */ /* 0x000fe200000006ff */
[----:B------:R-:W-:Y:S01]  /*1870*/  FMUL.FTZ R44, R29, R44 ;  /* 0x0000002c1d2c7220 */ /* 0x000fe20000410000 */
[----:B------:R-:W-:-:S02]  /*1880*/  PRMT R57, R47, 0x7632, R57 ;  /* 0x000076322f397816 */ /* 0x000fc40000000039 */
[----:B------:R-:W-:Y:S01]  /*1890*/  SHF.L.U32 R45, R45, 0x10, RZ ;  /* 0x000000102d2d7819 */ /* 0x000fe200000006ff */
[----:B------:R-:W-:Y:S01]  /*18a0*/  FFMA.FTZ R55, R46, R56, R55 ;  /* 0x000000382e377223 */ /* 0x000fe20000010037 */
[----:B------:R-:W-:Y:S01]  /*18b0*/  SHF.L.U32 R78, R74, 0x10, RZ ;  /* 0x000000104a4e7819 */ /* 0x000fe200000006ff */
[----:B------:R-:W-:Y:S01]  /*18c0*/  FFMA.FTZ R74, R87, R83, R48 ;  /* 0x00000053574a7223 */ /* 0x000fe20000010030 */
[----:B------:R-:W-:Y:S01]  /*18d0*/  SHF.L.U32 R47, R47, 0x10, RZ ;  /* 0x000000102f2f7819 */ /* 0x000fe200000006ff */
[-C--:B------:R-:W-:Y:S01]  /*18e0*/  FFMA.FTZ R54, R45, R81.reuse, R54 ;  /* 0x000000512d367223 */ /* 0x080fe20000010036 */
        /* <DEDUP_REMOVED lines=15> */
.L_x_1286:
[-CC-:B------:R-:W-:Y:S01]  /*19e0*/  FFMA.FTZ R42, R64, R74.reuse, R79.reuse ;  /* 0x0000004a402a7223 */ /* 0x180fe2000001004f */
[-CC-:B------:R-:W-:Y:S01]  /*19f0*/  FFMA.FTZ R43, R3, R74.reuse, R79.reuse ;  /* 0x0000004a032b7223 */ /* 0x180fe2000001004f */
[----:B------:R-:W-:Y:S01]  /*1a00*/  PRMT R40, R4, 0x7632, R40 ;  /* 0x0000763204287816 */ /* 0x000fe20000000028 */
[-C--:B------:R-:W-:Y:S01]  /*1a10*/  FFMA.FTZ R80, R62, R74.reuse, R79 ;  /* 0x0000004a3e507223 */ /* 0x080fe2000001004f */
[----:B------:R-:W-:Y:S01]  /*1a20*/  SHF.L.U32 R85, R4, 0x10, RZ ;  /* 0x0000001004557819 */ /* 0x000fe200000006ff */
[--C-:B------:R-:W-:Y:S01]  /*1a30*/  FADD.FTZ R87, R63, -R42.reuse ;  /* 0x8000002a3f577221 */ /* 0x100fe20000010000 */
[----:B------:R-:W-:Y:S01]  /*1a40*/  FADD.FTZ R83, R68, -R43 ;  /* 0x8000002b44537221 */ /* 0x000fe20000010000 */
[----:B------:R-:W-:Y:S01]  /*1a50*/  PRMT R42, R5, 0x7632, R42 ;  /* 0x00007632052a7816 */ /* 0x000fe2000000002a */
[-CC-:B------:R-:W-:Y:S01]  /*1a60*/  FFMA.FTZ R78, R71, R74.reuse, R79.reuse ;  /* 0x0000004a474e7223 */ /* 0x180fe2000001004f */
[----:B------:R-:W-:Y:S01]  /*1a70*/  SHF.L.U32 R40, R40, 0x10, RZ ;  /* 0x0000001028287819 */ /* 0x000fe200000006ff */
[-CC-:B------:R-:W-:Y:S01]  /*1a80*/  FFMA.FTZ R81, R69, R74.reuse, R79.reuse ;  /* 0x0000004a45517223 */ /* 0x180fe2000001004f */
[----:B------:R-:W-:Y:S01]  /*1a90*/  PRMT R82, R6, 0x7632, R82 ;  /* 0x0000763206527816 */ /* 0x000fe20000000052 */
[-CC-:B------:R-:W-:Y:S01]  /*1aa0*/  FFMA.FTZ R41, R60, R74.reuse, R79.reuse ;  /* 0x0000004a3c297223 */ /* 0x180fe2000001004f */
[-C--:B------:R-:W-:Y:S01]  /*1ab0*/  FFMA.FTZ R43, R65, R74.reuse, R79 ;  /* 0x0000004a412b7223 */ /* 0x080fe2000001004f */
[----:B------:R-:W-:Y:S01]  /*1ac0*/  FFMA.FTZ R76, R56, R83, R85 ;  /* 0x00000053384c7223 */ /* 0x000fe20000010055 */
[----:B------:R-:W-:Y:S01]  /*1ad0*/  SHF.L.U32 R42, R42, 0x10, RZ ;  /* 0x000000102a2a7819 */ /* 0x000fe200000006ff */
[----:B------:R-:W-:Y:S01]  /*1ae0*/  FFMA.FTZ R74, R0, R74, R79 ;  /* 0x0000004a004a7223 */ /* 0x000fe2000001004f */
[----:B------:R-:W-:Y:S01]  /*1af0*/  SHF.L.U32 R84, R6, 0x10, RZ ;  /* 0x0000001006547819 */ /* 0x000fe200000006ff */
[----:B------:R-:W-:Y:S01]  /*1b00*/  FADD.FTZ R85, R61, -R80 ;  /* 0x800000503d557221 */ /* 0x000fe20000010000 */
[----:B------:R-:W-:Y:S01]  /*1b10*/  FFMA.FTZ R40, R56, R87, R40 ;  /* 0x0000005738287223 */ /* 0x000fe20000010028 */
[----:B------:R-:W-:Y:S01]  /*1b20*/  SHF.L.U32 R83, R5, 0x10, RZ ;  /* 0x0000001005537819 */ /* 0x000fe200000006ff */
[--C-:B------:R-:W-:Y:S01]  /*1b30*/  FADD.FTZ R79, R67, -R78.reuse ;  /* 0x8000004e434f7221 */ /* 0x100fe20000010000 */
[----:B------:R-:W-:Y:S01]  /*1b40*/  FADD.FTZ R81, R66, -R81 ;  /* 0x8000005142517221 */ /* 0x000fe20000010000 */
[----:B------:R-:W-:Y:S01]  /*1b50*/  SHF.L.U32 R82, R82, 0x10, RZ ;  /* 0x0000001052527819 */ /* 0x000fe200000006ff */
[----:B------:R-:W-:Y:S01]  /*1b60*/  FADD.FTZ R87, R58, -R41 ;  /* 0x800000293a577221 */ /* 0x000fe20000010000 */
[C---:B------:R-:W-:Y:S01]  /*1b70*/  PRMT R78, R7.reuse, 0x7632, R78 ;  /* 0x00007632074e7816 */ /* 0x040fe2000000004e */
[C---:B------:R-:W-:Y:S01]  /*1b80*/  FFMA.FTZ R80, R56.reuse, R85, R42 ;  /* 0x0000005538507223 */ /* 0x040fe2000001002a */
[C---:B------:R-:W-:Y:S01]  /*1b90*/  FFMA.FTZ R42, R56.reuse, R81, R84 ;  /* 0x00000051382a7223 */ /* 0x040fe20000010054 */
[----:B------:R-:W-:Y:S01]  /*1ba0*/  SHF.L.U32 R85, R7, 0x10, RZ ;  /* 0x0000001007557819 */ /* 0x000fe200000006ff */
[C---:B------:R-:W-:Y:S01]  /*1bb0*/  FFMA.FTZ R41, R56.reuse, R79, R83 ;  /* 0x0000004f38297223 */ /* 0x040fe20000010053 */
[----:B------:R-:W-:Y:S01]  /*1bc0*/  FFMA.FTZ R81, R56, R87, R82 ;  /* 0x0000005738517223 */ /* 0x000fe20000010052 */
[----:B------:R-:W-:Y:S01]  /*1bd0*/  FADD.FTZ R43, R2, -R43 ;  /* 0x8000002b022b7221 */ /* 0x000fe20000010000 */
[----:B------:R-:W-:Y:S01]  /*1be0*/  SHF.L.U32 R78, R78, 0x10, RZ ;  /* 0x000000104e4e7819 */ /* 0x000fe200000006ff */
[----:B------:R-:W-:Y:S01]  /*1bf0*/  FADD.FTZ R87, R59, -R74 ;  /* 0x8000004a3b577221 */ /* 0x000fe20000010000 */
[----:B-----5:R-:W-:Y:S01]  /*1c00*/  SHF.L.U32 R83, R44, 0x10, RZ ;  /* 0x000000102c537819 */ /* 0x020fe200000006ff */
[----:B------:R-:W-:Y:S01]  /*1c10*/  FMUL.FTZ R79, R76, R57 ;  /* 0x000000394c4f7220 */ /* 0x000fe20000410000 */
[----:B------:R-:W-:Y:S01]  /*1c20*/  PRMT R44, R44, 0x7632, R44 ;  /* 0x000076322c2c7816 */ /* 0x000fe2000000002c */
[C---:B------:R-:W-:Y:S01]  /*1c30*/  FFMA.FTZ R82, R56.reuse, R43, R85 ;  /* 0x0000002b38527223 */ /* 0x040fe20000010055 */
[----:B------:R-:W-:Y:S01]  /*1c40*/  FFMA.FTZ R43, R56, R87, R78 ;  /* 0x00000057382b7223 */ /* 0x000fe2000001004e */
[----:B------:R-:W-:Y:S01]  /*1c50*/  FFMA.FTZ R52, R83, R79, R52 ;  /* 0x0000004f53347223 */ /* 0x000fe20000010034 */
[----:B------:R-:W-:Y:S01]  /*1c60*/  SHF.L.U32 R56, R44, 0x10, RZ ;  /* 0x000000102c387819 */ /* 0x000fe200000006ff */
[----:B------:R-:W-:Y:S01]  /*1c70*/  FMUL.FTZ R44, R40, R57 ;  /* 0x00000039282c7220 */ /* 0x000fe20000410000 */
[C---:B------:R-:W-:Y:S01]  /*1c80*/  PRMT R74, R45.reuse, 0x7632, R74 ;  /* 0x000076322d4a7816 */ /* 0x040fe2000000004a */
[----:B------:R-:W-:Y:S01]  /*1c90*/  FMUL.FTZ R79, R28, R79 ;  /* 0x0000004f1c4f7220 */ /* 0x000fe20000410000 */
[----:B------:R-:W-:Y:S01]  /*1ca0*/  SHF.L.U32 R83, R45, 0x10, RZ ;  /* 0x000000102d537819 */ /* 0x000fe200000006ff */
[-C--:B------:R-:W-:Y:S01]  /*1cb0*/  FMUL.FTZ R45, R41, R57.reuse ;  /* 0x00000039292d7220 */ /* 0x080fe20000410000 */
[----:B------:R-:W-:Y:S01]  /*1cc0*/  FFMA.FTZ R53, R56, R44, R53 ;  /* 0x0000002c38357223 */ /* 0x000fe20000010035 */
[----:B------:R-:W-:Y:S01]  /*1cd0*/  SHF.L.U32 R74, R74, 0x10, RZ ;  /* 0x000000104a4a7819 */ /* 0x000fe200000006ff */
[----:B------:R-:W-:Y:S01]  /*1ce0*/  FMUL.FTZ R56, R80, R57 ;  /* 0x0000003950387220 */ /* 0x000fe20000410000 */
[----:B------:R-:W-:Y:S01]  /*1cf0*/  FFMA.FTZ R54, R83, R45, R54 ;  /* 0x0000002d53367223 */ /* 0x000fe20000010036 */
[----:B------:R-:W-:Y:S01]  /*1d00*/  SHF.L.U32 R85, R46, 0x10, RZ ;  /* 0x000000102e557819 */ /* 0x000fe200000006ff */
[----:B------:R-:W-:Y:S01]  /*1d10*/  FMUL.FTZ R83, R42, R57 ;  /* 0x000000392a537220 */ /* 0x000fe20000410000 */
[----:B------:R-:W-:Y:S01]  /*1d20*/  PRMT R46, R46, 0x7632, R46 ;  /* 0x000076322e2e7816 */ /* 0x000fe2000000002e */
[----:B------:R-:W-:Y:S01]  /*1d30*/  FFMA.FTZ R55, R74, R56, R55 ;  /* 0x000000384a377223 */ /* 0x000fe20000010037 */
[----:B------:R-:W-:Y:S01]  /*1d40*/  PRMT R84, R47, 0x7632, R84 ;  /* 0x000076322f547816 */ /* 0x000fe20000000054 */
[----:B------:R-:W-:Y:S01]  /*1d50*/  FFMA.FTZ R74, R85, R83, R48 ;  /* 0x00000053554a7223 */ /* 0x000fe20000010030 */
        /* <DEDUP_REMOVED lines=9> */
[-C--:B------:R-:W-:Y:S01]  /*1df0*/  FFMA.FTZ R51, R84, R48.reuse, R51 ;  /* 0x0000003054337223 */ /* 0x080fe20000010033 */
        /* <DEDUP_REMOVED lines=14> */
.L_x_1285:
        /* <DEDUP_REMOVED lines=10> */
.L_x_1282:
[----:B------:R-:W-:Y:S05]  /*1f80*/  BSYNC.RECONVERGENT B1 ;  /* 0x0000000000017941 */ /* 0x000fea0003800200 */
.L_x_1281:
[----:B0-----:R-:W0:Y:S02]  /*1f90*/  LDC.64 R44, c[0x0][0x380] ;  /* 0x0000e000ff2c7b82 */ /* 0x001e240000000a00 */
[----:B0-----:R-:W-:-:S04]  /*1fa0*/  LEA R70, R44, R70, 0x2 ;  /* 0x000000462c467211 */ /* 0x001fc800078e10ff */
[----:B------:R-:W-:-:S13]  /*1fb0*/  ISETP.GE.AND P1, PT, R70, R45, PT ;  /* 0x0000002d4600720c */ /* 0x000fda0003f26270 */
[----:B------:R-:W-:Y:S05]  /*1fc0*/  @!P1 BRA `(.L_x_1287) ;  /* 0xffffffe000cc9947 */ /* 0x000fea000383ffff */
.L_x_1277:
[----:B------:R-:W-:Y:S05]  /*1fd0*/  BSYNC B0 ;  /* 0x0000000000007941 */ /* 0x000fea0003800000 */
.L_x_1276:
[----:B-----5:R-:W0:Y:S01]  /*1fe0*/  S2R R24, SR_TID.X ;  /* 0x0000000000187919 */ /* 0x020e220000002100 */
[----:B------:R-:W-:Y:S01]  /*1ff0*/  MOV R2, 0x400 ;  /* 0x0000040000027802 */ /* 0x000fe20000000f00 */
[----:B------:R-:W-:Y:S05]  /*2000*/  WARPSYNC.ALL ;  /* 0x0000000000007948 */ /* 0x000fea0003800000 */
[----:B------:R-:W1:Y:S01]  /*2010*/  S2R R3, SR_CgaCtaId ;  /* 0x0000000000037919 */ /* 0x000e620000008800 */
[----:B------:R-:W2:Y:S01]  /*2020*/  LDCU.128 UR16, c[0x0][0x440] ;  /* 0x00008800ff1077ac */ /* 0x000ea20008000c00 */
[----:B------:R-:W-:Y:S01]  /*2030*/  BSSY.RECONVERGENT B0, `(.L_x_1288) ;  /* 0x000005f000007945 */ /* 0x000fe20003800200 */
[----:B------:R-:W3:Y:S01]  /*2040*/  LDCU.64 UR10, c[0x0][0x460] ;  /* 0x00008c00ff0a77ac */ /* 0x000ee20008000a00 */
        /* <DEDUP_REMOVED lines=10> */
[----:B------:R-:W4:Y:S04]  /*20f0*/  LDS R4, [R3+0x200] ;  /* 0x0002000003047984 */ /* 0x000f280000000800 */
[----:B------:R-:W2:Y:S04]  /*2100*/  LDS R7, [R3+0x600] ;  /* 0x0006000003077984 */ /* 0x000ea80000000800 */
[----:B------:R-:W3:Y:S04]  /*2110*/  LDS R25, [R3+0x800] ;  /* 0x0008000003197984 */ /* 0x000ee80000000800 */
[----:B------:R-:W3:Y:S04]  /*2120*/  LDS R27, [R3+0xa00] ;  /* 0x000a0000031b7984 */ /* 0x000ee80000000800 */
[----:B------:R-:W3:Y:S04]  /*2130*/  LDS R29, [R3+0xc00] ;  /* 0x000c0000031d7984 */ /* 0x000ee80000000800 */
[----:B------:R-:W3:Y:S01]  /*2140*/  LDS R17, [R3+0xe00] ;  /* 0x000e000003117984 */ /* 0x000ee20000000800 */
[----:B------:R-:W-:Y:S01]  /*2150*/  BAR.SYNC.DEFER_BLOCKING 0x0 ;  /* 0x0000000000007b1d */ /* 0x000fe20000010000 */
[----:B0-----:R-:W-:-:S04]  /*2160*/  FADD.FTZ R2, RZ, R2 ;  /* 0x00000002ff027221 */ /* 0x001fc80000010000 */
[----:B-1----:R-:W-:Y:S01]  /*2170*/  FADD.FTZ R2, R2, R5 ;  /* 0x0000000502027221 */ /* 0x002fe20000010000 */
[----:B----4-:R-:W-:-:S04]  /*2180*/  FADD.FTZ R4, RZ, R4 ;  /* 0x00000004ff047221 */ /* 0x010fc80000010000 */
[----:B--2---:R-:W-:Y:S01]  /*2190*/  FADD.FTZ R4, R4, R7 ;  /* 0x0000000704047221 */ /* 0x004fe20000010000 */
[----:B------:R-:W-:Y:S01]  /*21a0*/  STS.128 [R0], R8 ;  /* 0x0000000800007388 */ /* 0x000fe20000000c00 */
[----:B---3--:R-:W-:-:S03]  /*21b0*/  FADD.FTZ R2, R2, R25 ;  /* 0x0000001902027221 */ /* 0x008fc60000010000 */
[----:B------:R0:W-:Y:S01]  /*21c0*/  STS.128 [R0+0x10], R12 ;  /* 0x0000100c00007388 */ /* 0x0001e20000000c00 */
[----:B------:R-:W-:Y:S01]  /*21d0*/  FADD.FTZ R4, R4, R27 ;  /* 0x0000001b04047221 */ /* 0x000fe20000010000 */
[----:B------:R-:W-:Y:S01]  /*21e0*/  BAR.SYNC.DEFER_BLOCKING 0x0 ;  /* 0x0000000000007b1d */ /* 0x000fe20000010000 */
[----:B------:R-:W-:Y:S02]  /*21f0*/  FADD.FTZ R29, R2, R29 ;  /* 0x0000001d021d7221 */ /* 0x000fe40000010000 */
[----:B------:R-:W-:Y:S01]  /*2200*/  FADD.FTZ R17, R4, R17 ;  /* 0x0000001104117221 */ /* 0x000fe20000010000 */
[----:B0-----:R-:W-:-:S05]  /*2210*/  IMAD R15, R75, UR7, RZ ;  /* 0x000000074b0f7c24 */ /* 0x001fca000f8e02ff */
[----:B------:R-:W-:-:S04]  /*2220*/  IADD3 R20, P0, PT, R15, R24, RZ ;  /* 0x000000180f147210 */ /* 0x000fc80007f1e0ff */
[----:B------:R-:W-:Y:S01]  /*2230*/  IADD3.X R37, PT, PT, RZ, RZ, RZ, P0, !PT ;  /* 0x000000ffff257210 */ /* 0x000fe200007fe4ff */
[----:B------:R-:W0:Y:S03]  /*2240*/  LDS R6, [R3] ;  /* 0x0000000003067984 */ /* 0x000e260000000800 */
[C---:B------:R-:W-:Y:S02]  /*2250*/  SHF.L.U64.HI R22, R20.reuse, 0x2, R37 ;  /* 0x0000000214167819 */ /* 0x040fe40000010225 */
[----:B------:R-:W-:Y:S01]  /*2260*/  SHF.L.U32 R20, R20, 0x2, RZ ;  /* 0x0000000214147819 */ /* 0x000fe200000006ff */
[----:B------:R-:W1:Y:S03]  /*2270*/  LDS R19, [R3+0x400] ;  /* 0x0004000003137984 */ /* 0x000e660000000800 */
[C---:B------:R-:W-:Y:S01]  /*2280*/  IADD3 R18, P2, PT, R20.reuse, UR18, RZ ;  /* 0x0000001214127c10 */ /* 0x040fe2000ff5e0ff */
[----:B------:R-:W2:Y:S01]  /*2290*/  LDS R16, [R3+0x200] ;  /* 0x0002000003107984 */ /* 0x000ea20000000800 */
[----:B------:R-:W-:-:S03]  /*22a0*/  IADD3 R14, P3, PT, R20, UR16, RZ ;  /* 0x00000010140e7c10 */ /* 0x000fc6000ff7e0ff */
[----:B------:R-:W3:Y:S01]  /*22b0*/  LDS R21, [R3+0x600] ;  /* 0x0006000003157984 */ /* 0x000ee20000000800 */
[----:B------:R-:W-:-:S03]  /*22c0*/  IADD3.X R25, PT, PT, R22, UR17, RZ, P3, !PT ;  /* 0x0000001116197c10 */ /* 0x000fc60009ffe4ff */
        /* <DEDUP_REMOVED lines=53> */
.L_x_1289:
[----:B------:R-:W-:Y:S05]  /*2620*/  BSYNC.RECONVERGENT B0 ;  /* 0x0000000000007941 */ /* 0x000fea0003800200 */
.L_x_1288:
        /* <DEDUP_REMOVED lines=11> */
.L_x_1280:
        /* <DEDUP_REMOVED lines=8> */
.L_x_1291:
[----:B------:R-:W-:Y:S05]  /*2760*/  BSYNC B1 ;  /* 0x0000000000017941 */ /* 0x000fea0003800000 */
.L_x_1290:
        /* <DEDUP_REMOVED lines=8> */
.L_x_1292:
[----:B------:R-:W-:-:S05]  /*27f0*/  FADD.FTZ R44, R44, R79 ;  /* 0x0000004f2c2c7221 */ /* 0x000fca0000010000 */
[----:B------:R-:W-:Y:S01]  /*2800*/  MOV R83, R44 ;  /* 0x0000002c00537202 */ /* 0x000fe20000000f00 */
[----:B------:R-:W-:Y:S01]  /*2810*/  HFMA2 R82, -RZ, RZ, 0, 1.1920928955078125e-07 ;  /* 0x00000002ff527431 */ /* 0x000fe200000001ff */
[----:B------:R-:W-:-:S07]  /*2820*/  MOV R45, R80 ;  /* 0x00000050002d7202 */ /* 0x000fce0000000f00 */
[----:B------:R-:W-:Y:S05]  /*2830*/  WARPSYNC.COLLECTIVE R78, `(.L_x_1293) ;  /* 0x000000004e087348 */ /* 0x000fea0003c00000 */
[----:B------:R0:W1:Y:S02]  /*2840*/  SHFL.BFLY P1, R80, R83, R82, R85 ;  /* 0x0c00005253507389 */ /* 0x0000640000020055 */
[----:B01----:R-:W-:Y:S05]  /*2850*/  ENDCOLLECTIVE ;  /* 0x000000000000791b */ /* 0x003fea0003800000 */
.L_x_1293:
[----:B------:R-:W-:-:S05]  /*2860*/  FADD.FTZ R45, R45, R76 ;  /* 0x0000004c2d2d7221 */ /* 0x000fca0000010000 */
[----:B------:R-:W-:Y:S02]  /*2870*/  MOV R83, R45 ;  /* 0x0000002d00537202 */ /* 0x000fe40000000f00 */
[----:B------:R-:W-:-:S07]  /*2880*/  MOV R47, R80 ;  /* 0x00000050002f7202 */ /* 0x000fce0000000f00 */
[----:B------:R-:W-:Y:S05]  /*2890*/  WARPSYNC.COLLECTIVE R78, `(.L_x_1294) ;  /* 0x000000004e087348 */ /* 0x000fea0003c00000 */
[----:B------:R0:W1:Y:S02]  /*28a0*/  SHFL.BFLY P1, R80, R83, R82, R85 ;  /* 0x0c00005253507389 */ /* 0x0000640000020055 */
[----:B01----:R-:W-:Y:S05]  /*28b0*/  ENDCOLLECTIVE ;  /* 0x000000000000791b */ /* 0x003fea0003800000 */
.L_x_1294:
[----:B------:R-:W-:-:S05]  /*28c0*/  FADD.FTZ R47, R44, R47 ;  /* 0x0000002f2c2f7221 */ /* 0x000fca0000010000 */
[----:B------:R-:W-:Y:S01]  /*28d0*/  MOV R83, R47 ;  /* 0x0000002f00537202 */ /* 0x000fe20000000f00 */
[----:B------:R-:W-:Y:S01]  /*28e0*/  HFMA2 R82, -RZ, RZ, 0, 2.384185791015625e-07 ;  /* 0x00000004ff527431 */ /* 0x000fe200000001ff */
[----:B------:R-:W-:-:S07]  /*28f0*/  MOV R46, R80 ;  /* 0x00000050002e7202 */ /* 0x000fce0000000f00 */
[----:B------:R-:W-:Y:S05]  /*2900*/  WARPSYNC.COLLECTIVE R78, `(.L_x_1295) ;  /* 0x000000004e087348 */ /* 0x000fea0003c00000 */
[----:B------:R0:W1:Y:S02]  /*2910*/  SHFL.BFLY P1, R80, R83, R82, R85 ;  /* 0x0c00005253507389 */ /* 0x0000640000020055 */
[----:B01----:R-:W-:Y:S05]  /*2920*/  ENDCOLLECTIVE ;  /* 0x000000000000791b */ /* 0x003fea0003800000 */
.L_x_1295:
[----:B------:R-:W-:-:S05]  /*2930*/  FADD.FTZ R46, R45, R46 ;  /* 0x0000002e2d2e7221 */ /* 0x000fca0000010000 */
[----:B------:R-:W-:Y:S02]  /*2940*/  MOV R83, R46 ;  /* 0x0000002e00537202 */ /* 0x000fe40000000f00 */
[----:B------:R-:W-:-:S07]  /*2950*/  MOV R74, R80 ;  /* 0x00000050004a7202 */ /* 0x000fce0000000f00 */
[----:B------:R-:W-:Y:S05]  /*2960*/  WARPSYNC.COLLECTIVE R78, `(.L_x_1296) ;  /* 0x000000004e087348 */ /* 0x000fea0003c00000 */
[----:B------:R0:W1:Y:S02]  /*2970*/  SHFL.BFLY P1, R80, R83, R82, R85 ;  /* 0x0c00005253507389 */ /* 0x0000640000020055 */
[----:B01----:R-:W-:Y:S05]  /*2980*/  ENDCOLLECTIVE ;  /* 0x000000000000791b */ /* 0x003fea0003800000 */
.L_x_1296:
[----:B------:R-:W-:-:S05]  /*2990*/  FADD.FTZ R74, R47, R74 ;  /* 0x0000004a2f4a7221 */ /* 0x000fca0000010000 */
[----:B------:R-:W-:Y:S01]  /*29a0*/  MOV R83, R74 ;  /* 0x0000004a00537202 */ /* 0x000fe20000000f00 */
[----:B------:R-:W-:Y:S01]  /*29b0*/  HFMA2 R82, -RZ, RZ, 0, 4.76837158203125e-07 ;  /* 0x00000008ff527431 */ /* 0x000fe200000001ff */
[----:B------:R-:W-:-:S07]  /*29c0*/  MOV R81, R80 ;  /* 0x0000005000517202 */ /* 0x000fce0000000f00 */
[----:B------:R-:W-:Y:S05]  /*29d0*/  WARPSYNC.COLLECTIVE R78, `(.L_x_1297) ;  /* 0x000000004e087348 */ /* 0x000fea0003c00000 */
[----:B------:R0:W1:Y:S02]  /*29e0*/  SHFL.BFLY P1, R80, R83, R82, R85 ;  /* 0x0c00005253507389 */ /* 0x0000640000020055 */
[----:B01----:R-:W-:Y:S05]  /*29f0*/  ENDCOLLECTIVE ;  /* 0x000000000000791b */ /* 0x003fea0003800000 */
.L_x_1297:
[----:B------:R-:W-:-:S05]  /*2a00*/  FADD.FTZ R81, R46, R81 ;  /* 0x000000512e517221 */ /* 0x000fca0000010000 */
[----:B------:R-:W-:Y:S02]  /*2a10*/  MOV R83, R81 ;  /* 0x0000005100537202 */ /* 0x000fe40000000f00 */
[----:B------:R-:W-:-:S07]  /*2a20*/  MOV R79, R80 ;  /* 0x00000050004f7202 */ /* 0x000fce0000000f00 */
[----:B------:R-:W-:Y:S05]  /*2a30*/  WARPSYNC.COLLECTIVE R78, `(.L_x_1298) ;  /* 0x000000004e087348 */ /* 0x000fea0003c00000 */
[----:B------:R0:W1:Y:S02]  /*2a40*/  SHFL.BFLY P1, R80, R83, R82, R85 ;  /* 0x0c00005253507389 */ /* 0x0000640000020055 */
[----:B01----:R-:W-:Y:S05]  /*2a50*/  ENDCOLLECTIVE ;  /* 0x000000000000791b */ /* 0x003fea0003800000 */
.L_x_1298:
[----:B------:R-:W-:-:S05]  /*2a60*/  FADD.FTZ R79, R74, R79 ;  /* 0x0000004f4a4f7221 */ /* 0x000fca0000010000 */
[----:B------:R-:W-:Y:S01]  /*2a70*/  MOV R83, R79 ;  /* 0x0000004f00537202 */ /* 0x000fe20000000f00 */
[----:B------:R-:W-:Y:S01]  /*2a80*/  HFMA2 R82, -RZ, RZ, 0, 9.5367431640625e-07 ;  /* 0x00000010ff527431 */ /* 0x000fe200000001ff */
[----:B------:R-:W-:-:S07]  /*2a90*/  MOV R76, R80 ;  /* 0x00000050004c7202 */ /* 0x000fce0000000f00 */
[----:B------:R-:W-:Y:S05]  /*2aa0*/  WARPSYNC.COLLECTIVE R78, `(.L_x_1299) ;  /* 0x000000004e087348 */ /* 0x000fea0003c00000 */
[----:B------:R0:W1:Y:S02]  /*2ab0*/  SHFL.BFLY P1, R80, R83, R82, R85 ;  /* 0x0c00005253507389 */ /* 0x0000640000020055 */
[----:B01----:R-:W-:Y:S05]  /*2ac0*/  ENDCOLLECTIVE ;  /* 0x000000000000791b */ /* 0x003fea0003800000 */
.L_x_1299:
[----:B------:R-:W-:-:S05]  /*2ad0*/  FADD.FTZ R76, R81, R76 ;  /* 0x0000004c514c7221 */ /* 0x000fca0000010000 */
[----:B------:R-:W-:Y:S02]  /*2ae0*/  MOV R83, R76 ;  /* 0x0000004c00537202 */ /* 0x000fe40000000f00 */
[----:B------:R-:W-:-:S07]  /*2af0*/  MOV R44, R80 ;  /* 0x00000050002c7202 */ /* 0x000fce0000000f00 */
[----:B------:R-:W-:Y:S05]  /*2b00*/  WARPSYNC.COLLECTIVE R78, `(.L_x_1300) ;  /* 0x000000004e087348 */ /* 0x000fea0003c00000 */
[----:B------:R0:W1:Y:S02]  /*2b10*/  SHFL.BFLY P1, R80, R83, R82, R85 ;  /* 0x0c00005253507389 */ /* 0x0000640000020055 */
[----:B01----:R-:W-:Y:S05]  /*2b20*/  ENDCOLLECTIVE ;  /* 0x000000000000791b */ /* 0x003fea0003800000 */
.L_x_1300:
[----:B------:R-:W-:Y:S01]  /*2b30*/  MOV R45, R80 ;  /* 0x00000050002d7202 */ /* 0x000fe20000000f00 */
[----:B------:R-:W-:Y:S06]  /*2b40*/  BRA `(.L_x_1301) ;  /* 0xffffffe000087947 */ /* 0x000fec000383ffff */
.L_x_1302:
        /* <DEDUP_REMOVED lines=11> */
.L_x_6380:


//--------------------- .text._ZN10layer_norm13ln_bwd_kernelINS_13Kernel_traitsIf13__nv_bfloat16S2_S2_fjLj256ELj1ELj4ELj1ELj16ENS_18Kernel_traits_baseILj256EfS2_S2_S2_fjLj128EEEEELb0ELb1ELb0ELb1EEEvNS_9BwdParamsE --------------------------
	.section	.text._ZN10layer_norm13ln_bwd_kernelINS_13Kernel_traitsIf13__nv_bfloat16S2_S2_fjLj256ELj1ELj4ELj1ELj16ENS_18Kernel_traits_baseILj256EfS2_S2_S2_fjLj128EEEEELb0ELb1ELb0ELb1EEEvNS_9BwdParamsE,"ax",@progbits
	.align	128
        .global         _ZN10layer_norm13ln_bwd_kernelINS_13Kernel_traitsIf13__nv_bfloat16S2_S2_fjLj256ELj1ELj4ELj1ELj16ENS_18Kernel_traits_baseILj256EfS2_S2_S2_fjLj128EEEEELb0ELb1ELb0ELb1EEEvNS_9BwdParamsE
        .type           _ZN10layer_norm13ln_bwd_kernelINS_13Kernel_traitsIf13__nv_bfloat16S2_S2_fjLj256ELj1ELj4ELj1ELj16ENS_18Kernel_traits_baseILj256EfS2_S2_S2_fjLj128EEEEELb0ELb1ELb0ELb1EEEvNS_9BwdParamsE,@function
        .size           _ZN10layer_norm13ln_bwd_kernelINS_13Kernel_traitsIf13__nv_bfloat16S2_S2_fjLj256ELj1ELj4ELj1ELj16ENS_18Kernel_traits_baseILj256EfS2_S2_S2_fjLj128EEEEELb0ELb1ELb0ELb1EEEvNS_9BwdParamsE,(.L_x_6381 - _ZN10layer_norm13ln_bwd_kernelINS_13Kernel_traitsIf13__nv_bfloat16S2_S2_fjLj256ELj1ELj4ELj1ELj16ENS_18Kernel_traits_baseILj256EfS2_S2_S2_fjLj128EEEEELb0ELb1ELb0ELb1EEEvNS_9BwdParamsE)
        .other          _ZN10layer_norm13ln_bwd_kernelINS_13Kernel_traitsIf13__nv_bfloat16S2_S2_fjLj256ELj1ELj4ELj1ELj16ENS_18Kernel_traits_baseILj256EfS2_S2_S2_fjLj128EEEEELb0ELb1ELb0ELb1EEEvNS_9BwdParamsE,@"STO_CUDA_ENTRY STV_DEFAULT"
_ZN10layer_norm13ln_bwd_kernelINS_13Kernel_traitsIf13__nv_bfloat16S2_S2_fjLj256ELj1ELj4ELj1ELj16ENS_18Kernel_traits_baseILj256EfS2_S2_S2_fjLj128EEEEELb0ELb1ELb0ELb1EEEvNS_9BwdParamsE:
.text._ZN10layer_norm13ln_bwd_kernelINS_13Kernel_traitsIf13__nv_bfloat16S2_S2_fjLj256ELj1ELj4ELj1ELj16ENS_18Kernel_traits_baseILj256EfS2_S2_S2_fjLj128EEEEELb0ELb1ELb0ELb1EEEvNS_9BwdParamsE:
        /* <DEDUP_REMOVED lines=32> */
[----:B0-----:R-:W-:-:S05]  /*0200*/  IMAD.WIDE.U32 R12, R5, 0x20, R12 ;  /* 0x00000020050c7825 */ /* 0x001fca00078e000c */
[----:B------:R-:W5:Y:S01]  /*0210*/  LDG.E.128 R24, desc[UR8][R12.64+0x10] ;  /* 0x000010080c187981 */ /* 0x000f62000c1e1d00 */
[----:B-1----:R-:W-:Y:S01]  /*0220*/  ISETP.NE.U32.AND P0, PT, RZ, UR10, PT ;  /* 0x0000000aff007c0c */ /* 0x002fe2000bf05070 */
[----:B--2---:R-:W-:Y:S02]  /*0230*/  IMAD.WIDE.U32 R2, R5, 0x20, R2 ;  /* 0x0000002005027825 */ /* 0x004fe400078e0002 */
[----:B------:R-:W5:Y:S02]  /*0240*/  LDG.E.128 R28, desc[UR8][R12.64] ;  /* 0x000000080c1c7981 */ /* 0x000f64000c1e1d00 */
[----:B------:R-:W-:Y:S01]  /*0250*/  HFMA2 R11, -RZ, RZ, 0, 0 ;  /* 0x00000000ff0b7431 */ /* 0x000fe200000001ff */
[----:B------:R-:W-:Y:S01]  /*0260*/  BSSY B1, `(.L_x_1305) ;  /* 0x00001d9000017945 */ /* 0x000fe20003800000 */
[----:B------:R-:W-:Y:S01]  /*0270*/  ISETP.NE.AND.EX P0, PT, RZ, UR11, PT, P0 ;  /* 0x0000000bff007c0c */ /* 0x000fe2000bf05300 */
[----:B------:R-:W5:Y:S01]  /*0280*/  LDG.E.128 R16, desc[UR8][R2.64] ;  /* 0x0000000802107981 */ /* 0x000f62000c1e1d00 */
[----:B------:R-:W-:-:S02]  /*0290*/  CS2R R8, SRZ ;  /* 0x0000000000087805 */ /* 0x000fc4000001ff00 */
[----:B------:R-:W-:Y:S02]  /*02a0*/  CS2R R6, SRZ ;  /* 0x0000000000067805 */ /* 0x000fe4000001ff00 */
[----:B------:R-:W-:Y:S01]  /*02b0*/  CS2R R4, SRZ ;  /* 0x0000000000047805 */ /* 0x000fe2000001ff00 */
[----:B------:R0:W5:Y:S01]  /*02c0*/  LDG.E.128 R20, desc[UR8][R2.64+0x10] ;  /* 0x0000100802147981 */ /* 0x000162000c1e1d00 */
[----:B------:R-:W-:Y:S02]  /*02d0*/  CS2R R44, SRZ ;  /* 0x00000000002c7805 */ /* 0x000fe4000001ff00 */
[----:B------:R-:W-:Y:S02]  /*02e0*/  CS2R R46, SRZ ;  /* 0x00000000002e7805 */ /* 0x000fe4000001ff00 */
[----:B------:R-:W-:Y:S02]  /*02f0*/  CS2R R48, SRZ ;  /* 0x0000000000307805 */ /* 0x000fe4000001ff00 */
[----:B------:R-:W-:-:S02]  /*0300*/  CS2R R50, SRZ ;  /* 0x0000000000327805 */ /* 0x000fc4000001ff00 */
[----:B------:R-:W-:Y:S02]  /*0310*/  CS2R R52, SRZ ;  /* 0x0000000000347805 */ /* 0x000fe4000001ff00 */
[----:B------:R-:W-:Y:S02]  /*0320*/  CS2R R54, SRZ ;  /* 0x0000000000367805 */ /* 0x000fe4000001ff00 */
[----:B------:R-:W-:Y:S02]  /*0330*/  CS2R R56, SRZ ;  /* 0x0000000000387805 */ /* 0x000fe4000001ff00 */
[----:B------:R-:W-:Y:S02]  /*0340*/  MOV R59, RZ ;  /* 0x000000ff003b7202 */ /* 0x000fe40000000f00 */
[----:B0-----:R-:W-:-:S07]  /*0350*/  CS2R R2, SRZ ;  /* 0x0000000000027805 */ /* 0x001fce000001ff00 */
.L_x_1311:
        /* <DEDUP_REMOVED lines=26> */
[----:B-----5:R1:W5:Y:S01]  /*0500*/  @P1 LDG.E.128 R12, desc[UR8][R64.64] ;  /* 0x00000008400c1981 */ /* 0x020362000c1e1d00 */
        /* <DEDUP_REMOVED lines=27> */
[----:B------:R-:W-:-:S02]  /*06c0*/  SHF.L.U32 R75, R40, 0x10, RZ ;  /* 0x00000010284b7819 */ /* 0x000fc400000006ff */
[C---:B------:R-:W-:Y:S01]  /*06d0*/  PRMT R36, R41.reuse, 0x7632, R36 ;  /* 0x0000763229247816 */ /* 0x040fe20000000024 */
[----:B------:R-:W-:Y:S01]  /*06e0*/  FMUL.FTZ R73, R62, R73 ;  /* 0x000000493e497220 */ /* 0x000fe20000410000 */
        /* <DEDUP_REMOVED lines=10> */
[----:B------:R-:W-:Y:S01]  /*0790*/  SHF.L.U32 R42, R36, 0x10, RZ ;  /* 0x00000010242a7819 */ /* 0x000fe200000006ff */
[----:B------:R-:W-:Y:S01]  /*07a0*/  FMUL.FTZ R68, R18, R41 ;  /* 0x0000002912447220 */ /* 0x000fe20000410000 */
[----:B------:R-:W-:Y:S01]  /*07b0*/  FADD.FTZ R55, R64, R55 ;  /* 0x0000003740377221 */ /* 0x000fe20000010000 */
[-C--:B------:R-:W-:Y:S01]  /*07c0*/  FFMA.FTZ R56, R67, R64.reuse, R56 ;  /* 0x0000004043387223 */ /* 0x080fe20000010038 */
[----:B------:R-:W-:Y:S01]  /*07d0*/  FMUL.FTZ R64, R17, R64 ;  /* 0x0000004011407220 */ /* 0x000fe20000410000 */
[----:B------:R-:W-:Y:S01]  /*07e0*/  FADD.FTZ R41, RZ, R75 ;  /* 0x0000004bff297221 */ /* 0x000fe20000010000 */
[----:B------:R-:W-:Y:S01]  /*07f0*/  FFMA.FTZ R36, R0, R75, RZ ;  /* 0x0000004b00247223 */ /* 0x000fe200000100ff */
[C---:B------:R-:W-:Y:S01]  /*0800*/  FMUL.FTZ R63, R62.reuse, R63 ;  /* 0x0000003f3e3f7220 */ /* 0x040fe20000410000 */
[----:B------:R-:W-:Y:S01]  /*0810*/  PRMT R70, R43, 0x7632, R70 ;  /* 0x000076322b467816 */ /* 0x000fe20000000046 */
[----:B------:R-:W-:Y:S01]  /*0820*/  FADD.FTZ R41, R41, R64 ;  /* 0x0000004029297221 */ /* 0x000fe20000010000 */
[----:B------:R-:W-:Y:S01]  /*0830*/  FFMA.FTZ R36, R67, R64, R36 ;  /* 0x0000004043247223 */ /* 0x000fe20000010024 */
[----:B------:R-:W-:Y:S01]  /*0840*/  SHF.L.U32 R43, R43, 0x10, RZ ;  /* 0x000000102b2b7819 */ /* 0x000fe200000006ff */
[C---:B------:R-:W-:Y:S01]  /*0850*/  FMUL.FTZ R69, R62.reuse, R69 ;  /* 0x000000453e457220 */ /* 0x040fe20000410000 */
[----:B------:R-:W-:Y:S01]  /*0860*/  FMUL.FTZ R71, R62, R71 ;  /* 0x000000473e477220 */ /* 0x000fe20000410000 */
        /* <DEDUP_REMOVED lines=50> */
.L_x_1323:
        /* <DEDUP_REMOVED lines=36> */
[----:B-----5:R-:W-:Y:S01]  /*0dd0*/  PRMT R41, R36, 0x7632, R41 ;  /* 0x0000763224297816 */ /* 0x020fe20000000029 */
[-C--:B------:R-:W-:Y:S01]  /*0de0*/  FMUL.FTZ R71, R42, R61.reuse ;  /* 0x0000003d2a477220 */ /* 0x080fe20000410000 */
[----:B------:R-:W-:Y:S01]  /*0df0*/  PRMT R43, R37, 0x7632, R43 ;  /* 0x00007632252b7816 */ /* 0x000fe2000000002b */
[-C--:B------:R-:W-:Y:S01]  /*0e00*/  FMUL.FTZ R66, R66, R61.reuse ;  /* 0x0000003d42427220 */ /* 0x080fe20000410000 */
[----:B------:R-:W-:Y:S01]  /*0e10*/  PRMT R67, R38, 0x7632, R67 ;  /* 0x0000763226437816 */ /* 0x000fe20000000043 */
[-C--:B------:R-:W-:Y:S01]  /*0e20*/  FMUL.FTZ R63, R70, R61.reuse ;  /* 0x0000003d463f7220 */ /* 0x080fe20000410000 */
[----:B------:R-:W-:Y:S01]  /*0e30*/  SHF.L.U32 R0, R36, 0x10, RZ ;  /* 0x0000001024007819 */ /* 0x000fe200000006ff */
[-C--:B------:R-:W-:Y:S01]  /*0e40*/  FMUL.FTZ R42, R72, R61.reuse ;  /* 0x0000003d482a7220 */ /* 0x080fe20000410000 */
[----:B------:R-:W-:Y:S01]  /*0e50*/  PRMT R69, R39, 0x7632, R69 ;  /* 0x0000763227457816 */ /* 0x000fe20000000045 */
[-C--:B------:R-:W-:Y:S01]  /*0e60*/  FMUL.FTZ R36, R68, R61.reuse ;  /* 0x0000003d44247220 */ /* 0x080fe20000410000 */
        /* <DEDUP_REMOVED lines=29> */
[----:B------:R-:W-:Y:S01]  /*1040*/  F2FP.BF16.F32.PACK_AB R39, R72, R39 ;  /* 0x000000274827723e */ /* 0x000fe200000010ff */
[----:B------:R-:W-:Y:S06]  /*1050*/  BRA `(.L_x_1309) ;  /* 0x0000000c00947947 */ /* 0x000fec0003800000 */
.L_x_1308:
        /* <DEDUP_REMOVED lines=20> */
[----:B-----5:R-:W-:Y:S01]  /*11a0*/  PRMT R64, R37, 0x7632, R64 ;  /* 0x0000763225407816 */ /* 0x020fe20000000040 */
[C---:B------:R-:W-:Y:S01]  /*11b0*/  FMUL.FTZ R34, R62.reuse, R71 ;  /* 0x000000473e227220 */ /* 0x040fe20000410000 */
[C---:B------:R-:W-:Y:S01]  /*11c0*/  FMUL.FTZ R42, R62.reuse, R43 ;  /* 0x0000002b3e2a7220 */ /* 0x040fe20000410000 */
[----:B------:R-:W-:Y:S01]  /*11d0*/  FMUL.FTZ R40, R62, R65 ;  /* 0x000000413e287220 */ /* 0x000fe20000410000 */
[----:B------:R-:W-:Y:S01]  /*11e0*/  PRMT R0, R36, 0x7632, R0 ;  /* 0x0000763224007816 */ /* 0x000fe20000000000 */
[-C--:B------:R-:W-:Y:S01]  /*11f0*/  FMUL.FTZ R65, R32, R61.reuse ;  /* 0x0000003d20417220 */ /* 0x080fe20000410000 */
[C---:B------:R-:W-:Y:S01]  /*1200*/  F2FP.BF16.F32.PACK_AB R32, R33.reuse, R32 ;  /* 0x000000202120723e */ /* 0x040fe200000010ff */
[----:B------:R-:W-:Y:S01]  /*1210*/  FMUL.FTZ R71, R33, R61 ;  /* 0x0000003d21477220 */ /* 0x000fe20000410000 */
[----:B------:R-:W-:Y:S01]  /*1220*/  SHF.L.U32 R36, R36, 0x10, RZ ;  /* 0x0000001024247819 */ /* 0x000fe200000006ff */
[----:B------:R-:W-:Y:S01]  /*1230*/  FMUL.FTZ R35, R62, R35 ;  /* 0x000000233e237220 */ /* 0x000fe20000410000 */
[----:B------:R-:W-:Y:S01]  /*1240*/  PRMT R66, R38, 0x7632, R66 ;  /* 0x0000763226427816 */ /* 0x000fe20000000042 */
[-C--:B------:R-:W-:Y:S01]  /*1250*/  FMUL.FTZ R41, R34, R61.reuse ;  /* 0x0000003d22297220 */ /* 0x080fe20000410000 */
[----:B------:R-:W-:Y:S01]  /*1260*/  PRMT R68, R39, 0x7632, R68 ;  /* 0x0000763227447816 */ /* 0x000fe20000000044 */
[-C--:B------:R-:W-:Y:S01]  /*1270*/  FMUL.FTZ R62, R42, R61.reuse ;  /* 0x0000003d2a3e7220 */ /* 0x080fe20000410000 */
[----:B------:R-:W-:Y:S01]  /*1280*/  SHF.L.U32 R64, R64, 0x10, RZ ;  /* 0x0000001040407819 */ /* 0x000fe200000006ff */
[-C--:B------:R-:W-:Y:S01]  /*1290*/  FMUL.FTZ R63, R70, R61.reuse ;  /* 0x0000003d463f7220 */ /* 0x080fe20000410000 */
[C---:B------:R-:W-:Y:S01]  /*12a0*/  F2FP.BF16.F32.PACK_AB R33, R67.reuse, R70 ;  /* 0x000000464321723e */ /* 0x040fe200000010ff */
[-C--:B------:R-:W-:Y:S01]  /*12b0*/  FMUL.FTZ R67, R67, R61.reuse ;  /* 0x0000003d43437220 */ /* 0x080fe20000410000 */
[----:B------:R-:W-:Y:S01]  /*12c0*/  SHF.L.U32 R38, R38, 0x10, RZ ;  /* 0x0000001026267819 */ /* 0x000fe200000006ff */
[-C--:B------:R-:W-:Y:S01]  /*12d0*/  FMUL.FTZ R43, R35, R61.reuse ;  /* 0x0000003d232b7220 */ /* 0x080fe20000410000 */
[----:B------:R-:W-:Y:S01]  /*12e0*/  SHF.L.U32 R39, R39, 0x10, RZ ;  /* 0x0000001027277819 */ /* 0x000fe200000006ff */
[----:B------:R-:W-:Y:S01]  /*12f0*/  FMUL.FTZ R64, R67, R64 ;  /* 0x0000004043407220 */ /* 0x000fe20000410000 */
[----:B------:R-:W-:Y:S01]  /*1300*/  F2FP.BF16.F32.PACK_AB R34, R42, R34 ;  /* 0x000000222a22723e */ /* 0x000fe200000010ff */
        /* <DEDUP_REMOVED lines=24> */
[----:B------:R-:W-:Y:S01]  /*1490*/  F2FP.BF16.F32.PACK_AB R39, R42, R39 ;  /* 0x000000272a27723e */ /* 0x000fe200000010ff */
[----:B------:R-:W-:Y:S06]  /*14a0*/  BRA `(.L_x_1309) ;  /* 0x0000000800807947 */ /* 0x000fec0003800000 */
.L_x_1307:
[----:B------:R-:W-:-:S04]  /*14b0*/  UISETP.NE.U32.AND UP0, UPT, UR4, URZ, UPT ;  /* 0x000000ff0400728c */ /* 0x000fc8000bf05070 */
[----:B------:R-:W-:-:S09]  /*14c0*/  UISETP.NE.AND.EX UP0, UPT, UR5, URZ, UPT, UP0 ;  /* 0x000000ff0500728c */ /* 0x000fd2000bf05300 */
[----:B------:R-:W-:Y:S05]  /*14d0*/  BRA.U UP0, `(.L_x_1310) ;  /* 0x0000000500347547 */ /* 0x000fea000b800000 */
[-CC-:B------:R-:W-:Y:S01]  /*14e0*/  FFMA.FTZ R67, R67, R77.reuse, R72.reuse ;  /* 0x0000004d43437223 */ /* 0x180fe20000010048 */
[-C--:B------:R-:W-:Y:S01]  /*14f0*/  FFMA.FTZ R0, R0, R77.reuse, R72 ;  /* 0x0000004d00007223 */ /* 0x080fe20000010048 */
[----:B-----5:R-:W-:Y:S02]  /*1500*/  SHF.L.U32 R74, R15, 0x10, RZ ;  /* 0x000000100f4a7819 */ /* 0x020fe400000006ff */
[----:B------:R-:W-:Y:S01]  /*1510*/  FADD.FTZ R67, R64, -R67 ;  /* 0x8000004340437221 */ /* 0x000fe20000010000 */
[----:B------:R-:W-:Y:S01]  /*1520*/  FADD.FTZ R75, R75, -R0 ;  /* 0x800000004b4b7221 */ /* 0x000fe20000010000 */
[-CC-:B------:R-:W-:Y:S01]  /*1530*/  FFMA.FTZ R64, R73, R77.reuse, R72.reuse ;  /* 0x0000004d49407223 */ /* 0x180fe20000010048 */
[-CC-:B------:R-:W-:Y:S01]  /*1540*/  FFMA.FTZ R73, R63, R77.reuse, R72.reuse ;  /* 0x0000004d3f497223 */ /* 0x180fe20000010048 */
[-CC-:B------:R-:W-:Y:S01]  /*1550*/  FFMA.FTZ R0, R69, R77.reuse, R72.reuse ;  /* 0x0000004d45007223 */ /* 0x180fe20000010048 */
[-CC-:B------:R-:W-:Y:S01]  /*1560*/  FFMA.FTZ R63, R71, R77.reuse, R72.reuse ;  /* 0x0000004d473f7223 */ /* 0x180fe20000010048 */
[-CC-:B------:R-:W-:Y:S01]  /*1570*/  FFMA.FTZ R71, R43, R77.reuse, R72.reuse ;  /* 0x0000004d2b477223 */ /* 0x180fe20000010048 */
[----:B------:R-:W-:Y:S01]  /*1580*/  FFMA.FTZ R77, R41, R77, R72 ;  /* 0x0000004d294d7223 */ /* 0x000fe20000010048 */
[--C-:B------:R-:W-:Y:S01]  /*1590*/  FADD.FTZ R65, R65, -R0.reuse ;  /* 0x8000000041417221 */ /* 0x100fe20000010000 */
[----:B------:R-:W-:Y:S01]  /*15a0*/  PRMT R0, R12, 0x7632, R0 ;  /* 0x000076320c007816 */ /* 0x000fe20000000000 */
[----:B------:R-:W-:Y:S01]  /*15b0*/  FADD.FTZ R69, R40, -R71 ;  /* 0x8000004728457221 */ /* 0x000fe20000010000 */
[C---:B------:R-:W-:Y:S01]  /*15c0*/  PRMT R40, R13.reuse, 0x7632, R40 ;  /* 0x000076320d287816 */ /* 0x040fe20000000028 */
[----:B------:R-:W-:Y:S01]  /*15d0*/  FADD.FTZ R43, R42, -R73 ;  /* 0x800000492a2b7221 */ /* 0x000fe20000010000 */
[----:B------:R-:W-:Y:S01]  /*15e0*/  SHF.L.U32 R0, R0, 0x10, RZ ;  /* 0x0000001000007819 */ /* 0x000fe200000006ff */
[----:B------:R-:W-:Y:S01]  /*15f0*/  FADD.FTZ R41, R68, -R64 ;  /* 0x8000004044297221 */ /* 0x000fe20000010000 */
[----:B------:R-:W-:Y:S01]  /*1600*/  SHF.L.U32 R40, R40, 0x10, RZ ;  /* 0x0000001028287819 */ /* 0x000fe200000006ff */
[----:B------:R-:W-:Y:S01]  /*1610*/  FADD.FTZ R63, R66, -R63 ;  /* 0x8000003f423f7221 */ /* 0x000fe20000010000 */
[----:B------:R-:W-:Y:S01]  /*1620*/  SHF.L.U32 R68, R13, 0x10, RZ ;  /* 0x000000100d447819 */ /* 0x000fe200000006ff */
[--C-:B------:R-:W-:Y:S01]  /*1630*/  FFMA.FTZ R66, R62, R67, R0.reuse ;  /* 0x000000433e427223 */ /* 0x100fe20000010000 */
[----:B------:R-:W-:Y:S01]  /*1640*/  FADD.FTZ R71, R70, -R77 ;  /* 0x8000004d46477221 */ /* 0x000fe20000010000 */
[----:B------:R-:W-:Y:S01]  /*1650*/  PRMT R0, R14, 0x7632, R0 ;  /* 0x000076320e007816 */ /* 0x000fe20000000000 */
[C-C-:B------:R-:W-:Y:S01]  /*1660*/  FFMA.FTZ R70, R62.reuse, R43, R40.reuse ;  /* 0x0000002b3e467223 */ /* 0x140fe20000010028 */
[----:B------:R-:W-:Y:S01]  /*1670*/  PRMT R40, R15, 0x7632, R40 ;  /* 0x000076320f287816 */ /* 0x000fe20000000028 */
[----:B------:R-:W-:Y:S01]  /*1680*/  FFMA.FTZ R68, R62, R41, R68 ;  /* 0x000000293e447223 */ /* 0x000fe20000010044 */
[----:B------:R-:W-:Y:S01]  /*1690*/  SHF.L.U32 R0, R0, 0x10, RZ ;  /* 0x0000001000007819 */ /* 0x000fe200000006ff */
[-C--:B------:R-:W-:Y:S01]  /*16a0*/  FMUL.FTZ R66, R66, R61.reuse ;  /* 0x0000003d42427220 */ /* 0x080fe20000410000 */
[----:B------:R-:W-:Y:S01]  /*16b0*/  SHF.L.U32 R73, R12, 0x10, RZ ;  /* 0x000000100c497819 */ /* 0x000fe200000006ff */
[----:B------:R-:W-:Y:S01]  /*16c0*/  FMUL.FTZ R68, R68, R61 ;  /* 0x0000003d44447220 */ /* 0x000fe20000410000 */
[----:B------:R-:W-:Y:S01]  /*16d0*/  SHF.L.U32 R41, R14, 0x10, RZ ;  /* 0x000000100e297819 */ /* 0x000fe200000006ff */
[----:B------:R-:W-:Y:S01]  /*16e0*/  FFMA.FTZ R42, R62, R69, R0 ;  /* 0x000000453e2a7223 */ /* 0x000fe20000010000 */
[----:B------:R-:W-:Y:S01]  /*16f0*/  SHF.L.U32 R40, R40, 0x10, RZ ;  /* 0x0000001028287819 */ /* 0x000fe200000006ff */
[C---:B------:R-:W-:Y:S01]  /*1700*/  FFMA.FTZ R64, R62.reuse, R75, R73 ;  /* 0x0000004b3e407223 */ /* 0x040fe20000010049 */
[C---:B------:R-:W-:Y:S01]  /*1710*/  FFMA.FTZ R0, R62.reuse, R65, R74 ;  /* 0x000000413e007223 */ /* 0x040fe2000001004a */
[----:B------:R-:W-:Y:S01]  /*1720*/  FFMA.FTZ R72, R62, R63, R41 ;  /* 0x0000003f3e487223 */ /* 0x000fe20000010029 */
[----:B------:R-:W-:Y:S01]  /*1730*/  PRMT R43, R38, 0x7632, R43 ;  /* 0x00007632262b7816 */ /* 0x000fe2000000002b */
[--C-:B------:R-:W-:Y:S01]  /*1740*/  FFMA.FTZ R62, R62, R71, R40.reuse ;  /* 0x000000473e3e7223 */ /* 0x100fe20000010028 */
[----:B------:R-:W-:Y:S01]  /*1750*/  PRMT R40, R36, 0x7632, R40 ;  /* 0x0000763224287816 */ /* 0x000fe20000000028 */
[-C--:B------:R-:W-:Y:S01]  /*1760*/  FMUL.FTZ R65, R64, R61.reuse ;  /* 0x0000003d40417220 */ /* 0x080fe20000410000 */
[----:B------:R-:W-:Y:S01]  /*1770*/  PRMT R41, R37, 0x7632, R41 ;  /* 0x0000763225297816 */ /* 0x000fe20000000029 */
[-C--:B------:R-:W-:Y:S01]  /*1780*/  FMUL.FTZ R63, R72, R61.reuse ;  /* 0x0000003d483f7220 */ /* 0x080fe20000410000 */
[----:B------:R-:W-:Y:S01]  /*1790*/  SHF.L.U32 R36, R36, 0x10, RZ ;  /* 0x0000001024247819 */ /* 0x000fe200000006ff */
[-C--:B------:R-:W-:Y:S01]  /*17a0*/  FMUL.FTZ R42, R42, R61.reuse ;  /* 0x0000003d2a2a7220 */ /* 0x080fe20000410000 */
[----:B------:R-:W-:Y:S01]  /*17b0*/  SHF.L.U32 R73, R40, 0x10, RZ ;  /* 0x0000001028497819 */ /* 0x000fe200000006ff */
[-C--:B------:R-:W-:Y:S01]  /*17c0*/  FMUL.FTZ R70, R70, R61.reuse ;  /* 0x0000003d46467220 */ /* 0x080fe20000410000 */
[----:B------:R-:W-:Y:S01]  /*17d0*/  SHF.L.U32 R38, R38, 0x10, RZ ;  /* 0x0000001026267819 */ /* 0x000fe200000006ff */
[-C--:B------:R-:W-:Y:S01]  /*17e0*/  FMUL.FTZ R71, R0, R61.reuse ;  /* 0x0000003d00477220 */ /* 0x080fe20000410000 */
[----:B------:R-:W-:Y:S01]  /*17f0*/  PRMT R67, R39, 0x7632, R67 ;  /* 0x0000763227437816 */ /* 0x000fe20000000043 */
[----:B------:R-:W-:Y:S01]  /*1800*/  FMUL.FTZ R62, R62, R61 ;  /* 0x0000003d3e3e7220 */ /* 0x000fe20000410000 */
[----:B------:R-:W-:Y:S01]  /*1810*/  SHF.L.U32 R69, R43, 0x10, RZ ;  /* 0x000000102b457819 */ /* 0x000fe200000006ff */
[-C--:B------:R-:W-:Y:S01]  /*1820*/  FMUL.FTZ R61, R36, R65.reuse ;  /* 0x00000041243d7220 */ /* 0x080fe20000410000 */
        /* <DEDUP_REMOVED lines=8> */
[----:B------:R-:W-:Y:S01]  /*18b0*/  FMUL.FTZ R66, R69, R42 ;  /* 0x0000002a45427220 */ /* 0x000fe20000410000 */
[----:B------:R-:W-:Y:S01]  /*18c0*/  FMUL.FTZ R65, R37, R68 ;  /* 0x0000004425417220 */ /* 0x000fe20000410000 */
[----:B------:R-:W-:Y:S01]  /*18d0*/  FMUL.FTZ R64, R75, R70 ;  /* 0x000000464b407220 */ /* 0x000fe20000410000 */
[----:B------:R-:W-:Y:S01]  /*18e0*/  FMUL.FTZ R38, R24, R63 ;  /* 0x0000003f18267220 */ /* 0x000fe20000410000 */
[-C--:B------:R-:W-:Y:S01]  /*18f0*/  FMUL.FTZ R69, R39, R71.reuse ;  /* 0x0000004727457220 */ /* 0x080fe20000410000 */
[----:B------:R-:W-:Y:S01]  /*1900*/  FMUL.FTZ R37, R30, R68 ;  /* 0x000000441e257220 */ /* 0x000fe20000410000 */
[----:B------:R-:W-:Y:S01]  /*1910*/  FMUL.FTZ R70, R31, R70 ;  /* 0x000000461f467220 */ /* 0x000fe20000410000 */
[----:B------:R-:W-:Y:S01]  /*1920*/  FMUL.FTZ R63, R25, R42 ;  /* 0x0000002a193f7220 */ /* 0x000fe20000410000 */
[----:B------:R-:W-:Y:S01]  /*1930*/  FMUL.FTZ R39, R26, R71 ;  /* 0x000000471a277220 */ /* 0x000fe20000410000 */
[-C--:B------:R-:W-:Y:S01]  /*1940*/  FMUL.FTZ R40, R27, R62.reuse ;  /* 0x0000003e1b287220 */ /* 0x080fe20000410000 */
[----:B------:R-:W-:Y:S01]  /*1950*/  FMUL.FTZ R68, R41, R62 ;  /* 0x0000003e29447220 */ /* 0x000fe20000410000 */
[----:B------:R-:W-:-:S02]  /*1960*/  F2FP.BF16.F32.PACK_AB R36, R43, R36 ;  /* 0x000000242b24723e */ /* 0x000fc400000010ff */
[----:B------:R-:W-:Y:S02]  /*1970*/  F2FP.BF16.F32.PACK_AB R37, R70, R37 ;  /* 0x000000254625723e */ /* 0x000fe400000010ff */
[----:B------:R-:W-:Y:S02]  /*1980*/  F2FP.BF16.F32.PACK_AB R38, R63, R38 ;  /* 0x000000263f26723e */ /* 0x000fe400000010ff */
[----:B------:R-:W-:Y:S01]  /*1990*/  F2FP.BF16.F32.PACK_AB R39, R40, R39 ;  /* 0x000000272827723e */ /* 0x000fe200000010ff */
[----:B------:R-:W-:Y:S06]  /*19a0*/  BRA `(.L_x_1309) ;  /* 0x0000000400407947 */ /* 0x000fec0003800000 */
.L_x_1310:
        /* <DEDUP_REMOVED lines=10> */
[----:B------:R-:W-:Y:S01]  /*1a50*/  FADD.FTZ R35, R40, -R35 ;  /* 0x8000002328237221 */ /* 0x000fe20000010000 */
        /* <DEDUP_REMOVED lines=8> */
[----:B------:R-:W-:Y:S01]  /*1ae0*/  SHF.L.U32 R42, R14, 0x10, RZ ;  /* 0x000000100e2a7819 */ /* 0x000fe200000006ff */
[----:B------:R-:W-:Y:S01]  /*1af0*/  FADD.FTZ R71, R66, -R71 ;  /* 0x8000004742477221 */ /* 0x000fe20000010000 */
[----:B------:R-:W-:Y:S01]  /*1b00*/  FFMA.FTZ R40, R62, R41, R40 ;  /* 0x000000293e287223 */ /* 0x000fe20000010028 */
[----:B------:R-:W-:Y:S01]  /*1b10*/  SHF.L.U32 R67, R12, 0x10, RZ ;  /* 0x000000100c437819 */ /* 0x000fe200000006ff */
[C---:B------:R-:W-:Y:S01]  /*1b20*/  FFMA.FTZ R33, R62.reuse, R33, R0 ;  /* 0x000000213e217223 */ /* 0x040fe20000010000 */
[----:B------:R-:W-:Y:S01]  /*1b30*/  FFMA.FTZ R41, R62, R63, R34 ;  /* 0x0000003f3e297223 */ /* 0x000fe20000010022 */
[----:B------:R-:W-:Y:S01]  /*1b40*/  PRMT R63, R36, 0x7632, R63 ;  /* 0x00007632243f7816 */ /* 0x000fe2000000003f */
[----:B------:R-:W-:Y:S01]  /*1b50*/  FFMA.FTZ R34, R62, R71, R42 ;  /* 0x000000473e227223 */ /* 0x000fe2000001002a */
[----:B------:R-:W-:Y:S01]  /*1b60*/  SHF.L.U32 R0, R36, 0x10, RZ ;  /* 0x0000001024007819 */ /* 0x000fe200000006ff */
[----:B------:R-:W-:Y:S01]  /*1b70*/  FFMA.FTZ R32, R62, R75, R67 ;  /* 0x0000004b3e207223 */ /* 0x000fe20000010043 */
[----:B------:R-:W-:Y:S01]  /*1b80*/  PRMT R36, R14, 0x7632, R36 ;  /* 0x000076320e247816 */ /* 0x000fe20000000024 */
[----:B------:R-:W-:Y:S01]  /*1b90*/  FADD.FTZ R43, R70, -R43 ;  /* 0x8000002b462b7221 */ /* 0x000fe20000010000 */
[----:B------:R-:W-:-:S02]  /*1ba0*/  PRMT R42, R15, 0x7632, R42 ;  /* 0x000076320f2a7816 */ /* 0x000fc4000000002a */
[----:B------:R-:W-:Y:S02]  /*1bb0*/  SHF.L.U32 R67, R36, 0x10, RZ ;  /* 0x0000001024437819 */ /* 0x000fe400000006ff */
[----:B------:R-:W-:Y:S02]  /*1bc0*/  SHF.L.U32 R70, R42, 0x10, RZ ;  /* 0x000000102a467819 */ /* 0x000fe400000006ff */
[----:B------:R-:W-:Y:S01]  /*1bd0*/  SHF.L.U32 R36, R15, 0x10, RZ ;  /* 0x000000100f247819 */ /* 0x000fe200000006ff */
[C---:B------:R-:W-:Y:S01]  /*1be0*/  FFMA.FTZ R42, R62.reuse, R35, R67 ;  /* 0x000000233e2a7223 */ /* 0x040fe20000010043 */
[----:B------:R-:W-:Y:S01]  /*1bf0*/  PRMT R64, R37, 0x7632, R64 ;  /* 0x0000763225407816 */ /* 0x000fe20000000040 */
[----:B------:R-:W-:Y:S01]  /*1c00*/  FFMA.FTZ R35, R62, R43, R70 ;  /* 0x0000002b3e237223 */ /* 0x000fe20000010046 */
[----:B------:R-:W-:Y:S01]  /*1c10*/  PRMT R68, R39, 0x7632, R68 ;  /* 0x0000763227447816 */ /* 0x000fe20000000044 */
[----:B------:R-:W-:Y:S01]  /*1c20*/  FMUL.FTZ R43, R32, R61 ;  /* 0x0000003d202b7220 */ /* 0x000fe20000410000 */
[----:B------:R-:W-:Y:S01]  /*1c30*/  FFMA.FTZ R36, R62, R65, R36 ;  /* 0x000000413e247223 */ /* 0x000fe20000010024 */
[C---:B------:R-:W-:Y:S01]  /*1c40*/  F2FP.BF16.F32.PACK_AB R32, R33.reuse, R32 ;  /* 0x000000202120723e */ /* 0x040fe200000010ff */
[-C--:B------:R-:W-:Y:S01]  /*1c50*/  FMUL.FTZ R70, R33, R61.reuse ;  /* 0x0000003d21467220 */ /* 0x080fe20000410000 */
[----:B------:R-:W-:Y:S01]  /*1c60*/  PRMT R66, R38, 0x7632, R66 ;  /* 0x0000763226427816 */ /* 0x000fe20000000042 */
[CC--:B------:R-:W-:Y:S01]  /*1c70*/  FMUL.FTZ R67, R41.reuse, R61.reuse ;  /* 0x0000003d29437220 */ /* 0x0c0fe20000410000 */
[----:B------:R-:W-:Y:S01]  /*1c80*/  SHF.L.U32 R64, R64, 0x10, RZ ;  /* 0x0000001040407819 */ /* 0x000fe200000006ff */
[-C--:B------:R-:W-:Y:S01]  /*1c90*/  FMUL.FTZ R62, R42, R61.reuse ;  /* 0x0000003d2a3e7220 */ /* 0x080fe20000410000 */
[----:B------:R-:W-:Y:S01]  /*1ca0*/  F2FP.BF16.F32.PACK_AB R33, R41, R40 ;  /* 0x000000282921723e */ /* 0x000fe200000010ff */
[----:B------:R-:W-:Y:S01]  /*1cb0*/  FMUL.FTZ R41, R34, R61 ;  /* 0x0000003d22297220 */ /* 0x000fe20000410000 */
        /* <DEDUP_REMOVED lines=25> */
[----:B------:R-:W-:Y:S01]  /*1e50*/  F2FP.BF16.F32.PACK_AB R35, R35, R36 ;  /* 0x000000242323723e */ /* 0x000fe200000010ff */
[----:B------:R-:W-:Y:S01]  /*1e60*/  FMUL.FTZ R66, R66, R62 ;  /* 0x0000003e42427220 */ /* 0x000fe20000410000 */
[----:B------:R-:W-:-:S02]  /*1e70*/  F2FP.BF16.F32.PACK_AB R36, R70, R43 ;  /* 0x0000002b4624723e */ /* 0x000fc400000010ff */
[----:B------:R-:W-:Y:S02]  /*1e80*/  F2FP.BF16.F32.PACK_AB R37, R72, R37 ;  /* 0x000000254825723e */ /* 0x000fe400000010ff */
[----:B------:R-:W-:Y:S02]  /*1e90*/  F2FP.BF16.F32.PACK_AB R38, R41, R38 ;  /* 0x000000262926723e */ /* 0x000fe400000010ff */
[----:B------:R-:W-:-:S07]  /*1ea0*/  F2FP.BF16.F32.PACK_AB R39, R42, R39 ;  /* 0x000000272a27723e */ /* 0x000fce00000010ff */
.L_x_1309:
        /* <DEDUP_REMOVED lines=21> */
.L_x_1305:
        /* <DEDUP_REMOVED lines=24> */
.L_x_1304:
[----:B------:R-:W-:Y:S05]  /*2180*/  BSYNC B0 ;  /* 0x0000000000007941 */ /* 0x000fea0003800000 */
.L_x_1303:
[----:B------:R-:W1:Y:S01]  /*2190*/  S2R R3, SR_CgaCtaId ;  /* 0x0000000000037919 */ /* 0x000e620000008800 */
[----:B------:R-:W-:Y:S01]  /*21a0*/  MOV R0, 0x400 ;  /* 0x0000040000007802 */ /* 0x000fe20000000f00 */
[----:B------:R-:W-:Y:S05]  /*21b0*/  WARPSYNC.ALL ;  /* 0x0000000000007948 */ /* 0x000fea0003800000 */
[----:B------:R-:W2:Y:S01]  /*21c0*/  LDCU.128 UR20, c[0x0][0x440] ;  /* 0x00008800ff1477ac */ /* 0x000ea20008000c00 */
[----:B------:R-:W3:Y:S01]  /*21d0*/  LDCU.64 UR10, c[0x0][0x460] ;  /* 0x00008c00ff0a77ac */ /* 0x000ee20008000a00 */
[----:B-1----:R-:W-:-:S04]  /*21e0*/  LEA R3, R3, R0, 0x18 ;  /* 0x0000000003037211 */ /* 0x002fc800078ec0ff */
[CC--:B------:R-:W-:Y:S02]  /*21f0*/  LEA R0, R10.reuse, R3.reuse, 0x5 ;  /* 0x000000030a007211 */ /* 0x0c0fe400078e28ff */
[----:B------:R-:W-:-:S03]  /*2200*/  LEA R3, R10, R3, 0x2 ;  /* 0x000000030a037211 */ /* 0x000fc600078e10ff */
[----:B------:R-:W-:Y:S04]  /*2210*/  STS.128 [R0], R20 ;  /* 0x0000001400007388 */ /* 0x000fe80000000c00 */
[----:B------:R-:W-:Y:S01]  /*2220*/  STS.128 [R0+0x10], R24 ;  /* 0x0000101800007388 */ /* 0x000fe20000000c00 */
[----:B------:R-:W-:Y:S06]  /*2230*/  BAR.SYNC.DEFER_BLOCKING 0x0 ;  /* 0x0000000000007b1d */ /* 0x000fec0000010000 */
[----:B------:R-:W1:Y:S04]  /*2240*/  LDS R2, [R3] ;  /* 0x0000000003027984 */ /* 0x000e680000000800 */
[----:B------:R-:W4:Y:S04]  /*2250*/  LDS R9, [R3+0x400] ;  /* 0x0004000003097984 */ /* 0x000f280000000800 */
[----:B------:R-:W5:Y:S04]  /*2260*/  LDS R8, [R3+0x200] ;  /* 0x0002000003087984 */ /* 0x000f680000000800 */
[----:B------:R-:W2:Y:S04]  /*2270*/  LDS R11, [R3+0x600] ;  /* 0x00060000030b7984 */ /* 0x000ea80000000800 */
[----:B0-----:R-:W0:Y:S04]  /*2280*/  LDS R33, [R3+0x800] ;  /* 0x0008000003217984 */ /* 0x001e280000000800 */
[----:B------:R-:W3:Y:S04]  /*2290*/  LDS R35, [R3+0xa00] ;  /* 0x000a000003237984 */ /* 0x000ee80000000800 */
[----:B------:R-:W3:Y:S04]  /*22a0*/  LDS R37, [R3+0xc00] ;  /* 0x000c000003257984 */ /* 0x000ee80000000800 */
[----:B------:R-:W3:Y:S01]  /*22b0*/  LDS R21, [R3+0xe00] ;  /* 0x000e000003157984 */ /* 0x000ee20000000800 */
[----:B------:R-:W-:Y:S01]  /*22c0*/  BAR.SYNC.DEFER_BLOCKING 0x0 ;  /* 0x0000000000007b1d */ /* 0x000fe20000010000 */
[----:B-1----:R-:W-:-:S04]  /*22d0*/  FADD.FTZ R2, RZ, R2 ;  /* 0x00000002ff027221 */ /* 0x002fc80000010000 */
[----:B----4-:R-:W-:Y:S01]  /*22e0*/  FADD.FTZ R2, R2, R9 ;  /* 0x0000000902027221 */ /* 0x010fe20000010000 */
[----:B-----5:R-:W-:-:S04]  /*22f0*/  FADD.FTZ R8, RZ, R8 ;  /* 0x00000008ff087221 */ /* 0x020fc80000010000 */
[----:B--2---:R-:W-:Y:S01]  /*2300*/  FADD.FTZ R8, R8, R11 ;  /* 0x0000000b08087221 */ /* 0x004fe20000010000 */
[----:B------:R-:W-:Y:S01]  /*2310*/  STS.128 [R0], R12 ;  /* 0x0000000c00007388 */ /* 0x000fe20000000c00 */
[----:B0-----:R-:W-:-:S03]  /*2320*/  FADD.FTZ R2, R2, R33 ;  /* 0x0000002102027221 */ /* 0x001fc60000010000 */
[----:B------:R0:W-:Y:S01]  /*2330*/  STS.128 [R0+0x10], R16 ;  /* 0x0000101000007388 */ /* 0x0001e20000000c00 */
[----:B---3--:R-:W-:Y:S01]  /*2340*/  FADD.FTZ R8, R8, R35 ;  /* 0x0000002308087221 */ /* 0x008fe20000010000 */
        /* <DEDUP_REMOVED lines=18> */
[----:B-----5:R-:W-:-:S03]  /*2470*/  FADD.FTZ R20, R20, R27 ;  /* 0x0000001b14147221 */ /* 0x020fc60000010000 */
[----:B------:R-:W-:Y:S01]  /*2480*/  STS.128 [R0+0x10], R28 ;  /* 0x0000101c00007388 */ /* 0x000fe20000000c00 */
[----:B0-----:R-:W-:Y:S01]  /*2490*/  FADD.FTZ R22, R22, R39 ;  /* 0x0000002716167221 */ /* 0x001fe20000010000 */
[----:B------:R-:W-:Y:S01]  /*24a0*/  BAR.SYNC.DEFER_BLOCKING 0x0 ;  /* 0x0000000000007b1d */ /* 0x000fe20000010000 */
[----:B------:R-:W-:Y:S02]  /*24b0*/  FADD.FTZ R41, R20, R41 ;  /* 0x0000002914297221 */ /* 0x000fe40000010000 */
[----:B------:R-:W-:Y:S01]  /*24c0*/  FADD.FTZ R43, R22, R43 ;  /* 0x0000002b162b7221 */ /* 0x000fe20000010000 */
[----:B-1----:R-:W-:-:S05]  /*24d0*/  IMAD R7, R18, UR7, RZ ;  /* 0x0000000712077c24 */ /* 0x002fca000f8e02ff */
[----:B------:R-:W-:-:S04]  /*24e0*/  IADD3 R7, P0, PT, R7, R10, RZ ;  /* 0x0000000a07077210 */ /* 0x000fc80007f1e0ff */
[----:B------:R-:W-:Y:S02]  /*24f0*/  IADD3.X R2, PT, PT, RZ, RZ, RZ, P0, !PT ;  /* 0x000000ffff027210 */ /* 0x000fe400007fe4ff */
[C---:B------:R-:W-:Y:S02]  /*2500*/  SHF.L.U32 R6, R7.reuse, 0x2, RZ ;  /* 0x0000000207067819 */ /* 0x040fe400000006ff */
[----:B------:R-:W-:Y:S02]  /*2510*/  SHF.L.U64.HI R7, R7, 0x2, R2 ;  /* 0x0000000207077819 */ /* 0x000fe40000010202 */
[C---:B------:R-:W-:Y:S01]  /*2520*/  IADD3 R2, P0, PT, R6.reuse, UR22, RZ ;  /* 0x0000001606027c10 */ /* 0x040fe2000ff1e0ff */
[----:B------:R-:W0:Y:S01]  /*2530*/  LDS R12, [R3] ;  /* 0x00000000030c7984 */ /* 0x000e220000000800 */
[C---:B------:R-:W-:Y:S02]  /*2540*/  IADD3 R4, P1, PT, R6.reuse, UR20, RZ ;  /* 0x0000001406047c10 */ /* 0x040fe4000ff3e0ff */
[----:B------:R-:W-:Y:S01]  /*2550*/  IADD3 R6, P2, PT, R6, UR10, RZ ;  /* 0x0000000a06067c10 */ /* 0x000fe2000ff5e0ff */
[----:B------:R-:W1:Y:S01]  /*2560*/  LDS R13, [R3+0x200] ;  /* 0x00020000030d7984 */ /* 0x000e620000000800 */
[----:B------:R-:W-:-:S03]  /*2570*/  IADD3.X R5, PT, PT, R7, UR21, RZ, P1, !PT ;  /* 0x0000001507057c10 */ /* 0x000fc60008ffe4ff */
[----:B------:R-:W2:Y:S04]  /*2580*/  LDS R15, [R3+0x400] ;  /* 0x00040000030f7984 */ /* 0x000ea80000000800 */
        /* <DEDUP_REMOVED lines=22> */
.L_x_1306:
[----:B------:R-:W-:Y:S01]  /*26f0*/  HFMA2 R74, -RZ, RZ, 0, 5.9604644775390625e-08 ;  /* 0x00000001ff4a7431 */ /* 0x000fe200000001ff */
[----:B------:R-:W-:Y:S01]  /*2700*/  BSSY B2, `(.L_x_1312) ;  /* 0x0000006000027945 */ /* 0x000fe20003800000 */
[----:B------:R-:W-:Y:S02]  /*2710*/  MOV R77, 0x1f ;  /* 0x0000001f004d7802 */ /* 0x000fe40000000f00 */
[----:B------:R-:W-:-:S07]  /*2720*/  MOV R72, 0xffffffff ;  /* 0xffffffff00487802 */ /* 0x000fce0000000f00 */
[----:B-----5:R-:W-:Y:S05]  /*2730*/  WARPSYNC.COLLECTIVE R72, `(.L_x_1313) ;  /* 0x0000000048087348 */ /* 0x020fea0003c00000 */
[----:B------:R0:W1:Y:S02]  /*2740*/  SHFL.BFLY P3, R38, R76, R74, R77 ;  /* 0x0c00004a4c267389 */ /* 0x000064000006004d */
[----:B01---5:R-:W-:Y:S05]  /*2750*/  ENDCOLLECTIVE ;  /* 0x000000000000791b */ /* 0x023fea0003800000 */
.L_x_1313:
[----:B------:R-:W-:Y:S05]  /*2760*/  BSYNC B2 ;  /* 0x0000000000027941 */ /* 0x000fea0003800000 */
.L_x_1312:
        /* <DEDUP_REMOVED lines=8> */
.L_x_1314:
[----:B------:R-:W-:Y:S01]  /*27f0*/  MOV R76, R37 ;  /* 0x00000025004c7202 */ /* 0x000fe20000000f00 */
[----:B------:R-:W-:Y:S01]  /*2800*/  HFMA2 R74, -RZ, RZ, 0, 1.1920928955078125e-07 ;  /* 0x00000002ff4a7431 */ /* 0x000fe200000001ff */
[----:B------:R-:W-:-:S07]  /*2810*/  MOV R39, R38 ;  /* 0x0000002600277202 */ /* 0x000fce0000000f00 */
[----:B------:R-:W-:Y:S05]  /*2820*/  WARPSYNC.COLLECTIVE R72, `(.L_x_1315) ;  /* 0x0000000048087348 */ /* 0x000fea0003c00000 */
[----:B------:R0:W1:Y:S02]  /*2830*/  SHFL.BFLY P3, R38, R76, R74, R77 ;  /* 0x0c00004a4c267389 */ /* 0x000064000006004d */
[----:B01----:R-:W-:Y:S05]  /*2840*/  ENDCOLLECTIVE ;  /* 0x000000000000791b */ /* 0x003fea0003800000 */
.L_x_1315:
[----:B------:R-:W-:-:S05]  /*2850*/  FADD.FTZ R39, R36, R39 ;  /* 0x0000002724277221 */ /* 0x000fca0000010000 */
[----:B------:R-:W-:Y:S01]  /*2860*/  MOV R76, R39 ;  /* 0x00000027004c7202 */ /* 0x000fe20000000f00 */
[----:B------:R-:W-:-:S07]  /*2870*/  FADD.FTZ R37, R37, R38 ;  /* 0x0000002625257221 */ /* 0x000fce0000010000 */
[----:B------:R-:W-:Y:S05]  /*2880*/  WARPSYNC.COLLECTIVE R72, `(.L_x_1316) ;  /* 0x0000000048087348 */ /* 0x000fea0003c00000 */
[----:B------:R0:W1:Y:S02]  /*2890*/  SHFL.BFLY P3, R38, R76, R74, R77 ;  /* 0x0c00004a4c267389 */ /* 0x000064000006004d */
[----:B01----:R-:W-:Y:S05]  /*28a0*/  ENDCOLLECTIVE ;  /* 0x000000000000791b */ /* 0x003fea0003800000 */
.L_x_1316:
[----:B------:R-:W-:Y:S01]  /*28b0*/  MOV R76, R37 ;  /* 0x00000025004c7202 */ /* 0x000fe20000000f00 */
[----:B------:R-:W-:Y:S01]  /*28c0*/  HFMA2 R74, -RZ, RZ, 0, 2.384185791015625e-07 ;  /* 0x00000004ff4a7431 */ /* 0x000fe200000001ff */
[----:B------:R-:W-:-:S07]  /*28d0*/  MOV R36, R38 ;  /* 0x0000002600247202 */ /* 0x000fce0000000f00 */
[----:B------:R-:W-:Y:S05]  /*28e0*/  WARPSYNC.COLLECTIVE R72, `(.L_x_1317) ;  /* 0x0000000048087348 */ /* 0x000fea0003c00000 */
[----:B------:R0:W1:Y:S02]  /*28f0*/  SHFL.BFLY P3, R38, R76, R74, R77 ;  /* 0x0c00004a4c267389 */ /* 0x000064000006004d */
[----:B01----:R-:W-:Y:S05]  /*2900*/  ENDCOLLECTIVE ;  /* 0x000000000000791b */ /* 0x003fea0003800000 */
.L_x_1317:
[----:B------:R-:W-:-:S05]  /*2910*/  FADD.FTZ R39, R39, R36 ;  /* 0x0000002427277221 */ /* 0x000fca0000010000 */
[----:B------:R-:W-:Y:S01]  /*2920*/  MOV R76, R39 ;  /* 0x00000027004c7202 */ /* 0x000fe20000000f00 */
[----:B------:R-:W-:-:S07]  /*2930*/  FADD.FTZ R36, R37, R38 ;  /* 0x0000002625247221 */ /* 0x000fce0000010000 */
[----:B------:R-:W-:Y:S05]  /*2940*/  WARPSYNC.COLLECTIVE R72, `(.L_x_1318) ;  /* 0x0000000048087348 */ /* 0x000fea0003c00000 */
[----:B------:R0:W1:Y:S02]  /*2950*/  SHFL.BFLY P3, R38, R76, R74, R77 ;  /* 0x0c00004a4c267389 */ /* 0x000064000006004d */
[----:B01----:R-:W-:Y:S05]  /*2960*/  ENDCOLLECTIVE ;  /* 0x000000000000791b */ /* 0x003fea0003800000 */
.L_x_1318:
        /* <DEDUP_REMOVED lines=8> */
.L_x_1319:
[----:B------:R-:W-:Y:S01]  /*29f0*/  MOV R76, R37 ;  /* 0x00000025004c7202 */ /* 0x000fe20000000f00 */
[----:B------:R-:W-:-:S07]  /*2a00*/  FADD.FTZ R36, R36, R38 ;  /* 0x0000002624247221 */ /* 0x000fce0000010000 */
[----:B------:R-:W-:Y:S05]  /*2a10*/  WARPSYNC.COLLECTIVE R72, `(.L_x_1320) ;  /* 0x0000000048087348 */ /* 0x000fea0003c00000 */
[----:B------:R0:W1:Y:S02]  /*2a20*/  SHFL.BFLY P3, R38, R76, R74, R77 ;  /* 0x0c00004a4c267389 */ /* 0x000064000006004d */
[----:B01----:R-:W-:Y:S05]  /*2a30*/  ENDCOLLECTIVE ;  /* 0x000000000000791b */ /* 0x003fea0003800000 */
.L_x_1320:
[----:B------:R-:W-:Y:S01]  /*2a40*/  MOV R76, R36 ;  /* 0x00000024004c7202 */ /* 0x000fe20000000f00 */
[----:B------:R-:W-:Y:S01]  /*2a50*/  HFMA2 R74, -RZ, RZ, 0, 9.5367431640625e-07 ;  /* 0x00000010ff4a7431 */ /* 0x000fe200000001ff */
[----:B------:R-:W-:-:S07]  /*2a60*/  MOV R39, R38 ;  /* 0x0000002600277202 */ /* 0x000fce0000000f00 */
[----:B------:R-:W-:Y:S05]  /*2a70*/  WARPSYNC.COLLECTIVE R72, `(.L_x_1321) ;  /* 0x0000000048087348 */ /* 0x000fea0003c00000 */
[----:B------:R0:W1:Y:S02]  /*2a80*/  SHFL.BFLY P3, R38, R76, R74, R77 ;  /* 0x0c00004a4c267389 */ /* 0x000064000006004d */
[----:B01----:R-:W-:Y:S05]  /*2a90*/  ENDCOLLECTIVE ;  /* 0x000000000000791b */ /* 0x003fea0003800000 */
.L_x_1321:
[----:B------:R-:W-:-:S05]  /*2aa0*/  FADD.FTZ R37, R37, R39 ;  /* 0x0000002725257221 */ /* 0x000fca0000010000 */
[----:B------:R-:W-:Y:S02]  /*2ab0*/  MOV R76, R37 ;  /* 0x00000025004c7202 */ /* 0x000fe40000000f00 */
[----:B------:R-:W-:-:S07]  /*2ac0*/  MOV R39, R38 ;  /* 0x0000002600277202 */ /* 0x000fce0000000f00 */
[----:B------:R-:W-:Y:S05]  /*2ad0*/  WARPSYNC.COLLECTIVE R72, `(.L_x_1322) ;  /* 0x0000000048087348 */ /* 0x000fea0003c00000 */
[----:B------:R0:W1:Y:S02]  /*2ae0*/  SHFL.BFLY P3, R38, R76, R74, R77 ;  /* 0x0c00004a4c267389 */ /* 0x000064000006004d */
[----:B01----:R-:W-:Y:S05]  /*2af0*/  ENDCOLLECTIVE ;  /* 0x000000000000791b */ /* 0x003fea0003800000 */
.L_x_1322:
[----:B------:R-:W-:Y:S05]  /*2b00*/  BRA `(.L_x_1323) ;  /* 0xffffffe000207947 */ /* 0x000fea000383ffff */
.L_x_1324:
        /* <DEDUP_REMOVED lines=15> */
.L_x_6381:


//--------------------- .text._ZN10layer_norm13ln_bwd_kernelINS_13Kernel_traitsIf13__nv_bfloat16S2_S2_fjLj256ELj1ELj4ELj1ELj16ENS_18Kernel_traits_baseILj256EfS2_S2_S2_fjLj128EEEEELb0ELb1ELb1ELb0EEEvNS_9BwdParamsE --------------------------
	.section	.text._ZN10layer_norm13ln_bwd_kernelINS_13Kernel_traitsIf13__nv_bfloat16S2_S2_fjLj256ELj1ELj4ELj1ELj16ENS_18Kernel_traits_baseILj256EfS2_S2_S2_fjLj128EEEEELb0ELb1ELb1ELb0EEEvNS_9BwdParamsE,"ax",@progbits
	.align	128
        .global         _ZN10layer_norm13ln_bwd_kernelINS_13Kernel_traitsIf13__nv_bfloat16S2_S2_fjLj256ELj1ELj4ELj1ELj16ENS_18Kernel_traits_baseILj256EfS2_S2_S2_fjLj128EEEEELb0ELb1ELb1ELb0EEEvNS_9BwdParamsE
        .type           _ZN10layer_norm13ln_bwd_kernelINS_13Kernel_traitsIf13__nv_bfloat16S2_S2_fjLj256ELj1ELj4ELj1ELj16ENS_18Kernel_traits_baseILj256EfS2_S2_S2_fjLj128EEEEELb0ELb1ELb1ELb0EEEvNS_9BwdParamsE,@function
        .size           _ZN10layer_norm13ln_bwd_kernelINS_13Kernel_traitsIf13__nv_bfloat16S2_S2_fjLj256ELj1ELj4ELj1ELj16ENS_18Kernel_traits_baseILj256EfS2_S2_S2_fjLj128EEEEELb0ELb1ELb1ELb0EEEvNS_9BwdParamsE,(.L_x_6382 - _ZN10layer_norm13ln_bwd_kernelINS_13Kernel_traitsIf13__nv_bfloat16S2_S2_fjLj256ELj1ELj4ELj1ELj16ENS_18Kernel_traits_baseILj256EfS2_S2_S2_fjLj128EEEEELb0ELb1ELb1ELb0EEEvNS_9BwdParamsE)
        .other          _ZN10layer_norm13ln_bwd_kernelINS_13Kernel_traitsIf13__nv_bfloat16S2_S2_fjLj256ELj1ELj4ELj1ELj16ENS_18Kernel_traits_baseILj256EfS2_S2_S2_fjLj128EEEEELb0ELb1ELb1ELb0EEEvNS_9BwdParamsE,@"STO_CUDA_ENTRY STV_DEFAULT"
_ZN10layer_norm13ln_bwd_kernelINS_13Kernel_traitsIf13__nv_bfloat16S2_S2_fjLj256ELj1ELj4ELj1ELj16ENS_18Kernel_traits_baseILj256EfS2_S2_S2_fjLj128EEEEELb0ELb1ELb1ELb0EEEvNS_9BwdParamsE:
.text._ZN10layer_norm13ln_bwd_kernelINS_13Kernel_traitsIf13__nv_bfloat16S2_S2_fjLj256ELj1ELj4ELj1ELj16ENS_18Kernel_traits_baseILj256EfS2_S2_S2_fjLj128EEEEELb0ELb1ELb1ELb0EEEvNS_9BwdParamsE:
        /* <DEDUP_REMOVED lines=21> */
[----:B------:R-:W5:Y:S01]  /*0150*/  @P0 LDG.E.128 R52, desc[UR6][R4.64] ;  /* 0x0000000604340981 */ /* 0x000f62000c1e1d00 */
[----:B----4-:R-:W-:-:S03]  /*0160*/  @P0 IMAD.WIDE.U32 R6, R0, 0x20, R6 ;  /* 0x0000002000060825 */ /* 0x010fc600078e0006 */
[----:B------:R2:W5:Y:S04]  /*0170*/  @P0 LDG.E.128 R48, desc[UR6][R4.64+0x10] ;  /* 0x0000100604300981 */ /* 0x000568000c1e1d00 */
[----:B------:R3:W5:Y:S04]  /*0180*/  @P0 LDG.E.128 R44, desc[UR6][R6.64] ;  /* 0x00000006062c0981 */ /* 0x000768000c1e1d00 */
        /* <DEDUP_REMOVED lines=21> */
[----:B0-----:R-:W-:-:S04]  /*02e0*/  ISETP.NE.U32.AND P0, PT, RZ, UR8, PT ;  /* 0x00000008ff007c0c */ /* 0x001fc8000bf05070 */
[----:B------:R-:W-:-:S04]  /*02f0*/  ISETP.NE.AND.EX P0, PT, RZ, UR9, PT, P0 ;  /* 0x00000009ff007c0c */ /* 0x000fc8000bf05300 */
[----:B------:R-:W-:-:S13]  /*0300*/  ISETP.LT.U32.OR P0, PT, R2, 0x20, !P0 ;  /* 0x000000200200780c */ /* 0x000fda0004701470 */
.L_x_1353:
[----:B------:R-:W0:Y:S08]  /*0310*/  LDC.64 R82, c[0x0][0x3f8] ;  /* 0x0000fe00ff527b82 */ /* 0x000e300000000a00 */
[----:B------:R-:W2:Y:S08]  /*0320*/  LDC.64 R80, c[0x0][0x3c8] ;  /* 0x0000f200ff507b82 */ /* 0x000eb00000000a00 */
[----:B------:R-:W3:Y:S01]  /*0330*/  LDC.64 R74, c[0x0][0x3f0] ;  /* 0x0000fc00ff4a7b82 */ /* 0x000ee20000000a00 */
[----:B0-----:R-:W-:-:S07]  /*0340*/  IMAD.WIDE R82, R4, 0x4, R82 ;  /* 0x0000000404527825 */ /* 0x001fce00078e0252 */
[----:B------:R-:W0:Y:S01]  /*0350*/  LDC.64 R84, c[0x0][0x3c0] ;  /* 0x0000f000ff547b82 */ /* 0x000e220000000a00 */
[----:B------:R-:W4:Y:S01]  /*0360*/  LDG.E R83, desc[UR6][R82.64] ;  /* 0x0000000652537981 */ /* 0x000f22000c1e1900 */
[----:B--2---:R-:W-:-:S06]  /*0370*/  IMAD.WIDE R80, R4, 0x4, R80 ;  /* 0x0000000404507825 */ /* 0x004fcc00078e0250 */
[----:B-----5:R2:W5:Y:S01]  /*0380*/  LDG.E R81, desc[UR6][R80.64] ;  /* 0x0000000650517981 */ /* 0x020562000c1e1900 */
[----:B---3--:R-:W-:-:S06]  /*0390*/  IMAD.WIDE R74, R4, 0x4, R74 ;  /* 0x00000004044a7825 */ /* 0x008fcc00078e024a */
        /* <DEDUP_REMOVED lines=25> */
[----:B------:R-:W-:-:S04]  /*0530*/  ISETP.NE.U32.AND P1, PT, RZ, UR18, PT ;  /* 0x00000012ff007c0c */ /* 0x000fc8000bf25070 */
[----:B------:R-:W-:-:S13]  /*0540*/  ISETP.NE.AND.EX P1, PT, RZ, UR19, PT, P1 ;  /* 0x00000013ff007c0c */ /* 0x000fda000bf25310 */
[----:B------:R-:W1:Y:S02]  /*0550*/  @P1 LDC.64 R72, c[0x0][0x438] ;  /* 0x00010e00ff481b82 */ /* 0x000e640000000a00 */
[----:B-1----:R-:W-:-:S05]  /*0560*/  @P1 IMAD.WIDE.U32 R72, R75, 0x10, R72 ;  /* 0x000000104b481825 */ /* 0x002fca00078e0048 */
[----:B------:R1:W5:Y:S01]  /*0570*/  @P1 LDG.E.128 R12, desc[UR6][R72.64] ;  /* 0x00000006480c1981 */ /* 0x000362000c1e1d00 */
[----:B------:R-:W-:-:S04]  /*0580*/  ISETP.NE.AND P1, PT, R5, RZ, PT ;  /* 0x000000ff0500720c */ /* 0x000fc80003f25270 */
[----:B--2---:R-:W-:Y:S02]  /*0590*/  FSEL R78, R78, RZ, !P1 ;  /* 0x000000ff4e4e7208 */ /* 0x004fe40004800000 */
[C---:B----4-:R-:W-:Y:S02]  /*05a0*/  PRMT R76, R9.reuse, 0x7632, R76 ;  /* 0x00007632094c7816 */ /* 0x050fe4000000004c */
[----:B------:R-:W-:Y:S02]  /*05b0*/  SHF.L.U32 R9, R9, 0x10, RZ ;  /* 0x0000001009097819 */ /* 0x000fe400000006ff */
[----:B------:R-:W-:Y:S02]  /*05c0*/  PRMT R77, R10, 0x7632, R77 ;  /* 0x000076320a4d7816 */ /* 0x000fe4000000004d */
[----:B------:R-:W-:Y:S02]  /*05d0*/  PRMT R3, R8, 0x7632, R3 ;  /* 0x0000763208037816 */ /* 0x000fe40000000003 */
[----:B------:R-:W-:-:S02]  /*05e0*/  SHF.L.U32 R79, R10, 0x10, RZ ;  /* 0x000000100a4f7819 */ /* 0x000fc400000006ff */
[----:B------:R-:W-:Y:S02]  /*05f0*/  SHF.L.U32 R75, R8, 0x10, RZ ;  /* 0x00000010084b7819 */ /* 0x000fe400000006ff */
[----:B------:R-:W-:Y:S01]  /*0600*/  PRMT R10, R11, 0x7632, R10 ;  /* 0x000076320b0a7816 */ /* 0x000fe2000000000a */
[----:B------:R-:W-:Y:S01]  /*0610*/  FADD.FTZ R8, -R78, R9 ;  /* 0x000000094e087221 */ /* 0x000fe20000010100 */
[----:B------:R-:W-:Y:S02]  /*0620*/  SHF.L.U32 R77, R77, 0x10, RZ ;  /* 0x000000104d4d7819 */ /* 0x000fe400000006ff */
[----:B------:R-:W-:Y:S02]  /*0630*/  SHF.L.U32 R3, R3, 0x10, RZ ;  /* 0x0000001003037819 */ /* 0x000fe400000006ff */
[----:B0-----:R-:W-:Y:S01]  /*0640*/  SHF.L.U32 R7, R76, 0x10, RZ ;  /* 0x000000104c077819 */ /* 0x001fe200000006ff */
[----:B------:R-:W-:Y:S01]  /*0650*/  FADD.FTZ R6, -R78, R75 ;  /* 0x0000004b4e067221 */ /* 0x000fe20000010100 */
[----:B------:R-:W-:-:S02]  /*0660*/  SHF.L.U32 R11, R11, 0x10, RZ ;  /* 0x000000100b0b7819 */ /* 0x000fc400000006ff */
[----:B------:R-:W-:Y:S02]  /*0670*/  SHF.L.U32 R9, R10, 0x10, RZ ;  /* 0x000000100a097819 */ /* 0x000fe400000006ff */
[C---:B---3--:R-:W-:Y:S02]  /*0680*/  PRMT R10, R68.reuse, 0x7632, R10 ;  /* 0x00007632440a7816 */ /* 0x048fe4000000000a */
[----:B-1----:R-:W-:Y:S01]  /*0690*/  SHF.L.U32 R73, R68, 0x10, RZ ;  /* 0x0000001044497819 */ /* 0x002fe200000006ff */
[C---:B------:R-:W-:Y:S01]  /*06a0*/  FADD.FTZ R82, -R78.reuse, R79 ;  /* 0x0000004f4e527221 */ /* 0x040fe20000010100 */
[C---:B------:R-:W-:Y:S01]  /*06b0*/  FADD.FTZ R72, -R78.reuse, R77 ;  /* 0x0000004d4e487221 */ /* 0x040fe20000010100 */
[C---:B------:R-:W-:Y:S01]  /*06c0*/  PRMT R68, R69.reuse, 0x7632, R68 ;  /* 0x0000763245447816 */ /* 0x040fe20000000044 */
[C---:B------:R-:W-:Y:S01]  /*06d0*/  FADD.FTZ R80, -R78.reuse, R3 ;  /* 0x000000034e507221 */ /* 0x040fe20000010100 */
[C---:B------:R-:W-:Y:S01]  /*06e0*/  FADD.FTZ R76, -R78.reuse, R7 ;  /* 0x000000074e4c7221 */ /* 0x040fe20000010100 */
[----:B------:R-:W-:Y:S01]  /*06f0*/  SHF.L.U32 R69, R69, 0x10, RZ ;  /* 0x0000001045457819 */ /* 0x000fe200000006ff */
[----:B------:R-:W-:Y:S01]  /*0700*/  FADD.FTZ R84, -R78, R11 ;  /* 0x0000000b4e547221 */ /* 0x000fe20000010100 */
[C---:B------:R-:W-:Y:S01]  /*0710*/  PRMT R77, R70.reuse, 0x7632, R77 ;  /* 0x00007632464d7816 */ /* 0x040fe2000000004d */
[C---:B-----5:R-:W-:Y:S01]  /*0720*/  FMUL.FTZ R3, R81.reuse, R6 ;  /* 0x0000000651037220 */ /* 0x060fe20000410000 */
[----:B------:R-:W-:Y:S01]  /*0730*/  SHF.L.U32 R79, R70, 0x10, RZ ;  /* 0x00000010464f7819 */ /* 0x000fe200000006ff */
[C---:B------:R-:W-:Y:S01]  /*0740*/  FMUL.FTZ R7, R81.reuse, R8 ;  /* 0x0000000851077220 */ /* 0x040fe20000410000 */
[----:B------:R-:W-:Y:S01]  /*0750*/  SHF.L.U32 R70, R10, 0x10, RZ ;  /* 0x000000100a467819 */ /* 0x000fe200000006ff */
[----:B------:R-:W-:Y:S01]  /*0760*/  FMUL.FTZ R6, R52, R73 ;  /* 0x0000004934067220 */ /* 0x000fe20000410000 */
[----:B------:R-:W-:Y:S01]  /*0770*/  SHF.L.U32 R86, R68, 0x10, RZ ;  /* 0x0000001044567819 */ /* 0x000fe200000006ff */
[----:B------:R-:W-:Y:S01]  /*0780*/  FMUL.FTZ R11, R81, R84 ;  /* 0x00000054510b7220 */ /* 0x000fe20000410000 */
[----:B------:R-:W-:Y:S01]  /*0790*/  FADD.FTZ R38, R38, R69 ;  /* 0x0000004526267221 */ /* 0x000fe20000010000 */
[-C--:B------:R-:W-:Y:S01]  /*07a0*/  FFMA.FTZ R18, R7, R69.reuse, R18 ;  /* 0x0000004507127223 */ /* 0x080fe20000010012 */
[----:B------:R-:W-:Y:S01]  /*07b0*/  FMUL.FTZ R8, R54, R69 ;  /* 0x0000004536087220 */ /* 0x000fe20000410000 */
        /* <DEDUP_REMOVED lines=10> */
[----:B------:R-:W-:Y:S01]  /*0860*/  FMUL.FTZ R70, R81, R76 ;  /* 0x0000004c51467220 */ /* 0x000fe20000410000 */
[----:B------:R-:W-:Y:S01]  /*0870*/  FADD.FTZ R73, R84, R69 ;  /* 0x0000004554497221 */ /* 0x000fe20000010000 */
[----:B------:R-:W-:Y:S01]  /*0880*/  FFMA.FTZ R76, R68, R69, R71 ;  /* 0x00000045444c7223 */ /* 0x000fe20000010047 */
[----:B------:R-:W-:Y:S01]  /*0890*/  FADD.FTZ R78, -R78, R9 ;  /* 0x000000094e4e7221 */ /* 0x000fe20000010100 */
[----:B------:R-:W-:Y:S01]  /*08a0*/  FMUL.FTZ R71, R55, R86 ;  /* 0x0000005637477220 */ /* 0x000fe20000410000 */
[----:B------:R-:W-:Y:S01]  /*08b0*/  FADD.FTZ R84, R73, R8 ;  /* 0x0000000849547221 */ /* 0x000fe20000010000 */
[----:B------:R-:W-:Y:S01]  /*08c0*/  FMUL.FTZ R9, R81, R82 ;  /* 0x0000005251097220 */ /* 0x000fe20000410000 */
[----:B------:R-:W-:Y:S01]  /*08d0*/  FFMA.FTZ R73, R7, R8, R76 ;  /* 0x0000000807497223 */ /* 0x000fe2000001004c */
[----:B------:R-:W-:Y:S01]  /*08e0*/  SHF.L.U32 R82, R77, 0x10, RZ ;  /* 0x000000104d527819 */ /* 0x000fe200000006ff */
        /* <DEDUP_REMOVED lines=28> */
.L_x_1328:
        /* <DEDUP_REMOVED lines=8> */
.L_x_1329:
[----:B------:R-:W-:Y:S05]  /*0b30*/  BSYNC.RECONVERGENT B1 ;  /* 0x0000000000017941 */ /* 0x000fea0003800200 */
.L_x_1327:
        /* <DEDUP_REMOVED lines=21> */
.L_x_1367:
[----:B------:R-:W4:Y:S01]  /*0c90*/  @P2 LDC R85, c[0x0][0x388] ;  /* 0x0000e200ff552b82 */ /* 0x000f220000000800 */
[----:B------:R-:W-:Y:S01]  /*0ca0*/  @P2 IADD3 R74, PT, PT, R74, -0x1, RZ ;  /* 0xffffffff4a4a2810 */ /* 0x000fe20007ffe0ff */
[----:B------:R-:W-:Y:S01]  /*0cb0*/  BSSY.RECONVERGENT B2, `(.L_x_1331) ;  /* 0x00001c0000027945 */ /* 0x000fe20003800200 */
[----:B------:R-:W-:Y:S02]  /*0cc0*/  ISETP.GE.U32.AND P1, PT, R2, 0x20, PT ;  /* 0x000000200200780c */ /* 0x000fe40003f26070 */
[----:B------:R-:W-:Y:S01]  /*0cd0*/  CS2R R94, SRZ ;  /* 0x00000000005e7805 */ /* 0x000fe2000001ff00 */
[----:B--2---:R-:W-:Y:S01]  /*0ce0*/  FADD.FTZ R82, R79, R84 ;  /* 0x000000544f527221 */ /* 0x004fe20000010000 */
[----:B---3--:R-:W-:Y:S01]  /*0cf0*/  FADD.FTZ R86, R75, R86 ;  /* 0x000000564b567221 */ /* 0x008fe20000010000 */
[----:B------:R-:W-:Y:S01]  /*0d00*/  @P2 MOV R95, RZ ;  /* 0x000000ff005f2202 */ /* 0x000fe20000000f00 */
[----:B----4-:R-:W-:-:S05]  /*0d10*/  @P2 IMAD R74, R74, R85, RZ ;  /* 0x000000554a4a2224 */ /* 0x010fca00078e02ff */
[----:B------:R-:W-:-:S04]  /*0d20*/  @P2 SHF.R.S32.HI R85, RZ, 0x1f, R74 ;  /* 0x0000001fff552819 */ /* 0x000fc8000001144a */
[----:B------:R-:W-:-:S04]  /*0d30*/  @P2 LEA.HI R85, R85, R74, RZ, 0x3 ;  /* 0x0000004a55552211 */ /* 0x000fc800078f18ff */
[----:B------:R-:W-:-:S04]  /*0d40*/  @P2 LEA.HI.SX32 R85, R85, R0, 0x1d ;  /* 0x0000000055552211 */ /* 0x000fc800078feaff */
[----:B------:R-:W-:Y:S01]  /*0d50*/  @P2 MOV R94, R85 ;  /* 0x00000055005e2202 */ /* 0x000fe20000000f00 */
[----:B------:R-:W-:Y:S06]  /*0d60*/  @!P1 BRA `(.L_x_1332) ;  /* 0x0000001800d09947 */ /* 0x000fec0003800000 */
[----:B0-----:R-:W0:Y:S02]  /*0d70*/  @P2 LDC.64 R74, c[0x0][0x390] ;  /* 0x0000e400ff4a2b82 */ /* 0x001e240000000a00 */
[----:B0-----:R-:W-:-:S04]  /*0d80*/  @P2 LEA R84, P1, R94, R74, 0x4 ;  /* 0x0000004a5e542211 */ /* 0x001fc800078220ff */
        /* <DEDUP_REMOVED lines=9> */
[----:B------:R-:W-:Y:S02]  /*0e20*/  FSEL R82, R82, RZ, !P1 ;  /* 0x000000ff52527208 */ /* 0x000fe40004800000 */
[----:B------:R-:W-:-:S02]  /*0e30*/  PRMT R92, R13, 0x7632, R92 ;  /* 0x000076320d5c7816 */ /* 0x000fc4000000005c */
[----:B------:R-:W-:Y:S02]  /*0e40*/  PRMT R89, R12, 0x7632, R89 ;  /* 0x000076320c597816 */ /* 0x000fe40000000059 */
[----:B------:R-:W-:Y:S02]  /*0e50*/  PRMT R88, R14, 0x7632, R88 ;  /* 0x000076320e587816 */ /* 0x000fe40000000058 */
[----:B--2---:R-:W-:Y:S02]  /*0e60*/  PRMT R74, R59, 0x7632, R74 ;  /* 0x000076323b4a7816 */ /* 0x004fe4000000004a */
[----:B------:R-:W-:Y:S02]  /*0e70*/  PRMT R87, R58, 0x7632, R87 ;  /* 0x000076323a577816 */ /* 0x000fe40000000057 */
[----:B------:R-:W-:Y:S02]  /*0e80*/  PRMT R85, R57, 0x7632, R85 ;  /* 0x0000763239557816 */ /* 0x000fe40000000055 */
[----:B------:R-:W-:Y:S01]  /*0e90*/  PRMT R84, R56, 0x7632, R84 ;  /* 0x0000763238547816 */ /* 0x000fe20000000054 */
[----:B------:R-:W-:Y:S06]  /*0ea0*/  BRA.U UP0, `(.L_x_1334) ;  /* 0x0000000d00487547 */ /* 0x000fec000b800000 */
        /* <DEDUP_REMOVED lines=14> */
[----:B------:R-:W-:Y:S01]  /*0f90*/  FFMA.FTZ R28, R89, R86, R28 ;  /* 0x00000056591c7223 */ /* 0x000fe2000001001c */
[----:B------:R-:W-:-:S05]  /*0fa0*/  FMUL.FTZ R89, R44, R89 ;  /* 0x000000592c597220 */ /* 0x000fca0000410000 */
[----:B------:R-:W-:-:S04]  /*0fb0*/  F2FP.BF16.F32.PACK_AB R89, RZ, R89 ;  /* 0x00000059ff59723e */ /* 0x000fc800000010ff */
[----:B------:R-:W-:-:S07]  /*0fc0*/  PRMT R60, R89, 0x7610, R60 ;  /* 0x00007610593c7816 */ /* 0x000fce000000003c */
.L_x_1337:
[----:B------:R-:W-:Y:S05]  /*0fd0*/  BSYNC.RECONVERGENT B3 ;  /* 0x0000000000037941 */ /* 0x000fea0003800200 */
.L_x_1336:
        /* <DEDUP_REMOVED lines=8> */
[----:B------:R-:W-:-:S04]  /*1060*/  FMUL.FTZ R86, R86, UR11 ;  /* 0x0000000b56567c20 */ /* 0x000fc80008410000 */
[----:B------:R-:W-:Y:S01]  /*1070*/  FFMA.FTZ R29, R86, R84, R29 ;  /* 0x00000054561d7223 */ /* 0x000fe2000001001d */
[----:B------:R-:W-:-:S05]  /*1080*/  FMUL.FTZ R86, R45, R86 ;  /* 0x000000562d567220 */ /* 0x000fca0000410000 */
[----:B------:R-:W-:-:S04]  /*1090*/  F2FP.BF16.F32.PACK_AB R86, RZ, R86 ;  /* 0x00000056ff56723e */ /* 0x000fc800000010ff */
[----:B------:R-:W-:-:S07]  /*10a0*/  PRMT R60, R60, 0x5410, R86 ;  /* 0x000054103c3c7816 */ /* 0x000fce0000000056 */
.L_x_1339:
[----:B------:R-:W-:Y:S05]  /*10b0*/  BSYNC.RECONVERGENT B3 ;  /* 0x0000000000037941 */ /* 0x000fea0003800200 */
.L_x_1338:
        /* <DEDUP_REMOVED lines=13> */
.L_x_1341:
[----:B------:R-:W-:Y:S05]  /*1190*/  BSYNC.RECONVERGENT B3 ;  /* 0x0000000000037941 */ /* 0x000fea0003800200 */
.L_x_1340:
        /* <DEDUP_REMOVED lines=13> */
.L_x_1343:
[----:B------:R-:W-:Y:S05]  /*1270*/  BSYNC.RECONVERGENT B3 ;  /* 0x0000000000037941 */ /* 0x000fea0003800200 */
.L_x_1342:
        /* <DEDUP_REMOVED lines=13> */
.L_x_1345:
[----:B------:R-:W-:Y:S05]  /*1350*/  BSYNC.RECONVERGENT B3 ;  /* 0x0000000000037941 */ /* 0x000fea0003800200 */
.L_x_1344:
        /* <DEDUP_REMOVED lines=13> */
.L_x_1347:
[----:B------:R-:W-:Y:S05]  /*1430*/  BSYNC.RECONVERGENT B3 ;  /* 0x0000000000037941 */ /* 0x000fea0003800200 */
.L_x_1346:
        /* <DEDUP_REMOVED lines=13> */
.L_x_1349:
[----:B------:R-:W-:Y:S05]  /*1510*/  BSYNC.RECONVERGENT B3 ;  /* 0x0000000000037941 */ /* 0x000fea0003800200 */
.L_x_1348:
        /* <DEDUP_REMOVED lines=8> */
[----:B------:R-:W-:Y:S01]  /*15a0*/  FMUL.FTZ R75, R43, R82 ;  /* 0x000000522b4b7220 */ /* 0x000fe20000410000 */
[----:B------:R-:W-:-:S04]  /*15b0*/  FFMA.FTZ R27, R82, R74, R27 ;  /* 0x0000004a521b7223 */ /* 0x000fc8000001001b */
[----:B------:R-:W-:-:S04]  /*15c0*/  F2FP.BF16.F32.PACK_AB R75, RZ, R75 ;  /* 0x0000004bff4b723e */ /* 0x000fc800000010ff */
[----:B------:R-:W-:Y:S01]  /*15d0*/  PRMT R63, R63, 0x5410, R75 ;  /* 0x000054103f3f7816 */ /* 0x000fe2000000004b */
[----:B------:R-:W-:Y:S06]  /*15e0*/  BRA `(.L_x_1350) ;  /* 0x0000001000747947 */ /* 0x000fec0003800000 */
.L_x_1335:
[----:B------:R-:W0:Y:S01]  /*15f0*/  @P2 LDC R65, c[0x0][0x40c] ;  /* 0x00010300ff412b82 */ /* 0x000e220000000800 */
[-CC-:B------:R-:W-:Y:S01]  /*1600*/  FFMA.FTZ R86, R68, R75.reuse, R82.reuse ;  /* 0x0000004b44567223 */ /* 0x180fe20000010052 */
[-CC-:B------:R-:W-:Y:S01]  /*1610*/  FFMA.FTZ R67, R3, R75.reuse, R82.reuse ;  /* 0x0000004b03437223 */ /* 0x180fe20000010052 */
[----:B------:R-:W-:Y:S01]  /*1620*/  ISETP.GT.AND P1, PT, R83, RZ, PT ;  /* 0x000000ff5300720c */ /* 0x000fe20003f24270 */
[-C--:B------:R-:W-:Y:S01]  /*1630*/  FFMA.FTZ R93, R9, R75.reuse, R82 ;  /* 0x0000004b095d7223 */ /* 0x080fe20000010052 */
[----:B------:R-:W-:Y:S01]  /*1640*/  FADD.FTZ R86, R69, -R86 ;  /* 0x8000005645567221 */ /* 0x000fe20000010000 */
[----:B------:R-:W-:Y:S01]  /*1650*/  FADD.FTZ R64, R6, -R67 ;  /* 0x8000004306407221 */ /* 0x000fe20000010000 */
[----:B------:R-:W-:Y:S01]  /*1660*/  @P2 SHF.L.U32 R67, R56, 0x10, RZ ;  /* 0x0000001038432819 */ /* 0x000fe200000006ff */
[----:B------:R-:W1:Y:S01]  /*1670*/  @P2 LDC R66, c[0x0][0x40c] ;  /* 0x00010300ff422b82 */ /* 0x000e620000000800 */
[C---:B------:R-:W-:Y:S01]  /*1680*/  FMUL.FTZ R86, R81.reuse, R86 ;  /* 0x0000005651567220 */ /* 0x040fe20000410000 */
[----:B------:R-:W-:Y:S01]  /*1690*/  FMUL.FTZ R91, R81, R64 ;  /* 0x00000040515b7220 */ /* 0x000fe20000410000 */
[----:B------:R-:W-:-:S03]  /*16a0*/  FFMA.FTZ R90, R78, R75, R82 ;  /* 0x0000004b4e5a7223 */ /* 0x000fc60000010052 */
[----:B------:R-:W-:Y:S01]  /*16b0*/  FSEL R64, R86, RZ, P1 ;  /* 0x000000ff56407208 */ /* 0x000fe20000800000 */
[----:B------:R-:W-:Y:S01]  /*16c0*/  FADD.FTZ R90, R77, -R90 ;  /* 0x8000005a4d5a7221 */ /* 0x000fe20000010000 */
[----:B------:R-:W-:Y:S01]  /*16d0*/  FSEL R91, R91, RZ, P1 ;  /* 0x000000ff5b5b7208 */ /* 0x000fe20000800000 */
[----:B------:R-:W2:Y:S01]  /*16e0*/  @P2 LDC R83, c[0x0][0x40c] ;  /* 0x00010300ff532b82 */ /* 0x000ea20000000800 */
[----:B------:R-:W-:Y:S01]  /*16f0*/  @P2 SHF.L.U32 R86, R84, 0x10, RZ ;  /* 0x0000001054562819 */ /* 0x000fe200000006ff */
[----:B------:R-:W-:Y:S01]  /*1700*/  FMUL.FTZ R90, R81, R90 ;  /* 0x0000005a515a7220 */ /* 0x000fe20000410000 */
[C---:B0-----:R-:W-:Y:S01]  /*1710*/  @P2 FMUL.FTZ R84, R64.reuse, R65 ;  /* 0x0000004140542220 */ /* 0x041fe20000410000 */
[----:B------:R-:W-:-:S03]  /*1720*/  F2FP.BF16.F32.PACK_AB R64, R64, R91 ;  /* 0x0000005b4040723e */ /* 0x000fc600000010ff */
[----:B------:R-:W-:Y:S01]  /*1730*/  FSEL R90, R90, RZ, P1 ;  /* 0x000000ff5a5a7208 */ /* 0x000fe20000800000 */
[----:B------:R-:W-:Y:S01]  /*1740*/  @P2 FFMA.FTZ R29, R86, R84, R29 ;  /* 0x00000054561d2223 */ /* 0x000fe2000001001d */
[----:B------:R-:W-:Y:S01]  /*1750*/  FFMA.FTZ R86, R70, R75, R82 ;  /* 0x0000004b46567223 */ /* 0x000fe20000010052 */
[----:B-1----:R-:W-:-:S03]  /*1760*/  @P2 FMUL.FTZ R65, R91, R66 ;  /* 0x000000425b412220 */ /* 0x002fc60000410000 */
[----:B------:R-:W-:Y:S01]  /*1770*/  FADD.FTZ R86, R71, -R86 ;  /* 0x8000005647567221 */ /* 0x000fe20000010000 */
[----:B------:R-:W0:Y:S01]  /*1780*/  @P2 LDC R66, c[0x0][0x40c] ;  /* 0x00010300ff422b82 */ /* 0x000e220000000800 */
[----:B------:R-:W-:Y:S01]  /*1790*/  @P2 SHF.L.U32 R91, R58, 0x10, RZ ;  /* 0x000000103a5b2819 */ /* 0x000fe200000006ff */
[-C--:B------:R-:W-:Y:S01]  /*17a0*/  @P2 FFMA.FTZ R28, R67, R65.reuse, R28 ;  /* 0x00000041431c2223 */ /* 0x080fe2000001001c */
[----:B------:R-:W-:Y:S01]  /*17b0*/  @P2 FMUL.FTZ R89, R44, R65 ;  /* 0x000000412c592220 */ /* 0x000fe20000410000 */
[----:B------:R-:W-:Y:S01]  /*17c0*/  FFMA.FTZ R65, R7, R75, R82 ;  /* 0x0000004b07417223 */ /* 0x000fe20000010052 */
[----:B------:R-:W-:-:S03]  /*17d0*/  @P2 FMUL.FTZ R67, R45, R84 ;  /* 0x000000542d432220 */ /* 0x000fc60000410000 */
[----:B------:R-:W-:Y:S01]  /*17e0*/  FADD.FTZ R84, R8, -R65 ;  /* 0x8000004108547221 */ /* 0x000fe20000010000 */
[----:B------:R-:W-:Y:S01]  /*17f0*/  FMUL.FTZ R65, R81, R86 ;  /* 0x0000005651417220 */ /* 0x000fe20000410000 */
[----:B------:R-:W-:Y:S02]  /*1800*/  @P2 SHF.L.U32 R86, R85, 0x10, RZ ;  /* 0x0000001055562819 */ /* 0x000fe400000006ff */
[----:B------:R-:W-:Y:S01]  /*1810*/  FMUL.FTZ R84, R81, R84 ;  /* 0x0000005451547220 */ /* 0x000fe20000410000 */
[----:B------:R-:W-:Y:S02]  /*1820*/  @P2 SHF.L.U32 R85, R57, 0x10, RZ ;  /* 0x0000001039552819 */ /* 0x000fe400000006ff */
[----:B------:R-:W-:Y:S02]  /*1830*/  FSEL R65, R65, RZ, P1 ;  /* 0x000000ff41417208 */ /* 0x000fe40000800000 */
[----:B------:R-:W-:Y:S02]  /*1840*/  FSEL R88, R84, RZ, P1 ;  /* 0x000000ff54587208 */ /* 0x000fe40000800000 */
[----:B------:R-:W-:-:S02]  /*1850*/  @P2 F2FP.BF16.F32.PACK_AB R89, RZ, R89 ;  /* 0x00000059ff59223e */ /* 0x000fc400000010ff */
[----:B------:R-:W-:Y:S01]  /*1860*/  @P2 F2FP.BF16.F32.PACK_AB R67, RZ, R67 ;  /* 0x00000043ff43223e */ /* 0x000fe200000010ff */
[----:B--2---:R-:W-:Y:S01]  /*1870*/  @P2 FMUL.FTZ R83, R88, R83 ;  /* 0x0000005358532220 */ /* 0x004fe20000410000 */
[----:B------:R-:W-:Y:S01]  /*1880*/  @P2 PRMT R60, R89, 0x7610, R60 ;  /* 0x00007610593c2816 */ /* 0x000fe2000000003c */
[----:B0-----:R-:W-:Y:S01]  /*1890*/  @P2 FMUL.FTZ R66, R65, R66 ;  /* 0x0000004241422220 */ /* 0x001fe20000410000 */
[----:B------:R-:W0:Y:S01]  /*18a0*/  @P2 LDC R89, c[0x0][0x40c] ;  /* 0x00010300ff592b82 */ /* 0x000e220000000800 */
[----:B------:R-:W-:Y:S01]  /*18b0*/  @P2 FFMA.FTZ R30, R85, R83, R30 ;  /* 0x00000053551e2223 */ /* 0x000fe2000001001e */
[----:B------:R-:W-:Y:S01]  /*18c0*/  F2FP.BF16.F32.PACK_AB R65, R65, R88 ;  /* 0x000000584141723e */ /* 0x000fe200000010ff */
[-C--:B------:R-:W-:Y:S01]  /*18d0*/  @P2 FFMA.FTZ R31, R86, R66.reuse, R31 ;  /* 0x00000042561f2223 */ /* 0x080fe2000001001f */
[----:B------:R-:W-:Y:S01]  /*18e0*/  @P2 FMUL.FTZ R84, R47, R66 ;  /* 0x000000422f542220 */ /* 0x000fe20000410000 */
[----:B------:R-:W-:Y:S01]  /*18f0*/  FADD.FTZ R66, R10, -R93 ;  /* 0x8000005d0a427221 */ /* 0x000fe20000010000 */
[----:B------:R-:W-:Y:S01]  /*1900*/  FFMA.FTZ R86, R72, R75, R82 ;  /* 0x0000004b48567223 */ /* 0x000fe20000010052 */
[----:B------:R-:W-:Y:S01]  /*1910*/  @P2 SHF.L.U32 R88, R87, 0x10, RZ ;  /* 0x0000001057582819 */ /* 0x000fe200000006ff */
[----:B------:R-:W1:Y:S01]  /*1920*/  @P2 LDC R85, c[0x0][0x40c] ;  /* 0x00010300ff552b82 */ /* 0x000e620000000800 */
[----:B------:R-:W-:Y:S01]  /*1930*/  FMUL.FTZ R66, R81, R66 ;  /* 0x0000004251427220 */ /* 0x000fe20000410000 */
[----:B------:R-:W-:Y:S01]  /*1940*/  FADD.FTZ R92, R73, -R86 ;  /* 0x80000056495c7221 */ /* 0x000fe20000010000 */
[----:B------:R-:W-:-:S02]  /*1950*/  @P2 IMAD.U32 R87, R59, 0x10000, RZ ;  /* 0x000100003b572824 */ /* 0x000fc400078e00ff */
[----:B------:R-:W-:Y:S01]  /*1960*/  @P2 FMUL.FTZ R83, R46, R83 ;  /* 0x000000532e532220 */ /* 0x000fe20000410000 */
[----:B------:R-:W-:Y:S01]  /*1970*/  @P2 F2FP.BF16.F32.PACK_AB R84, RZ, R84 ;  /* 0x00000054ff54223e */ /* 0x000fe200000010ff */
[----:B------:R-:W-:Y:S01]  /*1980*/  FMUL.FTZ R92, R81, R92 ;  /* 0x0000005c515c7220 */ /* 0x000fe20000410000 */
[----:B------:R-:W-:Y:S02]  /*1990*/  FSEL R66, R66, RZ, P1 ;  /* 0x000000ff42427208 */ /* 0x000fe40000800000 */
[----:B------:R-:W-:Y:S02]  /*19a0*/  @P2 F2FP.BF16.F32.PACK_AB R83, RZ, R83 ;  /* 0x00000053ff53223e */ /* 0x000fe400000010ff */
[----:B------:R-:W-:Y:S02]  /*19b0*/  FSEL R92, R92, RZ, P1 ;  /* 0x000000ff5c5c7208 */ /* 0x000fe40000800000 */
[----:B------:R-:W-:Y:S02]  /*19c0*/  @P2 PRMT R61, R83, 0x7610, R61 ;  /* 0x00007610533d2816 */ /* 0x000fe4000000003d */
[----:B------:R-:W-:-:S02]  /*19d0*/  @P2 PRMT R60, R60, 0x5410, R67 ;  /* 0x000054103c3c2816 */ /* 0x000fc40000000043 */
[----:B------:R-:W-:Y:S01]  /*19e0*/  @P2 PRMT R61, R61, 0x5410, R84 ;  /* 0x000054103d3d2816 */ /* 0x000fe20000000054 */
[----:B-1----:R-:W-:Y:S01]  /*19f0*/  @P2 FMUL.FTZ R85, R66, R85 ;  /* 0x0000005542552220 */ /* 0x002fe20000410000 */
[----:B------:R-:W-:-:S03]  /*1a00*/  F2FP.BF16.F32.PACK_AB R66, R92, R66 ;  /* 0x000000425c42723e */ /* 0x000fc600000010ff */
[-C--:B------:R-:W-:Y:S01]  /*1a10*/  @P2 FFMA.FTZ R24, R91, R85.reuse, R24 ;  /* 0x000000555b182223 */ /* 0x080fe20000010018 */
[----:B------:R-:W-:Y:S01]  /*1a20*/  @P2 FMUL.FTZ R91, R40, R85 ;  /* 0x00000055285b2220 */ /* 0x000fe20000410000 */
[----:B------:R-:W-:Y:S02]  /*1a30*/  FFMA.FTZ R85, R11, R75, R82 ;  /* 0x0000004b0b557223 */ /* 0x000fe40000010052 */
[----:B------:R-:W1:Y:S02]  /*1a40*/  @P2 LDC R82, c[0x0][0x40c] ;  /* 0x00010300ff522b82 */ /* 0x000e640000000800 */
[----:B------:R-:W-:Y:S01]  /*1a50*/  FADD.FTZ R86, R76, -R85 ;  /* 0x800000554c567221 */ /* 0x000fe20000010000 */
[----:B------:R-:W-:-:S03]  /*1a60*/  @P2 F2FP.BF16.F32.PACK_AB R75, RZ, R91 ;  /* 0x0000005bff4b223e */ /* 0x000fc600000010ff */
[----:B------:R-:W-:Y:S01]  /*1a70*/  FMUL.FTZ R86, R81, R86 ;  /* 0x0000005651567220 */ /* 0x000fe20000410000 */
[----:B------:R-:W-:-:S04]  /*1a80*/  @P2 PRMT R62, R75, 0x7610, R62 ;  /* 0x000076104b3e2816 */ /* 0x000fc8000000003e */
[----:B------:R-:W-:Y:S01]  /*1a90*/  FSEL R81, R86, RZ, P1 ;  /* 0x000000ff56517208 */ /* 0x000fe20000800000 */
[----:B0-----:R-:W-:-:S03]  /*1aa0*/  @P2 FMUL.FTZ R86, R92, R89 ;  /* 0x000000595c562220 */ /* 0x001fc60000410000 */
[----:B------:R-:W-:Y:S01]  /*1ab0*/  F2FP.BF16.F32.PACK_AB R67, R90, R81 ;  /* 0x000000515a43723e */ /* 0x000fe200000010ff */
[-C--:B------:R-:W-:Y:S01]  /*1ac0*/  @P2 FFMA.FTZ R25, R88, R86.reuse, R25 ;  /* 0x0000005658192223 */ /* 0x080fe20000010019 */
[----:B------:R-:W-:-:S05]  /*1ad0*/  @P2 FMUL.FTZ R86, R41, R86 ;  /* 0x0000005629562220 */ /* 0x000fca0000410000 */
[----:B------:R-:W-:Y:S01]  /*1ae0*/  @P2 F2FP.BF16.F32.PACK_AB R86, RZ, R86 ;  /* 0x00000056ff56223e */ /* 0x000fe200000010ff */
[----:B-1----:R-:W-:-:S03]  /*1af0*/  @P2 FMUL.FTZ R85, R81, R82 ;  /* 0x0000005251552220 */ /* 0x002fc60000410000 */
[----:B------:R-:W-:Y:S01]  /*1b00*/  @P2 PRMT R62, R62, 0x5410, R86 ;  /* 0x000054103e3e2816 */ /* 0x000fe20000000056 */
[-C--:B------:R-:W-:Y:S01]  /*1b10*/  @P2 FFMA.FTZ R26, R87, R85.reuse, R26 ;  /* 0x00000055571a2223 */ /* 0x080fe2000001001a */
[----:B------:R-:W-:-:S05]  /*1b20*/  @P2 FMUL.FTZ R85, R42, R85 ;  /* 0x000000552a552220 */ /* 0x000fca0000410000 */
[----:B------:R-:W-:-:S04]  /*1b30*/  @P2 F2FP.BF16.F32.PACK_AB R85, RZ, R85 ;  /* 0x00000055ff55223e */ /* 0x000fc800000010ff */
[----:B------:R-:W-:Y:S01]  /*1b40*/  @P2 PRMT R63, R85, 0x7610, R63 ;  /* 0x00007610553f2816 */ /* 0x000fe2000000003f */
[----:B------:R-:W-:Y:S06]  /*1b50*/  @!P2 BRA `(.L_x_1350) ;  /* 0x0000000c0018a947 */ /* 0x000fec0003800000 */
[----:B------:R-:W-:Y:S01]  /*1b60*/  FMUL.FTZ R82, R90, UR11 ;  /* 0x0000000b5a527c20 */ /* 0x000fe20008410000 */
[----:B------:R-:W-:-:S03]  /*1b70*/  SHF.L.U32 R74, R74, 0x10, RZ ;  /* 0x000000104a4a7819 */ /* 0x000fc600000006ff */
[-C--:B------:R-:W-:Y:S02]  /*1b80*/  FMUL.FTZ R75, R43, R82.reuse ;  /* 0x000000522b4b7220 */ /* 0x080fe40000410000 */
[----:B------:R-:W-:-:S03]  /*1b90*/  FFMA.FTZ R27, R74, R82, R27 ;  /* 0x000000524a1b7223 */ /* 0x000fc6000001001b */
[----:B------:R-:W-:-:S04]  /*1ba0*/  F2FP.BF16.F32.PACK_AB R75, RZ, R75 ;  /* 0x0000004bff4b723e */ /* 0x000fc800000010ff */
[----:B------:R-:W-:Y:S01]  /*1bb0*/  PRMT R63, R63, 0x5410, R75 ;  /* 0x000054103f3f7816 */ /* 0x000fe2000000004b */
[----:B------:R-:W-:Y:S06]  /*1bc0*/  BRA `(.L_x_1350) ;  /* 0x0000000800fc7947 */ /* 0x000fec0003800000 */
.L_x_1334:
[----:B------:R-:W-:Y:S02]  /*1bd0*/  MOV R79, UR20 ;  /* 0x00000014004f7c02 */ /* 0x000fe40008000f00 */
[----:B------:R-:W-:Y:S02]  /*1be0*/  MOV R80, UR21 ;  /* 0x0000001500507c02 */ /* 0x000fe40008000f00 */
[----:B------:R-:W-:-:S04]  /*1bf0*/  ISETP.NE.U32.AND P1, PT, R79, RZ, PT ;  /* 0x000000ff4f00720c */ /* 0x000fc80003f25070 */
[----:B------:R-:W-:-:S13]  /*1c00*/  ISETP.NE.AND.EX P1, PT, R80, RZ, PT, P1 ;  /* 0x000000ff5000720c */ /* 0x000fda0003f25310 */
[----:B------:R-:W-:Y:S05]  /*1c10*/  @P1 BRA `(.L_x_1351) ;  /* 0x0000000400701947 */ /* 0x000fea0003800000 */
[----:B------:R-:W-:Y:S02]  /*1c20*/  ISETP.GT.AND P1, PT, R83, RZ, PT ;  /* 0x000000ff5300720c */ /* 0x000fe40003f24270 */
[----:B------:R-:W-:Y:S02]  /*1c30*/  SHF.L.U32 R88, R12, 0x10, RZ ;  /* 0x000000100c587819 */ /* 0x000fe400000006ff */
[----:B------:R-:W-:Y:S02]  /*1c40*/  @P2 SHF.L.U32 R91, R56, 0x10, RZ ;  /* 0x00000010385b2819 */ /* 0x000fe400000006ff */
[----:B------:R-:W-:-:S07]  /*1c50*/  @P2 SHF.L.U32 R84, R84, 0x10, RZ ;  /* 0x0000001054542819 */ /* 0x000fce00000006ff */
[-CC-:B------:R-:W-:Y:S01]  /*1c60*/  @P1 FFMA.FTZ R83, R3, R75.reuse, R82.reuse ;  /* 0x0000004b03531223 */ /* 0x180fe20000010052 */
[----:B------:R-:W-:-:S03]  /*1c70*/  @P1 FFMA.FTZ R90, R68, R75, R82 ;  /* 0x0000004b445a1223 */ /* 0x000fc60000010052 */
[----:B------:R-:W-:Y:S01]  /*1c80*/  @P1 FADD.FTZ R83, R6, -R83 ;  /* 0x8000005306531221 */ /* 0x000fe20000010000 */
[----:B------:R-:W-:-:S03]  /*1c90*/  @P1 FADD.FTZ R90, R69, -R90 ;  /* 0x8000005a455a1221 */ /* 0x000fc60000010000 */
[----:B------:R-:W-:Y:S02]  /*1ca0*/  @P1 FFMA.FTZ R88, R81, R83, R88 ;  /* 0x0000005351581223 */ /* 0x000fe40000010058 */
[----:B------:R-:W0:Y:S02]  /*1cb0*/  @P2 LDC R83, c[0x0][0x40c] ;  /* 0x00010300ff532b82 */ /* 0x000e240000000800 */
[----:B0-----:R-:W-:Y:S01]  /*1cc0*/  @P2 FMUL.FTZ R83, R88, R83 ;  /* 0x0000005358532220 */ /* 0x001fe20000410000 */
[----:B------:R-:W-:Y:S02]  /*1cd0*/  SHF.L.U32 R88, R89, 0x10, RZ ;  /* 0x0000001059587819 */ /* 0x000fe400000006ff */
[----:B------:R-:W-:Y:S01]  /*1ce0*/  @P2 SHF.L.U32 R89, R57, 0x10, RZ ;  /* 0x0000001039592819 */ /* 0x000fe200000006ff */
[-C--:B------:R-:W-:Y:S01]  /*1cf0*/  @P2 FFMA.FTZ R28, R91, R83.reuse, R28 ;  /* 0x000000535b1c2223 */ /* 0x080fe2000001001c */
[----:B------:R-:W-:Y:S01]  /*1d00*/  @P2 FMUL.FTZ R83, R44, R83 ;  /* 0x000000532c532220 */ /* 0x000fe20000410000 */
[----:B------:R-:W-:Y:S01]  /*1d10*/  @P1 FFMA.FTZ R88, R81, R90, R88 ;  /* 0x0000005a51581223 */ /* 0x000fe20000010058 */
[----:B------:R-:W-:-:S03]  /*1d20*/  @P1 FFMA.FTZ R90, R72, R75, R82 ;  /* 0x0000004b485a1223 */ /* 0x000fc60000010052 */
[----:B------:R-:W-:Y:S01]  /*1d30*/  @P2 F2FP.BF16.F32.PACK_AB R83, RZ, R83 ;  /* 0x00000053ff53223e */ /* 0x000fe200000010ff */
[----:B------:R-:W-:-:S03]  /*1d40*/  @P1 FADD.FTZ R90, R73, -R90 ;  /* 0x8000005a495a1221 */ /* 0x000fc60000010000 */
[----:B------:R-:W-:Y:S02]  /*1d50*/  @P2 PRMT R60, R83, 0x7610, R60 ;  /* 0x00007610533c2816 */ /* 0x000fe4000000003c */
[----:B------:R-:W0:Y:S02]  /*1d60*/  @P2 LDC R83, c[0x0][0x40c] ;  /* 0x00010300ff532b82 */ /* 0x000e240000000800 */
[----:B0-----:R-:W-:Y:S01]  /*1d70*/  @P2 FMUL.FTZ R88, R88, R83 ;  /* 0x0000005358582220 */ /* 0x001fe20000410000 */
[----:B------:R-:W-:-:S03]  /*1d80*/  @P1 FFMA.FTZ R83, R7, R75, R82 ;  /* 0x0000004b07531223 */ /* 0x000fc60000010052 */
[-C--:B------:R-:W-:Y:S01]  /*1d90*/  @P2 FFMA.FTZ R29, R84, R88.reuse, R29 ;  /* 0x00000058541d2223 */ /* 0x080fe2000001001d */
[----:B------:R-:W-:Y:S01]  /*1da0*/  @P1 FADD.FTZ R83, R8, -R83 ;  /* 0x8000005308531221 */ /* 0x000fe20000010000 */
[----:B------:R-:W-:Y:S01]  /*1db0*/  SHF.L.U32 R84, R13, 0x10, RZ ;  /* 0x000000100d547819 */ /* 0x000fe200000006ff */
[----:B------:R-:W-:-:S04]  /*1dc0*/  @P2 FMUL.FTZ R88, R45, R88 ;  /* 0x000000582d582220 */ /* 0x000fc80000410000 */
[----:B------:R-:W-:Y:S01]  /*1dd0*/  @P1 FFMA.FTZ R84, R81, R83, R84 ;  /* 0x0000005351541223 */ /* 0x000fe20000010054 */
[----:B------:R-:W-:Y:S01]  /*1de0*/  @P2 F2FP.BF16.F32.PACK_AB R88, RZ, R88 ;  /* 0x00000058ff58223e */ /* 0x000fe200000010ff */
[----:B------:R-:W0:Y:S03]  /*1df0*/  @P2 LDC R83, c[0x0][0x40c] ;  /* 0x00010300ff532b82 */ /* 0x000e260000000800 */
[----:B------:R-:W-:Y:S01]  /*1e00*/  @P2 PRMT R60, R60, 0x5410, R88 ;  /* 0x000054103c3c2816 */ /* 0x000fe20000000058 */
[----:B------:R-:W-:-:S04]  /*1e10*/  @P1 FFMA.FTZ R88, R70, R75, R82 ;  /* 0x0000004b46581223 */ /* 0x000fc80000010052 */
[----:B------:R-:W-:Y:S01]  /*1e20*/  @P1 FADD.FTZ R88, R71, -R88 ;  /* 0x8000005847581221 */ /* 0x000fe20000010000 */
[----:B0-----:R-:W-:-:S04]  /*1e30*/  @P2 FMUL.FTZ R83, R84, R83 ;  /* 0x0000005354532220 */ /* 0x001fc80000410000 */
[-C--:B------:R-:W-:Y:S01]  /*1e40*/  @P2 FFMA.FTZ R30, R89, R83.reuse, R30 ;  /* 0x00000053591e2223 */ /* 0x080fe2000001001e */
[----:B------:R-:W-:-:S05]  /*1e50*/  @P2 FMUL.FTZ R83, R46, R83 ;  /* 0x000000532e532220 */ /* 0x000fca0000410000 */
[----:B------:R-:W-:-:S04]  /*1e60*/  @P2 F2FP.BF16.F32.PACK_AB R83, RZ, R83 ;  /* 0x00000053ff53223e */ /* 0x000fc800000010ff */
[----:B------:R-:W-:Y:S02]  /*1e70*/  @P2 PRMT R61, R83, 0x7610, R61 ;  /* 0x00007610533d2816 */ /* 0x000fe4000000003d */
[----:B------:R-:W-:-:S04]  /*1e80*/  PRMT R83, R13, 0x7632, R83 ;  /* 0x000076320d537816 */ /* 0x000fc80000000053 */
[----:B------:R-:W-:Y:S02]  /*1e90*/  SHF.L.U32 R84, R83, 0x10, RZ ;  /* 0x0000001053547819 */ /* 0x000fe400000006ff */
[----:B------:R-:W0:Y:S03]  /*1ea0*/  @P2 LDC R83, c[0x0][0x40c] ;  /* 0x00010300ff532b82 */ /* 0x000e260000000800 */
[----:B------:R-:W-:Y:S01]  /*1eb0*/  @P1 FFMA.FTZ R84, R81, R88, R84 ;  /* 0x0000005851541223 */ /* 0x000fe20000010054 */
[----:B------:R-:W-:-:S04]  /*1ec0*/  @P2 SHF.L.U32 R88, R85, 0x10, RZ ;  /* 0x0000001055582819 */ /* 0x000fc800000006ff */
[----:B------:R-:W1:Y:S01]  /*1ed0*/  @P2 LDC R85, c[0x0][0x40c] ;  /* 0x00010300ff552b82 */ /* 0x000e620000000800 */
[----:B0-----:R-:W-:Y:S01]  /*1ee0*/  @P2 FMUL.FTZ R84, R84, R83 ;  /* 0x0000005354542220 */ /* 0x001fe20000410000 */
[----:B------:R-:W-:-:S03]  /*1ef0*/  @P1 FFMA.FTZ R83, R9, R75, R82 ;  /* 0x0000004b09531223 */ /* 0x000fc60000010052 */
[----:B------:R-:W-:Y:S01]  /*1f00*/  @P2 FFMA.FTZ R31, R88, R84, R31 ;  /* 0x00000054581f2223 */ /* 0x000fe2000001001f */
[----:B------:R-:W-:Y:S01]  /*1f10*/  SHF.L.U32 R88, R14, 0x10, RZ ;  /* 0x000000100e587819 */ /* 0x000fe200000006ff */
[----:B------:R-:W-:-:S04]  /*1f20*/  @P1 FADD.FTZ R83, R10, -R83 ;  /* 0x800000530a531221 */ /* 0x000fc80000010000 */
[----:B------:R-:W-:Y:S01]  /*1f30*/  @P1 FFMA.FTZ R88, R81, R83, R88 ;  /* 0x0000005351581223 */ /* 0x000fe20000010058 */
[----:B------:R-:W-:-:S03]  /*1f40*/  @P2 SHF.L.U32 R83, R58, 0x10, RZ ;  /* 0x000000103a532819 */ /* 0x000fc600000006ff */
[----:B-1----:R-:W-:-:S04]  /*1f50*/  @P2 FMUL.FTZ R85, R88, R85 ;  /* 0x0000005558552220 */ /* 0x002fc80000410000 */
[-C--:B------:R-:W-:Y:S01]  /*1f60*/  @P2 FFMA.FTZ R24, R83, R85.reuse, R24 ;  /* 0x0000005553182223 */ /* 0x080fe20000010018 */
[----:B------:R-:W-:Y:S01]  /*1f70*/  @P2 FMUL.FTZ R83, R47, R84 ;  /* 0x000000542f532220 */ /* 0x000fe20000410000 */
[----:B------:R-:W-:Y:S01]  /*1f80*/  @P2 FMUL.FTZ R84, R40, R85 ;  /* 0x0000005528542220 */ /* 0x000fe20000410000 */
[----:B------:R-:W-:-:S03]  /*1f90*/  PRMT R85, R14, 0x7632, R85 ;  /* 0x000076320e557816 */ /* 0x000fc60000000055 */
[----:B------:R-:W-:Y:S02]  /*1fa0*/  @P2 F2FP.BF16.F32.PACK_AB R83, RZ, R83 ;  /* 0x00000053ff53223e */ /* 0x000fe400000010ff */
[----:B------:R-:W-:Y:S02]  /*1fb0*/  SHF.L.U32 R88, R85, 0x10, RZ ;  /* 0x0000001055587819 */ /* 0x000fe400000006ff */
[----:B------:R-:W0:Y:S01]  /*1fc0*/  @P2 LDC R85, c[0x0][0x40c] ;  /* 0x00010300ff552b82 */ /* 0x000e220000000800 */
[----:B------:R-:W-:Y:S02]  /*1fd0*/  @P2 F2FP.BF16.F32.PACK_AB R84, RZ, R84 ;  /* 0x00000054ff54223e */ /* 0x000fe400000010ff */
[----:B------:R-:W-:Y:S01]  /*1fe0*/  @P1 FFMA.FTZ R88, R81, R90, R88 ;  /* 0x0000005a51581223 */ /* 0x000fe20000010058 */
[----:B------:R-:W-:Y:S02]  /*1ff0*/  @P2 SHF.L.U32 R90, R87, 0x10, RZ ;  /* 0x00000010575a2819 */ /* 0x000fe400000006ff */
[----:B------:R-:W-:-:S02]  /*2000*/  @P2 SHF.L.U32 R87, R59, 0x10, RZ ;  /* 0x000000103b572819 */ /* 0x000fc400000006ff */
[----:B------:R-:W-:Y:S02]  /*2010*/  @P2 PRMT R62, R84, 0x7610, R62 ;  /* 0x00007610543e2816 */ /* 0x000fe4000000003e */
[----:B------:R-:W-:Y:S01]  /*2020*/  @P2 PRMT R61, R61, 0x5410, R83 ;  /* 0x000054103d3d2816 */ /* 0x000fe20000000053 */
        /* <DEDUP_REMOVED lines=10> */
[----:B0-----:R-:W-:-:S04]  /*20d0*/  @P2 FMUL.FTZ R85, R90, R85 ;  /* 0x000000555a552220 */ /* 0x001fc80000410000 */
[-C--:B------:R-:W-:Y:S01]  /*20e0*/  @P2 FFMA.FTZ R26, R87, R85.reuse, R26 ;  /* 0x00000055571a2223 */ /* 0x080fe2000001001a */
[----:B------:R-:W-:-:S05]  /*20f0*/  @P2 FMUL.FTZ R85, R42, R85 ;  /* 0x000000552a552220 */ /* 0x000fca0000410000 */
[----:B------:R-:W-:-:S04]  /*2100*/  @P2 F2FP.BF16.F32.PACK_AB R85, RZ, R85 ;  /* 0x00000055ff55223e */ /* 0x000fc800000010ff */
[----:B------:R-:W-:Y:S01]  /*2110*/  @P2 PRMT R63, R85, 0x7610, R63 ;  /* 0x00007610553f2816 */ /* 0x000fe2000000003f */
[----:B------:R-:W-:Y:S06]  /*2120*/  @!P2 BRA `(.L_x_1350) ;  /* 0x0000000400a4a947 */ /* 0x000fec0003800000 */
[----:B------:R-:W-:Y:S01]  /*2130*/  @P1 FFMA.FTZ R82, R78, R75, R82 ;  /* 0x0000004b4e521223 */ /* 0x000fe20000010052 */
[----:B------:R-:W-:Y:S02]  /*2140*/  SHF.L.U32 R86, R86, 0x10, RZ ;  /* 0x0000001056567819 */ /* 0x000fe400000006ff */
[----:B------:R-:W-:Y:S01]  /*2150*/  SHF.L.U32 R74, R74, 0x10, RZ ;  /* 0x000000104a4a7819 */ /* 0x000fe200000006ff */
[----:B------:R-:W-:-:S04]  /*2160*/  @P1 FADD.FTZ R82, R77, -R82 ;  /* 0x800000524d521221 */ /* 0x000fc80000010000 */
[----:B------:R-:W-:-:S04]  /*2170*/  @P1 FFMA.FTZ R86, R81, R82, R86 ;  /* 0x0000005251561223 */ /* 0x000fc80000010056 */
[----:B------:R-:W-:-:S04]  /*2180*/  FMUL.FTZ R86, R86, UR11 ;  /* 0x0000000b56567c20 */ /* 0x000fc80008410000 */
[-C--:B------:R-:W-:Y:S01]  /*2190*/  FMUL.FTZ R75, R43, R86.reuse ;  /* 0x000000562b4b7220 */ /* 0x080fe20000410000 */
[----:B------:R-:W-:-:S04]  /*21a0*/  FFMA.FTZ R27, R74, R86, R27 ;  /* 0x000000564a1b7223 */ /* 0x000fc8000001001b */
[----:B------:R-:W-:-:S04]  /*21b0*/  F2FP.BF16.F32.PACK_AB R75, RZ, R75 ;  /* 0x0000004bff4b723e */ /* 0x000fc800000010ff */
[----:B------:R-:W-:Y:S01]  /*21c0*/  PRMT R63, R63, 0x5410, R75 ;  /* 0x000054103f3f7816 */ /* 0x000fe2000000004b */
[----:B------:R-:W-:Y:S06]  /*21d0*/  BRA `(.L_x_1350) ;  /* 0x0000000400787947 */ /* 0x000fec0003800000 */
.L_x_1351:
[----:B------:R-:W0:Y:S01]  /*21e0*/  @P2 LDC R66, c[0x0][0x40c] ;  /* 0x00010300ff422b82 */ /* 0x000e220000000800 */
[----:B------:R-:W-:Y:S01]  /*21f0*/  @P3 FFMA.FTZ R65, R3, R75, R82 ;  /* 0x0000004b03413223 */ /* 0x000fe20000010052 */
[----:B------:R-:W-:Y:S02]  /*2200*/  ISETP.GT.AND P1, PT, R83, RZ, PT ;  /* 0x000000ff5300720c */ /* 0x000fe40003f24270 */
[----:B------:R-:W-:Y:S01]  /*2210*/  @P2 SHF.L.U32 R83, R56, 0x10, RZ ;  /* 0x0000001038532819 */ /* 0x000fe200000006ff */
[----:B------:R-:W-:Y:S01]  /*2220*/  @P3 FADD.FTZ R64, R6, -R65 ;  /* 0x8000004106403221 */ /* 0x000fe20000010000 */
[----:B------:R-:W-:Y:S02]  /*2230*/  SHF.L.U32 R65, R12, 0x10, RZ ;  /* 0x000000100c417819 */ /* 0x000fe400000006ff */
[----:B------:R-:W-:Y:S02]  /*2240*/  SHF.L.U32 R90, R13, 0x10, RZ ;  /* 0x000000100d5a7819 */ /* 0x000fe400000006ff */
[----:B------:R-:W-:Y:S01]  /*2250*/  @P2 SHF.L.U32 R84, R84, 0x10, RZ ;  /* 0x0000001054542819 */ /* 0x000fe200000006ff */
[----:B------:R-:W-:Y:S01]  /*2260*/  @P3 FFMA.FTZ R65, R81, R64, R65 ;  /* 0x0000004051413223 */ /* 0x000fe20000010041 */
[----:B------:R-:W-:-:S02]  /*2270*/  SHF.L.U32 R64, R89, 0x10, RZ ;  /* 0x0000001059407819 */ /* 0x000fc400000006ff */
[----:B------:R-:W-:Y:S01]  /*2280*/  @P2 SHF.L.U32 R89, R57, 0x10, RZ ;  /* 0x0000001039592819 */ /* 0x000fe200000006ff */
[-CC-:B------:R-:W-:Y:S01]  /*2290*/  @P1 FFMA.FTZ R91, R72, R75.reuse, R82.reuse ;  /* 0x0000004b485b1223 */ /* 0x180fe20000010052 */
[----:B------:R-:W-:Y:S01]  /*22a0*/  SHF.L.U32 R92, R92, 0x10, RZ ;  /* 0x000000105c5c7819 */ /* 0x000fe200000006ff */
[----:B------:R-:W-:-:S04]  /*22b0*/  @P1 FFMA.FTZ R96, R78, R75, R82 ;  /* 0x0000004b4e601223 */ /* 0x000fc80000010052 */
[----:B------:R-:W-:Y:S01]  /*22c0*/  @P1 FADD.FTZ R96, R77, -R96 ;  /* 0x800000604d601221 */ /* 0x000fe20000010000 */
[----:B0-----:R-:W-:Y:S01]  /*22d0*/  @P2 FMUL.FTZ R67, R65, R66 ;  /* 0x0000004241432220 */ /* 0x001fe20000410000 */
[----:B------:R-:W-:-:S03]  /*22e0*/  @P1 FFMA.FTZ R66, R68, R75, R82 ;  /* 0x0000004b44421223 */ /* 0x000fc60000010052 */
[----:B------:R-:W-:Y:S01]  /*22f0*/  @P2 FFMA.FTZ R28, R83, R67, R28 ;  /* 0x00000043531c2223 */ /* 0x000fe2000001001c */
[----:B------:R-:W-:Y:S01]  /*2300*/  @P1 FADD.FTZ R66, R69, -R66 ;  /* 0x8000004245421221 */ /* 0x000fe20000010000 */
[----:B------:R-:W0:Y:S03]  /*2310*/  @P2 LDC R83, c[0x0][0x40c] ;  /* 0x00010300ff532b82 */ /* 0x000e260000000800 */
[----:B------:R-:W-:-:S04]  /*2320*/  @P1 FFMA.FTZ R64, R81, R66, R64 ;  /* 0x0000004251401223 */ /* 0x000fc80000010040 */
[C---:B0-----:R-:W-:Y:S01]  /*2330*/  @P2 FMUL.FTZ R66, R64.reuse, R83 ;  /* 0x0000005340422220 */ /* 0x041fe20000410000 */
[----:B------:R-:W-:Y:S01]  /*2340*/  @P1 FFMA.FTZ R83, R7, R75, R82 ;  /* 0x0000004b07531223 */ /* 0x000fe20000010052 */
[----:B------:R-:W-:Y:S02]  /*2350*/  F2FP.BF16.F32.PACK_AB R64, R64, R65 ;  /* 0x000000414040723e */ /* 0x000fe400000010ff */
[-C--:B------:R-:W-:Y:S01]  /*2360*/  @P2 FFMA.FTZ R29, R84, R66.reuse, R29 ;  /* 0x00000042541d2223 */ /* 0x080fe2000001001d */
[----:B------:R-:W-:Y:S01]  /*2370*/  @P1 FADD.FTZ R86, R8, -R83 ;  /* 0x8000005308561221 */ /* 0x000fe20000010000 */
[----:B------:R-:W-:Y:S01]  /*2380*/  @P2 FMUL.FTZ R83, R44, R67 ;  /* 0x000000432c532220 */ /* 0x000fe20000410000 */
[----:B------:R-:W-:Y:S01]  /*2390*/  @P2 FMUL.FTZ R84, R45, R66 ;  /* 0x000000422d542220 */ /* 0x000fe20000410000 */
[----:B------:R-:W0:Y:S01]  /*23a0*/  @P2 LDC R67, c[0x0][0x40c] ;  /* 0x00010300ff432b82 */ /* 0x000e220000000800 */
[----:B------:R-:W-:Y:S01]  /*23b0*/  @P1 FFMA.FTZ R90, R81, R86, R90 ;  /* 0x00000056515a1223 */ /* 0x000fe2000001005a */
[----:B------:R-:W-:Y:S01]  /*23c0*/  @P1 FFMA.FTZ R66, R70, R75, R82 ;  /* 0x0000004b46421223 */ /* 0x000fe20000010052 */
[----:B------:R-:W-:Y:S01]  /*23d0*/  @P2 IMAD.U32 R86, R85, 0x10000, RZ ;  /* 0x0001000055562824 */ /* 0x000fe200078e00ff */
[----:B------:R-:W-:-:S02]  /*23e0*/  @P2 F2FP.BF16.F32.PACK_AB R83, RZ, R83 ;  /* 0x00000053ff53223e */ /* 0x000fc400000010ff */
[----:B------:R-:W-:Y:S01]  /*23f0*/  @P1 FADD.FTZ R66, R71, -R66 ;  /* 0x8000004247421221 */ /* 0x000fe20000010000 */
[----:B------:R-:W-:Y:S02]  /*2400*/  @P2 F2FP.BF16.F32.PACK_AB R84, RZ, R84 ;  /* 0x00000054ff54223e */ /* 0x000fe400000010ff */
[----:B------:R-:W-:Y:S01]  /*2410*/  @P2 PRMT R60, R83, 0x7610, R60 ;  /* 0x00007610533c2816 */ /* 0x000fe2000000003c */
[----:B------:R-:W-:-:S03]  /*2420*/  @P1 FFMA.FTZ R92, R81, R66, R92 ;  /* 0x00000042515c1223 */ /* 0x000fc6000001005c */
[----:B------:R-:W-:Y:S02]  /*2430*/  @P2 PRMT R60, R60, 0x5410, R84 ;  /* 0x000054103c3c2816 */ /* 0x000fe40000000054 */
[----:B------:R-:W-:Y:S01]  /*2440*/  F2FP.BF16.F32.PACK_AB R65, R92, R90 ;  /* 0x0000005a5c41723e */ /* 0x000fe200000010ff */
[----:B0-----:R-:W-:Y:S01]  /*2450*/  @P2 FMUL.FTZ R67, R90, R67 ;  /* 0x000000435a432220 */ /* 0x001fe20000410000 */
[----:B------:R-:W-:-:S03]  /*2460*/  @P2 SHF.L.U32 R90, R74, 0x10, RZ ;  /* 0x000000104a5a2819 */ /* 0x000fc600000006ff */
[-C--:B------:R-:W-:Y:S01]  /*2470*/  @P2 FFMA.FTZ R30, R89, R67.reuse, R30 ;  /* 0x00000043591e2223 */ /* 0x080fe2000001001e */
[----:B------:R-:W-:Y:S01]  /*2480*/  @P2 FMUL.FTZ R85, R46, R67 ;  /* 0x000000432e552220 */ /* 0x000fe20000410000 */
[----:B------:R-:W0:Y:S01]  /*2490*/  @P2 LDC R89, c[0x0][0x40c] ;  /* 0x00010300ff592b82 */ /* 0x000e220000000800 */
[----:B------:R-:W-:-:S03]  /*24a0*/  @P1 FFMA.FTZ R67, R9, R75, R82 ;  /* 0x0000004b09431223 */ /* 0x000fc60000010052 */
[----:B------:R-:W-:Y:S01]  /*24b0*/  @P2 F2FP.BF16.F32.PACK_AB R85, RZ, R85 ;  /* 0x00000055ff55223e */ /* 0x000fe200000010ff */
[----:B------:R-:W-:-:S03]  /*24c0*/  @P1 FADD.FTZ R67, R10, -R67 ;  /* 0x800000430a431221 */ /* 0x000fc60000010000 */
[----:B------:R-:W-:Y:S01]  /*24d0*/  @P2 PRMT R61, R85, 0x7610, R61 ;  /* 0x00007610553d2816 */ /* 0x000fe2000000003d */
[----:B0-----:R-:W-:Y:S02]  /*24e0*/  @P2 FMUL.FTZ R66, R92, R89 ;  /* 0x000000595c422220 */ /* 0x001fe40000410000 */
[----:B------:R-:W0:Y:S02]  /*24f0*/  @P2 LDC R89, c[0x0][0x40c] ;  /* 0x00010300ff592b82 */ /* 0x000e240000000800 */
[-C--:B------:R-:W-:Y:S01]  /*2500*/  @P2 FFMA.FTZ R31, R86, R66.reuse, R31 ;  /* 0x00000042561f2223 */ /* 0x080fe2000001001f */
[----:B------:R-:W-:Y:S01]  /*2510*/  @P2 FMUL.FTZ R86, R47, R66 ;  /* 0x000000422f562220 */ /* 0x000fe20000410000 */
[----:B------:R-:W-:-:S04]  /*2520*/  SHF.L.U32 R66, R14, 0x10, RZ ;  /* 0x000000100e427819 */ /* 0x000fc800000006ff */
[----:B------:R-:W-:Y:S01]  /*2530*/  @P2 F2FP.BF16.F32.PACK_AB R86, RZ, R86 ;  /* 0x00000056ff56223e */ /* 0x000fe200000010ff */
[----:B------:R-:W-:Y:S01]  /*2540*/  @P1 FFMA.FTZ R66, R81, R67, R66 ;  /* 0x0000004351421223 */ /* 0x000fe20000010042 */
[----:B------:R-:W-:Y:S02]  /*2550*/  @P2 SHF.L.U32 R67, R58, 0x10, RZ ;  /* 0x000000103a432819 */ /* 0x000fe400000006ff */
[----:B------:R-:W-:Y:S01]  /*2560*/  @P2 PRMT R61, R61, 0x5410, R86 ;  /* 0x000054103d3d2816 */ /* 0x000fe20000000056 */
[----:B0-----:R-:W-:-:S04]  /*2570*/  @P2 FMUL.FTZ R89, R66, R89 ;  /* 0x0000005942592220 */ /* 0x001fc80000410000 */
[----:B------:R-:W-:Y:S01]  /*2580*/  @P2 FFMA.FTZ R24, R67, R89, R24 ;  /* 0x0000005943182223 */ /* 0x000fe20000010018 */
[----:B------:R-:W-:Y:S01]  /*2590*/  SHF.L.U32 R67, R88, 0x10, RZ ;  /* 0x0000001058437819 */ /* 0x000fe200000006ff */
[----:B------:R-:W-:Y:S01]  /*25a0*/  @P1 FADD.FTZ R88, R73, -R91 ;  /* 0x8000005b49581221 */ /* 0x000fe20000010000 */
[----:B------:R-:W-:-:S03]  /*25b0*/  @P2 SHF.L.U32 R91, R87, 0x10, RZ ;  /* 0x00000010575b2819 */ /* 0x000fc600000006ff */
[----:B------:R-:W-:Y:S02]  /*25c0*/  @P1 FFMA.FTZ R67, R81, R88, R67 ;  /* 0x0000005851431223 */ /* 0x000fe40000010043 */
[----:B------:R-:W0:Y:S03]  /*25d0*/  @P2 LDC R88, c[0x0][0x40c] ;  /* 0x00010300ff582b82 */ /* 0x000e260000000800 */
[C---:B------:R-:W-:Y:S01]  /*25e0*/  F2FP.BF16.F32.PACK_AB R66, R67.reuse, R66 ;  /* 0x000000424342723e */ /* 0x040fe200000010ff */
[----:B0-----:R-:W-:Y:S01]  /*25f0*/  @P2 FMUL.FTZ R87, R67, R88 ;  /* 0x0000005843572220 */ /* 0x001fe20000410000 */
[----:B------:R-:W-:-:S03]  /*2600*/  SHF.L.U32 R88, R15, 0x10, RZ ;  /* 0x000000100f587819 */ /* 0x000fc600000006ff */
[----:B------:R-:W-:Y:S01]  /*2610*/  @P2 FFMA.FTZ R25, R91, R87, R25 ;  /* 0x000000575b192223 */ /* 0x000fe20000010019 */
[--C-:B------:R-:W-:Y:S01]  /*2620*/  @P1 FFMA.FTZ R91, R11, R75, R82.reuse ;  /* 0x0000004b0b5b1223 */ /* 0x100fe20000010052 */
[----:B------:R-:W-:Y:S01]  /*2630*/  PRMT R82, R15, 0x7632, R82 ;  /* 0x000076320f527816 */ /* 0x000fe20000000052 */
[----:B------:R-:W-:Y:S02]  /*2640*/  @P2 FMUL.FTZ R75, R41, R87 ;  /* 0x00000057294b2220 */ /* 0x000fe40000410000 */
[----:B------:R-:W-:Y:S01]  /*2650*/  @P1 FADD.FTZ R91, R76, -R91 ;  /* 0x8000005b4c5b1221 */ /* 0x000fe20000010000 */
[----:B------:R-:W-:Y:S01]  /*2660*/  SHF.L.U32 R82, R82, 0x10, RZ ;  /* 0x0000001052527819 */ /* 0x000fe200000006ff */
[----:B------:R-:W0:Y:S01]  /*2670*/  @P2 LDC R87, c[0x0][0x40c] ;  /* 0x00010300ff572b82 */ /* 0x000e220000000800 */
[----:B------:R-:W-:Y:S01]  /*2680*/  @P2 F2FP.BF16.F32.PACK_AB R75, RZ, R75 ;  /* 0x0000004bff4b223e */ /* 0x000fe200000010ff */
[C---:B------:R-:W-:Y:S02]  /*2690*/  @P1 FFMA.FTZ R88, R81.reuse, R91, R88 ;  /* 0x0000005b51581223 */ /* 0x040fe40000010058 */
[----:B------:R-:W-:Y:S01]  /*26a0*/  @P1 FFMA.FTZ R82, R81, R96, R82 ;  /* 0x0000006051521223 */ /* 0x000fe20000010052 */
[----:B------:R-:W-:-:S03]  /*26b0*/  @P2 FMUL.FTZ R81, R40, R89 ;  /* 0x0000005928512220 */ /* 0x000fc60000410000 */
[----:B------:R-:W1:Y:S01]  /*26c0*/  @P2 LDC R89, c[0x0][0x40c] ;  /* 0x00010300ff592b82 */ /* 0x000e620000000800 */
[----:B------:R-:W-:Y:S02]  /*26d0*/  F2FP.BF16.F32.PACK_AB R67, R82, R88 ;  /* 0x000000585243723e */ /* 0x000fe400000010ff */
[----:B------:R-:W-:-:S04]  /*26e0*/  @P2 F2FP.BF16.F32.PACK_AB R81, RZ, R81 ;  /* 0x00000051ff51223e */ /* 0x000fc800000010ff */
[----:B------:R-:W-:-:S04]  /*26f0*/  @P2 PRMT R62, R81, 0x7610, R62 ;  /* 0x00007610513e2816 */ /* 0x000fc8000000003e */
[----:B------:R-:W-:Y:S01]  /*2700*/  @P2 PRMT R62, R62, 0x5410, R75 ;  /* 0x000054103e3e2816 */ /* 0x000fe2000000004b */
[----:B0-----:R-:W-:Y:S01]  /*2710*/  @P2 FMUL.FTZ R74, R82, R87 ;  /* 0x00000057524a2220 */ /* 0x001fe20000410000 */
[----:B------:R-:W-:-:S03]  /*2720*/  @P2 SHF.L.U32 R87, R59, 0x10, RZ ;  /* 0x000000103b572819 */ /* 0x000fc600000006ff */
[-C--:B------:R-:W-:Y:S01]  /*2730*/  @P2 FFMA.FTZ R27, R90, R74.reuse, R27 ;  /* 0x0000004a5a1b2223 */ /* 0x080fe2000001001b */
[----:B------:R-:W-:Y:S01]  /*2740*/  @P2 FMUL.FTZ R74, R43, R74 ;  /* 0x0000004a2b4a2220 */ /* 0x000fe20000410000 */
[----:B-1----:R-:W-:-:S04]  /*2750*/  @P2 FMUL.FTZ R89, R88, R89 ;  /* 0x0000005958592220 */ /* 0x002fc80000410000 */
[----:B------:R-:W-:Y:S01]  /*2760*/  @P2 F2FP.BF16.F32.PACK_AB R74, RZ, R74 ;  /* 0x0000004aff4a223e */ /* 0x000fe200000010ff */
[-C--:B------:R-:W-:Y:S01]  /*2770*/  @P2 FFMA.FTZ R26, R87, R89.reuse, R26 ;  /* 0x00000059571a2223 */ /* 0x080fe2000001001a */
[----:B------:R-:W-:-:S05]  /*2780*/  @P2 FMUL.FTZ R89, R42, R89 ;  /* 0x000000592a592220 */ /* 0x000fca0000410000 */
[----:B------:R-:W-:-:S04]  /*2790*/  @P2 F2FP.BF16.F32.PACK_AB R89, RZ, R89 ;  /* 0x00000059ff59223e */ /* 0x000fc800000010ff */
[----:B------:R-:W-:-:S04]  /*27a0*/  @P2 PRMT R63, R89, 0x7610, R63 ;  /* 0x00007610593f2816 */ /* 0x000fc8000000003f */
[----:B------:R-:W-:-:S07]  /*27b0*/  @P2 PRMT R63, R63, 0x5410, R74 ;  /* 0x000054103f3f2816 */ /* 0x000fce000000004a */
.L_x_1350:
[----:B------:R-:W-:Y:S05]  /*27c0*/  BSYNC.RECONVERGENT B1 ;  /* 0x0000000000017941 */ /* 0x000fea0003800200 */
.L_x_1333:
        /* <DEDUP_REMOVED lines=13> */
.L_x_1352:
[----:B------:R2:W-:Y:S02]  /*28a0*/  @P2 STG.E.128 desc[UR6][R74.64], R60 ;  /* 0x0000003c4a002986 */ /* 0x0005e4000c101d06 */
.L_x_1332:
[----:B------:R-:W-:Y:S05]  /*28b0*/  BSYNC.RECONVERGENT B2 ;  /* 0x0000000000027941 */ /* 0x000fea0003800200 */
.L_x_1331:
[----:B0-2---:R-:W0:Y:S02]  /*28c0*/  LDC.64 R74, c[0x0][0x380] ;  /* 0x0000e000ff4a7b82 */ /* 0x005e240000000a00 */
[----:B0-----:R-:W-:-:S04]  /*28d0*/  LEA R4, R74, R4, 0x2 ;  /* 0x000000044a047211 */ /* 0x001fc800078e10ff */
[----:B------:R-:W-:-:S13]  /*28e0*/  ISETP.GE.AND P1, PT, R4, R75, PT ;  /* 0x0000004b0400720c */ /* 0x000fda0003f26270 */
[----:B------:R-:W-:Y:S05]  /*28f0*/  @!P1 BRA `(.L_x_1353) ;  /* 0xffffffd800849947 */ /* 0x000fea000383ffff */
.L_x_1326:
[----:B------:R-:W-:Y:S05]  /*2900*/  BSYNC B0 ;  /* 0x0000000000007941 */ /* 0x000fea0003800000 */
.L_x_1325:
[----:B------:R-:W0:Y:S01]  /*2910*/  S2R R14, SR_TID.X ;  /* 0x00000000000e7919 */ /* 0x000e220000002100 */
[----:B------:R-:W-:Y:S01]  /*2920*/  MOV R2, 0x400 ;  /* 0x0000040000027802 */ /* 0x000fe20000000f00 */
[----:B------:R-:W-:Y:S05]  /*2930*/  WARPSYNC.ALL ;  /* 0x0000000000007948 */ /* 0x000fea0003800000 */
[----:B------:R-:W2:Y:S01]  /*2940*/  S2R R3, SR_CgaCtaId ;  /* 0x0000000000037919 */ /* 0x000ea20000008800 */
[----:B-----5:R-:W3:Y:S01]  /*2950*/  LDC R47, c[0x0][0x388] ;  /* 0x0000e200ff2f7b82 */ /* 0x020ee20000000800 */
[----:B------:R-:W4:Y:S01]  /*2960*/  LDCU.128 UR12, c[0x0][0x440] ;  /* 0x00008800ff0c77ac */ /* 0x000f220008000c00 */
[----:B------:R-:W-:Y:S01]  /*2970*/  BSSY.RECONVERGENT B0, `(.L_x_1354) ;  /* 0x000005f000007945 */ /* 0x000fe20003800200 */
        /* <DEDUP_REMOVED lines=10> */
[----:B-1----:R-:W1:Y:S04]  /*2a20*/  LDS R5, [R3+0x400] ;  /* 0x0004000003057984 */ /* 0x002e680000000800 */
        /* <DEDUP_REMOVED lines=12> */
[----:B---3--:R-:W-:Y:S01]  /*2af0*/  FADD.FTZ R2, R2, R9 ;  /* 0x0000000902027221 */ /* 0x008fe20000010000 */
        /* <DEDUP_REMOVED lines=70> */
.L_x_1355:
[----:B------:R-:W-:Y:S05]  /*2f60*/  BSYNC.RECONVERGENT B0 ;  /* 0x0000000000007941 */ /* 0x000fea0003800200 */
.L_x_1354:
        /* <DEDUP_REMOVED lines=9> */
.L_x_1330:
[----:B------:R-:W-:Y:S01]  /*3000*/  HFMA2 R80, -RZ, RZ, 0, 5.9604644775390625e-08 ;  /* 0x00000001ff507431 */ /* 0x000fe200000001ff */
[----:B------:R-:W-:Y:S01]  /*3010*/  BSSY B1, `(.L_x_1356) ;  /* 0x0000007000017945 */ /* 0x000fe20003800000 */
[----:B------:R-:W-:Y:S01]  /*3020*/  MOV R93, R79 ;  /* 0x0000004f005d7202 */ /* 0x000fe20000000f00 */
[----:B------:R-:W-:Y:S01]  /*3030*/  IMAD.MOV.U32 R85, RZ, RZ, 0x1f ;  /* 0x0000001fff557424 */ /* 0x000fe200078e00ff */
[----:B------:R-:W-:-:S07]  /*3040*/  MOV R82, 0xffffffff ;  /* 0xffffffff00527802 */ /* 0x000fce0000000f00 */
[----:B-1----:R-:W-:Y:S05]  /*3050*/  WARPSYNC.COLLECTIVE R82, `(.L_x_1357) ;  /* 0x0000000052087348 */ /* 0x002fea0003c00000 */
[----:B------:R0:W2:Y:S02]  /*3060*/  SHFL.BFLY P1, R92, R93, R80, R85 ;  /* 0x0c0000505d5c7389 */ /* 0x0000a40000020055 */
[----:B012---:R-:W-:Y:S05]  /*3070*/  ENDCOLLECTIVE ;  /* 0x000000000000791b */ /* 0x007fea0003800000 */
.L_x_1357:
[----:B------:R-:W-:Y:S05]  /*3080*/  BSYNC B1 ;  /* 0x0000000000017941 */ /* 0x000fea0003800000 */
.L_x_1356:
        /* <DEDUP_REMOVED lines=9> */
.L_x_1358:
[----:B------:R-:W-:Y:S01]  /*3120*/  MOV R93, R84 ;  /* 0x00000054005d7202 */ /* 0x000fe20000000f00 */
[----:B------:R-:W-:Y:S01]  /*3130*/  HFMA2 R80, -RZ, RZ, 0, 1.1920928955078125e-07 ;  /* 0x00000002ff507431 */ /* 0x000fe200000001ff */
[----:B------:R-:W-:-:S07]  /*3140*/  MOV R75, R92 ;  /* 0x0000005c004b7202 */ /* 0x000fce0000000f00 */
[----:B------:R-:W-:Y:S05]  /*3150*/  WARPSYNC.COLLECTIVE R82, `(.L_x_1359) ;  /* 0x0000000052087348 */ /* 0x000fea0003c00000 */
[----:B------:R0:W1:Y:S02]  /*3160*/  SHFL.BFLY P1, R92, R93, R80, R85 ;  /* 0x0c0000505d5c7389 */ /* 0x0000640000020055 */
[----:B01----:R-:W-:Y:S05]  /*3170*/  ENDCOLLECTIVE ;  /* 0x000000000000791b */ /* 0x003fea0003800000 */
.L_x_1359:
[----:B------:R-:W-:-:S05]  /*3180*/  FADD.FTZ R87, R75, R86 ;  /* 0x000000564b577221 */ /* 0x000fca0000010000 */
[----:B------:R-:W-:Y:S02]  /*3190*/  MOV R93, R87 ;  /* 0x00000057005d7202 */ /* 0x000fe40000000f00 */
[----:B------:R-:W-:-:S07]  /*31a0*/  MOV R75, R92 ;  /* 0x0000005c004b7202 */ /* 0x000fce0000000f00 */
[----:B------:R-:W-:Y:S05]  /*31b0*/  WARPSYNC.COLLECTIVE R82, `(.L_x_1360) ;  /* 0x0000000052087348 */ /* 0x000fea0003c00000 */
[----:B------:R0:W1:Y:S02]  /*31c0*/  SHFL.BFLY P1, R92, R93, R80, R85 ;  /* 0x0c0000505d5c7389 */ /* 0x0000640000020055 */
[----:B01----:R-:W-:Y:S05]  /*31d0*/  ENDCOLLECTIVE ;  /* 0x000000000000791b */ /* 0x003fea0003800000 */
.L_x_1360:
[----:B------:R-:W-:-:S05]  /*31e0*/  FADD.FTZ R89, R84, R75 ;  /* 0x0000004b54597221 */ /* 0x000fca0000010000 */
[----:B------:R-:W-:Y:S01]  /*31f0*/  MOV R93, R89 ;  /* 0x00000059005d7202 */ /* 0x000fe20000000f00 */
[----:B------:R-:W-:Y:S01]  /*3200*/  HFMA2 R80, -RZ, RZ, 0, 2.384185791015625e-07 ;  /* 0x00000004ff507431 */ /* 0x000fe200000001ff */
[----:B------:R-:W-:-:S07]  /*3210*/  MOV R88, R92 ;  /* 0x0000005c00587202 */ /* 0x000fce0000000f00 */
[----:B------:R-:W-:Y:S05]  /*3220*/  WARPSYNC.COLLECTIVE R82, `(.L_x_1361) ;  /* 0x0000000052087348 */ /* 0x000fea0003c00000 */
[----:B------:R0:W1:Y:S02]  /*3230*/  SHFL.BFLY P1, R92, R93, R80, R85 ;  /* 0x0c0000505d5c7389 */ /* 0x0000640000020055 */
[----:B01----:R-:W-:Y:S05]  /*3240*/  ENDCOLLECTIVE ;  /* 0x000000000000791b */ /* 0x003fea0003800000 */
.L_x_1361:
[----:B------:R-:W-:-:S05]  /*3250*/  FADD.FTZ R88, R87, R88 ;  /* 0x0000005857587221 */ /* 0x000fca0000010000 */
[----:B------:R-:W-:Y:S02]  /*3260*/  MOV R93, R88 ;  /* 0x00000058005d7202 */ /* 0x000fe40000000f00 */
[----:B------:R-:W-:-:S07]  /*3270*/  MOV R90, R92 ;  /* 0x0000005c005a7202 */ /* 0x000fce0000000f00 */
[----:B------:R-:W-:Y:S05]  /*3280*/  WARPSYNC.COLLECTIVE R82, `(.L_x_1362) ;  /* 0x0000000052087348 */ /* 0x000fea0003c00000 */
[----:B------:R0:W1:Y:S02]  /*3290*/  SHFL.BFLY P1, R92, R93, R80, R85 ;  /* 0x0c0000505d5c7389 */ /* 0x0000640000020055 */
[----:B01----:R-:W-:Y:S05]  /*32a0*/  ENDCOLLECTIVE ;  /* 0x000000000000791b */ /* 0x003fea0003800000 */
.L_x_1362:
[----:B------:R-:W-:-:S05]  /*32b0*/  FADD.FTZ R90, R89, R90 ;  /* 0x0000005a595a7221 */ /* 0x000fca0000010000 */
[----:B------:R-:W-:Y:S01]  /*32c0*/  MOV R93, R90 ;  /* 0x0000005a005d7202 */ /* 0x000fe20000000f00 */
[----:B------:R-:W-:Y:S01]  /*32d0*/  HFMA2 R80, -RZ, RZ, 0, 4.76837158203125e-07 ;  /* 0x00000008ff507431 */ /* 0x000fe200000001ff */
[----:B------:R-:W-:-:S07]  /*32e0*/  MOV R75, R92 ;  /* 0x0000005c004b7202 */ /* 0x000fce0000000f00 */
[----:B------:R-:W-:Y:S05]  /*32f0*/  WARPSYNC.COLLECTIVE R82, `(.L_x_1363) ;  /* 0x0000000052087348 */ /* 0x000fea0003c00000 */
[----:B------:R0:W1:Y:S02]  /*3300*/  SHFL.BFLY P1, R92, R93, R80, R85 ;  /* 0x0c0000505d5c7389 */ /* 0x0000640000020055 */
[----:B01----:R-:W-:Y:S05]  /*3310*/  ENDCOLLECTIVE ;  /* 0x000000000000791b */ /* 0x003fea0003800000 */
.L_x_1363:
[----:B------:R-:W-:-:S05]  /*3320*/  FADD.FTZ R91, R88, R75 ;  /* 0x0000004b585b7221 */ /* 0x000fca0000010000 */
[----:B------:R-:W-:Y:S02]  /*3330*/  MOV R93, R91 ;  /* 0x0000005b005d7202 */ /* 0x000fe40000000f00 */
[----:B------:R-:W-:-:S07]  /*3340*/  MOV R79, R92 ;  /* 0x0000005c004f7202 */ /* 0x000fce0000000f00 */
[----:B------:R-:W-:Y:S05]  /*3350*/  WARPSYNC.COLLECTIVE R82, `(.L_x_1364) ;  /* 0x0000000052087348 */ /* 0x000fea0003c00000 */
[----:B------:R0:W1:Y:S02]  /*3360*/  SHFL.BFLY P1, R92, R93, R80, R85 ;  /* 0x0c0000505d5c7389 */ /* 0x0000640000020055 */
[----:B01----:R-:W-:Y:S05]  /*3370*/  ENDCOLLECTIVE ;  /* 0x000000000000791b */ /* 0x003fea0003800000 */
.L_x_1364:
[----:B------:R-:W-:-:S05]  /*3380*/  FADD.FTZ R79, R90, R79 ;  /* 0x0000004f5a4f7221 */ /* 0x000fca0000010000 */
[----:B------:R-:W-:Y:S01]  /*3390*/  MOV R93, R79 ;  /* 0x0000004f005d7202 */ /* 0x000fe20000000f00 */
[----:B------:R-:W-:Y:S01]  /*33a0*/  HFMA2 R80, -RZ, RZ, 0, 9.5367431640625e-07 ;  /* 0x00000010ff507431 */ /* 0x000fe200000001ff */
[----:B------:R-:W-:-:S07]  /*33b0*/  MOV R86, R92 ;  /* 0x0000005c00567202 */ /* 0x000fce0000000f00 */
[----:B------:R-:W-:Y:S05]  /*33c0*/  WARPSYNC.COLLECTIVE R82, `(.L_x_1365) ;  /* 0x0000000052087348 */ /* 0x000fea0003c00000 */
[----:B------:R0:W1:Y:S02]  /*33d0*/  SHFL.BFLY P1, R92, R93, R80, R85 ;  /* 0x0c0000505d5c7389 */ /* 0x0000640000020055 */
[----:B01----:R-:W-:Y:S05]  /*33e0*/  ENDCOLLECTIVE ;  /* 0x000000000000791b */ /* 0x003fea0003800000 */
.L_x_1365:
[----:B------:R-:W-:-:S05]  /*33f0*/  FADD.FTZ R75, R91, R86 ;  /* 0x000000565b4b7221 */ /* 0x000fca0000010000 */
[----:B------:R-:W-:Y:S02]  /*3400*/  MOV R93, R75 ;  /* 0x0000004b005d7202 */ /* 0x000fe40000000f00 */
[----:B------:R-:W-:-:S07]  /*3410*/  MOV R84, R92 ;  /* 0x0000005c00547202 */ /* 0x000fce0000000f00 */
[----:B------:R-:W-:Y:S05]  /*3420*/  WARPSYNC.COLLECTIVE R82, `(.L_x_1366) ;  /* 0x0000000052087348 */ /* 0x000fea0003c00000 */
[----:B------:R0:W1:Y:S02]  /*3430*/  SHFL.BFLY P1, R92, R93, R80, R85 ;  /* 0x0c0000505d5c7389 */ /* 0x0000640000020055 */
[----:B01----:R-:W-:Y:S05]  /*3440*/  ENDCOLLECTIVE ;  /* 0x000000000000791b */ /* 0x003fea0003800000 */
.L_x_1366:
[----:B------:R-:W-:Y:S01]  /*3450*/  MOV R86, R92 ;  /* 0x0000005c00567202 */ /* 0x000fe20000000f00 */
[----:B------:R-:W-:Y:S06]  /*3460*/  BRA `(.L_x_1367) ;  /* 0xffffffd800087947 */ /* 0x000fec000383ffff */
.L_x_1368:
        /* <DEDUP_REMOVED lines=9> */
.L_x_6382:


//--------------------- .text._ZN10layer_norm13ln_bwd_kernelINS_13Kernel_traitsIf13__nv_bfloat16S2_S2_fjLj256ELj1ELj4ELj1ELj16ENS_18Kernel_traits_baseILj256EfS2_S2_S2_fjLj128EEEEELb0ELb1ELb1ELb1EEEvNS_9BwdParamsE --------------------------
	.section	.text._ZN10layer_norm13ln_bwd_kernelINS_13Kernel_traitsIf13__nv_bfloat16S2_S2_fjLj256ELj1ELj4ELj1ELj16ENS_18Kernel_traits_baseILj256EfS2_S2_S2_fjLj128EEEEELb0ELb1ELb1ELb1EEEvNS_9BwdParamsE,"ax",@progbits
	.align	128
        .global         _ZN10layer_norm13ln_bwd_kernelINS_13Kernel_traitsIf13__nv_bfloat16S2_S2_fjLj256ELj1ELj4ELj1ELj16ENS_18Kernel_traits_baseILj256EfS2_S2_S2_fjLj128EEEEELb0ELb1ELb1ELb1EEEvNS_9BwdParamsE
        .type           _ZN10layer_norm13ln_bwd_kernelINS_13Kernel_traitsIf13__nv_bfloat16S2_S2_fjLj256ELj1ELj4ELj1ELj16ENS_18Kernel_traits_baseILj256EfS2_S2_S2_fjLj128EEEEELb0ELb1ELb1ELb1EEEvNS_9BwdParamsE,@function
        .size           _ZN10layer_norm13ln_bwd_kernelINS_13Kernel_traitsIf13__nv_bfloat16S2_S2_fjLj256ELj1ELj4ELj1ELj16ENS_18Kernel_traits_baseILj256EfS2_S2_S2_fjLj128EEEEELb0ELb1ELb1ELb1EEEvNS_9BwdParamsE,(.L_x_6383 - _ZN10layer_norm13ln_bwd_kernelINS_13Kernel_traitsIf13__nv_bfloat16S2_S2_fjLj256ELj1ELj4ELj1ELj16ENS_18Kernel_traits_baseILj256EfS2_S2_S2_fjLj128EEEEELb0ELb1ELb1ELb1EEEvNS_9BwdParamsE)
        .other          _ZN10layer_norm13ln_bwd_kernelINS_13Kernel_traitsIf13__nv_bfloat16S2_S2_fjLj256ELj1ELj4ELj1ELj16ENS_18Kernel_traits_baseILj256EfS2_S2_S2_fjLj128EEEEELb0ELb1ELb1ELb1EEEvNS_9BwdParamsE,@"STO_CUDA_ENTRY STV_DEFAULT"
_ZN10layer_norm13ln_bwd_kernelINS_13Kernel_traitsIf13__nv_bfloat16S2_S2_fjLj256ELj1ELj4ELj1ELj16ENS_18Kernel_traits_baseILj256EfS2_S2_S2_fjLj128EEEEELb0ELb1ELb1ELb1EEEvNS_9BwdParamsE:
.text._ZN10layer_norm13ln_bwd_kernelINS_13Kernel_traitsIf13__nv_bfloat16S2_S2_fjLj256ELj1ELj4ELj1ELj16ENS_18Kernel_traits_baseILj256EfS2_S2_S2_fjLj128EEEEELb0ELb1ELb1ELb1EEEvNS_9BwdParamsE:
        /* <DEDUP_REMOVED lines=32> */
[----:B0-----:R-:W-:-:S05]  /*0200*/  IMAD.WIDE.U32 R6, R0, 0x20, R6 ;  /* 0x0000002000067825 */ /* 0x001fca00078e0006 */
[----:B------:R0:W5:Y:S01]  /*0210*/  LDG.E.128 R28, desc[UR6][R6.64] ;  /* 0x00000006061c7981 */ /* 0x000162000c1e1d00 */
[----:B-1----:R-:W-:-:S03]  /*0220*/  IMAD.WIDE.U32 R8, R0, 0x20, R8 ;  /* 0x0000002000087825 */ /* 0x002fc600078e0008 */
[----:B------:R0:W5:Y:S04]  /*0230*/  LDG.E.128 R24, desc[UR6][R6.64+0x10] ;  /* 0x0000100606187981 */ /* 0x000168000c1e1d00 */
[----:B------:R0:W5:Y:S04]  /*0240*/  LDG.E.128 R20, desc[UR6][R8.64+0x10] ;  /* 0x0000100608147981 */ /* 0x000168000c1e1d00 */
[----:B------:R0:W5:Y:S01]  /*0250*/  LDG.E.128 R16, desc[UR6][R8.64] ;  /* 0x0000000608107981 */ /* 0x000162000c1e1d00 */
[----:B--2---:R-:W-:-:S07]  /*0260*/  HFMA2 R55, -RZ, RZ, 0, 0 ;  /* 0x00000000ff377431 */ /* 0x004fce00000001ff */
.L_x_1394:
[----:B------:R-:W1:Y:S08]  /*0270*/  LDC.64 R82, c[0x0][0x3f8] ;  /* 0x0000fe00ff527b82 */ /* 0x000e700000000a00 */
[----:B------:R-:W2:Y:S08]  /*0280*/  LDC.64 R76, c[0x0][0x3c8] ;  /* 0x0000f200ff4c7b82 */ /* 0x000eb00000000a00 */
[----:B------:R-:W3:Y:S01]  /*0290*/  LDC.64 R74, c[0x0][0x3f0] ;  /* 0x0000fc00ff4a7b82 */ /* 0x000ee20000000a00 */
[----:B-1----:R-:W-:-:S07]  /*02a0*/  IMAD.WIDE R82, R4, 0x4, R82 ;  /* 0x0000000404527825 */ /* 0x002fce00078e0252 */
[----:B------:R-:W1:Y:S01]  /*02b0*/  LDC.64 R84, c[0x0][0x3c0] ;  /* 0x0000f000ff547b82 */ /* 0x000e620000000a00 */
        /* <DEDUP_REMOVED lines=9> */
[----:B-12---:R-:W-:Y:S05]  /*0350*/  @!P2 BRA `(.L_x_1372) ;  /* 0x0000000400aca947 */ /* 0x006fea0003800000 */
[C---:B------:R-:W-:Y:S01]  /*0360*/  IMAD R3, R4.reuse, UR9, RZ ;  /* 0x0000000904037c24 */ /* 0x040fe2000f8e02ff */
[----:B0-----:R-:W0:Y:S01]  /*0370*/  LDC.64 R8, c[0x0][0x3a8] ;  /* 0x0000ea00ff087b82 */ /* 0x001e220000000a00 */
[----:B------:R-:W-:-:S03]  /*0380*/  IMAD.WIDE R84, R4, 0x4, R84 ;  /* 0x0000000404547825 */ /* 0x000fc600078e0254 */
[----:B------:R-:W-:Y:S02]  /*0390*/  SHF.R.S32.HI R6, RZ, 0x1f, R3 ;  /* 0x0000001fff067819 */ /* 0x000fe40000011403 */
[----:B------:R-:W2:Y:S02]  /*03a0*/  LDG.E R80, desc[UR6][R84.64] ;  /* 0x0000000654507981 */ /* 0x000ea4000c1e1900 */
[----:B------:R-:W-:Y:S02]  /*03b0*/  LEA.HI R3, R6, R3, RZ, 0x3 ;  /* 0x0000000306037211 */ /* 0x000fe400078f18ff */
[----:B------:R-:W1:Y:S02]  /*03c0*/  LDC.64 R6, c[0x0][0x428] ;  /* 0x00010a00ff067b82 */ /* 0x000e640000000a00 */
[----:B------:R-:W-:Y:S02]  /*03d0*/  LEA.HI.SX32 R5, R3, R0, 0x1d ;  /* 0x0000000003057211 */ /* 0x000fe400078feaff */
[----:B------:R-:W-:-:S05]  /*03e0*/  IADD3 R3, PT, PT, R83, -0x1, RZ ;  /* 0xffffffff53037810 */ /* 0x000fca0007ffe0ff */
[----:B------:R-:W-:-:S05]  /*03f0*/  IMAD R3, R3, UR9, RZ ;  /* 0x0000000903037c24 */ /* 0x000fca000f8e02ff */
[----:B------:R-:W-:Y:S01]  /*0400*/  SHF.R.S32.HI R68, RZ, 0x1f, R3 ;  /* 0x0000001fff447819 */ /* 0x000fe20000011403 */
[----:B0-----:R-:W-:-:S03]  /*0410*/  IMAD.WIDE.U32 R8, R5, 0x10, R8 ;  /* 0x0000001005087825 */ /* 0x001fc600078e0008 */
[----:B------:R-:W-:-:S03]  /*0420*/  LEA.HI R3, R68, R3, RZ, 0x3 ;  /* 0x0000000344037211 */ /* 0x000fc600078f18ff */
[----:B------:R-:W3:Y:S01]  /*0430*/  LDG.E.128 R8, desc[UR6][R8.64] ;  /* 0x0000000608087981 */ /* 0x000ee2000c1e1d00 */
[----:B------:R-:W-:-:S05]  /*0440*/  LEA.HI.SX32 R3, R3, R0, 0x1d ;  /* 0x0000000003037211 */ /* 0x000fca00078feaff */
[----:B-1----:R-:W-:-:S05]  /*0450*/  IMAD.WIDE.U32 R6, R3, 0x10, R6 ;  /* 0x0000001003067825 */ /* 0x002fca00078e0006 */
        /* <DEDUP_REMOVED lines=8> */
[----:B------:R-:W-:-:S04]  /*04e0*/  ISETP.NE.AND P0, PT, R2, RZ, PT ;  /* 0x000000ff0200720c */ /* 0x000fc80003f05270 */
[----:B--2---:R-:W-:Y:S02]  /*04f0*/  FSEL R80, R80, RZ, !P0 ;  /* 0x000000ff50507208 */ /* 0x004fe40004000000 */
[C---:B---3--:R-:W-:Y:S02]  /*0500*/  SHF.L.U32 R5, R8.reuse, 0x10, RZ ;  /* 0x0000001008057819 */ /* 0x048fe400000006ff */
[C---:B------:R-:W-:Y:S02]  /*0510*/  PRMT R78, R11.reuse, 0x7632, R78 ;  /* 0x000076320b4e7816 */ /* 0x040fe4000000004e */
[----:B------:R-:W-:Y:S02]  /*0520*/  PRMT R3, R8, 0x7632, R3 ;  /* 0x0000763208037816 */ /* 0x000fe40000000003 */
[----:B------:R-:W-:Y:S02]  /*0530*/  SHF.L.U32 R81, R10, 0x10, RZ ;  /* 0x000000100a517819 */ /* 0x000fe400000006ff */
[----:B------:R-:W-:-:S02]  /*0540*/  SHF.L.U32 R11, R11, 0x10, RZ ;  /* 0x000000100b0b7819 */ /* 0x000fc400000006ff */
[C---:B0-----:R-:W-:Y:S02]  /*0550*/  PRMT R7, R9.reuse, 0x7632, R7 ;  /* 0x0000763209077816 */ /* 0x041fe40000000007 */
[----:B------:R-:W-:Y:S02]  /*0560*/  PRMT R76, R10, 0x7632, R76 ;  /* 0x000076320a4c7816 */ /* 0x000fe4000000004c */
[----:B------:R-:W-:Y:S01]  /*0570*/  SHF.L.U32 R9, R9, 0x10, RZ ;  /* 0x0000001009097819 */ /* 0x000fe200000006ff */
[C---:B------:R-:W-:Y:S01]  /*0580*/  FADD.FTZ R6, -R80.reuse, R5 ;  /* 0x0000000550067221 */ /* 0x040fe20000010100 */
[----:B------:R-:W-:Y:S01]  /*0590*/  SHF.L.U32 R3, R3, 0x10, RZ ;  /* 0x0000001003037819 */ /* 0x000fe200000006ff */
[----:B------:R-:W-:Y:S01]  /*05a0*/  FADD.FTZ R10, -R80, R81 ;  /* 0x00000051500a7221 */ /* 0x000fe20000010100 */
[----:B------:R-:W-:Y:S01]  /*05b0*/  SHF.L.U32 R5, R76, 0x10, RZ ;  /* 0x000000104c057819 */ /* 0x000fe200000006ff */
[--C-:B------:R-:W-:Y:S01]  /*05c0*/  FADD.FTZ R82, -R80, R11.reuse ;  /* 0x0000000b50527221 */ /* 0x100fe20000010100 */
[----:B----4-:R-:W-:Y:S01]  /*05d0*/  PRMT R11, R68, 0x7632, R11 ;  /* 0x00007632440b7816 */ /* 0x010fe2000000000b */
[----:B------:R-:W-:Y:S01]  /*05e0*/  FADD.FTZ R8, -R80, R9 ;  /* 0x0000000950087221 */ /* 0x000fe20000010100 */
[----:B------:R-:W-:-:S02]  /*05f0*/  SHF.L.U32 R81, R68, 0x10, RZ ;  /* 0x0000001044517819 */ /* 0x000fc400000006ff */
[----:B------:R-:W-:Y:S01]  /*0600*/  SHF.L.U32 R9, R78, 0x10, RZ ;  /* 0x000000104e097819 */ /* 0x000fe200000006ff */
[C---:B------:R-:W-:Y:S01]  /*0610*/  FADD.FTZ R78, -R80.reuse, R3 ;  /* 0x00000003504e7221 */ /* 0x040fe20000010100 */
[----:B------:R-:W-:Y:S01]  /*0620*/  PRMT R68, R69, 0x7632, R68 ;  /* 0x0000763245447816 */ /* 0x000fe20000000044 */
[----:B-1----:R-:W-:Y:S01]  /*0630*/  FADD.FTZ R72, -R80, R5 ;  /* 0x0000000550487221 */ /* 0x002fe20000010100 */
[C---:B------:R-:W-:Y:S01]  /*0640*/  PRMT R84, R70.reuse, 0x7632, R84 ;  /* 0x0000763246547816 */ /* 0x040fe20000000054 */
[C---:B-----5:R-:W-:Y:S01]  /*0650*/  FMUL.FTZ R3, R77.reuse, R6 ;  /* 0x000000064d037220 */ /* 0x060fe20000410000 */
[----:B------:R-:W-:Y:S01]  /*0660*/  SHF.L.U32 R85, R70, 0x10, RZ ;  /* 0x0000001046557819 */ /* 0x000fe200000006ff */
[----:B------:R-:W-:Y:S01]  /*0670*/  FMUL.FTZ R5, R77, R8 ;  /* 0x000000084d057220 */ /* 0x000fe20000410000 */
[----:B------:R-:W-:Y:S01]  /*0680*/  SHF.L.U32 R7, R7, 0x10, RZ ;  /* 0x0000001007077819 */ /* 0x000fe200000006ff */
[----:B------:R-:W-:Y:S01]  /*0690*/  FMUL.FTZ R6, R28, R81 ;  /* 0x000000511c067220 */ /* 0x000fe20000410000 */
[----:B------:R-:W-:-:S02]  /*06a0*/  SHF.L.U32 R69, R69, 0x10, RZ ;  /* 0x0000001045457819 */ /* 0x000fc400000006ff */
[----:B------:R-:W-:Y:S02]  /*06b0*/  SHF.L.U32 R70, R11, 0x10, RZ ;  /* 0x000000100b467819 */ /* 0x000fe400000006ff */
[----:B------:R-:W-:Y:S01]  /*06c0*/  SHF.L.U32 R86, R68, 0x10, RZ ;  /* 0x0000001044567819 */ /* 0x000fe200000006ff */
[----:B------:R-:W-:Y:S01]  /*06d0*/  FMUL.FTZ R68, R77, R78 ;  /* 0x0000004e4d447220 */ /* 0x000fe20000410000 */
[----:B------:R-:W-:Y:S01]  /*06e0*/  FADD.FTZ R76, -R80, R7 ;  /* 0x00000007504c7221 */ /* 0x000fe20000010100 */
[----:B------:R-:W-:Y:S01]  /*06f0*/  FADD.FTZ R42, R42, R69 ;  /* 0x000000452a2a7221 */ /* 0x000fe20000010000 */
[-C--:B------:R-:W-:Y:S01]  /*0700*/  FFMA.FTZ R34, R5, R69.reuse, R34 ;  /* 0x0000004505227223 */ /* 0x080fe20000010022 */
[----:B------:R-:W-:Y:S01]  /*0710*/  FMUL.FTZ R8, R30, R69 ;  /* 0x000000451e087220 */ /* 0x000fe20000410000 */
[----:B------:R-:W-:Y:S01]  /*0720*/  FMUL.FTZ R11, R29, R70 ;  /* 0x000000461d0b7220 */ /* 0x000fe20000410000 */
[----:B------:R-:W-:Y:S01]  /*0730*/  FADD.FTZ R78, RZ, R6 ;  /* 0x00000006ff4e7221 */ /* 0x000fe20000010000 */
[----:B------:R-:W-:Y:S01]  /*0740*/  FFMA.FTZ R69, R3, R6, RZ ;  /* 0x0000000603457223 */ /* 0x000fe200000100ff */
[----:B------:R-:W-:Y:S01]  /*0750*/  PRMT R87, R71, 0x7632, R87 ;  /* 0x0000763247577816 */ /* 0x000fe20000000057 */
[----:B------:R-:W-:Y:S01]  /*0760*/  FADD.FTZ R41, R41, R70 ;  /* 0x0000004629297221 */ /* 0x000fe20000010000 */
[----:B------:R-:W-:Y:S01]  /*0770*/  SHF.L.U32 R73, R71, 0x10, RZ ;  /* 0x0000001047497819 */ /* 0x000fe200000006ff */
[----:B------:R-:W-:Y:S01]  /*0780*/  FFMA.FTZ R33, R68, R70, R33 ;  /* 0x0000004644217223 */ /* 0x000fe20000010021 */
[----:B------:R-:W-:Y:S01]  /*0790*/  FMUL.FTZ R70, R77, R76 ;  /* 0x0000004c4d467220 */ /* 0x000fe20000410000 */
[----:B------:R-:W-:Y:S01]  /*07a0*/  FADD.FTZ R71, R78, R11 ;  /* 0x0000000b4e477221 */ /* 0x000fe20000010000 */
[----:B------:R-:W-:Y:S01]  /*07b0*/  FFMA.FTZ R76, R68, R11, R69 ;  /* 0x0000000b444c7223 */ /* 0x000fe20000010045 */
[----:B------:R-:W-:-:S02]  /*07c0*/  FMUL.FTZ R69, R31, R86 ;  /* 0x000000561f457220 */ /* 0x000fc40000410000 */
        /* <DEDUP_REMOVED lines=15> */
[----:B------:R-:W-:Y:S01]  /*08c0*/  FADD.FTZ R80, -R80, R9 ;  /* 0x0000000950507221 */ /* 0x000fe20000010100 */
        /* <DEDUP_REMOVED lines=8> */
[----:B------:R-:W-:Y:S01]  /*0950*/  FADD.FTZ R43, R43, R86 ;  /* 0x000000562b2b7221 */ /* 0x000fe20000010000 */
[----:B------:R-:W-:Y:S01]  /*0960*/  FFMA.FTZ R35, R70, R86, R35 ;  /* 0x0000005646237223 */ /* 0x000fe20000010023 */
        /* <DEDUP_REMOVED lines=10> */
.L_x_1372:
        /* <DEDUP_REMOVED lines=12> */
.L_x_1373:
[----:B------:R-:W-:Y:S05]  /*0ad0*/  BSYNC.RECONVERGENT B1 ;  /* 0x0000000000017941 */ /* 0x000fea0003800200 */
.L_x_1371:
[----:B------:R-:W-:Y:S01]  /*0ae0*/  UMOV UR4, 0xffffffff ;  /* 0xffffffff00047882 */ /* 0x000fe20000000000 */
[----:B-----5:R-:W-:Y:S02]  /*0af0*/  ISETP.GE.AND P1, PT, R74, 0x1, PT ;  /* 0x000000014a00780c */ /* 0x020fe40003f26270 */
[----:B------:R-:W-:Y:S11]  /*0b00*/  BRA.DIV UR4, `(.L_x_1374) ;  /* 0x0000002204c47947 */ /* 0x000ff6000b800000 */
        /* <DEDUP_REMOVED lines=8> */
[----:B------:R-:W1:Y:S01]  /*0b90*/  SHFL.BFLY PT, R89, R84, 0x4, 0x1f ;  /* 0x0c801f0054597f89 */ /* 0x000e6200000e0000 */
[----:B------:R-:W-:-:S03]  /*0ba0*/  PRMT R76, R15, 0x7632, R76 ;  /* 0x000076320f4c7816 */ /* 0x000fc6000000004c */
[----:B------:R-:W2:Y:S01]  /*0bb0*/  SHFL.BFLY PT, R88, R91, 0x4, 0x1f ;  /* 0x0c801f005b587f89 */ /* 0x000ea200000e0000 */
[----:B-1----:R-:W-:Y:S01]  /*0bc0*/  FADD.FTZ R93, R84, R89 ;  /* 0x00000059545d7221 */ /* 0x002fe20000010000 */
[----:B------:R-:W-:Y:S01]  /*0bd0*/  PRMT R84, R14, 0x7632, R84 ;  /* 0x000076320e547816 */ /* 0x000fe20000000054 */
[----:B--2---:R-:W-:-:S03]  /*0be0*/  FADD.FTZ R95, R91, R88 ;  /* 0x000000585b5f7221 */ /* 0x004fc60000010000 */
[----:B------:R-:W1:Y:S04]  /*0bf0*/  SHFL.BFLY PT, R86, R93, 0x8, 0x1f ;  /* 0x0d001f005d567f89 */ /* 0x000e6800000e0000 */
[----:B------:R-:W2:Y:S01]  /*0c00*/  SHFL.BFLY PT, R88, R95, 0x8, 0x1f ;  /* 0x0d001f005f587f89 */ /* 0x000ea200000e0000 */
[--C-:B-1----:R-:W-:Y:S01]  /*0c10*/  FADD.FTZ R89, R93, R86.reuse ;  /* 0x000000565d597221 */ /* 0x102fe20000010000 */
[----:B------:R-:W-:Y:S01]  /*0c20*/  PRMT R86, R13, 0x7632, R86 ;  /* 0x000076320d567816 */ /* 0x000fe20000000056 */
[----:B--2---:R-:W-:-:S03]  /*0c30*/  FADD.FTZ R81, R95, R88 ;  /* 0x000000585f517221 */ /* 0x004fc60000010000 */
[----:B------:R1:W2:Y:S01]  /*0c40*/  SHFL.BFLY PT, R94, R89, 0x10, 0x1f ;  /* 0x0e001f00595e7f89 */ /* 0x0002a200000e0000 */
[----:B------:R-:W-:-:S03]  /*0c50*/  PRMT R88, R12, 0x7632, R88 ;  /* 0x000076320c587816 */ /* 0x000fc60000000058 */
[----:B------:R1:W3:Y:S04]  /*0c60*/  SHFL.BFLY PT, R82, R81, 0x10, 0x1f ;  /* 0x0e001f0051527f89 */ /* 0x0002e800000e0000 */
.L_x_1406:
[----:B------:R-:W4:Y:S01]  /*0c70*/  @P1 LDC R85, c[0x0][0x388] ;  /* 0x0000e200ff551b82 */ /* 0x000f220000000800 */
[----:B------:R-:W-:Y:S01]  /*0c80*/  @P1 IADD3 R74, PT, PT, R74, -0x1, RZ ;  /* 0xffffffff4a4a1810 */ /* 0x000fe20007ffe0ff */
[----:B-12---:R-:W-:Y:S01]  /*0c90*/  FADD.FTZ R89, R89, R94 ;  /* 0x0000005e59597221 */ /* 0x006fe20000010000 */
[----:B------:R-:W-:Y:S02]  /*0ca0*/  ISETP.NE.U32.AND P0, PT, R75, RZ, PT ;  /* 0x000000ff4b00720c */ /* 0x000fe40003f05070 */
[----:B------:R-:W-:Y:S02]  /*0cb0*/  CS2R R94, SRZ ;  /* 0x00000000005e7805 */ /* 0x000fe4000001ff00 */
[----:B------:R-:W-:Y:S01]  /*0cc0*/  @P1 MOV R95, RZ ;  /* 0x000000ff005f1202 */ /* 0x000fe20000000f00 */
[----:B----4-:R-:W-:-:S05]  /*0cd0*/  @P1 IMAD R74, R74, R85, RZ ;  /* 0x000000554a4a1224 */ /* 0x010fca00078e02ff */
[----:B------:R-:W-:-:S04]  /*0ce0*/  @P1 SHF.R.S32.HI R85, RZ, 0x1f, R74 ;  /* 0x0000001fff551819 */ /* 0x000fc8000001144a */
[----:B------:R-:W-:Y:S02]  /*0cf0*/  @P1 LEA.HI R85, R85, R74, RZ, 0x3 ;  /* 0x0000004a55551211 */ /* 0x000fe400078f18ff */
[----:B------:R-:W1:Y:S02]  /*0d00*/  @P1 LDC.64 R74, c[0x0][0x390] ;  /* 0x0000e400ff4a1b82 */ /* 0x000e640000000a00 */
[----:B------:R-:W-:-:S04]  /*0d10*/  @P1 LEA.HI.SX32 R85, R85, R0, 0x1d ;  /* 0x0000000055551211 */ /* 0x000fc800078feaff */
[----:B------:R-:W-:-:S04]  /*0d20*/  @P1 MOV R94, R85 ;  /* 0x00000055005e1202 */ /* 0x000fc80000000f00 */
[----:B-1----:R-:W-:-:S04]  /*0d30*/  @P1 LEA R74, P3, R94, R74, 0x4 ;  /* 0x0000004a5e4a1211 */ /* 0x002fc800078620ff */
[----:B------:R-:W-:-:S05]  /*0d40*/  @P1 LEA.HI.X R75, R94, R75, R95, 0x4, P3 ;  /* 0x0000004b5e4b1211 */ /* 0x000fca00018f245f */
[----:B------:R-:W2:Y:S01]  /*0d50*/  @P1 LDG.E.128 R56, desc[UR6][R74.64] ;  /* 0x000000064a381981 */ /* 0x000ea2000c1e1d00 */
[----:B------:R-:W-:Y:S01]  /*0d60*/  ISETP.NE.AND.EX P0, PT, R79, RZ, PT, P0 ;  /* 0x000000ff4f00720c */ /* 0x000fe20003f05300 */
[----:B---3--:R-:W-:Y:S01]  /*0d70*/  FADD.FTZ R82, R81, R82 ;  /* 0x0000005251527221 */ /* 0x008fe20000010000 */
[----:B------:R-:W-:Y:S01]  /*0d80*/  FMUL.FTZ R81, R89, UR10 ;  /* 0x0000000a59517c20 */ /* 0x000fe20008410000 */
[----:B------:R-:W-:Y:S01]  /*0d90*/  ISETP.NE.AND P3, PT, R2, RZ, PT ;  /* 0x000000ff0200720c */ /* 0x000fe20003f65270 */
[----:B------:R-:W-:Y:S01]  /*0da0*/  BSSY.RECONVERGENT B1, `(.L_x_1375) ;  /* 0x000019b000017945 */ /* 0x000fe20003800200 */
[----:B------:R-:W-:Y:S02]  /*0db0*/  FMUL.FTZ R82, R82, UR10 ;  /* 0x0000000a52527c20 */ /* 0x000fe40008410000 */
[----:B------:R-:W-:Y:S02]  /*0dc0*/  FSEL R81, R81, RZ, !P3 ;  /* 0x000000ff51517208 */ /* 0x000fe40005800000 */
[----:B--2---:R-:W-:-:S02]  /*0dd0*/  PRMT R79, R59, 0x7632, R79 ;  /* 0x000076323b4f7816 */ /* 0x004fc4000000004f */
        /* <DEDUP_REMOVED lines=22> */
.L_x_1379:
[----:B------:R-:W-:Y:S05]  /*0f40*/  BSYNC.RECONVERGENT B2 ;  /* 0x0000000000027941 */ /* 0x000fea0003800200 */
.L_x_1378:
        /* <DEDUP_REMOVED lines=13> */
.L_x_1381:
[----:B------:R-:W-:Y:S05]  /*1020*/  BSYNC.RECONVERGENT B2 ;  /* 0x0000000000027941 */ /* 0x000fea0003800200 */
.L_x_1380:
        /* <DEDUP_REMOVED lines=13> */
.L_x_1383:
[----:B------:R-:W-:Y:S05]  /*1100*/  BSYNC.RECONVERGENT B2 ;  /* 0x0000000000027941 */ /* 0x000fea0003800200 */
.L_x_1382:
        /* <DEDUP_REMOVED lines=13> */
.L_x_1385:
[----:B------:R-:W-:Y:S05]  /*11e0*/  BSYNC.RECONVERGENT B2 ;  /* 0x0000000000027941 */ /* 0x000fea0003800200 */
.L_x_1384:
        /* <DEDUP_REMOVED lines=13> */
.L_x_1387:
[----:B------:R-:W-:Y:S05]  /*12c0*/  BSYNC.RECONVERGENT B2 ;  /* 0x0000000000027941 */ /* 0x000fea0003800200 */
.L_x_1386:
        /* <DEDUP_REMOVED lines=13> */
.L_x_1389:
[----:B------:R-:W-:Y:S05]  /*13a0*/  BSYNC.RECONVERGENT B2 ;  /* 0x0000000000027941 */ /* 0x000fea0003800200 */
.L_x_1388:
        /* <DEDUP_REMOVED lines=13> */
.L_x_1391:
[----:B------:R-:W-:Y:S05]  /*1480*/  BSYNC.RECONVERGENT B2 ;  /* 0x0000000000027941 */ /* 0x000fea0003800200 */
.L_x_1390:
        /* <DEDUP_REMOVED lines=13> */
.L_x_1377:
[----:B------:R-:W1:Y:S01]  /*1560*/  @P1 LDC R65, c[0x0][0x40c] ;  /* 0x00010300ff411b82 */ /* 0x000e620000000800 */
[-CC-:B------:R-:W-:Y:S01]  /*1570*/  FFMA.FTZ R76, R68, R82.reuse, R81.reuse ;  /* 0x00000052444c7223 */ /* 0x180fe20000010051 */
[-CC-:B------:R-:W-:Y:S01]  /*1580*/  FFMA.FTZ R67, R3, R82.reuse, R81.reuse ;  /* 0x0000005203437223 */ /* 0x180fe20000010051 */
[----:B------:R-:W-:Y:S01]  /*1590*/  ISETP.GT.AND P0, PT, R83, RZ, PT ;  /* 0x000000ff5300720c */ /* 0x000fe20003f04270 */
[----:B------:R-:W-:Y:S01]  /*15a0*/  FFMA.FTZ R86, R70, R82, R81 ;  /* 0x0000005246567223 */ /* 0x000fe20000010051 */
[----:B------:R-:W-:Y:S01]  /*15b0*/  FADD.FTZ R76, R11, -R76 ;  /* 0x8000004c0b4c7221 */ /* 0x000fe20000010000 */
[----:B------:R-:W-:Y:S01]  /*15c0*/  FADD.FTZ R64, R6, -R67 ;  /* 0x8000004306407221 */ /* 0x000fe20000010000 */
[----:B------:R-:W-:Y:S01]  /*15d0*/  @P1 SHF.L.U32 R93, R57, 0x10, RZ ;  /* 0x00000010395d1819 */ /* 0x000fe200000006ff */
[----:B------:R-:W2:Y:S01]  /*15e0*/  @P1 LDC R66, c[0x0][0x40c] ;  /* 0x00010300ff421b82 */ /* 0x000ea20000000800 */
[C---:B------:R-:W-:Y:S01]  /*15f0*/  FMUL.FTZ R76, R77.reuse, R76 ;  /* 0x0000004c4d4c7220 */ /* 0x040fe20000410000 */
[----:B------:R-:W-:Y:S01]  /*1600*/  FMUL.FTZ R67, R77, R64 ;  /* 0x000000404d437220 */ /* 0x000fe20000410000 */
[----:B------:R-:W-:Y:S01]  /*1610*/  FADD.FTZ R86, R69, -R86 ;  /* 0x8000005645567221 */ /* 0x000fe20000010000 */
[-CC-:B------:R-:W-:Y:S01]  /*1620*/  FFMA.FTZ R92, R72, R82.reuse, R81.reuse ;  /* 0x00000052485c7223 */ /* 0x180fe20000010051 */
[----:B------:R-:W-:Y:S01]  /*1630*/  FFMA.FTZ R90, R80, R82, R81 ;  /* 0x00000052505a7223 */ /* 0x000fe20000010051 */
[----:B------:R-:W-:-:S02]  /*1640*/  FSEL R64, R76, RZ, P0 ;  /* 0x000000ff4c407208 */ /* 0x000fc40000000000 */
[----:B------:R-:W-:Y:S01]  /*1650*/  FSEL R67, R67, RZ, P0 ;  /* 0x000000ff43437208 */ /* 0x000fe20000000000 */
[----:B------:R-:W-:Y:S01]  /*1660*/  FADD.FTZ R90, R73, -R90 ;  /* 0x8000005a495a7221 */ /* 0x000fe20000010000 */
[----:B------:R-:W-:Y:S02]  /*1670*/  @P1 SHF.L.U32 R76, R89, 0x10, RZ ;  /* 0x00000010594c1819 */ /* 0x000fe400000006ff */
[----:B------:R-:W3:Y:S01]  /*1680*/  @P1 LDC R89, c[0x0][0x40c] ;  /* 0x00010300ff591b82 */ /* 0x000ee20000000800 */
[----:B------:R-:W-:Y:S01]  /*1690*/  FMUL.FTZ R90, R77, R90 ;  /* 0x0000005a4d5a7220 */ /* 0x000fe20000410000 */
[----:B-1----:R-:W-:Y:S01]  /*16a0*/  @P1 FMUL.FTZ R84, R64, R65 ;  /* 0x0000004140541220 */ /* 0x002fe20000410000 */
[----:B------:R-:W-:Y:S02]  /*16b0*/  @P1 SHF.L.U32 R65, R56, 0x10, RZ ;  /* 0x0000001038411819 */ /* 0x000fe400000006ff */
[----:B------:R-:W-:Y:S01]  /*16c0*/  F2FP.BF16.F32.PACK_AB R64, R64, R67 ;  /* 0x000000434040723e */ /* 0x000fe200000010ff */
[----:B------:R-:W-:-:S02]  /*16d0*/  @P1 FFMA.FTZ R49, R76, R84, R49 ;  /* 0x000000544c311223 */ /* 0x000fc40000010031 */
[----:B------:R-:W1:Y:S01]  /*16e0*/  @P1 LDC R76, c[0x0][0x40c] ;  /* 0x00010300ff4c1b82 */ /* 0x000e620000000800 */
[----:B--2---:R-:W-:-:S04]  /*16f0*/  @P1 FMUL.FTZ R83, R67, R66 ;  /* 0x0000004243531220 */ /* 0x004fc80000410000 */
[----:B------:R-:W-:Y:S01]  /*1700*/  @P1 FFMA.FTZ R48, R65, R83, R48 ;  /* 0x0000005341301223 */ /* 0x000fe20000010030 */
[----:B------:R-:W-:-:S04]  /*1710*/  FFMA.FTZ R65, R5, R82, R81 ;  /* 0x0000005205417223 */ /* 0x000fc80000010051 */
[----:B------:R-:W-:Y:S01]  /*1720*/  FADD.FTZ R66, R8, -R65 ;  /* 0x8000004108427221 */ /* 0x000fe20000010000 */
[----:B------:R-:W-:-:S03]  /*1730*/  FMUL.FTZ R65, R77, R86 ;  /* 0x000000564d417220 */ /* 0x000fc60000410000 */
[----:B------:R-:W-:Y:S01]  /*1740*/  FMUL.FTZ R88, R77, R66 ;  /* 0x000000424d587220 */ /* 0x000fe20000410000 */
[----:B------:R-:W-:Y:S01]  /*1750*/  @P1 SHF.L.U32 R66, R85, 0x10, RZ ;  /* 0x0000001055421819 */ /* 0x000fe200000006ff */
[----:B------:R-:W-:Y:S01]  /*1760*/  @P1 FMUL.FTZ R85, R16, R83 ;  /* 0x0000005310551220 */ /* 0x000fe20000410000 */
[----:B------:R-:W-:Y:S01]  /*1770*/  FSEL R65, R65, RZ, P0 ;  /* 0x000000ff41417208 */ /* 0x000fe20000000000 */
[----:B------:R-:W-:Y:S01]  /*1780*/  @P1 FMUL.FTZ R83, R17, R84 ;  /* 0x0000005411531220 */ /* 0x000fe20000410000 */
[----:B------:R-:W-:Y:S02]  /*1790*/  FSEL R88, R88, RZ, P0 ;  /* 0x000000ff58587208 */ /* 0x000fe40000000000 */
[----:B------:R-:W-:Y:S01]  /*17a0*/  @P1 F2FP.BF16.F32.PACK_AB R85, RZ, R85 ;  /* 0x00000055ff55123e */ /* 0x000fe200000010ff */
[C---:B-1----:R-:W-:Y:S02]  /*17b0*/  @P1 FMUL.FTZ R76, R65.reuse, R76 ;  /* 0x0000004c414c1220 */ /* 0x042fe40000410000 */
[----:B---3--:R-:W-:Y:S01]  /*17c0*/  @P1 FMUL.FTZ R91, R88, R89 ;  /* 0x00000059585b1220 */ /* 0x008fe20000410000 */
[----:B------:R-:W-:Y:S01]  /*17d0*/  F2FP.BF16.F32.PACK_AB R65, R65, R88 ;  /* 0x000000584141723e */ /* 0x000fe200000010ff */
[----:B------:R-:W1:Y:S01]  /*17e0*/  @P1 LDC R89, c[0x0][0x40c] ;  /* 0x00010300ff591b82 */ /* 0x000e620000000800 */
[----:B------:R-:W-:Y:S01]  /*17f0*/  @P1 FFMA.FTZ R51, R66, R76, R51 ;  /* 0x0000004c42331223 */ /* 0x000fe20000010033 */
[-C--:B------:R-:W-:Y:S01]  /*1800*/  @P1 FFMA.FTZ R50, R93, R91.reuse, R50 ;  /* 0x0000005b5d321223 */ /* 0x080fe20000010032 */
[----:B------:R-:W-:Y:S01]  /*1810*/  FFMA.FTZ R93, R7, R82, R81 ;  /* 0x00000052075d7223 */ /* 0x000fe20000010051 */
[----:B------:R-:W-:Y:S01]  /*1820*/  @P1 FMUL.FTZ R84, R18, R91 ;  /* 0x0000005b12541220 */ /* 0x000fe20000410000 */
[----:B------:R-:W-:Y:S01]  /*1830*/  @P1 FMUL.FTZ R76, R19, R76 ;  /* 0x0000004c134c1220 */ /* 0x000fe20000410000 */
[----:B------:R-:W-:Y:S01]  /*1840*/  @P1 F2FP.BF16.F32.PACK_AB R83, RZ, R83 ;  /* 0x00000053ff53123e */ /* 0x000fe200000010ff */
[----:B------:R-:W-:Y:S01]  /*1850*/  FADD.FTZ R66, R10, -R93 ;  /* 0x8000005d0a427221 */ /* 0x000fe20000010000 */
[----:B------:R-:W-:-:S02]  /*1860*/  @P1 PRMT R60, R85, 0x7610, R60 ;  /* 0x00007610553c1816 */ /* 0x000fc4000000003c */
[----:B------:R-:W-:Y:S01]  /*1870*/  @P1 F2FP.BF16.F32.PACK_AB R84, RZ, R84 ;  /* 0x00000054ff54123e */ /* 0x000fe200000010ff */
[----:B------:R-:W-:Y:S01]  /*1880*/  FMUL.FTZ R66, R77, R66 ;  /* 0x000000424d427220 */ /* 0x000fe20000410000 */
[----:B------:R-:W-:Y:S02]  /*1890*/  @P1 F2FP.BF16.F32.PACK_AB R76, RZ, R76 ;  /* 0x0000004cff4c123e */ /* 0x000fe400000010ff */
[----:B------:R-:W-:Y:S02]  /*18a0*/  @P1 PRMT R61, R84, 0x7610, R61 ;  /* 0x00007610543d1816 */ /* 0x000fe4000000003d */
[----:B------:R-:W-:Y:S02]  /*18b0*/  FSEL R86, R66, RZ, P0 ;  /* 0x000000ff42567208 */ /* 0x000fe40000000000 */
[----:B------:R-:W2:Y:S01]  /*18c0*/  @P1 LDC R66, c[0x0][0x40c] ;  /* 0x00010300ff421b82 */ /* 0x000ea20000000800 */
[----:B------:R-:W-:Y:S02]  /*18d0*/  @P1 PRMT R60, R60, 0x5410, R83 ;  /* 0x000054103c3c1816 */ /* 0x000fe40000000053 */
[----:B------:R-:W-:Y:S01]  /*18e0*/  @P1 PRMT R61, R61, 0x5410, R76 ;  /* 0x000054103d3d1816 */ /* 0x000fe2000000004c */
[----:B-1----:R-:W-:Y:S01]  /*18f0*/  @P1 FMUL.FTZ R67, R86, R89 ;  /* 0x0000005956431220 */ /* 0x002fe20000410000 */
[----:B------:R-:W-:-:S05]  /*1900*/  @P1 SHF.L.U32 R89, R58, 0x10, RZ ;  /* 0x000000103a591819 */ /* 0x000fca00000006ff */
[-C--:B------:R-:W-:Y:S01]  /*1910*/  @P1 FFMA.FTZ R52, R89, R67.reuse, R52 ;  /* 0x0000004359341223 */ /* 0x080fe20000010034 */
[----:B------:R-:W-:Y:S01]  /*1920*/  FFMA.FTZ R89, R9, R82, R81 ;  /* 0x0000005209597223 */ /* 0x000fe20000010051 */
[----:B------:R-:W-:Y:S01]  /*1930*/  FADD.FTZ R82, R71, -R92 ;  /* 0x8000005c47527221 */ /* 0x000fe20000010000 */
[----:B------:R-:W1:Y:S01]  /*1940*/  @P1 LDC R81, c[0x0][0x40c] ;  /* 0x00010300ff511b82 */ /* 0x000e620000000800 */
[----:B------:R-:W-:Y:S01]  /*1950*/  @P1 FMUL.FTZ R67, R20, R67 ;  /* 0x0000004314431220 */ /* 0x000fe20000410000 */
[----:B------:R-:W-:Y:S01]  /*1960*/  FADD.FTZ R92, R78, -R89 ;  /* 0x800000594e5c7221 */ /* 0x000fe20000010000 */
[----:B------:R-:W-:-:S03]  /*1970*/  FMUL.FTZ R82, R77, R82 ;  /* 0x000000524d527220 */ /* 0x000fc60000410000 */
[----:B------:R-:W-:Y:S02]  /*1980*/  @P1 F2FP.BF16.F32.PACK_AB R67, RZ, R67 ;  /* 0x00000043ff43123e */ /* 0x000fe400000010ff */
[----:B------:R-:W-:Y:S01]  /*1990*/  FSEL R89, R82, RZ, P0 ;  /* 0x000000ff52597208 */ /* 0x000fe20000000000 */
[----:B------:R-:W-:Y:S01]  /*19a0*/  FMUL.FTZ R82, R77, R92 ;  /* 0x0000005c4d527220 */ /* 0x000fe20000410000 */
[----:B------:R-:W-:Y:S02]  /*19b0*/  @P1 SHF.L.U32 R77, R59, 0x10, RZ ;  /* 0x000000103b4d1819 */ /* 0x000fe400000006ff */
[----:B------:R-:W-:Y:S01]  /*19c0*/  @P1 PRMT R62, R67, 0x7610, R62 ;  /* 0x00007610433e1816 */ /* 0x000fe2000000003e */
[C---:B--2---:R-:W-:Y:S01]  /*19d0*/  @P1 FMUL.FTZ R88, R89.reuse, R66 ;  /* 0x0000004259581220 */ /* 0x044fe20000410000 */
[----:B------:R-:W-:Y:S02]  /*19e0*/  FSEL R82, R82, RZ, P0 ;  /* 0x000000ff52527208 */ /* 0x000fe40000000000 */
[----:B------:R-:W-:-:S02]  /*19f0*/  F2FP.BF16.F32.PACK_AB R66, R89, R86 ;  /* 0x000000565942723e */ /* 0x000fc400000010ff */
[----:B------:R-:W-:-:S05]  /*1a00*/  @P1 SHF.L.U32 R86, R87, 0x10, RZ ;  /* 0x0000001057561819 */ /* 0x000fca00000006ff */
[-C--:B------:R-:W-:Y:S01]  /*1a10*/  @P1 FFMA.FTZ R53, R86, R88.reuse, R53 ;  /* 0x0000005856351223 */ /* 0x080fe20000010035 */
[----:B-1----:R-:W-:Y:S01]  /*1a20*/  @P1 FMUL.FTZ R81, R82, R81 ;  /* 0x0000005152511220 */ /* 0x002fe20000410000 */
[----:B------:R-:W-:-:S03]  /*1a30*/  @P1 FMUL.FTZ R88, R21, R88 ;  /* 0x0000005815581220 */ /* 0x000fc60000410000 */
[-C--:B------:R-:W-:Y:S01]  /*1a40*/  @P1 FFMA.FTZ R54, R77, R81.reuse, R54 ;  /* 0x000000514d361223 */ /* 0x080fe20000010036 */
[----:B------:R-:W-:Y:S01]  /*1a50*/  @P1 FMUL.FTZ R81, R22, R81 ;  /* 0x0000005116511220 */ /* 0x000fe20000410000 */
[----:B------:R-:W-:Y:S02]  /*1a60*/  @P1 F2FP.BF16.F32.PACK_AB R88, RZ, R88 ;  /* 0x00000058ff58123e */ /* 0x000fe400000010ff */
[----:B------:R-:W-:Y:S02]  /*1a70*/  FSEL R77, R90, RZ, P0 ;  /* 0x000000ff5a4d7208 */ /* 0x000fe40000000000 */
[----:B------:R-:W-:Y:S02]  /*1a80*/  @P1 F2FP.BF16.F32.PACK_AB R81, RZ, R81 ;  /* 0x00000051ff51123e */ /* 0x000fe400000010ff */
[----:B------:R-:W-:Y:S02]  /*1a90*/  F2FP.BF16.F32.PACK_AB R67, R77, R82 ;  /* 0x000000524d43723e */ /* 0x000fe400000010ff */
[----:B------:R-:W-:-:S02]  /*1aa0*/  @P1 PRMT R62, R62, 0x5410, R88 ;  /* 0x000054103e3e1816 */ /* 0x000fc40000000058 */
        /* <DEDUP_REMOVED lines=9> */
.L_x_1376:
        /* <DEDUP_REMOVED lines=8> */
[----:B------:R-:W-:Y:S02]  /*1bc0*/  SHF.L.U32 R88, R88, 0x10, RZ ;  /* 0x0000001058587819 */ /* 0x000fe400000006ff */
[----:B------:R-:W-:-:S05]  /*1bd0*/  SHF.L.U32 R86, R86, 0x10, RZ ;  /* 0x0000001056567819 */ /* 0x000fca00000006ff */
[-CC-:B------:R-:W-:Y:S01]  /*1be0*/  @P0 FFMA.FTZ R83, R3, R82.reuse, R81.reuse ;  /* 0x0000005203530223 */ /* 0x180fe20000010051 */
[----:B------:R-:W-:-:S03]  /*1bf0*/  @P0 FFMA.FTZ R90, R72, R82, R81 ;  /* 0x00000052485a0223 */ /* 0x000fc60000010051 */
[----:B------:R-:W-:Y:S01]  /*1c00*/  @P0 FADD.FTZ R83, R6, -R83 ;  /* 0x8000005306530221 */ /* 0x000fe20000010000 */
[----:B------:R-:W-:-:S03]  /*1c10*/  @P0 FADD.FTZ R90, R71, -R90 ;  /* 0x8000005a475a0221 */ /* 0x000fc60000010000 */
[----:B------:R-:W-:Y:S02]  /*1c20*/  @P0 FFMA.FTZ R76, R77, R83, R76 ;  /* 0x000000534d4c0223 */ /* 0x000fe4000001004c */
[----:B------:R-:W1:Y:S02]  /*1c30*/  @P1 LDC R83, c[0x0][0x40c] ;  /* 0x00010300ff531b82 */ /* 0x000e640000000800 */
[----:B-1----:R-:W-:Y:S01]  /*1c40*/  @P1 FMUL.FTZ R83, R76, R83 ;  /* 0x000000534c531220 */ /* 0x002fe20000410000 */
[----:B------:R-:W-:-:S03]  /*1c50*/  @P0 FFMA.FTZ R76, R68, R82, R81 ;  /* 0x00000052444c0223 */ /* 0x000fc60000010051 */
[-C--:B------:R-:W-:Y:S01]  /*1c60*/  @P1 FFMA.FTZ R48, R91, R83.reuse, R48 ;  /* 0x000000535b301223 */ /* 0x080fe20000010030 */
[----:B------:R-:W-:Y:S01]  /*1c70*/  @P1 FMUL.FTZ R83, R16, R83 ;  /* 0x0000005310531220 */ /* 0x000fe20000410000 */
[----:B------:R-:W-:Y:S01]  /*1c80*/  @P0 FADD.FTZ R76, R11, -R76 ;  /* 0x8000004c0b4c0221 */ /* 0x000fe20000010000 */
[----:B------:R-:W-:-:S03]  /*1c90*/  @P1 SHF.L.U32 R91, R59, 0x10, RZ ;  /* 0x000000103b5b1819 */ /* 0x000fc600000006ff */
[----:B------:R-:W-:Y:S01]  /*1ca0*/  @P1 F2FP.BF16.F32.PACK_AB R83, RZ, R83 ;  /* 0x00000053ff53123e */ /* 0x000fe200000010ff */
[----:B------:R-:W-:Y:S01]  /*1cb0*/  @P0 FFMA.FTZ R88, R77, R76, R88 ;  /* 0x0000004c4d580223 */ /* 0x000fe20000010058 */
[----:B------:R-:W-:Y:S02]  /*1cc0*/  @P1 SHF.L.U32 R76, R89, 0x10, RZ ;  /* 0x00000010594c1819 */ /* 0x000fe400000006ff */
[----:B------:R-:W-:Y:S02]  /*1cd0*/  @P1 PRMT R60, R83, 0x7610, R60 ;  /* 0x00007610533c1816 */ /* 0x000fe4000000003c */
[----:B------:R-:W1:Y:S01]  /*1ce0*/  @P1 LDC R83, c[0x0][0x40c] ;  /* 0x00010300ff531b82 */ /* 0x000e620000000800 */
[----:B------:R-:W-:Y:S01]  /*1cf0*/  @P1 SHF.L.U32 R89, R57, 0x10, RZ ;  /* 0x0000001039591819 */ /* 0x000fe200000006ff */
[----:B-1----:R-:W-:Y:S01]  /*1d00*/  @P1 FMUL.FTZ R88, R88, R83 ;  /* 0x0000005358581220 */ /* 0x002fe20000410000 */
[----:B------:R-:W-:-:S03]  /*1d10*/  @P0 FFMA.FTZ R83, R5, R82, R81 ;  /* 0x0000005205530223 */ /* 0x000fc60000010051 */
[-C--:B------:R-:W-:Y:S01]  /*1d20*/  @P1 FFMA.FTZ R49, R76, R88.reuse, R49 ;  /* 0x000000584c311223 */ /* 0x080fe20000010031 */
[----:B------:R-:W-:Y:S01]  /*1d30*/  @P0 FADD.FTZ R83, R8, -R83 ;  /* 0x8000005308530221 */ /* 0x000fe20000010000 */
[----:B------:R-:W-:Y:S01]  /*1d40*/  SHF.L.U32 R76, R13, 0x10, RZ ;  /* 0x000000100d4c7819 */ /* 0x000fe200000006ff */
[----:B------:R-:W-:-:S04]  /*1d50*/  @P1 FMUL.FTZ R88, R17, R88 ;  /* 0x0000005811581220 */ /* 0x000fc80000410000 */
[----:B------:R-:W-:Y:S01]  /*1d60*/  @P0 FFMA.FTZ R76, R77, R83, R76 ;  /* 0x000000534d4c0223 */ /* 0x000fe2000001004c */
[----:B------:R-:W-:Y:S01]  /*1d70*/  @P1 F2FP.BF16.F32.PACK_AB R88, RZ, R88 ;  /* 0x00000058ff58123e */ /* 0x000fe200000010ff */
[----:B------:R-:W1:Y:S03]  /*1d80*/  @P1 LDC R83, c[0x0][0x40c] ;  /* 0x00010300ff531b82 */ /* 0x000e660000000800 */
[----:B------:R-:W-:Y:S02]  /*1d90*/  @P1 PRMT R60, R60, 0x5410, R88 ;  /* 0x000054103c3c1816 */ /* 0x000fe40000000058 */
[----:B------:R-:W-:-:S05]  /*1da0*/  SHF.L.U32 R88, R84, 0x10, RZ ;  /* 0x0000001054587819 */ /* 0x000fca00000006ff */
[----:B------:R-:W-:Y:S01]  /*1db0*/  @P0 FFMA.FTZ R88, R77, R90, R88 ;  /* 0x0000005a4d580223 */ /* 0x000fe20000010058 */
[----:B------:R-:W-:Y:S02]  /*1dc0*/  @P1 SHF.L.U32 R90, R87, 0x10, RZ ;  /* 0x00000010575a1819 */ /* 0x000fe400000006ff */
[----:B------:R-:W2:Y:S01]  /*1dd0*/  @P1 LDC R87, c[0x0][0x40c] ;  /* 0x00010300ff571b82 */ /* 0x000ea20000000800 */
[----:B-1----:R-:W-:Y:S01]  /*1de0*/  @P1 FMUL.FTZ R83, R76, R83 ;  /* 0x000000534c531220 */ /* 0x002fe20000410000 */
[----:B------:R-:W-:-:S03]  /*1df0*/  @P0 FFMA.FTZ R76, R70, R82, R81 ;  /* 0x00000052464c0223 */ /* 0x000fc60000010051 */
[-C--:B------:R-:W-:Y:S01]  /*1e00*/  @P1 FFMA.FTZ R50, R89, R83.reuse, R50 ;  /* 0x0000005359321223 */ /* 0x080fe20000010032 */
[----:B------:R-:W-:Y:S02]  /*1e10*/  @P0 FADD.FTZ R76, R69, -R76 ;  /* 0x8000004c454c0221 */ /* 0x000fe40000010000 */
[----:B------:R-:W1:Y:S01]  /*1e20*/  @P1 LDC R89, c[0x0][0x40c] ;  /* 0x00010300ff591b82 */ /* 0x000e620000000800 */
[----:B------:R-:W-:Y:S01]  /*1e30*/  @P1 FMUL.FTZ R83, R18, R83 ;  /* 0x0000005312531220 */ /* 0x000fe20000410000 */
[----:B------:R-:W-:Y:S01]  /*1e40*/  @P0 FFMA.FTZ R86, R77, R76, R86 ;  /* 0x0000004c4d560223 */ /* 0x000fe20000010056 */
[----:B------:R-:W-:Y:S01]  /*1e50*/  @P1 SHF.L.U32 R76, R85, 0x10, RZ ;  /* 0x00000010554c1819 */ /* 0x000fe200000006ff */
[----:B------:R-:W-:Y:S02]  /*1e60*/  @P0 FFMA.FTZ R85, R7, R82, R81 ;  /* 0x0000005207550223 */ /* 0x000fe40000010051 */
[----:B------:R-:W-:Y:S02]  /*1e70*/  @P1 F2FP.BF16.F32.PACK_AB R83, RZ, R83 ;  /* 0x00000053ff53123e */ /* 0x000fe400000010ff */
[----:B------:R-:W-:-:S02]  /*1e80*/  @P0 FADD.FTZ R85, R10, -R85 ;  /* 0x800000550a550221 */ /* 0x000fc40000010000 */
[----:B------:R-:W-:Y:S01]  /*1e90*/  @P1 PRMT R61, R83, 0x7610, R61 ;  /* 0x00007610533d1816 */ /* 0x000fe2000000003d */
[----:B-1----:R-:W-:Y:S01]  /*1ea0*/  @P1 FMUL.FTZ R86, R86, R89 ;  /* 0x0000005956561220 */ /* 0x002fe20000410000 */
[----:B------:R-:W-:-:S03]  /*1eb0*/  @P1 SHF.L.U32 R89, R58, 0x10, RZ ;  /* 0x000000103a591819 */ /* 0x000fc600000006ff */
[-C--:B------:R-:W-:Y:S01]  /*1ec0*/  @P1 FFMA.FTZ R51, R76, R86.reuse, R51 ;  /* 0x000000564c331223 */ /* 0x080fe20000010033 */
[----:B------:R-:W-:Y:S01]  /*1ed0*/  SHF.L.U32 R76, R14, 0x10, RZ ;  /* 0x000000100e4c7819 */ /* 0x000fe200000006ff */
[----:B------:R-:W-:-:S04]  /*1ee0*/  @P1 FMUL.FTZ R84, R19, R86 ;  /* 0x0000005613541220 */ /* 0x000fc80000410000 */
[----:B------:R-:W-:Y:S01]  /*1ef0*/  @P0 FFMA.FTZ R76, R77, R85, R76 ;  /* 0x000000554d4c0223 */ /* 0x000fe2000001004c */
[----:B------:R-:W-:Y:S01]  /*1f00*/  @P1 F2FP.BF16.F32.PACK_AB R84, RZ, R84 ;  /* 0x00000054ff54123e */ /* 0x000fe200000010ff */
[----:B------:R-:W1:Y:S03]  /*1f10*/  @P1 LDC R85, c[0x0][0x40c] ;  /* 0x00010300ff551b82 */ /* 0x000e660000000800 */
[----:B------:R-:W-:Y:S01]  /*1f20*/  @P1 PRMT R61, R61, 0x5410, R84 ;  /* 0x000054103d3d1816 */ /* 0x000fe20000000054 */
[----:B-1----:R-:W-:Y:S01]  /*1f30*/  @P1 FMUL.FTZ R86, R88, R85 ;  /* 0x0000005558561220 */ /* 0x002fe20000410000 */
[----:B------:R-:W-:Y:S01]  /*1f40*/  @P0 FFMA.FTZ R85, R9, R82, R81 ;  /* 0x0000005209550223 */ /* 0x000fe20000010051 */
[----:B------:R-:W-:Y:S02]  /*1f50*/  SHF.L.U32 R88, R15, 0x10, RZ ;  /* 0x000000100f587819 */ /* 0x000fe400000006ff */
[-C--:B------:R-:W-:Y:S01]  /*1f60*/  @P1 FFMA.FTZ R53, R90, R86.reuse, R53 ;  /* 0x000000565a351223 */ /* 0x080fe20000010035 */
[----:B------:R-:W-:Y:S01]  /*1f70*/  @P0 FADD.FTZ R85, R78, -R85 ;  /* 0x800000554e550221 */ /* 0x000fe20000010000 */
[----:B------:R-:W-:-:S03]  /*1f80*/  @P1 FMUL.FTZ R86, R21, R86 ;  /* 0x0000005615561220 */ /* 0x000fc60000410000 */
[----:B------:R-:W-:Y:S02]  /*1f90*/  @P0 FFMA.FTZ R88, R77, R85, R88 ;  /* 0x000000554d580223 */ /* 0x000fe40000010058 */
[----:B------:R-:W1:Y:S01]  /*1fa0*/  @P1 LDC R85, c[0x0][0x40c] ;  /* 0x00010300ff551b82 */ /* 0x000e620000000800 */
[----:B------:R-:W-:Y:S01]  /*1fb0*/  @P1 F2FP.BF16.F32.PACK_AB R86, RZ, R86 ;  /* 0x00000056ff56123e */ /* 0x000fe200000010ff */
[----:B--2---:R-:W-:-:S04]  /*1fc0*/  @P1 FMUL.FTZ R87, R88, R87 ;  /* 0x0000005758571220 */ /* 0x004fc80000410000 */
[-C--:B------:R-:W-:Y:S01]  /*1fd0*/  @P1 FFMA.FTZ R54, R91, R87.reuse, R54 ;  /* 0x000000575b361223 */ /* 0x080fe20000010036 */
[----:B------:R-:W-:-:S05]  /*1fe0*/  @P1 FMUL.FTZ R87, R22, R87 ;  /* 0x0000005716571220 */ /* 0x000fca0000410000 */
[----:B------:R-:W-:-:S04]  /*1ff0*/  @P1 F2FP.BF16.F32.PACK_AB R87, RZ, R87 ;  /* 0x00000057ff57123e */ /* 0x000fc800000010ff */
[----:B------:R-:W-:Y:S01]  /*2000*/  @P1 PRMT R63, R87, 0x7610, R63 ;  /* 0x00007610573f1816 */ /* 0x000fe2000000003f */
[----:B-1----:R-:W-:-:S04]  /*2010*/  @P1 FMUL.FTZ R85, R76, R85 ;  /* 0x000000554c551220 */ /* 0x002fc80000410000 */
[-C--:B------:R-:W-:Y:S01]  /*2020*/  @P1 FFMA.FTZ R52, R89, R85.reuse, R52 ;  /* 0x0000005559341223 */ /* 0x080fe20000010034 */
[----:B------:R-:W-:-:S05]  /*2030*/  @P1 FMUL.FTZ R85, R20, R85 ;  /* 0x0000005514551220 */ /* 0x000fca0000410000 */
        /* <DEDUP_REMOVED lines=16> */
.L_x_1393:
[----:B------:R-:W-:Y:S01]  /*2140*/  ISETP.GT.AND P0, PT, R83, RZ, PT ;  /* 0x000000ff5300720c */ /* 0x000fe20003f04270 */
[----:B------:R-:W1:Y:S01]  /*2150*/  @P1 LDC R66, c[0x0][0x40c] ;  /* 0x00010300ff421b82 */ /* 0x000e620000000800 */
[----:B------:R-:W-:Y:S01]  /*2160*/  @P2 FFMA.FTZ R65, R3, R82, R81 ;  /* 0x0000005203412223 */ /* 0x000fe20000010051 */
[----:B------:R-:W-:Y:S02]  /*2170*/  @P1 SHF.L.U32 R84, R89, 0x10, RZ ;  /* 0x0000001059541819 */ /* 0x000fe400000006ff */
[----:B------:R-:W-:Y:S01]  /*2180*/  PRMT R92, R13, 0x7632, R92 ;  /* 0x000076320d5c7816 */ /* 0x000fe2000000005c */
[----:B------:R-:W-:Y:S01]  /*2190*/  @P2 FADD.FTZ R65, R6, -R65 ;  /* 0x8000004106412221 */ /* 0x000fe20000010000 */
[----:B------:R-:W-:Y:S02]  /*21a0*/  @P1 SHF.L.U32 R89, R56, 0x10, RZ ;  /* 0x0000001038591819 */ /* 0x000fe400000006ff */
[----:B------:R-:W2:Y:S01]  /*21b0*/  @P1 LDC R83, c[0x0][0x40c] ;  /* 0x00010300ff531b82 */ /* 0x000ea20000000800 */
[----:B------:R-:W-:-:S02]  /*21c0*/  SHF.L.U32 R92, R92, 0x10, RZ ;  /* 0x000000105c5c7819 */ /* 0x000fc400000006ff */
[----:B------:R-:W-:Y:S01]  /*21d0*/  SHF.L.U32 R90, R14, 0x10, RZ ;  /* 0x000000100e5a7819 */ /* 0x000fe200000006ff */
[----:B------:R-:W-:Y:S01]  /*21e0*/  @P0 FFMA.FTZ R64, R68, R82, R81 ;  /* 0x0000005244400223 */ /* 0x000fe20000010051 */
[----:B------:R-:W-:Y:S02]  /*21f0*/  @!P0 PRMT R67, R12, 0x7632, R67 ;  /* 0x000076320c438816 */ /* 0x000fe40000000043 */
[----:B------:R-:W-:Y:S01]  /*2200*/  @P0 SHF.L.U32 R88, R88, 0x10, RZ ;  /* 0x0000001058580819 */ /* 0x000fe200000006ff */
[----:B------:R-:W-:Y:S01]  /*2210*/  @P0 FADD.FTZ R64, R11, -R64 ;  /* 0x800000400b400221 */ /* 0x000fe20000010000 */
[----:B------:R-:W-:Y:S02]  /*2220*/  @!P0 SHF.L.U32 R67, R67, 0x10, RZ ;  /* 0x0000001043438819 */ /* 0x000fe400000006ff */
[----:B------:R-:W-:Y:S01]  /*2230*/  @P1 SHF.L.U32 R91, R58, 0x10, RZ ;  /* 0x000000103a5b1819 */ /* 0x000fe200000006ff */
[----:B------:R-:W-:Y:S01]  /*2240*/  @P0 FFMA.FTZ R67, R77, R64, R88 ;  /* 0x000000404d430223 */ /* 0x000fe20000010058 */
[----:B------:R-:W-:-:S02]  /*2250*/  SHF.L.U32 R64, R12, 0x10, RZ ;  /* 0x000000100c407819 */ /* 0x000fc400000006ff */
[----:B------:R-:W-:Y:S01]  /*2260*/  @P1 SHF.L.U32 R88, R85, 0x10, RZ ;  /* 0x0000001055581819 */ /* 0x000fe200000006ff */
[----:B-1----:R-:W-:Y:S01]  /*2270*/  @P1 FMUL.FTZ R66, R67, R66 ;  /* 0x0000004243421220 */ /* 0x002fe20000410000 */
[----:B------:R-:W-:Y:S01]  /*2280*/  SHF.L.U32 R76, R76, 0x10, RZ ;  /* 0x000000104c4c7819 */ /* 0x000fe200000006ff */
[----:B------:R-:W-:Y:S01]  /*2290*/  @P2 FFMA.FTZ R64, R77, R65, R64 ;  /* 0x000000414d402223 */ /* 0x000fe20000010040 */
[----:B------:R-:W-:Y:S01]  /*22a0*/  @P0 FFMA.FTZ R65, R5, R82, R81 ;  /* 0x0000005205410223 */ /* 0x000fe20000010051 */
[----:B------:R-:W-:Y:S01]  /*22b0*/  @P1 FFMA.FTZ R49, R84, R66, R49 ;  /* 0x0000004254311223 */ /* 0x000fe20000010031 */
[----:B------:R-:W-:Y:S02]  /*22c0*/  @P0 FFMA.FTZ R84, R70, R82, R81 ;  /* 0x0000005246540223 */ /* 0x000fe40000010051 */
[----:B------:R-:W-:Y:S01]  /*22d0*/  @P0 FADD.FTZ R86, R8, -R65 ;  /* 0x8000004108560221 */ /* 0x000fe20000010000 */
[----:B------:R-:W-:Y:S01]  /*22e0*/  SHF.L.U32 R65, R13, 0x10, RZ ;  /* 0x000000100d417819 */ /* 0x000fe200000006ff */
[----:B--2---:R-:W-:Y:S01]  /*22f0*/  @P1 FMUL.FTZ R83, R64, R83 ;  /* 0x0000005340531220 */ /* 0x004fe20000410000 */
[----:B------:R-:W-:-:S03]  /*2300*/  F2FP.BF16.F32.PACK_AB R64, R67, R64 ;  /* 0x000000404340723e */ /* 0x000fc600000010ff */
[----:B------:R-:W-:Y:S01]  /*2310*/  @P0 FFMA.FTZ R65, R77, R86, R65 ;  /* 0x000000564d410223 */ /* 0x000fe20000010041 */
[----:B------:R-:W-:Y:S01]  /*2320*/  @P0 FADD.FTZ R86, R69, -R84 ;  /* 0x8000005445560221 */ /* 0x000fe20000010000 */
[-C--:B------:R-:W-:Y:S01]  /*2330*/  @P1 FFMA.FTZ R48, R89, R83.reuse, R48 ;  /* 0x0000005359301223 */ /* 0x080fe20000010030 */
[----:B------:R-:W-:Y:S01]  /*2340*/  @P1 FMUL.FTZ R84, R17, R66 ;  /* 0x0000004211541220 */ /* 0x000fe20000410000 */
[----:B------:R-:W1:Y:S01]  /*2350*/  @P1 LDC R89, c[0x0][0x40c] ;  /* 0x00010300ff591b82 */ /* 0x000e620000000800 */
[----:B------:R-:W-:Y:S01]  /*2360*/  @P0 FFMA.FTZ R92, R77, R86, R92 ;  /* 0x000000564d5c0223 */ /* 0x000fe2000001005c */
[----:B------:R-:W-:Y:S02]  /*2370*/  @P1 FMUL.FTZ R83, R16, R83 ;  /* 0x0000005310531220 */ /* 0x000fe40000410000 */
[----:B------:R-:W-:-:S03]  /*2380*/  @P1 F2FP.BF16.F32.PACK_AB R84, RZ, R84 ;  /* 0x00000054ff54123e */ /* 0x000fc600000010ff */
[----:B------:R-:W-:Y:S01]  /*2390*/  @P1 F2FP.BF16.F32.PACK_AB R83, RZ, R83 ;  /* 0x00000053ff53123e */ /* 0x000fe200000010ff */
[----:B------:R-:W2:Y:S03]  /*23a0*/  @P1 LDC R86, c[0x0][0x40c] ;  /* 0x00010300ff561b82 */ /* 0x000ea60000000800 */
[----:B------:R-:W-:-:S04]  /*23b0*/  @P1 PRMT R60, R83, 0x7610, R60 ;  /* 0x00007610533c1816 */ /* 0x000fc8000000003c */
[----:B------:R-:W-:Y:S01]  /*23c0*/  @P1 PRMT R60, R60, 0x5410, R84 ;  /* 0x000054103c3c1816 */ /* 0x000fe20000000054 */
[----:B-1----:R-:W-:Y:S01]  /*23d0*/  @P1 FMUL.FTZ R66, R92, R89 ;  /* 0x000000595c421220 */ /* 0x002fe20000410000 */
[----:B------:R-:W-:-:S03]  /*23e0*/  @P1 SHF.L.U32 R89, R57, 0x10, RZ ;  /* 0x0000001039591819 */ /* 0x000fc600000006ff */
[----:B------:R-:W-:Y:S01]  /*23f0*/  @P1 FFMA.FTZ R51, R88, R66, R51 ;  /* 0x0000004258331223 */ /* 0x000fe20000010033 */
[--C-:B------:R-:W-:Y:S01]  /*2400*/  @P0 FFMA.FTZ R88, R72, R82, R81.reuse ;  /* 0x0000005248580223 */ /* 0x100fe20000010051 */
[----:B--2---:R-:W-:Y:S01]  /*2410*/  @P1 FMUL.FTZ R85, R65, R86 ;  /* 0x0000005641551220 */ /* 0x004fe20000410000 */
[----:B------:R-:W-:Y:S01]  /*2420*/  @P1 FMUL.FTZ R86, R19, R66 ;  /* 0x0000004213561220 */ /* 0x000fe20000410000 */
[----:B------:R-:W-:Y:S01]  /*2430*/  PRMT R66, R14, 0x7632, R66 ;  /* 0x000076320e427816 */ /* 0x000fe20000000042 */
[----:B------:R-:W-:Y:S01]  /*2440*/  @P0 FADD.FTZ R88, R71, -R88 ;  /* 0x8000005847580221 */ /* 0x000fe20000010000 */
[-C--:B------:R-:W-:Y:S01]  /*2450*/  @P1 FFMA.FTZ R50, R89, R85.reuse, R50 ;  /* 0x0000005559321223 */ /* 0x080fe20000010032 */
[----:B------:R-:W-:Y:S01]  /*2460*/  @P0 FFMA.FTZ R89, R7, R82, R81 ;  /* 0x0000005207590223 */ /* 0x000fe20000010051 */
[----:B------:R-:W-:Y:S01]  /*2470*/  SHF.L.U32 R66, R66, 0x10, RZ ;  /* 0x0000001042427819 */ /* 0x000fe200000006ff */
[----:B------:R-:W-:Y:S01]  /*2480*/  @P1 FMUL.FTZ R85, R18, R85 ;  /* 0x0000005512551220 */ /* 0x000fe20000410000 */
[----:B------:R-:W-:Y:S01]  /*2490*/  F2FP.BF16.F32.PACK_AB R65, R92, R65 ;  /* 0x000000415c41723e */ /* 0x000fe200000010ff */
[----:B------:R-:W-:Y:S01]  /*24a0*/  @P0 FADD.FTZ R89, R10, -R89 ;  /* 0x800000590a590221 */ /* 0x000fe20000010000 */
[----:B------:R-:W-:Y:S01]  /*24b0*/  @P1 SHF.L.U32 R92, R79, 0x10, RZ ;  /* 0x000000104f5c1819 */ /* 0x000fe200000006ff */
[----:B------:R-:W-:Y:S01]  /*24c0*/  @P0 FFMA.FTZ R66, R77, R88, R66 ;  /* 0x000000584d420223 */ /* 0x000fe20000010042 */
[----:B------:R-:W-:Y:S01]  /*24d0*/  @P1 SHF.L.U32 R88, R87, 0x10, RZ ;  /* 0x0000001057581819 */ /* 0x000fe200000006ff */
[----:B------:R-:W-:Y:S01]  /*24e0*/  @P0 FFMA.FTZ R90, R77, R89, R90 ;  /* 0x000000594d5a0223 */ /* 0x000fe2000001005a */
[----:B------:R-:W-:Y:S01]  /*24f0*/  @P1 SHF.L.U32 R79, R59, 0x10, RZ ;  /* 0x000000103b4f1819 */ /* 0x000fe200000006ff */
[----:B------:R-:W1:Y:S01]  /*2500*/  @P1 LDC R89, c[0x0][0x40c] ;  /* 0x00010300ff591b82 */ /* 0x000e620000000800 */
[----:B------:R-:W-:-:S02]  /*2510*/  @P1 F2FP.BF16.F32.PACK_AB R85, RZ, R85 ;  /* 0x00000055ff55123e */ /* 0x000fc400000010ff */
[----:B------:R-:W-:Y:S02]  /*2520*/  @P1 F2FP.BF16.F32.PACK_AB R86, RZ, R86 ;  /* 0x00000056ff56123e */ /* 0x000fe400000010ff */
[----:B------:R-:W-:-:S04]  /*2530*/  @P1 PRMT R61, R85, 0x7610, R61 ;  /* 0x00007610553d1816 */ /* 0x000fc8000000003d */
[----:B------:R-:W-:Y:S01]  /*2540*/  @P1 PRMT R61, R61, 0x5410, R86 ;  /* 0x000054103d3d1816 */ /* 0x000fe20000000056 */
[----:B-1----:R-:W-:-:S04]  /*2550*/  @P1 FMUL.FTZ R89, R90, R89 ;  /* 0x000000595a591220 */ /* 0x002fc80000410000 */
[----:B------:R-:W-:Y:S02]  /*2560*/  @P1 FFMA.FTZ R52, R91, R89, R52 ;  /* 0x000000595b341223 */ /* 0x000fe40000010034 */
[----:B------:R-:W1:Y:S02]  /*2570*/  @P1 LDC R91, c[0x0][0x40c] ;  /* 0x00010300ff5b1b82 */ /* 0x000e640000000800 */
[----:B-1----:R-:W-:Y:S01]  /*2580*/  @P1 FMUL.FTZ R87, R66, R91 ;  /* 0x0000005b42571220 */ /* 0x002fe20000410000 */
[-CC-:B------:R-:W-:Y:S01]  /*2590*/  @P0 FFMA.FTZ R91, R9, R82.reuse, R81.reuse ;  /* 0x00000052095b0223 */ /* 0x180fe20000010051 */
[----:B------:R-:W-:Y:S01]  /*25a0*/  @P0 FFMA.FTZ R82, R80, R82, R81 ;  /* 0x0000005250520223 */ /* 0x000fe20000010051 */
[----:B------:R-:W-:Y:S01]  /*25b0*/  F2FP.BF16.F32.PACK_AB R66, R66, R90 ;  /* 0x0000005a4242723e */ /* 0x000fe200000010ff */
[-C--:B------:R-:W-:Y:S01]  /*25c0*/  @P1 FFMA.FTZ R53, R88, R87.reuse, R53 ;  /* 0x0000005758351223 */ /* 0x080fe20000010035 */
[----:B------:R-:W-:Y:S01]  /*25d0*/  SHF.L.U32 R88, R15, 0x10, RZ ;  /* 0x000000100f587819 */ /* 0x000fe200000006ff */
[----:B------:R-:W-:Y:S01]  /*25e0*/  @P0 FADD.FTZ R91, R78, -R91 ;  /* 0x8000005b4e5b0221 */ /* 0x000fe20000010000 */
[----:B------:R-:W-:Y:S01]  /*25f0*/  @P0 FADD.FTZ R82, R73, -R82 ;  /* 0x8000005249520221 */ /* 0x000fe20000010000 */
[----:B------:R-:W-:-:S02]  /*2600*/  @P1 FMUL.FTZ R81, R21, R87 ;  /* 0x0000005715511220 */ /* 0x000fc40000410000 */
[----:B------:R-:W1:Y:S01]  /*2610*/  @P1 LDC R87, c[0x0][0x40c] ;  /* 0x00010300ff571b82 */ /* 0x000e620000000800 */
[C---:B------:R-:W-:Y:S01]  /*2620*/  @P0 FFMA.FTZ R88, R77.reuse, R91, R88 ;  /* 0x0000005b4d580223 */ /* 0x040fe20000010058 */
[----:B------:R-:W-:Y:S01]  /*2630*/  @P0 FFMA.FTZ R76, R77, R82, R76 ;  /* 0x000000524d4c0223 */ /* 0x000fe2000001004c */
[----:B------:R-:W-:Y:S01]  /*2640*/  @P1 FMUL.FTZ R77, R20, R89 ;  /* 0x00000059144d1220 */ /* 0x000fe20000410000 */
[----:B------:R-:W-:-:S03]  /*2650*/  @P1 F2FP.BF16.F32.PACK_AB R81, RZ, R81 ;  /* 0x00000051ff51123e */ /* 0x000fc600000010ff */
[----:B------:R-:W-:Y:S01]  /*2660*/  F2FP.BF16.F32.PACK_AB R67, R76, R88 ;  /* 0x000000584c43723e */ /* 0x000fe200000010ff */
[----:B------:R-:W2:Y:S01]  /*2670*/  @P1 LDC R89, c[0x0][0x40c] ;  /* 0x00010300ff591b82 */ /* 0x000ea20000000800 */
[----:B------:R-:W-:-:S04]  /*2680*/  @P1 F2FP.BF16.F32.PACK_AB R77, RZ, R77 ;  /* 0x0000004dff4d123e */ /* 0x000fc800000010ff */
[----:B------:R-:W-:-:S04]  /*2690*/  @P1 PRMT R62, R77, 0x7610, R62 ;  /* 0x000076104d3e1816 */ /* 0x000fc8000000003e */
[----:B------:R-:W-:Y:S01]  /*26a0*/  @P1 PRMT R62, R62, 0x5410, R81 ;  /* 0x000054103e3e1816 */ /* 0x000fe20000000051 */
[----:B-1----:R-:W-:-:S04]  /*26b0*/  @P1 FMUL.FTZ R87, R88, R87 ;  /* 0x0000005758571220 */ /* 0x002fc80000410000 */
[-C--:B------:R-:W-:Y:S01]  /*26c0*/  @P1 FFMA.FTZ R54, R79, R87.reuse, R54 ;  /* 0x000000574f361223 */ /* 0x080fe20000010036 */
[----:B------:R-:W-:Y:S01]  /*26d0*/  @P1 FMUL.FTZ R87, R22, R87 ;  /* 0x0000005716571220 */ /* 0x000fe20000410000 */
[----:B--2---:R-:W-:-:S04]  /*26e0*/  @P1 FMUL.FTZ R82, R76, R89 ;  /* 0x000000594c521220 */ /* 0x004fc80000410000 */
[----:B------:R-:W-:Y:S01]  /*26f0*/  @P1 F2FP.BF16.F32.PACK_AB R87, RZ, R87 ;  /* 0x00000057ff57123e */ /* 0x000fe200000010ff */
[-C--:B------:R-:W-:Y:S01]  /*2700*/  @P1 FFMA.FTZ R55, R92, R82.reuse, R55 ;  /* 0x000000525c371223 */ /* 0x080fe20000010037 */
[----:B------:R-:W-:Y:S02]  /*2710*/  @P1 FMUL.FTZ R82, R23, R82 ;  /* 0x0000005217521220 */ /* 0x000fe40000410000 */
[----:B------:R-:W-:-:S03]  /*2720*/  @P1 PRMT R63, R87, 0x7610, R63 ;  /* 0x00007610573f1816 */ /* 0x000fc6000000003f */
[----:B------:R-:W-:-:S04]  /*2730*/  @P1 F2FP.BF16.F32.PACK_AB R82, RZ, R82 ;  /* 0x00000052ff52123e */ /* 0x000fc800000010ff */
[----:B------:R-:W-:-:S07]  /*2740*/  @P1 PRMT R63, R63, 0x5410, R82 ;  /* 0x000054103f3f1816 */ /* 0x000fce0000000052 */
.L_x_1392:
[----:B------:R-:W-:Y:S05]  /*2750*/  BSYNC.RECONVERGENT B1 ;  /* 0x0000000000017941 */ /* 0x000fea0003800200 */
.L_x_1375:
[----:B------:R-:W-:-:S04]  /*2760*/  ISETP.NE.U32.AND P0, PT, R74, RZ, PT ;  /* 0x000000ff4a00720c */ /* 0x000fc80003f05070 */
[----:B------:R-:W-:Y:S02]  /*2770*/  ISETP.NE.AND.EX P0, PT, R75, RZ, PT, P0 ;  /* 0x000000ff4b00720c */ /* 0x000fe40003f05300 */
[----:B------:R-:W1:Y:S11]  /*2780*/  @P1 LDC.64 R74, c[0x0][0x468] ;  /* 0x00011a00ff4a1b82 */ /* 0x000e760000000a00 */
[----:B------:R-:W2:Y:S08]  /*2790*/  @P0 LDC R77, c[0x0][0x388] ;  /* 0x0000e200ff4d0b82 */ /* 0x000eb00000000800 */
[----:B------:R-:W3:Y:S01]  /*27a0*/  @P0 LDC.64 R82, c[0x0][0x478] ;  /* 0x00011e00ff520b82 */ /* 0x000ee20000000a00 */
[----:B-1----:R-:W-:-:S04]  /*27b0*/  @P1 LEA R74, P2, R94, R74, 0x4 ;  /* 0x0000004a5e4a1211 */ /* 0x002fc800078420ff */
[----:B------:R-:W-:Y:S01]  /*27c0*/  @P1 LEA.HI.X R75, R94, R75, R95, 0x4, P2 ;  /* 0x0000004b5e4b1211 */ /* 0x000fe200010f245f */
[----:B--2---:R-:W-:-:S05]  /*27d0*/  @P0 IMAD R77, R4, R77, RZ ;  /* 0x0000004d044d0224 */ /* 0x004fca00078e02ff */
[----:B------:R-:W-:-:S04]  /*27e0*/  @P0 SHF.R.S32.HI R76, RZ, 0x1f, R77 ;  /* 0x0000001fff4c0819 */ /* 0x000fc8000001144d */
[----:B------:R-:W-:Y:S02]  /*27f0*/  @P0 LEA.HI R79, R76, R77, RZ, 0x3 ;  /* 0x0000004d4c4f0211 */ /* 0x000fe400078f18ff */
[----:B------:R-:W1:Y:S02]  /*2800*/  LDC.64 R76, c[0x0][0x380] ;  /* 0x0000e000ff4c7b82 */ /* 0x000e640000000a00 */
[----:B------:R-:W-:-:S05]  /*2810*/  @P0 LEA.HI.SX32 R79, R79, R0, 0x1d ;  /* 0x000000004f4f0211 */ /* 0x000fca00078feaff */
[----:B---3--:R-:W-:-:S05]  /*2820*/  @P0 IMAD.WIDE.U32 R82, R79, 0x10, R82 ;  /* 0x000000104f520825 */ /* 0x008fca00078e0052 */
[----:B------:R2:W-:Y:S04]  /*2830*/  @P0 STG.E.128 desc[UR6][R82.64], R64 ;  /* 0x0000004052000986 */ /* 0x0005e8000c101d06 */
[----:B------:R2:W-:Y:S01]  /*2840*/  @P1 STG.E.128 desc[UR6][R74.64], R60 ;  /* 0x0000003c4a001986 */ /* 0x0005e2000c101d06 */
[----:B-1----:R-:W-:-:S04]  /*2850*/  LEA R4, R76, R4, 0x2 ;  /* 0x000000044c047211 */ /* 0x002fc800078e10ff */
[----:B------:R-:W-:-:S13]  /*2860*/  ISETP.GE.AND P0, PT, R4, R77, PT ;  /* 0x0000004d0400720c */ /* 0x000fda0003f06270 */
[----:B--2---:R-:W-:Y:S05]  /*2870*/  @!P0 BRA `(.L_x_1394) ;  /* 0xffffffd8007c8947 */ /* 0x004fea000383ffff */
.L_x_1370:
[----:B------:R-:W-:Y:S05]  /*2880*/  BSYNC B0 ;  /* 0x0000000000007941 */ /* 0x000fea0003800000 */
.L_x_1369:
[----:B------:R-:W1:Y:S01]  /*2890*/  S2R R16, SR_TID.X ;  /* 0x0000000000107919 */ /* 0x000e620000002100 */
[----:B------:R-:W-:Y:S01]  /*28a0*/  MOV R2, 0x400 ;  /* 0x0000040000027802 */ /* 0x000fe20000000f00 */
[----:B------:R-:W-:Y:S05]  /*28b0*/  WARPSYNC.ALL ;  /* 0x0000000000007948 */ /* 0x000fea0003800000 */
[----:B------:R-:W2:Y:S01]  /*28c0*/  S2R R3, SR_CgaCtaId ;  /* 0x0000000000037919 */ /* 0x000ea20000008800 */
[----:B------:R-:W3:Y:S01]  /*28d0*/  LDC R14, c[0x0][0x388] ;  /* 0x0000e200ff0e7b82 */ /* 0x000ee20000000800 */
[----:B------:R-:W4:Y:S01]  /*28e0*/  LDCU.128 UR12, c[0x0][0x440] ;  /* 0x00008800ff0c77ac */ /* 0x000f220008000c00 */
[----:B------:R-:W5:Y:S01]  /*28f0*/  LDCU.64 UR16, c[0x0][0x460] ;  /* 0x00008c00ff1077ac */ /* 0x000f620008000a00 */
        /* <DEDUP_REMOVED lines=10> */
[----:B------:R-:W4:Y:S04]  /*29a0*/  LDS R4, [R3+0x200] ;  /* 0x0002000003047984 */ /* 0x000f280000000800 */
[----:B0-----:R-:W0:Y:S04]  /*29b0*/  LDS R7, [R3+0x600] ;  /* 0x0006000003077984 */ /* 0x001e280000000800 */
[----:B------:R-:W5:Y:S04]  /*29c0*/  LDS R9, [R3+0x800] ;  /* 0x0008000003097984 */ /* 0x000f680000000800 */
[----:B------:R-:W3:Y:S04]  /*29d0*/  LDS R11, [R3+0xa00] ;  /* 0x000a0000030b7984 */ /* 0x000ee80000000800 */
[----:B------:R-:W3:Y:S04]  /*29e0*/  LDS R13, [R3+0xc00] ;  /* 0x000c0000030d7984 */ /* 0x000ee80000000800 */
[----:B------:R-:W3:Y:S01]  /*29f0*/  LDS R15, [R3+0xe00] ;  /* 0x000e0000030f7984 */ /* 0x000ee20000000800 */
[----:B------:R-:W-:Y:S01]  /*2a00*/  BAR.SYNC.DEFER_BLOCKING 0x0 ;  /* 0x0000000000007b1d */ /* 0x000fe20000010000 */
[----:B-1----:R-:W-:-:S04]  /*2a10*/  FADD.FTZ R2, RZ, R2 ;  /* 0x00000002ff027221 */ /* 0x002fc80000010000 */
[----:B--2---:R-:W-:Y:S01]  /*2a20*/  FADD.FTZ R2, R2, R5 ;  /* 0x0000000502027221 */ /* 0x004fe20000010000 */
[----:B----4-:R-:W-:-:S04]  /*2a30*/  FADD.FTZ R4, RZ, R4 ;  /* 0x00000004ff047221 */ /* 0x010fc80000010000 */
[----:B0-----:R-:W-:Y:S01]  /*2a40*/  FADD.FTZ R4, R4, R7 ;  /* 0x0000000704047221 */ /* 0x001fe20000010000 */
        /* <DEDUP_REMOVED lines=61> */
.L_x_1374:
        /* <DEDUP_REMOVED lines=8> */
.L_x_1396:
[----:B------:R-:W-:Y:S05]  /*2ea0*/  BSYNC B1 ;  /* 0x0000000000017941 */ /* 0x000fea0003800000 */
.L_x_1395:
        /* <DEDUP_REMOVED lines=9> */
.L_x_1397:
[----:B------:R-:W-:Y:S01]  /*2f40*/  MOV R92, R82 ;  /* 0x00000052005c7202 */ /* 0x000fe20000000f00 */
[----:B------:R-:W-:Y:S01]  /*2f50*/  HFMA2 R87, -RZ, RZ, 0, 1.1920928955078125e-07 ;  /* 0x00000002ff577431 */ /* 0x000fe200000001ff */
[----:B------:R-:W-:-:S07]  /*2f60*/  MOV R76, R88 ;  /* 0x00000058004c7202 */ /* 0x000fce0000000f00 */
[----:B------:R-:W-:Y:S05]  /*2f70*/  WARPSYNC.COLLECTIVE R85, `(.L_x_1398) ;  /* 0x0000000055087348 */ /* 0x000fea0003c00000 */
[----:B------:R0:W1:Y:S02]  /*2f80*/  SHFL.BFLY P0, R88, R92, R87, R90 ;  /* 0x0c0000575c587389 */ /* 0x000064000000005a */
[----:B01----:R-:W-:Y:S05]  /*2f90*/  ENDCOLLECTIVE ;  /* 0x000000000000791b */ /* 0x003fea0003800000 */
.L_x_1398:
[----:B------:R-:W-:-:S05]  /*2fa0*/  FADD.FTZ R76, R76, R81 ;  /* 0x000000514c4c7221 */ /* 0x000fca0000010000 */
[----:B------:R-:W-:Y:S02]  /*2fb0*/  MOV R92, R76 ;  /* 0x0000004c005c7202 */ /* 0x000fe40000000f00 */
[----:B------:R-:W-:-:S07]  /*2fc0*/  MOV R89, R88 ;  /* 0x0000005800597202 */ /* 0x000fce0000000f00 */
[----:B------:R-:W-:Y:S05]  /*2fd0*/  WARPSYNC.COLLECTIVE R85, `(.L_x_1399) ;  /* 0x0000000055087348 */ /* 0x000fea0003c00000 */
[----:B------:R0:W1:Y:S02]  /*2fe0*/  SHFL.BFLY P0, R88, R92, R87, R90 ;  /* 0x0c0000575c587389 */ /* 0x000064000000005a */
[----:B01----:R-:W-:Y:S05]  /*2ff0*/  ENDCOLLECTIVE ;  /* 0x000000000000791b */ /* 0x003fea0003800000 */
.L_x_1399:
[----:B------:R-:W-:-:S05]  /*3000*/  FADD.FTZ R84, R82, R89 ;  /* 0x0000005952547221 */ /* 0x000fca0000010000 */
[----:B------:R-:W-:Y:S01]  /*3010*/  MOV R92, R84 ;  /* 0x00000054005c7202 */ /* 0x000fe20000000f00 */
[----:B------:R-:W-:Y:S01]  /*3020*/  HFMA2 R87, -RZ, RZ, 0, 2.384185791015625e-07 ;  /* 0x00000004ff577431 */ /* 0x000fe200000001ff */
[----:B------:R-:W-:-:S07]  /*3030*/  MOV R91, R88 ;  /* 0x00000058005b7202 */ /* 0x000fce0000000f00 */
[----:B------:R-:W-:Y:S05]  /*3040*/  WARPSYNC.COLLECTIVE R85, `(.L_x_1400) ;  /* 0x0000000055087348 */ /* 0x000fea0003c00000 */
[----:B------:R0:W1:Y:S02]  /*3050*/  SHFL.BFLY P0, R88, R92, R87, R90 ;  /* 0x0c0000575c587389 */ /* 0x000064000000005a */
[----:B01----:R-:W-:Y:S05]  /*3060*/  ENDCOLLECTIVE ;  /* 0x000000000000791b */ /* 0x003fea0003800000 */
.L_x_1400:
[----:B------:R-:W-:Y:S01]  /*3070*/  FADD.FTZ R91, R76, R91 ;  /* 0x0000005b4c5b7221 */ /* 0x000fe20000010000 */
[----:B------:R-:W-:-:S04]  /*3080*/  PRMT R76, R15, 0x7632, R76 ;  /* 0x000076320f4c7816 */ /* 0x000fc8000000004c */
[----:B------:R-:W-:Y:S02]  /*3090*/  MOV R92, R91 ;  /* 0x0000005b005c7202 */ /* 0x000fe40000000f00 */
[----:B------:R-:W-:-:S07]  /*30a0*/  MOV R89, R88 ;  /* 0x0000005800597202 */ /* 0x000fce0000000f00 */
[----:B------:R-:W-:Y:S05]  /*30b0*/  WARPSYNC.COLLECTIVE R85, `(.L_x_1401) ;  /* 0x0000000055087348 */ /* 0x000fea0003c00000 */
[----:B------:R0:W1:Y:S02]  /*30c0*/  SHFL.BFLY P0, R88, R92, R87, R90 ;  /* 0x0c0000575c587389 */ /* 0x000064000000005a */
[----:B01----:R-:W-:Y:S05]  /*30d0*/  ENDCOLLECTIVE ;  /* 0x000000000000791b */ /* 0x003fea0003800000 */
.L_x_1401:
[----:B------:R-:W-:Y:S01]  /*30e0*/  FADD.FTZ R93, R84, R89 ;  /* 0x00000059545d7221 */ /* 0x000fe20000010000 */
[----:B------:R-:W-:-:S04]  /*30f0*/  PRMT R84, R14, 0x7632, R84 ;  /* 0x000076320e547816 */ /* 0x000fc80000000054 */
[----:B------:R-:W-:Y:S01]  /*3100*/  MOV R92, R93 ;  /* 0x0000005d005c7202 */ /* 0x000fe20000000f00 */
[----:B------:R-:W-:Y:S02]  /*3110*/  HFMA2 R87, -RZ, RZ, 0, 4.76837158203125e-07 ;  /* 0x00000008ff577431 */ /* 0x000fe400000001ff */
[----:B------:R-:W-:-:S07]  /*3120*/  FADD.FTZ R95, R91, R88 ;  /* 0x000000585b5f7221 */ /* 0x000fce0000010000 */
[----:B------:R-:W-:Y:S05]  /*3130*/  WARPSYNC.COLLECTIVE R85, `(.L_x_1402) ;  /* 0x0000000055087348 */ /* 0x000fea0003c00000 */
[----:B------:R0:W1:Y:S02]  /*3140*/  SHFL.BFLY P0, R88, R92, R87, R90 ;  /* 0x0c0000575c587389 */ /* 0x000064000000005a */
[----:B01----:R-:W-:Y:S05]  /*3150*/  ENDCOLLECTIVE ;  /* 0x000000000000791b */ /* 0x003fea0003800000 */
.L_x_1402:
[----:B------:R-:W-:Y:S02]  /*3160*/  MOV R92, R95 ;  /* 0x0000005f005c7202 */ /* 0x000fe40000000f00 */
[----:B------:R-:W-:-:S07]  /*3170*/  MOV R86, R88 ;  /* 0x0000005800567202 */ /* 0x000fce0000000f00 */
[----:B------:R-:W-:Y:S05]  /*3180*/  WARPSYNC.COLLECTIVE R85, `(.L_x_1403) ;  /* 0x0000000055087348 */ /* 0x000fea0003c00000 */
[----:B------:R0:W1:Y:S02]  /*3190*/  SHFL.BFLY P0, R88, R92, R87, R90 ;  /* 0x0c0000575c587389 */ /* 0x000064000000005a */
[----:B01----:R-:W-:Y:S05]  /*31a0*/  ENDCOLLECTIVE ;  /* 0x000000000000791b */ /* 0x003fea0003800000 */
.L_x_1403:
[--C-:B------:R-:W-:Y:S01]  /*31b0*/  FADD.FTZ R89, R93, R86.reuse ;  /* 0x000000565d597221 */ /* 0x100fe20000010000 */
[----:B------:R-:W-:-:S04]  /*31c0*/  PRMT R86, R13, 0x7632, R86 ;  /* 0x000076320d567816 */ /* 0x000fc80000000056 */
[----:B------:R-:W-:Y:S01]  /*31d0*/  MOV R92, R89 ;  /* 0x00000059005c7202 */ /* 0x000fe20000000f00 */
[----:B------:R-:W-:Y:S02]  /*31e0*/  HFMA2 R87, -RZ, RZ, 0, 9.5367431640625e-07 ;  /* 0x00000010ff577431 */ /* 0x000fe400000001ff */
[----:B------:R-:W-:-:S07]  /*31f0*/  FADD.FTZ R81, R95, R88 ;  /* 0x000000585f517221 */ /* 0x000fce0000010000 */
[----:B------:R-:W-:Y:S05]  /*3200*/  WARPSYNC.COLLECTIVE R85, `(.L_x_1404) ;  /* 0x0000000055087348 */ /* 0x000fea0003c00000 */
[----:B------:R0:W1:Y:S02]  /*3210*/  SHFL.BFLY P0, R88, R92, R87, R90 ;  /* 0x0c0000575c587389 */ /* 0x000064000000005a */
[----:B01----:R-:W-:Y:S05]  /*3220*/  ENDCOLLECTIVE ;  /* 0x000000000000791b */ /* 0x003fea0003800000 */
.L_x_1404:
[----:B------:R-:W-:Y:S02]  /*3230*/  MOV R92, R81 ;  /* 0x00000051005c7202 */ /* 0x000fe40000000f00 */
[----:B------:R-:W-:-:S07]  /*3240*/  MOV R94, R88 ;  /* 0x00000058005e7202 */ /* 0x000fce0000000f00 */
[----:B------:R-:W-:Y:S05]  /*3250*/  WARPSYNC.COLLECTIVE R85, `(.L_x_1405) ;  /* 0x0000000055087348 */ /* 0x000fea0003c00000 */
[----:B------:R0:W1:Y:S02]  /*3260*/  SHFL.BFLY P0, R88, R92, R87, R90 ;  /* 0x0c0000575c587389 */ /* 0x000064000000005a */
[----:B01----:R-:W-:Y:S05]  /*3270*/  ENDCOLLECTIVE ;  /* 0x000000000000791b */ /* 0x003fea0003800000 */
.L_x_1405:
[----:B------:R-:W-:Y:S02]  /*3280*/  MOV R82, R88 ;  /* 0x0000005800527202 */ /* 0x000fe40000000f00 */
[----:B------:R-:W-:Y:S01]  /*3290*/  PRMT R88, R12, 0x7632, R88 ;  /* 0x000076320c587816 */ /* 0x000fe20000000058 */
[----:B------:R-:W-:Y:S06]  /*32a0*/  BRA `(.L_x_1406) ;  /* 0xffffffd800707947 */ /* 0x000fec000383ffff */
.L_x_1407:
        /* <DEDUP_REMOVED lines=13> */
.L_x_6383:


//--------------------- .text._ZN10layer_norm13ln_bwd_kernelINS_13Kernel_traitsIf13__nv_bfloat16S2_S2_fjLj256ELj1ELj4ELj1ELj16ENS_18Kernel_traits_baseILj256EfS2_S2_S2_fjLj128EEEEELb1ELb0ELb0ELb0EEEvNS_9BwdParamsE --------------------------
	.section	.text._ZN10layer_norm13ln_bwd_kernelINS_13Kernel_traitsIf13__nv_bfloat16S2_S2_fjLj256ELj1ELj4ELj1ELj16ENS_18Kernel_traits_baseILj256EfS2_S2_S2_fjLj128EEEEELb1ELb0ELb0ELb0EEEvNS_9BwdParamsE,"ax",@progbits
	.align	128
        .global         _ZN10layer_norm13ln_bwd_kernelINS_13Kernel_traitsIf13__nv_bfloat16S2_S2_fjLj256ELj1ELj4ELj1ELj16ENS_18Kernel_traits_baseILj256EfS2_S2_S2_fjLj128EEEEELb1ELb0ELb0ELb0EEEvNS_9BwdParamsE
        .type           _ZN10layer_norm13ln_bwd_kernelINS_13Kernel_traitsIf13__nv_bfloat16S2_S2_fjLj256ELj1ELj4ELj1ELj16ENS_18Kernel_traits_baseILj256EfS2_S2_S2_fjLj128EEEEELb1ELb0ELb0ELb0EEEvNS_9BwdParamsE,@function
        .size           _ZN10layer_norm13ln_bwd_kernelINS_13Kernel_traitsIf13__nv_bfloat16S2_S2_fjLj256ELj1ELj4ELj1ELj16ENS_18Kernel_traits_baseILj256EfS2_S2_S2_fjLj128EEEEELb1ELb0ELb0ELb0EEEvNS_9BwdParamsE,(.L_x_6384 - _ZN10layer_norm13ln_bwd_kernelINS_13Kernel_traitsIf13__nv_bfloat16S2_S2_fjLj256ELj1ELj4ELj1ELj16ENS_18Kernel_traits_baseILj256EfS2_S2_S2_fjLj128EEEEELb1ELb0ELb0ELb0EEEvNS_9BwdParamsE)
        .other          _ZN10layer_norm13ln_bwd_kernelINS_13Kernel_traitsIf13__nv_bfloat16S2_S2_fjLj256ELj1ELj4ELj1ELj16ENS_18Kernel_traits_baseILj256EfS2_S2_S2_fjLj128EEEEELb1ELb0ELb0ELb0EEEvNS_9BwdParamsE,@"STO_CUDA_ENTRY STV_DEFAULT"
_ZN10layer_norm13ln_bwd_kernelINS_13Kernel_traitsIf13__nv_bfloat16S2_S2_fjLj256ELj1ELj4ELj1ELj16ENS_18Kernel_traits_baseILj256EfS2_S2_S2_fjLj128EEEEELb1ELb0ELb0ELb0EEEvNS_9BwdParamsE:
.text._ZN10layer_norm13ln_bwd_kernelINS_13Kernel_traitsIf13__nv_bfloat16S2_S2_fjLj256ELj1ELj4ELj1ELj16ENS_18Kernel_traits_baseILj256EfS2_S2_S2_fjLj128EEEEELb1ELb0ELb0ELb0EEEvNS_9BwdParamsE:
        /* <DEDUP_REMOVED lines=20> */
[----:B------:R-:W2:Y:S01]  /*0140*/  @P0 LDC.64 R6, c[0x0][0x3d0] ;  /* 0x0000f400ff060b82 */ /* 0x000ea20000000a00 */
[----:B------:R-:W-:-:S04]  /*0150*/  SHF.R.U32.HI R5, RZ, 0x5, R5 ;  /* 0x00000005ff057819 */ /* 0x000fc80000011605 */
[----:B------:R-:W-:Y:S01]  /*0160*/  LOP3.LUT R5, R5, UR6, RZ, 0xfc, !PT ;  /* 0x0000000605057c12 */ /* 0x000fe2000f8efcff */
[----:B--2---:R-:W-:-:S05]  /*0170*/  @P0 IMAD.WIDE.U32 R6, R2, 0x20, R6 ;  /* 0x0000002002060825 */ /* 0x004fca00078e0006 */
        /* <DEDUP_REMOVED lines=13> */
[----:B------:R-:W1:Y:S01]  /*0250*/  LDC.U8 R6, c[0x0][0x410] ;  /* 0x00010400ff067b82 */ /* 0x000e620000000000 */
[----:B------:R-:W-:Y:S01]  /*0260*/  HFMA2 R28, -RZ, RZ, 0, 0 ;  /* 0x00000000ff1c7431 */ /* 0x000fe200000001ff */
[----:B0-----:R-:W-:-:S04]  /*0270*/  ISETP.NE.U32.AND P0, PT, RZ, UR10, PT ;  /* 0x0000000aff007c0c */ /* 0x001fc8000bf05070 */
[----:B------:R-:W-:-:S13]  /*0280*/  ISETP.NE.AND.EX P0, PT, RZ, UR11, PT, P0 ;  /* 0x0000000bff007c0c */ /* 0x000fda000bf05300 */
.L_x_1419:
        /* <DEDUP_REMOVED lines=13> */
[----:B------:R-:W-:Y:S02]  /*0360*/  LEA.HI R71, R70, R61, RZ, 0x3 ;  /* 0x0000003d46477211 */ /* 0x000fe400078f18ff */
[----:B------:R-:W-:Y:S02]  /*0370*/  MOV R61, RZ ;  /* 0x000000ff003d7202 */ /* 0x000fe40000000f00 */
[----:B------:R-:W-:Y:S02]  /*0380*/  MOV R70, RZ ;  /* 0x000000ff00467202 */ /* 0x000fe40000000f00 */
[----:B------:R-:W-:Y:S02]  /*0390*/  LEA.HI.SX32 R71, R71, R2, 0x1d ;  /* 0x0000000247477211 */ /* 0x000fe400078feaff */
[----:B---3--:R-:W-:Y:S01]  /*03a0*/  @P0 SHF.L.U32 R60, R40, 0x10, RZ ;  /* 0x00000010283c0819 */ /* 0x008fe200000006ff */
        /* <DEDUP_REMOVED lines=19> */
[C---:B------:R-:W-:Y:S02]  /*04e0*/  PRMT R0, R8.reuse, 0x7632, R0 ;  /* 0x0000763208007816 */ /* 0x040fe40000000000 */
[----:B------:R-:W-:Y:S02]  /*04f0*/  SHF.L.U32 R8, R8, 0x10, RZ ;  /* 0x0000001008087819 */ /* 0x000fe400000006ff */
[----:B------:R-:W-:Y:S02]  /*0500*/  SHF.L.U32 R52, R9, 0x10, RZ ;  /* 0x0000001009347819 */ /* 0x000fe400000006ff */
[C---:B------:R-:W-:Y:S01]  /*0510*/  PRMT R49, R10.reuse, 0x7632, R49 ;  /* 0x000076320a317816 */ /* 0x040fe20000000031 */
[----:B------:R-:W-:Y:S01]  /*0520*/  FADD.FTZ R3, -R7, R8 ;  /* 0x0000000807037221 */ /* 0x000fe20000010100 */
[----:B------:R-:W-:-:S02]  /*0530*/  SHF.L.U32 R10, R10, 0x10, RZ ;  /* 0x000000100a0a7819 */ /* 0x000fc400000006ff */
[----:B------:R-:W-:Y:S02]  /*0540*/  PRMT R48, R9, 0x7632, R48 ;  /* 0x0000763209307816 */ /* 0x000fe40000000030 */
[C---:B------:R-:W-:Y:S02]  /*0550*/  SHF.L.U32 R54, R11.reuse, 0x10, RZ ;  /* 0x000000100b367819 */ /* 0x040fe400000006ff */
[----:B------:R-:W-:Y:S01]  /*0560*/  PRMT R53, R11, 0x7632, R53 ;  /* 0x000076320b357816 */ /* 0x000fe20000000035 */
[----:B------:R-:W-:Y:S01]  /*0570*/  FADD.FTZ R9, -R7, R52 ;  /* 0x0000003407097221 */ /* 0x000fe20000010100 */
[----:B------:R-:W-:Y:S02]  /*0580*/  SHF.L.U32 R0, R0, 0x10, RZ ;  /* 0x0000001000007819 */ /* 0x000fe400000006ff */
[----:B------:R-:W-:Y:S01]  /*0590*/  SHF.L.U32 R8, R49, 0x10, RZ ;  /* 0x0000001031087819 */ /* 0x000fe200000006ff */
[C---:B------:R-:W-:Y:S01]  /*05a0*/  FADD.FTZ R11, -R7.reuse, R10 ;  /* 0x0000000a070b7221 */ /* 0x040fe20000010100 */
[----:B---3--:R-:W-:Y:S01]  /*05b0*/  PRMT R62, R40, 0x7632, R62 ;  /* 0x00007632283e7816 */ /* 0x008fe2000000003e */
[----:B-----5:R-:W-:Y:S01]  /*05c0*/  FMUL.FTZ R3, R58, R3 ;  /* 0x000000033a037220 */ /* 0x020fe20000410000 */
[----:B0-----:R-:W-:Y:S01]  /*05d0*/  SHF.L.U32 R51, R40, 0x10, RZ ;  /* 0x0000001028337819 */ /* 0x001fe200000006ff */
[----:B------:R-:W-:Y:S01]  /*05e0*/  FADD.FTZ R49, -R7, R54 ;  /* 0x0000003607317221 */ /* 0x000fe20000010100 */
[----:B------:R-:W-:-:S02]  /*05f0*/  SHF.L.U32 R48, R48, 0x10, RZ ;  /* 0x0000001030307819 */ /* 0x000fc400000006ff */
[----:B------:R-:W-:Y:S02]  /*0600*/  SHF.L.U32 R10, R53, 0x10, RZ ;  /* 0x00000010350a7819 */ /* 0x000fe400000006ff */
[C-C-:B----4-:R-:W-:Y:S01]  /*0610*/  SHF.R.U64 R52, R56.reuse, 0x8, R57.reuse ;  /* 0x0000000838347819 */ /* 0x150fe20000001239 */
[----:B------:R-:W-:Y:S01]  /*0620*/  FADD.FTZ R53, -R7, R0 ;  /* 0x0000000007357221 */ /* 0x000fe20000010100 */
[----:B------:R-:W-:Y:S01]  /*0630*/  SHF.L.U32 R63, R41, 0x10, RZ ;  /* 0x00000010293f7819 */ /* 0x000fe200000006ff */
[----:B------:R-:W-:Y:S01]  /*0640*/  FADD.FTZ R59, -R7, R8 ;  /* 0x00000008073b7221 */ /* 0x000fe20000010100 */
[----:B------:R-:W-:Y:S01]  /*0650*/  SHF.R.U64 R54, R56, 0x10, R57 ;  /* 0x0000001038367819 */ /* 0x000fe20000001239 */
[----:B------:R-:W-:Y:S01]  /*0660*/  FMUL.FTZ R9, R58, R9 ;  /* 0x000000093a097220 */ /* 0x000fe20000410000 */
[----:B------:R-:W-:Y:S01]  /*0670*/  PRMT R64, R41, 0x7632, R64 ;  /* 0x0000763229407816 */ /* 0x000fe20000000040 */
[----:B------:R-:W-:Y:S01]  /*0680*/  FADD.FTZ R28, R28, R51 ;  /* 0x000000331c1c7221 */ /* 0x000fe20000010000 */
[----:B------:R-:W-:Y:S01]  /*0690*/  SHF.L.U32 R62, R62, 0x10, RZ ;  /* 0x000000103e3e7819 */ /* 0x000fe200000006ff */
[-C--:B------:R-:W-:Y:S01]  /*06a0*/  FFMA.FTZ R16, R3, R51.reuse, R16 ;  /* 0x0000003303107223 */ /* 0x080fe20000010010 */
[----:B------:R-:W-:Y:S01]  /*06b0*/  PRMT R66, R42, 0x7632, R66 ;  /* 0x000076322a427816 */ /* 0x000fe20000000042 */
[----:B------:R-:W-:Y:S01]  /*06c0*/  FMUL.FTZ R8, R36, R51 ;  /* 0x0000003324087220 */ /* 0x000fe20000410000 */
[----:B------:R-:W-:Y:S01]  /*06d0*/  SHF.L.U32 R65, R42, 0x10, RZ ;  /* 0x000000102a417819 */ /* 0x000fe200000006ff */
[C---:B------:R-:W-:Y:S01]  /*06e0*/  FADD.FTZ R61, -R7.reuse, R48 ;  /* 0x00000030073d7221 */ /* 0x040fe20000010100 */
[----:B------:R-:W-:Y:S01]  /*06f0*/  SHF.R.U64 R41, R56, 0x18, R57 ;  /* 0x0000001838297819 */ /* 0x000fe20000001239 */
[----:B------:R-:W-:Y:S01]  /*0700*/  FADD.FTZ R7, -R7, R10 ;  /* 0x0000000a07077221 */ /* 0x000fe20000010100 */
[----:B------:R-:W-:-:S02]  /*0710*/  PRMT R42, R43, 0x7632, R42 ;  /* 0x000076322b2a7816 */ /* 0x000fc4000000002a */
[----:B------:R-:W-:Y:S01]  /*0720*/  PRMT R51, R52, 0x7610, R51 ;  /* 0x0000761034337816 */ /* 0x000fe20000000033 */
[----:B------:R-:W-:Y:S01]  /*0730*/  FADD.FTZ R30, R30, R63 ;  /* 0x0000003f1e1e7221 */ /* 0x000fe20000010000 */
[----:B------:R-:W-:Y:S01]  /*0740*/  SHF.L.U32 R43, R43, 0x10, RZ ;  /* 0x000000102b2b7819 */ /* 0x000fe200000006ff */
[-C--:B------:R-:W-:Y:S01]  /*0750*/  FFMA.FTZ R18, R9, R63.reuse, R18 ;  /* 0x0000003f09127223 */ /* 0x080fe20000010012 */
[----:B------:R-:W-:Y:S01]  /*0760*/  PRMT R52, R54, 0x7610, R52 ;  /* 0x0000761036347816 */ /* 0x000fe20000000034 */
[----:B------:R-:W-:Y:S01]  /*0770*/  FMUL.FTZ R10, R38, R63 ;  /* 0x0000003f260a7220 */ /* 0x000fe20000410000 */
[C---:B------:R-:W-:Y:S01]  /*0780*/  FMUL.FTZ R49, R58.reuse, R49 ;  /* 0x000000313a317220 */ /* 0x040fe20000410000 */
[----:B------:R-:W-:Y:S01]  /*0790*/  FMUL.FTZ R54, R58, R53 ;  /* 0x000000353a367220 */ /* 0x000fe20000410000 */
[----:B------:R-:W-:Y:S01]  /*07a0*/  PRMT R53, R41, 0x7610, R53 ;  /* 0x0000761029357816 */ /* 0x000fe20000000035 */
[----:B------:R-:W-:Y:S01]  /*07b0*/  FMUL.FTZ R63, R37, R62 ;  /* 0x0000003e253f7220 */ /* 0x000fe20000410000 */
[----:B------:R-:W-:Y:S01]  /*07c0*/  FADD.FTZ R70, RZ, R8 ;  /* 0x00000008ff467221 */ /* 0x000fe20000010000 */
[----:B------:R-:W-:Y:S01]  /*07d0*/  FFMA.FTZ R41, R3, R8, RZ ;  /* 0x0000000803297223 */ /* 0x000fe200000100ff */
[----:B------:R-:W-:Y:S01]  /*07e0*/  FADD.FTZ R26, R26, R43 ;  /* 0x0000002b1a1a7221 */ /* 0x000fe20000010000 */
[-C--:B------:R-:W-:Y:S01]  /*07f0*/  FFMA.FTZ R22, R49, R43.reuse, R22 ;  /* 0x0000002b31167223 */ /* 0x080fe20000010016 */
[----:B------:R-:W-:Y:S01]  /*0800*/  FMUL.FTZ R50, R34, R43 ;  /* 0x0000002b22327220 */ /* 0x000fe20000410000 */
[----:B------:R-:W-:Y:S01]  /*0810*/  SHF.L.U32 R64, R64, 0x10, RZ ;  /* 0x0000001040407819 */ /* 0x000fe200000006ff */
        /* <DEDUP_REMOVED lines=12> */
[----:B------:R-:W-:Y:S01]  /*08e0*/  SHF.L.U32 R66, R66, 0x10, RZ ;  /* 0x0000001042427819 */ /* 0x000fe200000006ff */
[----:B------:R-:W-:Y:S01]  /*08f0*/  FADD.FTZ R31, R31, R64 ;  /* 0x000000401f1f7221 */ /* 0x000fe20000010000 */
[----:B------:R-:W-:Y:S01]  /*0900*/  FADD.FTZ R43, R72, R65 ;  /* 0x00000041482b7221 */ /* 0x000fe20000010000 */
[C---:B------:R-:W-:Y:S01]  /*0910*/  FFMA.FTZ R70, R62.reuse, R65, R41 ;  /* 0x000000413e467223 */ /* 0x040fe20000010029 */
[----:B------:R-:W-:Y:S01]  /*0920*/  FFMA.FTZ R19, R62, R64, R19 ;  /* 0x000000403e137223 */ /* 0x000fe20000010013 */
[----:B------:R-:W-:Y:S01]  /*0930*/  FMUL.FTZ R64, R58, R59 ;  /* 0x0000003b3a407220 */ /* 0x000fe20000410000 */
[----:B------:R-:W-:Y:S01]  /*0940*/  FMUL.FTZ R67, R33, R66 ;  /* 0x0000004221437220 */ /* 0x000fe20000410000 */
[----:B------:R-:W-:Y:S01]  /*0950*/  FADD.FTZ R72, R43, R48 ;  /* 0x000000302b487221 */ /* 0x000fe20000010000 */
[----:B------:R-:W-:Y:S01]  /*0960*/  FFMA.FTZ R41, R11, R48, R70 ;  /* 0x000000300b297223 */ /* 0x000fe20000010046 */
[----:B------:R-:W-:Y:S01]  /*0970*/  SHF.L.U32 R42, R42, 0x10, RZ ;  /* 0x000000102a2a7819 */ /* 0x000fe200000006ff */
[----:B------:R-:W-:Y:S01]  /*0980*/  FADD.FTZ R25, R25, R66 ;  /* 0x0000004219197221 */ /* 0x000fe20000010000 */
[----:B------:R-:W-:Y:S01]  /*0990*/  FFMA.FTZ R21, R64, R66, R21 ;  /* 0x0000004240157223 */ /* 0x000fe20000010015 */
[----:B------:R-:W-:Y:S01]  /*09a0*/  FMUL.FTZ R66, R58, R7 ;  /* 0x000000073a427220 */ /* 0x000fe20000410000 */
[----:B------:R-:W-:Y:S01]  /*09b0*/  FADD.FTZ R7, R72, R67 ;  /* 0x0000004348077221 */ /* 0x000fe20000010000 */
[----:B------:R-:W-:Y:S01]  /*09c0*/  FFMA.FTZ R70, R64, R67, R41 ;  /* 0x0000004340467223 */ /* 0x000fe20000010029 */
[----:B------:R-:W-:Y:S01]  /*09d0*/  FADD.FTZ R27, R27, R42 ;  /* 0x0000002a1b1b7221 */ /* 0x000fe20000010000 */
[-C--:B------:R-:W-:Y:S01]  /*09e0*/  FFMA.FTZ R23, R66, R42.reuse, R23 ;  /* 0x0000002a42177223 */ /* 0x080fe20000010017 */
[----:B------:R-:W-:Y:S01]  /*09f0*/  FMUL.FTZ R69, R35, R42 ;  /* 0x0000002a23457220 */ /* 0x000fe20000410000 */
[--C-:B------:R-:W-:Y:S01]  /*0a00*/  SHF.R.U32.HI R40, RZ, 0x10, R57.reuse ;  /* 0x00000010ff287819 */ /* 0x100fe20000011639 */
[----:B------:R-:W-:Y:S01]  /*0a10*/  FADD.FTZ R42, R7, R50 ;  /* 0x00000032072a7221 */ /* 0x000fe20000010000 */
[----:B------:R-:W-:Y:S01]  /*0a20*/  FFMA.FTZ R41, R49, R50, R70 ;  /* 0x0000003231297223 */ /* 0x000fe20000010046 */
[----:B------:R-:W-:-:S02]  /*0a30*/  SHF.R.U32.HI R55, RZ, 0x8, R57 ;  /* 0x00000008ff377819 */ /* 0x000fc40000011639 */
[----:B------:R-:W-:Y:S01]  /*0a40*/  SHF.R.U32.HI R0, RZ, 0x18, R57 ;  /* 0x00000018ff007819 */ /* 0x000fe20000011639 */
[----:B------:R-:W-:Y:S01]  /*0a50*/  FADD.FTZ R61, R42, R69 ;  /* 0x000000452a3d7221 */ /* 0x000fe20000010000 */
[----:B------:R-:W-:Y:S01]  /*0a60*/  PRMT R7, R40, 0x7610, R7 ;  /* 0x0000761028077816 */ /* 0x000fe20000000007 */
[----:B------:R-:W-:-:S07]  /*0a70*/  FFMA.FTZ R70, R66, R69, R41 ;  /* 0x0000004542467223 */ /* 0x000fce0000010029 */
.L_x_1411:
[----:B------:R-:W-:Y:S05]  /*0a80*/  BSYNC.RECONVERGENT B1 ;  /* 0x0000000000017941 */ /* 0x000fea0003800200 */
.L_x_1410:
        /* <DEDUP_REMOVED lines=20> */
.L_x_1431:
        /* <DEDUP_REMOVED lines=27> */
[C---:B-----5:R-:W-:Y:S01]  /*0d80*/  FMUL.FTZ R61, R58.reuse, R61 ;  /* 0x0000003d3a3d7220 */ /* 0x060fe20000410000 */
[----:B------:R-:W-:Y:S01]  /*0d90*/  FADD.FTZ R77, R65, -R72 ;  /* 0x80000048414d7221 */ /* 0x000fe20000010000 */
[----:B------:R-:W-:Y:S01]  /*0da0*/  FMUL.FTZ R40, R58, R40 ;  /* 0x000000283a287220 */ /* 0x000fe20000410000 */
[----:B------:R-:W-:Y:S01]  /*0db0*/  FADD.FTZ R43, R48, -R43 ;  /* 0x8000002b302b7221 */ /* 0x000fe20000010000 */
[----:B------:R-:W-:Y:S01]  /*0dc0*/  FADD.FTZ R59, R8, -R59 ;  /* 0x8000003b083b7221 */ /* 0x000fe20000010000 */
[-C--:B------:R-:W-:Y:S01]  /*0dd0*/  FMUL.FTZ R61, R61, R60.reuse ;  /* 0x0000003c3d3d7220 */ /* 0x080fe20000410000 */
[-C--:B------:R-:W-:Y:S01]  /*0de0*/  FMUL.FTZ R40, R40, R60.reuse ;  /* 0x0000003c28287220 */ /* 0x080fe20000410000 */
[----:B------:R-:W-:Y:S01]  /*0df0*/  FMUL.FTZ R41, R58, R41 ;  /* 0x000000293a297220 */ /* 0x000fe20000410000 */
[----:B------:R-:W-:Y:S01]  /*0e00*/  LOP3.LUT P2, RZ, R0, 0xff, RZ, 0xc0, !PT ;  /* 0x000000ff00ff7812 */ /* 0x000fe2000784c0ff */
[----:B------:R-:W-:Y:S01]  /*0e10*/  FMUL.FTZ R73, R58, R73 ;  /* 0x000000493a497220 */ /* 0x000fe20000410000 */
[----:B------:R-:W-:Y:S01]  /*0e20*/  FMUL.FTZ R42, R40, UR15 ;  /* 0x0000000f282a7c20 */ /* 0x000fe20008410000 */
[C---:B------:R-:W-:Y:S01]  /*0e30*/  FMUL.FTZ R75, R58.reuse, R75 ;  /* 0x0000004b3a4b7220 */ /* 0x040fe20000410000 */
[C---:B------:R-:W-:Y:S01]  /*0e40*/  FMUL.FTZ R77, R58.reuse, R77 ;  /* 0x0000004d3a4d7220 */ /* 0x040fe20000410000 */
[C---:B------:R-:W-:Y:S01]  /*0e50*/  FMUL.FTZ R43, R58.reuse, R43 ;  /* 0x0000002b3a2b7220 */ /* 0x040fe20000410000 */
[----:B------:R-:W-:Y:S01]  /*0e60*/  FMUL.FTZ R59, R58, R59 ;  /* 0x0000003b3a3b7220 */ /* 0x000fe20000410000 */
[----:B------:R-:W-:Y:S01]  /*0e70*/  FMUL.FTZ R61, R61, UR15 ;  /* 0x0000000f3d3d7c20 */ /* 0x000fe20008410000 */
[----:B------:R-:W-:Y:S01]  /*0e80*/  LOP3.LUT P1, RZ, R7, 0xff, RZ, 0xc0, !PT ;  /* 0x000000ff07ff7812 */ /* 0x000fe2000782c0ff */
[-C--:B------:R-:W-:Y:S01]  /*0e90*/  FMUL.FTZ R41, R41, R60.reuse ;  /* 0x0000003c29297220 */ /* 0x080fe20000410000 */
[----:B------:R-:W-:Y:S01]  /*0ea0*/  FSEL R58, R42, RZ, P2 ;  /* 0x000000ff2a3a7208 */ /* 0x000fe20001000000 */
[-C--:B------:R-:W-:Y:S01]  /*0eb0*/  FMUL.FTZ R40, R73, R60.reuse ;  /* 0x0000003c49287220 */ /* 0x080fe20000410000 */
[-C--:B------:R-:W-:Y:S01]  /*0ec0*/  FMUL.FTZ R75, R75, R60.reuse ;  /* 0x0000003c4b4b7220 */ /* 0x080fe20000410000 */
[-C--:B------:R-:W-:Y:S01]  /*0ed0*/  FMUL.FTZ R77, R77, R60.reuse ;  /* 0x0000003c4d4d7220 */ /* 0x080fe20000410000 */
[-C--:B------:R-:W-:Y:S01]  /*0ee0*/  FMUL.FTZ R42, R43, R60.reuse ;  /* 0x0000003c2b2a7220 */ /* 0x080fe20000410000 */
[----:B------:R-:W-:Y:S01]  /*0ef0*/  FMUL.FTZ R59, R59, R60 ;  /* 0x0000003c3b3b7220 */ /* 0x000fe20000410000 */
[----:B------:R-:W-:Y:S01]  /*0f00*/  FSEL R61, R61, RZ, P1 ;  /* 0x000000ff3d3d7208 */ /* 0x000fe20000800000 */
[----:B------:R-:W-:Y:S01]  /*0f10*/  FMUL.FTZ R41, R41, UR15 ;  /* 0x0000000f29297c20 */ /* 0x000fe20008410000 */
[----:B------:R-:W-:Y:S01]  /*0f20*/  LOP3.LUT P6, RZ, R55, 0xff, RZ, 0xc0, !PT ;  /* 0x000000ff37ff7812 */ /* 0x000fe200078cc0ff */
        /* <DEDUP_REMOVED lines=9> */
[----:B------:R-:W-:Y:S02]  /*0fc0*/  LOP3.LUT P2, RZ, R51, 0xff, RZ, 0xc0, !PT ;  /* 0x000000ff33ff7812 */ /* 0x000fe4000784c0ff */
[----:B------:R-:W-:Y:S02]  /*0fd0*/  F2FP.BF16.F32.PACK_AB R43, R58, R61 ;  /* 0x0000003d3a2b723e */ /* 0x000fe400000010ff */
[----:B------:R-:W-:-:S02]  /*0fe0*/  FSEL R61, R41, RZ, P6 ;  /* 0x000000ff293d7208 */ /* 0x000fc40003000000 */
[----:B------:R-:W-:Y:S02]  /*0ff0*/  FSEL R42, R42, RZ, P5 ;  /* 0x000000ff2a2a7208 */ /* 0x000fe40002800000 */
[----:B------:R-:W-:Y:S02]  /*1000*/  FSEL R41, R75, RZ, P3 ;  /* 0x000000ff4b297208 */ /* 0x000fe40001800000 */
[----:B------:R-:W-:Y:S02]  /*1010*/  FSEL R58, R77, RZ, P4 ;  /* 0x000000ff4d3a7208 */ /* 0x000fe40002000000 */
[----:B------:R-:W-:Y:S02]  /*1020*/  FSEL R59, R59, RZ, P1 ;  /* 0x000000ff3b3b7208 */ /* 0x000fe40000800000 */
[----:B------:R-:W-:Y:S02]  /*1030*/  FSEL R40, R40, RZ, P2 ;  /* 0x000000ff28287208 */ /* 0x000fe40001000000 */
[----:B------:R-:W-:-:S02]  /*1040*/  F2FP.BF16.F32.PACK_AB R42, R61, R42 ;  /* 0x0000002a3d2a723e */ /* 0x000fc400000010ff */
[----:B------:R-:W-:Y:S02]  /*1050*/  F2FP.BF16.F32.PACK_AB R41, R58, R41 ;  /* 0x000000293a29723e */ /* 0x000fe400000010ff */
[----:B------:R-:W-:Y:S01]  /*1060*/  F2FP.BF16.F32.PACK_AB R40, R40, R59 ;  /* 0x0000003b2828723e */ /* 0x000fe200000010ff */
[----:B------:R-:W-:Y:S06]  /*1070*/  BRA `(.L_x_1417) ;  /* 0x0000000c00647947 */ /* 0x000fec0003800000 */
.L_x_1416:
[-CC-:B------:R-:W-:Y:S01]  /*1080*/  FFMA.FTZ R47, R11, R41.reuse, R40.reuse ;  /* 0x000000290b2f7223 */ /* 0x180fe20000010028 */
[-CC-:B------:R-:W-:Y:S01]  /*1090*/  FFMA.FTZ R46, R64, R41.reuse, R40.reuse ;  /* 0x00000029402e7223 */ /* 0x180fe20000010028 */
[-CC-:B------:R-:W-:Y:S01]  /*10a0*/  FFMA.FTZ R45, R9, R41.reuse, R40.reuse ;  /* 0x00000029092d7223 */ /* 0x180fe20000010028 */
[-C--:B------:R-:W-:Y:S01]  /*10b0*/  FFMA.FTZ R44, R62, R41.reuse, R40 ;  /* 0x000000293e2c7223 */ /* 0x080fe20000010028 */
[----:B------:R-:W-:Y:S01]  /*10c0*/  FADD.FTZ R59, R48, -R47 ;  /* 0x8000002f303b7221 */ /* 0x000fe20000010000 */
[----:B0-----:R-:W-:Y:S01]  /*10d0*/  FADD.FTZ R61, R67, -R46 ;  /* 0x8000002e433d7221 */ /* 0x001fe20000010000 */
[-CC-:B------:R-:W-:Y:S01]  /*10e0*/  FFMA.FTZ R42, R54, R41.reuse, R40.reuse ;  /* 0x00000029362a7223 */ /* 0x180fe20000010028 */
[-CC-:B------:R-:W-:Y:S01]  /*10f0*/  FFMA.FTZ R73, R49, R41.reuse, R40.reuse ;  /* 0x0000002931497223 */ /* 0x180fe20000010028 */
[--C-:B------:R-:W-:Y:S01]  /*1100*/  FFMA.FTZ R43, R3, R41, R40.reuse ;  /* 0x00000029032b7223 */ /* 0x100fe20000010028 */
[C---:B-----5:R-:W-:Y:S01]  /*1110*/  FMUL.FTZ R59, R58.reuse, R59 ;  /* 0x0000003b3a3b7220 */ /* 0x060fe20000410000 */
[----:B------:R-:W-:Y:S01]  /*1120*/  FMUL.FTZ R61, R58, R61 ;  /* 0x0000003d3a3d7220 */ /* 0x000fe20000410000 */
[----:B------:R-:W-:Y:S01]  /*1130*/  FFMA.FTZ R40, R66, R41, R40 ;  /* 0x0000002942287223 */ /* 0x000fe20000010028 */
[----:B------:R-:W-:Y:S01]  /*1140*/  FADD.FTZ R45, R10, -R45 ;  /* 0x8000002d0a2d7221 */ /* 0x000fe20000010000 */
[----:B------:R-:W-:Y:S01]  /*1150*/  FADD.FTZ R47, R65, -R44 ;  /* 0x8000002c412f7221 */ /* 0x000fe20000010000 */
[----:B------:R-:W-:Y:S01]  /*1160*/  FADD.FTZ R41, R63, -R42 ;  /* 0x8000002a3f297221 */ /* 0x000fe20000010000 */
[----:B------:R-:W-:Y:S01]  /*1170*/  FADD.FTZ R73, R50, -R73 ;  /* 0x8000004932497221 */ /* 0x000fe20000010000 */
[----:B------:R-:W-:Y:S01]  /*1180*/  FADD.FTZ R43, R8, -R43 ;  /* 0x8000002b082b7221 */ /* 0x000fe20000010000 */
[----:B------:R-:W-:Y:S01]  /*1190*/  FADD.FTZ R75, R69, -R40 ;  /* 0x80000028454b7221 */ /* 0x000fe20000010000 */
[C---:B------:R-:W-:Y:S01]  /*11a0*/  F2FP.BF16.F32.PACK_AB R46, R61.reuse, R59 ;  /* 0x0000003b3d2e723e */ /* 0x040fe200000010ff */
[-C--:B------:R-:W-:Y:S01]  /*11b0*/  FMUL.FTZ R61, R61, R60.reuse ;  /* 0x0000003c3d3d7220 */ /* 0x080fe20000410000 */
[C---:B------:R-:W-:Y:S01]  /*11c0*/  FMUL.FTZ R45, R58.reuse, R45 ;  /* 0x0000002d3a2d7220 */ /* 0x040fe20000410000 */
[C---:B------:R-:W-:Y:S01]  /*11d0*/  FMUL.FTZ R42, R58.reuse, R47 ;  /* 0x0000002f3a2a7220 */ /* 0x040fe20000410000 */
[C---:B------:R-:W-:Y:S01]  /*11e0*/  FMUL.FTZ R41, R58.reuse, R41 ;  /* 0x000000293a297220 */ /* 0x040fe20000410000 */
[C---:B------:R-:W-:Y:S01]  /*11f0*/  FMUL.FTZ R47, R58.reuse, R73 ;  /* 0x000000493a2f7220 */ /* 0x040fe20000410000 */
[C---:B------:R-:W-:Y:S01]  /*1200*/  FMUL.FTZ R44, R58.reuse, R43 ;  /* 0x0000002b3a2c7220 */ /* 0x040fe20000410000 */
[----:B------:R-:W-:Y:S01]  /*1210*/  FMUL.FTZ R75, R58, R75 ;  /* 0x0000004b3a4b7220 */ /* 0x000fe20000410000 */
[-C--:B------:R-:W-:Y:S01]  /*1220*/  FMUL.FTZ R58, R59, R60.reuse ;  /* 0x0000003c3b3a7220 */ /* 0x080fe20000410000 */
[----:B------:R-:W-:Y:S01]  /*1230*/  FMUL.FTZ R61, R61, UR15 ;  /* 0x0000000f3d3d7c20 */ /* 0x000fe20008410000 */
[----:B------:R-:W-:Y:S01]  /*1240*/  LOP3.LUT P2, RZ, R55, 0xff, RZ, 0xc0, !PT ;  /* 0x000000ff37ff7812 */ /* 0x000fe2000784c0ff */
[-C--:B------:R-:W-:Y:S01]  /*1250*/  FMUL.FTZ R40, R45, R60.reuse ;  /* 0x0000003c2d287220 */ /* 0x080fe20000410000 */
[C---:B------:R-:W-:Y:S01]  /*1260*/  F2FP.BF16.F32.PACK_AB R45, R42.reuse, R45 ;  /* 0x0000002d2a2d723e */ /* 0x040fe200000010ff */
[-C--:B------:R-:W-:Y:S01]  /*1270*/  FMUL.FTZ R43, R42, R60.reuse ;  /* 0x0000003c2a2b7220 */ /* 0x080fe20000410000 */
[----:B------:R-:W-:Y:S01]  /*1280*/  FMUL.FTZ R42, R58, UR15 ;  /* 0x0000000f3a2a7c20 */ /* 0x000fe20008410000 */
[-C--:B------:R-:W-:Y:S01]  /*1290*/  FMUL.FTZ R58, R47, R60.reuse ;  /* 0x0000003c2f3a7220 */ /* 0x080fe20000410000 */
[----:B------:R-:W-:Y:S01]  /*12a0*/  FSEL R73, R61, RZ, P2 ;  /* 0x000000ff3d497208 */ /* 0x000fe20001000000 */
[-C--:B------:R-:W-:Y:S01]  /*12b0*/  FMUL.FTZ R59, R75, R60.reuse ;  /* 0x0000003c4b3b7220 */ /* 0x080fe20000410000 */
[-C--:B------:R-:W-:Y:S01]  /*12c0*/  FMUL.FTZ R61, R44, R60.reuse ;  /* 0x0000003c2c3d7220 */ /* 0x080fe20000410000 */
[----:B------:R-:W-:Y:S01]  /*12d0*/  LOP3.LUT P1, RZ, R57, 0xff, RZ, 0xc0, !PT ;  /* 0x000000ff39ff7812 */ /* 0x000fe2000782c0ff */
[----:B------:R-:W-:Y:S01]  /*12e0*/  FMUL.FTZ R60, R41, R60 ;  /* 0x0000003c293c7220 */ /* 0x000fe20000410000 */
[----:B------:R-:W-:Y:S01]  /*12f0*/  FMUL.FTZ R43, R43, UR15 ;  /* 0x0000000f2b2b7c20 */ /* 0x000fe20008410000 */
[----:B------:R-:W-:Y:S01]  /*1300*/  LOP3.LUT P4, RZ, R53, 0xff, RZ, 0xc0, !PT ;  /* 0x000000ff35ff7812 */ /* 0x000fe2000788c0ff */
[----:B------:R-:W-:Y:S01]  /*1310*/  FMUL.FTZ R70, R58, UR15 ;  /* 0x0000000f3a467c20 */ /* 0x000fe20008410000 */
[----:B------:R-:W-:Y:S01]  /*1320*/  LOP3.LUT P5, RZ, R7, 0xff, RZ, 0xc0, !PT ;  /* 0x000000ff07ff7812 */ /* 0x000fe200078ac0ff */
[----:B------:R-:W-:Y:S01]  /*1330*/  FMUL.FTZ R40, R40, UR15 ;  /* 0x0000000f28287c20 */ /* 0x000fe20008410000 */
        /* <DEDUP_REMOVED lines=8> */
[----:B------:R-:W-:Y:S02]  /*13c0*/  FSEL R58, R43, RZ, P4 ;  /* 0x000000ff2b3a7208 */ /* 0x000fe40002000000 */
[----:B------:R-:W-:Y:S02]  /*13d0*/  F2FP.BF16.F32.PACK_AB R44, R41, R44 ;  /* 0x0000002c292c723e */ /* 0x000fe400000010ff */
        /* <DEDUP_REMOVED lines=8> */
[----:B------:R-:W-:Y:S02]  /*1460*/  F2FP.BF16.F32.PACK_AB R43, R70, R43 ;  /* 0x0000002b462b723e */ /* 0x000fe400000010ff */
[----:B------:R-:W-:Y:S01]  /*1470*/  F2FP.BF16.F32.PACK_AB R40, R59, R40 ;  /* 0x000000283b28723e */ /* 0x000fe200000010ff */
[----:B------:R-:W-:Y:S06]  /*1480*/  BRA `(.L_x_1417) ;  /* 0x0000000800607947 */ /* 0x000fec0003800000 */
.L_x_1415:
[----:B------:R-:W-:-:S04]  /*1490*/  UISETP.NE.U32.AND UP0, UPT, UR4, URZ, UPT ;  /* 0x000000ff0400728c */ /* 0x000fc8000bf05070 */
[----:B------:R-:W-:-:S09]  /*14a0*/  UISETP.NE.AND.EX UP0, UPT, UR5, URZ, UPT, UP0 ;  /* 0x000000ff0500728c */ /* 0x000fd2000bf05300 */
[----:B------:R-:W-:Y:S05]  /*14b0*/  BRA.U UP0, `(.L_x_1418) ;  /* 0x0000000500247547 */ /* 0x000fea000b800000 */
[-C--:B0-----:R-:W-:Y:S01]  /*14c0*/  FFMA.FTZ R61, R3, R41.reuse, R40 ;  /* 0x00000029033d7223 */ /* 0x081fe20000010028 */
[----:B------:R-:W-:Y:S01]  /*14d0*/  PRMT R42, R12, 0x7632, R42 ;  /* 0x000076320c2a7816 */ /* 0x000fe2000000002a */
[-C--:B------:R-:W-:Y:S01]  /*14e0*/  FFMA.FTZ R70, R54, R41.reuse, R40 ;  /* 0x0000002936467223 */ /* 0x080fe20000010028 */
[----:B------:R-:W-:Y:S01]  /*14f0*/  SHF.L.U32 R77, R12, 0x10, RZ ;  /* 0x000000100c4d7819 */ /* 0x000fe200000006ff */
[----:B------:R-:W-:Y:S01]  /*1500*/  FADD.FTZ R61, R8, -R61 ;  /* 0x8000003d083d7221 */ /* 0x000fe20000010000 */
[----:B------:R-:W-:Y:S01]  /*1510*/  SHF.L.U32 R59, R42, 0x10, RZ ;  /* 0x000000102a3b7819 */ /* 0x000fe200000006ff */
[----:B------:R-:W-:Y:S01]  /*1520*/  FADD.FTZ R70, R63, -R70 ;  /* 0x800000463f467221 */ /* 0x000fe20000010000 */
[--C-:B------:R-:W-:Y:S01]  /*1530*/  FFMA.FTZ R73, R11, R41, R40.reuse ;  /* 0x000000290b497223 */ /* 0x100fe20000010028 */
[C---:B-----5:R-:W-:Y:S01]  /*1540*/  FFMA.FTZ R77, R58.reuse, R61, R77 ;  /* 0x0000003d3a4d7223 */ /* 0x060fe2000001004d */
[-CC-:B------:R-:W-:Y:S01]  /*1550*/  FFMA.FTZ R61, R9, R41.reuse, R40.reuse ;  /* 0x00000029093d7223 */ /* 0x180fe20000010028 */
[----:B------:R-:W-:Y:S01]  /*1560*/  FFMA.FTZ R59, R58, R70, R59 ;  /* 0x000000463a3b7223 */ /* 0x000fe2000001003b */
[----:B------:R-:W-:Y:S01]  /*1570*/  FADD.FTZ R70, R48, -R73 ;  /* 0x8000004930467221 */ /* 0x000fe20000010000 */
[C---:B------:R-:W-:Y:S01]  /*1580*/  SHF.L.U32 R73, R13.reuse, 0x10, RZ ;  /* 0x000000100d497819 */ /* 0x040fe200000006ff */
[----:B------:R-:W-:Y:S01]  /*1590*/  FADD.FTZ R42, R10, -R61 ;  /* 0x8000003d0a2a7221 */ /* 0x000fe20000010000 */
[----:B------:R-:W-:Y:S01]  /*15a0*/  SHF.L.U32 R61, R14, 0x10, RZ ;  /* 0x000000100e3d7819 */ /* 0x000fe200000006ff */
[-C--:B------:R-:W-:Y:S01]  /*15b0*/  FFMA.FTZ R72, R62, R41.reuse, R40 ;  /* 0x000000293e487223 */ /* 0x080fe20000010028 */
[----:B------:R-:W-:Y:S01]  /*15c0*/  PRMT R43, R13, 0x7632, R43 ;  /* 0x000076320d2b7816 */ /* 0x000fe2000000002b */
[----:B------:R-:W-:Y:S01]  /*15d0*/  FFMA.FTZ R73, R58, R42, R73 ;  /* 0x0000002a3a497223 */ /* 0x000fe20000010049 */
[----:B------:R-:W-:Y:S01]  /*15e0*/  PRMT R42, R14, 0x7632, R42 ;  /* 0x000076320e2a7816 */ /* 0x000fe2000000002a */
[----:B------:R-:W-:Y:S01]  /*15f0*/  FFMA.FTZ R61, R58, R70, R61 ;  /* 0x000000463a3d7223 */ /* 0x000fe2000001003d */
[-C--:B------:R-:W-:Y:S01]  /*1600*/  FFMA.FTZ R70, R64, R41.reuse, R40 ;  /* 0x0000002940467223 */ /* 0x080fe20000010028 */
[----:B------:R-:W-:Y:S01]  /*1610*/  SHF.L.U32 R43, R43, 0x10, RZ ;  /* 0x000000102b2b7819 */ /* 0x000fe200000006ff */
[----:B------:R-:W-:Y:S01]  /*1620*/  FADD.FTZ R72, R65, -R72 ;  /* 0x8000004841487221 */ /* 0x000fe20000010000 */
[----:B------:R-:W-:Y:S01]  /*1630*/  SHF.L.U32 R75, R42, 0x10, RZ ;  /* 0x000000102a4b7819 */ /* 0x000fe200000006ff */
[----:B------:R-:W-:Y:S01]  /*1640*/  FADD.FTZ R70, R67, -R70 ;  /* 0x8000004643467221 */ /* 0x000fe20000010000 */
[-CC-:B------:R-:W-:Y:S01]  /*1650*/  FFMA.FTZ R42, R49, R41.reuse, R40.reuse ;  /* 0x00000029312a7223 */ /* 0x180fe20000010028 */
[C---:B------:R-:W-:Y:S01]  /*1660*/  FFMA.FTZ R43, R58.reuse, R72, R43 ;  /* 0x000000483a2b7223 */ /* 0x040fe2000001002b */
[----:B------:R-:W-:Y:S01]  /*1670*/  LOP3.LUT P1, RZ, R7, 0xff, RZ, 0xc0, !PT ;  /* 0x000000ff07ff7812 */ /* 0x000fe2000782c0ff */
[----:B------:R-:W-:Y:S01]  /*1680*/  FFMA.FTZ R75, R58, R70, R75 ;  /* 0x000000463a4b7223 */ /* 0x000fe2000001004b */
[--C-:B------:R-:W-:Y:S01]  /*1690*/  FFMA.FTZ R70, R66, R41, R40.reuse ;  /* 0x0000002942467223 */ /* 0x100fe20000010028 */
[C---:B------:R-:W-:Y:S01]  /*16a0*/  PRMT R40, R15.reuse, 0x7632, R40 ;  /* 0x000076320f287816 */ /* 0x040fe20000000028 */
[----:B------:R-:W-:Y:S01]  /*16b0*/  FADD.FTZ R42, R50, -R42 ;  /* 0x8000002a322a7221 */ /* 0x000fe20000010000 */
[----:B------:R-:W-:Y:S01]  /*16c0*/  SHF.L.U32 R41, R15, 0x10, RZ ;  /* 0x000000100f297819 */ /* 0x000fe200000006ff */
[----:B------:R-:W-:Y:S01]  /*16d0*/  FADD.FTZ R70, R69, -R70 ;  /* 0x8000004645467221 */ /* 0x000fe20000010000 */
[----:B------:R-:W-:Y:S01]  /*16e0*/  SHF.L.U32 R40, R40, 0x10, RZ ;  /* 0x0000001028287819 */ /* 0x000fe200000006ff */
[----:B------:R-:W-:Y:S01]  /*16f0*/  FMUL.FTZ R59, R59, R60 ;  /* 0x0000003c3b3b7220 */ /* 0x000fe20000410000 */
[----:B------:R-:W-:Y:S01]  /*1700*/  LOP3.LUT P2, RZ, R0, 0xff, RZ, 0xc0, !PT ;  /* 0x000000ff00ff7812 */ /* 0x000fe2000784c0ff */
[C---:B------:R-:W-:Y:S01]  /*1710*/  FFMA.FTZ R41, R58.reuse, R42, R41 ;  /* 0x0000002a3a297223 */ /* 0x040fe20000010029 */
[----:B------:R-:W-:Y:S01]  /*1720*/  FMUL.FTZ R73, R73, R60 ;  /* 0x0000003c49497220 */ /* 0x000fe20000410000 */
[----:B------:R-:W-:Y:S01]  /*1730*/  FFMA.FTZ R40, R58, R70, R40 ;  /* 0x000000463a287223 */ /* 0x000fe20000010028 */
[-C--:B------:R-:W-:Y:S01]  /*1740*/  FMUL.FTZ R61, R61, R60.reuse ;  /* 0x0000003c3d3d7220 */ /* 0x080fe20000410000 */
[-C--:B------:R-:W-:Y:S01]  /*1750*/  FMUL.FTZ R41, R41, R60.reuse ;  /* 0x0000003c29297220 */ /* 0x080fe20000410000 */
[-C--:B------:R-:W-:Y:S01]  /*1760*/  FMUL.FTZ R75, R75, R60.reuse ;  /* 0x0000003c4b4b7220 */ /* 0x080fe20000410000 */
[-C--:B------:R-:W-:Y:S01]  /*1770*/  FMUL.FTZ R40, R40, R60.reuse ;  /* 0x0000003c28287220 */ /* 0x080fe20000410000 */
[----:B------:R-:W-:Y:S01]  /*1780*/  FMUL.FTZ R61, R61, UR15 ;  /* 0x0000000f3d3d7c20 */ /* 0x000fe20008410000 */
[----:B------:R-:W-:Y:S01]  /*1790*/  FMUL.FTZ R41, R41, UR15 ;  /* 0x0000000f29297c20 */ /* 0x000fe20008410000 */
[----:B------:R-:W-:Y:S01]  /*17a0*/  FMUL.FTZ R75, R75, UR15 ;  /* 0x0000000f4b4b7c20 */ /* 0x000fe20008410000 */
[----:B------:R-:W-:Y:S01]  /*17b0*/  FMUL.FTZ R58, R40, UR15 ;  /* 0x0000000f283a7c20 */ /* 0x000fe20008410000 */
[-C--:B------:R-:W-:Y:S01]  /*17c0*/  FMUL.FTZ R40, R77, R60.reuse ;  /* 0x0000003c4d287220 */ /* 0x080fe20000410000 */
[----:B------:R-:W-:Y:S01]  /*17d0*/  FMUL.FTZ R73, R73, UR15 ;  /* 0x0000000f49497c20 */ /* 0x000fe20008410000 */
[----:B------:R-:W-:Y:S01]  /*17e0*/  FSEL R42, R41, RZ, P1 ;  /* 0x000000ff292a7208 */ /* 0x000fe20000800000 */
[----:B------:R-:W-:Y:S01]  /*17f0*/  FMUL.FTZ R41, R43, R60 ;  /* 0x0000003c2b297220 */ /* 0x000fe20000410000 */
[----:B------:R-:W-:Y:S01]  /*1800*/  FSEL R77, R58, RZ, P2 ;  /* 0x000000ff3a4d7208 */ /* 0x000fe20001000000 */
[----:B------:R-:W-:Y:S01]  /*1810*/  FMUL.FTZ R40, R40, UR15 ;  /* 0x0000000f28287c20 */ /* 0x000fe20008410000 */
[----:B------:R-:W-:Y:S01]  /*1820*/  FMUL.FTZ R59, R59, UR15 ;  /* 0x0000000f3b3b7c20 */ /* 0x000fe20008410000 */
[----:B------:R-:W-:-:S02]  /*1830*/  LOP3.LUT P5, RZ, R57, 0xff, RZ, 0xc0, !PT ;  /* 0x000000ff39ff7812 */ /* 0x000fc400078ac0ff */
[----:B------:R-:W-:Y:S01]  /*1840*/  F2FP.BF16.F32.PACK_AB R43, R77, R42 ;  /* 0x0000002a4d2b723e */ /* 0x000fe200000010ff */
[----:B------:R-:W-:Y:S01]  /*1850*/  FMUL.FTZ R42, R41, UR15 ;  /* 0x0000000f292a7c20 */ /* 0x000fe20008410000 */
[----:B------:R-:W-:Y:S02]  /*1860*/  LOP3.LUT P6, RZ, R55, 0xff, RZ, 0xc0, !PT ;  /* 0x000000ff37ff7812 */ /* 0x000fe400078cc0ff */
[----:B------:R-:W-:Y:S02]  /*1870*/  LOP3.LUT P3, RZ, R52, 0xff, RZ, 0xc0, !PT ;  /* 0x000000ff34ff7812 */ /* 0x000fe4000786c0ff */
[----:B------:R-:W-:Y:S02]  /*1880*/  LOP3.LUT P4, RZ, R53, 0xff, RZ, 0xc0, !PT ;  /* 0x000000ff35ff7812 */ /* 0x000fe4000788c0ff */
[----:B------:R-:W-:Y:S02]  /*1890*/  LOP3.LUT P1, RZ, R56, 0xff, RZ, 0xc0, !PT ;  /* 0x000000ff38ff7812 */ /* 0x000fe4000782c0ff */
[----:B------:R-:W-:-:S02]  /*18a0*/  LOP3.LUT P2, RZ, R51, 0xff, RZ, 0xc0, !PT ;  /* 0x000000ff33ff7812 */ /* 0x000fc4000784c0ff */
[----:B------:R-:W-:Y:S02]  /*18b0*/  FSEL R61, R61, RZ, P5 ;  /* 0x000000ff3d3d7208 */ /* 0x000fe40002800000 */
[----:B------:R-:W-:Y:S02]  /*18c0*/  FSEL R60, R75, RZ, P6 ;  /* 0x000000ff4b3c7208 */ /* 0x000fe40003000000 */
        /* <DEDUP_REMOVED lines=8> */
.L_x_1418:
[----:B------:R-:W-:Y:S01]  /*1950*/  PRMT R42, R12, 0x7632, R42 ;  /* 0x000076320c2a7816 */ /* 0x000fe2000000002a */
[-CC-:B------:R-:W-:Y:S01]  /*1960*/  FFMA.FTZ R44, R54, R41.reuse, R40.reuse ;  /* 0x00000029362c7223 */ /* 0x180fe20000010028 */
[-CC-:B0-----:R-:W-:Y:S01]  /*1970*/  FFMA.FTZ R61, R3, R41.reuse, R40.reuse ;  /* 0x00000029033d7223 */ /* 0x181fe20000010028 */
[-C--:B------:R-:W-:Y:S01]  /*1980*/  FFMA.FTZ R59, R9, R41.reuse, R40 ;  /* 0x00000029093b7223 */ /* 0x080fe20000010028 */
[----:B------:R-:W-:Y:S01]  /*1990*/  SHF.L.U32 R73, R42, 0x10, RZ ;  /* 0x000000102a497819 */ /* 0x000fe200000006ff */
[----:B------:R-:W-:Y:S01]  /*19a0*/  FADD.FTZ R47, R63, -R44 ;  /* 0x8000002c3f2f7221 */ /* 0x000fe20000010000 */
[----:B------:R-:W-:Y:S01]  /*19b0*/  PRMT R42, R13, 0x7632, R42 ;  /* 0x000076320d2a7816 */ /* 0x000fe2000000002a */
[-CC-:B------:R-:W-:Y:S01]  /*19c0*/  FFMA.FTZ R46, R62, R41.reuse, R40.reuse ;  /* 0x000000293e2e7223 */ /* 0x180fe20000010028 */
[-CC-:B------:R-:W-:Y:S01]  /*19d0*/  FFMA.FTZ R43, R11, R41.reuse, R40.reuse ;  /* 0x000000290b2b7223 */ /* 0x180fe20000010028 */
[-CC-:B------:R-:W-:Y:S01]  /*19e0*/  FFMA.FTZ R70, R64, R41.reuse, R40.reuse ;  /* 0x0000002940467223 */ /* 0x180fe20000010028 */
[-C--:B------:R-:W-:Y:S01]  /*19f0*/  FFMA.FTZ R45, R49, R41.reuse, R40 ;  /* 0x00000029312d7223 */ /* 0x080fe20000010028 */
[----:B------:R-:W-:Y:S01]  /*1a00*/  PRMT R44, R14, 0x7632, R44 ;  /* 0x000076320e2c7816 */ /* 0x000fe2000000002c */
[----:B------:R-:W-:Y:S01]  /*1a10*/  FFMA.FTZ R40, R66, R41, R40 ;  /* 0x0000002942287223 */ /* 0x000fe20000010028 */
[----:B-----5:R-:W-:Y:S01]  /*1a20*/  FFMA.FTZ R41, R58, R47, R73 ;  /* 0x0000002f3a297223 */ /* 0x020fe20000010049 */
[----:B------:R-:W-:Y:S01]  /*1a30*/  SHF.L.U32 R73, R42, 0x10, RZ ;  /* 0x000000102a497819 */ /* 0x000fe200000006ff */
[----:B------:R-:W-:Y:S01]  /*1a40*/  FADD.FTZ R47, R65, -R46 ;  /* 0x8000002e412f7221 */ /* 0x000fe20000010000 */
[----:B------:R-:W-:Y:S01]  /*1a50*/  SHF.L.U32 R44, R44, 0x10, RZ ;  /* 0x000000102c2c7819 */ /* 0x000fe200000006ff */
[----:B------:R-:W-:Y:S01]  /*1a60*/  FADD.FTZ R75, R67, -R70 ;  /* 0x80000046434b7221 */ /* 0x000fe20000010000 */
[----:B------:R-:W-:Y:S01]  /*1a70*/  FADD.FTZ R61, R8, -R61 ;  /* 0x8000003d083d7221 */ /* 0x000fe20000010000 */
[C---:B------:R-:W-:Y:S01]  /*1a80*/  FFMA.FTZ R47, R58.reuse, R47, R73 ;  /* 0x0000002f3a2f7223 */ /* 0x040fe20000010049 */
[----:B------:R-:W-:Y:S01]  /*1a90*/  PRMT R46, R15, 0x7632, R46 ;  /* 0x000076320f2e7816 */ /* 0x000fe2000000002e */
[----:B------:R-:W-:Y:S01]  /*1aa0*/  FFMA.FTZ R73, R58, R75, R44 ;  /* 0x0000004b3a497223 */ /* 0x000fe2000001002c */
[----:B------:R-:W-:Y:S01]  /*1ab0*/  FADD.FTZ R75, R10, -R59 ;  /* 0x8000003b0a4b7221 */ /* 0x000fe20000010000 */
[----:B------:R-:W-:Y:S01]  /*1ac0*/  SHF.L.U32 R59, R12, 0x10, RZ ;  /* 0x000000100c3b7819 */ /* 0x000fe200000006ff */
[----:B------:R-:W-:Y:S01]  /*1ad0*/  FADD.FTZ R43, R48, -R43 ;  /* 0x8000002b302b7221 */ /* 0x000fe20000010000 */
[----:B------:R-:W-:-:S02]  /*1ae0*/  SHF.L.U32 R42, R13, 0x10, RZ ;  /* 0x000000100d2a7819 */ /* 0x000fc400000006ff */
[----:B------:R-:W-:Y:S01]  /*1af0*/  SHF.L.U32 R70, R46, 0x10, RZ ;  /* 0x000000102e467819 */ /* 0x000fe200000006ff */
[----:B------:R-:W-:Y:S01]  /*1b00*/  FFMA.FTZ R44, R58, R61, R59 ;  /* 0x0000003d3a2c7223 */ /* 0x000fe2000001003b */
[----:B------:R-:W-:Y:S01]  /*1b10*/  FADD.FTZ R59, R50, -R45 ;  /* 0x8000002d323b7221 */ /* 0x000fe20000010000 */
[----:B------:R-:W-:Y:S01]  /*1b20*/  SHF.L.U32 R45, R14, 0x10, RZ ;  /* 0x000000100e2d7819 */ /* 0x000fe200000006ff */
[----:B------:R-:W-:Y:S01]  /*1b30*/  FADD.FTZ R61, R69, -R40 ;  /* 0x80000028453d7221 */ /* 0x000fe20000010000 */
[----:B------:R-:W-:Y:S01]  /*1b40*/  SHF.L.U32 R46, R15, 0x10, RZ ;  /* 0x000000100f2e7819 */ /* 0x000fe200000006ff */
[C---:B------:R-:W-:Y:S01]  /*1b50*/  FFMA.FTZ R42, R58.reuse, R75, R42 ;  /* 0x0000004b3a2a7223 */ /* 0x040fe2000001002a */
[----:B------:R-:W-:Y:S01]  /*1b60*/  LOP3.LUT P1, RZ, R57, 0xff, RZ, 0xc0, !PT ;  /* 0x000000ff39ff7812 */ /* 0x000fe2000782c0ff */
[C---:B------:R-:W-:Y:S01]  /*1b70*/  FFMA.FTZ R43, R58.reuse, R43, R45 ;  /* 0x0000002b3a2b7223 */ /* 0x040fe2000001002d */
[C---:B------:R-:W-:Y:S01]  /*1b80*/  FFMA.FTZ R61, R58.reuse, R61, R70 ;  /* 0x0000003d3a3d7223 */ /* 0x040fe20000010046 */
[----:B------:R-:W-:Y:S01]  /*1b90*/  FFMA.FTZ R59, R58, R59, R46 ;  /* 0x0000003b3a3b7223 */ /* 0x000fe2000001002e */
[-C--:B------:R-:W-:Y:S01]  /*1ba0*/  FMUL.FTZ R40, R42, R60.reuse ;  /* 0x0000003c2a287220 */ /* 0x080fe20000410000 */
[-C--:B------:R-:W-:Y:S01]  /*1bb0*/  FMUL.FTZ R58, R43, R60.reuse ;  /* 0x0000003c2b3a7220 */ /* 0x080fe20000410000 */
[C---:B------:R-:W-:Y:S01]  /*1bc0*/  F2FP.BF16.F32.PACK_AB R46, R73.reuse, R43 ;  /* 0x0000002b492e723e */ /* 0x040fe200000010ff */
[----:B------:R-:W-:Y:S01]  /*1bd0*/  FMUL.FTZ R73, R73, R60 ;  /* 0x0000003c49497220 */ /* 0x000fe20000410000 */
[C---:B------:R-:W-:Y:S01]  /*1be0*/  F2FP.BF16.F32.PACK_AB R45, R47.reuse, R42 ;  /* 0x0000002a2f2d723e */ /* 0x040fe200000010ff */
[-C--:B------:R-:W-:Y:S01]  /*1bf0*/  FMUL.FTZ R43, R47, R60.reuse ;  /* 0x0000003c2f2b7220 */ /* 0x080fe20000410000 */
[----:B------:R-:W-:Y:S01]  /*1c00*/  FMUL.FTZ R42, R58, UR15 ;  /* 0x0000000f3a2a7c20 */ /* 0x000fe20008410000 */
[-C--:B------:R-:W-:Y:S01]  /*1c10*/  FMUL.FTZ R58, R59, R60.reuse ;  /* 0x0000003c3b3a7220 */ /* 0x080fe20000410000 */
[C---:B------:R-:W-:Y:S01]  /*1c20*/  F2FP.BF16.F32.PACK_AB R47, R61.reuse, R59 ;  /* 0x0000003b3d2f723e */ /* 0x040fe200000010ff */
[-C--:B------:R-:W-:Y:S01]  /*1c30*/  FMUL.FTZ R59, R61, R60.reuse ;  /* 0x0000003c3d3b7220 */ /* 0x080fe20000410000 */
[----:B------:R-:W-:Y:S01]  /*1c40*/  FMUL.FTZ R73, R73, UR15 ;  /* 0x0000000f49497c20 */ /* 0x000fe20008410000 */
        /* <DEDUP_REMOVED lines=17> */
[----:B------:R-:W-:Y:S02]  /*1d60*/  FSEL R58, R43, RZ, P4 ;  /* 0x000000ff2b3a7208 */ /* 0x000fe40002000000 */
[----:B------:R-:W-:Y:S02]  /*1d70*/  F2FP.BF16.F32.PACK_AB R44, R41, R44 ;  /* 0x0000002c292c723e */ /* 0x000fe400000010ff */
[----:B------:R-:W-:-:S02]  /*1d80*/  FSEL R43, R70, RZ, P5 ;  /* 0x000000ff462b7208 */ /* 0x000fc40002800000 */
        /* <DEDUP_REMOVED lines=8> */
.L_x_1417:
        /* <DEDUP_REMOVED lines=8> */
.L_x_1414:
[----:B------:R-:W-:Y:S05]  /*1e90*/  BSYNC.RECONVERGENT B1 ;  /* 0x0000000000017941 */ /* 0x000fea0003800200 */
.L_x_1413:
[----:B--2---:R-:W2:Y:S02]  /*1ea0*/  LDC.64 R40, c[0x0][0x380] ;  /* 0x0000e000ff287b82 */ /* 0x004ea40000000a00 */
[----:B--2---:R-:W-:-:S04]  /*1eb0*/  LEA R5, R40, R5, 0x2 ;  /* 0x0000000528057211 */ /* 0x004fc800078e10ff */
[----:B------:R-:W-:-:S13]  /*1ec0*/  ISETP.GE.AND P1, PT, R5, R41, PT ;  /* 0x000000290500720c */ /* 0x000fda0003f26270 */
[----:B------:R-:W-:Y:S05]  /*1ed0*/  @!P1 BRA `(.L_x_1419) ;  /* 0xffffffe000ec9947 */ /* 0x000fea000383ffff */
.L_x_1409:
[----:B------:R-:W-:Y:S05]  /*1ee0*/  BSYNC B0 ;  /* 0x0000000000007941 */ /* 0x000fea0003800000 */
.L_x_1408:
[----:B------:R-:W2:Y:S01]  /*1ef0*/  S2R R14, SR_TID.X ;  /* 0x00000000000e7919 */ /* 0x000ea20000002100 */
[----:B------:R-:W-:Y:S01]  /*1f00*/  MOV R2, 0x400 ;  /* 0x0000040000027802 */ /* 0x000fe20000000f00 */
[----:B------:R-:W-:Y:S05]  /*1f10*/  WARPSYNC.ALL ;  /* 0x0000000000007948 */ /* 0x000fea0003800000 */
[----:B------:R-:W3:Y:S01]  /*1f20*/  S2R R3, SR_CgaCtaId ;  /* 0x0000000000037919 */ /* 0x000ee20000008800 */
[----:B------:R-:W4:Y:S01]  /*1f30*/  LDCU.128 UR16, c[0x0][0x440] ;  /* 0x00008800ff1077ac */ /* 0x000f220008000c00 */
[----:B-----5:R-:W-:Y:S01]  /*1f40*/  IMAD R33, R68, UR7, RZ ;  /* 0x0000000744217c24 */ /* 0x020fe2000f8e02ff */
        /* <DEDUP_REMOVED lines=32> */
[----:B------:R-:W-:Y:S02]  /*2150*/  ISETP.GE.U32.AND P0, PT, R19, 0x80, PT ;  /* 0x000000801300780c */ /* 0x000fe40003f06070 */
[C---:B------:R-:W-:Y:S02]  /*2160*/  SHF.L.U32 R0, R14.reuse, 0x2, RZ ;  /* 0x000000020e007819 */ /* 0x040fe400000006ff */
[----:B------:R-:W-:Y:S02]  /*2170*/  SHF.L.U64.HI R14, R14, 0x2, R21 ;  /* 0x000000020e0e7819 */ /* 0x000fe40000010215 */
[C---:B------:R-:W-:Y:S01]  /*2180*/  IADD3 R12, P2, PT, R0.reuse, UR18, RZ ;  /* 0x00000012000c7c10 */ /* 0x040fe2000ff5e0ff */
[----:B------:R-:W0:Y:S01]  /*2190*/  LDS R8, [R3] ;  /* 0x0000000003087984 */ /* 0x000e220000000800 */
[----:B------:R-:W-:-:S02]  /*21a0*/  IADD3 R0, P3, PT, R0, UR16, RZ ;  /* 0x0000001000007c10 */ /* 0x000fc4000ff7e0ff */
[----:B------:R-:W-:Y:S01]  /*21b0*/  ISETP.GE.U32.AND P1, PT, R19, 0x100, PT ;  /* 0x000001001300780c */ /* 0x000fe20003f26070 */
[----:B------:R-:W1:Y:S01]  /*21c0*/  LDS R15, [R3+0x400] ;  /* 0x00040000030f7984 */ /* 0x000e620000000800 */
[----:B------:R-:W-:Y:S02]  /*21d0*/  IADD3.X R19, PT, PT, R14, UR19, RZ, P2, !PT ;  /* 0x000000130e137c10 */ /* 0x000fe400097fe4ff */
[----:B------:R-:W-:Y:S01]  /*21e0*/  @P0 MOV R2, R12 ;  /* 0x0000000c00020202 */ /* 0x000fe20000000f00 */
[----:B------:R-:W2:Y:S01]  /*21f0*/  LDS R27, [R3+0x800] ;  /* 0x00080000031b7984 */ /* 0x000ea20000000800 */
[----:B------:R-:W-:Y:S02]  /*2200*/  @P0 MOV R4, R0 ;  /* 0x0000000000040202 */ /* 0x000fe40000000f00 */
[----:B------:R-:W-:Y:S01]  /*2210*/  @P0 IADD3 R12, P2, PT, R12, 0x200, RZ ;  /* 0x000002000c0c0810 */ /* 0x000fe20007f5e0ff */
[----:B------:R-:W3:Y:S04]  /*2220*/  LDS R10, [R3+0x200] ;  /* 0x00020000030a7984 */ /* 0x000ee80000000800 */
[----:B------:R-:W4:Y:S04]  /*2230*/  LDS R31, [R3+0xc00] ;  /* 0x000c0000031f7984 */ /* 0x000f280000000800 */
[----:B------:R-:W4:Y:S04]  /*2240*/  LDS R25, [R3+0x600] ;  /* 0x0006000003197984 */ /* 0x000f280000000800 */
[----:B------:R-:W4:Y:S04]  /*2250*/  LDS R29, [R3+0xa00] ;  /* 0x000a0000031d7984 */ /* 0x000f280000000800 */
[----:B------:R0:W4:Y:S02]  /*2260*/  LDS R17, [R3+0xe00] ;  /* 0x000e000003117984 */ /* 0x0001240000000800 */
[----:B0-----:R-:W-:-:S02]  /*2270*/  @P0 MOV R3, R19 ;  /* 0x0000001300030202 */ /* 0x001fc40000000f00 */
[----:B------:R-:W-:Y:S01]  /*2280*/  @P0 IADD3.X R19, PT, PT, RZ, R19, RZ, P2, !PT ;  /* 0x00000013ff130210 */ /* 0x000fe200017fe4ff */
[----:B------:R-:W-:-:S04]  /*2290*/  FADD.FTZ R8, RZ, R8 ;  /* 0x00000008ff087221 */ /* 0x000fc80000010000 */
[----:B-1----:R-:W-:Y:S01]  /*22a0*/  FADD.FTZ R8, R8, R15 ;  /* 0x0000000f08087221 */ /* 0x002fe20000010000 */
[----:B------:R-:W-:Y:S02]  /*22b0*/  IADD3.X R15, PT, PT, R14, UR17, RZ, P3, !PT ;  /* 0x000000110e0f7c10 */ /* 0x000fe40009ffe4ff */
[----:B------:R-:W-:Y:S01]  /*22c0*/  @P0 IADD3 R0, P3, PT, R0, 0x200, RZ ;  /* 0x0000020000000810 */ /* 0x000fe20007f7e0ff */
[----:B--2---:R-:W-:Y:S01]  /*22d0*/  FADD.FTZ R8, R8, R27 ;  /* 0x0000001b08087221 */ /* 0x004fe20000010000 */
[-C--:B------:R-:W-:Y:S02]  /*22e0*/  @P0 MOV R5, R15.reuse ;  /* 0x0000000f00050202 */ /* 0x080fe40000000f00 */
        /* <DEDUP_REMOVED lines=16> */
.L_x_1412:
        /* <DEDUP_REMOVED lines=8> */
.L_x_1421:
[----:B------:R-:W-:Y:S05]  /*2470*/  BSYNC B1 ;  /* 0x0000000000017941 */ /* 0x000fea0003800000 */
.L_x_1420:
        /* <DEDUP_REMOVED lines=9> */
.L_x_1422:
[----:B------:R-:W-:Y:S01]  /*2510*/  MOV R43, R72 ;  /* 0x00000048002b7202 */ /* 0x000fe20000000f00 */
[----:B------:R-:W-:Y:S01]  /*2520*/  HFMA2 R42, -RZ, RZ, 0, 1.1920928955078125e-07 ;  /* 0x00000002ff2a7431 */ /* 0x000fe200000001ff */
[----:B------:R-:W-:-:S07]  /*2530*/  MOV R59, R77 ;  /* 0x0000004d003b7202 */ /* 0x000fce0000000f00 */
[----:B------:R-:W-:Y:S05]  /*2540*/  WARPSYNC.COLLECTIVE R40, `(.L_x_1423) ;  /* 0x0000000028087348 */ /* 0x000fea0003c00000 */
[----:B------:R0:W1:Y:S02]  /*2550*/  SHFL.BFLY P1, R77, R43, R42, R41 ;  /* 0x0c00002a2b4d7389 */ /* 0x0000640000020029 */
[----:B01----:R-:W-:Y:S05]  /*2560*/  ENDCOLLECTIVE ;  /* 0x000000000000791b */ /* 0x003fea0003800000 */
.L_x_1423:
[----:B------:R-:W-:-:S05]  /*2570*/  FADD.FTZ R59, R59, R70 ;  /* 0x000000463b3b7221 */ /* 0x000fca0000010000 */
[----:B------:R-:W-:Y:S02]  /*2580*/  MOV R43, R59 ;  /* 0x0000003b002b7202 */ /* 0x000fe40000000f00 */
[----:B------:R-:W-:-:S07]  /*2590*/  MOV R73, R77 ;  /* 0x0000004d00497202 */ /* 0x000fce0000000f00 */
[----:B------:R-:W-:Y:S05]  /*25a0*/  WARPSYNC.COLLECTIVE R40, `(.L_x_1424) ;  /* 0x0000000028087348 */ /* 0x000fea0003c00000 */
[----:B------:R0:W1:Y:S02]  /*25b0*/  SHFL.BFLY P1, R77, R43, R42, R41 ;  /* 0x0c00002a2b4d7389 */ /* 0x0000640000020029 */
[----:B01----:R-:W-:Y:S05]  /*25c0*/  ENDCOLLECTIVE ;  /* 0x000000000000791b */ /* 0x003fea0003800000 */
.L_x_1424:
[----:B------:R-:W-:-:S05]  /*25d0*/  FADD.FTZ R73, R72, R73 ;  /* 0x0000004948497221 */ /* 0x000fca0000010000 */
[----:B------:R-:W-:Y:S01]  /*25e0*/  MOV R43, R73 ;  /* 0x00000049002b7202 */ /* 0x000fe20000000f00 */
[----:B------:R-:W-:Y:S01]  /*25f0*/  HFMA2 R42, -RZ, RZ, 0, 2.384185791015625e-07 ;  /* 0x00000004ff2a7431 */ /* 0x000fe200000001ff */
[----:B------:R-:W-:-:S07]  /*2600*/  MOV R74, R77 ;  /* 0x0000004d004a7202 */ /* 0x000fce0000000f00 */
[----:B------:R-:W-:Y:S05]  /*2610*/  WARPSYNC.COLLECTIVE R40, `(.L_x_1425) ;  /* 0x0000000028087348 */ /* 0x000fea0003c00000 */
[----:B------:R0:W1:Y:S02]  /*2620*/  SHFL.BFLY P1, R77, R43, R42, R41 ;  /* 0x0c00002a2b4d7389 */ /* 0x0000640000020029 */
[----:B01----:R-:W-:Y:S05]  /*2630*/  ENDCOLLECTIVE ;  /* 0x000000000000791b */ /* 0x003fea0003800000 */
.L_x_1425:
[----:B------:R-:W-:-:S05]  /*2640*/  FADD.FTZ R74, R59, R74 ;  /* 0x0000004a3b4a7221 */ /* 0x000fca0000010000 */
[----:B------:R-:W-:Y:S02]  /*2650*/  MOV R43, R74 ;  /* 0x0000004a002b7202 */ /* 0x000fe40000000f00 */
[----:B------:R-:W-:-:S07]  /*2660*/  MOV R76, R77 ;  /* 0x0000004d004c7202 */ /* 0x000fce0000000f00 */
[----:B------:R-:W-:Y:S05]  /*2670*/  WARPSYNC.COLLECTIVE R40, `(.L_x_1426) ;  /* 0x0000000028087348 */ /* 0x000fea0003c00000 */
[----:B------:R0:W1:Y:S02]  /*2680*/  SHFL.BFLY P1, R77, R43, R42, R41 ;  /* 0x0c00002a2b4d7389 */ /* 0x0000640000020029 */
[----:B01----:R-:W-:Y:S05]  /*2690*/  ENDCOLLECTIVE ;  /* 0x000000000000791b */ /* 0x003fea0003800000 */
.L_x_1426:
[----:B------:R-:W-:-:S05]  /*26a0*/  FADD.FTZ R76, R73, R76 ;  /* 0x0000004c494c7221 */ /* 0x000fca0000010000 */
[----:B------:R-:W-:Y:S01]  /*26b0*/  MOV R43, R76 ;  /* 0x0000004c002b7202 */ /* 0x000fe20000000f00 */
[----:B------:R-:W-:Y:S01]  /*26c0*/  HFMA2 R42, -RZ, RZ, 0, 4.76837158203125e-07 ;  /* 0x00000008ff2a7431 */ /* 0x000fe200000001ff */
[----:B------:R-:W-:-:S07]  /*26d0*/  MOV R75, R77 ;  /* 0x0000004d004b7202 */ /* 0x000fce0000000f00 */
[----:B------:R-:W-:Y:S05]  /*26e0*/  WARPSYNC.COLLECTIVE R40, `(.L_x_1427) ;  /* 0x0000000028087348 */ /* 0x000fea0003c00000 */
[----:B------:R0:W1:Y:S02]  /*26f0*/  SHFL.BFLY P1, R77, R43, R42, R41 ;  /* 0x0c00002a2b4d7389 */ /* 0x0000640000020029 */
[----:B01----:R-:W-:Y:S05]  /*2700*/  ENDCOLLECTIVE ;  /* 0x000000000000791b */ /* 0x003fea0003800000 */
.L_x_1427:
[----:B------:R-:W-:-:S05]  /*2710*/  FADD.FTZ R75, R74, R75 ;  /* 0x0000004b4a4b7221 */ /* 0x000fca0000010000 */
[----:B------:R-:W-:Y:S02]  /*2720*/  MOV R43, R75 ;  /* 0x0000004b002b7202 */ /* 0x000fe40000000f00 */
[----:B------:R-:W-:-:S07]  /*2730*/  MOV R61, R77 ;  /* 0x0000004d003d7202 */ /* 0x000fce0000000f00 */
[----:B------:R-:W-:Y:S05]  /*2740*/  WARPSYNC.COLLECTIVE R40, `(.L_x_1428) ;  /* 0x0000000028087348 */ /* 0x000fea0003c00000 */
[----:B------:R0:W1:Y:S02]  /*2750*/  SHFL.BFLY P1, R77, R43, R42, R41 ;  /* 0x0c00002a2b4d7389 */ /* 0x0000640000020029 */
[----:B01----:R-:W-:Y:S05]  /*2760*/  ENDCOLLECTIVE ;  /* 0x000000000000791b */ /* 0x003fea0003800000 */
.L_x_1428:
[----:B------:R-:W-:-:S05]  /*2770*/  FADD.FTZ R61, R76, R61 ;  /* 0x0000003d4c3d7221 */ /* 0x000fca0000010000 */
[----:B------:R-:W-:Y:S01]  /*2780*/  MOV R43, R61 ;  /* 0x0000003d002b7202 */ /* 0x000fe20000000f00 */
[----:B------:R-:W-:Y:S01]  /*2790*/  HFMA2 R42, -RZ, RZ, 0, 9.5367431640625e-07 ;  /* 0x00000010ff2a7431 */ /* 0x000fe200000001ff */
[----:B------:R-:W-:-:S07]  /*27a0*/  MOV R70, R77 ;  /* 0x0000004d00467202 */ /* 0x000fce0000000f00 */
[----:B------:R-:W-:Y:S05]  /*27b0*/  WARPSYNC.COLLECTIVE R40, `(.L_x_1429) ;  /* 0x0000000028087348 */ /* 0x000fea0003c00000 */
[----:B------:R0:W1:Y:S02]  /*27c0*/  SHFL.BFLY P1, R77, R43, R42, R41 ;  /* 0x0c00002a2b4d7389 */ /* 0x0000640000020029 */
[----:B01----:R-:W-:Y:S05]  /*27d0*/  ENDCOLLECTIVE ;  /* 0x000000000000791b */ /* 0x003fea0003800000 */
.L_x_1429:
[----:B------:R-:W-:-:S05]  /*27e0*/  FADD.FTZ R70, R75, R70 ;  /* 0x000000464b467221 */ /* 0x000fca0000010000 */
[----:B------:R-:W-:Y:S02]  /*27f0*/  MOV R43, R70 ;  /* 0x00000046002b7202 */ /* 0x000fe40000000f00 */
[----:B------:R-:W-:-:S07]  /*2800*/  MOV R72, R77 ;  /* 0x0000004d00487202 */ /* 0x000fce0000000f00 */
[----:B------:R-:W-:Y:S05]  /*2810*/  WARPSYNC.COLLECTIVE R40, `(.L_x_1430) ;  /* 0x0000000028087348 */ /* 0x000fea0003c00000 */
[----:B------:R0:W1:Y:S02]  /*2820*/  SHFL.BFLY P1, R77, R43, R42, R41 ;  /* 0x0c00002a2b4d7389 */ /* 0x0000640000020029 */
[----:B01----:R-:W-:Y:S05]  /*2830*/  ENDCOLLECTIVE ;  /* 0x000000000000791b */ /* 0x003fea0003800000 */
.L_x_1430:
[----:B------:R-:W-:Y:S01]  /*2840*/  MOV R59, R77 ;  /* 0x0000004d003b7202 */ /* 0x000fe20000000f00 */
[----:B------:R-:W-:Y:S06]  /*2850*/  BRA `(.L_x_1431) ;  /* 0xffffffe000dc7947 */ /* 0x000fec000383ffff */
.L_x_1432:
        /* <DEDUP_REMOVED lines=10> */
.L_x_6384:


//--------------------- .text._ZN10layer_norm13ln_bwd_kernelINS_13Kernel_traitsIf13__nv_bfloat16S2_S2_fjLj256ELj1ELj4ELj1ELj16ENS_18Kernel_traits_baseILj256EfS2_S2_S2_fjLj128EEEEELb1ELb0ELb0ELb1EEEvNS_9BwdParamsE --------------------------
	.section	.text._ZN10layer_norm13ln_bwd_kernelINS_13Kernel_traitsIf13__nv_bfloat16S2_S2_fjLj256ELj1ELj4ELj1ELj16ENS_18Kernel_traits_baseILj256EfS2_S2_S2_fjLj128EEEEELb1ELb0ELb0ELb1EEEvNS_9BwdParamsE,"ax",@progbits
	.align	128
        .global         _ZN10layer_norm13ln_bwd_kernelINS_13Kernel_traitsIf13__nv_bfloat16S2_S2_fjLj256ELj1ELj4ELj1ELj16ENS_18Kernel_traits_baseILj256EfS2_S2_S2_fjLj128EEEEELb1ELb0ELb0ELb1EEEvNS_9BwdParamsE
        .type           _ZN10layer_norm13ln_bwd_kernelINS_13Kernel_traitsIf13__nv_bfloat16S2_S2_fjLj256ELj1ELj4ELj1ELj16ENS_18Kernel_traits_baseILj256EfS2_S2_S2_fjLj128EEEEELb1ELb0ELb0ELb1EEEvNS_9BwdParamsE,@function
        .size           _ZN10layer_norm13ln_bwd_kernelINS_13Kernel_traitsIf13__nv_bfloat16S2_S2_fjLj256ELj1ELj4ELj1ELj16ENS_18Kernel_traits_baseILj256EfS2_S2_S2_fjLj128EEEEELb1ELb0ELb0ELb1EEEvNS_9BwdParamsE,(.L_x_6385 - _ZN10layer_norm13ln_bwd_kernelINS_13Kernel_traitsIf13__nv_bfloat16S2_S2_fjLj256ELj1ELj4ELj1ELj16ENS_18Kernel_traits_baseILj256EfS2_S2_S2_fjLj128EEEEELb1ELb0ELb0ELb1EEEvNS_9BwdParamsE)
        .other          _ZN10layer_norm13ln_bwd_kernelINS_13Kernel_traitsIf13__nv_bfloat16S2_S2_fjLj256ELj1ELj4ELj1ELj16ENS_18Kernel_traits_baseILj256EfS2_S2_S2_fjLj128EEEEELb1ELb0ELb0ELb1EEEvNS_9BwdParamsE,@"STO_CUDA_ENTRY STV_DEFAULT"
_ZN10layer_norm13ln_bwd_kernelINS_13Kernel_traitsIf13__nv_bfloat16S2_S2_fjLj256ELj1ELj4ELj1ELj16ENS_18Kernel_traits_baseILj256EfS2_S2_S2_fjLj128EEEEELb1ELb0ELb0ELb1EEEvNS_9BwdParamsE:
.text._ZN10layer_norm13ln_bwd_kernelINS_13Kernel_traitsIf13__nv_bfloat16S2_S2_fjLj256ELj1ELj4ELj1ELj16ENS_18Kernel_traits_baseILj256EfS2_S2_S2_fjLj128EEEEELb1ELb0ELb0ELb1EEEvNS_9BwdParamsE:
        /* <DEDUP_REMOVED lines=27> */
[----:B------:R-:W2:Y:S01]  /*01b0*/  LDC.U8 R45, c[0x0][0x410] ;  /* 0x00010400ff2d7b82 */ /* 0x000ea20000000000 */
[----:B0-----:R-:W-:-:S05]  /*01c0*/  IMAD.WIDE.U32 R2, R5, 0x20, R2 ;  /* 0x0000002005027825 */ /* 0x001fca00078e0002 */
[----:B------:R0:W5:Y:S04]  /*01d0*/  LDG.E.128 R8, desc[UR8][R2.64] ;  /* 0x0000000802087981 */ /* 0x000168000c1e1d00 */
[----:B------:R0:W5:Y:S01]  /*01e0*/  LDG.E.128 R4, desc[UR8][R2.64+0x10] ;  /* 0x0000100802047981 */ /* 0x000162000c1e1d00 */
[----:B-1----:R-:W-:Y:S01]  /*01f0*/  ISETP.NE.U32.AND P0, PT, RZ, UR10, PT ;  /* 0x0000000aff007c0c */ /* 0x002fe2000bf05070 */
[----:B------:R-:W-:Y:S01]  /*0200*/  HFMA2 R47, -RZ, RZ, 0, 0 ;  /* 0x00000000ff2f7431 */ /* 0x000fe200000001ff */
[----:B------:R-:W-:Y:S01]  /*0210*/  BSSY B1, `(.L_x_1435) ;  /* 0x00001ca000017945 */ /* 0x000fe20003800000 */
[----:B------:R-:W-:Y:S02]  /*0220*/  CS2R R42, SRZ ;  /* 0x00000000002a7805 */ /* 0x000fe4000001ff00 */
[----:B------:R-:W-:-:S02]  /*0230*/  ISETP.NE.AND.EX P0, PT, RZ, UR11, PT, P0 ;  /* 0x0000000bff007c0c */ /* 0x000fc4000bf05300 */
[----:B------:R-:W-:Y:S02]  /*0240*/  CS2R R40, SRZ ;  /* 0x0000000000287805 */ /* 0x000fe4000001ff00 */
[----:B------:R-:W-:Y:S02]  /*0250*/  CS2R R38, SRZ ;  /* 0x0000000000267805 */ /* 0x000fe4000001ff00 */
[----:B------:R-:W-:Y:S02]  /*0260*/  CS2R R36, SRZ ;  /* 0x0000000000247805 */ /* 0x000fe4000001ff00 */
[----:B------:R-:W-:Y:S02]  /*0270*/  CS2R R34, SRZ ;  /* 0x0000000000227805 */ /* 0x000fe4000001ff00 */
[----:B------:R-:W-:Y:S02]  /*0280*/  CS2R R32, SRZ ;  /* 0x0000000000207805 */ /* 0x000fe4000001ff00 */
[----:B------:R-:W-:-:S02]  /*0290*/  CS2R R30, SRZ ;  /* 0x00000000001e7805 */ /* 0x000fc4000001ff00 */
[----:B0-2---:R-:W-:-:S07]  /*02a0*/  MOV R29, RZ ;  /* 0x000000ff001d7202 */ /* 0x005fce0000000f00 */
.L_x_1441:
[----:B------:R-:W-:Y:S01]  /*02b0*/  IMAD R0, R44, UR14, RZ ;  /* 0x0000000e2c007c24 */ /* 0x000fe2000f8e02ff */
[----:B0-----:R-:W0:Y:S01]  /*02c0*/  LDC.64 R20, c[0x0][0x3a8] ;  /* 0x0000ea00ff147b82 */ /* 0x001e220000000a00 */
[----:B------:R-:W-:-:S03]  /*02d0*/  LOP3.LUT R28, R46, 0x1f, RZ, 0xc0, !PT ;  /* 0x0000001f2e1c7812 */ /* 0x000fc600078ec0ff */
[----:B------:R-:W-:-:S04]  /*02e0*/  SHF.R.S32.HI R3, RZ, 0x1f, R0 ;  /* 0x0000001fff037819 */ /* 0x000fc80000011400 */
[----:B------:R-:W1:Y:S01]  /*02f0*/  LDC.64 R50, c[0x0][0x3c0] ;  /* 0x0000f000ff327b82 */ /* 0x000e620000000a00 */
[----:B------:R-:W-:-:S04]  /*0300*/  LEA.HI R3, R3, R0, RZ, 0x3 ;  /* 0x0000000003037211 */ /* 0x000fc800078f18ff */
[----:B------:R-:W-:-:S03]  /*0310*/  LEA.HI.SX32 R28, R3, R28, 0x1d ;  /* 0x0000001c031c7211 */ /* 0x000fc600078feaff */
[----:B------:R-:W2:Y:S08]  /*0320*/  LDC.64 R2, c[0x0][0x428] ;  /* 0x00010a00ff027b82 */ /* 0x000eb00000000a00 */
[----:B------:R-:W3:Y:S01]  /*0330*/  LDC.64 R52, c[0x0][0x3b0] ;  /* 0x0000ec00ff347b82 */ /* 0x000ee20000000a00 */
[----:B0-----:R-:W-:-:S06]  /*0340*/  IMAD.WIDE.U32 R20, R28, 0x10, R20 ;  /* 0x000000101c147825 */ /* 0x001fcc00078e0014 */
[----:B------:R-:W4:Y:S01]  /*0350*/  LDG.E.128 R20, desc[UR8][R20.64] ;  /* 0x0000000814147981 */ /* 0x000f22000c1e1d00 */
[----:B------:R-:W0:Y:S01]  /*0360*/  LDC.64 R48, c[0x0][0x3c8] ;  /* 0x0000f200ff307b82 */ /* 0x000e220000000a00 */
[----:B-1----:R-:W-:-:S05]  /*0370*/  IMAD.WIDE R50, R44, 0x4, R50 ;  /* 0x000000042c327825 */ /* 0x002fca00078e0232 */
[----:B------:R1:W4:Y:S02]  /*0380*/  LDG.E R60, desc[UR8][R50.64] ;  /* 0x00000008323c7981 */ /* 0x000324000c1e1900 */
[----:B------:R-:W1:Y:S01]  /*0390*/  @P0 LDC.64 R54, c[0x0][0x3e0] ;  /* 0x0000f800ff360b82 */ /* 0x000e620000000a00 */
[----:B--2---:R-:W-:-:S06]  /*03a0*/  IMAD.WIDE.U32 R24, R28, 0x10, R2 ;  /* 0x000000101c187825 */ /* 0x004fcc00078e0002 */
[----:B------:R-:W2:Y:S01]  /*03b0*/  LDG.E.128 R24, desc[UR8][R24.64] ;  /* 0x0000000818187981 */ /* 0x000ea2000c1e1d00 */
[----:B---3--:R-:W-:-:S06]  /*03c0*/  IMAD.WIDE.U32 R2, R28, 0x8, R52 ;  /* 0x000000081c027825 */ /* 0x008fcc00078e0034 */
[----:B------:R-:W3:Y:S01]  /*03d0*/  LDG.E.64 R2, desc[UR8][R2.64] ;  /* 0x0000000802027981 */ /* 0x000ee2000c1e1b00 */
[----:B0-----:R-:W-:-:S05]  /*03e0*/  IMAD.WIDE R52, R44, 0x4, R48 ;  /* 0x000000042c347825 */ /* 0x001fca00078e0230 */
[----:B------:R0:W3:Y:S01]  /*03f0*/  LDG.E R49, desc[UR8][R52.64] ;  /* 0x0000000834317981 */ /* 0x0000e2000c1e1900 */
[----:B-1----:R-:W-:-:S06]  /*0400*/  @P0 IMAD.WIDE R54, R44, 0x2, R54 ;  /* 0x000000022c360825 */ /* 0x002fcc00078e0236 */
[----:B------:R1:W3:Y:S01]  /*0410*/  @P0 LDG.E.U16 R54, desc[UR8][R54.64] ;  /* 0x0000000836360981 */ /* 0x0002e2000c1e1500 */
        /* <DEDUP_REMOVED lines=10> */
[C---:B----4-:R-:W-:Y:S02]  /*04c0*/  PRMT R0, R20.reuse, 0x7632, R0 ;  /* 0x0000763214007816 */ /* 0x050fe40000000000 */
[----:B------:R-:W-:Y:S02]  /*04d0*/  SHF.L.U32 R53, R20, 0x10, RZ ;  /* 0x0000001014357819 */ /* 0x000fe400000006ff */
[C---:B------:R-:W-:Y:S02]  /*04e0*/  PRMT R20, R21.reuse, 0x7632, R20 ;  /* 0x0000763215147816 */ /* 0x040fe40000000014 */
[----:B-1----:R-:W-:Y:S02]  /*04f0*/  SHF.L.U32 R55, R21, 0x10, RZ ;  /* 0x0000001015377819 */ /* 0x002fe400000006ff */
[----:B------:R-:W-:-:S02]  /*0500*/  FSEL R60, R60, RZ, !P2 ;  /* 0x000000ff3c3c7208 */ /* 0x000fc40005000000 */
[----:B------:R-:W-:Y:S02]  /*0510*/  PRMT R52, R22, 0x7632, R52 ;  /* 0x0000763216347816 */ /* 0x000fe40000000034 */
[C---:B------:R-:W-:Y:S02]  /*0520*/  SHF.L.U32 R59, R23.reuse, 0x10, RZ ;  /* 0x00000010173b7819 */ /* 0x040fe400000006ff */
[----:B------:R-:W-:Y:S02]  /*0530*/  SHF.L.U32 R21, R0, 0x10, RZ ;  /* 0x0000001000157819 */ /* 0x000fe400000006ff */
[----:B0-----:R-:W-:Y:S02]  /*0540*/  PRMT R50, R23, 0x7632, R50 ;  /* 0x0000763217327816 */ /* 0x001fe40000000032 */
[----:B------:R-:W-:Y:S01]  /*0550*/  SHF.L.U32 R51, R52, 0x10, RZ ;  /* 0x0000001034337819 */ /* 0x000fe200000006ff */
[----:B------:R-:W-:Y:S01]  /*0560*/  FADD.FTZ R52, -R60, R59 ;  /* 0x0000003b3c347221 */ /* 0x000fe20000010100 */
[----:B------:R-:W-:Y:S01]  /*0570*/  SHF.L.U32 R57, R22, 0x10, RZ ;  /* 0x0000001016397819 */ /* 0x000fe200000006ff */
[C---:B------:R-:W-:Y:S01]  /*0580*/  FADD.FTZ R22, -R60.reuse, R53 ;  /* 0x000000353c167221 */ /* 0x040fe20000010100 */
[----:B------:R-:W-:Y:S01]  /*0590*/  FADD.FTZ R64, -R60, R21 ;  /* 0x000000153c407221 */ /* 0x000fe20000010100 */
[----:B------:R-:W-:Y:S01]  /*05a0*/  SHF.L.U32 R53, R50, 0x10, RZ ;  /* 0x0000001032357819 */ /* 0x000fe200000006ff */
[----:B------:R-:W-:Y:S01]  /*05b0*/  FADD.FTZ R56, -R60, R55 ;  /* 0x000000373c387221 */ /* 0x000fe20000010100 */
[----:B--2---:R-:W-:-:S02]  /*05c0*/  PRMT R21, R24, 0x7632, R21 ;  /* 0x0000763218157816 */ /* 0x004fc40000000015 */
[----:B------:R-:W-:Y:S02]  /*05d0*/  PRMT R62, R27, 0x7632, R62 ;  /* 0x000076321b3e7816 */ /* 0x000fe4000000003e */
[----:B------:R-:W-:Y:S01]  /*05e0*/  PRMT R50, R25, 0x7632, R50 ;  /* 0x0000763219327816 */ /* 0x000fe20000000032 */
[----:B---3--:R-:W-:Y:S01]  /*05f0*/  FMUL.FTZ R52, R49, R52 ;  /* 0x0000003431347220 */ /* 0x008fe20000410000 */
[----:B------:R-:W-:Y:S01]  /*0600*/  SHF.L.U32 R27, R27, 0x10, RZ ;  /* 0x000000101b1b7819 */ /* 0x000fe200000006ff */
[----:B------:R-:W-:Y:S01]  /*0610*/  FMUL.FTZ R0, R49, R22 ;  /* 0x0000001631007220 */ /* 0x000fe20000410000 */
[----:B------:R-:W-:Y:S02]  /*0620*/  SHF.L.U32 R55, R24, 0x10, RZ ;  /* 0x0000001018377819 */ /* 0x000fe400000006ff */
[----:B------:R-:W-:Y:S02]  /*0630*/  SHF.L.U32 R23, R20, 0x10, RZ ;  /* 0x0000001014177819 */ /* 0x000fe400000006ff */
[----:B------:R-:W-:Y:S01]  /*0640*/  SHF.L.U32 R22, R21, 0x10, RZ ;  /* 0x0000001015167819 */ /* 0x000fe200000006ff */
[----:B------:R-:W-:Y:S01]  /*0650*/  FADD.FTZ R47, R27, R47 ;  /* 0x0000002f1b2f7221 */ /* 0x000fe20000010000 */
[----:B------:R-:W-:Y:S01]  /*0660*/  SHF.L.U32 R21, R50, 0x10, RZ ;  /* 0x0000001032157819 */ /* 0x000fe200000006ff */
[-C--:B------:R-:W-:Y:S01]  /*0670*/  FFMA.FTZ R35, R52, R27.reuse, R35 ;  /* 0x0000001b34237223 */ /* 0x080fe20000010023 */
[----:B------:R-:W-:Y:S01]  /*0680*/  FMUL.FTZ R50, R6, R27 ;  /* 0x0000001b06327220 */ /* 0x000fe20000410000 */
[----:B------:R-:W-:Y:S01]  /*0690*/  @P0 SHF.L.U32 R48, R54, 0x10, RZ ;  /* 0x0000001036300819 */ /* 0x000fe200000006ff */
[----:B------:R-:W-:Y:S01]  /*06a0*/  FADD.FTZ R37, R55, R37 ;  /* 0x0000002537257221 */ /* 0x000fe20000010000 */
[-C--:B------:R-:W-:Y:S01]  /*06b0*/  FFMA.FTZ R29, R0, R55.reuse, R29 ;  /* 0x00000037001d7223 */ /* 0x080fe2000001001d */
[----:B------:R-:W-:Y:S01]  /*06c0*/  FMUL.FTZ R27, R49, R64 ;  /* 0x00000040311b7220 */ /* 0x000fe20000410000 */
[C---:B------:R-:W-:Y:S01]  /*06d0*/  FADD.FTZ R54, -R60.reuse, R57 ;  /* 0x000000393c367221 */ /* 0x040fe20000010100 */
[C---:B------:R-:W-:Y:S01]  /*06e0*/  FADD.FTZ R20, -R60.reuse, R23 ;  /* 0x000000173c147221 */ /* 0x040fe20000010100 */
[----:B------:R-:W-:Y:S01]  /*06f0*/  FADD.FTZ R58, -R60, R51 ;  /* 0x000000333c3a7221 */ /* 0x000fe20000010100 */
[----:B------:R-:W-:Y:S01]  /*0700*/  FMUL.FTZ R55, R8, R55 ;  /* 0x0000003708377220 */ /* 0x000fe20000410000 */
[----:B------:R-:W-:Y:S01]  /*0710*/  FADD.FTZ R60, -R60, R53 ;  /* 0x000000353c3c7221 */ /* 0x000fe20000010100 */
[----:B------:R-:W-:Y:S01]  /*0720*/  SHF.L.U32 R53, R25, 0x10, RZ ;  /* 0x0000001019357819 */ /* 0x000fe200000006ff */
[----:B------:R-:W-:Y:S01]  /*0730*/  FMUL.FTZ R56, R49, R56 ;  /* 0x0000003831387220 */ /* 0x000fe20000410000 */
[----:B------:R-:W-:Y:S01]  /*0740*/  FADD.FTZ R38, R22, R38 ;  /* 0x0000002616267221 */ /* 0x000fe20000010000 */
[-C--:B------:R-:W-:Y:S01]  /*0750*/  FFMA.FTZ R30, R27, R22.reuse, R30 ;  /* 0x000000161b1e7223 */ /* 0x080fe2000001001e */
[----:B------:R-:W-:Y:S01]  /*0760*/  FMUL.FTZ R22, R9, R22 ;  /* 0x0000001609167220 */ /* 0x000fe20000410000 */
[----:B------:R-:W-:Y:S01]  /*0770*/  FADD.FTZ R59, RZ, R55 ;  /* 0x00000037ff3b7221 */ /* 0x000fe20000010000 */
[----:B------:R-:W-:Y:S01]  /*0780*/  MOV R23, R2 ;  /* 0x0000000200177202 */ /* 0x000fe20000000f00 */
[----:B------:R-:W-:Y:S01]  /*0790*/  FFMA.FTZ R64, R0, R55, RZ ;  /* 0x0000003700407223 */ /* 0x000fe200000100ff */
[----:B------:R-:W-:Y:S01]  /*07a0*/  FADD.FTZ R39, R53, R39 ;  /* 0x0000002735277221 */ /* 0x000fe20000010000 */
[----:B------:R-:W-:Y:S01]  /*07b0*/  FFMA.FTZ R31, R56, R53, R31 ;  /* 0x00000035381f7223 */ /* 0x000fe2000001001f */
[----:B------:R-:W-:Y:S01]  /*07c0*/  MOV R61, R3 ;  /* 0x00000003003d7202 */ /* 0x000fe20000000f00 */
[----:B------:R-:W-:Y:S01]  /*07d0*/  FMUL.FTZ R53, R10, R53 ;  /* 0x000000350a357220 */ /* 0x000fe20000410000 */
[----:B------:R-:W-:Y:S01]  /*07e0*/  FADD.FTZ R68, R59, R22 ;  /* 0x000000163b447221 */ /* 0x000fe20000010000 */
[C---:B------:R-:W-:Y:S01]  /*07f0*/  SHF.L.U32 R51, R26.reuse, 0x10, RZ ;  /* 0x000000101a337819 */ /* 0x040fe200000006ff */
[----:B------:R-:W-:Y:S01]  /*0800*/  FFMA.FTZ R59, R27, R22, R64 ;  /* 0x000000161b3b7223 */ /* 0x000fe20000010040 */
[----:B------:R-:W-:Y:S01]  /*0810*/  PRMT R67, R23, 0x7610, R67 ;  /* 0x0000761017437816 */ /* 0x000fe20000000043 */
[C---:B------:R-:W-:Y:S01]  /*0820*/  FMUL.FTZ R54, R49.reuse, R54 ;  /* 0x0000003631367220 */ /* 0x040fe20000410000 */
[----:B------:R-:W-:Y:S01]  /*0830*/  PRMT R57, R26, 0x7632, R57 ;  /* 0x000076321a397816 */ /* 0x000fe20000000039 */
[----:B------:R-:W-:Y:S01]  /*0840*/  FMUL.FTZ R23, R49, R20 ;  /* 0x0000001431177220 */ /* 0x000fe20000410000 */
[----:B------:R-:W-:Y:S01]  /*0850*/  PRMT R66, R61, 0x7610, R66 ;  /* 0x000076103d427816 */ /* 0x000fe20000000042 */
        /* <DEDUP_REMOVED lines=18> */
[----:B------:R-:W-:Y:S01]  /*0980*/  FADD.FTZ R61, R61, R58 ;  /* 0x0000003a3d3d7221 */ /* 0x000fe20000010000 */
[----:B------:R-:W-:Y:S01]  /*0990*/  FMUL.FTZ R57, R49, R60 ;  /* 0x0000003c31397220 */ /* 0x000fe20000410000 */
[----:B------:R-:W-:Y:S01]  /*09a0*/  FFMA.FTZ R59, R21, R58, R64 ;  /* 0x0000003a153b7223 */ /* 0x000fe20000010040 */
[----:B------:R-:W-:Y:S01]  /*09b0*/  FADD.FTZ R43, R62, R43 ;  /* 0x0000002b3e2b7221 */ /* 0x000fe20000010000 */
[----:B------:R-:W-:Y:S01]  /*09c0*/  FADD.FTZ R63, R61, R50 ;  /* 0x000000323d3f7221 */ /* 0x000fe20000010000 */
[-C--:B------:R-:W-:Y:S01]  /*09d0*/  FFMA.FTZ R36, R57, R62.reuse, R36 ;  /* 0x0000003e39247223 */ /* 0x080fe20000010024 */
[----:B------:R-:W-:Y:S01]  /*09e0*/  FMUL.FTZ R60, R7, R62 ;  /* 0x0000003e073c7220 */ /* 0x000fe20000410000 */
[----:B------:R-:W-:Y:S01]  /*09f0*/  SHF.R.U32.HI R61, RZ, 0x8, R3 ;  /* 0x00000008ff3d7819 */ /* 0x000fe20000011603 */
[----:B------:R-:W-:Y:S01]  /*0a00*/  FFMA.FTZ R62, R52, R50, R59 ;  /* 0x00000032343e7223 */ /* 0x000fe2000001003b */
[----:B------:R-:W-:Y:S01]  /*0a10*/  SHF.R.U32.HI R64, RZ, 0x10, R3 ;  /* 0x00000010ff407819 */ /* 0x000fe20000011603 */
[----:B------:R-:W-:Y:S01]  /*0a20*/  FADD.FTZ R63, R63, R60 ;  /* 0x0000003c3f3f7221 */ /* 0x000fe20000010000 */
[----:B------:R-:W-:Y:S01]  /*0a30*/  PRMT R59, R61, 0x7610, R59 ;  /* 0x000076103d3b7816 */ /* 0x000fe2000000003b */
[----:B------:R-:W-:Y:S01]  /*0a40*/  FFMA.FTZ R62, R57, R60, R62 ;  /* 0x0000003c393e7223 */ /* 0x000fe2000001003e */
[----:B------:R-:W-:-:S02]  /*0a50*/  SHF.R.U64 R26, R2, 0x8, R3 ;  /* 0x00000008021a7819 */ /* 0x000fc40000001203 */
[C-C-:B------:R-:W-:Y:S02]  /*0a60*/  SHF.R.U64 R25, R2.reuse, 0x10, R3.reuse ;  /* 0x0000001002197819 */ /* 0x140fe40000001203 */
[----:B------:R-:W-:Y:S02]  /*0a70*/  SHF.R.U64 R24, R2, 0x18, R3 ;  /* 0x0000001802187819 */ /* 0x000fe40000001203 */
        /* <DEDUP_REMOVED lines=20> */
.L_x_1453:
        /* <DEDUP_REMOVED lines=19> */
[----:B------:R-:W-:Y:S01]  /*0cf0*/  ISETP.GE.U32.AND P1, PT, R2, RZ, PT ;  /* 0x000000ff0200720c */ /* 0x000fe20003f26070 */
[----:B------:R-:W-:Y:S01]  /*0d00*/  FMUL.FTZ R55, R49, R56 ;  /* 0x0000003831377220 */ /* 0x000fe20000410000 */
[----:B------:R-:W-:Y:S01]  /*0d10*/  FADD.FTZ R22, R22, -R27 ;  /* 0x8000001b16167221 */ /* 0x000fe20000010000 */
[----:B------:R-:W-:Y:S01]  /*0d20*/  FADD.FTZ R20, R20, -R23 ;  /* 0x8000001714147221 */ /* 0x000fe20000010000 */
[----:B------:R-:W-:Y:S01]  /*0d30*/  FADD.FTZ R54, R51, -R54 ;  /* 0x8000003633367221 */ /* 0x000fe20000010000 */
[----:B------:R-:W-:Y:S01]  /*0d40*/  FADD.FTZ R58, R58, -R21 ;  /* 0x800000153a3a7221 */ /* 0x000fe20000010000 */
[----:B------:R-:W-:Y:S01]  /*0d50*/  FADD.FTZ R50, R50, -R65 ;  /* 0x8000004132327221 */ /* 0x000fe20000010000 */
[----:B------:R-:W-:Y:S01]  /*0d60*/  FMUL.FTZ R53, R49, R0 ;  /* 0x0000000031357220 */ /* 0x000fe20000410000 */
[----:B------:R-:W-:Y:S01]  /*0d70*/  FADD.FTZ R60, R60, -R57 ;  /* 0x800000393c3c7221 */ /* 0x000fe20000010000 */
[----:B------:R-:W-:Y:S01]  /*0d80*/  LOP3.LUT P5, RZ, R25, 0xff, RZ, 0xc0, !PT ;  /* 0x000000ff19ff7812 */ /* 0x000fe200078ac0ff */
[----:B------:R-:W-:Y:S01]  /*0d90*/  FMUL.FTZ R55, R55, R48 ;  /* 0x0000003037377220 */ /* 0x000fe20000410000 */
[----:B------:R-:W-:Y:S01]  /*0da0*/  ISETP.GE.U32.AND.EX P1, PT, R3, 0x1000000, PT, P1 ;  /* 0x010000000300780c */ /* 0x000fe20003f26110 */
[C---:B------:R-:W-:Y:S01]  /*0db0*/  FMUL.FTZ R3, R49.reuse, R22 ;  /* 0x0000001631037220 */ /* 0x040fe20000410000 */
[C---:B------:R-:W-:Y:S01]  /*0dc0*/  FMUL.FTZ R21, R49.reuse, R20 ;  /* 0x0000001431157220 */ /* 0x040fe20000410000 */
[C---:B------:R-:W-:Y:S01]  /*0dd0*/  FMUL.FTZ R23, R49.reuse, R54 ;  /* 0x0000003631177220 */ /* 0x040fe20000410000 */
[C---:B------:R-:W-:Y:S01]  /*0de0*/  FMUL.FTZ R25, R49.reuse, R58 ;  /* 0x0000003a31197220 */ /* 0x040fe20000410000 */
[----:B------:R-:W-:Y:S01]  /*0df0*/  FMUL.FTZ R27, R49, R50 ;  /* 0x00000032311b7220 */ /* 0x000fe20000410000 */
[----:B------:R-:W-:Y:S01]  /*0e00*/  FMUL.FTZ R53, R53, R48 ;  /* 0x0000003035357220 */ /* 0x000fe20000410000 */
[----:B------:R-:W-:Y:S01]  /*0e10*/  FMUL.FTZ R49, R49, R60 ;  /* 0x0000003c31317220 */ /* 0x000fe20000410000 */
[----:B------:R-:W-:Y:S01]  /*0e20*/  FMUL.FTZ R55, R55, UR16 ;  /* 0x0000001037377c20 */ /* 0x000fe20008410000 */
[-C--:B------:R-:W-:Y:S01]  /*0e30*/  FMUL.FTZ R23, R23, R48.reuse ;  /* 0x0000003017177220 */ /* 0x080fe20000410000 */
[----:B------:R-:W-:Y:S01]  /*0e40*/  FMUL.FTZ R0, R53, UR16 ;  /* 0x0000001035007c20 */ /* 0x000fe20008410000 */
[-C--:B------:R-:W-:Y:S01]  /*0e50*/  FMUL.FTZ R27, R27, R48.reuse ;  /* 0x000000301b1b7220 */ /* 0x080fe20000410000 */
[-C--:B------:R-:W-:Y:S01]  /*0e60*/  FMUL.FTZ R49, R49, R48.reuse ;  /* 0x0000003031317220 */ /* 0x080fe20000410000 */
[----:B------:R-:W-:Y:S01]  /*0e70*/  LOP3.LUT P4, RZ, R67, 0xff, RZ, 0xc0, !PT ;  /* 0x000000ff43ff7812 */ /* 0x000fe2000788c0ff */
[-C--:B------:R-:W-:Y:S01]  /*0e80*/  FMUL.FTZ R3, R3, R48.reuse ;  /* 0x0000003003037220 */ /* 0x080fe20000410000 */
[-C--:B------:R-:W-:Y:S01]  /*0e90*/  FMUL.FTZ R21, R21, R48.reuse ;  /* 0x0000003015157220 */ /* 0x080fe20000410000 */
[----:B------:R-:W-:Y:S01]  /*0ea0*/  FMUL.FTZ R25, R25, R48 ;  /* 0x0000003019197220 */ /* 0x000fe20000410000 */
[----:B------:R-:W-:Y:S01]  /*0eb0*/  FMUL.FTZ R23, R23, UR16 ;  /* 0x0000001017177c20 */ /* 0x000fe20008410000 */
        /* <DEDUP_REMOVED lines=18> */
[----:B------:R-:W-:Y:S02]  /*0fe0*/  F2FP.BF16.F32.PACK_AB R23, R20, R23 ;  /* 0x000000171417723e */ /* 0x000fe400000010ff */
[----:B------:R-:W-:Y:S02]  /*0ff0*/  F2FP.BF16.F32.PACK_AB R22, R25, R22 ;  /* 0x000000161916723e */ /* 0x000fe400000010ff */
[----:B------:R-:W-:Y:S02]  /*1000*/  F2FP.BF16.F32.PACK_AB R21, R21, R2 ;  /* 0x000000021515723e */ /* 0x000fe400000010ff */
[----:B------:R-:W-:Y:S01]  /*1010*/  F2FP.BF16.F32.PACK_AB R20, R3, R0 ;  /* 0x000000000314723e */ /* 0x000fe200000010ff */
[----:B------:R-:W-:Y:S06]  /*1020*/  BRA `(.L_x_1439) ;  /* 0x0000000c00707947 */ /* 0x000fec0003800000 */
.L_x_1438:
        /* <DEDUP_REMOVED lines=11> */
[----:B------:R-:W-:Y:S01]  /*10e0*/  ISETP.GE.U32.AND P1, PT, R2, RZ, PT ;  /* 0x000000ff0200720c */ /* 0x000fe20003f26070 */
[----:B------:R-:W-:Y:S01]  /*10f0*/  FMUL.FTZ R16, R17, R48 ;  /* 0x0000003011107220 */ /* 0x000fe20000410000 */
[----:B------:R-:W-:Y:S01]  /*1100*/  FADD.FTZ R54, R51, -R54 ;  /* 0x8000003633367221 */ /* 0x000fe20000010000 */
[----:B------:R-:W-:Y:S01]  /*1110*/  FADD.FTZ R58, R58, -R19 ;  /* 0x800000133a3a7221 */ /* 0x000fe20000010000 */
[----:B------:R-:W-:Y:S01]  /*1120*/  FADD.FTZ R50, R50, -R53 ;  /* 0x8000003532327221 */ /* 0x000fe20000010000 */
[----:B------:R-:W-:Y:S01]  /*1130*/  FMUL.FTZ R16, R16, UR16 ;  /* 0x0000001010107c20 */ /* 0x000fe20008410000 */
[----:B------:R-:W-:Y:S01]  /*1140*/  FADD.FTZ R60, R60, -R57 ;  /* 0x800000393c3c7221 */ /* 0x000fe20000010000 */
[----:B------:R-:W-:Y:S01]  /*1150*/  LOP3.LUT P5, RZ, R25, 0xff, RZ, 0xc0, !PT ;  /* 0x000000ff19ff7812 */ /* 0x000fe200078ac0ff */
[----:B------:R-:W-:Y:S01]  /*1160*/  FMUL.FTZ R21, R49, R0 ;  /* 0x0000000031157220 */ /* 0x000fe20000410000 */
[----:B------:R-:W-:Y:S01]  /*1170*/  FADD.FTZ R22, R22, -R27 ;  /* 0x8000001b16167221 */ /* 0x000fe20000010000 */
[----:B------:R-:W-:Y:S01]  /*1180*/  ISETP.GE.U32.AND.EX P1, PT, R3, 0x1000000, PT, P1 ;  /* 0x010000000300780c */ /* 0x000fe20003f26110 */
        /* <DEDUP_REMOVED lines=10> */
[-C--:B------:R-:W-:Y:S01]  /*1230*/  FMUL.FTZ R22, R3, R48.reuse ;  /* 0x0000003003167220 */ /* 0x080fe20000410000 */
[----:B------:R-:W-:Y:S01]  /*1240*/  F2FP.BF16.F32.PACK_AB R18, R58, R3 ;  /* 0x000000033a12723e */ /* 0x000fe200000010ff */
[----:B------:R-:W-:Y:S01]  /*1250*/  FMUL.FTZ R0, R0, UR16 ;  /* 0x0000001000007c20 */ /* 0x000fe20008410000 */
[----:B------:R-:W-:Y:S01]  /*1260*/  F2FP.BF16.F32.PACK_AB R19, R60, R19 ;  /* 0x000000133c13723e */ /* 0x000fe200000010ff */
[-C--:B------:R-:W-:Y:S01]  /*1270*/  FMUL.FTZ R58, R58, R48.reuse ;  /* 0x000000303a3a7220 */ /* 0x080fe20000410000 */
[-C--:B------:R-:W-:Y:S01]  /*1280*/  FMUL.FTZ R60, R60, R48.reuse ;  /* 0x000000303c3c7220 */ /* 0x080fe20000410000 */
[-C--:B------:R-:W-:Y:S01]  /*1290*/  FMUL.FTZ R3, R16, R48.reuse ;  /* 0x0000003010037220 */ /* 0x080fe20000410000 */
[----:B------:R-:W-:Y:S01]  /*12a0*/  LOP3.LUT P4, RZ, R67, 0xff, RZ, 0xc0, !PT ;  /* 0x000000ff43ff7812 */ /* 0x000fe2000788c0ff */
[----:B------:R-:W-:Y:S01]  /*12b0*/  FMUL.FTZ R48, R20, R48 ;  /* 0x0000003014307220 */ /* 0x000fe20000410000 */
[----:B------:R-:W-:Y:S01]  /*12c0*/  FMUL.FTZ R22, R22, UR16 ;  /* 0x0000001016167c20 */ /* 0x000fe20008410000 */
        /* <DEDUP_REMOVED lines=20> */
[----:B------:R-:W-:Y:S02]  /*1410*/  F2FP.BF16.F32.PACK_AB R22, R25, R22 ;  /* 0x000000161916723e */ /* 0x000fe400000010ff */
[----:B------:R-:W-:Y:S02]  /*1420*/  F2FP.BF16.F32.PACK_AB R21, R21, R2 ;  /* 0x000000021515723e */ /* 0x000fe400000010ff */
[----:B------:R-:W-:Y:S01]  /*1430*/  F2FP.BF16.F32.PACK_AB R20, R3, R0 ;  /* 0x000000000314723e */ /* 0x000fe200000010ff */
[----:B------:R-:W-:Y:S06]  /*1440*/  BRA `(.L_x_1439) ;  /* 0x0000000800687947 */ /* 0x000fec0003800000 */
.L_x_1437:
[----:B------:R-:W-:-:S04]  /*1450*/  UISETP.NE.U32.AND UP0, UPT, UR4, URZ, UPT ;  /* 0x000000ff0400728c */ /* 0x000fc8000bf05070 */
[----:B------:R-:W-:-:S09]  /*1460*/  UISETP.NE.AND.EX UP0, UPT, UR5, URZ, UPT, UP0 ;  /* 0x000000ff0500728c */ /* 0x000fd2000bf05300 */
[----:B------:R-:W-:Y:S05]  /*1470*/  BRA.U UP0, `(.L_x_1440) ;  /* 0x0000000500287547 */ /* 0x000fea000b800000 */
[-CC-:B------:R-:W-:Y:S01]  /*1480*/  FFMA.FTZ R0, R0, R62.reuse, R63.reuse ;  /* 0x0000003e00007223 */ /* 0x180fe2000001003f */
[----:B------:R-:W-:Y:S01]  /*1490*/  ISETP.GE.U32.AND P1, PT, R2, RZ, PT ;  /* 0x000000ff0200720c */ /* 0x000fe20003f26070 */
[-CC-:B------:R-:W-:Y:S01]  /*14a0*/  FFMA.FTZ R27, R27, R62.reuse, R63.reuse ;  /* 0x0000003e1b1b7223 */ /* 0x180fe2000001003f */
[C---:B-----5:R-:W-:Y:S01]  /*14b0*/  PRMT R2, R12.reuse, 0x7632, R2 ;  /* 0x000076320c027816 */ /* 0x060fe20000000002 */
[-CC-:B------:R-:W-:Y:S01]  /*14c0*/  FFMA.FTZ R65, R21, R62.reuse, R63.reuse ;  /* 0x0000003e15417223 */ /* 0x180fe2000001003f */
[-CC-:B------:R-:W-:Y:S01]  /*14d0*/  FFMA.FTZ R23, R23, R62.reuse, R63.reuse ;  /* 0x0000003e17177223 */ /* 0x180fe2000001003f */
[----:B------:R-:W-:Y:S01]  /*14e0*/  FADD.FTZ R21, R55, -R0 ;  /* 0x8000000037157221 */ /* 0x000fe20000010000 */
[----:B------:R-:W-:Y:S01]  /*14f0*/  SHF.L.U32 R0, R12, 0x10, RZ ;  /* 0x000000100c007819 */ /* 0x000fe200000006ff */
[-C--:B------:R-:W-:Y:S01]  /*1500*/  FFMA.FTZ R56, R56, R62.reuse, R63 ;  /* 0x0000003e38387223 */ /* 0x080fe2000001003f */
[----:B------:R-:W-:Y:S01]  /*1510*/  ISETP.GE.U32.AND.EX P1, PT, R3, 0x1000000, PT, P1 ;  /* 0x010000000300780c */ /* 0x000fe20003f26110 */
[----:B------:R-:W-:Y:S01]  /*1520*/  FADD.FTZ R3, R22, -R27 ;  /* 0x8000001b16037221 */ /* 0x000fe20000010000 */
[----:B------:R-:W-:Y:S01]  /*1530*/  SHF.L.U32 R2, R2, 0x10, RZ ;  /* 0x0000001002027819 */ /* 0x000fe200000006ff */
[----:B------:R-:W-:Y:S01]  /*1540*/  FFMA.FTZ R21, R49, R21, R0 ;  /* 0x0000001531157223 */ /* 0x000fe20000010000 */
[----:B------:R-:W-:Y:S01]  /*1550*/  LOP3.LUT P5, RZ, R25, 0xff, RZ, 0xc0, !PT ;  /* 0x000000ff19ff7812 */ /* 0x000fe200078ac0ff */
[----:B------:R-:W-:Y:S01]  /*1560*/  FADD.FTZ R25, R20, -R23 ;  /* 0x8000001714197221 */ /* 0x000fe20000010000 */
[----:B------:R-:W-:Y:S01]  /*1570*/  PRMT R20, R13, 0x7632, R20 ;  /* 0x000076320d147816 */ /* 0x000fe20000000014 */
[--C-:B------:R-:W-:Y:S01]  /*1580*/  FFMA.FTZ R3, R49, R3, R2.reuse ;  /* 0x0000000331037223 */ /* 0x100fe20000010002 */
[-CC-:B------:R-:W-:Y:S01]  /*1590*/  FFMA.FTZ R54, R54, R62.reuse, R63.reuse ;  /* 0x0000003e36367223 */ /* 0x180fe2000001003f */
[----:B------:R-:W-:Y:S01]  /*15a0*/  SHF.L.U32 R0, R13, 0x10, RZ ;  /* 0x000000100d007819 */ /* 0x000fe200000006ff */
[-C--:B------:R-:W-:Y:S01]  /*15b0*/  FFMA.FTZ R69, R52, R62.reuse, R63 ;  /* 0x0000003e34457223 */ /* 0x080fe2000001003f */
[----:B------:R-:W-:Y:S01]  /*15c0*/  PRMT R2, R14, 0x7632, R2 ;  /* 0x000076320e027816 */ /* 0x000fe20000000002 */
[----:B------:R-:W-:Y:S01]  /*15d0*/  FADD.FTZ R53, R53, -R56 ;  /* 0x8000003835357221 */ /* 0x000fe20000010000 */
[----:B------:R-:W-:Y:S01]  /*15e0*/  PRMT R23, R15, 0x7632, R23 ;  /* 0x000076320f177816 */ /* 0x000fe20000000017 */
[----:B------:R-:W-:Y:S01]  /*15f0*/  FFMA.FTZ R57, R57, R62, R63 ;  /* 0x0000003e39397223 */ /* 0x000fe2000001003f */
[----:B------:R-:W-:Y:S01]  /*1600*/  SHF.L.U32 R20, R20, 0x10, RZ ;  /* 0x0000001014147819 */ /* 0x000fe200000006ff */
[----:B------:R-:W-:Y:S01]  /*1610*/  FADD.FTZ R51, R51, -R54 ;  /* 0x8000003633337221 */ /* 0x000fe20000010000 */
[----:B------:R-:W-:Y:S01]  /*1620*/  LOP3.LUT P3, RZ, R24, 0xff, RZ, 0xc0, !PT ;  /* 0x000000ff18ff7812 */ /* 0x000fe2000786c0ff */
[----:B------:R-:W-:Y:S01]  /*1630*/  FFMA.FTZ R53, R49, R53, R0 ;  /* 0x0000003531357223 */ /* 0x000fe20000010000 */
[----:B------:R-:W-:Y:S01]  /*1640*/  SHF.L.U32 R22, R14, 0x10, RZ ;  /* 0x000000100e167819 */ /* 0x000fe200000006ff */
[----:B------:R-:W-:Y:S01]  /*1650*/  FADD.FTZ R27, R58, -R65 ;  /* 0x800000413a1b7221 */ /* 0x000fe20000010000 */
[----:B------:R-:W-:Y:S01]  /*1660*/  LOP3.LUT P2, RZ, R26, 0xff, RZ, 0xc0, !PT ;  /* 0x000000ff1aff7812 */ /* 0x000fe2000784c0ff */
[----:B------:R-:W-:Y:S01]  /*1670*/  FADD.FTZ R69, R50, -R69 ;  /* 0x8000004532457221 */ /* 0x000fe20000010000 */
[----:B------:R-:W-:Y:S01]  /*1680*/  SHF.L.U32 R2, R2, 0x10, RZ ;  /* 0x0000001002027819 */ /* 0x000fe200000006ff */
[----:B------:R-:W-:Y:S01]  /*1690*/  FADD.FTZ R57, R60, -R57 ;  /* 0x800000393c397221 */ /* 0x000fe20000010000 */
[----:B------:R-:W-:Y:S01]  /*16a0*/  SHF.L.U32 R24, R15, 0x10, RZ ;  /* 0x000000100f187819 */ /* 0x000fe200000006ff */
[-C--:B------:R-:W-:Y:S01]  /*16b0*/  FMUL.FTZ R21, R21, R48.reuse ;  /* 0x0000003015157220 */ /* 0x080fe20000410000 */
[----:B------:R-:W-:Y:S01]  /*16c0*/  SHF.L.U32 R26, R23, 0x10, RZ ;  /* 0x00000010171a7819 */ /* 0x000fe200000006ff */
[C---:B------:R-:W-:Y:S01]  /*16d0*/  FFMA.FTZ R23, R49.reuse, R25, R20 ;  /* 0x0000001931177223 */ /* 0x040fe20000010014 */
[----:B------:R-:W-:Y:S01]  /*16e0*/  FFMA.FTZ R25, R49, R51, R22 ;  /* 0x0000003331197223 */ /* 0x000fe20000010016 */
[-C--:B------:R-:W-:Y:S01]  /*16f0*/  FMUL.FTZ R53, R53, R48.reuse ;  /* 0x0000003035357220 */ /* 0x080fe20000410000 */
[C---:B------:R-:W-:Y:S01]  /*1700*/  FFMA.FTZ R27, R49.reuse, R27, R2 ;  /* 0x0000001b311b7223 */ /* 0x040fe20000010002 */
[C---:B------:R-:W-:Y:S01]  /*1710*/  FFMA.FTZ R51, R49.reuse, R69, R24 ;  /* 0x0000004531337223 */ /* 0x040fe20000010018 */
[----:B------:R-:W-:Y:S01]  /*1720*/  FFMA.FTZ R49, R49, R57, R26 ;  /* 0x0000003931317223 */ /* 0x000fe2000001001a */
[----:B------:R-:W-:Y:S01]  /*1730*/  FMUL.FTZ R0, R21, UR16 ;  /* 0x0000001015007c20 */ /* 0x000fe20008410000 */
[----:B------:R-:W-:Y:S01]  /*1740*/  FMUL.FTZ R21, R53, UR16 ;  /* 0x0000001035157c20 */ /* 0x000fe20008410000 */
[-C--:B------:R-:W-:Y:S01]  /*1750*/  FMUL.FTZ R51, R51, R48.reuse ;  /* 0x0000003033337220 */ /* 0x080fe20000410000 */
[-C--:B------:R-:W-:Y:S01]  /*1760*/  FMUL.FTZ R49, R49, R48.reuse ;  /* 0x0000003031317220 */ /* 0x080fe20000410000 */
[----:B------:R-:W-:Y:S01]  /*1770*/  LOP3.LUT P4, RZ, R67, 0xff, RZ, 0xc0, !PT ;  /* 0x000000ff43ff7812 */ /* 0x000fe2000788c0ff */
[-C--:B------:R-:W-:Y:S01]  /*1780*/  FMUL.FTZ R3, R3, R48.reuse ;  /* 0x0000003003037220 */ /* 0x080fe20000410000 */
[-C--:B------:R-:W-:Y:S01]  /*1790*/  FMUL.FTZ R23, R23, R48.reuse ;  /* 0x0000003017177220 */ /* 0x080fe20000410000 */
[-C--:B------:R-:W-:Y:S01]  /*17a0*/  FMUL.FTZ R25, R25, R48.reuse ;  /* 0x0000003019197220 */ /* 0x080fe20000410000 */
[----:B------:R-:W-:Y:S01]  /*17b0*/  FMUL.FTZ R27, R27, R48 ;  /* 0x000000301b1b7220 */ /* 0x000fe20000410000 */
[----:B------:R-:W-:Y:S01]  /*17c0*/  FSEL R21, R21, RZ, P5 ;  /* 0x000000ff15157208 */ /* 0x000fe20002800000 */
[----:B------:R-:W-:Y:S01]  /*17d0*/  FMUL.FTZ R51, R51, UR16 ;  /* 0x0000001033337c20 */ /* 0x000fe20008410000 */
[----:B------:R-:W-:Y:S01]  /*17e0*/  FMUL.FTZ R49, R49, UR16 ;  /* 0x0000001031317c20 */ /* 0x000fe20008410000 */
[----:B------:R-:W-:Y:S01]  /*17f0*/  FSEL R0, R0, RZ, P4 ;  /* 0x000000ff00007208 */ /* 0x000fe20002000000 */
[----:B------:R-:W-:Y:S01]  /*1800*/  FMUL.FTZ R3, R3, UR16 ;  /* 0x0000001003037c20 */ /* 0x000fe20008410000 */
[----:B------:R-:W-:Y:S01]  /*1810*/  LOP3.LUT P5, RZ, R61, 0xff, RZ, 0xc0, !PT ;  /* 0x000000ff3dff7812 */ /* 0x000fe200078ac0ff */
[----:B------:R-:W-:Y:S01]  /*1820*/  FMUL.FTZ R25, R25, UR16 ;  /* 0x0000001019197c20 */ /* 0x000fe20008410000 */
[----:B------:R-:W-:Y:S01]  /*1830*/  FMUL.FTZ R27, R27, UR16 ;  /* 0x000000101b1b7c20 */ /* 0x000fe20008410000 */
[----:B------:R-:W-:Y:S01]  /*1840*/  FMUL.FTZ R23, R23, UR16 ;  /* 0x0000001017177c20 */ /* 0x000fe20008410000 */
[----:B------:R-:W-:-:S02]  /*1850*/  LOP3.LUT P6, RZ, R66, 0xff, RZ, 0xc0, !PT ;  /* 0x000000ff42ff7812 */ /* 0x000fc400078cc0ff */
[----:B------:R-:W-:Y:S02]  /*1860*/  LOP3.LUT P4, RZ, R59, 0xff, RZ, 0xc0, !PT ;  /* 0x000000ff3bff7812 */ /* 0x000fe4000788c0ff */
[----:B------:R-:W-:Y:S02]  /*1870*/  FSEL R51, R51, RZ, P5 ;  /* 0x000000ff33337208 */ /* 0x000fe40002800000 */
[----:B------:R-:W-:Y:S02]  /*1880*/  FSEL R20, R49, RZ, P1 ;  /* 0x000000ff31147208 */ /* 0x000fe40000800000 */
[----:B------:R-:W-:Y:S02]  /*1890*/  FSEL R22, R25, RZ, P6 ;  /* 0x000000ff19167208 */ /* 0x000fe40003000000 */
[----:B------:R-:W-:Y:S02]  /*18a0*/  FSEL R27, R27, RZ, P4 ;  /* 0x000000ff1b1b7208 */ /* 0x000fe40002000000 */
[----:B------:R-:W-:-:S02]  /*18b0*/  FSEL R2, R23, RZ, P3 ;  /* 0x000000ff17027208 */ /* 0x000fc40001800000 */
[----:B------:R-:W-:Y:S02]  /*18c0*/  FSEL R3, R3, RZ, P2 ;  /* 0x000000ff03037208 */ /* 0x000fe40001000000 */
[----:B------:R-:W-:Y:S02]  /*18d0*/  F2FP.BF16.F32.PACK_AB R23, R20, R51 ;  /* 0x000000331417723e */ /* 0x000fe400000010ff */
[----:B------:R-:W-:Y:S02]  /*18e0*/  F2FP.BF16.F32.PACK_AB R22, R27, R22 ;  /* 0x000000161b16723e */ /* 0x000fe400000010ff */
[----:B------:R-:W-:Y:S02]  /*18f0*/  F2FP.BF16.F32.PACK_AB R21, R2, R21 ;  /* 0x000000150215723e */ /* 0x000fe400000010ff */
[----:B------:R-:W-:Y:S01]  /*1900*/  F2FP.BF16.F32.PACK_AB R20, R3, R0 ;  /* 0x000000000314723e */ /* 0x000fe200000010ff */
[----:B------:R-:W-:Y:S06]  /*1910*/  BRA `(.L_x_1439) ;  /* 0x0000000400347947 */ /* 0x000fec0003800000 */
.L_x_1440:
[-CC-:B------:R-:W-:Y:S01]  /*1920*/  FFMA.FTZ R0, R0, R62.reuse, R63.reuse ;  /* 0x0000003e00007223 */ /* 0x180fe2000001003f */
[----:B-----5:R-:W-:Y:S01]  /*1930*/  SHF.L.U32 R16, R12, 0x10, RZ ;  /* 0x000000100c107819 */ /* 0x020fe200000006ff */
[-CC-:B------:R-:W-:Y:S01]  /*1940*/  FFMA.FTZ R56, R56, R62.reuse, R63.reuse ;  /* 0x0000003e38387223 */ /* 0x180fe2000001003f */
[--C-:B------:R-:W-:Y:S01]  /*1950*/  FFMA.FTZ R19, R27, R62, R63.reuse ;  /* 0x0000003e1b137223 */ /* 0x100fe2000001003f */
[----:B------:R-:W-:Y:S01]  /*1960*/  FADD.FTZ R0, R55, -R0 ;  /* 0x8000000037007221 */ /* 0x000fe20000010000 */
[----:B------:R-:W-:Y:S01]  /*1970*/  LOP3.LUT P1, RZ, R67, 0xff, RZ, 0xc0, !PT ;  /* 0x000000ff43ff7812 */ /* 0x000fe2000782c0ff */
[----:B------:R-:W-:Y:S01]  /*1980*/  FADD.FTZ R56, R53, -R56 ;  /* 0x8000003835387221 */ /* 0x000fe20000010000 */
[----:B------:R-:W-:Y:S01]  /*1990*/  LOP3.LUT P5, RZ, R25, 0xff, RZ, 0xc0, !PT ;  /* 0x000000ff19ff7812 */ /* 0x000fe200078ac0ff */
[----:B------:R-:W-:Y:S01]  /*19a0*/  FFMA.FTZ R27, R49, R0, R16 ;  /* 0x00000000311b7223 */ /* 0x000fe20000010010 */
[----:B------:R-:W-:Y:S01]  /*19b0*/  SHF.L.U32 R0, R13, 0x10, RZ ;  /* 0x000000100d007819 */ /* 0x000fe200000006ff */
[-CC-:B------:R-:W-:Y:S01]  /*19c0*/  FFMA.FTZ R53, R21, R62.reuse, R63.reuse ;  /* 0x0000003e15357223 */ /* 0x180fe2000001003f */
[-CC-:B------:R-:W-:Y:S01]  /*19d0*/  FFMA.FTZ R23, R23, R62.reuse, R63.reuse ;  /* 0x0000003e17177223 */ /* 0x180fe2000001003f */
[----:B------:R-:W-:Y:S01]  /*19e0*/  FFMA.FTZ R54, R54, R62, R63 ;  /* 0x0000003e36367223 */ /* 0x000fe2000001003f */
[--C-:B------:R-:W-:Y:S01]  /*19f0*/  FADD.FTZ R22, R22, -R19.reuse ;  /* 0x8000001316167221 */ /* 0x100fe20000010000 */
[----:B------:R-:W-:Y:S01]  /*1a00*/  FFMA.FTZ R17, R49, R56, R0 ;  /* 0x0000003831117223 */ /* 0x000fe20000010000 */
[----:B------:R-:W-:Y:S01]  /*1a10*/  FMUL.FTZ R0, R27, R48 ;  /* 0x000000301b007220 */ /* 0x000fe20000410000 */
[----:B------:R-:W-:Y:S01]  /*1a20*/  PRMT R19, R15, 0x7632, R19 ;  /* 0x000076320f137816 */ /* 0x000fe20000000013 */
[--C-:B------:R-:W-:Y:S01]  /*1a30*/  FFMA.FTZ R55, R52, R62, R63.reuse ;  /* 0x0000003e34377223 */ /* 0x100fe2000001003f */
[----:B------:R-:W-:Y:S01]  /*1a40*/  FMUL.FTZ R16, R17, R48 ;  /* 0x0000003011107220 */ /* 0x000fe20000410000 */
[----:B------:R-:W-:Y:S01]  /*1a50*/  FMUL.FTZ R0, R0, UR16 ;  /* 0x0000001000007c20 */ /* 0x000fe20008410000 */
[----:B------:R-:W-:Y:S01]  /*1a60*/  FFMA.FTZ R57, R57, R62, R63 ;  /* 0x0000003e39397223 */ /* 0x000fe2000001003f */
[----:B------:R-:W-:Y:S01]  /*1a70*/  FADD.FTZ R20, R20, -R23 ;  /* 0x8000001714147221 */ /* 0x000fe20000010000 */
[----:B------:R-:W-:Y:S01]  /*1a80*/  FMUL.FTZ R16, R16, UR16 ;  /* 0x0000001010107c20 */ /* 0x000fe20008410000 */
[----:B------:R-:W-:Y:S01]  /*1a90*/  FADD.FTZ R54, R51, -R54 ;  /* 0x8000003633367221 */ /* 0x000fe20000010000 */
[----:B------:R-:W-:Y:S01]  /*1aa0*/  FSEL R0, R0, RZ, P1 ;  /* 0x000000ff00007208 */ /* 0x000fe20000800000 */
[----:B------:R-:W-:Y:S01]  /*1ab0*/  FADD.FTZ R58, R58, -R53 ;  /* 0x800000353a3a7221 */ /* 0x000fe20000010000 */
[----:B------:R-:W-:Y:S01]  /*1ac0*/  ISETP.GE.U32.AND P1, PT, R2, RZ, PT ;  /* 0x000000ff0200720c */ /* 0x000fe20003f26070 */
[----:B------:R-:W-:Y:S01]  /*1ad0*/  FADD.FTZ R50, R50, -R55 ;  /* 0x8000003732327221 */ /* 0x000fe20000010000 */
[----:B------:R-:W-:Y:S01]  /*1ae0*/  FSEL R21, R16, RZ, P5 ;  /* 0x000000ff10157208 */ /* 0x000fe20002800000 */
[----:B------:R-:W-:Y:S01]  /*1af0*/  FADD.FTZ R60, R60, -R57 ;  /* 0x800000393c3c7221 */ /* 0x000fe20000010000 */
[----:B------:R-:W-:-:S02]  /*1b00*/  PRMT R16, R14, 0x7632, R16 ;  /* 0x000076320e107816 */ /* 0x000fc40000000010 */
[----:B------:R-:W-:Y:S02]  /*1b10*/  PRMT R2, R12, 0x7632, R2 ;  /* 0x000076320c027816 */ /* 0x000fe40000000002 */
[----:B------:R-:W-:Y:S02]  /*1b20*/  ISETP.GE.U32.AND.EX P1, PT, R3, 0x1000000, PT, P1 ;  /* 0x010000000300780c */ /* 0x000fe40003f26110 */
[----:B------:R-:W-:Y:S02]  /*1b30*/  PRMT R3, R13, 0x7632, R3 ;  /* 0x000076320d037816 */ /* 0x000fe40000000003 */
[----:B------:R-:W-:Y:S02]  /*1b40*/  SHF.L.U32 R18, R14, 0x10, RZ ;  /* 0x000000100e127819 */ /* 0x000fe400000006ff */
[----:B------:R-:W-:Y:S02]  /*1b50*/  SHF.L.U32 R23, R16, 0x10, RZ ;  /* 0x0000001010177819 */ /* 0x000fe400000006ff */
[----:B------:R-:W-:-:S02]  /*1b60*/  SHF.L.U32 R25, R15, 0x10, RZ ;  /* 0x000000100f197819 */ /* 0x000fc400000006ff */
[----:B------:R-:W-:Y:S01]  /*1b70*/  SHF.L.U32 R51, R19, 0x10, RZ ;  /* 0x0000001013337819 */ /* 0x000fe200000006ff */
[C---:B------:R-:W-:Y:S01]  /*1b80*/  FFMA.FTZ R19, R49.reuse, R54, R18 ;  /* 0x0000003631137223 */ /* 0x040fe20000010012 */
        /* <DEDUP_REMOVED lines=10> */
[----:B------:R-:W-:Y:S01]  /*1c30*/  LOP3.LUT P3, RZ, R24, 0xff, RZ, 0xc0, !PT ;  /* 0x000000ff18ff7812 */ /* 0x000fe2000786c0ff */
        /* <DEDUP_REMOVED lines=25> */
[----:B------:R-:W-:Y:S02]  /*1dd0*/  F2FP.BF16.F32.PACK_AB R21, R48, R21 ;  /* 0x000000153015723e */ /* 0x000fe400000010ff */
[----:B------:R-:W-:-:S07]  /*1de0*/  F2FP.BF16.F32.PACK_AB R20, R3, R0 ;  /* 0x000000000314723e */ /* 0x000fce00000010ff */
.L_x_1439:
        /* <DEDUP_REMOVED lines=13> */
.L_x_1435:
        /* <DEDUP_REMOVED lines=10> */
[----:B-----5:R-:W-:Y:S02]  /*1f60*/  MOV R12, R33 ;  /* 0x00000021000c7202 */ /* 0x020fe40000000f00 */
[----:B------:R-:W-:-:S02]  /*1f70*/  MOV R13, R34 ;  /* 0x00000022000d7202 */ /* 0x000fc40000000f00 */
[----:B------:R-:W-:Y:S02]  /*1f80*/  MOV R14, R35 ;  /* 0x00000023000e7202 */ /* 0x000fe40000000f00 */
[----:B------:R-:W-:Y:S02]  /*1f90*/  MOV R42, R47 ;  /* 0x0000002f002a7202 */ /* 0x000fe40000000f00 */
[----:B------:R-:W-:-:S07]  /*1fa0*/  MOV R15, R36 ;  /* 0x00000024000f7202 */ /* 0x000fce0000000f00 */
.L_x_1434:
[----:B------:R-:W-:Y:S05]  /*1fb0*/  BSYNC B0 ;  /* 0x0000000000007941 */ /* 0x000fea0003800000 */
.L_x_1433:
[----:B0-----:R-:W0:Y:S01]  /*1fc0*/  S2R R3, SR_CgaCtaId ;  /* 0x0000000000037919 */ /* 0x001e220000008800 */
        /* <DEDUP_REMOVED lines=23> */
[----:B------:R0:W-:Y:S02]  /*2140*/  STS.128 [R0], R4 ;  /* 0x0000000400007388 */ /* 0x0001e40000000c00 */
[----:B--2---:R-:W-:Y:S02]  /*2150*/  FADD.FTZ R2, R2, R21 ;  /* 0x0000001502027221 */ /* 0x004fe40000010000 */
[----:B------:R2:W-:Y:S01]  /*2160*/  STS.128 [R0+0x10], R12 ;  /* 0x0000100c00007388 */ /* 0x0005e20000000c00 */
[----:B-1----:R-:W-:Y:S01]  /*2170*/  FADD.FTZ R16, R16, R23 ;  /* 0x0000001710107221 */ /* 0x002fe20000010000 */
[----:B------:R-:W-:Y:S01]  /*2180*/  BAR.SYNC.DEFER_BLOCKING 0x0 ;  /* 0x0000000000007b1d */ /* 0x000fe20000010000 */
[----:B------:R-:W-:Y:S02]  /*2190*/  FADD.FTZ R25, R2, R25 ;  /* 0x0000001902197221 */ /* 0x000fe40000010000 */
[----:B------:R-:W-:Y:S01]  /*21a0*/  FADD.FTZ R9, R16, R9 ;  /* 0x0000000910097221 */ /* 0x000fe20000010000 */
[----:B0-----:R-:W-:-:S05]  /*21b0*/  IMAD R5, R18, UR7, RZ ;  /* 0x0000000712057c24 */ /* 0x001fca000f8e02ff */
[----:B--2---:R-:W-:-:S04]  /*21c0*/  IADD3 R0, P0, PT, R5, R46, RZ ;  /* 0x0000002e05007210 */ /* 0x004fc80007f1e0ff */
        /* <DEDUP_REMOVED lines=28> */
.L_x_1436:
        /* <DEDUP_REMOVED lines=8> */
.L_x_1443:
[----:B------:R-:W-:Y:S05]  /*2410*/  BSYNC B2 ;  /* 0x0000000000027941 */ /* 0x000fea0003800000 */
.L_x_1442:
        /* <DEDUP_REMOVED lines=8> */
.L_x_1444:
[----:B------:R-:W-:-:S05]  /*24a0*/  FADD.FTZ R64, R63, R64 ;  /* 0x000000403f407221 */ /* 0x000fca0000010000 */
[----:B------:R-:W-:Y:S01]  /*24b0*/  MOV R77, R64 ;  /* 0x00000040004d7202 */ /* 0x000fe20000000f00 */
[----:B------:R-:W-:Y:S01]  /*24c0*/  HFMA2 R68, -RZ, RZ, 0, 1.1920928955078125e-07 ;  /* 0x00000002ff447431 */ /* 0x000fe200000001ff */
[----:B------:R-:W-:-:S07]  /*24d0*/  MOV R65, R76 ;  /* 0x0000004c00417202 */ /* 0x000fce0000000f00 */
[----:B------:R-:W-:Y:S05]  /*24e0*/  WARPSYNC.COLLECTIVE R70, `(.L_x_1445) ;  /* 0x0000000046087348 */ /* 0x000fea0003c00000 */
[----:B------:R0:W1:Y:S02]  /*24f0*/  SHFL.BFLY P3, R76, R77, R68, R69 ;  /* 0x0c0000444d4c7389 */ /* 0x0000640000060045 */
[----:B01----:R-:W-:Y:S05]  /*2500*/  ENDCOLLECTIVE ;  /* 0x000000000000791b */ /* 0x003fea0003800000 */
.L_x_1445:
[----:B------:R-:W-:-:S05]  /*2510*/  FADD.FTZ R71, R62, R65 ;  /* 0x000000413e477221 */ /* 0x000fca0000010000 */
[----:B------:R-:W-:Y:S02]  /*2520*/  MOV R77, R71 ;  /* 0x00000047004d7202 */ /* 0x000fe40000000f00 */
[----:B------:R-:W-:-:S07]  /*2530*/  MOV R65, R76 ;  /* 0x0000004c00417202 */ /* 0x000fce0000000f00 */
[----:B------:R-:W-:Y:S05]  /*2540*/  WARPSYNC.COLLECTIVE R70, `(.L_x_1446) ;  /* 0x0000000046087348 */ /* 0x000fea0003c00000 */
[----:B------:R0:W1:Y:S02]  /*2550*/  SHFL.BFLY P3, R76, R77, R68, R69 ;  /* 0x0c0000444d4c7389 */ /* 0x0000640000060045 */
[----:B01----:R-:W-:Y:S05]  /*2560*/  ENDCOLLECTIVE ;  /* 0x000000000000791b */ /* 0x003fea0003800000 */
.L_x_1446:
[----:B------:R-:W-:-:S05]  /*2570*/  FADD.FTZ R73, R64, R65 ;  /* 0x0000004140497221 */ /* 0x000fca0000010000 */
[----:B------:R-:W-:Y:S01]  /*2580*/  MOV R77, R73 ;  /* 0x00000049004d7202 */ /* 0x000fe20000000f00 */
[----:B------:R-:W-:Y:S01]  /*2590*/  HFMA2 R68, -RZ, RZ, 0, 2.384185791015625e-07 ;  /* 0x00000004ff447431 */ /* 0x000fe200000001ff */
[----:B------:R-:W-:-:S07]  /*25a0*/  MOV R72, R76 ;  /* 0x0000004c00487202 */ /* 0x000fce0000000f00 */
[----:B------:R-:W-:Y:S05]  /*25b0*/  WARPSYNC.COLLECTIVE R70, `(.L_x_1447) ;  /* 0x0000000046087348 */ /* 0x000fea0003c00000 */
[----:B------:R0:W1:Y:S02]  /*25c0*/  SHFL.BFLY P3, R76, R77, R68, R69 ;  /* 0x0c0000444d4c7389 */ /* 0x0000640000060045 */
[----:B01----:R-:W-:Y:S05]  /*25d0*/  ENDCOLLECTIVE ;  /* 0x000000000000791b */ /* 0x003fea0003800000 */
.L_x_1447:
[----:B------:R-:W-:-:S05]  /*25e0*/  FADD.FTZ R72, R71, R72 ;  /* 0x0000004847487221 */ /* 0x000fca0000010000 */
[----:B------:R-:W-:Y:S02]  /*25f0*/  MOV R77, R72 ;  /* 0x00000048004d7202 */ /* 0x000fe40000000f00 */
[----:B------:R-:W-:-:S07]  /*2600*/  MOV R74, R76 ;  /* 0x0000004c004a7202 */ /* 0x000fce0000000f00 */
[----:B------:R-:W-:Y:S05]  /*2610*/  WARPSYNC.COLLECTIVE R70, `(.L_x_1448) ;  /* 0x0000000046087348 */ /* 0x000fea0003c00000 */
[----:B------:R0:W1:Y:S02]  /*2620*/  SHFL.BFLY P3, R76, R77, R68, R69 ;  /* 0x0c0000444d4c7389 */ /* 0x0000640000060045 */
[----:B01----:R-:W-:Y:S05]  /*2630*/  ENDCOLLECTIVE ;  /* 0x000000000000791b */ /* 0x003fea0003800000 */
.L_x_1448:
[----:B------:R-:W-:-:S05]  /*2640*/  FADD.FTZ R74, R73, R74 ;  /* 0x0000004a494a7221 */ /* 0x000fca0000010000 */
[----:B------:R-:W-:Y:S01]  /*2650*/  MOV R77, R74 ;  /* 0x0000004a004d7202 */ /* 0x000fe20000000f00 */
[----:B------:R-:W-:Y:S01]  /*2660*/  HFMA2 R68, -RZ, RZ, 0, 4.76837158203125e-07 ;  /* 0x00000008ff447431 */ /* 0x000fe200000001ff */
[----:B------:R-:W-:-:S07]  /*2670*/  MOV R65, R76 ;  /* 0x0000004c00417202 */ /* 0x000fce0000000f00 */
[----:B------:R-:W-:Y:S05]  /*2680*/  WARPSYNC.COLLECTIVE R70, `(.L_x_1449) ;  /* 0x0000000046087348 */ /* 0x000fea0003c00000 */
[----:B------:R0:W1:Y:S02]  /*2690*/  SHFL.BFLY P3, R76, R77, R68, R69 ;  /* 0x0c0000444d4c7389 */ /* 0x0000640000060045 */
[----:B01----:R-:W-:Y:S05]  /*26a0*/  ENDCOLLECTIVE ;  /* 0x000000000000791b */ /* 0x003fea0003800000 */
.L_x_1449:
[----:B------:R-:W-:-:S05]  /*26b0*/  FADD.FTZ R75, R72, R65 ;  /* 0x00000041484b7221 */ /* 0x000fca0000010000 */
[----:B------:R-:W-:Y:S02]  /*26c0*/  MOV R77, R75 ;  /* 0x0000004b004d7202 */ /* 0x000fe40000000f00 */
[----:B------:R-:W-:-:S07]  /*26d0*/  MOV R63, R76 ;  /* 0x0000004c003f7202 */ /* 0x000fce0000000f00 */
[----:B------:R-:W-:Y:S05]  /*26e0*/  WARPSYNC.COLLECTIVE R70, `(.L_x_1450) ;  /* 0x0000000046087348 */ /* 0x000fea0003c00000 */
[----:B------:R0:W1:Y:S02]  /*26f0*/  SHFL.BFLY P3, R76, R77, R68, R69 ;  /* 0x0c0000444d4c7389 */ /* 0x0000640000060045 */
[----:B01----:R-:W-:Y:S05]  /*2700*/  ENDCOLLECTIVE ;  /* 0x000000000000791b */ /* 0x003fea0003800000 */
.L_x_1450:
[----:B------:R-:W-:-:S05]  /*2710*/  FADD.FTZ R62, R74, R63 ;  /* 0x0000003f4a3e7221 */ /* 0x000fca0000010000 */
[----:B------:R-:W-:Y:S01]  /*2720*/  MOV R77, R62 ;  /* 0x0000003e004d7202 */ /* 0x000fe20000000f00 */
[----:B------:R-:W-:Y:S02]  /*2730*/  HFMA2 R68, -RZ, RZ, 0, 9.5367431640625e-07 ;  /* 0x00000010ff447431 */ /* 0x000fe400000001ff */
[----:B------:R-:W-:-:S07]  /*2740*/  FADD.FTZ R63, R75, R76 ;  /* 0x0000004c4b3f7221 */ /* 0x000fce0000010000 */
[----:B------:R-:W-:Y:S05]  /*2750*/  WARPSYNC.COLLECTIVE R70, `(.L_x_1451) ;  /* 0x0000000046087348 */ /* 0x000fea0003c00000 */
[----:B------:R0:W1:Y:S02]  /*2760*/  SHFL.BFLY P3, R76, R77, R68, R69 ;  /* 0x0c0000444d4c7389 */ /* 0x0000640000060045 */
[----:B01----:R-:W-:Y:S05]  /*2770*/  ENDCOLLECTIVE ;  /* 0x000000000000791b */ /* 0x003fea0003800000 */
.L_x_1451:
[----:B------:R-:W-:Y:S02]  /*2780*/  MOV R77, R63 ;  /* 0x0000003f004d7202 */ /* 0x000fe40000000f00 */
[----:B------:R-:W-:-:S07]  /*2790*/  MOV R65, R76 ;  /* 0x0000004c00417202 */ /* 0x000fce0000000f00 */
[----:B------:R-:W-:Y:S05]  /*27a0*/  WARPSYNC.COLLECTIVE R70, `(.L_x_1452) ;  /* 0x0000000046087348 */ /* 0x000fea0003c00000 */
[----:B------:R0:W1:Y:S02]  /*27b0*/  SHFL.BFLY P3, R76, R77, R68, R69 ;  /* 0x0c0000444d4c7389 */ /* 0x0000640000060045 */
[----:B01----:R-:W-:Y:S05]  /*27c0*/  ENDCOLLECTIVE ;  /* 0x000000000000791b */ /* 0x003fea0003800000 */
.L_x_1452:
[----:B------:R-:W-:Y:S01]  /*27d0*/  MOV R64, R76 ;  /* 0x0000004c00407202 */ /* 0x000fe20000000f00 */
[----:B------:R-:W-:Y:S06]  /*27e0*/  BRA `(.L_x_1453) ;  /* 0xffffffe000f47947 */ /* 0x000fec000383ffff */
.L_x_1454:
        /* <DEDUP_REMOVED lines=9> */
.L_x_6385:


//--------------------- .text._ZN10layer_norm22ln_bwd_finalize_kernelINS_22Kernel_traits_finalizeILj256Ef13__nv_bfloat16S2_S2_fjLb0ELj1024ELj4ENS_18Kernel_traits_baseILj256EfS2_S2_S2_fjLj1024EEEEELb0ELb0EEEvNS_9BwdParamsE --------------------------
	.section	.text._ZN10layer_norm22ln_bwd_finalize_kernelINS_22Kernel_traits_finalizeILj256Ef13__nv_bfloat16S2_S2_fjLb0ELj1024ELj4ENS_18Kernel_traits_baseILj256EfS2_S2_S2_fjLj1024EEEEELb0ELb0EEEvNS_9BwdParamsE,"ax",@progbits
	.align	128
        .global         _ZN10layer_norm22ln_bwd_finalize_kernelINS_22Kernel_traits_finalizeILj256Ef13__nv_bfloat16S2_S2_fjLb0ELj1024ELj4ENS_18Kernel_traits_baseILj256EfS2_S2_S2_fjLj1024EEEEELb0ELb0EEEvNS_9BwdParamsE
        .type           _ZN10layer_norm22ln_bwd_finalize_kernelINS_22Kernel_traits_finalizeILj256Ef13__nv_bfloat16S2_S2_fjLb0ELj1024ELj4ENS_18Kernel_traits_baseILj256EfS2_S2_S2_fjLj1024EEEEELb0ELb0EEEvNS_9BwdParamsE,@function
        .size           _ZN10layer_norm22ln_bwd_finalize_kernelINS_22Kernel_traits_finalizeILj256Ef13__nv_bfloat16S2_S2_fjLb0ELj1024ELj4ENS_18Kernel_traits_baseILj256EfS2_S2_S2_fjLj1024EEEEELb0ELb0EEEvNS_9BwdParamsE,(.L_x_6386 - _ZN10layer_norm22ln_bwd_finalize_kernelINS_22Kernel_traits_finalizeILj256Ef13__nv_bfloat16S2_S2_fjLb0ELj1024ELj4ENS_18Kernel_traits_baseILj256EfS2_S2_S2_fjLj1024EEEEELb0ELb0EEEvNS_9BwdParamsE)
        .other          _ZN10layer_norm22ln_bwd_finalize_kernelINS_22Kernel_traits_finalizeILj256Ef13__nv_bfloat16S2_S2_fjLb0ELj1024ELj4ENS_18Kernel_traits_baseILj256EfS2_S2_S2_fjLj1024EEEEELb0ELb0EEEvNS_9BwdParamsE,@"STO_CUDA_ENTRY STV_DEFAULT"
_ZN10layer_norm22ln_bwd_finalize_kernelINS_22Kernel_traits_finalizeILj256Ef13__nv_bfloat16S2_S2_fjLb0ELj1024ELj4ENS_18Kernel_traits_baseILj256EfS2_S2_S2_fjLj1024EEEEELb0ELb0EEEvNS_9BwdParamsE:
.text._ZN10layer_norm22ln_bwd_finalize_kernelINS_22Kernel_traits_finalizeILj256Ef13__nv_bfloat16S2_S2_fjLb0ELj1024ELj4ENS_18Kernel_traits_baseILj256EfS2_S2_S2_fjLj1024EEEEELb0ELb0EEEvNS_9BwdParamsE:
        /* <DEDUP_REMOVED lines=13> */
[----:B------:R-:W-:Y:S02]  /*00d0*/  LOP3.LUT R17, R2, 0x1f, RZ, 0xc0, !PT ;  /* 0x0000001f02117812 */ /* 0x000fe400078ec0ff */
        /* <DEDUP_REMOVED lines=24> */
[C---:B------:R-:W-:Y:S01]  /*0260*/  LOP3.LUT R13, R58.reuse, 0x1c0, RZ, 0xfc, !PT ;  /* 0x000001c03a0d7812 */ /* 0x040fe200078efcff */
[-CC-:B------:R-:W-:Y:S01]  /*0270*/  IMAD R12, R11, R56.reuse, R59.reuse ;  /* 0x000000380b0c7224 */ /* 0x180fe200078e023b */
[----:B------:R-:W-:Y:S01]  /*0280*/  LOP3.LUT R15, R58, 0x1e0, RZ, 0xfc, !PT ;  /* 0x000001e03a0f7812 */ /* 0x000fe200078efcff */
[-CC-:B------:R-:W-:Y:S01]  /*0290*/  IMAD R4, R4, R56.reuse, R59.reuse ;  /* 0x0000003804047224 */ /* 0x180fe200078e023b */
[C---:B------:R-:W-:Y:S01]  /*02a0*/  LOP3.LUT R2, R58.reuse, 0x100, RZ, 0xfc, !PT ;  /* 0x000001003a027812 */ /* 0x040fe200078efcff */
[-CC-:B------:R-:W-:Y:S01]  /*02b0*/  IMAD R14, R13, R56.reuse, R59.reuse ;  /* 0x000000380d0e7224 */ /* 0x180fe200078e023b */
[C---:B------:R-:W-:Y:S01]  /*02c0*/  LOP3.LUT R3, R58.reuse, 0x120, RZ, 0xfc, !PT ;  /* 0x000001203a037812 */ /* 0x040fe200078efcff */
[-CC-:B------:R-:W-:Y:S01]  /*02d0*/  IMAD R18, R15, R56.reuse, R59.reuse ;  /* 0x000000380f127224 */ /* 0x180fe200078e023b */
[----:B------:R-:W-:Y:S01]  /*02e0*/  LOP3.LUT R7, R58, 0x160, RZ, 0xfc, !PT ;  /* 0x000001603a077812 */ /* 0x000fe200078efcff */
[-CC-:B------:R-:W-:Y:S01]  /*02f0*/  IMAD R2, R2, R56.reuse, R59.reuse ;  /* 0x0000003802027224 */ /* 0x180fe200078e023b */
[C---:B------:R-:W-:Y:S01]  /*0300*/  LOP3.LUT R16, R58.reuse, 0x80, RZ, 0xfc, !PT ;  /* 0x000000803a107812 */ /* 0x040fe200078efcff */
[----:B------:R-:W-:Y:S01]  /*0310*/  HFMA2 R36, -RZ, RZ, 0, 0 ;  /* 0x00000000ff247431 */ /* 0x000fe200000001ff */
        /* <DEDUP_REMOVED lines=29> */
[----:B------:R-:W-:Y:S02]  /*04f0*/  IADD3 R17, PT, PT, R17, R30, RZ ;  /* 0x0000001e11117210 */ /* 0x000fe40007ffe0ff */
[----:B------:R-:W-:Y:S02]  /*0500*/  MOV R2, R58 ;  /* 0x0000003a00027202 */ /* 0x000fe40000000f00 */
[----:B------:R-:W-:-:S07]  /*0510*/  IADD3 R19, PT, PT, -R29, RZ, RZ ;  /* 0x000000ff1d137210 */ /* 0x000fce0007ffe1ff */
.L_x_1459:
        /* <DEDUP_REMOVED lines=118> */
.L_x_1458:
[----:B------:R-:W-:Y:S05]  /*0c80*/  BSYNC.RECONVERGENT B1 ;  /* 0x0000000000017941 */ /* 0x000fea0003800200 */
.L_x_1457:
        /* <DEDUP_REMOVED lines=75> */
.L_x_1461:
[----:B------:R-:W-:Y:S05]  /*1140*/  BSYNC.RECONVERGENT B1 ;  /* 0x0000000000017941 */ /* 0x000fea0003800200 */
.L_x_1460:
        /* <DEDUP_REMOVED lines=37> */
.L_x_1463:
[----:B------:R-:W-:Y:S05]  /*13a0*/  BSYNC.RECONVERGENT B1 ;  /* 0x0000000000017941 */ /* 0x000fea0003800200 */
.L_x_1462:
[----:B------:R-:W-:Y:S05]  /*13b0*/  @!P1 BRA `(.L_x_1456) ;  /* 0x0000000000409947 */ /* 0x000fea0003800000 */
[----:B------:R-:W0:Y:S01]  /*13c0*/  LDC.64 R6, c[0x0][0x440] ;  /* 0x00011000ff067b82 */ /* 0x000e220000000a00 */
[----:B------:R-:W-:Y:S01]  /*13d0*/  IMAD R59, R2, R56, R59 ;  /* 0x00000038023b7224 */ /* 0x000fe200078e023b */
[----:B------:R-:W-:Y:S02]  /*13e0*/  LOP3.LUT R8, R8, 0x1f, RZ, 0xc0, !PT ;  /* 0x0000001f08087812 */ /* 0x000fe400078ec0ff */
[----:B------:R-:W-:Y:S02]  /*13f0*/  IADD3 R9, PT, PT, -R9, RZ, RZ ;  /* 0x000000ff09097210 */ /* 0x000fe40007ffe1ff */
[----:B------:R-:W-:Y:S02]  /*1400*/  IADD3 R59, PT, PT, R8, R59, RZ ;  /* 0x0000003b083b7210 */ /* 0x000fe40007ffe0ff */
[----:B------:R-:W1:Y:S05]  /*1410*/  LDC.64 R10, c[0x0][0x448] ;  /* 0x00011200ff0a7b82 */ /* 0x000e6a0000000a00 */
.L_x_1464:
        /* <DEDUP_REMOVED lines=10> */
.L_x_1456:
[----:B------:R-:W-:Y:S05]  /*14c0*/  BSYNC.RECONVERGENT B0 ;  /* 0x0000000000007941 */ /* 0x000fea0003800200 */
.L_x_1455:
        /* <DEDUP_REMOVED lines=51> */
[----:B------:R-:W3:Y:S01]  /*1800*/  LDC.64 R8, c[0x0][0x480] ;  /* 0x00012000ff087b82 */ /* 0x000ee20000000a00 */
[----:B0-----:R-:W-:-:S04]  /*1810*/  IMAD.WIDE.U32 R6, R57, 0x8, R6 ;  /* 0x0000000839067825 */ /* 0x001fc800078e0006 */
[----:B---3--:R-:W-:Y:S01]  /*1820*/  IMAD.WIDE.U32 R8, R57, 0x8, R8 ;  /* 0x0000000839087825 */ /* 0x008fe200078e0008 */
[----:B-1----:R-:W-:Y:S04]  /*1830*/  STG.E.64 desc[UR6][R6.64], R4 ;  /* 0x0000000406007986 */ /* 0x002fe8000c101b06 */
[----:B--2---:R-:W-:Y:S01]  /*1840*/  STG.E.64 desc[UR6][R8.64], R2 ;  /* 0x0000000208007986 */ /* 0x004fe2000c101b06 */
[----:B------:R-:W-:Y:S05]  /*1850*/  EXIT ;  /* 0x000000000000794d */ /* 0x000fea0003800000 */
.L_x_1465:
        /* <DEDUP_REMOVED lines=10> */
.L_x_6386:


//--------------------- .text._ZN10layer_norm13ln_bwd_kernelINS_13Kernel_traitsIf13__nv_bfloat16S2_S2_fjLj256ELj1ELj4ELj1ELj16ENS_18Kernel_traits_baseILj256EfS2_S2_S2_fjLj128EEEEELb1ELb0ELb1ELb0EEEvNS_9BwdParamsE --------------------------
	.section	.text._ZN10layer_norm13ln_bwd_kernelINS_13Kernel_traitsIf13__nv_bfloat16S2_S2_fjLj256ELj1ELj4ELj1ELj16ENS_18Kernel_traits_baseILj256EfS2_S2_S2_fjLj128EEEEELb1ELb0ELb1ELb0EEEvNS_9BwdParamsE,"ax",@progbits
	.align	128
        .global         _ZN10layer_norm13ln_bwd_kernelINS_13Kernel_traitsIf13__nv_bfloat16S2_S2_fjLj256ELj1ELj4ELj1ELj16ENS_18Kernel_traits_baseILj256EfS2_S2_S2_fjLj128EEEEELb1ELb0ELb1ELb0EEEvNS_9BwdParamsE
        .type           _ZN10layer_norm13ln_bwd_kernelINS_13Kernel_traitsIf13__nv_bfloat16S2_S2_fjLj256ELj1ELj4ELj1ELj16ENS_18Kernel_traits_baseILj256EfS2_S2_S2_fjLj128EEEEELb1ELb0ELb1ELb0EEEvNS_9BwdParamsE,@function
        .size           _ZN10layer_norm13ln_bwd_kernelINS_13Kernel_traitsIf13__nv_bfloat16S2_S2_fjLj256ELj1ELj4ELj1ELj16ENS_18Kernel_traits_baseILj256EfS2_S2_S2_fjLj128EEEEELb1ELb0ELb1ELb0EEEvNS_9BwdParamsE,(.L_x_6387 - _ZN10layer_norm13ln_bwd_kernelINS_13Kernel_traitsIf13__nv_bfloat16S2_S2_fjLj256ELj1ELj4ELj1ELj16ENS_18Kernel_traits_baseILj256EfS2_S2_S2_fjLj128EEEEELb1ELb0ELb1ELb0EEEvNS_9BwdParamsE)
        .other          _ZN10layer_norm13ln_bwd_kernelINS_13Kernel_traitsIf13__nv_bfloat16S2_S2_fjLj256ELj1ELj4ELj1ELj16ENS_18Kernel_traits_baseILj256EfS2_S2_S2_fjLj128EEEEELb1ELb0ELb1ELb0EEEvNS_9BwdParamsE,@"STO_CUDA_ENTRY STV_DEFAULT"
_ZN10layer_norm13ln_bwd_kernelINS_13Kernel_traitsIf13__nv_bfloat16S2_S2_fjLj256ELj1ELj4ELj1ELj16ENS_18Kernel_traits_baseILj256EfS2_S2_S2_fjLj128EEEEELb1ELb0ELb1ELb0EEEvNS_9BwdParamsE:
.text._ZN10layer_norm13ln_bwd_kernelINS_13Kernel_traitsIf13__nv_bfloat16S2_S2_fjLj256ELj1ELj4ELj1ELj16ENS_18Kernel_traits_baseILj256EfS2_S2_S2_fjLj128EEEEELb1ELb0ELb1ELb0EEEvNS_9BwdParamsE:
        /* <DEDUP_REMOVED lines=19> */
[----:B------:R-:W-:Y:S01]  /*0130*/  SHF.R.U32.HI R74, RZ, 0x5, R74 ;  /* 0x00000005ff4a7819 */ /* 0x000fe2000001164a */
[----:B--2---:R-:W-:-:S06]  /*0140*/  USHF.L.U32 UR4, UR5, 0x2, URZ ;  /* 0x0000000205047899 */ /* 0x004fcc00080006ff */
[----:B------:R-:W-:Y:S01]  /*0150*/  LOP3.LUT R74, R74, UR4, RZ, 0xfc, !PT ;  /* 0x000000044a4a7c12 */ /* 0x000fe2000f8efcff */
[----:B---3--:R-:W-:-:S05]  /*0160*/  @P0 IMAD.WIDE.U32 R2, R76, 0x20, R2 ;  /* 0x000000204c020825 */ /* 0x008fca00078e0002 */
[----:B------:R2:W5:Y:S04]  /*0170*/  @P0 LDG.E.128 R40, desc[UR6][R2.64] ;  /* 0x0000000602280981 */ /* 0x000568000c1e1d00 */
[----:B------:R2:W5:Y:S01]  /*0180*/  @P0 LDG.E.128 R36, desc[UR6][R2.64+0x10] ;  /* 0x0000100602240981 */ /* 0x000562000c1e1d00 */
[----:B------:R-:W-:Y:S01]  /*0190*/  ISETP.GE.AND P0, PT, R74, UR8, PT ;  /* 0x000000084a007c0c */ /* 0x000fe2000bf06270 */
        /* <DEDUP_REMOVED lines=9> */
[----:B012-4-:R-:W-:Y:S06]  /*0230*/  @P0 BRA `(.L_x_1467) ;  /* 0x0000002800480947 */ /* 0x017fec0003800000 */
[----:B------:R-:W0:Y:S01]  /*0240*/  LDC.U8 R0, c[0x0][0x410] ;  /* 0x00010400ff007b82 */ /* 0x000e220000000000 */
[----:B------:R-:W-:-:S07]  /*0250*/  IMAD.MOV.U32 R32, RZ, RZ, RZ ;  /* 0x000000ffff207224 */ /* 0x000fce00078e00ff */
.L_x_1494:
[----:B-1----:R-:W1:Y:S08]  /*0260*/  LDC.64 R62, c[0x0][0x3f8] ;  /* 0x0000fe00ff3e7b82 */ /* 0x002e700000000a00 */
[----:B------:R-:W2:Y:S08]  /*0270*/  LDC.64 R64, c[0x0][0x3c8] ;  /* 0x0000f200ff407b82 */ /* 0x000eb00000000a00 */
[----:B------:R-:W3:Y:S01]  /*0280*/  LDC.64 R60, c[0x0][0x3f0] ;  /* 0x0000fc00ff3c7b82 */ /* 0x000ee20000000a00 */
[----:B-1----:R-:W-:-:S05]  /*0290*/  IMAD.WIDE R62, R74, 0x4, R62 ;  /* 0x000000044a3e7825 */ /* 0x002fca00078e023e */
[----:B------:R-:W4:Y:S01]  /*02a0*/  LDG.E R66, desc[UR6][R62.64] ;  /* 0x000000063e427981 */ /* 0x000f22000c1e1900 */
[----:B--2---:R-:W-:-:S06]  /*02b0*/  IMAD.WIDE R70, R74, 0x4, R64 ;  /* 0x000000044a467825 */ /* 0x004fcc00078e0240 */
[----:B-----5:R1:W5:Y:S01]  /*02c0*/  LDG.E R70, desc[UR6][R70.64] ;  /* 0x0000000646467981 */ /* 0x020362000c1e1900 */
[----:B---3--:R-:W-:Y:S02]  /*02d0*/  IMAD.WIDE R64, R74, 0x4, R60 ;  /* 0x000000044a407825 */ /* 0x008fe400078e023c */
[----:B------:R-:W2:Y:S04]  /*02e0*/  LDC.64 R60, c[0x0][0x3c0] ;  /* 0x0000f000ff3c7b82 */ /* 0x000ea80000000a00 */
        /* <DEDUP_REMOVED lines=10> */
[----:B------:R-:W-:Y:S02]  /*0390*/  @P1 SHF.R.S32.HI R68, RZ, 0x1f, R65 ;  /* 0x0000001fff441819 */ /* 0x000fe40000011441 */
[----:B------:R-:W-:Y:S02]  /*03a0*/  SHF.R.S32.HI R63, RZ, 0x1f, R62 ;  /* 0x0000001fff3f7819 */ /* 0x000fe4000001143e */
[----:B------:R-:W-:Y:S01]  /*03b0*/  @P1 LEA.HI R67, R68, R65, RZ, 0x3 ;  /* 0x0000004144431211 */ /* 0x000fe200078f18ff */
[----:B------:R-:W-:Y:S01]  /*03c0*/  IMAD.MOV.U32 R68, RZ, RZ, RZ ;  /* 0x000000ffff447224 */ /* 0x000fe200078e00ff */
[----:B------:R-:W-:Y:S02]  /*03d0*/  LEA.HI R65, R63, R62, RZ, 0x3 ;  /* 0x0000003e3f417211 */ /* 0x000fe400078f18ff */
[----:B------:R-:W-:Y:S02]  /*03e0*/  CS2R R62, SRZ ;  /* 0x00000000003e7805 */ /* 0x000fe4000001ff00 */
[-C--:B------:R-:W-:Y:S01]  /*03f0*/  @P1 LEA.HI.SX32 R69, R67, R76.reuse, 0x1d ;  /* 0x0000004c43451211 */ /* 0x080fe200078feaff */
[----:B------:R-:W-:Y:S01]  /*0400*/  IMAD.MOV.U32 R67, RZ, RZ, RZ ;  /* 0x000000ffff437224 */ /* 0x000fe200078e00ff */
[----:B------:R-:W-:Y:S01]  /*0410*/  LEA.HI.SX32 R65, R65, R76, 0x1d ;  /* 0x0000004c41417211 */ /* 0x000fe200078feaff */
[----:B------:R-:W-:Y:S01]  /*0420*/  @P1 IMAD.MOV.U32 R63, RZ, RZ, RZ ;  /* 0x000000ffff3f1224 */ /* 0x000fe200078e00ff */
[----:B------:R-:W-:Y:S01]  /*0430*/  @P1 MOV R62, R69 ;  /* 0x00000045003e1202 */ /* 0x000fe20000000f00 */
[----:B------:R-:W-:Y:S06]  /*0440*/  @!P3 BRA `(.L_x_1470) ;  /* 0x000000080060b947 */ /* 0x000fec0003800000 */
[----:B------:R-:W1:Y:S01]  /*0450*/  LDC.64 R4, c[0x0][0x3a8] ;  /* 0x0000ea00ff047b82 */ /* 0x000e620000000a00 */
[----:B------:R-:W-:Y:S02]  /*0460*/  VIADD R2, R66, 0xffffffff ;  /* 0xffffffff42027836 */ /* 0x000fe40000000000 */
[----:B------:R-:W-:-:S04]  /*0470*/  IMAD.WIDE R60, R74, 0x4, R60 ;  /* 0x000000044a3c7825 */ /* 0x000fc800078e023c */
[----:B------:R-:W-:Y:S01]  /*0480*/  IMAD R2, R2, R71, RZ ;  /* 0x0000004702027224 */ /* 0x000fe200078e02ff */
[----:B------:R-:W2:Y:S01]  /*0490*/  LDC.64 R8, c[0x0][0x428] ;  /* 0x00010a00ff087b82 */ /* 0x000ea20000000a00 */
[----:B------:R-:W3:Y:S03]  /*04a0*/  LDG.E R14, desc[UR6][R60.64] ;  /* 0x000000063c0e7981 */ /* 0x000ee6000c1e1900 */
[----:B------:R-:W-:-:S04]  /*04b0*/  SHF.R.S32.HI R3, RZ, 0x1f, R2 ;  /* 0x0000001fff037819 */ /* 0x000fc80000011402 */
[----:B------:R-:W-:Y:S01]  /*04c0*/  LEA.HI R3, R3, R2, RZ, 0x3 ;  /* 0x0000000203037211 */ /* 0x000fe200078f18ff */
[----:B-1----:R-:W-:-:S03]  /*04d0*/  IMAD.WIDE.U32 R4, R65, 0x10, R4 ;  /* 0x0000001041047825 */ /* 0x002fc600078e0004 */
[----:B------:R-:W-:-:S03]  /*04e0*/  LEA.HI.SX32 R3, R3, R76, 0x1d ;  /* 0x0000004c03037211 */ /* 0x000fc600078feaff */
[----:B------:R-:W4:Y:S01]  /*04f0*/  LDG.E.128 R4, desc[UR6][R4.64] ;  /* 0x0000000604047981 */ /* 0x000f22000c1e1d00 */
[----:B------:R-:W-:Y:S01]  /*0500*/  LEA R2, P0, R62, UR12, 0x3 ;  /* 0x0000000c3e027c11 */ /* 0x000fe2000f8018ff */
[----:B--2---:R-:W-:-:S03]  /*0510*/  IMAD.WIDE.U32 R8, R3, 0x10, R8 ;  /* 0x0000001003087825 */ /* 0x004fc600078e0008 */
[----:B------:R-:W-:-:S03]  /*0520*/  LEA.HI.X R3, R62, UR13, R63, 0x3, P0 ;  /* 0x0000000d3e037c11 */ /* 0x000fc600080f1c3f */
[----:B------:R-:W2:Y:S04]  /*0530*/  LDG.E.128 R8, desc[UR6][R8.64] ;  /* 0x0000000608087981 */ /* 0x000ea8000c1e1d00 */
[----:B------:R-:W2:Y:S01]  /*0540*/  LDG.E.64 R2, desc[UR6][R2.64] ;  /* 0x0000000602027981 */ /* 0x000ea2000c1e1b00 */
[----:B------:R-:W-:-:S04]  /*0550*/  ISETP.NE.U32.AND P0, PT, RZ, UR10, PT ;  /* 0x0000000aff007c0c */ /* 0x000fc8000bf05070 */
[----:B------:R-:W-:-:S13]  /*0560*/  ISETP.NE.AND.EX P0, PT, RZ, UR11, PT, P0 ;  /* 0x0000000bff007c0c */ /* 0x000fda000bf05300 */
[----:B------:R-:W1:Y:S02]  /*0570*/  @P0 LDC.64 R12, c[0x0][0x438] ;  /* 0x00010e00ff0c0b82 */ /* 0x000e640000000a00 */
[----:B-1----:R-:W-:-:S05]  /*0580*/  @P0 IMAD.WIDE.U32 R12, R65, 0x10, R12 ;  /* 0x00000010410c0825 */ /* 0x002fca00078e000c */
[----:B------:R1:W5:Y:S01]  /*0590*/  @P0 LDG.E.128 R16, desc[UR6][R12.64] ;  /* 0x000000060c100981 */ /* 0x000362000c1e1d00 */
[----:B0-----:R-:W-:-:S04]  /*05a0*/  ISETP.NE.AND P0, PT, R0, RZ, PT ;  /* 0x000000ff0000720c */ /* 0x001fc80003f05270 */
[----:B---3--:R-:W-:Y:S02]  /*05b0*/  FSEL R14, R14, RZ, !P0 ;  /* 0x000000ff0e0e7208 */ /* 0x008fe40004000000 */
[----:B----4-:R-:W-:Y:S01]  /*05c0*/  PRMT R15, R4, 0x7632, R15 ;  /* 0x00007632040f7816 */ /* 0x010fe2000000000f */
[C---:B------:R-:W-:Y:S01]  /*05d0*/  IMAD.U32 R55, R6.reuse, 0x10000, RZ ;  /* 0x0001000006377824 */ /* 0x040fe200078e00ff */
[----:B------:R-:W-:Y:S02]  /*05e0*/  PRMT R52, R6, 0x7632, R52 ;  /* 0x0000763206347816 */ /* 0x000fe40000000034 */
[----:B------:R-:W-:Y:S02]  /*05f0*/  PRMT R6, R7, 0x7632, R6 ;  /* 0x0000763207067816 */ /* 0x000fe40000000006 */
[----:B------:R-:W-:Y:S01]  /*0600*/  SHF.L.U32 R53, R4, 0x10, RZ ;  /* 0x0000001004357819 */ /* 0x000fe200000006ff */
[----:B------:R-:W-:Y:S01]  /*0610*/  IMAD.U32 R15, R15, 0x10000, RZ ;  /* 0x000100000f0f7824 */ /* 0x000fe200078e00ff */
[C---:B------:R-:W-:Y:S01]  /*0620*/  PRMT R4, R5.reuse, 0x7632, R4 ;  /* 0x0000763205047816 */ /* 0x040fe20000000004 */
[----:B------:R-:W-:-:S02]  /*0630*/  IMAD.U32 R5, R5, 0x10000, RZ ;  /* 0x0001000005057824 */ /* 0x000fc400078e00ff */
[----:B------:R-:W-:Y:S01]  /*0640*/  FADD.FTZ R67, -R14, R55 ;  /* 0x000000370e437221 */ /* 0x000fe20000010100 */
[----:B------:R-:W-:Y:S01]  /*0650*/  IMAD.U32 R55, R6, 0x10000, RZ ;  /* 0x0001000006377824 */ /* 0x000fe200078e00ff */
[----:B------:R-:W-:Y:S01]  /*0660*/  SHF.L.U32 R57, R7, 0x10, RZ ;  /* 0x0000001007397819 */ /* 0x000fe200000006ff */
[C---:B-1----:R-:W-:Y:S01]  /*0670*/  FADD.FTZ R13, -R14.reuse, R5 ;  /* 0x000000050e0d7221 */ /* 0x042fe20000010100 */
[----:B------:R-:W-:Y:S01]  /*0680*/  FADD.FTZ R61, -R14, R15 ;  /* 0x0000000f0e3d7221 */ /* 0x000fe20000010100 */
[----:B------:R-:W-:Y:S01]  /*0690*/  IMAD.U32 R5, R4, 0x10000, RZ ;  /* 0x0001000004057824 */ /* 0x000fe200078e00ff */
[----:B------:R-:W-:Y:S01]  /*06a0*/  SHF.L.U32 R7, R52, 0x10, RZ ;  /* 0x0000001034077819 */ /* 0x000fe200000006ff */
[----:B------:R-:W-:Y:S01]  /*06b0*/  FADD.FTZ R79, -R14, R55 ;  /* 0x000000370e4f7221 */ /* 0x000fe20000010100 */
[C---:B--2---:R-:W-:Y:S01]  /*06c0*/  PRMT R15, R8.reuse, 0x7632, R15 ;  /* 0x00007632080f7816 */ /* 0x044fe2000000000f */
[----:B------:R-:W-:Y:S02]  /*06d0*/  IMAD.U32 R55, R8, 0x10000, RZ ;  /* 0x0001000008377824 */ /* 0x000fe400078e00ff */
[C---:B------:R-:W-:Y:S01]  /*06e0*/  FADD.FTZ R53, -R14.reuse, R53 ;  /* 0x000000350e357221 */ /* 0x040fe20000010100 */
[C---:B------:R-:W-:Y:S01]  /*06f0*/  FADD.FTZ R65, -R14.reuse, R5 ;  /* 0x000000050e417221 */ /* 0x040fe20000010100 */
[----:B------:R-:W-:Y:S01]  /*0700*/  SHF.L.U32 R58, R15, 0x10, RZ ;  /* 0x000000100f3a7819 */ /* 0x000fe200000006ff */
[----:B------:R-:W-:Y:S01]  /*0710*/  FADD.FTZ R71, -R14, R7 ;  /* 0x000000070e477221 */ /* 0x000fe20000010100 */
[--C-:B------:R-:W-:Y:S01]  /*0720*/  SHF.R.U64 R4, R2, 0x8, R3.reuse ;  /* 0x0000000802047819 */ /* 0x100fe20000001203 */
[----:B------:R-:W-:Y:S01]  /*0730*/  FMUL.FTZ R8, R70, R61 ;  /* 0x0000003d46087220 */ /* 0x000fe20000410000 */
[--C-:B------:R-:W-:Y:S01]  /*0740*/  SHF.R.U64 R5, R2, 0x10, R3.reuse ;  /* 0x0000001002057819 */ /* 0x100fe20000001203 */
[----:B------:R-:W-:Y:S01]  /*0750*/  FMUL.FTZ R52, R40, R55 ;  /* 0x0000003728347220 */ /* 0x000fe20000410000 */
[----:B------:R-:W-:-:S02]  /*0760*/  SHF.R.U64 R6, R2, 0x18, R3 ;  /* 0x0000001802067819 */ /* 0x000fc40000001203 */
[----:B------:R-:W-:Y:S02]  /*0770*/  PRMT R73, R2, 0x7610, R73 ;  /* 0x0000761002497816 */ /* 0x000fe40000000049 */
[--C-:B------:R-:W-:Y:S02]  /*0780*/  SHF.R.U32.HI R7, RZ, 0x8, R3.reuse ;  /* 0x00000008ff077819 */ /* 0x100fe40000011603 */
[--C-:B------:R-:W-:Y:S02]  /*0790*/  SHF.R.U32.HI R59, RZ, 0x10, R3.reuse ;  /* 0x00000010ff3b7819 */ /* 0x100fe40000011603 */
[----:B------:R-:W-:Y:S02]  /*07a0*/  SHF.R.U32.HI R72, RZ, 0x18, R3 ;  /* 0x00000018ff487819 */ /* 0x000fe40000011603 */
[----:B------:R-:W-:Y:S01]  /*07b0*/  PRMT R2, R3, 0x7610, R2 ;  /* 0x0000761003027816 */ /* 0x000fe20000000002 */
[----:B------:R-:W-:Y:S01]  /*07c0*/  FMUL.FTZ R3, R70, R53 ;  /* 0x0000003546037220 */ /* 0x000fe20000410000 */
[C---:B------:R-:W-:Y:S01]  /*07d0*/  PRMT R54, R9.reuse, 0x7632, R54 ;  /* 0x0000763209367816 */ /* 0x040fe20000000036 */
[-C--:B------:R-:W-:Y:S01]  /*07e0*/  FFMA.FTZ R21, R8, R58.reuse, R21 ;  /* 0x0000003a08157223 */ /* 0x080fe20000010015 */
[----:B------:R-:W-:Y:S01]  /*07f0*/  SHF.L.U32 R63, R9, 0x10, RZ ;  /* 0x00000010093f7819 */ /* 0x000fe200000006ff */
[----:B------:R-:W-:Y:S01]  /*0800*/  FADD.FTZ R33, R33, R58 ;  /* 0x0000003a21217221 */ /* 0x000fe20000010000 */
[----:B------:R-:W-:Y:S01]  /*0810*/  FMUL.FTZ R15, R41, R58 ;  /* 0x0000003a290f7220 */ /* 0x000fe20000410000 */
[----:B------:R-:W-:Y:S01]  /*0820*/  FADD.FTZ R58, RZ, R52 ;  /* 0x00000034ff3a7221 */ /* 0x000fe20000010000 */
[----:B------:R-:W-:Y:S01]  /*0830*/  FFMA.FTZ R53, R3, R52, RZ ;  /* 0x0000003403357223 */ /* 0x000fe200000100ff */
[C---:B------:R-:W-:Y:S01]  /*0840*/  PRMT R56, R10.reuse, 0x7632, R56 ;  /* 0x000076320a387816 */ /* 0x040fe20000000038 */
[----:B------:R-:W-:-:S02]  /*0850*/  IMAD.U32 R69, R10, 0x10000, RZ ;  /* 0x000100000a457824 */ /* 0x000fc400078e00ff */
[----:B------:R-:W-:Y:S01]  /*0860*/  FMUL.FTZ R10, R70, R65 ;  /* 0x00000041460a7220 */ /* 0x000fe20000410000 */
[----:B------:R-:W-:Y:S01]  /*0870*/  FFMA.FTZ R20, R3, R55, R20 ;  /* 0x0000003703147223 */ /* 0x000fe20000010014 */
[----:B------:R-:W-:Y:S01]  /*0880*/  FADD.FTZ R32, R32, R55 ;  /* 0x0000003720207221 */ /* 0x000fe20000010000 */
[----:B------:R-:W-:Y:S02]  /*0890*/  IMAD.U32 R60, R54, 0x10000, RZ ;  /* 0x00010000363c7824 */ /* 0x000fe400078e00ff */
[----:B------:R-:W-:Y:S01]  /*08a0*/  FMUL.FTZ R54, R42, R63 ;  /* 0x0000003f2a367220 */ /* 0x000fe20000410000 */
[----:B------:R-:W-:Y:S01]  /*08b0*/  FADD.FTZ R55, R58, R15 ;  /* 0x0000000f3a377221 */ /* 0x000fe20000010000 */
[----:B------:R-:W-:Y:S01]  /*08c0*/  FMUL.FTZ R9, R70, R13 ;  /* 0x0000000d46097220 */ /* 0x000fe20000410000 */
[----:B------:R-:W-:Y:S01]  /*08d0*/  FFMA.FTZ R58, R8, R15, R53 ;  /* 0x0000000f083a7223 */ /* 0x000fe20000010035 */
[-C--:B------:R-:W-:Y:S01]  /*08e0*/  FFMA.FTZ R23, R10, R60.reuse, R23 ;  /* 0x0000003c0a177223 */ /* 0x080fe20000010017 */
[----:B------:R-:W-:Y:S01]  /*08f0*/  FADD.FTZ R35, R35, R60 ;  /* 0x0000003c23237221 */ /* 0x000fe20000010000 */
[----:B------:R-:W-:Y:S01]  /*0900*/  FMUL.FTZ R53, R43, R60 ;  /* 0x0000003c2b357220 */ /* 0x000fe20000410000 */
[----:B------:R-:W-:Y:S01]  /*0910*/  FADD.FTZ R60, R55, R54 ;  /* 0x00000036373c7221 */ /* 0x000fe20000010000 */
[----:B------:R-:W-:Y:S01]  /*0920*/  FFMA.FTZ R55, R9, R54, R58 ;  /* 0x0000003609377223 */ /* 0x000fe2000001003a */
[----:B------:R-:W-:Y:S01]  /*0930*/  FADD.FTZ R77, -R14, R57 ;  /* 0x000000390e4d7221 */ /* 0x000fe20000010100 */
[----:B------:R-:W-:Y:S01]  /*0940*/  SHF.L.U32 R62, R56, 0x10, RZ ;  /* 0x00000010383e7819 */ /* 0x000fe200000006ff */
[C---:B------:R-:W-:Y:S01]  /*0950*/  IMAD.U32 R57, R11.reuse, 0x10000, RZ ;  /* 0x000100000b397824 */ /* 0x040fe200078e00ff */
[----:B------:R-:W-:Y:S01]  /*0960*/  PRMT R68, R11, 0x7632, R68 ;  /* 0x000076320b447816 */ /* 0x000fe20000000044 */
[----:B------:R-:W-:Y:S01]  /*0970*/  FMUL.FTZ R56, R36, R69 ;  /* 0x0000004524387220 */ /* 0x000fe20000410000 */
[----:B------:R-:W-:Y:S01]  /*0980*/  FADD.FTZ R61, R60, R53 ;  /* 0x000000353c3d7221 */ /* 0x000fe20000010000 */
[----:B------:R-:W-:Y:S01]  /*0990*/  FMUL.FTZ R11, R70, R67 ;  /* 0x00000043460b7220 */ /* 0x000fe20000410000 */
[----:B------:R-:W-:Y:S01]  /*09a0*/  FFMA.FTZ R58, R10, R53, R55 ;  /* 0x000000350a3a7223 */ /* 0x000fe20000010037 */
[----:B------:R-:W-:Y:S01]  /*09b0*/  FMUL.FTZ R55, R37, R62 ;  /* 0x0000003e25377220 */ /* 0x000fe20000410000 */
[----:B------:R-:W-:Y:S01]  /*09c0*/  FADD.FTZ R60, R61, R56 ;  /* 0x000000383d3c7221 */ /* 0x000fe20000010000 */
[----:B------:R-:W-:Y:S01]  /*09d0*/  FMUL.FTZ R12, R70, R71 ;  /* 0x00000047460c7220 */ /* 0x000fe20000410000 */
[----:B------:R-:W-:Y:S01]  /*09e0*/  FFMA.FTZ R61, R11, R56, R58 ;  /* 0x000000380b3d7223 */ /* 0x000fe2000001003a */
[----:B------:R-:W-:Y:S01]  /*09f0*/  FFMA.FTZ R22, R9, R63, R22 ;  /* 0x0000003f09167223 */ /* 0x000fe20000010016 */
[----:B------:R-:W-:Y:S01]  /*0a00*/  FADD.FTZ R34, R34, R63 ;  /* 0x0000003f22227221 */ /* 0x000fe20000010000 */
[----:B------:R-:W-:Y:S01]  /*0a10*/  FMUL.FTZ R13, R70, R77 ;  /* 0x0000004d460d7220 */ /* 0x000fe20000410000 */
[----:B------:R-:W-:Y:S01]  /*0a20*/  FADD.FTZ R63, R60, R55 ;  /* 0x000000373c3f7221 */ /* 0x000fe20000010000 */
[----:B------:R-:W-:-:S02]  /*0a30*/  IMAD.U32 R68, R68, 0x10000, RZ ;  /* 0x0001000044447824 */ /* 0x000fc400078e00ff */
[----:B------:R-:W-:Y:S01]  /*0a40*/  FMUL.FTZ R58, R38, R57 ;  /* 0x00000039263a7220 */ /* 0x000fe20000410000 */
[----:B------:R-:W-:Y:S01]  /*0a50*/  FFMA.FTZ R60, R12, R55, R61 ;  /* 0x000000370c3c7223 */ /* 0x000fe2000001003d */
[----:B------:R-:W-:Y:S01]  /*0a60*/  FMUL.FTZ R14, R70, R79 ;  /* 0x0000004f460e7220 */ /* 0x000fe20000410000 */
[----:B------:R-:W-:Y:S01]  /*0a70*/  FFMA.FTZ R26, R13, R57, R26 ;  /* 0x000000390d1a7223 */ /* 0x000fe2000001001a */
[----:B------:R-:W-:Y:S01]  /*0a80*/  FADD.FTZ R30, R30, R57 ;  /* 0x000000391e1e7221 */ /* 0x000fe20000010000 */
[----:B------:R-:W-:Y:S01]  /*0a90*/  FFMA.FTZ R25, R12, R62, R25 ;  /* 0x0000003e0c197223 */ /* 0x000fe20000010019 */
[----:B------:R-:W-:Y:S01]  /*0aa0*/  FADD.FTZ R29, R29, R62 ;  /* 0x0000003e1d1d7221 */ /* 0x000fe20000010000 */
[----:B------:R-:W-:Y:S01]  /*0ab0*/  FMUL.FTZ R57, R39, R68 ;  /* 0x0000004427397220 */ /* 0x000fe20000410000 */
[----:B------:R-:W-:Y:S01]  /*0ac0*/  FADD.FTZ R62, R63, R58 ;  /* 0x0000003a3f3e7221 */ /* 0x000fe20000010000 */
[----:B------:R-:W-:Y:S01]  /*0ad0*/  FFMA.FTZ R61, R13, R58, R60 ;  /* 0x0000003a0d3d7223 */ /* 0x000fe2000001003c */
[----:B------:R-:W-:Y:S01]  /*0ae0*/  FFMA.FTZ R27, R14, R68, R27 ;  /* 0x000000440e1b7223 */ /* 0x000fe2000001001b */
[----:B------:R-:W-:Y:S01]  /*0af0*/  FADD.FTZ R31, R31, R68 ;  /* 0x000000441f1f7221 */ /* 0x000fe20000010000 */
[----:B------:R-:W-:Y:S01]  /*0b00*/  FFMA.FTZ R24, R11, R69, R24 ;  /* 0x000000450b187223 */ /* 0x000fe20000010018 */
[----:B------:R-:W-:Y:S01]  /*0b10*/  FADD.FTZ R28, R28, R69 ;  /* 0x000000451c1c7221 */ /* 0x000fe20000010000 */
[----:B------:R-:W-:Y:S01]  /*0b20*/  FADD.FTZ R67, R62, R57 ;  /* 0x000000393e437221 */ /* 0x000fe20000010000 */
[----:B------:R-:W-:Y:S01]  /*0b30*/  FFMA.FTZ R68, R14, R57, R61 ;  /* 0x000000390e447223 */ /* 0x000fe2000001003d */
[----:B------:R-:W-:Y:S06]  /*0b40*/  BRA `(.L_x_1470) ;  /* 0x0000000000a07947 */ /* 0x000fec0003800000 */
.L_x_1469:
        /* <DEDUP_REMOVED lines=19> */
[----:B------:R-:W1:Y:S08]  /*0c80*/  @P0 LDC R59, c[0x0][0x388] ;  /* 0x0000e200ff3b0b82 */ /* 0x000e700000000800 */
[----:B------:R-:W3:Y:S01]  /*0c90*/  @P0 LDC.64 R6, c[0x0][0x438] ;  /* 0x00010e00ff060b82 */ /* 0x000ee20000000a00 */
[----:B-1----:R-:W-:-:S05]  /*0ca0*/  @P0 IMAD R59, R74, R59, RZ ;  /* 0x0000003b4a3b0224 */ /* 0x002fca00078e02ff */
[----:B------:R-:W-:-:S04]  /*0cb0*/  @P0 SHF.R.S32.HI R2, RZ, 0x1f, R59 ;  /* 0x0000001fff020819 */ /* 0x000fc8000001143b */
[----:B------:R-:W-:-:S04]  /*0cc0*/  @P0 LEA.HI R59, R2, R59, RZ, 0x3 ;  /* 0x0000003b023b0211 */ /* 0x000fc800078f18ff */
[----:B------:R-:W-:-:S05]  /*0cd0*/  @P0 LEA.HI.SX32 R59, R59, R76, 0x1d ;  /* 0x0000004c3b3b0211 */ /* 0x000fca00078feaff */
[----:B---3--:R-:W-:-:S04]  /*0ce0*/  @P0 IMAD.WIDE.U32 R6, R59, 0x10, R6 ;  /* 0x000000103b060825 */ /* 0x008fc800078e0006 */
[----:B------:R-:W-:Y:S01]  /*0cf0*/  IMAD.MOV.U32 R68, RZ, RZ, RZ ;  /* 0x000000ffff447224 */ /* 0x000fe200078e00ff */
[----:B------:R1:W5:Y:S01]  /*0d00*/  @P0 LDG.E.128 R16, desc[UR6][R6.64] ;  /* 0x0000000606100981 */ /* 0x000362000c1e1d00 */
[C-C-:B--2---:R-:W-:Y:S02]  /*0d10*/  SHF.R.U64 R63, R4.reuse, 0x8, R5.reuse ;  /* 0x00000008043f7819 */ /* 0x144fe40000001205 */
[C-C-:B------:R-:W-:Y:S02]  /*0d20*/  SHF.R.U64 R62, R4.reuse, 0x10, R5.reuse ;  /* 0x00000010043e7819 */ /* 0x140fe40000001205 */
[C-C-:B------:R-:W-:Y:S02]  /*0d30*/  SHF.R.U64 R61, R4.reuse, 0x18, R5.reuse ;  /* 0x00000018043d7819 */ /* 0x140fe40000001205 */
[----:B------:R-:W-:Y:S02]  /*0d40*/  SHF.R.U32.HI R60, RZ, 0x8, R5 ;  /* 0x00000008ff3c7819 */ /* 0x000fe40000011605 */
[----:B------:R-:W-:-:S02]  /*0d50*/  PRMT R73, R4, 0x7610, R73 ;  /* 0x0000761004497816 */ /* 0x000fc40000000049 */
[--C-:B------:R-:W-:Y:S02]  /*0d60*/  SHF.R.U32.HI R59, RZ, 0x10, R5.reuse ;  /* 0x00000010ff3b7819 */ /* 0x100fe40000011605 */
[--C-:B------:R-:W-:Y:S02]  /*0d70*/  SHF.R.U32.HI R72, RZ, 0x18, R5.reuse ;  /* 0x00000018ff487819 */ /* 0x100fe40000011605 */
[----:B------:R-:W-:Y:S02]  /*0d80*/  PRMT R2, R5, 0x7610, R2 ;  /* 0x0000761005027816 */ /* 0x000fe40000000002 */
[----:B------:R-:W-:Y:S02]  /*0d90*/  PRMT R4, R63, 0x7610, R4 ;  /* 0x000076103f047816 */ /* 0x000fe40000000004 */
[----:B------:R-:W-:Y:S02]  /*0da0*/  PRMT R5, R62, 0x7610, R5 ;  /* 0x000076103e057816 */ /* 0x000fe40000000005 */
[----:B-1----:R-:W-:-:S02]  /*0db0*/  PRMT R6, R61, 0x7610, R6 ;  /* 0x000076103d067816 */ /* 0x002fc40000000006 */
[----:B------:R-:W-:-:S07]  /*0dc0*/  PRMT R7, R60, 0x7610, R7 ;  /* 0x000076103c077816 */ /* 0x000fce0000000007 */
.L_x_1470:
[----:B------:R-:W-:Y:S05]  /*0dd0*/  BSYNC.RECONVERGENT B1 ;  /* 0x0000000000017941 */ /* 0x000fea0003800200 */
.L_x_1468:
        /* <DEDUP_REMOVED lines=20> */
.L_x_1506:
[----:B------:R-:W-:Y:S05]  /*0f20*/  @!P3 BRA.U `(.L_x_1472) ;  /* 0x0000001900fcb947 */ /* 0x000fea0003800000 */
[----:B------:R-:W4:Y:S01]  /*0f30*/  @P1 LDC R63, c[0x0][0x388] ;  /* 0x0000e200ff3f1b82 */ /* 0x000f220000000800 */
[----:B------:R-:W-:Y:S01]  /*0f40*/  @P1 IADD3 R64, PT, PT, R64, -0x1, RZ ;  /* 0xffffffff40401810 */ /* 0x000fe20007ffe0ff */
[----:B------:R-:W-:Y:S01]  /*0f50*/  BSSY.RECONVERGENT B2, `(.L_x_1472) ;  /* 0x00001bc000027945 */ /* 0x000fe20003800200 */
[----:B------:R-:W-:Y:S01]  /*0f60*/  CS2R R80, SRZ ;  /* 0x0000000000507805 */ /* 0x000fe2000001ff00 */
[----:B--2---:R-:W-:Y:S01]  /*0f70*/  FADD.FTZ R60, R67, R60 ;  /* 0x0000003c433c7221 */ /* 0x004fe20000010000 */
[----:B---3--:R-:W-:Y:S01]  /*0f80*/  FADD.FTZ R61, R68, R61 ;  /* 0x0000003d443d7221 */ /* 0x008fe20000010000 */
[----:B------:R-:W-:Y:S01]  /*0f90*/  @P1 MOV R81, RZ ;  /* 0x000000ff00511202 */ /* 0x000fe20000000f00 */
[----:B----4-:R-:W-:-:S05]  /*0fa0*/  @P1 IMAD R63, R64, R63, RZ ;  /* 0x0000003f403f1224 */ /* 0x010fca00078e02ff */
[----:B------:R-:W-:-:S04]  /*0fb0*/  @P1 SHF.R.S32.HI R62, RZ, 0x1f, R63 ;  /* 0x0000001fff3e1819 */ /* 0x000fc8000001143f */
[----:B------:R-:W-:-:S04]  /*0fc0*/  @P1 LEA.HI R63, R62, R63, RZ, 0x3 ;  /* 0x0000003f3e3f1211 */ /* 0x000fc800078f18ff */
[----:B------:R-:W-:-:S05]  /*0fd0*/  @P1 LEA.HI.SX32 R63, R63, R76, 0x1d ;  /* 0x0000004c3f3f1211 */ /* 0x000fca00078feaff */
[----:B------:R-:W-:Y:S01]  /*0fe0*/  @P1 IMAD.MOV.U32 R80, RZ, RZ, R63 ;  /* 0x000000ffff501224 */ /* 0x000fe200078e003f */
[----:B------:R-:W-:Y:S06]  /*0ff0*/  @!P3 BRA `(.L_x_1473) ;  /* 0x0000001800c4b947 */ /* 0x000fec0003800000 */
[----:B------:R-:W-:Y:S01]  /*1000*/  UISETP.NE.U32.AND UP0, UPT, UR10, URZ, UPT ;  /* 0x000000ff0a00728c */ /* 0x000fe2000bf05070 */
[----:B------:R-:W-:Y:S01]  /*1010*/  FMUL.FTZ R82, R60, UR9 ;  /* 0x000000093c527c20 */ /* 0x000fe20008410000 */
[----:B0-----:R-:W-:Y:S01]  /*1020*/  ISETP.NE.AND P0, PT, R0, RZ, PT ;  /* 0x000000ff0000720c */ /* 0x001fe20003f05270 */
[----:B------:R-:W-:Y:S01]  /*1030*/  BSSY.RECONVERGENT B1, `(.L_x_1474) ;  /* 0x000019f000017945 */ /* 0x000fe20003800200 */
[----:B------:R-:W-:Y:S01]  /*1040*/  UISETP.NE.AND.EX UP0, UPT, UR11, URZ, UPT, UP0 ;  /* 0x000000ff0b00728c */ /* 0x000fe2000bf05300 */
[----:B------:R-:W-:Y:S01]  /*1050*/  FMUL.FTZ R71, R61, UR9 ;  /* 0x000000093d477c20 */ /* 0x000fe20008410000 */
[----:B-----5:R-:W-:Y:S02]  /*1060*/  PRMT R79, R19, 0x7632, R79 ;  /* 0x00007632134f7816 */ /* 0x020fe4000000004f */
[----:B------:R-:W-:Y:S02]  /*1070*/  PRMT R87, R18, 0x7632, R87 ;  /* 0x0000763212577816 */ /* 0x000fe40000000057 */
[----:B------:R-:W-:-:S02]  /*1080*/  PRMT R64, R17, 0x7632, R64 ;  /* 0x0000763211407816 */ /* 0x000fc40000000040 */
[----:B------:R-:W-:Y:S01]  /*1090*/  FSEL R82, R82, RZ, !P0 ;  /* 0x000000ff52527208 */ /* 0x000fe20004000000 */
        /* <DEDUP_REMOVED lines=19> */
.L_x_1478:
[----:B------:R-:W-:Y:S05]  /*11d0*/  BSYNC.RECONVERGENT B3 ;  /* 0x0000000000037941 */ /* 0x000fea0003800200 */
.L_x_1477:
        /* <DEDUP_REMOVED lines=13> */
.L_x_1480:
[----:B------:R-:W-:Y:S05]  /*12b0*/  BSYNC.RECONVERGENT B3 ;  /* 0x0000000000037941 */ /* 0x000fea0003800200 */
.L_x_1479:
        /* <DEDUP_REMOVED lines=13> */
.L_x_1482:
[----:B------:R-:W-:Y:S05]  /*1390*/  BSYNC.RECONVERGENT B3 ;  /* 0x0000000000037941 */ /* 0x000fea0003800200 */
.L_x_1481:
        /* <DEDUP_REMOVED lines=13> */
.L_x_1484:
[----:B------:R-:W-:Y:S05]  /*1470*/  BSYNC.RECONVERGENT B3 ;  /* 0x0000000000037941 */ /* 0x000fea0003800200 */
.L_x_1483:
        /* <DEDUP_REMOVED lines=13> */
.L_x_1486:
[----:B------:R-:W-:Y:S05]  /*1550*/  BSYNC.RECONVERGENT B3 ;  /* 0x0000000000037941 */ /* 0x000fea0003800200 */
.L_x_1485:
        /* <DEDUP_REMOVED lines=13> */
.L_x_1488:
[----:B------:R-:W-:Y:S05]  /*1630*/  BSYNC.RECONVERGENT B3 ;  /* 0x0000000000037941 */ /* 0x000fea0003800200 */
.L_x_1487:
        /* <DEDUP_REMOVED lines=13> */
.L_x_1490:
[----:B------:R-:W-:Y:S05]  /*1710*/  BSYNC.RECONVERGENT B3 ;  /* 0x0000000000037941 */ /* 0x000fea0003800200 */
.L_x_1489:
        /* <DEDUP_REMOVED lines=13> */
.L_x_1476:
[----:B------:R-:W-:Y:S01]  /*17f0*/  ISETP.GT.AND P0, PT, R66, RZ, PT ;  /* 0x000000ff4200720c */ /* 0x000fe20003f04270 */
[-CC-:B------:R-:W-:Y:S01]  /*1800*/  FFMA.FTZ R51, R3, R71.reuse, R82.reuse ;  /* 0x0000004703337223 */ /* 0x180fe20000010052 */
[----:B-1----:R-:W0:Y:S01]  /*1810*/  @P1 LDC.64 R66, c[0x0][0x408] ;  /* 0x00010200ff421b82 */ /* 0x002e220000000a00 */
[-CC-:B------:R-:W-:Y:S01]  /*1820*/  FFMA.FTZ R68, R10, R71.reuse, R82.reuse ;  /* 0x000000470a447223 */ /* 0x180fe20000010052 */
[-CC-:B------:R-:W-:Y:S01]  /*1830*/  FFMA.FTZ R79, R9, R71.reuse, R82.reuse ;  /* 0x00000047094f7223 */ /* 0x180fe20000010052 */
[----:B------:R-:W-:Y:S01]  /*1840*/  FADD.FTZ R51, R52, -R51 ;  /* 0x8000003334337221 */ /* 0x000fe20000010000 */
[-C--:B------:R-:W-:Y:S01]  /*1850*/  FFMA.FTZ R85, R11, R71.reuse, R82 ;  /* 0x000000470b557223 */ /* 0x080fe20000010052 */
[----:B------:R-:W-:Y:S01]  /*1860*/  FADD.FTZ R83, R53, -R68 ;  /* 0x8000004435537221 */ /* 0x000fe20000010000 */
[--C-:B------:R-:W-:Y:S01]  /*1870*/  FFMA.FTZ R50, R8, R71, R82.reuse ;  /* 0x0000004708327223 */ /* 0x100fe20000010052 */
[----:B------:R-:W-:Y:S01]  /*1880*/  FMUL.FTZ R51, R70, R51 ;  /* 0x0000003346337220 */ /* 0x000fe20000410000 */
[----:B------:R-:W1:Y:S01]  /*1890*/  @P1 LDC.64 R60, c[0x0][0x408] ;  /* 0x00010200ff3c1b82 */ /* 0x000e620000000a00 */
[-CC-:B------:R-:W-:Y:S01]  /*18a0*/  FFMA.FTZ R84, R12, R71.reuse, R82.reuse ;  /* 0x000000470c547223 */ /* 0x180fe20000010052 */
[-CC-:B------:R-:W-:Y:S01]  /*18b0*/  FFMA.FTZ R87, R13, R71.reuse, R82.reuse ;  /* 0x000000470d577223 */ /* 0x180fe20000010052 */
[----:B------:R-:W-:Y:S01]  /*18c0*/  FFMA.FTZ R82, R14, R71, R82 ;  /* 0x000000470e527223 */ /* 0x000fe20000010052 */
[----:B------:R-:W-:Y:S01]  /*18d0*/  FSEL R68, R51, RZ, P0 ;  /* 0x000000ff33447208 */ /* 0x000fe20000000000 */
[----:B------:R-:W-:Y:S01]  /*18e0*/  FADD.FTZ R71, R54, -R79 ;  /* 0x8000004f36477221 */ /* 0x000fe20000010000 */
[----:B------:R-:W-:Y:S01]  /*18f0*/  FADD.FTZ R79, R56, -R85 ;  /* 0x80000055384f7221 */ /* 0x000fe20000010000 */
[----:B------:R-:W-:Y:S01]  /*1900*/  FADD.FTZ R85, R55, -R84 ;  /* 0x8000005437557221 */ /* 0x000fe20000010000 */
[----:B------:R-:W2:Y:S01]  /*1910*/  @P1 LDC.64 R62, c[0x0][0x408] ;  /* 0x00010200ff3e1b82 */ /* 0x000ea20000000a00 */
[C---:B------:R-:W-:Y:S01]  /*1920*/  FMUL.FTZ R84, R70.reuse, R71 ;  /* 0x0000004746547220 */ /* 0x040fe20000410000 */
[C---:B------:R-:W-:Y:S01]  /*1930*/  FMUL.FTZ R71, R70.reuse, R79 ;  /* 0x0000004f46477220 */ /* 0x040fe20000410000 */
[C---:B------:R-:W-:Y:S01]  /*1940*/  FMUL.FTZ R79, R70.reuse, R85 ;  /* 0x00000055464f7220 */ /* 0x040fe20000410000 */
[----:B------:R-:W-:Y:S01]  /*1950*/  FADD.FTZ R69, R15, -R50 ;  /* 0x800000320f457221 */ /* 0x000fe20000010000 */
[----:B------:R-:W-:Y:S01]  /*1960*/  FADD.FTZ R89, R57, -R82 ;  /* 0x8000005239597221 */ /* 0x000fe20000010000 */
[----:B------:R-:W-:Y:S01]  /*1970*/  FMUL.FTZ R83, R70, R83 ;  /* 0x0000005346537220 */ /* 0x000fe20000410000 */
[----:B------:R-:W-:Y:S01]  /*1980*/  FSEL R84, R84, RZ, P0 ;  /* 0x000000ff54547208 */ /* 0x000fe20000000000 */
[----:B------:R-:W3:Y:S01]  /*1990*/  @P1 LDC.64 R64, c[0x0][0x408] ;  /* 0x00010200ff401b82 */ /* 0x000ee20000000a00 */
[----:B0-----:R-:W-:Y:S01]  /*19a0*/  @P1 FMUL.FTZ R67, R68, R67 ;  /* 0x0000004344431220 */ /* 0x001fe20000410000 */
[----:B------:R-:W-:Y:S01]  /*19b0*/  FMUL.FTZ R82, R70, R69 ;  /* 0x0000004546527220 */ /* 0x000fe20000410000 */
[----:B------:R-:W-:Y:S01]  /*19c0*/  FSEL R83, R83, RZ, P0 ;  /* 0x000000ff53537208 */ /* 0x000fe20000000000 */
[----:B------:R-:W-:Y:S01]  /*19d0*/  FADD.FTZ R87, R58, -R87 ;  /* 0x800000573a577221 */ /* 0x000fe20000010000 */
[----:B------:R-:W-:Y:S01]  /*19e0*/  @P1 FMUL.FTZ R85, R67, R66 ;  /* 0x0000004243551220 */ /* 0x000fe20000410000 */
[----:B------:R-:W-:-:S02]  /*19f0*/  FSEL R79, R79, RZ, P0 ;  /* 0x000000ff4f4f7208 */ /* 0x000fc40000000000 */
[----:B------:R-:W0:Y:S01]  /*1a00*/  @P1 LDC.64 R48, c[0x0][0x408] ;  /* 0x00010200ff301b82 */ /* 0x000e220000000a00 */
[----:B------:R-:W-:Y:S01]  /*1a10*/  FSEL R82, R82, RZ, P0 ;  /* 0x000000ff52527208 */ /* 0x000fe20000000000 */
[----:B-1----:R-:W-:Y:S01]  /*1a20*/  @P1 FMUL.FTZ R61, R84, R61 ;  /* 0x0000003d543d1220 */ /* 0x002fe20000410000 */
[----:B------:R-:W-:Y:S01]  /*1a30*/  FMUL.FTZ R69, R70, R87 ;  /* 0x0000005746457220 */ /* 0x000fe20000410000 */
[----:B------:R-:W-:Y:S01]  /*1a40*/  @P1 LOP3.LUT P3, RZ, R4, 0xff, RZ, 0xc0, !PT ;  /* 0x000000ff04ff1812 */ /* 0x000fe2000786c0ff */
[----:B------:R-:W-:Y:S01]  /*1a50*/  FMUL.FTZ R70, R70, R89 ;  /* 0x0000005946467220 */ /* 0x000fe20000410000 */
[----:B------:R-:W-:Y:S01]  /*1a60*/  @P1 FMUL.FTZ R61, R61, R60 ;  /* 0x0000003c3d3d1220 */ /* 0x000fe20000410000 */
[----:B------:R-:W-:Y:S01]  /*1a70*/  FSEL R60, R71, RZ, P0 ;  /* 0x000000ff473c7208 */ /* 0x000fe20000000000 */
[----:B------:R-:W1:Y:S01]  /*1a80*/  @P1 LDC.64 R50, c[0x0][0x408] ;  /* 0x00010200ff321b82 */ /* 0x000e620000000a00 */
[----:B--2---:R-:W-:Y:S01]  /*1a90*/  @P1 FMUL.FTZ R63, R83, R63 ;  /* 0x0000003f533f1220 */ /* 0x004fe20000410000 */
[----:B------:R-:W-:-:S02]  /*1aa0*/  @P1 LOP3.LUT P2, RZ, R73, 0xff, RZ, 0xc0, !PT ;  /* 0x000000ff49ff1812 */ /* 0x000fc4000784c0ff */
[----:B------:R-:W-:Y:S01]  /*1ab0*/  @P1 LOP3.LUT P4, RZ, R5, 0xff, RZ, 0xc0, !PT ;  /* 0x000000ff05ff1812 */ /* 0x000fe2000788c0ff */
[----:B------:R-:W-:Y:S01]  /*1ac0*/  @P1 FMUL.FTZ R63, R63, R62 ;  /* 0x0000003e3f3f1220 */ /* 0x000fe20000410000 */
[----:B------:R-:W-:Y:S02]  /*1ad0*/  FSEL R62, R69, RZ, P0 ;  /* 0x000000ff453e7208 */ /* 0x000fe40000000000 */
[----:B------:R-:W2:Y:S01]  /*1ae0*/  @P1 LDC.64 R66, c[0x0][0x408] ;  /* 0x00010200ff421b82 */ /* 0x000ea20000000a00 */
[----:B---3--:R-:W-:Y:S01]  /*1af0*/  @P1 FMUL.FTZ R65, R82, R65 ;  /* 0x0000004152411220 */ /* 0x008fe20000410000 */
[----:B------:R-:W-:Y:S02]  /*1b00*/  @P1 FSEL R85, R85, RZ, P2 ;  /* 0x000000ff55551208 */ /* 0x000fe40001000000 */
[----:B------:R-:W-:Y:S01]  /*1b10*/  @P1 FSEL R61, R61, RZ, P4 ;  /* 0x000000ff3d3d1208 */ /* 0x000fe20002000000 */
[----:B------:R-:W-:Y:S01]  /*1b20*/  @P1 FMUL.FTZ R64, R65, R64 ;  /* 0x0000004041401220 */ /* 0x000fe20000410000 */
[----:B------:R-:W-:Y:S01]  /*1b30*/  @P1 LOP3.LUT P2, RZ, R6, 0xff, RZ, 0xc0, !PT ;  /* 0x000000ff06ff1812 */ /* 0x000fe2000784c0ff */
[----:B0-----:R-:W-:Y:S01]  /*1b40*/  @P1 FMUL.FTZ R49, R60, R49 ;  /* 0x000000313c311220 */ /* 0x001fe20000410000 */
[----:B------:R-:W-:-:S02]  /*1b50*/  @P1 LOP3.LUT P4, RZ, R7, 0xff, RZ, 0xc0, !PT ;  /* 0x000000ff07ff1812 */ /* 0x000fc4000788c0ff */
[----:B------:R-:W-:Y:S01]  /*1b60*/  @P1 FSEL R64, R64, RZ, P3 ;  /* 0x000000ff40401208 */ /* 0x000fe20001800000 */
[----:B------:R-:W-:Y:S01]  /*1b70*/  @P1 FMUL.FTZ R48, R49, R48 ;  /* 0x0000003031301220 */ /* 0x000fe20000410000 */
[----:B------:R-:W-:Y:S02]  /*1b80*/  @P1 LOP3.LUT P3, RZ, R2, 0xff, RZ, 0xc0, !PT ;  /* 0x000000ff02ff1812 */ /* 0x000fe4000786c0ff */
[----:B------:R-:W-:Y:S01]  /*1b90*/  @P1 LOP3.LUT P5, RZ, R59, 0xff, RZ, 0xc0, !PT ;  /* 0x000000ff3bff1812 */ /* 0x000fe200078ac0ff */
[----:B-1----:R-:W-:Y:S01]  /*1ba0*/  @P1 FMUL.FTZ R51, R79, R51 ;  /* 0x000000334f331220 */ /* 0x002fe20000410000 */
[----:B------:R-:W-:Y:S02]  /*1bb0*/  @P1 FSEL R48, R48, RZ, P3 ;  /* 0x000000ff30301208 */ /* 0x000fe40001800000 */
[----:B------:R-:W-:Y:S01]  /*1bc0*/  @P1 F2FP.BF16.F32.PACK_AB R85, RZ, R85 ;  /* 0x00000055ff55123e */ /* 0x000fe200000010ff */
[----:B------:R-:W-:Y:S01]  /*1bd0*/  @P1 FMUL.FTZ R50, R51, R50 ;  /* 0x0000003233321220 */ /* 0x000fe20000410000 */
[----:B------:R-:W-:-:S02]  /*1be0*/  @P1 F2FP.BF16.F32.PACK_AB R61, RZ, R61 ;  /* 0x0000003dff3d123e */ /* 0x000fc400000010ff */
[----:B------:R-:W-:Y:S01]  /*1bf0*/  @P1 FSEL R63, R63, RZ, P2 ;  /* 0x000000ff3f3f1208 */ /* 0x000fe20001000000 */
[----:B--2---:R-:W-:Y:S01]  /*1c00*/  @P1 FMUL.FTZ R67, R62, R67 ;  /* 0x000000433e431220 */ /* 0x004fe20000410000 */
[----:B------:R-:W-:Y:S02]  /*1c10*/  @P1 FSEL R50, R50, RZ, P4 ;  /* 0x000000ff32321208 */ /* 0x000fe40002000000 */
[----:B------:R-:W-:Y:S01]  /*1c20*/  @P1 F2FP.BF16.F32.PACK_AB R51, RZ, R48 ;  /* 0x00000030ff33123e */ /* 0x000fe200000010ff */
[----:B------:R-:W-:Y:S01]  /*1c30*/  @P1 FMUL.FTZ R66, R67, R66 ;  /* 0x0000004243421220 */ /* 0x000fe20000410000 */
[----:B------:R-:W-:Y:S02]  /*1c40*/  @P1 F2FP.BF16.F32.PACK_AB R64, RZ, R64 ;  /* 0x00000040ff40123e */ /* 0x000fe400000010ff */
[----:B------:R-:W-:Y:S02]  /*1c50*/  @P1 F2FP.BF16.F32.PACK_AB R63, RZ, R63 ;  /* 0x0000003fff3f123e */ /* 0x000fe400000010ff */
[----:B------:R-:W-:-:S02]  /*1c60*/  @P1 FSEL R66, R66, RZ, P5 ;  /* 0x000000ff42421208 */ /* 0x000fc40002800000 */
[----:B------:R-:W-:Y:S02]  /*1c70*/  @P1 F2FP.BF16.F32.PACK_AB R65, RZ, R50 ;  /* 0x00000032ff41123e */ /* 0x000fe400000010ff */
[----:B------:R-:W-:Y:S02]  /*1c80*/  @P1 F2FP.BF16.F32.PACK_AB R66, RZ, R66 ;  /* 0x00000042ff42123e */ /* 0x000fe400000010ff */
[----:B------:R-:W-:Y:S02]  /*1c90*/  @P1 PRMT R44, R85, 0x7610, R44 ;  /* 0x00007610552c1816 */ /* 0x000fe4000000002c */
[----:B------:R-:W-:Y:S02]  /*1ca0*/  FSEL R67, R70, RZ, P0 ;  /* 0x000000ff46437208 */ /* 0x000fe40000000000 */
[----:B------:R-:W-:Y:S02]  /*1cb0*/  @P1 PRMT R45, R61, 0x7610, R45 ;  /* 0x000076103d2d1816 */ /* 0x000fe4000000002d */
[----:B------:R-:W-:-:S02]  /*1cc0*/  @P1 PRMT R46, R51, 0x7610, R46 ;  /* 0x00007610332e1816 */ /* 0x000fc4000000002e */
[----:B------:R-:W-:Y:S02]  /*1cd0*/  F2FP.BF16.F32.PACK_AB R48, R82, R68 ;  /* 0x000000445230723e */ /* 0x000fe400000010ff */
[----:B------:R-:W-:Y:S02]  /*1ce0*/  F2FP.BF16.F32.PACK_AB R49, R83, R84 ;  /* 0x000000545331723e */ /* 0x000fe400000010ff */
[----:B------:R-:W-:Y:S02]  /*1cf0*/  F2FP.BF16.F32.PACK_AB R50, R79, R60 ;  /* 0x0000003c4f32723e */ /* 0x000fe400000010ff */
[----:B------:R-:W-:Y:S02]  /*1d00*/  @P1 PRMT R44, R44, 0x5410, R64 ;  /* 0x000054102c2c1816 */ /* 0x000fe40000000040 */
[----:B------:R-:W-:Y:S02]  /*1d10*/  @P1 PRMT R45, R45, 0x5410, R63 ;  /* 0x000054102d2d1816 */ /* 0x000fe4000000003f */
[----:B------:R-:W-:-:S02]  /*1d20*/  F2FP.BF16.F32.PACK_AB R51, R67, R62 ;  /* 0x0000003e4333723e */ /* 0x000fc400000010ff */
[----:B------:R-:W-:Y:S02]  /*1d30*/  @P1 PRMT R46, R46, 0x5410, R65 ;  /* 0x000054102e2e1816 */ /* 0x000fe40000000041 */
[----:B------:R-:W-:Y:S01]  /*1d40*/  @P1 PRMT R47, R66, 0x7610, R47 ;  /* 0x00007610422f1816 */ /* 0x000fe2000000002f */
        /* <DEDUP_REMOVED lines=8> */
.L_x_1475:
[----:B------:R-:W-:Y:S01]  /*1dd0*/  IMAD.U32 R78, RZ, RZ, UR22 ;  /* 0x00000016ff4e7e24 */ /* 0x000fe2000f8e00ff */
[----:B------:R-:W-:-:S04]  /*1de0*/  MOV R77, UR23 ;  /* 0x00000017004d7c02 */ /* 0x000fc80008000f00 */
        /* <DEDUP_REMOVED lines=10> */
[----:B------:R-:W-:Y:S01]  /*1e90*/  @P1 LOP3.LUT P4, RZ, R7, 0xff, RZ, 0xc0, !PT ;  /* 0x000000ff07ff1812 */ /* 0x000fe2000788c0ff */
[----:B------:R-:W2:Y:S01]  /*1ea0*/  @P1 LDC.64 R60, c[0x0][0x408] ;  /* 0x00010200ff3c1b82 */ /* 0x000ea20000000a00 */
[----:B------:R-:W-:-:S03]  /*1eb0*/  @P1 LOP3.LUT P5, RZ, R59, 0xff, RZ, 0xc0, !PT ;  /* 0x000000ff3bff1812 */ /* 0x000fc600078ac0ff */
[-C--:B------:R-:W-:Y:S01]  /*1ec0*/  @P0 FFMA.FTZ R66, R10, R71.reuse, R82 ;  /* 0x000000470a420223 */ /* 0x080fe20000010052 */
[----:B------:R-:W-:Y:S01]  /*1ed0*/  @!P0 PRMT R84, R17, 0x7632, R84 ;  /* 0x0000763211548816 */ /* 0x000fe20000000054 */
[----:B------:R-:W-:Y:S01]  /*1ee0*/  @P0 IMAD.U32 R65, R64, 0x10000, RZ ;  /* 0x0001000040410824 */ /* 0x000fe200078e00ff */
[----:B------:R-:W-:Y:S01]  /*1ef0*/  PRMT R64, R16, 0x7632, R64 ;  /* 0x0000763210407816 */ /* 0x000fe20000000040 */
[----:B------:R-:W-:Y:S01]  /*1f00*/  @P0 FADD.FTZ R66, R53, -R66 ;  /* 0x8000004235420221 */ /* 0x000fe20000010000 */
[----:B------:R-:W-:Y:S01]  /*1f10*/  @!P0 SHF.L.U32 R84, R84, 0x10, RZ ;  /* 0x0000001054548819 */ /* 0x000fe200000006ff */
[-CC-:B-1----:R-:W-:Y:S01]  /*1f20*/  @P0 FFMA.FTZ R67, R3, R71.reuse, R82.reuse ;  /* 0x0000004703430223 */ /* 0x182fe20000010052 */
[----:B------:R-:W-:Y:S01]  /*1f30*/  SHF.L.U32 R64, R64, 0x10, RZ ;  /* 0x0000001040407819 */ /* 0x000fe200000006ff */
[----:B------:R-:W-:Y:S01]  /*1f40*/  @P0 FFMA.FTZ R84, R70, R66, R65 ;  /* 0x0000004246540223 */ /* 0x000fe20000010041 */
[----:B------:R-:W-:Y:S01]  /*1f50*/  @P0 FFMA.FTZ R66, R8, R71, R82 ;  /* 0x0000004708420223 */ /* 0x000fe20000010052 */
[----:B------:R-:W-:-:S02]  /*1f60*/  IMAD.U32 R65, R16, 0x10000, RZ ;  /* 0x0001000010417824 */ /* 0x000fc400078e00ff */
[----:B------:R-:W-:Y:S01]  /*1f70*/  @P0 FADD.FTZ R67, R52, -R67 ;  /* 0x8000004334430221 */ /* 0x000fe20000010000 */
[----:B------:R-:W-:Y:S01]  /*1f80*/  @P0 FFMA.FTZ R89, R13, R71, R82 ;  /* 0x000000470d590223 */ /* 0x000fe20000010052 */
[----:B------:R-:W-:Y:S02]  /*1f90*/  @P0 FADD.FTZ R69, R15, -R66 ;  /* 0x800000420f450221 */ /* 0x000fe40000010000 */
[C---:B------:R-:W-:Y:S01]  /*1fa0*/  @P0 FFMA.FTZ R65, R70.reuse, R67, R65 ;  /* 0x0000004346410223 */ /* 0x040fe20000010041 */
[----:B------:R-:W-:Y:S01]  /*1fb0*/  @P0 FFMA.FTZ R67, R9, R71, R82 ;  /* 0x0000004709430223 */ /* 0x000fe20000010052 */
[----:B------:R-:W-:Y:S01]  /*1fc0*/  @P0 FFMA.FTZ R64, R70, R69, R64 ;  /* 0x0000004546400223 */ /* 0x000fe20000010040 */
[--C-:B------:R-:W-:Y:S01]  /*1fd0*/  @P0 FFMA.FTZ R69, R11, R71, R82.reuse ;  /* 0x000000470b450223 */ /* 0x100fe20000010052 */
[----:B------:R-:W-:Y:S01]  /*1fe0*/  @P0 FADD.FTZ R90, R58, -R89 ;  /* 0x800000593a5a0221 */ /* 0x000fe20000010000 */
[----:B--2---:R-:W-:Y:S01]  /*1ff0*/  @P1 FMUL.FTZ R61, R65, R61 ;  /* 0x0000003d413d1220 */ /* 0x004fe20000410000 */
[----:B0-----:R-:W-:Y:S01]  /*2000*/  @P1 FMUL.FTZ R63, R64, R63 ;  /* 0x0000003f403f1220 */ /* 0x001fe20000410000 */
[----:B------:R-:W-:Y:S01]  /*2010*/  @P0 FADD.FTZ R66, R56, -R69 ;  /* 0x8000004538420221 */ /* 0x000fe20000010000 */
[----:B------:R-:W-:Y:S01]  /*2020*/  @P0 FADD.FTZ R67, R54, -R67 ;  /* 0x8000004336430221 */ /* 0x000fe20000010000 */
[----:B------:R-:W-:Y:S01]  /*2030*/  @P1 FMUL.FTZ R64, R61, R60 ;  /* 0x0000003c3d401220 */ /* 0x000fe20000410000 */
[----:B------:R-:W-:Y:S01]  /*2040*/  @P1 FMUL.FTZ R65, R63, R62 ;  /* 0x0000003e3f411220 */ /* 0x000fe20000410000 */
[----:B------:R-:W-:Y:S01]  /*2050*/  @P0 FFMA.FTZ R85, R70, R66, R85 ;  /* 0x0000004246550223 */ /* 0x000fe20000010055 */
[----:B------:R-:W-:Y:S01]  /*2060*/  @P0 FFMA.FTZ R66, R12, R71, R82 ;  /* 0x000000470c420223 */ /* 0x000fe20000010052 */
[----:B------:R-:W0:Y:S01]  /*2070*/  @P1 LDC.64 R60, c[0x0][0x408] ;  /* 0x00010200ff3c1b82 */ /* 0x000e220000000a00 */
[----:B------:R-:W-:Y:S01]  /*2080*/  @P1 FSEL R86, R64, RZ, P2 ;  /* 0x000000ff40561208 */ /* 0x000fe20001000000 */
[----:B------:R-:W-:Y:S01]  /*2090*/  @P0 FFMA.FTZ R83, R70, R67, R83 ;  /* 0x0000004346530223 */ /* 0x000fe20000010053 */
[----:B------:R-:W-:Y:S01]  /*20a0*/  @P1 FSEL R65, R65, RZ, P3 ;  /* 0x000000ff41411208 */ /* 0x000fe20001800000 */
[----:B------:R-:W-:Y:S01]  /*20b0*/  @P0 FADD.FTZ R66, R55, -R66 ;  /* 0x8000004237420221 */ /* 0x000fe20000010000 */
[----:B------:R-:W-:-:S02]  /*20c0*/  SHF.L.U32 R89, R19, 0x10, RZ ;  /* 0x0000001013597819 */ /* 0x000fc400000006ff */
[----:B------:R-:W-:Y:S01]  /*20d0*/  @P1 F2FP.BF16.F32.PACK_AB R88, RZ, R65 ;  /* 0x00000041ff58123e */ /* 0x000fe200000010ff */
[C---:B------:R-:W-:Y:S01]  /*20e0*/  @P0 FFMA.FTZ R87, R70.reuse, R66, R87 ;  /* 0x0000004246570223 */ /* 0x040fe20000010057 */
[----:B------:R-:W1:Y:S01]  /*20f0*/  @P1 LDC.64 R64, c[0x0][0x408] ;  /* 0x00010200ff401b82 */ /* 0x000e620000000a00 */
[----:B------:R-:W-:Y:S01]  /*2100*/  @P0 FFMA.FTZ R89, R70, R90, R89 ;  /* 0x0000005a46590223 */ /* 0x000fe20000010059 */
[----:B------:R-:W-:Y:S02]  /*2110*/  @P1 LOP3.LUT P2, RZ, R5, 0xff, RZ, 0xc0, !PT ;  /* 0x000000ff05ff1812 */ /* 0x000fe4000784c0ff */
[----:B------:R-:W-:Y:S02]  /*2120*/  @P1 LOP3.LUT P3, RZ, R2, 0xff, RZ, 0xc0, !PT ;  /* 0x000000ff02ff1812 */ /* 0x000fe4000786c0ff */
[----:B------:R-:W-:Y:S02]  /*2130*/  @P1 F2FP.BF16.F32.PACK_AB R86, RZ, R86 ;  /* 0x00000056ff56123e */ /* 0x000fe400000010ff */
[----:B------:R-:W2:Y:S02]  /*2140*/  @P1 LDC.64 R62, c[0x0][0x408] ;  /* 0x00010200ff3e1b82 */ /* 0x000ea40000000a00 */
[----:B------:R-:W-:-:S04]  /*2150*/  @P1 PRMT R44, R86, 0x7610, R44 ;  /* 0x00007610562c1816 */ /* 0x000fc8000000002c */
[----:B------:R-:W-:Y:S01]  /*2160*/  @P1 PRMT R44, R44, 0x5410, R88 ;  /* 0x000054102c2c1816 */ /* 0x000fe20000000058 */
[----:B0-----:R-:W-:Y:S01]  /*2170*/  @P1 FMUL.FTZ R61, R83, R61 ;  /* 0x0000003d533d1220 */ /* 0x001fe20000410000 */
[----:B------:R-:W0:Y:S03]  /*2180*/  @P1 LDC.64 R66, c[0x0][0x408] ;  /* 0x00010200ff421b82 */ /* 0x000e260000000a00 */
[----:B------:R-:W-:-:S05]  /*2190*/  @P1 FMUL.FTZ R60, R61, R60 ;  /* 0x0000003c3d3c1220 */ /* 0x000fca0000410000 */
[----:B------:R-:W3:Y:S01]  /*21a0*/  @P1 LDC.64 R68, c[0x0][0x408] ;  /* 0x00010200ff441b82 */ /* 0x000ee20000000a00 */
[----:B-1----:R-:W-:Y:S01]  /*21b0*/  @P1 FMUL.FTZ R65, R85, R65 ;  /* 0x0000004155411220 */ /* 0x002fe20000410000 */
[----:B------:R-:W-:Y:S02]  /*21c0*/  @P1 FSEL R60, R60, RZ, P2 ;  /* 0x000000ff3c3c1208 */ /* 0x000fe40001000000 */
[----:B------:R-:W-:Y:S01]  /*21d0*/  @P1 LOP3.LUT P2, RZ, R6, 0xff, RZ, 0xc0, !PT ;  /* 0x000000ff06ff1812 */ /* 0x000fe2000784c0ff */
[----:B------:R-:W-:Y:S01]  /*21e0*/  @P1 FMUL.FTZ R64, R65, R64 ;  /* 0x0000004041401220 */ /* 0x000fe20000410000 */
[----:B------:R-:W-:Y:S01]  /*21f0*/  @P1 F2FP.BF16.F32.PACK_AB R60, RZ, R60 ;  /* 0x0000003cff3c123e */ /* 0x000fe200000010ff */
[----:B--2---:R-:W-:-:S03]  /*2200*/  @P1 FMUL.FTZ R63, R84, R63 ;  /* 0x0000003f543f1220 */ /* 0x004fc60000410000 */
[----:B------:R-:W-:Y:S01]  /*2210*/  @P1 FSEL R64, R64, RZ, P3 ;  /* 0x000000ff40401208 */ /* 0x000fe20001800000 */
[----:B------:R-:W-:Y:S01]  /*2220*/  @P1 FMUL.FTZ R62, R63, R62 ;  /* 0x0000003e3f3e1220 */ /* 0x000fe20000410000 */
[----:B------:R-:W-:Y:S02]  /*2230*/  @P1 PRMT R45, R60, 0x7610, R45 ;  /* 0x000076103c2d1816 */ /* 0x000fe4000000002d */
[----:B------:R-:W-:Y:S01]  /*2240*/  @P1 F2FP.BF16.F32.PACK_AB R64, RZ, R64 ;  /* 0x00000040ff40123e */ /* 0x000fe200000010ff */
[----:B0-----:R-:W-:Y:S01]  /*2250*/  @P1 FMUL.FTZ R67, R87, R67 ;  /* 0x0000004357431220 */ /* 0x001fe20000410000 */
[----:B------:R-:W-:Y:S02]  /*2260*/  @P1 FSEL R62, R62, RZ, P2 ;  /* 0x000000ff3e3e1208 */ /* 0x000fe40001000000 */
[----:B------:R-:W-:Y:S01]  /*2270*/  @P1 PRMT R46, R64, 0x7610, R46 ;  /* 0x00007610402e1816 */ /* 0x000fe2000000002e */
[----:B------:R-:W-:Y:S01]  /*2280*/  @P1 FMUL.FTZ R66, R67, R66 ;  /* 0x0000004243421220 */ /* 0x000fe20000410000 */
[----:B------:R-:W-:Y:S01]  /*2290*/  @P1 F2FP.BF16.F32.PACK_AB R62, RZ, R62 ;  /* 0x0000003eff3e123e */ /* 0x000fe200000010ff */
[----:B---3--:R-:W-:-:S03]  /*22a0*/  @P1 FMUL.FTZ R69, R89, R69 ;  /* 0x0000004559451220 */ /* 0x008fc60000410000 */
[----:B------:R-:W-:Y:S02]  /*22b0*/  @P1 FSEL R66, R66, RZ, P4 ;  /* 0x000000ff42421208 */ /* 0x000fe40002000000 */
[----:B------:R-:W-:Y:S01]  /*22c0*/  @P1 PRMT R45, R45, 0x5410, R62 ;  /* 0x000054102d2d1816 */ /* 0x000fe2000000003e */
[----:B------:R-:W-:Y:S01]  /*22d0*/  @P1 FMUL.FTZ R68, R69, R68 ;  /* 0x0000004445441220 */ /* 0x000fe20000410000 */
[----:B------:R-:W-:-:S04]  /*22e0*/  @P1 F2FP.BF16.F32.PACK_AB R66, RZ, R66 ;  /* 0x00000042ff42123e */ /* 0x000fc800000010ff */
[----:B------:R-:W-:Y:S02]  /*22f0*/  @P1 FSEL R68, R68, RZ, P5 ;  /* 0x000000ff44441208 */ /* 0x000fe40002800000 */
[----:B------:R-:W-:Y:S02]  /*2300*/  @P1 PRMT R46, R46, 0x5410, R66 ;  /* 0x000054102e2e1816 */ /* 0x000fe40000000042 */
[----:B------:R-:W-:-:S04]  /*2310*/  @P1 F2FP.BF16.F32.PACK_AB R68, RZ, R68 ;  /* 0x00000044ff44123e */ /* 0x000fc800000010ff */
[----:B------:R-:W-:Y:S01]  /*2320*/  @P1 PRMT R47, R68, 0x7610, R47 ;  /* 0x00007610442f1816 */ /* 0x000fe2000000002f */
[----:B------:R-:W-:Y:S06]  /*2330*/  @!P1 BRA `(.L_x_1491) ;  /* 0x0000000400b89947 */ /* 0x000fec0003800000 */
[----:B------:R-:W-:Y:S01]  /*2340*/  @P0 FFMA.FTZ R82, R14, R71, R82 ;  /* 0x000000470e520223 */ /* 0x000fe20000010052 */
[----:B------:R-:W-:Y:S01]  /*2350*/  @!P0 PRMT R60, R19, 0x7632, R60 ;  /* 0x00007632133c8816 */ /* 0x000fe2000000003c */
[----:B------:R-:W-:Y:S02]  /*2360*/  @P0 IMAD.U32 R79, R79, 0x10000, RZ ;  /* 0x000100004f4f0824 */ /* 0x000fe400078e00ff */
[----:B------:R-:W-:Y:S01]  /*2370*/  @P0 FADD.FTZ R82, R57, -R82 ;  /* 0x8000005239520221 */ /* 0x000fe20000010000 */
[----:B------:R-:W-:-:S03]  /*2380*/  @!P0 SHF.L.U32 R60, R60, 0x10, RZ ;  /* 0x000000103c3c8819 */ /* 0x000fc600000006ff */
        /* <DEDUP_REMOVED lines=8> */
.L_x_1492:
[----:B------:R-:W-:Y:S01]  /*2410*/  ISETP.GT.AND P0, PT, R66, RZ, PT ;  /* 0x000000ff4200720c */ /* 0x000fe20003f04270 */
[----:B------:R-:W-:Y:S01]  /*2420*/  @P2 FFMA.FTZ R49, R3, R71, R82 ;  /* 0x0000004703312223 */ /* 0x000fe20000010052 */
[C---:B------:R-:W-:Y:S01]  /*2430*/  IMAD.U32 R85, R16.reuse, 0x10000, RZ ;  /* 0x0001000010557824 */ /* 0x040fe200078e00ff */
[----:B------:R-:W-:Y:S01]  /*2440*/  PRMT R89, R16, 0x7632, R89 ;  /* 0x0000763210597816 */ /* 0x000fe20000000059 */
[----:B------:R-:W-:Y:S02]  /*2450*/  IMAD.U32 R84, R18, 0x10000, RZ ;  /* 0x0001000012547824 */ /* 0x000fe400078e00ff */
[----:B------:R-:W-:Y:S01]  /*2460*/  @P2 FADD.FTZ R49, R52, -R49 ;  /* 0x8000003134312221 */ /* 0x000fe20000010000 */
[----:B------:R-:W-:Y:S01]  /*2470*/  PRMT R86, R17, 0x7632, R86 ;  /* 0x0000763211567816 */ /* 0x000fe20000000056 */
[----:B-1----:R-:W0:Y:S01]  /*2480*/  @P1 LDC.64 R68, c[0x0][0x408] ;  /* 0x00010200ff441b82 */ /* 0x002e220000000a00 */
[----:B------:R-:W-:Y:S01]  /*2490*/  SHF.L.U32 R89, R89, 0x10, RZ ;  /* 0x0000001059597819 */ /* 0x000fe200000006ff */
[----:B------:R-:W-:Y:S01]  /*24a0*/  @P2 FFMA.FTZ R85, R70, R49, R85 ;  /* 0x0000003146552223 */ /* 0x000fe20000010055 */
[----:B------:R-:W-:Y:S01]  /*24b0*/  PRMT R83, R18, 0x7632, R83 ;  /* 0x0000763212537816 */ /* 0x000fe20000000053 */
[----:B------:R-:W-:Y:S01]  /*24c0*/  IMAD.U32 R86, R86, 0x10000, RZ ;  /* 0x0001000056567824 */ /* 0x000fe200078e00ff */
[----:B------:R-:W-:Y:S01]  /*24d0*/  SHF.L.U32 R87, R17, 0x10, RZ ;  /* 0x0000001011577819 */ /* 0x000fe200000006ff */
[-CC-:B------:R-:W-:Y:S01]  /*24e0*/  @P0 FFMA.FTZ R48, R8, R71.reuse, R82.reuse ;  /* 0x0000004708300223 */ /* 0x180fe20000010052 */
[-CC-:B------:R-:W-:Y:S01]  /*24f0*/  @P0 FFMA.FTZ R60, R10, R71.reuse, R82.reuse ;  /* 0x000000470a3c0223 */ /* 0x180fe20000010052 */
[-CC-:B------:R-:W-:Y:S01]  /*2500*/  @P0 FFMA.FTZ R61, R11, R71.reuse, R82.reuse ;  /* 0x000000470b3d0223 */ /* 0x180fe20000010052 */
[-CC-:B------:R-:W-:Y:S01]  /*2510*/  @P0 FFMA.FTZ R51, R9, R71.reuse, R82.reuse ;  /* 0x0000004709330223 */ /* 0x180fe20000010052 */
[-CC-:B------:R-:W-:Y:S01]  /*2520*/  @P0 FFMA.FTZ R62, R12, R71.reuse, R82.reuse ;  /* 0x000000470c3e0223 */ /* 0x180fe20000010052 */
[-C--:B------:R-:W-:Y:S01]  /*2530*/  @P0 FFMA.FTZ R63, R13, R71.reuse, R82 ;  /* 0x000000470d3f0223 */ /* 0x080fe20000010052 */
[----:B------:R-:W-:Y:S01]  /*2540*/  @P0 FADD.FTZ R48, R15, -R48 ;  /* 0x800000300f300221 */ /* 0x000fe20000010000 */
[----:B------:R-:W-:Y:S01]  /*2550*/  @P0 FADD.FTZ R49, R53, -R60 ;  /* 0x8000003c35310221 */ /* 0x000fe20000010000 */
[----:B------:R-:W-:Y:S01]  /*2560*/  @P0 FADD.FTZ R61, R56, -R61 ;  /* 0x8000003d383d0221 */ /* 0x000fe20000010000 */
[----:B------:R-:W-:Y:S01]  /*2570*/  @P0 FFMA.FTZ R64, R14, R71, R82 ;  /* 0x000000470e400223 */ /* 0x000fe20000010052 */
[----:B------:R-:W-:Y:S01]  /*2580*/  @P0 FADD.FTZ R50, R54, -R51 ;  /* 0x8000003336320221 */ /* 0x000fe20000010000 */
[----:B------:R-:W-:Y:S01]  /*2590*/  SHF.L.U32 R82, R19, 0x10, RZ ;  /* 0x0000001013527819 */ /* 0x000fe200000006ff */
[----:B------:R-:W-:Y:S01]  /*25a0*/  @P0 FADD.FTZ R62, R55, -R62 ;  /* 0x8000003e373e0221 */ /* 0x000fe20000010000 */
[----:B------:R-:W-:Y:S01]  /*25b0*/  @P0 FADD.FTZ R63, R58, -R63 ;  /* 0x8000003f3a3f0221 */ /* 0x000fe20000010000 */
[C---:B------:R-:W-:Y:S01]  /*25c0*/  @P0 FFMA.FTZ R89, R70.reuse, R48, R89 ;  /* 0x0000003046590223 */ /* 0x040fe20000010059 */
[C---:B------:R-:W-:Y:S01]  /*25d0*/  @P0 FFMA.FTZ R86, R70.reuse, R49, R86 ;  /* 0x0000003146560223 */ /* 0x040fe20000010056 */
[C---:B------:R-:W-:Y:S01]  /*25e0*/  @P0 FFMA.FTZ R84, R70.reuse, R61, R84 ;  /* 0x0000003d46540223 */ /* 0x040fe20000010054 */
[----:B------:R-:W-:Y:S01]  /*25f0*/  PRMT R79, R19, 0x7632, R79 ;  /* 0x00007632134f7816 */ /* 0x000fe2000000004f */
[----:B------:R-:W-:Y:S01]  /*2600*/  IMAD.U32 R83, R83, 0x10000, RZ ;  /* 0x0001000053537824 */ /* 0x000fe200078e00ff */
[----:B------:R-:W1:Y:S01]  /*2610*/  @P1 LDC.64 R48, c[0x0][0x408] ;  /* 0x00010200ff301b82 */ /* 0x000e620000000a00 */
[C---:B------:R-:W-:Y:S01]  /*2620*/  @P0 FFMA.FTZ R87, R70.reuse, R50, R87 ;  /* 0x0000003246570223 */ /* 0x040fe20000010057 */
[C---:B------:R-:W-:Y:S01]  /*2630*/  @P0 FFMA.FTZ R82, R70.reuse, R63, R82 ;  /* 0x0000003f46520223 */ /* 0x040fe20000010052 */
[----:B------:R-:W-:Y:S01]  /*2640*/  @P0 FFMA.FTZ R83, R70, R62, R83 ;  /* 0x0000003e46530223 */ /* 0x000fe20000010053 */
[----:B------:R-:W-:Y:S01]  /*2650*/  SHF.L.U32 R79, R79, 0x10, RZ ;  /* 0x000000104f4f7819 */ /* 0x000fe200000006ff */
[----:B------:R-:W-:Y:S01]  /*2660*/  @P0 FADD.FTZ R66, R57, -R64 ;  /* 0x8000004039420221 */ /* 0x000fe20000010000 */
[----:B0-----:R-:W-:Y:S01]  /*2670*/  @P1 FMUL.FTZ R69, R82, R69 ;  /* 0x0000004552451220 */ /* 0x001fe20000410000 */
[----:B------:R-:W-:Y:S01]  /*2680*/  @P1 LOP3.LUT P3, RZ, R5, 0xff, RZ, 0xc0, !PT ;  /* 0x000000ff05ff1812 */ /* 0x000fe2000786c0ff */
[----:B------:R-:W0:Y:S01]  /*2690*/  @P1 LDC.64 R60, c[0x0][0x408] ;  /* 0x00010200ff3c1b82 */ /* 0x000e220000000a00 */
[----:B------:R-:W-:Y:S01]  /*26a0*/  @P0 FFMA.FTZ R79, R70, R66, R79 ;  /* 0x00000042464f0223 */ /* 0x000fe2000001004f */
[----:B------:R-:W-:Y:S01]  /*26b0*/  @P1 LOP3.LUT P0, RZ, R73, 0xff, RZ, 0xc0, !PT ;  /* 0x000000ff49ff1812 */ /* 0x000fe2000780c0ff */
[----:B------:R-:W-:Y:S01]  /*26c0*/  @P1 FMUL.FTZ R68, R69, R68 ;  /* 0x0000004445441220 */ /* 0x000fe20000410000 */
[----:B------:R-:W-:-:S02]  /*26d0*/  @P1 LOP3.LUT P2, RZ, R4, 0xff, RZ, 0xc0, !PT ;  /* 0x000000ff04ff1812 */ /* 0x000fc4000784c0ff */
[----:B------:R-:W-:Y:S02]  /*26e0*/  @P1 LOP3.LUT P4, RZ, R6, 0xff, RZ, 0xc0, !PT ;  /* 0x000000ff06ff1812 */ /* 0x000fe4000788c0ff */
[----:B------:R-:W2:Y:S08]  /*26f0*/  @P1 LDC.64 R50, c[0x0][0x408] ;  /* 0x00010200ff321b82 */ /* 0x000eb00000000a00 */
[----:B------:R-:W3:Y:S01]  /*2700*/  @P1 LDC.64 R62, c[0x0][0x408] ;  /* 0x00010200ff3e1b82 */ /* 0x000ee20000000a00 */
[----:B-1----:R-:W-:-:S04]  /*2710*/  @P1 FMUL.FTZ R49, R85, R49 ;  /* 0x0000003155311220 */ /* 0x002fc80000410000 */
[----:B------:R-:W-:-:S03]  /*2720*/  @P1 FMUL.FTZ R48, R49, R48 ;  /* 0x0000003031301220 */ /* 0x000fc60000410000 */
[----:B------:R-:W1:Y:S01]  /*2730*/  @P1 LDC.64 R64, c[0x0][0x408] ;  /* 0x00010200ff401b82 */ /* 0x000e620000000a00 */
[----:B0-----:R-:W-:Y:S01]  /*2740*/  @P1 FMUL.FTZ R61, R87, R61 ;  /* 0x0000003d573d1220 */ /* 0x001fe20000410000 */
[----:B------:R-:W-:Y:S02]  /*2750*/  @P1 FSEL R48, R48, RZ, P0 ;  /* 0x000000ff30301208 */ /* 0x000fe40000000000 */
[----:B------:R-:W-:Y:S01]  /*2760*/  @P1 LOP3.LUT P0, RZ, R2, 0xff, RZ, 0xc0, !PT ;  /* 0x000000ff02ff1812 */ /* 0x000fe2000780c0ff */
[----:B------:R-:W-:-:S03]  /*2770*/  @P1 FMUL.FTZ R60, R61, R60 ;  /* 0x0000003c3d3c1220 */ /* 0x000fc60000410000 */
[----:B------:R-:W0:Y:S01]  /*2780*/  @P1 LDC.64 R66, c[0x0][0x408] ;  /* 0x00010200ff421b82 */ /* 0x000e220000000a00 */
[----:B--2---:R-:W-:Y:S01]  /*2790*/  @P1 FMUL.FTZ R51, R89, R51 ;  /* 0x0000003359331220 */ /* 0x004fe20000410000 */
[----:B------:R-:W-:Y:S02]  /*27a0*/  @P1 FSEL R49, R60, RZ, P3 ;  /* 0x000000ff3c311208 */ /* 0x000fe40001800000 */
[----:B------:R-:W-:Y:S01]  /*27b0*/  @P1 LOP3.LUT P3, RZ, R59, 0xff, RZ, 0xc0, !PT ;  /* 0x000000ff3bff1812 */ /* 0x000fe2000786c0ff */
[----:B------:R-:W-:Y:S01]  /*27c0*/  @P1 FMUL.FTZ R50, R51, R50 ;  /* 0x0000003233321220 */ /* 0x000fe20000410000 */
[----:B------:R-:W-:Y:S02]  /*27d0*/  @P1 F2FP.BF16.F32.PACK_AB R60, RZ, R48 ;  /* 0x00000030ff3c123e */ /* 0x000fe400000010ff */
[----:B------:R-:W2:Y:S01]  /*27e0*/  @P1 LDC.64 R70, c[0x0][0x408] ;  /* 0x00010200ff461b82 */ /* 0x000ea20000000a00 */
[----:B---3--:R-:W-:Y:S01]  /*27f0*/  @P1 FMUL.FTZ R63, R86, R63 ;  /* 0x0000003f563f1220 */ /* 0x008fe20000410000 */
[----:B------:R-:W-:-:S02]  /*2800*/  @P1 FSEL R61, R50, RZ, P2 ;  /* 0x000000ff323d1208 */ /* 0x000fc40001000000 */
[----:B------:R-:W-:Y:S01]  /*2810*/  @P1 LOP3.LUT P2, RZ, R7, 0xff, RZ, 0xc0, !PT ;  /* 0x000000ff07ff1812 */ /* 0x000fe2000784c0ff */
[----:B------:R-:W-:Y:S01]  /*2820*/  @P1 FMUL.FTZ R62, R63, R62 ;  /* 0x0000003e3f3e1220 */ /* 0x000fe20000410000 */
[----:B------:R-:W-:Y:S01]  /*2830*/  @P1 FSEL R68, R68, RZ, P3 ;  /* 0x000000ff44441208 */ /* 0x000fe20001800000 */
[----:B-1----:R-:W-:Y:S01]  /*2840*/  @P1 FMUL.FTZ R65, R84, R65 ;  /* 0x0000004154411220 */ /* 0x002fe20000410000 */
[----:B------:R-:W-:Y:S02]  /*2850*/  @P1 F2FP.BF16.F32.PACK_AB R61, RZ, R61 ;  /* 0x0000003dff3d123e */ /* 0x000fe400000010ff */
[----:B------:R-:W-:Y:S01]  /*2860*/  @P1 FSEL R50, R62, RZ, P4 ;  /* 0x000000ff3e321208 */ /* 0x000fe20002000000 */
[----:B------:R-:W-:Y:S01]  /*2870*/  @P1 FMUL.FTZ R64, R65, R64 ;  /* 0x0000004041401220 */ /* 0x000fe20000410000 */
[----:B------:R-:W-:Y:S02]  /*2880*/  @P1 LOP3.LUT P4, RZ, R72, 0xff, RZ, 0xc0, !PT ;  /* 0x000000ff48ff1812 */ /* 0x000fe4000788c0ff */
[----:B------:R-:W-:Y:S01]  /*2890*/  @P1 F2FP.BF16.F32.PACK_AB R62, RZ, R49 ;  /* 0x00000031ff3e123e */ /* 0x000fe200000010ff */
[----:B0-----:R-:W-:Y:S01]  /*28a0*/  @P1 FMUL.FTZ R67, R83, R67 ;  /* 0x0000004353431220 */ /* 0x001fe20000410000 */
[----:B------:R-:W-:-:S02]  /*28b0*/  @P1 FSEL R64, R64, RZ, P0 ;  /* 0x000000ff40401208 */ /* 0x000fc40000000000 */
[----:B------:R-:W-:Y:S01]  /*28c0*/  @P1 F2FP.BF16.F32.PACK_AB R68, RZ, R68 ;  /* 0x00000044ff44123e */ /* 0x000fe200000010ff */
[----:B------:R-:W-:Y:S01]  /*28d0*/  @P1 FMUL.FTZ R66, R67, R66 ;  /* 0x0000004243421220 */ /* 0x000fe20000410000 */
[----:B------:R-:W-:Y:S02]  /*28e0*/  @P1 F2FP.BF16.F32.PACK_AB R64, RZ, R64 ;  /* 0x00000040ff40123e */ /* 0x000fe400000010ff */
[----:B------:R-:W-:Y:S01]  /*28f0*/  @P1 F2FP.BF16.F32.PACK_AB R63, RZ, R50 ;  /* 0x00000032ff3f123e */ /* 0x000fe200000010ff */
[----:B--2---:R-:W-:Y:S01]  /*2900*/  @P1 FMUL.FTZ R71, R79, R71 ;  /* 0x000000474f471220 */ /* 0x004fe20000410000 */
[----:B------:R-:W-:Y:S02]  /*2910*/  @P1 FSEL R66, R66, RZ, P2 ;  /* 0x000000ff42421208 */ /* 0x000fe40001000000 */
[----:B------:R-:W-:Y:S01]  /*2920*/  @P1 PRMT R44, R60, 0x7610, R44 ;  /* 0x000076103c2c1816 */ /* 0x000fe2000000002c */
[----:B------:R-:W-:Y:S01]  /*2930*/  @P1 FMUL.FTZ R70, R71, R70 ;  /* 0x0000004647461220 */ /* 0x000fe20000410000 */
[----:B------:R-:W-:-:S02]  /*2940*/  @P1 F2FP.BF16.F32.PACK_AB R66, RZ, R66 ;  /* 0x00000042ff42123e */ /* 0x000fc400000010ff */
[----:B------:R-:W-:Y:S02]  /*2950*/  @P1 PRMT R45, R62, 0x7610, R45 ;  /* 0x000076103e2d1816 */ /* 0x000fe4000000002d */
[----:B------:R-:W-:Y:S02]  /*2960*/  @P1 FSEL R70, R70, RZ, P4 ;  /* 0x000000ff46461208 */ /* 0x000fe40002000000 */
[----:B------:R-:W-:Y:S02]  /*2970*/  @P1 PRMT R46, R64, 0x7610, R46 ;  /* 0x00007610402e1816 */ /* 0x000fe4000000002e */
[----:B------:R-:W-:Y:S02]  /*2980*/  @P1 F2FP.BF16.F32.PACK_AB R70, RZ, R70 ;  /* 0x00000046ff46123e */ /* 0x000fe400000010ff */
[----:B------:R-:W-:Y:S02]  /*2990*/  @P1 PRMT R47, R68, 0x7610, R47 ;  /* 0x00007610442f1816 */ /* 0x000fe4000000002f */
[----:B------:R-:W-:-:S02]  /*29a0*/  F2FP.BF16.F32.PACK_AB R48, R89, R85 ;  /* 0x000000555930723e */ /* 0x000fc400000010ff */
[----:B------:R-:W-:Y:S02]  /*29b0*/  F2FP.BF16.F32.PACK_AB R49, R86, R87 ;  /* 0x000000575631723e */ /* 0x000fe400000010ff */
[----:B------:R-:W-:Y:S02]  /*29c0*/  F2FP.BF16.F32.PACK_AB R50, R83, R84 ;  /* 0x000000545332723e */ /* 0x000fe400000010ff */
[----:B------:R-:W-:Y:S02]  /*29d0*/  F2FP.BF16.F32.PACK_AB R51, R79, R82 ;  /* 0x000000524f33723e */ /* 0x000fe400000010ff */
[----:B------:R-:W-:Y:S02]  /*29e0*/  @P1 PRMT R44, R44, 0x5410, R61 ;  /* 0x000054102c2c1816 */ /* 0x000fe4000000003d */
[----:B------:R-:W-:Y:S02]  /*29f0*/  @P1 PRMT R45, R45, 0x5410, R63 ;  /* 0x000054102d2d1816 */ /* 0x000fe4000000003f */
[----:B------:R-:W-:-:S02]  /*2a00*/  @P1 PRMT R46, R46, 0x5410, R66 ;  /* 0x000054102e2e1816 */ /* 0x000fc40000000042 */
[----:B------:R-:W-:-:S07]  /*2a10*/  @P1 PRMT R47, R47, 0x5410, R70 ;  /* 0x000054102f2f1816 */ /* 0x000fce0000000046 */
.L_x_1491:
[----:B------:R-:W-:Y:S05]  /*2a20*/  BSYNC.RECONVERGENT B1 ;  /* 0x0000000000017941 */ /* 0x000fea0003800200 */
.L_x_1474:
        /* <DEDUP_REMOVED lines=13> */
.L_x_1493:
[----:B------:R2:W-:Y:S02]  /*2b00*/  @P1 STG.E.128 desc[UR6][R62.64], R44 ;  /* 0x0000002c3e001986 */ /* 0x0005e4000c101d06 */
.L_x_1473:
[----:B------:R-:W-:Y:S05]  /*2b10*/  BSYNC.RECONVERGENT B2 ;  /* 0x0000000000027941 */ /* 0x000fea0003800200 */
.L_x_1472:
[----:B0-23--:R-:W0:Y:S02]  /*2b20*/  LDC.64 R60, c[0x0][0x380] ;  /* 0x0000e000ff3c7b82 */ /* 0x00de240000000a00 */
[----:B0-----:R-:W-:-:S05]  /*2b30*/  IMAD R74, R60, 0x4, R74 ;  /* 0x000000043c4a7824 */ /* 0x001fca00078e024a */
[----:B------:R-:W-:-:S13]  /*2b40*/  ISETP.GE.AND P0, PT, R74, R61, PT ;  /* 0x0000003d4a00720c */ /* 0x000fda0003f06270 */
[----:B------:R-:W-:Y:S05]  /*2b50*/  @!P0 BRA `(.L_x_1494) ;  /* 0xffffffd400c08947 */ /* 0x000fea000383ffff */
.L_x_1467:
[----:B------:R-:W-:Y:S05]  /*2b60*/  BSYNC B0 ;  /* 0x0000000000007941 */ /* 0x000fea0003800000 */
.L_x_1466:
[----:B------:R-:W0:Y:S01]  /*2b70*/  S2R R10, SR_TID.X ;  /* 0x00000000000a7919 */ /* 0x000e220000002100 */
[----:B------:R-:W-:Y:S01]  /*2b80*/  MOV R2, 0x400 ;  /* 0x0000040000027802 */ /* 0x000fe20000000f00 */
[----:B------:R-:W-:Y:S05]  /*2b90*/  WARPSYNC.ALL ;  /* 0x0000000000007948 */ /* 0x000fea0003800000 */
[----:B------:R-:W2:Y:S01]  /*2ba0*/  S2R R3, SR_CgaCtaId ;  /* 0x0000000000037919 */ /* 0x000ea20000008800 */
[----:B------:R-:W3:Y:S01]  /*2bb0*/  LDCU.128 UR16, c[0x0][0x440] ;  /* 0x00008800ff1077ac */ /* 0x000ee20008000c00 */
[----:B0-----:R-:W-:-:S04]  /*2bc0*/  LOP3.LUT R0, R10, 0x60, RZ, 0xc0, !PT ;  /* 0x000000600a007812 */ /* 0x001fc800078ec0ff */
[----:B------:R-:W-:Y:S02]  /*2bd0*/  LOP3.LUT R0, R0, 0x1f, R10, 0xf8, !PT ;  /* 0x0000001f00007812 */ /* 0x000fe400078ef80a */
[----:B--2---:R-:W-:-:S04]  /*2be0*/  LEA R3, R3, R2, 0x18 ;  /* 0x0000000203037211 */ /* 0x004fc800078ec0ff */
[----:B------:R-:W-:Y:S01]  /*2bf0*/  LEA R0, R0, R3, 0x5 ;  /* 0x0000000300007211 */ /* 0x000fe200078e28ff */
[----:B------:R-:W-:-:S04]  /*2c00*/  IMAD R3, R10, 0x4, R3 ;  /* 0x000000040a037824 */ /* 0x000fc800078e0203 */
[----:B------:R0:W-:Y:S04]  /*2c10*/  STS.128 [R0], R32 ;  /* 0x0000002000007388 */ /* 0x0001e80000000c00 */
[----:B------:R-:W-:Y:S01]  /*2c20*/  STS.128 [R0+0x10], R28 ;  /* 0x0000101c00007388 */ /* 0x000fe20000000c00 */
[----:B------:R-:W-:Y:S08]  /*2c30*/  BAR.SYNC.DEFER_BLOCKING 0x0 ;  /* 0x0000000000007b1d */ /* 0x000ff00000010000 */
[----:B0-----:R-:W0:Y:S01]  /*2c40*/  LDC R35, c[0x0][0x388] ;  /* 0x0000e200ff237b82 */ /* 0x001e220000000800 */
[----:B------:R-:W2:Y:S04]  /*2c50*/  LDS R2, [R3] ;  /* 0x0000000003027984 */ /* 0x000ea80000000800 */
[----:B------:R-:W4:Y:S04]  /*2c60*/  LDS R4, [R3+0x200] ;  /* 0x0002000003047984 */ /* 0x000f280000000800 */
[----:B------:R-:W1:Y:S04]  /*2c70*/  LDS R5, [R3+0x400] ;  /* 0x0004000003057984 */ /* 0x000e680000000800 */
[----:B------:R-:W3:Y:S04]  /*2c80*/  LDS R7, [R3+0x600] ;  /* 0x0006000003077984 */ /* 0x000ee80000000800 */
[----:B------:R-:W0:Y:S04]  /*2c90*/  LDS R9, [R3+0x800] ;  /* 0x0008000003097984 */ /* 0x000e280000000800 */
[----:B------:R-:W0:Y:S04]  /*2ca0*/  LDS R11, [R3+0xa00] ;  /* 0x000a0000030b7984 */ /* 0x000e280000000800 */
[----:B------:R-:W0:Y:S04]  /*2cb0*/  LDS R13, [R3+0xc00] ;  /* 0x000c0000030d7984 */ /* 0x000e280000000800 */
[----:B------:R-:W0:Y:S01]  /*2cc0*/  LDS R15, [R3+0xe00] ;  /* 0x000e0000030f7984 */ /* 0x000e220000000800 */
[----:B------:R-:W-:Y:S01]  /*2cd0*/  BAR.SYNC.DEFER_BLOCKING 0x0 ;  /* 0x0000000000007b1d */ /* 0x000fe20000010000 */
[----:B--2---:R-:W-:Y:S01]  /*2ce0*/  FADD.FTZ R2, RZ, R2 ;  /* 0x00000002ff027221 */ /* 0x004fe20000010000 */
[----:B----4-:R-:W-:-:S03]  /*2cf0*/  FADD.FTZ R4, RZ, R4 ;  /* 0x00000004ff047221 */ /* 0x010fc60000010000 */
[----:B-1----:R-:W-:Y:S01]  /*2d00*/  FADD.FTZ R2, R2, R5 ;  /* 0x0000000502027221 */ /* 0x002fe20000010000 */
[----:B---3--:R-:W-:Y:S01]  /*2d10*/  FADD.FTZ R4, R4, R7 ;  /* 0x0000000704047221 */ /* 0x008fe20000010000 */
[----:B------:R1:W-:Y:S02]  /*2d20*/  STS.128 [R0], R20 ;  /* 0x0000001400007388 */ /* 0x0003e40000000c00 */
[----:B0-----:R-:W-:Y:S02]  /*2d30*/  FADD.FTZ R2, R2, R9 ;  /* 0x0000000902027221 */ /* 0x001fe40000010000 */
[----:B------:R0:W-:Y:S01]  /*2d40*/  STS.128 [R0+0x10], R24 ;  /* 0x0000101800007388 */ /* 0x0001e20000000c00 */
[----:B------:R-:W-:Y:S01]  /*2d50*/  FADD.FTZ R4, R4, R11 ;  /* 0x0000000b04047221 */ /* 0x000fe20000010000 */
[----:B------:R-:W-:Y:S01]  /*2d60*/  BAR.SYNC.DEFER_BLOCKING 0x0 ;  /* 0x0000000000007b1d */ /* 0x000fe20000010000 */
[----:B------:R-:W-:Y:S02]  /*2d70*/  FADD.FTZ R13, R2, R13 ;  /* 0x0000000d020d7221 */ /* 0x000fe40000010000 */
[----:B------:R-:W-:Y:S01]  /*2d80*/  FADD.FTZ R15, R4, R15 ;  /* 0x0000000f040f7221 */ /* 0x000fe20000010000 */
[----:B-1----:R-:W-:Y:S01]  /*2d90*/  IMAD R23, R35, UR5, RZ ;  /* 0x0000000523177c24 */ /* 0x002fe2000f8e02ff */
[----:B0-----:R-:W-:-:S04]  /*2da0*/  LOP3.LUT R0, R10, 0x7f, RZ, 0x3c, !PT ;  /* 0x0000007f0a007812 */ /* 0x001fc800078e3cff */
[----:B------:R-:W-:Y:S02]  /*2db0*/  IADD3 R10, P0, PT, R23, R10, RZ ;  /* 0x0000000a170a7210 */ /* 0x000fe40007f1e0ff */
[----:B------:R-:W-:Y:S02]  /*2dc0*/  IADD3 R0, PT, PT, R0, R35, RZ ;  /* 0x0000002300007210 */ /* 0x000fe40007ffe0ff */
[----:B------:R-:W-:-:S04]  /*2dd0*/  SHF.L.U32 R7, R10, 0x2, RZ ;  /* 0x000000020a077819 */ /* 0x000fc800000006ff */
[C---:B------:R-:W-:Y:S01]  /*2de0*/  IADD3 R9, P1, PT, R7.reuse, UR18, RZ ;  /* 0x0000001207097c10 */ /* 0x040fe2000ff3e0ff */
[----:B------:R-:W0:Y:S01]  /*2df0*/  LDS R6, [R3] ;  /* 0x0000000003067984 */ /* 0x000e220000000800 */
[----:B------:R-:W-:-:S03]  /*2e00*/  IADD3 R7, P2, PT, R7, UR16, RZ ;  /* 0x0000001007077c10 */ /* 0x000fc6000ff5e0ff */
[----:B-----5:R-:W1:Y:S04]  /*2e10*/  LDS R17, [R3+0x400] ;  /* 0x0004000003117984 */ /* 0x020e680000000800 */
        /* <DEDUP_REMOVED lines=38> */
.L_x_1471:
[----:B------:R-:W-:Y:S01]  /*3080*/  HFMA2 R77, -RZ, RZ, 0, 5.9604644775390625e-08 ;  /* 0x00000001ff4d7431 */ /* 0x000fe200000001ff */
[----:B------:R-:W-:Y:S01]  /*3090*/  BSSY B1, `(.L_x_1495) ;  /* 0x0000007000017945 */ /* 0x000fe20003800000 */
[----:B------:R-:W-:Y:S01]  /*30a0*/  IMAD.MOV.U32 R80, RZ, RZ, R67 ;  /* 0x000000ffff507224 */ /* 0x000fe200078e0043 */
[----:B------:R-:W-:Y:S01]  /*30b0*/  MOV R69, 0xffffffff ;  /* 0xffffffff00457802 */ /* 0x000fe20000000f00 */
[----:B------:R-:W-:-:S07]  /*30c0*/  IMAD.MOV.U32 R82, RZ, RZ, 0x1f ;  /* 0x0000001fff527424 */ /* 0x000fce00078e00ff */
[----:B0----5:R-:W-:Y:S05]  /*30d0*/  WARPSYNC.COLLECTIVE R69, `(.L_x_1496) ;  /* 0x0000000045087348 */ /* 0x021fea0003c00000 */
[----:B------:R1:W2:Y:S02]  /*30e0*/  SHFL.BFLY P0, R71, R80, R77, R82 ;  /* 0x0c00004d50477389 */ /* 0x0002a40000000052 */
[----:B012--5:R-:W-:Y:S05]  /*30f0*/  ENDCOLLECTIVE ;  /* 0x000000000000791b */ /* 0x027fea0003800000 */
.L_x_1496:
[----:B------:R-:W-:Y:S05]  /*3100*/  BSYNC B1 ;  /* 0x0000000000017941 */ /* 0x000fea0003800000 */
.L_x_1495:
[----:B------:R-:W-:Y:S01]  /*3110*/  MOV R80, R68 ;  /* 0x0000004400507202 */ /* 0x000fe20000000f00 */
[----:B------:R-:W-:Y:S02]  /*3120*/  IMAD.MOV.U32 R77, RZ, RZ, 0x1 ;  /* 0x00000001ff4d7424 */ /* 0x000fe400078e00ff */
[----:B------:R-:W-:Y:S02]  /*3130*/  HFMA2 R82, -RZ, RZ, 0, 1.847743988037109375e-06 ;  /* 0x0000001fff527431 */ /* 0x000fe400000001ff */
[----:B------:R-:W-:Y:S02]  /*3140*/  IMAD.MOV.U32 R69, RZ, RZ, -0x1 ;  /* 0xffffffffff457424 */ /* 0x000fe400078e00ff */
[----:B------:R-:W-:-:S07]  /*3150*/  IMAD.MOV.U32 R60, RZ, RZ, R71 ;  /* 0x000000ffff3c7224 */ /* 0x000fce00078e0047 */
[----:B------:R-:W-:Y:S05]  /*3160*/  WARPSYNC.COLLECTIVE R69, `(.L_x_1497) ;  /* 0x0000000045087348 */ /* 0x000fea0003c00000 */
[----:B------:R0:W1:Y:S02]  /*3170*/  SHFL.BFLY P0, R71, R80, R77, R82 ;  /* 0x0c00004d50477389 */ /* 0x0000640000000052 */
[----:B01----:R-:W-:Y:S05]  /*3180*/  ENDCOLLECTIVE ;  /* 0x000000000000791b */ /* 0x003fea0003800000 */
.L_x_1497:
[----:B------:R-:W-:-:S04]  /*3190*/  FADD.FTZ R60, R60, R67 ;  /* 0x000000433c3c7221 */ /* 0x000fc80000010000 */
[----:B------:R-:W-:Y:S02]  /*31a0*/  IMAD.MOV.U32 R80, RZ, RZ, R60 ;  /* 0x000000ffff507224 */ /* 0x000fe400078e003c */
[----:B------:R-:W-:Y:S01]  /*31b0*/  HFMA2 R77, -RZ, RZ, 0, 1.1920928955078125e-07 ;  /* 0x00000002ff4d7431 */ /* 0x000fe200000001ff */
[----:B------:R-:W-:-:S07]  /*31c0*/  MOV R61, R71 ;  /* 0x00000047003d7202 */ /* 0x000fce0000000f00 */
[----:B------:R-:W-:Y:S05]  /*31d0*/  WARPSYNC.COLLECTIVE R69, `(.L_x_1498) ;  /* 0x0000000045087348 */ /* 0x000fea0003c00000 */
[----:B------:R0:W1:Y:S02]  /*31e0*/  SHFL.BFLY P0, R71, R80, R77, R82 ;  /* 0x0c00004d50477389 */ /* 0x0000640000000052 */
[----:B01----:R-:W-:Y:S05]  /*31f0*/  ENDCOLLECTIVE ;  /* 0x000000000000791b */ /* 0x003fea0003800000 */
.L_x_1498:
[----:B------:R-:W-:-:S05]  /*3200*/  FADD.FTZ R61, R61, R68 ;  /* 0x000000443d3d7221 */ /* 0x000fca0000010000 */
[----:B------:R-:W-:Y:S01]  /*3210*/  MOV R80, R61 ;  /* 0x0000003d00507202 */ /* 0x000fe20000000f00 */
[----:B------:R-:W-:-:S07]  /*3220*/  IMAD.MOV.U32 R63, RZ, RZ, R71 ;  /* 0x000000ffff3f7224 */ /* 0x000fce00078e0047 */
[----:B------:R-:W-:Y:S05]  /*3230*/  WARPSYNC.COLLECTIVE R69, `(.L_x_1499) ;  /* 0x0000000045087348 */ /* 0x000fea0003c00000 */
[----:B------:R0:W1:Y:S02]  /*3240*/  SHFL.BFLY P0, R71, R80, R77, R82 ;  /* 0x0c00004d50477389 */ /* 0x0000640000000052 */
[----:B01----:R-:W-:Y:S05]  /*3250*/  ENDCOLLECTIVE ;  /* 0x000000000000791b */ /* 0x003fea0003800000 */
.L_x_1499:
[----:B------:R-:W-:-:S05]  /*3260*/  FADD.FTZ R63, R60, R63 ;  /* 0x0000003f3c3f7221 */ /* 0x000fca0000010000 */
[----:B------:R-:W-:Y:S01]  /*3270*/  MOV R80, R63 ;  /* 0x0000003f00507202 */ /* 0x000fe20000000f00 */
[----:B------:R-:W-:Y:S02]  /*3280*/  IMAD.MOV.U32 R77, RZ, RZ, 0x4 ;  /* 0x00000004ff4d7424 */ /* 0x000fe400078e00ff */
[----:B------:R-:W-:-:S07]  /*3290*/  IMAD.MOV.U32 R62, RZ, RZ, R71 ;  /* 0x000000ffff3e7224 */ /* 0x000fce00078e0047 */
[----:B------:R-:W-:Y:S05]  /*32a0*/  WARPSYNC.COLLECTIVE R69, `(.L_x_1500) ;  /* 0x0000000045087348 */ /* 0x000fea0003c00000 */
[----:B------:R0:W1:Y:S02]  /*32b0*/  SHFL.BFLY P0, R71, R80, R77, R82 ;  /* 0x0c00004d50477389 */ /* 0x0000640000000052 */
[----:B01----:R-:W-:Y:S05]  /*32c0*/  ENDCOLLECTIVE ;  /* 0x000000000000791b */ /* 0x003fea0003800000 */
.L_x_1500:
[----:B------:R-:W-:-:S04]  /*32d0*/  FADD.FTZ R62, R61, R62 ;  /* 0x0000003e3d3e7221 */ /* 0x000fc80000010000 */
[----:B------:R-:W-:Y:S01]  /*32e0*/  IMAD.MOV.U32 R80, RZ, RZ, R62 ;  /* 0x000000ffff507224 */ /* 0x000fe200078e003e */
[----:B------:R-:W-:-:S07]  /*32f0*/  MOV R78, R71 ;  /* 0x00000047004e7202 */ /* 0x000fce0000000f00 */
[----:B------:R-:W-:Y:S05]  /*3300*/  WARPSYNC.COLLECTIVE R69, `(.L_x_1501) ;  /* 0x0000000045087348 */ /* 0x000fea0003c00000 */
[----:B------:R0:W1:Y:S02]  /*3310*/  SHFL.BFLY P0, R71, R80, R77, R82 ;  /* 0x0c00004d50477389 */ /* 0x0000640000000052 */
[----:B01----:R-:W-:Y:S05]  /*3320*/  ENDCOLLECTIVE ;  /* 0x000000000000791b */ /* 0x003fea0003800000 */
.L_x_1501:
[----:B------:R-:W-:-:S04]  /*3330*/  FADD.FTZ R78, R63, R78 ;  /* 0x0000004e3f4e7221 */ /* 0x000fc80000010000 */
[----:B------:R-:W-:Y:S02]  /*3340*/  IMAD.MOV.U32 R80, RZ, RZ, R78 ;  /* 0x000000ffff507224 */ /* 0x000fe400078e004e */
[----:B------:R-:W-:Y:S01]  /*3350*/  HFMA2 R77, -RZ, RZ, 0, 4.76837158203125e-07 ;  /* 0x00000008ff4d7431 */ /* 0x000fe200000001ff */
[----:B------:R-:W-:-:S07]  /*3360*/  MOV R65, R71 ;  /* 0x0000004700417202 */ /* 0x000fce0000000f00 */
[----:B------:R-:W-:Y:S05]  /*3370*/  WARPSYNC.COLLECTIVE R69, `(.L_x_1502) ;  /* 0x0000000045087348 */ /* 0x000fea0003c00000 */
[----:B------:R0:W1:Y:S02]  /*3380*/  SHFL.BFLY P0, R71, R80, R77, R82 ;  /* 0x0c00004d50477389 */ /* 0x0000640000000052 */
[----:B01----:R-:W-:Y:S05]  /*3390*/  ENDCOLLECTIVE ;  /* 0x000000000000791b */ /* 0x003fea0003800000 */
.L_x_1502:
[----:B------:R-:W-:-:S05]  /*33a0*/  FADD.FTZ R65, R62, R65 ;  /* 0x000000413e417221 */ /* 0x000fca0000010000 */
[----:B------:R-:W-:Y:S01]  /*33b0*/  MOV R80, R65 ;  /* 0x0000004100507202 */ /* 0x000fe20000000f00 */
[----:B------:R-:W-:-:S07]  /*33c0*/  IMAD.MOV.U32 R67, RZ, RZ, R71 ;  /* 0x000000ffff437224 */ /* 0x000fce00078e0047 */
[----:B------:R-:W-:Y:S05]  /*33d0*/  WARPSYNC.COLLECTIVE R69, `(.L_x_1503) ;  /* 0x0000000045087348 */ /* 0x000fea0003c00000 */
[----:B------:R0:W1:Y:S02]  /*33e0*/  SHFL.BFLY P0, R71, R80, R77, R82 ;  /* 0x0c00004d50477389 */ /* 0x0000640000000052 */
[----:B01----:R-:W-:Y:S05]  /*33f0*/  ENDCOLLECTIVE ;  /* 0x000000000000791b */ /* 0x003fea0003800000 */
.L_x_1503:
[----:B------:R-:W-:-:S05]  /*3400*/  FADD.FTZ R67, R78, R67 ;  /* 0x000000434e437221 */ /* 0x000fca0000010000 */
[----:B------:R-:W-:Y:S01]  /*3410*/  MOV R80, R67 ;  /* 0x0000004300507202 */ /* 0x000fe20000000f00 */
[----:B------:R-:W-:Y:S02]  /*3420*/  IMAD.MOV.U32 R77, RZ, RZ, 0x10 ;  /* 0x00000010ff4d7424 */ /* 0x000fe400078e00ff */
[----:B------:R-:W-:-:S07]  /*3430*/  IMAD.MOV.U32 R68, RZ, RZ, R71 ;  /* 0x000000ffff447224 */ /* 0x000fce00078e0047 */
[----:B------:R-:W-:Y:S05]  /*3440*/  WARPSYNC.COLLECTIVE R69, `(.L_x_1504) ;  /* 0x0000000045087348 */ /* 0x000fea0003c00000 */
[----:B------:R0:W1:Y:S02]  /*3450*/  SHFL.BFLY P0, R71, R80, R77, R82 ;  /* 0x0c00004d50477389 */ /* 0x0000640000000052 */
[----:B01----:R-:W-:Y:S05]  /*3460*/  ENDCOLLECTIVE ;  /* 0x000000000000791b */ /* 0x003fea0003800000 */
.L_x_1504:
[----:B------:R-:W-:-:S04]  /*3470*/  FADD.FTZ R68, R65, R68 ;  /* 0x0000004441447221 */ /* 0x000fc80000010000 */
[----:B------:R-:W-:Y:S01]  /*3480*/  IMAD.MOV.U32 R80, RZ, RZ, R68 ;  /* 0x000000ffff507224 */ /* 0x000fe200078e0044 */
[----:B------:R-:W-:-:S07]  /*3490*/  MOV R60, R71 ;  /* 0x00000047003c7202 */ /* 0x000fce0000000f00 */
[----:B------:R-:W-:Y:S05]  /*34a0*/  WARPSYNC.COLLECTIVE R69, `(.L_x_1505) ;  /* 0x0000000045087348 */ /* 0x000fea0003c00000 */
[----:B------:R0:W1:Y:S02]  /*34b0*/  SHFL.BFLY P0, R71, R80, R77, R82 ;  /* 0x0c00004d50477389 */ /* 0x0000640000000052 */
[----:B01----:R-:W-:Y:S05]  /*34c0*/  ENDCOLLECTIVE ;  /* 0x000000000000791b */ /* 0x003fea0003800000 */
.L_x_1505:
[----:B------:R-:W-:Y:S01]  /*34d0*/  MOV R61, R71 ;  /* 0x00000047003d7202 */ /* 0x000fe20000000f00 */
[----:B------:R-:W-:Y:S06]  /*34e0*/  BRA `(.L_x_1506) ;  /* 0xffffffd8008c7947 */ /* 0x000fec000383ffff */
.L_x_1507:
        /* <DEDUP_REMOVED lines=9> */
.L_x_6387:


//--------------------- .text._ZN10layer_norm22ln_bwd_finalize_kernelINS_22Kernel_traits_finalizeILj256Ef13__nv_bfloat16S2_S2_fjLb0ELj1024ELj4ENS_18Kernel_traits_baseILj256EfS2_S2_S2_fjLj1024EEEEELb0ELb1EEEvNS_9BwdParamsE --------------------------
	.section	.text._ZN10layer_norm22ln_bwd_finalize_kernelINS_22Kernel_traits_finalizeILj256Ef13__nv_bfloat16S2_S2_fjLb0ELj1024ELj4ENS_18Kernel_traits_baseILj256EfS2_S2_S2_fjLj1024EEEEELb0ELb1EEEvNS_9BwdParamsE,"ax",@progbits
	.align	128
        .global         _ZN10layer_norm22ln_bwd_finalize_kernelINS_22Kernel_traits_finalizeILj256Ef13__nv_bfloat16S2_S2_fjLb0ELj1024ELj4ENS_18Kernel_traits_baseILj256EfS2_S2_S2_fjLj1024EEEEELb0ELb1EEEvNS_9BwdParamsE
        .type           _ZN10layer_norm22ln_bwd_finalize_kernelINS_22Kernel_traits_finalizeILj256Ef13__nv_bfloat16S2_S2_fjLb0ELj1024ELj4ENS_18Kernel_traits_baseILj256EfS2_S2_S2_fjLj1024EEEEELb0ELb1EEEvNS_9BwdParamsE,@function
        .size           _ZN10layer_norm22ln_bwd_finalize_kernelINS_22Kernel_traits_finalizeILj256Ef13__nv_bfloat16S2_S2_fjLb0ELj1024ELj4ENS_18Kernel_traits_baseILj256EfS2_S2_S2_fjLj1024EEEEELb0ELb1EEEvNS_9BwdParamsE,(.L_x_6388 - _ZN10layer_norm22ln_bwd_finalize_kernelINS_22Kernel_traits_finalizeILj256Ef13__nv_bfloat16S2_S2_fjLb0ELj1024ELj4ENS_18Kernel_traits_baseILj256EfS2_S2_S2_fjLj1024EEEEELb0ELb1EEEvNS_9BwdParamsE)
        .other          _ZN10layer_norm22ln_bwd_finalize_kernelINS_22Kernel_traits_finalizeILj256Ef13__nv_bfloat16S2_S2_fjLb0ELj1024ELj4ENS_18Kernel_traits_baseILj256EfS2_S2_S2_fjLj1024EEEEELb0ELb1EEEvNS_9BwdParamsE,@"STO_CUDA_ENTRY STV_DEFAULT"
_ZN10layer_norm22ln_bwd_finalize_kernelINS_22Kernel_traits_finalizeILj256Ef13__nv_bfloat16S2_S2_fjLb0ELj1024ELj4ENS_18Kernel_traits_baseILj256EfS2_S2_S2_fjLj1024EEEEELb0ELb1EEEvNS_9BwdParamsE:
.text._ZN10layer_norm22ln_bwd_finalize_kernelINS_22Kernel_traits_finalizeILj256Ef13__nv_bfloat16S2_S2_fjLb0ELj1024ELj4ENS_18Kernel_traits_baseILj256EfS2_S2_S2_fjLj1024EEEEELb0ELb1EEEvNS_9BwdParamsE:
        /* <DEDUP_REMOVED lines=21> */
[----:B------:R-:W-:Y:S02]  /*0150*/  LOP3.LUT R3, RZ, R0, RZ, 0x33, !PT ;  /* 0x00000000ff037212 */ /* 0x000fe400078e33ff */
[----:B------:R-:W-:Y:S02]  /*0160*/  VIMNMX.U32 R2, PT, PT, R8, UR10, !PT ;  /* 0x0000000a08027c48 */ /* 0x000fe4000ffe0000 */
[----:B------:R-:W-:Y:S02]  /*0170*/  MOV R26, RZ ;  /* 0x000000ff001a7202 */ /* 0x000fe40000000f00 */
[----:B------:R-:W-:Y:S02]  /*0180*/  IADD3 R5, PT, PT, R2, R3, RZ ;  /* 0x0000000302057210 */ /* 0x000fe40007ffe0ff */
[----:B------:R-:W-:-:S02]  /*0190*/  MOV R2, RZ ;  /* 0x000000ff00027202 */ /* 0x000fc40000000f00 */
[C---:B------:R-:W-:Y:S02]  /*01a0*/  ISETP.GE.U32.AND P0, PT, R5.reuse, 0x1e0, PT ;  /* 0x000001e00500780c */ /* 0x040fe40003f06070 */
[----:B------:R-:W-:Y:S02]  /*01b0*/  MOV R3, R0 ;  /* 0x0000000000037202 */ /* 0x000fe40000000f00 */
        /* <DEDUP_REMOVED lines=25> */
[-C--:B------:R-:W-:Y:S01]  /*0350*/  IMAD R29, R28, R5.reuse, UR7 ;  /* 0x000000071c1d7e24 */ /* 0x080fe2000f8e0205 */
[C---:B------:R-:W-:Y:S01]  /*0360*/  IADD3 R8, PT, PT, R4.reuse, R8, RZ ;  /* 0x0000000804087210 */ /* 0x040fe20007ffe0ff */
[-C--:B------:R-:W-:Y:S01]  /*0370*/  IMAD R27, R27, R5.reuse, UR7 ;  /* 0x000000071b1b7e24 */ /* 0x080fe2000f8e0205 */
[C---:B------:R-:W-:Y:S01]  /*0380*/  IADD3 R10, PT, PT, R4.reuse, R10, RZ ;  /* 0x0000000a040a7210 */ /* 0x040fe20007ffe0ff */
[-C--:B------:R-:W-:Y:S01]  /*0390*/  IMAD R23, R23, R5.reuse, UR7 ;  /* 0x0000000717177e24 */ /* 0x080fe2000f8e0205 */
[----:B------:R-:W-:Y:S01]  /*03a0*/  IADD3 R12, PT, PT, R4, R12, RZ ;  /* 0x0000000c040c7210 */ /* 0x000fe20007ffe0ff */
[-C--:B------:R-:W-:Y:S01]  /*03b0*/  IMAD R7, R7, R5.reuse, UR7 ;  /* 0x0000000707077e24 */ /* 0x080fe2000f8e0205 */
[----:B------:R-:W-:Y:S01]  /*03c0*/  IADD3 R24, PT, PT, -R24, RZ, RZ ;  /* 0x000000ff18187210 */ /* 0x000fe20007ffe1ff */
[----:B------:R-:W-:-:S02]  /*03d0*/  IMAD R19, R19, R5, UR7 ;  /* 0x0000000713137e24 */ /* 0x000fc4000f8e0205 */
        /* <DEDUP_REMOVED lines=11> */
[C---:B------:R-:W-:Y:S01]  /*0490*/  IADD3 R9, PT, PT, R4.reuse, R9, RZ ;  /* 0x0000000904097210 */ /* 0x040fe20007ffe0ff */
[----:B------:R-:W-:Y:S01]  /*04a0*/  HFMA2 R2, -RZ, RZ, 0, 0 ;  /* 0x00000000ff027431 */ /* 0x000fe200000001ff */
[----:B------:R-:W-:-:S02]  /*04b0*/  IADD3 R11, PT, PT, R4, R11, RZ ;  /* 0x0000000b040b7210 */ /* 0x000fc40007ffe0ff */
[C---:B------:R-:W-:Y:S02]  /*04c0*/  IADD3 R13, PT, PT, R4.reuse, R13, RZ ;  /* 0x0000000d040d7210 */ /* 0x040fe40007ffe0ff */
[C---:B------:R-:W-:Y:S02]  /*04d0*/  IADD3 R6, PT, PT, R4.reuse, R21, RZ ;  /* 0x0000001504067210 */ /* 0x040fe40007ffe0ff */
[C---:B------:R-:W-:Y:S02]  /*04e0*/  IADD3 R17, PT, PT, R4.reuse, R17, RZ ;  /* 0x0000001104117210 */ /* 0x040fe40007ffe0ff */
[----:B------:R-:W-:Y:S02]  /*04f0*/  IADD3 R4, PT, PT, R4, R3, RZ ;  /* 0x0000000304047210 */ /* 0x000fe40007ffe0ff */
[----:B------:R-:W-:-:S07]  /*0500*/  MOV R3, R0 ;  /* 0x0000000000037202 */ /* 0x000fce0000000f00 */
.L_x_1512:
        /* <DEDUP_REMOVED lines=118> */
.L_x_1511:
[----:B------:R-:W-:Y:S05]  /*0c70*/  BSYNC.RECONVERGENT B1 ;  /* 0x0000000000017941 */ /* 0x000fea0003800200 */
.L_x_1510:
        /* <DEDUP_REMOVED lines=25> */
[----:B--2---:R-:W-:Y:S01]  /*0e10*/  IMAD.WIDE.U32 R20, R19, 0x4, R14 ;  /* 0x0000000413147825 */ /* 0x004fe200078e000e */
[----:B------:R0:W2:Y:S04]  /*0e20*/  LDG.E R22, desc[UR8][R12.64] ;  /* 0x000000080c167981 */ /* 0x0000a8000c1e1900 */
[----:B------:R1:W4:Y:S01]  /*0e30*/  LDG.E R23, desc[UR8][R20.64] ;  /* 0x0000000814177981 */ /* 0x000322000c1e1900 */
[----:B------:R-:W-:-:S04]  /*0e40*/  LEA R17, R18, R19, 0x6 ;  /* 0x0000001312117211 */ /* 0x000fc800078e30ff */
[C---:B------:R-:W-:Y:S02]  /*0e50*/  LEA R27, R18.reuse, R17, 0x5 ;  /* 0x00000011121b7211 */ /* 0x040fe400078e28ff */
[----:B------:R-:W-:Y:S01]  /*0e60*/  LEA R19, R18, R19, 0x7 ;  /* 0x0000001312137211 */ /* 0x000fe200078e38ff */
[----:B------:R-:W-:-:S04]  /*0e70*/  IMAD.WIDE.U32 R24, R25, 0x4, R14 ;  /* 0x0000000419187825 */ /* 0x000fc800078e000e */
[----:B0-----:R-:W-:-:S04]  /*0e80*/  IMAD.WIDE.U32 R12, R27, 0x4, R10 ;  /* 0x000000041b0c7825 */ /* 0x001fc800078e000a */
[--C-:B-1----:R-:W-:Y:S02]  /*0e90*/  IMAD.WIDE.U32 R20, R19, 0x4, R10.reuse ;  /* 0x0000000413147825 */ /* 0x102fe400078e000a */
[----:B------:R-:W5:Y:S02]  /*0ea0*/  LDG.E R13, desc[UR8][R12.64] ;  /* 0x000000080c0d7981 */ /* 0x000f64000c1e1900 */
[----:B------:R-:W-:Y:S02]  /*0eb0*/  IMAD.WIDE.U32 R28, R17, 0x4, R10 ;  /* 0x00000004111c7825 */ /* 0x000fe400078e000a */
[----:B------:R0:W5:Y:S04]  /*0ec0*/  LDG.E R8, desc[UR8][R20.64] ;  /* 0x0000000814087981 */ /* 0x000168000c1e1900 */
[----:B------:R1:W5:Y:S04]  /*0ed0*/  LDG.E R9, desc[UR8][R28.64] ;  /* 0x000000081c097981 */ /* 0x000368000c1e1900 */
[----:B------:R1:W5:Y:S01]  /*0ee0*/  LDG.E R12, desc[UR8][R24.64] ;  /* 0x00000008180c7981 */ /* 0x000362000c1e1900 */
[CC--:B0-----:R-:W-:Y:S01]  /*0ef0*/  LEA R21, R18.reuse, R19.reuse, 0x5 ;  /* 0x0000001312157211 */ /* 0x0c1fe200078e28ff */
[----:B-1----:R-:W-:Y:S01]  /*0f00*/  IMAD.WIDE.U32 R28, R19, 0x4, R14 ;  /* 0x00000004131c7825 */ /* 0x002fe200078e000e */
[----:B------:R-:W-:-:S03]  /*0f10*/  LEA R19, R18, R19, 0x6 ;  /* 0x0000001312137211 */ /* 0x000fc600078e30ff */
[----:B------:R-:W-:-:S04]  /*0f20*/  IMAD.WIDE.U32 R24, R21, 0x4, R10 ;  /* 0x0000000415187825 */ /* 0x000fc800078e000a */
[----:B------:R-:W-:-:S06]  /*0f30*/  IMAD.WIDE.U32 R20, R21, 0x4, R14 ;  /* 0x0000000415147825 */ /* 0x000fcc00078e000e */
[----:B------:R-:W5:Y:S01]  /*0f40*/  LDG.E R20, desc[UR8][R20.64] ;  /* 0x0000000814147981 */ /* 0x000f62000c1e1900 */
[----:B---3--:R-:W-:Y:S01]  /*0f50*/  FADD.FTZ R26, R26, R16 ;  /* 0x000000101a1a7221 */ /* 0x008fe20000010000 */
[----:B------:R-:W-:-:S04]  /*0f60*/  IMAD.WIDE.U32 R16, R17, 0x4, R14 ;  /* 0x0000000411107825 */ /* 0x000fc800078e000e */
[----:B--2---:R-:W-:Y:S01]  /*0f70*/  FADD.FTZ R22, R26, R22 ;  /* 0x000000161a167221 */ /* 0x004fe20000010000 */
[----:B------:R-:W-:Y:S01]  /*0f80*/  IMAD.WIDE.U32 R26, R27, 0x4, R14 ;  /* 0x000000041b1a7825 */ /* 0x000fe200078e000e */
[----:B------:R-:W2:Y:S03]  /*0f90*/  LDG.E R16, desc[UR8][R16.64] ;  /* 0x0000000810107981 */ /* 0x000ea6000c1e1900 */
[----:B----4-:R-:W-:Y:S02]  /*0fa0*/  FADD.FTZ R23, R2, R23 ;  /* 0x0000001702177221 */ /* 0x010fe40000010000 */
[----:B------:R-:W3:Y:S04]  /*0fb0*/  LDG.E R26, desc[UR8][R26.64] ;  /* 0x000000081a1a7981 */ /* 0x000ee8000c1e1900 */
[----:B------:R0:W4:Y:S04]  /*0fc0*/  LDG.E R2, desc[UR8][R24.64] ;  /* 0x0000000818027981 */ /* 0x000128000c1e1900 */
[----:B------:R1:W4:Y:S01]  /*0fd0*/  LDG.E R17, desc[UR8][R28.64] ;  /* 0x000000081c117981 */ /* 0x000322000c1e1900 */
[----:B0-----:R-:W-:Y:S01]  /*0fe0*/  LEA R25, R18, R19, 0x5 ;  /* 0x0000001312197211 */ /* 0x001fe200078e28ff */
[----:B-1----:R-:W-:-:S04]  /*0ff0*/  IMAD.WIDE.U32 R28, R19, 0x4, R10 ;  /* 0x00000004131c7825 */ /* 0x002fc800078e000a */
[----:B------:R-:W-:Y:S01]  /*1000*/  IMAD.WIDE.U32 R18, R19, 0x4, R14 ;  /* 0x0000000413127825 */ /* 0x000fe200078e000e */
[----:B------:R-:W4:Y:S03]  /*1010*/  LDG.E R24, desc[UR8][R28.64] ;  /* 0x000000081c187981 */ /* 0x000f26000c1e1900 */
[C---:B------:R-:W-:Y:S02]  /*1020*/  IMAD.WIDE.U32 R10, R25.reuse, 0x4, R10 ;  /* 0x00000004190a7825 */ /* 0x040fe400078e000a */
[----:B------:R-:W4:Y:S02]  /*1030*/  LDG.E R18, desc[UR8][R18.64] ;  /* 0x0000000812127981 */ /* 0x000f24000c1e1900 */
[----:B------:R-:W-:Y:S02]  /*1040*/  IMAD.WIDE.U32 R14, R25, 0x4, R14 ;  /* 0x00000004190e7825 */ /* 0x000fe400078e000e */
[----:B------:R-:W4:Y:S04]  /*1050*/  LDG.E R10, desc[UR8][R10.64] ;  /* 0x000000080a0a7981 */ /* 0x000f28000c1e1900 */
[----:B------:R-:W4:Y:S01]  /*1060*/  LDG.E R14, desc[UR8][R14.64] ;  /* 0x000000080e0e7981 */ /* 0x000f22000c1e1900 */
[----:B-----5:R-:W-:Y:S01]  /*1070*/  FADD.FTZ R23, R23, R12 ;  /* 0x0000000c17177221 */ /* 0x020fe20000010000 */
[----:B------:R-:W-:-:S04]  /*1080*/  FADD.FTZ R22, R22, R9 ;  /* 0x0000000916167221 */ /* 0x000fc80000010000 */
[----:B------:R-:W-:-:S04]  /*1090*/  FADD.FTZ R13, R22, R13 ;  /* 0x0000000d160d7221 */ /* 0x000fc80000010000 */
[----:B------:R-:W-:Y:S01]  /*10a0*/  FADD.FTZ R13, R13, R8 ;  /* 0x000000080d0d7221 */ /* 0x000fe20000010000 */
[----:B------:R-:W-:Y:S01]  /*10b0*/  IADD3 R3, PT, PT, R3, 0x100, RZ ;  /* 0x0000010003037810 */ /* 0x000fe20007ffe0ff */
[----:B--2---:R-:W-:-:S04]  /*10c0*/  FADD.FTZ R23, R23, R16 ;  /* 0x0000001017177221 */ /* 0x004fc80000010000 */
[----:B---3--:R-:W-:Y:S01]  /*10d0*/  FADD.FTZ R26, R23, R26 ;  /* 0x0000001a171a7221 */ /* 0x008fe20000010000 */
[----:B----4-:R-:W-:-:S03]  /*10e0*/  FADD.FTZ R13, R13, R2 ;  /* 0x000000020d0d7221 */ /* 0x010fc60000010000 */
[----:B------:R-:W-:-:S04]  /*10f0*/  FADD.FTZ R17, R26, R17 ;  /* 0x000000111a117221 */ /* 0x000fc80000010000 */
[----:B------:R-:W-:Y:S01]  /*1100*/  FADD.FTZ R17, R17, R20 ;  /* 0x0000001411117221 */ /* 0x000fe20000010000 */
[----:B------:R-:W-:-:S03]  /*1110*/  FADD.FTZ R13, R13, R24 ;  /* 0x000000180d0d7221 */ /* 0x000fc60000010000 */
[----:B------:R-:W-:Y:S01]  /*1120*/  FADD.FTZ R17, R17, R18 ;  /* 0x0000001211117221 */ /* 0x000fe20000010000 */
[----:B------:R-:W-:-:S03]  /*1130*/  FADD.FTZ R26, R13, R10 ;  /* 0x0000000a0d1a7221 */ /* 0x000fc60000010000 */
[----:B------:R-:W-:-:S07]  /*1140*/  FADD.FTZ R2, R17, R14 ;  /* 0x0000000e11027221 */ /* 0x000fce0000010000 */
.L_x_1514:
[----:B------:R-:W-:Y:S05]  /*1150*/  BSYNC.RECONVERGENT B1 ;  /* 0x0000000000017941 */ /* 0x000fea0003800200 */
.L_x_1513:
        /* <DEDUP_REMOVED lines=16> */
[----:B------:R-:W3:Y:S01]  /*1260*/  LDG.E R7, desc[UR8][R22.64] ;  /* 0x0000000816077981 */ /* 0x000ee2000c1e1900 */
[----:B------:R-:W-:Y:S01]  /*1270*/  LEA R25, R12, R15, 0x5 ;  /* 0x0000000f0c197211 */ /* 0x000fe200078e28ff */
[----:B------:R-:W-:Y:S02]  /*1280*/  IMAD.WIDE.U32 R16, R17, 0x4, R8 ;  /* 0x0000000411107825 */ /* 0x000fe400078e0008 */
        /* <DEDUP_REMOVED lines=19> */
.L_x_1516:
[----:B------:R-:W-:Y:S05]  /*13c0*/  BSYNC.RECONVERGENT B1 ;  /* 0x0000000000017941 */ /* 0x000fea0003800200 */
.L_x_1515:
[----:B------:R-:W-:Y:S05]  /*13d0*/  @!P1 BRA `(.L_x_1509) ;  /* 0x0000000000449947 */ /* 0x000fea0003800000 */
[----:B------:R-:W0:Y:S01]  /*13e0*/  LDC R14, c[0x0][0x388] ;  /* 0x0000e200ff0e7b82 */ /* 0x000e220000000800 */
[----:B------:R-:W-:Y:S02]  /*13f0*/  LOP3.LUT R6, R6, 0x1f, RZ, 0xc0, !PT ;  /* 0x0000001f06067812 */ /* 0x000fe400078ec0ff */
[----:B------:R-:W-:-:S05]  /*1400*/  IADD3 R12, PT, PT, -R5, RZ, RZ ;  /* 0x000000ff050c7210 */ /* 0x000fca0007ffe1ff */
[----:B------:R-:W1:Y:S08]  /*1410*/  LDC.64 R8, c[0x0][0x440] ;  /* 0x00011000ff087b82 */ /* 0x000e700000000a00 */
[----:B------:R-:W2:Y:S01]  /*1420*/  LDC.64 R10, c[0x0][0x448] ;  /* 0x00011200ff0a7b82 */ /* 0x000ea20000000a00 */
[----:B0-----:R-:W-:-:S05]  /*1430*/  IMAD R3, R3, R14, UR7 ;  /* 0x0000000703037e24 */ /* 0x001fca000f8e020e */
[----:B------:R-:W-:-:S07]  /*1440*/  IADD3 R3, PT, PT, R6, R3, RZ ;  /* 0x0000000306037210 */ /* 0x000fce0007ffe0ff */
.L_x_1517:
        /* <DEDUP_REMOVED lines=10> */
.L_x_1509:
[----:B------:R-:W-:Y:S05]  /*14f0*/  BSYNC.RECONVERGENT B0 ;  /* 0x0000000000007941 */ /* 0x000fea0003800200 */
.L_x_1508:
        /* <DEDUP_REMOVED lines=55> */
.L_x_1518:
        /* <DEDUP_REMOVED lines=9> */
.L_x_6388:


//--------------------- .text._ZN10layer_norm13ln_bwd_kernelINS_13Kernel_traitsIf13__nv_bfloat16S2_S2_fjLj256ELj1ELj4ELj1ELj16ENS_18Kernel_traits_baseILj256EfS2_S2_S2_fjLj128EEEEELb1ELb0ELb1ELb1EEEvNS_9BwdParamsE --------------------------
	.section	.text._ZN10layer_norm13ln_bwd_kernelINS_13Kernel_traitsIf13__nv_bfloat16S2_S2_fjLj256ELj1ELj4ELj1ELj16ENS_18Kernel_traits_baseILj256EfS2_S2_S2_fjLj128EEEEELb1ELb0ELb1ELb1EEEvNS_9BwdParamsE,"ax",@progbits
	.align	128
        .global         _ZN10layer_norm13ln_bwd_kernelINS_13Kernel_traitsIf13__nv_bfloat16S2_S2_fjLj256ELj1ELj4ELj1ELj16ENS_18Kernel_traits_baseILj256EfS2_S2_S2_fjLj128EEEEELb1ELb0ELb1ELb1EEEvNS_9BwdParamsE
        .type           _ZN10layer_norm13ln_bwd_kernelINS_13Kernel_traitsIf13__nv_bfloat16S2_S2_fjLj256ELj1ELj4ELj1ELj16ENS_18Kernel_traits_baseILj256EfS2_S2_S2_fjLj128EEEEELb1ELb0ELb1ELb1EEEvNS_9BwdParamsE,@function
        .size           _ZN10layer_norm13ln_bwd_kernelINS_13Kernel_traitsIf13__nv_bfloat16S2_S2_fjLj256ELj1ELj4ELj1ELj16ENS_18Kernel_traits_baseILj256EfS2_S2_S2_fjLj128EEEEELb1ELb0ELb1ELb1EEEvNS_9BwdParamsE,(.L_x_6389 - _ZN10layer_norm13ln_bwd_kernelINS_13Kernel_traitsIf13__nv_bfloat16S2_S2_fjLj256ELj1ELj4ELj1ELj16ENS_18Kernel_traits_baseILj256EfS2_S2_S2_fjLj128EEEEELb1ELb0ELb1ELb1EEEvNS_9BwdParamsE)
        .other          _ZN10layer_norm13ln_bwd_kernelINS_13Kernel_traitsIf13__nv_bfloat16S2_S2_fjLj256ELj1ELj4ELj1ELj16ENS_18Kernel_traits_baseILj256EfS2_S2_S2_fjLj128EEEEELb1ELb0ELb1ELb1EEEvNS_9BwdParamsE,@"STO_CUDA_ENTRY STV_DEFAULT"
_ZN10layer_norm13ln_bwd_kernelINS_13Kernel_traitsIf13__nv_bfloat16S2_S2_fjLj256ELj1ELj4ELj1ELj16ENS_18Kernel_traits_baseILj256EfS2_S2_S2_fjLj128EEEEELb1ELb0ELb1ELb1EEEvNS_9BwdParamsE:
.text._ZN10layer_norm13ln_bwd_kernelINS_13Kernel_traitsIf13__nv_bfloat16S2_S2_fjLj256ELj1ELj4ELj1ELj16ENS_18Kernel_traits_baseILj256EfS2_S2_S2_fjLj128EEEEELb1ELb0ELb1ELb1EEEvNS_9BwdParamsE:
        /* <DEDUP_REMOVED lines=28> */
[----:B0-----:R-:W-:-:S05]  /*01c0*/  IMAD.WIDE.U32 R6, R0, 0x20, R6 ;  /* 0x0000002000067825 */ /* 0x001fca00078e0006 */
[----:B------:R0:W5:Y:S04]  /*01d0*/  LDG.E.128 R20, desc[UR6][R6.64] ;  /* 0x0000000606147981 */ /* 0x000168000c1e1d00 */
[----:B------:R0:W5:Y:S01]  /*01e0*/  LDG.E.128 R16, desc[UR6][R6.64+0x10] ;  /* 0x0000100606107981 */ /* 0x000162000c1e1d00 */
[----:B-1----:R-:W-:-:S07]  /*01f0*/  HFMA2 R39, -RZ, RZ, 0, 0 ;  /* 0x00000000ff277431 */ /* 0x002fce00000001ff */
.L_x_1544:
        /* <DEDUP_REMOVED lines=11> */
[----:B----4-:R-:W-:-:S13]  /*02b0*/  ISETP.GE.AND P2, PT, R56, 0x1, PT ;  /* 0x000000013800780c */ /* 0x010fda0003f46270 */
[----:B-12---:R-:W-:Y:S05]  /*02c0*/  @!P2 BRA `(.L_x_1522) ;  /* 0x0000000400dca947 */ /* 0x006fea0003800000 */
[----:B------:R-:W1:Y:S01]  /*02d0*/  LDC.64 R8, c[0x0][0x3a8] ;  /* 0x0000ea00ff087b82 */ /* 0x000e620000000a00 */
[----:B------:R-:W-:Y:S02]  /*02e0*/  IMAD R3, R4, UR9, RZ ;  /* 0x0000000904037c24 */ /* 0x000fe4000f8e02ff */
[----:B------:R-:W-:Y:S02]  /*02f0*/  VIADD R5, R56, 0xffffffff ;  /* 0xffffffff38057836 */ /* 0x000fe40000000000 */
[----:B------:R-:W-:Y:S01]  /*0300*/  IMAD.WIDE R58, R4, 0x4, R58 ;  /* 0x00000004043a7825 */ /* 0x000fe200078e023a */
[----:B0-----:R-:W-:Y:S02]  /*0310*/  SHF.R.S32.HI R6, RZ, 0x1f, R3 ;  /* 0x0000001fff067819 */ /* 0x001fe40000011403 */
[----:B------:R-:W0:Y:S02]  /*0320*/  LDC.64 R48, c[0x0][0x428] ;  /* 0x00010a00ff307b82 */ /* 0x000e240000000a00 */
[----:B------:R-:W-:Y:S01]  /*0330*/  LEA.HI R3, R6, R3, RZ, 0x3 ;  /* 0x0000000306037211 */ /* 0x000fe200078f18ff */
[----:B------:R-:W-:Y:S01]  /*0340*/  IMAD R6, R5, UR9, RZ ;  /* 0x0000000905067c24 */ /* 0x000fe2000f8e02ff */
[----:B-----5:R-:W-:Y:S01]  /*0350*/  ISETP.GE.AND P1, PT, R55, 0x1, PT ;  /* 0x000000013700780c */ /* 0x020fe20003f26270 */
[----:B------:R2:W3:Y:S01]  /*0360*/  LDG.E R5, desc[UR6][R58.64] ;  /* 0x000000063a057981 */ /* 0x0004e2000c1e1900 */
[----:B------:R-:W-:-:S02]  /*0370*/  LEA.HI.SX32 R3, R3, R0, 0x1d ;  /* 0x0000000003037211 */ /* 0x000fc400078feaff */
[----:B------:R-:W-:-:S04]  /*0380*/  SHF.R.S32.HI R7, RZ, 0x1f, R6 ;  /* 0x0000001fff077819 */ /* 0x000fc80000011406 */
[----:B------:R-:W-:Y:S01]  /*0390*/  LEA.HI R7, R7, R6, RZ, 0x3 ;  /* 0x0000000607077211 */ /* 0x000fe200078f18ff */
[----:B-1----:R-:W-:-:S03]  /*03a0*/  IMAD.WIDE.U32 R8, R3, 0x10, R8 ;  /* 0x0000001003087825 */ /* 0x002fc600078e0008 */
[----:B------:R-:W-:-:S03]  /*03b0*/  LEA.HI.SX32 R7, R7, R0, 0x1d ;  /* 0x0000000007077211 */ /* 0x000fc600078feaff */
[----:B------:R-:W4:Y:S02]  /*03c0*/  LDG.E.128 R8, desc[UR6][R8.64] ;  /* 0x0000000608087981 */ /* 0x000f24000c1e1d00 */
[----:B0-----:R-:W-:Y:S01]  /*03d0*/  IMAD.WIDE.U32 R48, R7, 0x10, R48 ;  /* 0x0000001007307825 */ /* 0x001fe200078e0030 */
[----:B------:R-:W-:-:S05]  /*03e0*/  @P1 IADD3 R52, PT, PT, R55, -0x1, RZ ;  /* 0xffffffff37341810 */ /* 0x000fca0007ffe0ff */
[----:B------:R-:W4:Y:S01]  /*03f0*/  LDG.E.128 R48, desc[UR6][R48.64] ;  /* 0x0000000630307981 */ /* 0x000f22000c1e1d00 */
[----:B------:R-:W-:-:S05]  /*0400*/  @P1 IMAD R52, R52, UR9, RZ ;  /* 0x0000000934341c24 */ /* 0x000fca000f8e02ff */
[----:B------:R-:W-:-:S04]  /*0410*/  @P1 SHF.R.S32.HI R53, RZ, 0x1f, R52 ;  /* 0x0000001fff351819 */ /* 0x000fc80000011434 */
[----:B------:R-:W-:Y:S02]  /*0420*/  @P1 LEA.HI R53, R53, R52, RZ, 0x3 ;  /* 0x0000003435351211 */ /* 0x000fe400078f18ff */
[----:B--2---:R-:W-:Y:S02]  /*0430*/  CS2R R58, SRZ ;  /* 0x00000000003a7805 */ /* 0x004fe4000001ff00 */
[----:B------:R-:W-:-:S05]  /*0440*/  @P1 LEA.HI.SX32 R53, R53, R0, 0x1d ;  /* 0x0000000035351211 */ /* 0x000fca00078feaff */
[----:B------:R-:W-:Y:S01]  /*0450*/  @P1 IMAD.MOV.U32 R58, RZ, RZ, R53 ;  /* 0x000000ffff3a1224 */ /* 0x000fe200078e0035 */
[----:B------:R-:W-:-:S04]  /*0460*/  @P1 MOV R59, RZ ;  /* 0x000000ff003b1202 */ /* 0x000fc80000000f00 */
[----:B------:R-:W-:-:S04]  /*0470*/  LEA R76, P3, R58, UR10, 0x3 ;  /* 0x0000000a3a4c7c11 */ /* 0x000fc8000f8618ff */
[----:B------:R-:W-:-:S06]  /*0480*/  LEA.HI.X R77, R58, UR11, R59, 0x3, P3 ;  /* 0x0000000b3a4d7c11 */ /* 0x000fcc00098f1c3b */
[----:B------:R-:W5:Y:S01]  /*0490*/  LDG.E.64 R76, desc[UR6][R76.64] ;  /* 0x000000064c4c7981 */ /* 0x000f62000c1e1b00 */
[----:B------:R-:W-:Y:S01]  /*04a0*/  MOV R63, UR20 ;  /* 0x00000014003f7c02 */ /* 0x000fe20008000f00 */
[----:B------:R-:W-:-:S03]  /*04b0*/  IMAD.U32 R57, RZ, RZ, UR21 ;  /* 0x00000015ff397e24 */ /* 0x000fc6000f8e00ff */
[----:B------:R-:W-:-:S04]  /*04c0*/  ISETP.NE.U32.AND P0, PT, R63, RZ, PT ;  /* 0x000000ff3f00720c */ /* 0x000fc80003f05070 */
[----:B------:R-:W-:-:S13]  /*04d0*/  ISETP.NE.AND.EX P0, PT, R57, RZ, PT, P0 ;  /* 0x000000ff3900720c */ /* 0x000fda0003f05300 */
[----:B------:R-:W0:Y:S02]  /*04e0*/  @P0 LDC.64 R6, c[0x0][0x438] ;  /* 0x00010e00ff060b82 */ /* 0x000e240000000a00 */
[----:B0-----:R-:W-:-:S05]  /*04f0*/  @P0 IMAD.WIDE.U32 R6, R3, 0x10, R6 ;  /* 0x0000001003060825 */ /* 0x001fca00078e0006 */
[----:B------:R0:W5:Y:S01]  /*0500*/  @P0 LDG.E.128 R12, desc[UR6][R6.64] ;  /* 0x00000006060c0981 */ /* 0x000162000c1e1d00 */
[----:B------:R-:W-:-:S04]  /*0510*/  ISETP.NE.AND P0, PT, R2, RZ, PT ;  /* 0x000000ff0200720c */ /* 0x000fc80003f05270 */
[----:B---3--:R-:W-:Y:S02]  /*0520*/  FSEL R5, R5, RZ, !P0 ;  /* 0x000000ff05057208 */ /* 0x008fe40004000000 */
[C---:B----4-:R-:W-:Y:S02]  /*0530*/  PRMT R53, R9.reuse, 0x7632, R53 ;  /* 0x0000763209357816 */ /* 0x050fe40000000035 */
[C---:B------:R-:W-:Y:S01]  /*0540*/  PRMT R52, R8.reuse, 0x7632, R52 ;  /* 0x0000763208347816 */ /* 0x040fe20000000034 */
[----:B------:R-:W-:Y:S01]  /*0550*/  IMAD.U32 R8, R8, 0x10000, RZ ;  /* 0x0001000008087824 */ /* 0x000fe200078e00ff */
[----:B------:R-:W-:Y:S02]  /*0560*/  SHF.L.U32 R54, R9, 0x10, RZ ;  /* 0x0000001009367819 */ /* 0x000fe400000006ff */
[----:B------:R-:W-:Y:S02]  /*0570*/  PRMT R9, R10, 0x7632, R9 ;  /* 0x000076320a097816 */ /* 0x000fe40000000009 */
[----:B0-----:R-:W-:-:S02]  /*0580*/  SHF.L.U32 R6, R53, 0x10, RZ ;  /* 0x0000001035067819 */ /* 0x001fc400000006ff */
[----:B------:R-:W-:Y:S01]  /*0590*/  PRMT R58, R11, 0x7632, R58 ;  /* 0x000076320b3a7816 */ /* 0x000fe2000000003a */
[C---:B------:R-:W-:Y:S01]  /*05a0*/  FADD.FTZ R3, -R5.reuse, R8 ;  /* 0x0000000805037221 */ /* 0x040fe20000010100 */
[----:B------:R-:W-:Y:S02]  /*05b0*/  IMAD.U32 R10, R10, 0x10000, RZ ;  /* 0x000100000a0a7824 */ /* 0x000fe400078e00ff */
[--C-:B------:R-:W-:Y:S01]  /*05c0*/  FADD.FTZ R65, -R5, R6.reuse ;  /* 0x0000000605417221 */ /* 0x100fe20000010100 */
[----:B------:R-:W-:Y:S01]  /*05d0*/  IMAD.U32 R8, R9, 0x10000, RZ ;  /* 0x0001000009087824 */ /* 0x000fe200078e00ff */
[----:B------:R-:W-:Y:S01]  /*05e0*/  SHF.L.U32 R60, R11, 0x10, RZ ;  /* 0x000000100b3c7819 */ /* 0x000fe200000006ff */
[----:B------:R-:W-:Y:S01]  /*05f0*/  IMAD.U32 R52, R52, 0x10000, RZ ;  /* 0x0001000034347824 */ /* 0x000fe200078e00ff */
[----:B------:R-:W-:Y:S02]  /*0600*/  SHF.L.U32 R58, R58, 0x10, RZ ;  /* 0x000000103a3a7819 */ /* 0x000fe400000006ff */
[C---:B------:R-:W-:Y:S01]  /*0610*/  PRMT R6, R48.reuse, 0x7632, R6 ;  /* 0x0000763230067816 */ /* 0x040fe20000000006 */
[----:B------:R-:W-:Y:S01]  /*0620*/  FADD.FTZ R7, -R5, R54 ;  /* 0x0000003605077221 */ /* 0x000fe20000010100 */
[----:B------:R-:W-:-:S02]  /*0630*/  IMAD.U32 R67, R48, 0x10000, RZ ;  /* 0x0001000030437824 */ /* 0x000fc400078e00ff */
[C---:B------:R-:W-:Y:S01]  /*0640*/  FADD.FTZ R69, -R5.reuse, R10 ;  /* 0x0000000a05457221 */ /* 0x040fe20000010100 */
[C---:B------:R-:W-:Y:S01]  /*0650*/  FADD.FTZ R59, -R5.reuse, R8 ;  /* 0x00000008053b7221 */ /* 0x040fe20000010100 */
[----:B------:R-:W-:Y:S01]  /*0660*/  FADD.FTZ R11, -R5, R52 ;  /* 0x00000034050b7221 */ /* 0x000fe20000010100 */
[----:B------:R-:W-:Y:S01]  /*0670*/  PRMT R8, R49, 0x7632, R8 ;  /* 0x0000763231087816 */ /* 0x000fe20000000008 */
[C---:B------:R-:W-:Y:S01]  /*0680*/  IMAD.U32 R71, R50.reuse, 0x10000, RZ ;  /* 0x0001000032477824 */ /* 0x040fe200078e00ff */
[----:B------:R-:W-:Y:S01]  /*0690*/  PRMT R10, R50, 0x7632, R10 ;  /* 0x00007632320a7816 */ /* 0x000fe2000000000a */
[C---:B------:R-:W-:Y:S01]  /*06a0*/  FADD.FTZ R9, -R5.reuse, R60 ;  /* 0x0000003c05097221 */ /* 0x040fe20000010100 */
[----:B------:R-:W-:Y:S01]  /*06b0*/  FADD.FTZ R53, -R5, R58 ;  /* 0x0000003a05357221 */ /* 0x000fe20000010100 */
[----:B------:R-:W-:Y:S01]  /*06c0*/  SHF.L.U32 R49, R49, 0x10, RZ ;  /* 0x0000001031317819 */ /* 0x000fe200000006ff */
[----:B------:R-:W-:Y:S02]  /*06d0*/  IMAD.U32 R50, R6, 0x10000, RZ ;  /* 0x0001000006327824 */ /* 0x000fe400078e00ff */
[----:B------:R-:W-:Y:S01]  /*06e0*/  FMUL.FTZ R5, R66, R7 ;  /* 0x0000000742057220 */ /* 0x000fe20000410000 */
[----:B------:R-:W-:Y:S01]  /*06f0*/  FMUL.FTZ R6, R20, R67 ;  /* 0x0000004314067220 */ /* 0x000fe20000410000 */
[C---:B------:R-:W-:Y:S01]  /*0700*/  FMUL.FTZ R3, R66.reuse, R3 ;  /* 0x0000000342037220 */ /* 0x040fe20000410000 */
[----:B------:R-:W-:Y:S01]  /*0710*/  FMUL.FTZ R48, R66, R11 ;  /* 0x0000000b42307220 */ /* 0x000fe20000410000 */
[----:B------:R-:W-:Y:S01]  /*0720*/  SHF.L.U32 R54, R8, 0x10, RZ ;  /* 0x0000001008367819 */ /* 0x000fe200000006ff */
[----:B------:R-:W-:Y:S01]  /*0730*/  FADD.FTZ R34, R34, R49 ;  /* 0x0000003122227221 */ /* 0x000fe20000010000 */
[-C--:B------:R-:W-:Y:S01]  /*0740*/  FFMA.FTZ R26, R5, R49.reuse, R26 ;  /* 0x00000031051a7223 */ /* 0x080fe2000001001a */
[----:B------:R-:W-:Y:S01]  /*0750*/  FMUL.FTZ R8, R22, R49 ;  /* 0x0000003116087220 */ /* 0x000fe20000410000 */
[----:B------:R-:W-:Y:S01]  /*0760*/  FMUL.FTZ R11, R21, R50 ;  /* 0x00000032150b7220 */ /* 0x000fe20000410000 */
[----:B------:R-:W-:Y:S01]  /*0770*/  FADD.FTZ R52, RZ, R6 ;  /* 0x00000006ff347221 */ /* 0x000fe20000010000 */
[----:B------:R-:W-:Y:S01]  /*0780*/  FFMA.FTZ R49, R3, R6, RZ ;  /* 0x0000000603317223 */ /* 0x000fe200000100ff */
[----:B------:R-:W-:Y:S01]  /*0790*/  FADD.FTZ R33, R33, R50 ;  /* 0x0000003221217221 */ /* 0x000fe20000010000 */
[----:B------:R-:W-:Y:S01]  /*07a0*/  FFMA.FTZ R25, R48, R50, R25 ;  /* 0x0000003230197223 */ /* 0x000fe20000010019 */
[C---:B------:R-:W-:Y:S01]  /*07b0*/  PRMT R58, R51.reuse, 0x7632, R58 ;  /* 0x00007632333a7816 */ /* 0x040fe2000000003a */
        /* <DEDUP_REMOVED lines=9> */
[----:B------:R-:W-:-:S02]  /*0850*/  IMAD.U32 R60, R10, 0x10000, RZ ;  /* 0x000100000a3c7824 */ /* 0x000fc400078e00ff */
[----:B------:R-:W-:Y:S01]  /*0860*/  FMUL.FTZ R52, R66, R59 ;  /* 0x0000003b42347220 */ /* 0x000fe20000410000 */
[----:B------:R-:W-:Y:S01]  /*0870*/  FMUL.FTZ R10, R16, R71 ;  /* 0x00000047100a7220 */ /* 0x000fe20000410000 */
[----:B------:R-:W-:Y:S01]  /*0880*/  FADD.FTZ R59, R54, R49 ;  /* 0x00000031363b7221 */ /* 0x000fe20000010000 */
[----:B------:R-:W-:Y:S01]  /*0890*/  FMUL.FTZ R7, R66, R69 ;  /* 0x0000004542077220 */ /* 0x000fe20000410000 */
[----:B------:R-:W-:Y:S01]  /*08a0*/  FFMA.FTZ R54, R50, R49, R51 ;  /* 0x0000003132367223 */ /* 0x000fe20000010033 */
        /* <DEDUP_REMOVED lines=20> */
[----:B------:R-:W-:Y:S01]  /*09f0*/  FFMA.FTZ R28, R7, R71, R28 ;  /* 0x00000047071c7223 */ /* 0x000fe2000001001c */
[----:B------:R-:W-:Y:S01]  /*0a00*/  FADD.FTZ R39, R39, R58 ;  /* 0x0000003a27277221 */ /* 0x000fe20000010000 */
[C---:B------:R-:W-:Y:S01]  /*0a10*/  FFMA.FTZ R31, R62.reuse, R58, R31 ;  /* 0x0000003a3e1f7223 */ /* 0x040fe2000001001f */
[----:B------:R-:W-:Y:S01]  /*0a20*/  FFMA.FTZ R64, R62, R53, R60 ;  /* 0x000000353e407223 */ /* 0x000fe2000001003c */
[----:B------:R-:W-:Y:S06]  /*0a30*/  BRA `(.L_x_1523) ;  /* 0x00000000006c7947 */ /* 0x000fec0003800000 */
.L_x_1522:
[----:B------:R-:W-:Y:S01]  /*0a40*/  IMAD.U32 R63, RZ, RZ, UR20 ;  /* 0x00000014ff3f7e24 */ /* 0x000fe2000f8e00ff */
[----:B-----5:R-:W-:Y:S02]  /*0a50*/  ISETP.GE.AND P1, PT, R55, 0x1, PT ;  /* 0x000000013700780c */ /* 0x020fe40003f26270 */
[----:B------:R-:W-:Y:S02]  /*0a60*/  MOV R57, UR21 ;  /* 0x0000001500397c02 */ /* 0x000fe40008000f00 */
[----:B------:R-:W-:-:S04]  /*0a70*/  ISETP.NE.U32.AND P0, PT, R63, RZ, PT ;  /* 0x000000ff3f00720c */ /* 0x000fc80003f05070 */
[----:B------:R-:W-:-:S05]  /*0a80*/  ISETP.NE.AND.EX P0, PT, R57, RZ, PT, P0 ;  /* 0x000000ff3900720c */ /* 0x000fca0003f05300 */
[----:B------:R-:W1:Y:S01]  /*0a90*/  @P1 LDC R61, c[0x0][0x388] ;  /* 0x0000e200ff3d1b82 */ /* 0x000e620000000800 */
[----:B------:R-:W-:-:S07]  /*0aa0*/  @P1 VIADD R60, R55, 0xffffffff ;  /* 0xffffffff373c1836 */ /* 0x000fce0000000000 */
[----:B------:R-:W2:Y:S08]  /*0ab0*/  @P0 LDC R65, c[0x0][0x388] ;  /* 0x0000e200ff410b82 */ /* 0x000eb00000000800 */
[----:B------:R-:W3:Y:S01]  /*0ac0*/  @P0 LDC.64 R58, c[0x0][0x438] ;  /* 0x00010e00ff3a0b82 */ /* 0x000ee20000000a00 */
[----:B-1----:R-:W-:-:S05]  /*0ad0*/  @P1 IMAD R60, R60, R61, RZ ;  /* 0x0000003d3c3c1224 */ /* 0x002fca00078e02ff */
[----:B------:R-:W-:Y:S01]  /*0ae0*/  @P1 SHF.R.S32.HI R61, RZ, 0x1f, R60 ;  /* 0x0000001fff3d1819 */ /* 0x000fe2000001143c */
[----:B--2---:R-:W-:-:S03]  /*0af0*/  @P0 IMAD R64, R4, R65, RZ ;  /* 0x0000004104400224 */ /* 0x004fc600078e02ff */
[----:B------:R-:W-:Y:S02]  /*0b00*/  @P1 LEA.HI R65, R61, R60, RZ, 0x3 ;  /* 0x0000003c3d411211 */ /* 0x000fe400078f18ff */
[----:B------:R-:W-:Y:S02]  /*0b10*/  CS2R R60, SRZ ;  /* 0x00000000003c7805 */ /* 0x000fe4000001ff00 */
[----:B------:R-:W-:Y:S01]  /*0b20*/  @P1 IMAD.MOV.U32 R61, RZ, RZ, RZ ;  /* 0x000000ffff3d1224 */ /* 0x000fe200078e00ff */
[----:B------:R-:W-:Y:S02]  /*0b30*/  @P0 SHF.R.S32.HI R67, RZ, 0x1f, R64 ;  /* 0x0000001fff430819 */ /* 0x000fe40000011440 */
[----:B------:R-:W-:Y:S02]  /*0b40*/  @P1 LEA.HI.SX32 R65, R65, R0, 0x1d ;  /* 0x0000000041411211 */ /* 0x000fe400078feaff */
[----:B------:R-:W-:Y:S02]  /*0b50*/  @P0 LEA.HI R67, R67, R64, RZ, 0x3 ;  /* 0x0000004043430211 */ /* 0x000fe400078f18ff */
[----:B------:R-:W-:-:S02]  /*0b60*/  @P1 MOV R60, R65 ;  /* 0x00000041003c1202 */ /* 0x000fc40000000f00 */
        /* <DEDUP_REMOVED lines=8> */
.L_x_1523:
[----:B------:R-:W-:Y:S05]  /*0bf0*/  BSYNC.RECONVERGENT B1 ;  /* 0x0000000000017941 */ /* 0x000fea0003800200 */
.L_x_1521:
[--C-:B-1---5:R-:W-:Y:S01]  /*0c00*/  IMAD.MOV.U32 R59, RZ, RZ, R77.reuse ;  /* 0x000000ffff3b7224 */ /* 0x122fe200078e004d */
[----:B------:R-:W-:Y:S01]  /*0c10*/  MOV R58, R76 ;  /* 0x0000004c003a7202 */ /* 0x000fe20000000f00 */
[----:B------:R-:W-:Y:S01]  /*0c20*/  UMOV UR4, 0xffffffff ;  /* 0xffffffff00047882 */ /* 0x000fe20000000000 */
[----:B------:R-:W-:Y:S02]  /*0c30*/  SHF.R.U64 R60, R76, 0x10, R77 ;  /* 0x000000104c3c7819 */ /* 0x000fe4000000124d */
[----:B------:R-:W-:Y:S02]  /*0c40*/  PRMT R67, R59, 0x7610, R67 ;  /* 0x000076103b437816 */ /* 0x000fe40000000043 */
[----:B------:R-:W-:Y:S02]  /*0c50*/  PRMT R74, R58, 0x7610, R74 ;  /* 0x000076103a4a7816 */ /* 0x000fe4000000004a */
[----:B------:R-:W-:Y:S02]  /*0c60*/  PRMT R59, R60, 0x7610, R59 ;  /* 0x000076103c3b7816 */ /* 0x000fe4000000003b */
[----:B------:R-:W-:-:S02]  /*0c70*/  SHF.R.U64 R70, R76, 0x8, R77 ;  /* 0x000000084c467819 */ /* 0x000fc4000000124d */
[--C-:B------:R-:W-:Y:S02]  /*0c80*/  SHF.R.U64 R58, R76, 0x18, R77.reuse ;  /* 0x000000184c3a7819 */ /* 0x100fe4000000124d */
[--C-:B------:R-:W-:Y:S02]  /*0c90*/  SHF.R.U32.HI R61, RZ, 0x8, R77.reuse ;  /* 0x00000008ff3d7819 */ /* 0x100fe4000001164d */
[----:B------:R-:W-:Y:S01]  /*0ca0*/  SHF.R.U32.HI R60, RZ, 0x10, R77 ;  /* 0x00000010ff3c7819 */ /* 0x000fe2000001164d */
[----:B------:R-:W-:Y:S06]  /*0cb0*/  BRA.DIV UR4, `(.L_x_1524) ;  /* 0x00000022045c7947 */ /* 0x000fec000b800000 */
[----:B------:R-:W1:Y:S04]  /*0cc0*/  SHFL.BFLY PT, R71, R69, 0x1, 0x1f ;  /* 0x0c201f0045477f89 */ /* 0x000e6800000e0000 */
[----:B------:R-:W2:Y:S01]  /*0cd0*/  SHFL.BFLY PT, R73, R64, 0x1, 0x1f ;  /* 0x0c201f0040497f89 */ /* 0x000ea200000e0000 */
[--C-:B-1----:R-:W-:Y:S01]  /*0ce0*/  FADD.FTZ R65, R71, R69.reuse ;  /* 0x0000004547417221 */ /* 0x102fe20000010000 */
[----:B------:R-:W-:Y:S01]  /*0cf0*/  PRMT R69, R14, 0x7632, R69 ;  /* 0x000076320e457816 */ /* 0x000fe20000000045 */
[----:B--2---:R-:W-:-:S03]  /*0d00*/  FADD.FTZ R73, R73, R64 ;  /* 0x0000004049497221 */ /* 0x004fc60000010000 */
        /* <DEDUP_REMOVED lines=11> */
[--C-:B-1----:R-:W-:Y:S01]  /*0dc0*/  FADD.FTZ R64, R64, R71.reuse ;  /* 0x0000004740407221 */ /* 0x102fe20000010000 */
[----:B------:R-:W-:Y:S01]  /*0dd0*/  PRMT R71, R12, 0x7632, R71 ;  /* 0x000076320c477816 */ /* 0x000fe20000000047 */
[----:B--2---:R-:W-:-:S03]  /*0de0*/  FADD.FTZ R65, R65, R73 ;  /* 0x0000004941417221 */ /* 0x004fc60000010000 */
[----:B------:R1:W2:Y:S04]  /*0df0*/  SHFL.BFLY PT, R73, R64, 0x10, 0x1f ;  /* 0x0e001f0040497f89 */ /* 0x0002a800000e0000 */
[----:B------:R1:W3:Y:S02]  /*0e00*/  SHFL.BFLY PT, R72, R65, 0x10, 0x1f ;  /* 0x0e001f0041487f89 */ /* 0x0002e400000e0000 */
.L_x_1556:
[----:B--2---:R-:W-:Y:S01]  /*0e10*/  FADD.FTZ R73, R64, R73 ;  /* 0x0000004940497221 */ /* 0x004fe20000010000 */
[----:B------:R-:W-:Y:S01]  /*0e20*/  @P1 IADD3 R55, PT, PT, R55, -0x1, RZ ;  /* 0xffffffff37371810 */ /* 0x000fe20007ffe0ff */
[----:B-1----:R-:W1:Y:S01]  /*0e30*/  @P1 LDC R64, c[0x0][0x388] ;  /* 0x0000e200ff401b82 */ /* 0x002e620000000800 */
[----:B------:R-:W-:Y:S01]  /*0e40*/  ISETP.NE.U32.AND P0, PT, R63, RZ, PT ;  /* 0x000000ff3f00720c */ /* 0x000fe20003f05070 */
[----:B---3--:R-:W-:Y:S01]  /*0e50*/  FADD.FTZ R65, R65, R72 ;  /* 0x0000004841417221 */ /* 0x008fe20000010000 */
[----:B------:R-:W-:Y:S01]  /*0e60*/  ISETP.NE.AND P3, PT, R2, RZ, PT ;  /* 0x000000ff0200720c */ /* 0x000fe20003f65270 */
[----:B------:R-:W-:Y:S01]  /*0e70*/  BSSY.RECONVERGENT B1, `(.L_x_1525) ;  /* 0x00001a8000017945 */ /* 0x000fe20003800200 */
[----:B------:R-:W-:Y:S01]  /*0e80*/  ISETP.NE.AND.EX P0, PT, R57, RZ, PT, P0 ;  /* 0x000000ff3900720c */ /* 0x000fe20003f05300 */
[----:B------:R-:W-:Y:S01]  /*0e90*/  FMUL.FTZ R65, R65, UR12 ;  /* 0x0000000c41417c20 */ /* 0x000fe20008410000 */
[----:B-1----:R-:W-:-:S05]  /*0ea0*/  @P1 IMAD R55, R55, R64, RZ ;  /* 0x0000004037371224 */ /* 0x002fca00078e02ff */
[----:B------:R-:W-:-:S04]  /*0eb0*/  @P1 SHF.R.S32.HI R64, RZ, 0x1f, R55 ;  /* 0x0000001fff401819 */ /* 0x000fc80000011437 */
[----:B------:R-:W-:Y:S01]  /*0ec0*/  @P1 LEA.HI R55, R64, R55, RZ, 0x3 ;  /* 0x0000003740371211 */ /* 0x000fe200078f18ff */
[----:B------:R-:W-:Y:S01]  /*0ed0*/  FMUL.FTZ R64, R73, UR12 ;  /* 0x0000000c49407c20 */ /* 0x000fe20008410000 */
[----:B------:R-:W-:Y:S02]  /*0ee0*/  CS2R R72, SRZ ;  /* 0x0000000000487805 */ /* 0x000fe4000001ff00 */
[----:B------:R-:W-:Y:S02]  /*0ef0*/  @P1 LEA.HI.SX32 R55, R55, R0, 0x1d ;  /* 0x0000000037371211 */ /* 0x000fe400078feaff */
[----:B------:R-:W-:Y:S02]  /*0f00*/  @P1 MOV R73, RZ ;  /* 0x000000ff00491202 */ /* 0x000fe40000000f00 */
[----:B------:R-:W-:Y:S01]  /*0f10*/  FSEL R64, R64, RZ, !P3 ;  /* 0x000000ff40407208 */ /* 0x000fe20005800000 */
[----:B------:R-:W-:Y:S01]  /*0f20*/  @P1 IMAD.MOV.U32 R72, RZ, RZ, R55 ;  /* 0x000000ffff481224 */ /* 0x000fe200078e0037 */
[----:B------:R-:W-:Y:S06]  /*0f30*/  @P0 BRA `(.L_x_1526) ;  /* 0x0000000c00500947 */ /* 0x000fec0003800000 */
        /* <DEDUP_REMOVED lines=18> */
.L_x_1529:
[----:B------:R-:W-:Y:S05]  /*1060*/  BSYNC.RECONVERGENT B2 ;  /* 0x0000000000027941 */ /* 0x000fea0003800200 */
.L_x_1528:
        /* <DEDUP_REMOVED lines=13> */
.L_x_1531:
[----:B------:R-:W-:Y:S05]  /*1140*/  BSYNC.RECONVERGENT B2 ;  /* 0x0000000000027941 */ /* 0x000fea0003800200 */
.L_x_1530:
        /* <DEDUP_REMOVED lines=13> */
.L_x_1533:
[----:B------:R-:W-:Y:S05]  /*1220*/  BSYNC.RECONVERGENT B2 ;  /* 0x0000000000027941 */ /* 0x000fea0003800200 */
.L_x_1532:
        /* <DEDUP_REMOVED lines=13> */
.L_x_1535:
[----:B------:R-:W-:Y:S05]  /*1300*/  BSYNC.RECONVERGENT B2 ;  /* 0x0000000000027941 */ /* 0x000fea0003800200 */
.L_x_1534:
        /* <DEDUP_REMOVED lines=13> */
.L_x_1537:
[----:B------:R-:W-:Y:S05]  /*13e0*/  BSYNC.RECONVERGENT B2 ;  /* 0x0000000000027941 */ /* 0x000fea0003800200 */
.L_x_1536:
        /* <DEDUP_REMOVED lines=13> */
.L_x_1539:
[----:B------:R-:W-:Y:S05]  /*14c0*/  BSYNC.RECONVERGENT B2 ;  /* 0x0000000000027941 */ /* 0x000fea0003800200 */
.L_x_1538:
        /* <DEDUP_REMOVED lines=13> */
.L_x_1541:
[----:B------:R-:W-:Y:S05]  /*15a0*/  BSYNC.RECONVERGENT B2 ;  /* 0x0000000000027941 */ /* 0x000fea0003800200 */
.L_x_1540:
        /* <DEDUP_REMOVED lines=14> */
.L_x_1527:
[----:B------:R-:W1:Y:S01]  /*1690*/  @P1 LDC.64 R44, c[0x0][0x408] ;  /* 0x00010200ff2c1b82 */ /* 0x000e620000000a00 */
[----:B------:R-:W-:Y:S01]  /*16a0*/  @P1 LOP3.LUT P3, RZ, R59, 0xff, RZ, 0xc0, !PT ;  /* 0x000000ff3bff1812 */ /* 0x000fe2000786c0ff */
[-CC-:B------:R-:W-:Y:S01]  /*16b0*/  FFMA.FTZ R59, R3, R65.reuse, R64.reuse ;  /* 0x00000041033b7223 */ /* 0x180fe20000010040 */
[----:B------:R-:W-:Y:S01]  /*16c0*/  ISETP.GT.AND P0, PT, R56, RZ, PT ;  /* 0x000000ff3800720c */ /* 0x000fe20003f04270 */
[-CC-:B------:R-:W-:Y:S01]  /*16d0*/  FFMA.FTZ R69, R5, R65.reuse, R64.reuse ;  /* 0x0000004105457223 */ /* 0x180fe20000010040 */
[----:B------:R-:W-:Y:S01]  /*16e0*/  @P1 LOP3.LUT P4, RZ, R58, 0xff, RZ, 0xc0, !PT ;  /* 0x000000ff3aff1812 */ /* 0x000fe2000788c0ff */
[----:B------:R-:W-:Y:S01]  /*16f0*/  FFMA.FTZ R58, R48, R65, R64 ;  /* 0x00000041303a7223 */ /* 0x000fe20000010040 */
[----:B------:R-:W-:Y:S01]  /*1700*/  FADD.FTZ R59, R6, -R59 ;  /* 0x8000003b063b7221 */ /* 0x000fe20000010000 */
[----:B------:R-:W2:Y:S01]  /*1710*/  @P1 LDC.64 R46, c[0x0][0x408] ;  /* 0x00010200ff2e1b82 */ /* 0x000ea20000000a00 */
[----:B------:R-:W-:Y:S01]  /*1720*/  @P1 LOP3.LUT P5, RZ, R67, 0xff, RZ, 0xc0, !PT ;  /* 0x000000ff43ff1812 */ /* 0x000fe200078ac0ff */
[----:B------:R-:W-:Y:S01]  /*1730*/  FADD.FTZ R67, R11, -R58 ;  /* 0x8000003a0b437221 */ /* 0x000fe20000010000 */
[----:B------:R-:W-:Y:S01]  /*1740*/  FMUL.FTZ R59, R66, R59 ;  /* 0x0000003b423b7220 */ /* 0x000fe20000410000 */
[----:B------:R-:W-:Y:S01]  /*1750*/  FADD.FTZ R69, R8, -R69 ;  /* 0x8000004508457221 */ /* 0x000fe20000010000 */
[----:B------:R-:W-:Y:S01]  /*1760*/  @P1 LOP3.LUT P2, RZ, R70, 0xff, RZ, 0xc0, !PT ;  /* 0x000000ff46ff1812 */ /* 0x000fe2000784c0ff */
[C---:B------:R-:W-:Y:S01]  /*1770*/  FMUL.FTZ R67, R66.reuse, R67 ;  /* 0x0000004342437220 */ /* 0x040fe20000410000 */
[--C-:B------:R-:W-:Y:S01]  /*1780*/  FFMA.FTZ R71, R7, R65, R64.reuse ;  /* 0x0000004107477223 */ /* 0x100fe20000010040 */
[----:B------:R-:W3:Y:S01]  /*1790*/  @P1 LDC.64 R56, c[0x0][0x408] ;  /* 0x00010200ff381b82 */ /* 0x000ee20000000a00 */
[----:B------:R-:W-:Y:S01]  /*17a0*/  FSEL R59, R59, RZ, P0 ;  /* 0x000000ff3b3b7208 */ /* 0x000fe20000000000 */
[----:B------:R-:W-:Y:S01]  /*17b0*/  FMUL.FTZ R58, R66, R69 ;  /* 0x00000045423a7220 */ /* 0x000fe20000410000 */
[----:B------:R-:W-:Y:S01]  /*17c0*/  FSEL R68, R67, RZ, P0 ;  /* 0x000000ff43447208 */ /* 0x000fe20000000000 */
[----:B------:R-:W-:Y:S01]  /*17d0*/  FADD.FTZ R71, R10, -R71 ;  /* 0x800000470a477221 */ /* 0x000fe20000010000 */
[----:B------:R-:W-:Y:S01]  /*17e0*/  @P1 LOP3.LUT P6, RZ, R74, 0xff, RZ, 0xc0, !PT ;  /* 0x000000ff4aff1812 */ /* 0x000fe200078cc0ff */
[----:B------:R-:W-:Y:S01]  /*17f0*/  FFMA.FTZ R75, R9, R65, R64 ;  /* 0x00000041094b7223 */ /* 0x000fe20000010040 */
[----:B------:R-:W-:Y:S01]  /*1800*/  FSEL R58, R58, RZ, P0 ;  /* 0x000000ff3a3a7208 */ /* 0x000fe20000000000 */
[----:B-1----:R-:W-:-:S02]  /*1810*/  @P1 FMUL.FTZ R45, R59, R45 ;  /* 0x0000002d3b2d1220 */ /* 0x002fc40000410000 */
[----:B------:R-:W-:Y:S02]  /*1820*/  FADD.FTZ R75, R54, -R75 ;  /* 0x8000004b364b7221 */ /* 0x000fe40000010000 */
[----:B------:R-:W-:Y:S02]  /*1830*/  @P1 FMUL.FTZ R69, R45, R44 ;  /* 0x0000002c2d451220 */ /* 0x000fe40000410000 */
[----:B------:R-:W1:Y:S01]  /*1840*/  @P1 LDC.64 R44, c[0x0][0x408] ;  /* 0x00010200ff2c1b82 */ /* 0x000e620000000a00 */
[----:B--2---:R-:W-:Y:S02]  /*1850*/  @P1 FMUL.FTZ R47, R68, R47 ;  /* 0x0000002f442f1220 */ /* 0x004fe40000410000 */
[----:B------:R-:W-:Y:S02]  /*1860*/  @P1 FSEL R69, R69, RZ, P6 ;  /* 0x000000ff45451208 */ /* 0x000fe40003000000 */
[----:B------:R-:W-:Y:S01]  /*1870*/  @P1 LOP3.LUT P6, RZ, R61, 0xff, RZ, 0xc0, !PT ;  /* 0x000000ff3dff1812 */ /* 0x000fe200078cc0ff */
[----:B------:R-:W-:Y:S01]  /*1880*/  @P1 FMUL.FTZ R70, R47, R46 ;  /* 0x0000002e2f461220 */ /* 0x000fe20000410000 */
[----:B------:R-:W-:Y:S01]  /*1890*/  @P1 F2FP.BF16.F32.PACK_AB R69, RZ, R69 ;  /* 0x00000045ff45123e */ /* 0x000fe200000010ff */
[----:B------:R-:W2:Y:S01]  /*18a0*/  @P1 LDC.64 R46, c[0x0][0x408] ;  /* 0x00010200ff2e1b82 */ /* 0x000ea20000000a00 */
[----:B---3--:R-:W-:-:S02]  /*18b0*/  @P1 FMUL.FTZ R57, R58, R57 ;  /* 0x000000393a391220 */ /* 0x008fc40000410000 */
[----:B------:R-:W-:Y:S02]  /*18c0*/  @P1 FSEL R70, R70, RZ, P2 ;  /* 0x000000ff46461208 */ /* 0x000fe40001000000 */
[----:B------:R-:W-:Y:S01]  /*18d0*/  @P1 LOP3.LUT P2, RZ, R60, 0xff, RZ, 0xc0, !PT ;  /* 0x000000ff3cff1812 */ /* 0x000fe2000784c0ff */
[----:B------:R-:W-:Y:S01]  /*18e0*/  @P1 FMUL.FTZ R67, R57, R56 ;  /* 0x0000003839431220 */ /* 0x000fe20000410000 */
[----:B------:R-:W-:Y:S01]  /*18f0*/  FFMA.FTZ R56, R50, R65, R64 ;  /* 0x0000004132387223 */ /* 0x000fe20000010040 */
[C---:B------:R-:W-:Y:S01]  /*1900*/  FMUL.FTZ R60, R66.reuse, R75 ;  /* 0x0000004b423c7220 */ /* 0x040fe20000410000 */
[----:B------:R-:W-:Y:S02]  /*1910*/  @P1 F2FP.BF16.F32.PACK_AB R70, RZ, R70 ;  /* 0x00000046ff46123e */ /* 0x000fe400000010ff */
[----:B------:R-:W-:Y:S01]  /*1920*/  FADD.FTZ R57, R49, -R56 ;  /* 0x8000003831397221 */ /* 0x000fe20000010000 */
[----:B------:R-:W-:Y:S01]  /*1930*/  FMUL.FTZ R56, R66, R71 ;  /* 0x0000004742387220 */ /* 0x000fe20000410000 */
[----:B------:R-:W-:-:S02]  /*1940*/  FSEL R60, R60, RZ, P0 ;  /* 0x000000ff3c3c7208 */ /* 0x000fc40000000000 */
[----:B------:R-:W-:Y:S01]  /*1950*/  FMUL.FTZ R57, R66, R57 ;  /* 0x0000003942397220 */ /* 0x000fe20000410000 */
[----:B------:R-:W-:Y:S02]  /*1960*/  @P1 FSEL R67, R67, RZ, P3 ;  /* 0x000000ff43431208 */ /* 0x000fe40001800000 */
[----:B------:R-:W-:Y:S02]  /*1970*/  FSEL R56, R56, RZ, P0 ;  /* 0x000000ff38387208 */ /* 0x000fe40000000000 */
[----:B------:R-:W-:Y:S02]  /*1980*/  FSEL R57, R57, RZ, P0 ;  /* 0x000000ff39397208 */ /* 0x000fe40000000000 */
[----:B------:R-:W-:Y:S01]  /*1990*/  @P1 PRMT R40, R69, 0x7610, R40 ;  /* 0x0000761045281816 */ /* 0x000fe20000000028 */
[----:B--2---:R-:W-:Y:S02]  /*19a0*/  @P1 FMUL.FTZ R61, R56, R47 ;  /* 0x0000002f383d1220 */ /* 0x004fe40000410000 */
[----:B-1----:R-:W-:Y:S01]  /*19b0*/  @P1 FMUL.FTZ R45, R57, R45 ;  /* 0x0000002d392d1220 */ /* 0x002fe20000410000 */
[----:B------:R-:W-:Y:S01]  /*19c0*/  @P1 PRMT R40, R40, 0x5410, R70 ;  /* 0x0000541028281816 */ /* 0x000fe20000000046 */
[----:B------:R-:W-:-:S02]  /*19d0*/  @P1 FMUL.FTZ R61, R61, R46 ;  /* 0x0000002e3d3d1220 */ /* 0x000fc40000410000 */
[----:B------:R-:W-:Y:S01]  /*19e0*/  @P1 FMUL.FTZ R47, R45, R44 ;  /* 0x0000002c2d2f1220 */ /* 0x000fe20000410000 */
[-CC-:B------:R-:W-:Y:S01]  /*19f0*/  FFMA.FTZ R46, R52, R65.reuse, R64.reuse ;  /* 0x00000041342e7223 */ /* 0x180fe20000010040 */
[----:B------:R-:W1:Y:S01]  /*1a00*/  @P1 LDC.64 R44, c[0x0][0x408] ;  /* 0x00010200ff2c1b82 */ /* 0x000e620000000a00 */
[----:B------:R-:W-:Y:S02]  /*1a10*/  FFMA.FTZ R64, R62, R65, R64 ;  /* 0x000000413e407223 */ /* 0x000fe40000010040 */
[----:B------:R-:W-:Y:S02]  /*1a20*/  FADD.FTZ R71, R51, -R46 ;  /* 0x8000002e33477221 */ /* 0x000fe40000010000 */
[----:B------:R-:W-:Y:S01]  /*1a30*/  FADD.FTZ R65, R53, -R64 ;  /* 0x8000004035417221 */ /* 0x000fe20000010000 */
[----:B------:R-:W-:Y:S01]  /*1a40*/  @P1 FSEL R64, R47, RZ, P4 ;  /* 0x000000ff2f401208 */ /* 0x000fe20002000000 */
[C---:B------:R-:W-:Y:S01]  /*1a50*/  FMUL.FTZ R46, R66.reuse, R71 ;  /* 0x00000047422e7220 */ /* 0x040fe20000410000 */
[----:B------:R-:W-:Y:S01]  /*1a60*/  @P1 F2FP.BF16.F32.PACK_AB R47, RZ, R67 ;  /* 0x00000043ff2f123e */ /* 0x000fe200000010ff */
[----:B------:R-:W-:Y:S01]  /*1a70*/  FMUL.FTZ R66, R66, R65 ;  /* 0x0000004142427220 */ /* 0x000fe20000410000 */
[----:B------:R-:W-:-:S02]  /*1a80*/  @P1 FSEL R65, R61, RZ, P5 ;  /* 0x000000ff3d411208 */ /* 0x000fc40002800000 */
[----:B------:R-:W-:Y:S02]  /*1a90*/  FSEL R46, R46, RZ, P0 ;  /* 0x000000ff2e2e7208 */ /* 0x000fe40000000000 */
[----:B------:R-:W-:Y:S02]  /*1aa0*/  @P1 F2FP.BF16.F32.PACK_AB R65, RZ, R65 ;  /* 0x00000041ff41123e */ /* 0x000fe400000010ff */
[----:B------:R-:W-:Y:S02]  /*1ab0*/  @P1 F2FP.BF16.F32.PACK_AB R64, RZ, R64 ;  /* 0x00000040ff40123e */ /* 0x000fe400000010ff */
[----:B------:R-:W-:Y:S02]  /*1ac0*/  @P1 PRMT R41, R47, 0x7610, R41 ;  /* 0x000076102f291816 */ /* 0x000fe40000000029 */
[----:B------:R-:W-:Y:S02]  /*1ad0*/  @P1 PRMT R42, R65, 0x7610, R42 ;  /* 0x00007610412a1816 */ /* 0x000fe4000000002a */
[----:B------:R-:W-:Y:S01]  /*1ae0*/  @P1 PRMT R41, R41, 0x5410, R64 ;  /* 0x0000541029291816 */ /* 0x000fe20000000040 */
[C---:B-1----:R-:W-:Y:S01]  /*1af0*/  @P1 FMUL.FTZ R45, R46.reuse, R45 ;  /* 0x0000002d2e2d1220 */ /* 0x042fe20000410000 */
[----:B------:R-:W-:-:S03]  /*1b00*/  F2FP.BF16.F32.PACK_AB R46, R46, R56 ;  /* 0x000000382e2e723e */ /* 0x000fc600000010ff */
[----:B------:R-:W-:Y:S02]  /*1b10*/  @P1 FMUL.FTZ R71, R45, R44 ;  /* 0x0000002c2d471220 */ /* 0x000fe40000410000 */
[----:B------:R-:W1:Y:S03]  /*1b20*/  @P1 LDC.64 R44, c[0x0][0x408] ;  /* 0x00010200ff2c1b82 */ /* 0x000e660000000a00 */
[----:B------:R-:W-:-:S04]  /*1b30*/  @P1 FSEL R61, R71, RZ, P6 ;  /* 0x000000ff473d1208 */ /* 0x000fc80003000000 */
[----:B------:R-:W-:-:S04]  /*1b40*/  @P1 F2FP.BF16.F32.PACK_AB R61, RZ, R61 ;  /* 0x0000003dff3d123e */ /* 0x000fc800000010ff */
[----:B------:R-:W-:Y:S01]  /*1b50*/  @P1 PRMT R42, R42, 0x5410, R61 ;  /* 0x000054102a2a1816 */ /* 0x000fe2000000003d */
[----:B-1----:R-:W-:-:S04]  /*1b60*/  @P1 FMUL.FTZ R45, R60, R45 ;  /* 0x0000002d3c2d1220 */ /* 0x002fc80000410000 */
[----:B------:R-:W-:-:S05]  /*1b70*/  @P1 FMUL.FTZ R44, R45, R44 ;  /* 0x0000002c2d2c1220 */ /* 0x000fca0000410000 */
[----:B------:R-:W-:Y:S02]  /*1b80*/  @P1 FSEL R45, R44, RZ, P2 ;  /* 0x000000ff2c2d1208 */ /* 0x000fe40001000000 */
[----:B------:R-:W-:Y:S02]  /*1b90*/  F2FP.BF16.F32.PACK_AB R44, R68, R59 ;  /* 0x0000003b442c723e */ /* 0x000fe400000010ff */
[----:B------:R-:W-:Y:S02]  /*1ba0*/  @P1 F2FP.BF16.F32.PACK_AB R59, RZ, R45 ;  /* 0x0000002dff3b123e */ /* 0x000fe400000010ff */
[----:B------:R-:W-:Y:S02]  /*1bb0*/  F2FP.BF16.F32.PACK_AB R45, R57, R58 ;  /* 0x0000003a392d723e */ /* 0x000fe400000010ff */
[----:B------:R-:W-:Y:S02]  /*1bc0*/  FSEL R57, R66, RZ, P0 ;  /* 0x000000ff42397208 */ /* 0x000fe40000000000 */
[----:B------:R-:W-:-:S02]  /*1bd0*/  @P1 PRMT R43, R59, 0x7610, R43 ;  /* 0x000076103b2b1816 */ /* 0x000fc4000000002b */
[----:B------:R-:W-:Y:S01]  /*1be0*/  F2FP.BF16.F32.PACK_AB R47, R57, R60 ;  /* 0x0000003c392f723e */ /* 0x000fe200000010ff */
        /* <DEDUP_REMOVED lines=9> */
.L_x_1526:
[----:B------:R-:W-:Y:S01]  /*1c80*/  IMAD.U32 R63, RZ, RZ, UR22 ;  /* 0x00000016ff3f7e24 */ /* 0x000fe2000f8e00ff */
[----:B------:R-:W-:-:S04]  /*1c90*/  MOV R55, UR23 ;  /* 0x0000001700377c02 */ /* 0x000fc80008000f00 */
[----:B------:R-:W-:-:S04]  /*1ca0*/  ISETP.NE.U32.AND P0, PT, R63, RZ, PT ;  /* 0x000000ff3f00720c */ /* 0x000fc80003f05070 */
[----:B------:R-:W-:-:S13]  /*1cb0*/  ISETP.NE.AND.EX P0, PT, R55, RZ, PT, P0 ;  /* 0x000000ff3700720c */ /* 0x000fda0003f05300 */
[----:B------:R-:W-:Y:S05]  /*1cc0*/  @P0 BRA `(.L_x_1543) ;  /* 0x0000000400800947 */ /* 0x000fea0003800000 */
[----:B------:R-:W-:Y:S01]  /*1cd0*/  ISETP.GT.AND P0, PT, R56, RZ, PT ;  /* 0x000000ff3800720c */ /* 0x000fe20003f04270 */
[----:B------:R-:W-:Y:S01]  /*1ce0*/  IMAD.U32 R69, R12, 0x10000, RZ ;  /* 0x000100000c457824 */ /* 0x000fe200078e00ff */
[----:B------:R-:W-:Y:S02]  /*1cf0*/  @P1 LOP3.LUT P5, RZ, R70, 0xff, RZ, 0xc0, !PT ;  /* 0x000000ff46ff1812 */ /* 0x000fe400078ac0ff */
[----:B------:R-:W-:Y:S02]  /*1d00*/  @P1 LOP3.LUT P4, RZ, R74, 0xff, RZ, 0xc0, !PT ;  /* 0x000000ff4aff1812 */ /* 0x000fe4000788c0ff */
[----:B------:R-:W-:Y:S02]  /*1d10*/  @P1 LOP3.LUT P3, RZ, R58, 0xff, RZ, 0xc0, !PT ;  /* 0x000000ff3aff1812 */ /* 0x000fe4000786c0ff */
[----:B------:R-:W-:Y:S02]  /*1d20*/  @P1 LOP3.LUT P2, RZ, R59, 0xff, RZ, 0xc0, !PT ;  /* 0x000000ff3bff1812 */ /* 0x000fe4000784c0ff */
[----:B------:R-:W-:-:S03]  /*1d30*/  @P1 LOP3.LUT P6, RZ, R60, 0xff, RZ, 0xc0, !PT ;  /* 0x000000ff3cff1812 */ /* 0x000fc600078cc0ff */
[-CC-:B------:R-:W-:Y:S01]  /*1d40*/  @P0 FFMA.FTZ R57, R3, R65.reuse, R64.reuse ;  /* 0x0000004103390223 */ /* 0x180fe20000010040 */
[----:B------:R-:W-:Y:S01]  /*1d50*/  @P0 FFMA.FTZ R74, R48, R65, R64 ;  /* 0x00000041304a0223 */ /* 0x000fe20000010040 */
[----:B------:R-:W-:Y:S02]  /*1d60*/  @P0 SHF.L.U32 R71, R71, 0x10, RZ ;  /* 0x0000001047470819 */ /* 0x000fe400000006ff */
[----:B------:R-:W-:Y:S01]  /*1d70*/  @P0 FADD.FTZ R57, R6, -R57 ;  /* 0x8000003906390221 */ /* 0x000fe20000010000 */
[----:B------:R-:W-:-:S03]  /*1d80*/  @P0 FADD.FTZ R74, R11, -R74 ;  /* 0x8000004a0b4a0221 */ /* 0x000fc60000010000 */
[----:B------:R-:W-:Y:S02]  /*1d90*/  @P0 FFMA.FTZ R69, R66, R57, R69 ;  /* 0x0000003942450223 */ /* 0x000fe40000010045 */
[----:B------:R-:W1:Y:S02]  /*1da0*/  @P1 LDC.64 R56, c[0x0][0x408] ;  /* 0x00010200ff381b82 */ /* 0x000e640000000a00 */
[----:B-1----:R-:W-:Y:S01]  /*1db0*/  @P1 FMUL.FTZ R57, R69, R57 ;  /* 0x0000003945391220 */ /* 0x002fe20000410000 */
[----:B------:R-:W-:-:S03]  /*1dc0*/  SHF.L.U32 R69, R13, 0x10, RZ ;  /* 0x000000100d457819 */ /* 0x000fc600000006ff */
[----:B------:R-:W-:Y:S01]  /*1dd0*/  @P1 FMUL.FTZ R68, R57, R56 ;  /* 0x0000003839441220 */ /* 0x000fe20000410000 */
[----:B------:R-:W-:-:S04]  /*1de0*/  @!P0 PRMT R56, R12, 0x7632, R56 ;  /* 0x000076320c388816 */ /* 0x000fc80000000038 */
[----:B------:R-:W-:Y:S01]  /*1df0*/  @P1 FSEL R68, R68, RZ, P4 ;  /* 0x000000ff44441208 */ /* 0x000fe20002000000 */
[----:B------:R-:W-:Y:S02]  /*1e00*/  @!P0 IMAD.U32 R70, R56, 0x10000, RZ ;  /* 0x0001000038468824 */ /* 0x000fe400078e00ff */
[--C-:B------:R-:W-:Y:S01]  /*1e10*/  @P0 FFMA.FTZ R70, R66, R74, R71.reuse ;  /* 0x0000004a42460223 */ /* 0x100fe20000010047 */
[----:B------:R-:W1:Y:S01]  /*1e20*/  @P1 LDC.64 R56, c[0x0][0x408] ;  /* 0x00010200ff381b82 */ /* 0x000e620000000a00 */
[----:B------:R-:W-:Y:S02]  /*1e30*/  @P1 LOP3.LUT P4, RZ, R67, 0xff, RZ, 0xc0, !PT ;  /* 0x000000ff43ff1812 */ /* 0x000fe4000788c0ff */
[----:B------:R-:W-:Y:S02]  /*1e40*/  @P1 F2FP.BF16.F32.PACK_AB R68, RZ, R68 ;  /* 0x00000044ff44123e */ /* 0x000fe400000010ff */
[----:B------:R-:W-:Y:S02]  /*1e50*/  PRMT R71, R13, 0x7632, R71 ;  /* 0x000076320d477816 */ /* 0x000fe40000000047 */
[----:B------:R-:W-:Y:S01]  /*1e60*/  @P1 PRMT R40, R68, 0x7610, R40 ;  /* 0x0000761044281816 */ /* 0x000fe20000000028 */
[----:B------:R-:W-:-:S02]  /*1e70*/  @P0 FFMA.FTZ R68, R52, R65, R64 ;  /* 0x0000004134440223 */ /* 0x000fc40000010040 */
[----:B------:R-:W-:Y:S02]  /*1e80*/  IMAD.U32 R71, R71, 0x10000, RZ ;  /* 0x0001000047477824 */ /* 0x000fe400078e00ff */
[----:B------:R-:W-:Y:S01]  /*1e90*/  @P0 FADD.FTZ R68, R51, -R68 ;  /* 0x8000004433440221 */ /* 0x000fe20000010000 */
[----:B-1----:R-:W-:Y:S01]  /*1ea0*/  @P1 FMUL.FTZ R57, R70, R57 ;  /* 0x0000003946391220 */ /* 0x002fe20000410000 */
[----:B------:R-:W-:-:S03]  /*1eb0*/  @P0 FFMA.FTZ R70, R50, R65, R64 ;  /* 0x0000004132460223 */ /* 0x000fc60000010040 */
[----:B------:R-:W-:Y:S01]  /*1ec0*/  @P1 FMUL.FTZ R56, R57, R56 ;  /* 0x0000003839381220 */ /* 0x000fe20000410000 */
[----:B------:R-:W-:Y:S01]  /*1ed0*/  @P0 FFMA.FTZ R57, R5, R65, R64 ;  /* 0x0000004105390223 */ /* 0x000fe20000010040 */
[----:B------:R-:W-:-:S03]  /*1ee0*/  @P0 FADD.FTZ R70, R49, -R70 ;  /* 0x8000004631460221 */ /* 0x000fc60000010000 */
[----:B------:R-:W-:Y:S01]  /*1ef0*/  @P0 FADD.FTZ R57, R8, -R57 ;  /* 0x8000003908390221 */ /* 0x000fe20000010000 */
[----:B------:R-:W-:Y:S01]  /*1f00*/  @P1 FSEL R56, R56, RZ, P5 ;  /* 0x000000ff38381208 */ /* 0x000fe20002800000 */
[C---:B------:R-:W-:Y:S01]  /*1f10*/  @P0 FFMA.FTZ R71, R66.reuse, R70, R71 ;  /* 0x0000004642470223 */ /* 0x040fe20000010047 */
[----:B------:R-:W-:Y:S01]  /*1f20*/  @P1 LOP3.LUT P5, RZ, R61, 0xff, RZ, 0xc0, !PT ;  /* 0x000000ff3dff1812 */ /* 0x000fe200078ac0ff */
[----:B------:R-:W-:Y:S01]  /*1f30*/  @P0 FFMA.FTZ R69, R66, R57, R69 ;  /* 0x0000003942450223 */ /* 0x000fe20000010045 */
[----:B------:R-:W-:Y:S01]  /*1f40*/  @P1 F2FP.BF16.F32.PACK_AB R58, RZ, R56 ;  /* 0x00000038ff3a123e */ /* 0x000fe200000010ff */
[----:B------:R-:W-:Y:S01]  /*1f50*/  @P0 FFMA.FTZ R61, R7, R65, R64 ;  /* 0x00000041073d0223 */ /* 0x000fe20000010040 */
[----:B------:R-:W1:Y:S02]  /*1f60*/  @P1 LDC.64 R56, c[0x0][0x408] ;  /* 0x00010200ff381b82 */ /* 0x000e640000000a00 */
[----:B------:R-:W-:Y:S01]  /*1f70*/  @P1 PRMT R40, R40, 0x5410, R58 ;  /* 0x0000541028281816 */ /* 0x000fe2000000003a */
[----:B------:R-:W-:Y:S01]  /*1f80*/  @P0 FADD.FTZ R67, R10, -R61 ;  /* 0x8000003d0a430221 */ /* 0x000fe20000010000 */
[----:B------:R-:W-:-:S04]  /*1f90*/  SHF.L.U32 R61, R14, 0x10, RZ ;  /* 0x000000100e3d7819 */ /* 0x000fc800000006ff */
[----:B------:R-:W2:Y:S01]  /*1fa0*/  @P1 LDC.64 R58, c[0x0][0x408] ;  /* 0x00010200ff3a1b82 */ /* 0x000ea20000000a00 */
[----:B------:R-:W-:Y:S01]  /*1fb0*/  @P0 FFMA.FTZ R61, R66, R67, R61 ;  /* 0x00000043423d0223 */ /* 0x000fe2000001003d */
[----:B-1----:R-:W-:Y:S01]  /*1fc0*/  @P1 FMUL.FTZ R57, R69, R57 ;  /* 0x0000003945391220 */ /* 0x002fe20000410000 */
[----:B------:R-:W-:-:S03]  /*1fd0*/  PRMT R69, R14, 0x7632, R69 ;  /* 0x000076320e457816 */ /* 0x000fc60000000045 */
[----:B------:R-:W-:Y:S02]  /*1fe0*/  @P1 FMUL.FTZ R67, R57, R56 ;  /* 0x0000003839431220 */ /* 0x000fe40000410000 */
[----:B------:R-:W1:Y:S01]  /*1ff0*/  @P1 LDC.64 R56, c[0x0][0x408] ;  /* 0x00010200ff381b82 */ /* 0x000e620000000a00 */
[----:B------:R-:W-:Y:S02]  /*2000*/  IMAD.U32 R69, R69, 0x10000, RZ ;  /* 0x0001000045457824 */ /* 0x000fe400078e00ff */
[----:B--2---:R-:W-:Y:S01]  /*2010*/  @P1 FMUL.FTZ R59, R71, R59 ;  /* 0x0000003b473b1220 */ /* 0x004fe20000410000 */
[----:B------:R-:W-:Y:S01]  /*2020*/  SHF.L.U32 R71, R15, 0x10, RZ ;  /* 0x000000100f477819 */ /* 0x000fe200000006ff */
[----:B------:R-:W-:Y:S02]  /*2030*/  @P0 FFMA.FTZ R69, R66, R68, R69 ;  /* 0x0000004442450223 */ /* 0x000fe40000010045 */
[----:B------:R-:W-:Y:S01]  /*2040*/  @P1 FMUL.FTZ R68, R59, R58 ;  /* 0x0000003a3b441220 */ /* 0x000fe20000410000 */
[----:B------:R-:W-:Y:S01]  /*2050*/  @P1 FSEL R67, R67, RZ, P2 ;  /* 0x000000ff43431208 */ /* 0x000fe20001000000 */
[----:B------:R-:W2:Y:S03]  /*2060*/  @P1 LDC.64 R58, c[0x0][0x408] ;  /* 0x00010200ff3a1b82 */ /* 0x000ea60000000a00 */
[----:B------:R-:W-:-:S02]  /*2070*/  @P1 FSEL R68, R68, RZ, P3 ;  /* 0x000000ff44441208 */ /* 0x000fc40001800000 */
[----:B------:R-:W-:Y:S02]  /*2080*/  @P1 F2FP.BF16.F32.PACK_AB R67, RZ, R67 ;  /* 0x00000043ff43123e */ /* 0x000fe400000010ff */
[----:B------:R-:W-:Y:S02]  /*2090*/  @P1 F2FP.BF16.F32.PACK_AB R68, RZ, R68 ;  /* 0x00000044ff44123e */ /* 0x000fe400000010ff */
[----:B------:R-:W-:-:S04]  /*20a0*/  @P1 PRMT R41, R67, 0x7610, R41 ;  /* 0x0000761043291816 */ /* 0x000fc80000000029 */
[----:B------:R-:W-:Y:S01]  /*20b0*/  @P1 PRMT R41, R41, 0x5410, R68 ;  /* 0x0000541029291816 */ /* 0x000fe20000000044 */
[----:B-1----:R-:W-:Y:S01]  /*20c0*/  @P1 FMUL.FTZ R57, R61, R57 ;  /* 0x000000393d391220 */ /* 0x002fe20000410000 */
[----:B------:R-:W-:-:S03]  /*20d0*/  @P0 FFMA.FTZ R61, R9, R65, R64 ;  /* 0x00000041093d0223 */ /* 0x000fc60000010040 */
[----:B------:R-:W-:Y:S01]  /*20e0*/  @P1 FMUL.FTZ R56, R57, R56 ;  /* 0x0000003839381220 */ /* 0x000fe20000410000 */
[----:B------:R-:W-:Y:S01]  /*20f0*/  @P0 FADD.FTZ R61, R54, -R61 ;  /* 0x8000003d363d0221 */ /* 0x000fe20000010000 */
[----:B--2---:R-:W-:-:S03]  /*2100*/  @P1 FMUL.FTZ R59, R69, R59 ;  /* 0x0000003b453b1220 */ /* 0x004fc60000410000 */
[----:B------:R-:W-:Y:S01]  /*2110*/  @P0 FFMA.FTZ R71, R66, R61, R71 ;  /* 0x0000003d42470223 */ /* 0x000fe20000010047 */
[----:B------:R-:W-:Y:S01]  /*2120*/  @P1 FSEL R56, R56, RZ, P4 ;  /* 0x000000ff38381208 */ /* 0x000fe20002000000 */
[----:B------:R-:W1:Y:S01]  /*2130*/  @P1 LDC.64 R60, c[0x0][0x408] ;  /* 0x00010200ff3c1b82 */ /* 0x000e620000000a00 */
[----:B------:R-:W-:Y:S02]  /*2140*/  @P1 FMUL.FTZ R58, R59, R58 ;  /* 0x0000003a3b3a1220 */ /* 0x000fe40000410000 */
[----:B------:R-:W-:-:S03]  /*2150*/  @P1 F2FP.BF16.F32.PACK_AB R56, RZ, R56 ;  /* 0x00000038ff38123e */ /* 0x000fc600000010ff */
[----:B------:R-:W-:Y:S02]  /*2160*/  @P1 FSEL R58, R58, RZ, P5 ;  /* 0x000000ff3a3a1208 */ /* 0x000fe40002800000 */
[----:B------:R-:W-:Y:S02]  /*2170*/  @P1 PRMT R42, R56, 0x7610, R42 ;  /* 0x00007610382a1816 */ /* 0x000fe4000000002a */
[----:B------:R-:W-:-:S04]  /*2180*/  @P1 F2FP.BF16.F32.PACK_AB R58, RZ, R58 ;  /* 0x0000003aff3a123e */ /* 0x000fc800000010ff */
[----:B------:R-:W-:Y:S01]  /*2190*/  @P1 PRMT R42, R42, 0x5410, R58 ;  /* 0x000054102a2a1816 */ /* 0x000fe2000000003a */
[----:B-1----:R-:W-:-:S04]  /*21a0*/  @P1 FMUL.FTZ R61, R71, R61 ;  /* 0x0000003d473d1220 */ /* 0x002fc80000410000 */
        /* <DEDUP_REMOVED lines=18> */
.L_x_1543:
[----:B------:R-:W-:Y:S01]  /*22d0*/  ISETP.GT.AND P3, PT, R56, RZ, PT ;  /* 0x000000ff3800720c */ /* 0x000fe20003f64270 */
[----:B------:R-:W-:Y:S01]  /*22e0*/  @P2 FFMA.FTZ R45, R3, R65, R64 ;  /* 0x00000041032d2223 */ /* 0x000fe20000010040 */
[----:B------:R-:W-:Y:S01]  /*22f0*/  @P1 LOP3.LUT P0, RZ, R59, 0xff, RZ, 0xc0, !PT ;  /* 0x000000ff3bff1812 */ /* 0x000fe2000780c0ff */
[----:B------:R-:W-:Y:S01]  /*2300*/  IMAD.U32 R59, R12, 0x10000, RZ ;  /* 0x000100000c3b7824 */ /* 0x000fe200078e00ff */
[----:B------:R-:W-:Y:S01]  /*2310*/  @P1 LOP3.LUT P4, RZ, R70, 0xff, RZ, 0xc0, !PT ;  /* 0x000000ff46ff1812 */ /* 0x000fe2000788c0ff */
[----:B------:R-:W-:Y:S01]  /*2320*/  @P2 FADD.FTZ R45, R6, -R45 ;  /* 0x8000002d062d2221 */ /* 0x000fe20000010000 */
[----:B------:R-:W-:Y:S01]  /*2330*/  PRMT R56, R12, 0x7632, R56 ;  /* 0x000076320c387816 */ /* 0x000fe20000000038 */
[----:B------:R-:W1:Y:S01]  /*2340*/  @P1 LDC.64 R46, c[0x0][0x408] ;  /* 0x00010200ff2e1b82 */ /* 0x000e620000000a00 */
[----:B------:R-:W-:Y:S01]  /*2350*/  PRMT R71, R13, 0x7632, R71 ;  /* 0x000076320d477816 */ /* 0x000fe20000000047 */
[----:B------:R-:W-:Y:S01]  /*2360*/  @P2 FFMA.FTZ R59, R66, R45, R59 ;  /* 0x0000002d423b2223 */ /* 0x000fe2000001003b */
[----:B------:R-:W-:Y:S01]  /*2370*/  SHF.L.U32 R56, R56, 0x10, RZ ;  /* 0x0000001038387819 */ /* 0x000fe200000006ff */
[----:B------:R-:W-:Y:S01]  /*2380*/  IMAD.U32 R69, R69, 0x10000, RZ ;  /* 0x0001000045457824 */ /* 0x000fe200078e00ff */
[----:B------:R-:W-:Y:S01]  /*2390*/  @P1 LOP3.LUT P5, RZ, R74, 0xff, RZ, 0xc0, !PT ;  /* 0x000000ff4aff1812 */ /* 0x000fe200078ac0ff */
[-CC-:B------:R-:W-:Y:S01]  /*23a0*/  @P3 FFMA.FTZ R44, R48, R65.reuse, R64.reuse ;  /* 0x00000041302c3223 */ /* 0x180fe20000010040 */
[----:B------:R-:W-:Y:S01]  /*23b0*/  @P3 FFMA.FTZ R45, R5, R65, R64 ;  /* 0x00000041052d3223 */ /* 0x000fe20000010040 */
[----:B------:R-:W-:Y:S01]  /*23c0*/  IMAD.U32 R71, R71, 0x10000, RZ ;  /* 0x0001000047477824 */ /* 0x000fe200078e00ff */
[----:B------:R-:W-:Y:S01]  /*23d0*/  @P1 LOP3.LUT P2, RZ, R67, 0xff, RZ, 0xc0, !PT ;  /* 0x000000ff43ff1812 */ /* 0x000fe2000784c0ff */
[----:B------:R-:W-:Y:S01]  /*23e0*/  @P3 FADD.FTZ R57, R11, -R44 ;  /* 0x8000002c0b393221 */ /* 0x000fe20000010000 */
[----:B------:R-:W-:Y:S01]  /*23f0*/  @P3 FADD.FTZ R70, R8, -R45 ;  /* 0x8000002d08463221 */ /* 0x000fe20000010000 */
[----:B------:R-:W-:Y:S01]  /*2400*/  SHF.L.U32 R67, R14, 0x10, RZ ;  /* 0x000000100e437819 */ /* 0x000fe200000006ff */
[----:B------:R-:W2:Y:S01]  /*2410*/  @P1 LDC.64 R44, c[0x0][0x408] ;  /* 0x00010200ff2c1b82 */ /* 0x000ea20000000a00 */
[----:B------:R-:W-:Y:S01]  /*2420*/  @P3 FFMA.FTZ R56, R66, R57, R56 ;  /* 0x0000003942383223 */ /* 0x000fe20000010038 */
[----:B------:R-:W-:Y:S01]  /*2430*/  SHF.L.U32 R57, R13, 0x10, RZ ;  /* 0x000000100d397819 */ /* 0x000fe200000006ff */
[----:B------:R-:W-:Y:S01]  /*2440*/  @!P3 IMAD.U32 R68, R68, 0x10000, RZ ;  /* 0x000100004444b824 */ /* 0x000fe200078e00ff */
[----:B------:R-:W-:-:S03]  /*2450*/  @P1 LOP3.LUT P6, RZ, R58, 0xff, RZ, 0xc0, !PT ;  /* 0x000000ff3aff1812 */ /* 0x000fc600078cc0ff */
[----:B------:R-:W-:Y:S01]  /*2460*/  @P3 FFMA.FTZ R57, R66, R70, R57 ;  /* 0x0000004642393223 */ /* 0x000fe20000010039 */
[----:B-1----:R-:W-:-:S04]  /*2470*/  @P1 FMUL.FTZ R47, R59, R47 ;  /* 0x0000002f3b2f1220 */ /* 0x002fc80000410000 */
[----:B------:R-:W-:Y:S02]  /*2480*/  @P1 FMUL.FTZ R70, R47, R46 ;  /* 0x0000002e2f461220 */ /* 0x000fe40000410000 */
[----:B------:R-:W1:Y:S03]  /*2490*/  @P1 LDC.64 R46, c[0x0][0x408] ;  /* 0x00010200ff2e1b82 */ /* 0x000e660000000a00 */
[----:B------:R-:W-:Y:S02]  /*24a0*/  @P1 FSEL R70, R70, RZ, P5 ;  /* 0x000000ff46461208 */ /* 0x000fe40002800000 */
[----:B------:R-:W-:Y:S01]  /*24b0*/  @P1 LOP3.LUT P5, RZ, R61, 0xff, RZ, 0xc0, !PT ;  /* 0x000000ff3dff1812 */ /* 0x000fe200078ac0ff */
[----:B--2---:R-:W-:Y:S01]  /*24c0*/  @P1 FMUL.FTZ R45, R56, R45 ;  /* 0x0000002d382d1220 */ /* 0x004fe20000410000 */
[----:B------:R-:W-:Y:S02]  /*24d0*/  SHF.L.U32 R61, R15, 0x10, RZ ;  /* 0x000000100f3d7819 */ /* 0x000fe400000006ff */
[----:B------:R-:W-:Y:S01]  /*24e0*/  @P1 F2FP.BF16.F32.PACK_AB R70, RZ, R70 ;  /* 0x00000046ff46123e */ /* 0x000fe200000010ff */
[----:B------:R-:W-:Y:S01]  /*24f0*/  @P1 FMUL.FTZ R75, R45, R44 ;  /* 0x0000002c2d4b1220 */ /* 0x000fe20000410000 */
[----:B------:R-:W-:-:S02]  /*2500*/  @P3 FFMA.FTZ R44, R50, R65, R64 ;  /* 0x00000041322c3223 */ /* 0x000fc40000010040 */
[----:B------:R-:W-:Y:S02]  /*2510*/  @P1 PRMT R40, R70, 0x7610, R40 ;  /* 0x0000761046281816 */ /* 0x000fe40000000028 */
[----:B------:R-:W-:Y:S01]  /*2520*/  @P3 FADD.FTZ R44, R49, -R44 ;  /* 0x8000002c312c3221 */ /* 0x000fe20000010000 */
[----:B------:R-:W-:Y:S02]  /*2530*/  @P1 FSEL R75, R75, RZ, P4 ;  /* 0x000000ff4b4b1208 */ /* 0x000fe40002000000 */
[----:B------:R-:W-:Y:S01]  /*2540*/  @P1 LOP3.LUT P4, RZ, R60, 0xff, RZ, 0xc0, !PT ;  /* 0x000000ff3cff1812 */ /* 0x000fe2000788c0ff */
[----:B------:R-:W-:Y:S01]  /*2550*/  @P3 FFMA.FTZ R71, R66, R44, R71 ;  /* 0x0000002c42473223 */ /* 0x000fe20000010047 */
[----:B------:R-:W-:Y:S01]  /*2560*/  @P1 F2FP.BF16.F32.PACK_AB R75, RZ, R75 ;  /* 0x0000004bff4b123e */ /* 0x000fe200000010ff */
[----:B------:R-:W2:Y:S01]  /*2570*/  @P1 LDC.64 R44, c[0x0][0x408] ;  /* 0x00010200ff2c1b82 */ /* 0x000ea20000000a00 */
[----:B-1----:R-:W-:Y:S02]  /*2580*/  @P1 FMUL.FTZ R47, R57, R47 ;  /* 0x0000002f392f1220 */ /* 0x002fe40000410000 */
[----:B------:R-:W-:-:S02]  /*2590*/  @P1 PRMT R40, R40, 0x5410, R75 ;  /* 0x0000541028281816 */ /* 0x000fc4000000004b */
[----:B------:R-:W-:Y:S01]  /*25a0*/  @P1 FMUL.FTZ R58, R47, R46 ;  /* 0x0000002e2f3a1220 */ /* 0x000fe20000410000 */
[----:B------:R-:W-:-:S04]  /*25b0*/  @P3 FFMA.FTZ R46, R52, R65, R64 ;  /* 0x00000041342e3223 */ /* 0x000fc80000010040 */
[----:B------:R-:W-:Y:S01]  /*25c0*/  @P3 FADD.FTZ R46, R51, -R46 ;  /* 0x8000002e332e3221 */ /* 0x000fe20000010000 */
[----:B------:R-:W-:-:S03]  /*25d0*/  @P1 FSEL R58, R58, RZ, P0 ;  /* 0x000000ff3a3a1208 */ /* 0x000fc60000000000 */
[----:B------:R-:W-:Y:S01]  /*25e0*/  @P3 FFMA.FTZ R69, R66, R46, R69 ;  /* 0x0000002e42453223 */ /* 0x000fe20000010045 */
[----:B------:R-:W-:-:S04]  /*25f0*/  @P1 F2FP.BF16.F32.PACK_AB R58, RZ, R58 ;  /* 0x0000003aff3a123e */ /* 0x000fc800000010ff */
[----:B------:R-:W-:Y:S01]  /*2600*/  @P1 PRMT R41, R58, 0x7610, R41 ;  /* 0x000076103a291816 */ /* 0x000fe20000000029 */
[----:B--2---:R-:W-:-:S04]  /*2610*/  @P1 FMUL.FTZ R45, R71, R45 ;  /* 0x0000002d472d1220 */ /* 0x004fc80000410000 */
[----:B------:R-:W-:Y:S01]  /*2620*/  @P1 FMUL.FTZ R74, R45, R44 ;  /* 0x0000002c2d4a1220 */ /* 0x000fe20000410000 */
[----:B------:R-:W-:-:S04]  /*2630*/  @P3 FFMA.FTZ R45, R7, R65, R64 ;  /* 0x00000041072d3223 */ /* 0x000fc80000010040 */
[----:B------:R-:W-:-:S04]  /*2640*/  @P3 FADD.FTZ R45, R10, -R45 ;  /* 0x8000002d0a2d3221 */ /* 0x000fc80000010000 */
[----:B------:R-:W-:Y:S02]  /*2650*/  @P3 FFMA.FTZ R67, R66, R45, R67 ;  /* 0x0000002d42433223 */ /* 0x000fe40000010043 */
[----:B------:R-:W1:Y:S02]  /*2660*/  @P1 LDC.64 R44, c[0x0][0x408] ;  /* 0x00010200ff2c1b82 */ /* 0x000e640000000a00 */
[----:B-1----:R-:W-:-:S04]  /*2670*/  @P1 FMUL.FTZ R45, R67, R45 ;  /* 0x0000002d432d1220 */ /* 0x002fc80000410000 */
[----:B------:R-:W-:Y:S01]  /*2680*/  @P1 FMUL.FTZ R60, R45, R44 ;  /* 0x0000002c2d3c1220 */ /* 0x000fe20000410000 */
[-CC-:B------:R-:W-:Y:S01]  /*2690*/  @P3 FFMA.FTZ R45, R9, R65.reuse, R64.reuse ;  /* 0x00000041092d3223 */ /* 0x180fe20000010040 */
[----:B------:R-:W-:Y:S01]  /*26a0*/  @P3 FFMA.FTZ R64, R62, R65, R64 ;  /* 0x000000413e403223 */ /* 0x000fe20000010040 */
[----:B------:R-:W-:Y:S02]  /*26b0*/  @P1 FSEL R65, R74, RZ, P6 ;  /* 0x000000ff4a411208 */ /* 0x000fe40003000000 */
[----:B------:R-:W-:Y:S01]  /*26c0*/  @P3 FADD.FTZ R46, R54, -R45 ;  /* 0x8000002d362e3221 */ /* 0x000fe20000010000 */
[----:B------:R-:W-:Y:S01]  /*26d0*/  @P3 FADD.FTZ R64, R53, -R64 ;  /* 0x8000004035403221 */ /* 0x000fe20000010000 */
[----:B------:R-:W1:Y:S01]  /*26e0*/  @P1 LDC.64 R44, c[0x0][0x408] ;  /* 0x00010200ff2c1b82 */ /* 0x000e620000000a00 */
[----:B------:R-:W-:Y:S01]  /*26f0*/  @P1 FSEL R60, R60, RZ, P2 ;  /* 0x000000ff3c3c1208 */ /* 0x000fe20001000000 */
[----:B------:R-:W-:Y:S01]  /*2700*/  @P3 FFMA.FTZ R61, R66, R46, R61 ;  /* 0x0000002e423d3223 */ /* 0x000fe2000001003d */
[----:B------:R-:W-:-:S02]  /*2710*/  @P3 PRMT R46, R15, 0x7632, R46 ;  /* 0x000076320f2e3816 */ /* 0x000fc4000000002e */
[----:B------:R-:W-:Y:S02]  /*2720*/  @P1 F2FP.BF16.F32.PACK_AB R60, RZ, R60 ;  /* 0x0000003cff3c123e */ /* 0x000fe400000010ff */
[----:B------:R-:W-:Y:S02]  /*2730*/  @P3 SHF.L.U32 R47, R46, 0x10, RZ ;  /* 0x000000102e2f3819 */ /* 0x000fe400000006ff */
[----:B------:R-:W-:Y:S02]  /*2740*/  @P1 F2FP.BF16.F32.PACK_AB R65, RZ, R65 ;  /* 0x00000041ff41123e */ /* 0x000fe400000010ff */
[----:B------:R-:W-:Y:S01]  /*2750*/  @P1 PRMT R42, R60, 0x7610, R42 ;  /* 0x000076103c2a1816 */ /* 0x000fe2000000002a */
[----:B------:R-:W-:Y:S01]  /*2760*/  @P3 FFMA.FTZ R68, R66, R64, R47 ;  /* 0x0000004042443223 */ /* 0x000fe2000001002f */
[----:B------:R-:W-:Y:S01]  /*2770*/  @P1 ISETP.GE.U32.AND P3, PT, R76, RZ, PT ;  /* 0x000000ff4c00120c */ /* 0x000fe20003f66070 */
[----:B------:R-:W2:Y:S01]  /*2780*/  @P1 LDC.64 R46, c[0x0][0x408] ;  /* 0x00010200ff2e1b82 */ /* 0x000ea20000000a00 */
[----:B------:R-:W-:-:S02]  /*2790*/  @P1 PRMT R41, R41, 0x5410, R65 ;  /* 0x0000541029291816 */ /* 0x000fc40000000041 */
[----:B------:R-:W-:Y:S01]  /*27a0*/  @P1 ISETP.GE.U32.AND.EX P3, PT, R77, 0x1000000, PT, P3 ;  /* 0x010000004d00180c */ /* 0x000fe20003f66130 */
[----:B-1----:R-:W-:-:S04]  /*27b0*/  @P1 FMUL.FTZ R45, R69, R45 ;  /* 0x0000002d452d1220 */ /* 0x002fc80000410000 */
[----:B------:R-:W-:Y:S02]  /*27c0*/  @P1 FMUL.FTZ R64, R45, R44 ;  /* 0x0000002c2d401220 */ /* 0x000fe40000410000 */
[----:B------:R-:W1:Y:S03]  /*27d0*/  @P1 LDC.64 R44, c[0x0][0x408] ;  /* 0x00010200ff2c1b82 */ /* 0x000e660000000a00 */
[----:B------:R-:W-:-:S04]  /*27e0*/  @P1 FSEL R64, R64, RZ, P5 ;  /* 0x000000ff40401208 */ /* 0x000fc80002800000 */
[----:B------:R-:W-:Y:S01]  /*27f0*/  @P1 F2FP.BF16.F32.PACK_AB R64, RZ, R64 ;  /* 0x00000040ff40123e */ /* 0x000fe200000010ff */
[----:B--2---:R-:W-:-:S03]  /*2800*/  @P1 FMUL.FTZ R47, R68, R47 ;  /* 0x0000002f442f1220 */ /* 0x004fc60000410000 */
[----:B------:R-:W-:Y:S01]  /*2810*/  @P1 PRMT R42, R42, 0x5410, R64 ;  /* 0x000054102a2a1816 */ /* 0x000fe20000000040 */
[----:B------:R-:W-:Y:S01]  /*2820*/  @P1 FMUL.FTZ R46, R47, R46 ;  /* 0x0000002e2f2e1220 */ /* 0x000fe20000410000 */
[----:B------:R-:W-:-:S04]  /*2830*/  F2FP.BF16.F32.PACK_AB R47, R68, R61 ;  /* 0x0000003d442f723e */ /* 0x000fc800000010ff */
[----:B------:R-:W-:-:S04]  /*2840*/  @P1 FSEL R46, R46, RZ, P3 ;  /* 0x000000ff2e2e1208 */ /* 0x000fc80001800000 */
[----:B------:R-:W-:Y:S02]  /*2850*/  @P1 F2FP.BF16.F32.PACK_AB R74, RZ, R46 ;  /* 0x0000002eff4a123e */ /* 0x000fe400000010ff */
[----:B------:R-:W-:Y:S01]  /*2860*/  F2FP.BF16.F32.PACK_AB R46, R69, R67 ;  /* 0x00000043452e723e */ /* 0x000fe200000010ff */
[----:B-1----:R-:W-:-:S04]  /*2870*/  @P1 FMUL.FTZ R45, R61, R45 ;  /* 0x0000002d3d2d1220 */ /* 0x002fc80000410000 */
[----:B------:R-:W-:Y:S01]  /*2880*/  @P1 FMUL.FTZ R44, R45, R44 ;  /* 0x0000002c2d2c1220 */ /* 0x000fe20000410000 */
[----:B------:R-:W-:-:S04]  /*2890*/  F2FP.BF16.F32.PACK_AB R45, R71, R57 ;  /* 0x00000039472d723e */ /* 0x000fc800000010ff */
[----:B------:R-:W-:-:S04]  /*28a0*/  @P1 FSEL R44, R44, RZ, P4 ;  /* 0x000000ff2c2c1208 */ /* 0x000fc80002000000 */
[----:B------:R-:W-:Y:S02]  /*28b0*/  @P1 F2FP.BF16.F32.PACK_AB R66, RZ, R44 ;  /* 0x0000002cff42123e */ /* 0x000fe400000010ff */
[----:B------:R-:W-:Y:S02]  /*28c0*/  F2FP.BF16.F32.PACK_AB R44, R56, R59 ;  /* 0x0000003b382c723e */ /* 0x000fe400000010ff */
[----:B------:R-:W-:-:S04]  /*28d0*/  @P1 PRMT R43, R66, 0x7610, R43 ;  /* 0x00007610422b1816 */ /* 0x000fc8000000002b */
[----:B------:R-:W-:-:S07]  /*28e0*/  @P1 PRMT R43, R43, 0x5410, R74 ;  /* 0x000054102b2b1816 */ /* 0x000fce000000004a */
.L_x_1542:
[----:B------:R-:W-:Y:S05]  /*28f0*/  BSYNC.RECONVERGENT B1 ;  /* 0x0000000000017941 */ /* 0x000fea0003800200 */
.L_x_1525:
[----:B------:R-:W-:Y:S01]  /*2900*/  ISETP.NE.U32.AND P0, PT, R63, RZ, PT ;  /* 0x000000ff3f00720c */ /* 0x000fe20003f05070 */
[----:B------:R-:W1:Y:S03]  /*2910*/  @P1 LDC.64 R56, c[0x0][0x468] ;  /* 0x00011a00ff381b82 */ /* 0x000e660000000a00 */
[----:B------:R-:W-:-:S05]  /*2920*/  ISETP.NE.AND.EX P0, PT, R55, RZ, PT, P0 ;  /* 0x000000ff3700720c */ /* 0x000fca0003f05300 */
[----:B------:R-:W2:Y:S08]  /*2930*/  LDC.64 R58, c[0x0][0x380] ;  /* 0x0000e000ff3a7b82 */ /* 0x000eb00000000a00 */
[----:B------:R-:W3:Y:S08]  /*2940*/  @P0 LDC R55, c[0x0][0x388] ;  /* 0x0000e200ff370b82 */ /* 0x000ef00000000800 */
[----:B------:R-:W4:Y:S01]  /*2950*/  @P0 LDC.64 R60, c[0x0][0x478] ;  /* 0x00011e00ff3c0b82 */ /* 0x000f220000000a00 */
[----:B-1----:R-:W-:-:S04]  /*2960*/  @P1 LEA R56, P2, R72, R56, 0x4 ;  /* 0x0000003848381211 */ /* 0x002fc800078420ff */
[----:B------:R-:W-:Y:S01]  /*2970*/  @P1 LEA.HI.X R57, R72, R57, R73, 0x4, P2 ;  /* 0x0000003948391211 */ /* 0x000fe200010f2449 */
[----:B---3--:R-:W-:Y:S02]  /*2980*/  @P0 IMAD R55, R4, R55, RZ ;  /* 0x0000003704370224 */ /* 0x008fe400078e02ff */
[----:B--2---:R-:W-:-:S03]  /*2990*/  IMAD R4, R58, 0x4, R4 ;  /* 0x000000043a047824 */ /* 0x004fc600078e0204 */
[----:B------:R-:W-:-:S04]  /*29a0*/  @P0 SHF.R.S32.HI R64, RZ, 0x1f, R55 ;  /* 0x0000001fff400819 */ /* 0x000fc80000011437 */
[----:B------:R-:W-:-:S04]  /*29b0*/  @P0 LEA.HI R55, R64, R55, RZ, 0x3 ;  /* 0x0000003740370211 */ /* 0x000fc800078f18ff */
[----:B------:R-:W-:-:S05]  /*29c0*/  @P0 LEA.HI.SX32 R55, R55, R0, 0x1d ;  /* 0x0000000037370211 */ /* 0x000fca00078feaff */
[----:B----4-:R-:W-:-:S05]  /*29d0*/  @P0 IMAD.WIDE.U32 R60, R55, 0x10, R60 ;  /* 0x00000010373c0825 */ /* 0x010fca00078e003c */
[----:B------:R1:W-:Y:S01]  /*29e0*/  @P0 STG.E.128 desc[UR6][R60.64], R44 ;  /* 0x0000002c3c000986 */ /* 0x0003e2000c101d06 */
[----:B------:R-:W-:-:S03]  /*29f0*/  ISETP.GE.AND P0, PT, R4, R59, PT ;  /* 0x0000003b0400720c */ /* 0x000fc60003f06270 */
[----:B------:R1:W-:Y:S10]  /*2a00*/  @P1 STG.E.128 desc[UR6][R56.64], R40 ;  /* 0x0000002838001986 */ /* 0x0003f4000c101d06 */
[----:B------:R-:W-:Y:S05]  /*2a10*/  @!P0 BRA `(.L_x_1544) ;  /* 0xffffffd400f88947 */ /* 0x000fea000383ffff */
.L_x_1520:
[----:B------:R-:W-:Y:S05]  /*2a20*/  BSYNC B0 ;  /* 0x0000000000007941 */ /* 0x000fea0003800000 */
.L_x_1519:
[----:B------:R-:W2:Y:S01]  /*2a30*/  S2R R14, SR_TID.X ;  /* 0x00000000000e7919 */ /* 0x000ea20000002100 */
[----:B------:R-:W-:Y:S01]  /*2a40*/  MOV R2, 0x400 ;  /* 0x0000040000027802 */ /* 0x000fe20000000f00 */
[----:B------:R-:W-:Y:S05]  /*2a50*/  WARPSYNC.ALL ;  /* 0x0000000000007948 */ /* 0x000fea0003800000 */
[----:B------:R-:W3:Y:S01]  /*2a60*/  S2R R3, SR_CgaCtaId ;  /* 0x0000000000037919 */ /* 0x000ee20000008800 */
[----:B------:R-:W4:Y:S01]  /*2a70*/  LDC R12, c[0x0][0x388] ;  /* 0x0000e200ff0c7b82 */ /* 0x000f220000000800 */
[----:B------:R-:W5:Y:S01]  /*2a80*/  LDCU.128 UR16, c[0x0][0x440] ;  /* 0x00008800ff1077ac */ /* 0x000f620008000c00 */
[----:B--2---:R-:W-:-:S04]  /*2a90*/  LOP3.LUT R0, R14, 0x60, RZ, 0xc0, !PT ;  /* 0x000000600e007812 */ /* 0x004fc800078ec0ff */
[----:B------:R-:W-:Y:S02]  /*2aa0*/  LOP3.LUT R0, R0, 0x1f, R14, 0xf8, !PT ;  /* 0x0000001f00007812 */ /* 0x000fe400078ef80e */
[----:B---3--:R-:W-:-:S04]  /*2ab0*/  LEA R3, R3, R2, 0x18 ;  /* 0x0000000203037211 */ /* 0x008fc800078ec0ff */
[----:B------:R-:W-:Y:S01]  /*2ac0*/  LEA R0, R0, R3, 0x5 ;  /* 0x0000000300007211 */ /* 0x000fe200078e28ff */
[----:B------:R-:W-:-:S04]  /*2ad0*/  IMAD R3, R14, 0x4, R3 ;  /* 0x000000040e037824 */ /* 0x000fc800078e0203 */
[----:B------:R-:W-:Y:S04]  /*2ae0*/  STS.128 [R0], R32 ;  /* 0x0000002000007388 */ /* 0x000fe80000000c00 */
[----:B------:R-:W-:Y:S01]  /*2af0*/  STS.128 [R0+0x10], R36 ;  /* 0x0000102400007388 */ /* 0x000fe20000000c00 */
[----:B------:R-:W-:Y:S06]  /*2b00*/  BAR.SYNC.DEFER_BLOCKING 0x0 ;  /* 0x0000000000007b1d */ /* 0x000fec0000010000 */
[----:B------:R-:W2:Y:S04]  /*2b10*/  LDS R2, [R3] ;  /* 0x0000000003027984 */ /* 0x000ea80000000800 */
[----:B------:R-:W3:Y:S04]  /*2b20*/  LDS R4, [R3+0x200] ;  /* 0x0002000003047984 */ /* 0x000ee80000000800 */
[----:B------:R-:W1:Y:S04]  /*2b30*/  LDS R5, [R3+0x400] ;  /* 0x0004000003057984 */ /* 0x000e680000000800 */
[----:B0-----:R-:W0:Y:S04]  /*2b40*/  LDS R7, [R3+0x600] ;  /* 0x0006000003077984 */ /* 0x001e280000000800 */
[----:B------:R-:W5:Y:S04]  /*2b50*/  LDS R9, [R3+0x800] ;  /* 0x0008000003097984 */ /* 0x000f680000000800 */
[----:B------:R-:W5:Y:S04]  /*2b60*/  LDS R11, [R3+0xa00] ;  /* 0x000a0000030b7984 */ /* 0x000f680000000800 */
[----:B------:R-:W5:Y:S04]  /*2b70*/  LDS R13, [R3+0xc00] ;  /* 0x000c0000030d7984 */ /* 0x000f680000000800 */
[----:B------:R-:W5:Y:S01]  /*2b80*/  LDS R6, [R3+0xe00] ;  /* 0x000e000003067984 */ /* 0x000f620000000800 */
[----:B------:R-:W-:Y:S01]  /*2b90*/  BAR.SYNC.DEFER_BLOCKING 0x0 ;  /* 0x0000000000007b1d */ /* 0x000fe20000010000 */
[----:B--2---:R-:W-:Y:S01]  /*2ba0*/  FADD.FTZ R2, RZ, R2 ;  /* 0x00000002ff027221 */ /* 0x004fe20000010000 */
[----:B---3--:R-:W-:-:S03]  /*2bb0*/  FADD.FTZ R4, RZ, R4 ;  /* 0x00000004ff047221 */ /* 0x008fc60000010000 */
[----:B-1----:R-:W-:Y:S01]  /*2bc0*/  FADD.FTZ R2, R2, R5 ;  /* 0x0000000502027221 */ /* 0x002fe20000010000 */
[----:B----4-:R-:W-:Y:S02]  /*2bd0*/  IMAD R5, R12, UR5, RZ ;  /* 0x000000050c057c24 */ /* 0x010fe4000f8e02ff */
[----:B0-----:R-:W-:Y:S01]  /*2be0*/  FADD.FTZ R4, R4, R7 ;  /* 0x0000000704047221 */ /* 0x001fe20000010000 */
[----:B------:R-:W-:Y:S01]  /*2bf0*/  STS.128 [R0], R24 ;  /* 0x0000001800007388 */ /* 0x000fe20000000c00 */
[----:B-----5:R-:W-:-:S03]  /*2c00*/  FADD.FTZ R2, R2, R9 ;  /* 0x0000000902027221 */ /* 0x020fc60000010000 */
[----:B------:R0:W-:Y:S01]  /*2c10*/  STS.128 [R0+0x10], R28 ;  /* 0x0000101c00007388 */ /* 0x0001e20000000c00 */
[----:B------:R-:W-:Y:S01]  /*2c20*/  FADD.FTZ R11, R4, R11 ;  /* 0x0000000b040b7221 */ /* 0x000fe20000010000 */
[----:B------:R-:W-:Y:S01]  /*2c30*/  BAR.SYNC.DEFER_BLOCKING 0x0 ;  /* 0x0000000000007b1d */ /* 0x000fe20000010000 */
[----:B------:R-:W-:Y:S02]  /*2c40*/  FADD.FTZ R13, R2, R13 ;  /* 0x0000000d020d7221 */ /* 0x000fe40000010000 */
[----:B------:R-:W-:Y:S01]  /*2c50*/  FADD.FTZ R11, R11, R6 ;  /* 0x000000060b0b7221 */ /* 0x000fe20000010000 */
[----:B0-----:R-:W-:-:S05]  /*2c60*/  IADD3 R0, P0, PT, R5, R14, RZ ;  /* 0x0000000e05007210 */ /* 0x001fca0007f1e0ff */
[----:B------:R-:W-:Y:S01]  /*2c70*/  IMAD.SHL.U32 R4, R0, 0x4, RZ ;  /* 0x0000000400047824 */ /* 0x000fe200078e00ff */
        /* <DEDUP_REMOVED lines=27> */
.L_x_1524:
[----:B------:R-:W-:Y:S01]  /*2e30*/  HFMA2 R68, -RZ, RZ, 0, 5.9604644775390625e-08 ;  /* 0x00000001ff447431 */ /* 0x000fe200000001ff */
[----:B------:R-:W-:Y:S01]  /*2e40*/  BSSY B1, `(.L_x_1545) ;  /* 0x0000006000017945 */ /* 0x000fe20003800000 */
[----:B------:R-:W-:Y:S01]  /*2e50*/  IMAD.MOV.U32 R75, RZ, RZ, 0x1f ;  /* 0x0000001fff4b7424 */ /* 0x000fe200078e00ff */
[----:B------:R-:W-:-:S07]  /*2e60*/  MOV R72, 0xffffffff ;  /* 0xffffffff00487802 */ /* 0x000fce0000000f00 */
[----:B0-----:R-:W-:Y:S05]  /*2e70*/  WARPSYNC.COLLECTIVE R72, `(.L_x_1546) ;  /* 0x0000000048087348 */ /* 0x001fea0003c00000 */
[----:B------:R1:W2:Y:S02]  /*2e80*/  SHFL.BFLY P0, R71, R69, R68, R75 ;  /* 0x0c00004445477389 */ /* 0x0002a4000000004b */
[----:B012---:R-:W-:Y:S05]  /*2e90*/  ENDCOLLECTIVE ;  /* 0x000000000000791b */ /* 0x007fea0003800000 */
.L_x_1546:
[----:B------:R-:W-:Y:S05]  /*2ea0*/  BSYNC B1 ;  /* 0x0000000000017941 */ /* 0x000fea0003800000 */
.L_x_1545:
[----:B------:R-:W-:Y:S01]  /*2eb0*/  FADD.FTZ R65, R71, R69 ;  /* 0x0000004547417221 */ /* 0x000fe20000010000 */
[----:B------:R-:W-:Y:S02]  /*2ec0*/  IMAD.MOV.U32 R69, RZ, RZ, R64 ;  /* 0x000000ffff457224 */ /* 0x000fe400078e0040 */
[----:B------:R-:W-:Y:S02]  /*2ed0*/  HFMA2 R68, -RZ, RZ, 0, 5.9604644775390625e-08 ;  /* 0x00000001ff447431 */ /* 0x000fe400000001ff */
[----:B------:R-:W-:Y:S01]  /*2ee0*/  IMAD.MOV.U32 R75, RZ, RZ, 0x1f ;  /* 0x0000001fff4b7424 */ /* 0x000fe200078e00ff */
[----:B------:R-:W-:-:S07]  /*2ef0*/  MOV R72, 0xffffffff ;  /* 0xffffffff00487802 */ /* 0x000fce0000000f00 */
[----:B------:R-:W-:Y:S05]  /*2f00*/  WARPSYNC.COLLECTIVE R72, `(.L_x_1547) ;  /* 0x0000000048087348 */ /* 0x000fea0003c00000 */
[----:B------:R0:W1:Y:S02]  /*2f10*/  SHFL.BFLY P0, R71, R69, R68, R75 ;  /* 0x0c00004445477389 */ /* 0x000064000000004b */
[----:B01----:R-:W-:Y:S05]  /*2f20*/  ENDCOLLECTIVE ;  /* 0x000000000000791b */ /* 0x003fea0003800000 */
.L_x_1547:
[----:B------:R-:W-:Y:S01]  /*2f30*/  MOV R69, R65 ;  /* 0x0000004100457202 */ /* 0x000fe20000000f00 */
[----:B------:R-:W-:Y:S02]  /*2f40*/  IMAD.MOV.U32 R68, RZ, RZ, 0x2 ;  /* 0x00000002ff447424 */ /* 0x000fe400078e00ff */
[----:B------:R-:W-:-:S07]  /*2f50*/  IMAD.MOV.U32 R73, RZ, RZ, R71 ;  /* 0x000000ffff497224 */ /* 0x000fce00078e0047 */
[----:B------:R-:W-:Y:S05]  /*2f60*/  WARPSYNC.COLLECTIVE R72, `(.L_x_1548) ;  /* 0x0000000048087348 */ /* 0x000fea0003c00000 */
[----:B------:R0:W1:Y:S02]  /*2f70*/  SHFL.BFLY P0, R71, R69, R68, R75 ;  /* 0x0c00004445477389 */ /* 0x000064000000004b */
[----:B01----:R-:W-:Y:S05]  /*2f80*/  ENDCOLLECTIVE ;  /* 0x000000000000791b */ /* 0x003fea0003800000 */
.L_x_1548:
[----:B------:R-:W-:-:S05]  /*2f90*/  FADD.FTZ R73, R73, R64 ;  /* 0x0000004049497221 */ /* 0x000fca0000010000 */
[----:B------:R-:W-:Y:S01]  /*2fa0*/  MOV R69, R73 ;  /* 0x0000004900457202 */ /* 0x000fe20000000f00 */
[----:B------:R-:W-:-:S07]  /*2fb0*/  FADD.FTZ R65, R65, R71 ;  /* 0x0000004741417221 */ /* 0x000fce0000010000 */
[----:B------:R-:W-:Y:S05]  /*2fc0*/  WARPSYNC.COLLECTIVE R72, `(.L_x_1549) ;  /* 0x0000000048087348 */ /* 0x000fea0003c00000 */
[----:B------:R0:W1:Y:S02]  /*2fd0*/  SHFL.BFLY P0, R71, R69, R68, R75 ;  /* 0x0c00004445477389 */ /* 0x000064000000004b */
[----:B01----:R-:W-:Y:S05]  /*2fe0*/  ENDCOLLECTIVE ;  /* 0x000000000000791b */ /* 0x003fea0003800000 */
.L_x_1549:
[----:B------:R-:W-:Y:S01]  /*2ff0*/  MOV R69, R65 ;  /* 0x0000004100457202 */ /* 0x000fe20000000f00 */
[----:B------:R-:W-:Y:S02]  /*3000*/  IMAD.MOV.U32 R68, RZ, RZ, 0x4 ;  /* 0x00000004ff447424 */ /* 0x000fe400078e00ff */
[----:B------:R-:W-:-:S07]  /*3010*/  IMAD.MOV.U32 R64, RZ, RZ, R71 ;  /* 0x000000ffff407224 */ /* 0x000fce00078e0047 */
[----:B------:R-:W-:Y:S05]  /*3020*/  WARPSYNC.COLLECTIVE R72, `(.L_x_1550) ;  /* 0x0000000048087348 */ /* 0x000fea0003c00000 */
[----:B------:R0:W1:Y:S02]  /*3030*/  SHFL.BFLY P0, R71, R69, R68, R75 ;  /* 0x0c00004445477389 */ /* 0x000064000000004b */
[----:B01----:R-:W-:Y:S05]  /*3040*/  ENDCOLLECTIVE ;  /* 0x000000000000791b */ /* 0x003fea0003800000 */
.L_x_1550:
[----:B------:R-:W-:-:S05]  /*3050*/  FADD.FTZ R73, R73, R64 ;  /* 0x0000004049497221 */ /* 0x000fca0000010000 */
[----:B------:R-:W-:Y:S01]  /*3060*/  MOV R69, R73 ;  /* 0x0000004900457202 */ /* 0x000fe20000000f00 */
[----:B------:R-:W-:-:S07]  /*3070*/  FADD.FTZ R64, R65, R71 ;  /* 0x0000004741407221 */ /* 0x000fce0000010000 */
[----:B------:R-:W-:Y:S05]  /*3080*/  WARPSYNC.COLLECTIVE R72, `(.L_x_1551) ;  /* 0x0000000048087348 */ /* 0x000fea0003c00000 */
[----:B------:R0:W1:Y:S02]  /*3090*/  SHFL.BFLY P0, R71, R69, R68, R75 ;  /* 0x0c00004445477389 */ /* 0x000064000000004b */
[----:B01----:R-:W-:Y:S05]  /*30a0*/  ENDCOLLECTIVE ;  /* 0x000000000000791b */ /* 0x003fea0003800000 */
.L_x_1551:
[----:B------:R-:W-:Y:S01]  /*30b0*/  MOV R69, R64 ;  /* 0x0000004000457202 */ /* 0x000fe20000000f00 */
[----:B------:R-:W-:-:S04]  /*30c0*/  IMAD.MOV.U32 R68, RZ, RZ, R71 ;  /* 0x000000ffff447224 */ /* 0x000fc800078e0047 */
[----:B------:R-:W-:Y:S01]  /*30d0*/  FADD.FTZ R65, R73, R68 ;  /* 0x0000004449417221 */ /* 0x000fe20000010000 */
[----:B------:R-:W-:-:S07]  /*30e0*/  IMAD.MOV.U32 R68, RZ, RZ, 0x8 ;  /* 0x00000008ff447424 */ /* 0x000fce00078e00ff */
[----:B------:R-:W-:Y:S05]  /*30f0*/  WARPSYNC.COLLECTIVE R72, `(.L_x_1552) ;  /* 0x0000000048087348 */ /* 0x000fea0003c00000 */
[----:B------:R0:W1:Y:S02]  /*3100*/  SHFL.BFLY P0, R71, R69, R68, R75 ;  /* 0x0c00004445477389 */ /* 0x000064000000004b */
[----:B01----:R-:W-:Y:S05]  /*3110*/  ENDCOLLECTIVE ;  /* 0x000000000000791b */ /* 0x003fea0003800000 */
.L_x_1552:
[----:B------:R-:W-:Y:S01]  /*3120*/  MOV R69, R65 ;  /* 0x0000004100457202 */ /* 0x000fe20000000f00 */
[----:B------:R-:W-:-:S07]  /*3130*/  FADD.FTZ R64, R64, R71 ;  /* 0x0000004740407221 */ /* 0x000fce0000010000 */
[----:B------:R-:W-:Y:S05]  /*3140*/  WARPSYNC.COLLECTIVE R72, `(.L_x_1553) ;  /* 0x0000000048087348 */ /* 0x000fea0003c00000 */
[----:B------:R0:W1:Y:S02]  /*3150*/  SHFL.BFLY P0, R71, R69, R68, R75 ;  /* 0x0c00004445477389 */ /* 0x000064000000004b */
[----:B01----:R-:W-:Y:S05]  /*3160*/  ENDCOLLECTIVE ;  /* 0x000000000000791b */ /* 0x003fea0003800000 */
.L_x_1553:
[----:B------:R-:W-:Y:S01]  /*3170*/  MOV R69, R64 ;  /* 0x0000004000457202 */ /* 0x000fe20000000f00 */
[----:B------:R-:W-:Y:S02]  /*3180*/  HFMA2 R68, -RZ, RZ, 0, 9.5367431640625e-07 ;  /* 0x00000010ff447431 */ /* 0x000fe400000001ff */
[----:B------:R-:W-:-:S07]  /*3190*/  IMAD.MOV.U32 R73, RZ, RZ, R71 ;  /* 0x000000ffff497224 */ /* 0x000fce00078e0047 */
[----:B------:R-:W-:Y:S05]  /*31a0*/  WARPSYNC.COLLECTIVE R72, `(.L_x_1554) ;  /* 0x0000000048087348 */ /* 0x000fea0003c00000 */
[----:B------:R0:W1:Y:S02]  /*31b0*/  SHFL.BFLY P0, R71, R69, R68, R75 ;  /* 0x0c00004445477389 */ /* 0x000064000000004b */
[----:B01----:R-:W-:Y:S05]  /*31c0*/  ENDCOLLECTIVE ;  /* 0x000000000000791b */ /* 0x003fea0003800000 */
.L_x_1554:
[----:B------:R-:W-:-:S05]  /*31d0*/  FADD.FTZ R65, R65, R73 ;  /* 0x0000004941417221 */ /* 0x000fca0000010000 */
[----:B------:R-:W-:Y:S01]  /*31e0*/  MOV R69, R65 ;  /* 0x0000004100457202 */ /* 0x000fe20000000f00 */
[----:B------:R-:W-:-:S07]  /*31f0*/  IMAD.MOV.U32 R73, RZ, RZ, R71 ;  /* 0x000000ffff497224 */ /* 0x000fce00078e0047 */
[----:B------:R-:W-:Y:S05]  /*3200*/  WARPSYNC.COLLECTIVE R72, `(.L_x_1555) ;  /* 0x0000000048087348 */ /* 0x000fea0003c00000 */
[----:B------:R0:W1:Y:S02]  /*3210*/  SHFL.BFLY P0, R71, R69, R68, R75 ;  /* 0x0c00004445477389 */ /* 0x000064000000004b */
[----:B01----:R-:W-:Y:S05]  /*3220*/  ENDCOLLECTIVE ;  /* 0x000000000000791b */ /* 0x003fea0003800000 */
.L_x_1555:
[----:B------:R-:W-:Y:S02]  /*3230*/  PRMT R68, R15, 0x7632, R68 ;  /* 0x000076320f447816 */ /* 0x000fe40000000044 */
[----:B------:R-:W-:Y:S02]  /*3240*/  PRMT R69, R14, 0x7632, R69 ;  /* 0x000076320e457816 */ /* 0x000fe40000000045 */
[----:B------:R-:W-:Y:S02]  /*3250*/  MOV R72, R71 ;  /* 0x0000004700487202 */ /* 0x000fe40000000f00 */
[----:B------:R-:W-:Y:S01]  /*3260*/  PRMT R71, R12, 0x7632, R71 ;  /* 0x000076320c477816 */ /* 0x000fe20000000047 */
[----:B------:R-:W-:Y:S06]  /*3270*/  BRA `(.L_x_1556) ;  /* 0xffffffd800e47947 */ /* 0x000fec000383ffff */
.L_x_1557:
        /* <DEDUP_REMOVED lines=16> */
.L_x_6389:


//--------------------- .text._ZN10layer_norm13ln_bwd_kernelINS_13Kernel_traitsIf13__nv_bfloat16S2_S2_fjLj256ELj1ELj4ELj1ELj16ENS_18Kernel_traits_baseILj256EfS2_S2_S2_fjLj128EEEEELb1ELb1ELb0ELb0EEEvNS_9BwdParamsE --------------------------
	.section	.text._ZN10layer_norm13ln_bwd_kernelINS_13Kernel_traitsIf13__nv_bfloat16S2_S2_fjLj256ELj1ELj4ELj1ELj16ENS_18Kernel_traits_baseILj256EfS2_S2_S2_fjLj128EEEEELb1ELb1ELb0ELb0EEEvNS_9BwdParamsE,"ax",@progbits
	.align	128
        .global         _ZN10layer_norm13ln_bwd_kernelINS_13Kernel_traitsIf13__nv_bfloat16S2_S2_fjLj256ELj1ELj4ELj1ELj16ENS_18Kernel_traits_baseILj256EfS2_S2_S2_fjLj128EEEEELb1ELb1ELb0ELb0EEEvNS_9BwdParamsE
        .type           _ZN10layer_norm13ln_bwd_kernelINS_13Kernel_traitsIf13__nv_bfloat16S2_S2_fjLj256ELj1ELj4ELj1ELj16ENS_18Kernel_traits_baseILj256EfS2_S2_S2_fjLj128EEEEELb1ELb1ELb0ELb0EEEvNS_9BwdParamsE,@function
        .size           _ZN10layer_norm13ln_bwd_kernelINS_13Kernel_traitsIf13__nv_bfloat16S2_S2_fjLj256ELj1ELj4ELj1ELj16ENS_18Kernel_traits_baseILj256EfS2_S2_S2_fjLj128EEEEELb1ELb1ELb0ELb0EEEvNS_9BwdParamsE,(.L_x_6390 - _ZN10layer_norm13ln_bwd_kernelINS_13Kernel_traitsIf13__nv_bfloat16S2_S2_fjLj256ELj1ELj4ELj1ELj16ENS_18Kernel_traits_baseILj256EfS2_S2_S2_fjLj128EEEEELb1ELb1ELb0ELb0EEEvNS_9BwdParamsE)
        .other          _ZN10layer_norm13ln_bwd_kernelINS_13Kernel_traitsIf13__nv_bfloat16S2_S2_fjLj256ELj1ELj4ELj1ELj16ENS_18Kernel_traits_baseILj256EfS2_S2_S2_fjLj128EEEEELb1ELb1ELb0ELb0EEEvNS_9BwdParamsE,@"STO_CUDA_ENTRY STV_DEFAULT"
_ZN10layer_norm13ln_bwd_kernelINS_13Kernel_traitsIf13__nv_bfloat16S2_S2_fjLj256ELj1ELj4ELj1ELj16ENS_18Kernel_traits_baseILj256EfS2_S2_S2_fjLj128EEEEELb1ELb1ELb0ELb0EEEvNS_9BwdParamsE:
.text._ZN10layer_norm13ln_bwd_kernelINS_13Kernel_traitsIf13__nv_bfloat16S2_S2_fjLj256ELj1ELj4ELj1ELj16ENS_18Kernel_traits_baseILj256EfS2_S2_S2_fjLj128EEEEELb1ELb1ELb0ELb0EEEvNS_9BwdParamsE:
        /* <DEDUP_REMOVED lines=22> */
[----:B--2---:R-:W-:-:S05]  /*0160*/  @P0 IMAD.WIDE.U32 R2, R5, 0x20, R2 ;  /* 0x0000002005020825 */ /* 0x004fca00078e0002 */
[----:B---3--:R-:W5:Y:S01]  /*0170*/  @P0 LDG.E.128 R12, desc[UR8][R2.64] ;  /* 0x00000008020c0981 */ /* 0x008f62000c1e1d00 */
[----:B----4-:R-:W-:-:S03]  /*0180*/  @P0 IMAD.WIDE.U32 R8, R5, 0x20, R8 ;  /* 0x0000002005080825 */ /* 0x010fc600078e0008 */
[----:B------:R2:W5:Y:S04]  /*0190*/  @P0 LDG.E.128 R16, desc[UR8][R2.64+0x10] ;  /* 0x0000100802100981 */ /* 0x000568000c1e1d00 */
[----:B------:R3:W5:Y:S04]  /*01a0*/  @P0 LDG.E.128 R20, desc[UR8][R8.64] ;  /* 0x0000000808140981 */ /* 0x000768000c1e1d00 */
[----:B------:R3:W5:Y:S01]  /*01b0*/  @P0 LDG.E.128 R24, desc[UR8][R8.64+0x10] ;  /* 0x0000100808180981 */ /* 0x000762000c1e1d00 */
[----:B--2---:R-:W-:-:S04]  /*01c0*/  SHF.R.U32.HI R2, RZ, 0x5, R6 ;  /* 0x00000005ff027819 */ /* 0x004fc80000011606 */
        /* <DEDUP_REMOVED lines=19> */
[----:B------:R-:W-:-:S13]  /*0300*/  ISETP.NE.AND.EX P0, PT, RZ, UR11, PT, P0 ;  /* 0x0000000bff007c0c */ /* 0x000fda000bf05300 */
.L_x_1569:
[----:B0-----:R-:W0:Y:S08]  /*0310*/  @P0 LDC.64 R6, c[0x0][0x3e0] ;  /* 0x0000f800ff060b82 */ /* 0x001e300000000a00 */
[----:B------:R-:W2:Y:S08]  /*0320*/  LDC.64 R8, c[0x0][0x3c8] ;  /* 0x0000f200ff087b82 */ /* 0x000eb00000000a00 */
[----:B------:R-:W3:Y:S01]  /*0330*/  LDC.64 R56, c[0x0][0x3c0] ;  /* 0x0000f000ff387b82 */ /* 0x000ee20000000a00 */
[----:B0-----:R-:W-:-:S06]  /*0340*/  @P0 IMAD.WIDE R58, R2, 0x2, R6 ;  /* 0x00000002023a0825 */ /* 0x001fcc00078e0206 */
[----:B------:R0:W4:Y:S01]  /*0350*/  @P0 LDG.E.U16 R58, desc[UR8][R58.64] ;  /* 0x000000083a3a0981 */ /* 0x000122000c1e1500 */
[----:B--2---:R-:W-:-:S05]  /*0360*/  IMAD.WIDE R86, R2, 0x4, R8 ;  /* 0x0000000402567825 */ /* 0x004fca00078e0208 */
[----:B-----5:R2:W5:Y:S01]  /*0370*/  LDG.E R9, desc[UR8][R86.64] ;  /* 0x0000000856097981 */ /* 0x020562000c1e1900 */
[----:B------:R-:W-:Y:S01]  /*0380*/  MOV R7, UR20 ;  /* 0x0000001400077c02 */ /* 0x000fe20008000f00 */
[----:B------:R-:W-:Y:S01]  /*0390*/  BSSY.RECONVERGENT B1, `(.L_x_1560) ;  /* 0x0000076000017945 */ /* 0x000fe20003800200 */
[----:B------:R-:W-:Y:S02]  /*03a0*/  ISETP.GE.U32.AND P2, PT, R4, 0x20, PT ;  /* 0x000000200400780c */ /* 0x000fe40003f46070 */
[----:B------:R-:W-:Y:S01]  /*03b0*/  MOV R8, 0x3f800000 ;  /* 0x3f80000000087802 */ /* 0x000fe20000000f00 */
[----:B------:R-:W-:Y:S01]  /*03c0*/  IMAD R6, R2, R7, RZ ;  /* 0x0000000702067224 */ /* 0x000fe200078e02ff */
[----:B0-----:R-:W-:Y:S02]  /*03d0*/  MOV R59, RZ ;  /* 0x000000ff003b7202 */ /* 0x001fe40000000f00 */
[----:B------:R-:W-:Y:S02]  /*03e0*/  MOV R84, RZ ;  /* 0x000000ff00547202 */ /* 0x000fe40000000f00 */
[----:B------:R-:W-:-:S04]  /*03f0*/  SHF.R.S32.HI R89, RZ, 0x1f, R6 ;  /* 0x0000001fff597819 */ /* 0x000fc80000011406 */
[----:B------:R-:W-:-:S04]  /*0400*/  LEA.HI R6, R89, R6, RZ, 0x3 ;  /* 0x0000000659067211 */ /* 0x000fc800078f18ff */
[----:B------:R-:W-:Y:S02]  /*0410*/  LEA.HI.SX32 R6, R6, R5, 0x1d ;  /* 0x0000000506067211 */ /* 0x000fe400078feaff */
[----:B----4-:R-:W-:Y:S01]  /*0420*/  @P0 SHF.L.U32 R8, R58, 0x10, RZ ;  /* 0x000000103a080819 */ /* 0x010fe200000006ff */
[----:B--23--:R-:W-:Y:S06]  /*0430*/  @!P2 BRA `(.L_x_1561) ;  /* 0x0000000400aca947 */ /* 0x00cfec0003800000 */
        /* <DEDUP_REMOVED lines=20> */
[C---:B------:R-:W-:Y:S02]  /*0580*/  PRMT R56, R57.reuse, 0x7632, R56 ;  /* 0x0000763239387816 */ /* 0x040fe40000000038 */
[----:B------:R-:W-:Y:S02]  /*0590*/  SHF.L.U32 R57, R57, 0x10, RZ ;  /* 0x0000001039397819 */ /* 0x000fe400000006ff */
[----:B------:R-:W-:-:S02]  /*05a0*/  PRMT R72, R58, 0x7632, R72 ;  /* 0x000076323a487816 */ /* 0x000fc40000000048 */
[C---:B------:R-:W-:Y:S01]  /*05b0*/  PRMT R74, R59.reuse, 0x7632, R74 ;  /* 0x000076323b4a7816 */ /* 0x040fe2000000004a */
[C---:B------:R-:W-:Y:S01]  /*05c0*/  FADD.FTZ R80, -R10.reuse, R11 ;  /* 0x0000000b0a507221 */ /* 0x040fe20000010100 */
[----:B------:R-:W-:Y:S01]  /*05d0*/  SHF.L.U32 R59, R59, 0x10, RZ ;  /* 0x000000103b3b7819 */ /* 0x000fe200000006ff */
[----:B------:R-:W-:Y:S01]  /*05e0*/  FADD.FTZ R78, -R10, R57 ;  /* 0x000000390a4e7221 */ /* 0x000fe20000010100 */
[----:B------:R-:W-:Y:S02]  /*05f0*/  SHF.L.U32 R3, R3, 0x10, RZ ;  /* 0x0000001003037819 */ /* 0x000fe400000006ff */
[----:B------:R-:W-:Y:S02]  /*0600*/  SHF.L.U32 R73, R58, 0x10, RZ ;  /* 0x000000103a497819 */ /* 0x000fe400000006ff */
[----:B------:R-:W-:Y:S02]  /*0610*/  SHF.L.U32 R11, R56, 0x10, RZ ;  /* 0x00000010380b7819 */ /* 0x000fe400000006ff */
[----:B------:R-:W-:-:S02]  /*0620*/  SHF.L.U32 R57, R72, 0x10, RZ ;  /* 0x0000001048397819 */ /* 0x000fc400000006ff */
[----:B0-----:R-:W-:Y:S01]  /*0630*/  SHF.L.U32 R71, R74, 0x10, RZ ;  /* 0x000000104a477819 */ /* 0x001fe200000006ff */
[----:B------:R-:W-:Y:S01]  /*0640*/  FADD.FTZ R74, -R10, R59 ;  /* 0x0000003b0a4a7221 */ /* 0x000fe20000010100 */
[----:B---3--:R-:W-:Y:S01]  /*0650*/  PRMT R84, R64, 0x7632, R84 ;  /* 0x0000763240547816 */ /* 0x008fe20000000054 */
[----:B------:R-:W-:Y:S01]  /*0660*/  FADD.FTZ R76, -R10, R3 ;  /* 0x000000030a4c7221 */ /* 0x000fe20000010100 */
[----:B------:R-:W-:Y:S01]  /*0670*/  SHF.L.U32 R59, R64, 0x10, RZ ;  /* 0x00000010403b7819 */ /* 0x000fe200000006ff */
[C---:B------:R-:W-:Y:S01]  /*0680*/  FADD.FTZ R58, -R10.reuse, R73 ;  /* 0x000000490a3a7221 */ /* 0x040fe20000010100 */
[C---:B------:R-:W-:Y:S01]  /*0690*/  FADD.FTZ R72, -R10.reuse, R11 ;  /* 0x0000000b0a487221 */ /* 0x040fe20000010100 */
[C---:B------:R-:W-:Y:S01]  /*06a0*/  FADD.FTZ R70, -R10.reuse, R57 ;  /* 0x000000390a467221 */ /* 0x040fe20000010100 */
[--C-:B------:R-:W-:Y:S01]  /*06b0*/  FADD.FTZ R10, -R10, R71.reuse ;  /* 0x000000470a0a7221 */ /* 0x100fe20000010100 */
[----:B------:R-:W-:Y:S01]  /*06c0*/  PRMT R71, R66, 0x7632, R71 ;  /* 0x0000763242477816 */ /* 0x000fe20000000047 */
[C---:B-----5:R-:W-:Y:S01]  /*06d0*/  FMUL.FTZ R76, R9.reuse, R76 ;  /* 0x0000004c094c7220 */ /* 0x060fe20000410000 */
[----:B------:R-:W-:Y:S01]  /*06e0*/  SHF.L.U32 R84, R84, 0x10, RZ ;  /* 0x0000001054547819 */ /* 0x000fe200000006ff */
[-C--:B------:R-:W-:Y:S01]  /*06f0*/  FMUL.FTZ R82, R12, R59.reuse ;  /* 0x0000003b0c527220 */ /* 0x080fe20000410000 */
[----:B----4-:R-:W-:Y:S01]  /*0700*/  SHF.R.U64 R57, R68, 0x18, R69 ;  /* 0x0000001844397819 */ /* 0x010fe20000001245 */
[C---:B------:R-:W-:Y:S01]  /*0710*/  FMUL.FTZ R3, R9.reuse, R80 ;  /* 0x0000005009037220 */ /* 0x040fe20000410000 */
[----:B------:R-:W-:Y:S01]  /*0720*/  FMUL.FTZ R83, R9, R58 ;  /* 0x0000003a09537220 */ /* 0x000fe20000410000 */
[----:B------:R-:W-:Y:S01]  /*0730*/  SHF.L.U32 R58, R71, 0x10, RZ ;  /* 0x00000010473a7819 */ /* 0x000fe200000006ff */
[----:B------:R-:W-:Y:S01]  /*0740*/  FMUL.FTZ R81, R9, R74 ;  /* 0x0000004a09517220 */ /* 0x000fe20000410000 */
[----:B------:R-:W-:Y:S01]  /*0750*/  PRMT R64, R65, 0x7632, R64 ;  /* 0x0000763241407816 */ /* 0x000fe20000000040 */
[----:B------:R-:W-:Y:S01]  /*0760*/  FADD.FTZ R33, R33, R84 ;  /* 0x0000005421217221 */ /* 0x000fe20000010000 */
[-C--:B------:R-:W-:Y:S01]  /*0770*/  FFMA.FTZ R41, R76, R84.reuse, R41 ;  /* 0x000000544c297223 */ /* 0x080fe20000010029 */
[----:B------:R-:W-:Y:S01]  /*0780*/  FMUL.FTZ R71, R13, R84 ;  /* 0x000000540d477220 */ /* 0x000fe20000410000 */
[----:B------:R-:W-:Y:S01]  /*0790*/  SHF.L.U32 R65, R65, 0x10, RZ ;  /* 0x0000001041417819 */ /* 0x000fe200000006ff */
[----:B------:R-:W-:Y:S01]  /*07a0*/  FADD.FTZ R84, RZ, R82 ;  /* 0x00000052ff547221 */ /* 0x000fe20000010000 */
[----:B------:R-:W-:Y:S01]  /*07b0*/  PRMT R74, R57, 0x7610, R74 ;  /* 0x00007610394a7816 */ /* 0x000fe2000000004a */
[----:B------:R-:W-:Y:S01]  /*07c0*/  FFMA.FTZ R57, R3, R82, RZ ;  /* 0x0000005203397223 */ /* 0x000fe200000100ff */
[----:B------:R-:W-:Y:S01]  /*07d0*/  PRMT R75, R67, 0x7632, R75 ;  /* 0x00007632434b7816 */ /* 0x000fe2000000004b */
[----:B------:R-:W-:Y:S01]  /*07e0*/  FADD.FTZ R32, R32, R59 ;  /* 0x0000003b20207221 */ /* 0x000fe20000010000 */
[----:B------:R-:W-:Y:S01]  /*07f0*/  SHF.L.U32 R79, R66, 0x10, RZ ;  /* 0x00000010424f7819 */ /* 0x000fe200000006ff */
[----:B------:R-:W-:Y:S01]  /*0800*/  FFMA.FTZ R40, R3, R59, R40 ;  /* 0x0000003b03287223 */ /* 0x000fe20000010028 */
[----:B------:R-:W-:Y:S01]  /*0810*/  SHF.L.U32 R67, R67, 0x10, RZ ;  /* 0x0000001043437819 */ /* 0x000fe200000006ff */
[C---:B------:R-:W-:Y:S01]  /*0820*/  FMUL.FTZ R72, R9.reuse, R72 ;  /* 0x0000004809487220 */ /* 0x040fe20000410000 */
[----:B------:R-:W-:Y:S01]  /*0830*/  SHF.L.U32 R66, R64, 0x10, RZ ;  /* 0x0000001040427819 */ /* 0x000fe200000006ff */
[----:B------:R-:W-:Y:S01]  /*0840*/  FADD.FTZ R59, R84, R71 ;  /* 0x00000047543b7221 */ /* 0x000fe20000010000 */
[----:B------:R-:W-:Y:S01]  /*0850*/  FMUL.FTZ R85, R9, R78 ;  /* 0x0000004e09557220 */ /* 0x000fe20000410000 */
[----:B------:R-:W-:Y:S01]  /*0860*/  FMUL.FTZ R80, R14, R65 ;  /* 0x000000410e507220 */ /* 0x000fe20000410000 */
[----:B------:R-:W-:Y:S01]  /*0870*/  FFMA.FTZ R84, R76, R71, R57 ;  /* 0x000000474c547223 */ /* 0x000fe20000010039 */
[----:B------:R-:W-:Y:S01]  /*0880*/  FADD.FTZ R30, R30, R67 ;  /* 0x000000431e1e7221 */ /* 0x000fe20000010000 */
[-C--:B------:R-:W-:Y:S01]  /*0890*/  FFMA.FTZ R38, R81, R67.reuse, R38 ;  /* 0x0000004351267223 */ /* 0x080fe20000010026 */
        /* <DEDUP_REMOVED lines=23> */
[----:B------:R-:W-:Y:S01]  /*0a10*/  SHF.R.U64 R86, R68, 0x10, R69 ;  /* 0x0000001044567819 */ /* 0x000fe20000001245 */
[----:B------:R-:W-:Y:S01]  /*0a20*/  FADD.FTZ R31, R31, R64 ;  /* 0x000000401f1f7221 */ /* 0x000fe20000010000 */
[-C--:B------:R-:W-:Y:S01]  /*0a30*/  FFMA.FTZ R39, R66, R64.reuse, R39 ;  /* 0x0000004042277223 */ /* 0x080fe20000010027 */
[--C-:B------:R-:W-:Y:S01]  /*0a40*/  SHF.R.U32.HI R56, RZ, 0x18, R69.reuse ;  /* 0x00000018ff387819 */ /* 0x100fe20000011645 */
[----:B------:R-:W-:Y:S01]  /*0a50*/  FMUL.FTZ R64, R19, R64 ;  /* 0x0000004013407220 */ /* 0x000fe20000410000 */
[----:B------:R-:W-:Y:S01]  /*0a60*/  FADD.FTZ R59, R59, R78 ;  /* 0x0000004e3b3b7221 */ /* 0x000fe20000010000 */
[----:B------:R-:W-:Y:S01]  /*0a70*/  FFMA.FTZ R57, R81, R78, R10 ;  /* 0x0000004e51397223 */ /* 0x000fe2000001000a */
[----:B------:R-:W-:-:S02]  /*0a80*/  SHF.R.U64 R77, R68, 0x8, R69 ;  /* 0x00000008444d7819 */ /* 0x000fc40000001245 */
[--C-:B------:R-:W-:Y:S01]  /*0a90*/  SHF.R.U32.HI R73, RZ, 0x8, R69.reuse ;  /* 0x00000008ff497819 */ /* 0x100fe20000011645 */
[----:B------:R-:W-:Y:S01]  /*0aa0*/  FADD.FTZ R59, R59, R64 ;  /* 0x000000403b3b7221 */ /* 0x000fe20000010000 */
[----:B------:R-:W-:Y:S01]  /*0ab0*/  SHF.R.U32.HI R11, RZ, 0x10, R69 ;  /* 0x00000010ff0b7819 */ /* 0x000fe20000011645 */
[----:B------:R-:W-:Y:S01]  /*0ac0*/  FFMA.FTZ R84, R66, R64, R57 ;  /* 0x0000004042547223 */ /* 0x000fe20000010039 */
[----:B------:R-:W-:Y:S02]  /*0ad0*/  PRMT R75, R86, 0x7610, R75 ;  /* 0x00007610564b7816 */ /* 0x000fe4000000004b */
[----:B------:R-:W-:-:S07]  /*0ae0*/  PRMT R10, R56, 0x7610, R10 ;  /* 0x00007610380a7816 */ /* 0x000fce000000000a */
.L_x_1561:
[----:B------:R-:W-:Y:S05]  /*0af0*/  BSYNC.RECONVERGENT B1 ;  /* 0x0000000000017941 */ /* 0x000fea0003800200 */
.L_x_1560:
        /* <DEDUP_REMOVED lines=20> */
.L_x_1583:
        /* <DEDUP_REMOVED lines=17> */
[----:B------:R-:W-:Y:S01]  /*0d50*/  FFMA.FTZ R87, R3, R89, R86 ;  /* 0x0000005903577223 */ /* 0x000fe20000010056 */
[----:B------:R-:W-:Y:S01]  /*0d60*/  LOP3.LUT P4, RZ, R68, 0xff, RZ, 0xc0, !PT ;  /* 0x000000ff44ff7812 */ /* 0x000fe2000788c0ff */
[----:B------:R-:W-:Y:S01]  /*0d70*/  HFMA2 R91, -RZ, RZ, 0, 0 ;  /* 0x00000000ff5b7431 */ /* 0x000fe200000001ff */
[----:B------:R-:W-:Y:S01]  /*0d80*/  LOP3.LUT P1, RZ, R77, 0xff, RZ, 0xc0, !PT ;  /* 0x000000ff4dff7812 */ /* 0x000fe2000782c0ff */
[----:B0-----:R-:W-:Y:S01]  /*0d90*/  FADD.FTZ R84, R82, -R87 ;  /* 0x8000005752547221 */ /* 0x001fe20000010000 */
[----:B------:R-:W-:Y:S01]  /*0da0*/  LOP3.LUT P3, RZ, R75, 0xff, RZ, 0xc0, !PT ;  /* 0x000000ff4bff7812 */ /* 0x000fe2000786c0ff */
[----:B------:R-:W-:Y:S01]  /*0db0*/  HFMA2 R93, -RZ, RZ, 0, 0 ;  /* 0x00000000ff5d7431 */ /* 0x000fe200000001ff */
[----:B------:R-:W-:Y:S01]  /*0dc0*/  LOP3.LUT P2, RZ, R74, 0xff, RZ, 0xc0, !PT ;  /* 0x000000ff4aff7812 */ /* 0x000fe2000784c0ff */
[----:B-----5:R-:W-:Y:S01]  /*0dd0*/  FMUL.FTZ R87, R9, R84 ;  /* 0x0000005409577220 */ /* 0x020fe20000410000 */
[----:B------:R-:W-:Y:S02]  /*0de0*/  LOP3.LUT P6, RZ, R69, 0xff, RZ, 0xc0, !PT ;  /* 0x000000ff45ff7812 */ /* 0x000fe400078cc0ff */
[----:B------:R-:W-:Y:S01]  /*0df0*/  LOP3.LUT P5, RZ, R73, 0xff, RZ, 0xc0, !PT ;  /* 0x000000ff49ff7812 */ /* 0x000fe200078ac0ff */
[----:B------:R-:W-:-:S02]  /*0e00*/  FMUL.FTZ R87, R87, R8 ;  /* 0x0000000857577220 */ /* 0x000fc40000410000 */
[----:B------:R-:W-:Y:S02]  /*0e10*/  @P4 SHF.L.U32 R84, R56, 0x10, RZ ;  /* 0x0000001038544819 */ /* 0x000fe400000006ff */
[----:B------:R-:W-:-:S04]  /*0e20*/  FMUL.FTZ R87, R87, UR15 ;  /* 0x0000000f57577c20 */ /* 0x000fc80008410000 */
[----:B------:R-:W-:Y:S01]  /*0e30*/  @P4 FMUL.FTZ R91, R87, R84 ;  /* 0x00000054575b4220 */ /* 0x000fe20000410000 */
[----:B------:R-:W-:Y:S01]  /*0e40*/  FFMA.FTZ R84, R76, R89, R86 ;  /* 0x000000594c547223 */ /* 0x000fe20000010056 */
[----:B------:R-:W-:Y:S02]  /*0e50*/  FMUL.FTZ R87, R20, R87 ;  /* 0x0000005714577220 */ /* 0x000fe40000410000 */
[----:B------:R-:W-:Y:S01]  /*0e60*/  FADD.FTZ R52, R52, R91 ;  /* 0x0000005b34347221 */ /* 0x000fe20000010000 */
[----:B------:R-:W-:Y:S02]  /*0e70*/  FADD.FTZ R84, R71, -R84 ;  /* 0x8000005447547221 */ /* 0x000fe40000010000 */
[----:B------:R-:W-:Y:S02]  /*0e80*/  FSEL R87, R87, RZ, P4 ;  /* 0x000000ff57577208 */ /* 0x000fe40002000000 */
[----:B------:R-:W-:Y:S01]  /*0e90*/  FMUL.FTZ R91, R9, R84 ;  /* 0x00000054095b7220 */ /* 0x000fe20000410000 */
[----:B------:R-:W-:-:S03]  /*0ea0*/  @P1 PRMT R84, R56, 0x7632, R84 ;  /* 0x0000763238541816 */ /* 0x000fc60000000054 */
[----:B------:R-:W-:Y:S01]  /*0eb0*/  FMUL.FTZ R56, R91, R8 ;  /* 0x000000085b387220 */ /* 0x000fe20000410000 */
[----:B------:R-:W-:Y:S02]  /*0ec0*/  @P1 SHF.L.U32 R91, R84, 0x10, RZ ;  /* 0x00000010545b1819 */ /* 0x000fe400000006ff */
[----:B------:R-:W-:Y:S01]  /*0ed0*/  MOV R84, RZ ;  /* 0x000000ff00547202 */ /* 0x000fe20000000f00 */
[----:B------:R-:W-:-:S04]  /*0ee0*/  FMUL.FTZ R56, R56, UR15 ;  /* 0x0000000f38387c20 */ /* 0x000fc80008410000 */
[----:B------:R-:W-:Y:S01]  /*0ef0*/  @P1 FMUL.FTZ R84, R56, R91 ;  /* 0x0000005b38541220 */ /* 0x000fe20000410000 */
[----:B------:R-:W-:Y:S01]  /*0f00*/  FFMA.FTZ R91, R85, R89, R86 ;  /* 0x00000059555b7223 */ /* 0x000fe20000010056 */
[----:B------:R-:W-:Y:S02]  /*0f10*/  FMUL.FTZ R56, R21, R56 ;  /* 0x0000003815387220 */ /* 0x000fe40000410000 */
[----:B------:R-:W-:Y:S01]  /*0f20*/  FADD.FTZ R53, R53, R84 ;  /* 0x0000005435357221 */ /* 0x000fe20000010000 */
[----:B------:R-:W-:Y:S01]  /*0f30*/  FADD.FTZ R88, R80, -R91 ;  /* 0x8000005b50587221 */ /* 0x000fe20000010000 */
[C---:B------:R-:W-:Y:S02]  /*0f40*/  @P3 SHF.L.U32 R84, R57.reuse, 0x10, RZ ;  /* 0x0000001039543819 */ /* 0x040fe400000006ff */
[----:B------:R-:W-:Y:S01]  /*0f50*/  @P2 PRMT R57, R57, 0x7632, R57 ;  /* 0x0000763239392816 */ /* 0x000fe20000000039 */
[----:B------:R-:W-:Y:S01]  /*0f60*/  FMUL.FTZ R91, R9, R88 ;  /* 0x00000058095b7220 */ /* 0x000fe20000410000 */
[----:B------:R-:W-:-:S02]  /*0f70*/  MOV R88, RZ ;  /* 0x000000ff00587202 */ /* 0x000fc40000000f00 */
[----:B------:R-:W-:Y:S01]  /*0f80*/  @P2 SHF.L.U32 R57, R57, 0x10, RZ ;  /* 0x0000001039392819 */ /* 0x000fe200000006ff */
[----:B------:R-:W-:Y:S01]  /*0f90*/  FMUL.FTZ R91, R91, R8 ;  /* 0x000000085b5b7220 */ /* 0x000fe20000410000 */
[----:B------:R-:W-:-:S03]  /*0fa0*/  FSEL R56, R56, RZ, P1 ;  /* 0x000000ff38387208 */ /* 0x000fc60000800000 */
[----:B------:R-:W-:Y:S01]  /*0fb0*/  FMUL.FTZ R91, R91, UR15 ;  /* 0x0000000f5b5b7c20 */ /* 0x000fe20008410000 */
[----:B------:R-:W-:-:S03]  /*0fc0*/  F2FP.BF16.F32.PACK_AB R56, R56, R87 ;  /* 0x000000573838723e */ /* 0x000fc600000010ff */
[----:B------:R-:W-:Y:S01]  /*0fd0*/  @P3 FMUL.FTZ R93, R91, R84 ;  /* 0x000000545b5d3220 */ /* 0x000fe20000410000 */
[----:B------:R-:W-:Y:S01]  /*0fe0*/  FFMA.FTZ R84, R72, R89, R86 ;  /* 0x0000005948547223 */ /* 0x000fe20000010056 */
[----:B------:R-:W-:Y:S02]  /*0ff0*/  FMUL.FTZ R91, R22, R91 ;  /* 0x0000005b165b7220 */ /* 0x000fe40000410000 */
[----:B------:R-:W-:Y:S01]  /*1000*/  FADD.FTZ R54, R54, R93 ;  /* 0x0000005d36367221 */ /* 0x000fe20000010000 */
[----:B------:R-:W-:-:S04]  /*1010*/  FADD.FTZ R84, R67, -R84 ;  /* 0x8000005443547221 */ /* 0x000fc80000010000 */
[----:B------:R-:W-:-:S04]  /*1020*/  FMUL.FTZ R93, R9, R84 ;  /* 0x00000054095d7220 */ /* 0x000fc80000410000 */
[----:B------:R-:W-:Y:S01]  /*1030*/  FMUL.FTZ R84, R93, R8 ;  /* 0x000000085d547220 */ /* 0x000fe20000410000 */
[----:B------:R-:W-:-:S03]  /*1040*/  HFMA2 R93, -RZ, RZ, 0, 0 ;  /* 0x00000000ff5d7431 */ /* 0x000fc600000001ff */
[----:B------:R-:W-:-:S04]  /*1050*/  FMUL.FTZ R84, R84, UR15 ;  /* 0x0000000f54547c20 */ /* 0x000fc80008410000 */
[----:B------:R-:W-:Y:S01]  /*1060*/  @P2 FMUL.FTZ R88, R84, R57 ;  /* 0x0000003954582220 */ /* 0x000fe20000410000 */
[----:B------:R-:W-:-:S03]  /*1070*/  FMUL.FTZ R84, R23, R84 ;  /* 0x0000005417547220 */ /* 0x000fc60000410000 */
[----:B------:R-:W-:Y:S01]  /*1080*/  FADD.FTZ R55, R55, R88 ;  /* 0x0000005837377221 */ /* 0x000fe20000010000 */
[----:B------:R-:W-:Y:S01]  /*1090*/  FFMA.FTZ R88, R83, R89, R86 ;  /* 0x0000005953587223 */ /* 0x000fe20000010056 */
[----:B------:R-:W-:-:S03]  /*10a0*/  FSEL R84, R84, RZ, P2 ;  /* 0x000000ff54547208 */ /* 0x000fc60001000000 */
[----:B------:R-:W-:-:S04]  /*10b0*/  FADD.FTZ R88, R79, -R88 ;  /* 0x800000584f587221 */ /* 0x000fc80000010000 */
[----:B------:R-:W-:Y:S01]  /*10c0*/  FMUL.FTZ R57, R9, R88 ;  /* 0x0000005809397220 */ /* 0x000fe20000410000 */
[----:B------:R-:W-:-:S03]  /*10d0*/  @P6 SHF.L.U32 R88, R58, 0x10, RZ ;  /* 0x000000103a586819 */ /* 0x000fc600000006ff */
[----:B------:R-:W-:-:S04]  /*10e0*/  FMUL.FTZ R57, R57, R8 ;  /* 0x0000000839397220 */ /* 0x000fc80000410000 */
        /* <DEDUP_REMOVED lines=8> */
[----:B------:R-:W-:-:S02]  /*1170*/  @P5 PRMT R88, R58, 0x7632, R88 ;  /* 0x000076323a585816 */ /* 0x000fc40000000058 */
[----:B------:R-:W-:Y:S01]  /*1180*/  LOP3.LUT P6, RZ, R11, 0xff, RZ, 0xc0, !PT ;  /* 0x000000ff0bff7812 */ /* 0x000fe200078cc0ff */
[----:B------:R-:W-:Y:S01]  /*1190*/  FMUL.FTZ R58, R93, R8 ;  /* 0x000000085d3a7220 */ /* 0x000fe20000410000 */
[----:B------:R-:W-:Y:S02]  /*11a0*/  @P5 SHF.L.U32 R93, R88, 0x10, RZ ;  /* 0x00000010585d5819 */ /* 0x000fe400000006ff */
[----:B------:R-:W-:Y:S01]  /*11b0*/  MOV R88, RZ ;  /* 0x000000ff00587202 */ /* 0x000fe20000000f00 */
[----:B------:R-:W-:-:S04]  /*11c0*/  FMUL.FTZ R58, R58, UR15 ;  /* 0x0000000f3a3a7c20 */ /* 0x000fc80008410000 */
[----:B------:R-:W-:Y:S01]  /*11d0*/  @P5 FMUL.FTZ R88, R58, R93 ;  /* 0x0000005d3a585220 */ /* 0x000fe20000410000 */
[-CC-:B------:R-:W-:Y:S01]  /*11e0*/  FFMA.FTZ R93, R81, R89.reuse, R86.reuse ;  /* 0x00000059515d7223 */ /* 0x180fe20000010056 */
[----:B------:R-:W-:Y:S01]  /*11f0*/  FFMA.FTZ R89, R66, R89, R86 ;  /* 0x0000005942597223 */ /* 0x000fe20000010056 */
[----:B------:R-:W-:Y:S01]  /*1200*/  FMUL.FTZ R58, R25, R58 ;  /* 0x0000003a193a7220 */ /* 0x000fe20000410000 */
[----:B------:R-:W-:Y:S01]  /*1210*/  FADD.FTZ R49, R49, R88 ;  /* 0x0000005831317221 */ /* 0x000fe20000010000 */
[----:B------:R-:W-:-:S03]  /*1220*/  FADD.FTZ R88, R78, -R93 ;  /* 0x8000005d4e587221 */ /* 0x000fc60000010000 */
[----:B------:R-:W-:Y:S01]  /*1230*/  FSEL R58, R58, RZ, P5 ;  /* 0x000000ff3a3a7208 */ /* 0x000fe20002800000 */
[----:B------:R-:W-:Y:S01]  /*1240*/  FMUL.FTZ R93, R9, R88 ;  /* 0x00000058095d7220 */ /* 0x000fe20000410000 */
[----:B------:R-:W-:Y:S02]  /*1250*/  @P6 SHF.L.U32 R88, R59, 0x10, RZ ;  /* 0x000000103b586819 */ /* 0x000fe400000006ff */
[----:B------:R-:W-:Y:S01]  /*1260*/  F2FP.BF16.F32.PACK_AB R58, R58, R57 ;  /* 0x000000393a3a723e */ /* 0x000fe200000010ff */
[----:B------:R-:W-:Y:S01]  /*1270*/  FMUL.FTZ R93, R93, R8 ;  /* 0x000000085d5d7220 */ /* 0x000fe20000410000 */
[----:B------:R-:W-:-:S03]  /*1280*/  FSEL R57, R91, RZ, P3 ;  /* 0x000000ff5b397208 */ /* 0x000fc60001800000 */
[----:B------:R-:W-:Y:S01]  /*1290*/  FMUL.FTZ R90, R93, UR15 ;  /* 0x0000000f5d5a7c20 */ /* 0x000fe20008410000 */
[----:B------:R-:W-:Y:S01]  /*12a0*/  HFMA2 R93, -RZ, RZ, 0, 0 ;  /* 0x00000000ff5d7431 */ /* 0x000fe200000001ff */
[----:B------:R-:W-:Y:S02]  /*12b0*/  F2FP.BF16.F32.PACK_AB R57, R84, R57 ;  /* 0x000000395439723e */ /* 0x000fe400000010ff */
[----:B------:R-:W-:Y:S01]  /*12c0*/  @P6 FMUL.FTZ R93, R90, R88 ;  /* 0x000000585a5d6220 */ /* 0x000fe20000410000 */
[----:B------:R-:W-:-:S03]  /*12d0*/  FMUL.FTZ R88, R26, R90 ;  /* 0x0000005a1a587220 */ /* 0x000fc60000410000 */
[----:B------:R-:W-:Y:S02]  /*12e0*/  FADD.FTZ R50, R50, R93 ;  /* 0x0000005d32327221 */ /* 0x000fe40000010000 */
[----:B------:R-:W-:Y:S01]  /*12f0*/  FSEL R86, R88, RZ, P6 ;  /* 0x000000ff58567208 */ /* 0x000fe20003000000 */
[----:B------:R-:W-:Y:S01]  /*1300*/  FADD.FTZ R88, R64, -R89 ;  /* 0x8000005940587221 */ /* 0x000fe20000010000 */
[----:B------:R-:W-:-:S03]  /*1310*/  LOP3.LUT P6, RZ, R10, 0xff, RZ, 0xc0, !PT ;  /* 0x000000ff0aff7812 */ /* 0x000fc600078cc0ff */
[----:B------:R-:W-:-:S04]  /*1320*/  FMUL.FTZ R9, R9, R88 ;  /* 0x0000005809097220 */ /* 0x000fc80000410000 */
[----:B------:R-:W-:Y:S01]  /*1330*/  FMUL.FTZ R9, R9, R8 ;  /* 0x0000000809097220 */ /* 0x000fe20000410000 */
[----:B------:R-:W-:-:S03]  /*1340*/  MOV R8, RZ ;  /* 0x000000ff00087202 */ /* 0x000fc60000000f00 */
[----:B------:R-:W-:Y:S02]  /*1350*/  FMUL.FTZ R88, R9, UR15 ;  /* 0x0000000f09587c20 */ /* 0x000fe40008410000 */
[----:B------:R-:W-:Y:S02]  /*1360*/  @P6 PRMT R59, R59, 0x7632, R59 ;  /* 0x000076323b3b6816 */ /* 0x000fe4000000003b */
[----:B------:R-:W-:Y:S02]  /*1370*/  FMUL.FTZ R9, R27, R88 ;  /* 0x000000581b097220 */ /* 0x000fe40000410000 */
[----:B------:R-:W-:-:S03]  /*1380*/  @P6 SHF.L.U32 R59, R59, 0x10, RZ ;  /* 0x000000103b3b6819 */ /* 0x000fc600000006ff */
[----:B------:R-:W-:Y:S02]  /*1390*/  FSEL R9, R9, RZ, P6 ;  /* 0x000000ff09097208 */ /* 0x000fe40003000000 */
[----:B------:R-:W-:Y:S02]  /*13a0*/  @P6 FMUL.FTZ R8, R88, R59 ;  /* 0x0000003b58086220 */ /* 0x000fe40000410000 */
[----:B------:R-:W-:Y:S02]  /*13b0*/  F2FP.BF16.F32.PACK_AB R59, R9, R86 ;  /* 0x00000056093b723e */ /* 0x000fe400000010ff */
[----:B------:R-:W-:Y:S01]  /*13c0*/  FADD.FTZ R51, R51, R8 ;  /* 0x0000000833337221 */ /* 0x000fe20000010000 */
[----:B------:R-:W-:Y:S06]  /*13d0*/  BRA `(.L_x_1567) ;  /* 0x0000001400747947 */ /* 0x000fec0003800000 */
.L_x_1566:
[----:B------:R-:W-:Y:S01]  /*13e0*/  LOP3.LUT P3, RZ, R75, 0xff, RZ, 0xc0, !PT ;  /* 0x000000ff4bff7812 */ /* 0x000fe2000786c0ff */
[-CC-:B------:R-:W-:Y:S01]  /*13f0*/  FFMA.FTZ R61, R85, R89.reuse, R86.reuse ;  /* 0x00000059553d7223 */ /* 0x180fe20000010056 */
[----:B------:R-:W-:Y:S01]  /*1400*/  LOP3.LUT P2, RZ, R74, 0xff, RZ, 0xc0, !PT ;  /* 0x000000ff4aff7812 */ /* 0x000fe2000784c0ff */
[-CC-:B------:R-:W-:Y:S01]  /*1410*/  FFMA.FTZ R62, R72, R89.reuse, R86.reuse ;  /* 0x00000059483e7223 */ /* 0x180fe20000010056 */
[----:B------:R-:W-:Y:S01]  /*1420*/  FFMA.FTZ R88, R83, R89, R86 ;  /* 0x0000005953587223 */ /* 0x000fe20000010056 */
[----:B------:R-:W-:Y:S01]  /*1430*/  FADD.FTZ R60, R80, -R61 ;  /* 0x8000003d503c7221 */ /* 0x000fe20000010000 */
[----:B------:R-:W-:Y:S01]  /*1440*/  LOP3.LUT P1, RZ, R69, 0xff, RZ, 0xc0, !PT ;  /* 0x000000ff45ff7812 */ /* 0x000fe2000782c0ff */
[----:B0-----:R-:W-:Y:S01]  /*1450*/  FADD.FTZ R84, R67, -R62 ;  /* 0x8000003e43547221 */ /* 0x001fe20000010000 */
[----:B------:R-:W-:Y:S02]  /*1460*/  HFMA2 R63, -RZ, RZ, 0, 0 ;  /* 0x00000000ff3f7431 */ /* 0x000fe400000001ff */
[----:B-----5:R-:W-:Y:S01]  /*1470*/  FMUL.FTZ R60, R9, R60 ;  /* 0x0000003c093c7220 */ /* 0x020fe20000410000 */
[----:B------:R-:W-:Y:S01]  /*1480*/  FADD.FTZ R88, R79, -R88 ;  /* 0x800000584f587221 */ /* 0x000fe20000010000 */
[----:B------:R-:W-:Y:S01]  /*1490*/  FMUL.FTZ R61, R9, R84 ;  /* 0x00000054093d7220 */ /* 0x000fe20000410000 */
[----:B------:R-:W-:-:S02]  /*14a0*/  HFMA2 R91, -RZ, RZ, 0, 0 ;  /* 0x00000000ff5b7431 */ /* 0x000fc400000001ff */
[-C--:B------:R-:W-:Y:S01]  /*14b0*/  FMUL.FTZ R87, R60, R8.reuse ;  /* 0x000000083c577220 */ /* 0x080fe20000410000 */
[----:B------:R-:W-:Y:S01]  /*14c0*/  @P3 SHF.L.U32 R62, R57, 0x10, RZ ;  /* 0x00000010393e3819 */ /* 0x000fe200000006ff */
[----:B------:R-:W-:Y:S01]  /*14d0*/  FMUL.FTZ R84, R61, R8 ;  /* 0x000000083d547220 */ /* 0x000fe20000410000 */
[----:B------:R-:W-:Y:S01]  /*14e0*/  @P2 PRMT R57, R57, 0x7632, R57 ;  /* 0x0000763239392816 */ /* 0x000fe20000000039 */
[----:B------:R-:W-:Y:S01]  /*14f0*/  FMUL.FTZ R87, R87, UR15 ;  /* 0x0000000f57577c20 */ /* 0x000fe20008410000 */
[----:B------:R-:W-:Y:S01]  /*1500*/  LOP3.LUT P4, RZ, R73, 0xff, RZ, 0xc0, !PT ;  /* 0x000000ff49ff7812 */ /* 0x000fe2000788c0ff */
[----:B------:R-:W-:Y:S01]  /*1510*/  FMUL.FTZ R84, R84, UR15 ;  /* 0x0000000f54547c20 */ /* 0x000fe20008410000 */
[----:B------:R-:W-:Y:S01]  /*1520*/  @P2 SHF.L.U32 R57, R57, 0x10, RZ ;  /* 0x0000001039392819 */ /* 0x000fe200000006ff */
[-C--:B------:R-:W-:Y:S01]  /*1530*/  @P3 FMUL.FTZ R63, R62, R87.reuse ;  /* 0x000000573e3f3220 */ /* 0x080fe20000410000 */
[----:B------:R-:W-:Y:S01]  /*1540*/  MOV R62, RZ ;  /* 0x000000ff003e7202 */ /* 0x000fe20000000f00 */
[----:B------:R-:W-:Y:S01]  /*1550*/  FMUL.FTZ R87, R22, R87 ;  /* 0x0000005716577220 */ /* 0x000fe20000410000 */
[----:B------:R-:W-:Y:S01]  /*1560*/  LOP3.LUT P6, RZ, R11, 0xff, RZ, 0xc0, !PT ;  /* 0x000000ff0bff7812 */ /* 0x000fe200078cc0ff */
[----:B------:R-:W-:Y:S01]  /*1570*/  @P2 FMUL.FTZ R62, R57, R84 ;  /* 0x00000054393e2220 */ /* 0x000fe20000410000 */
[----:B------:R-:W-:Y:S01]  /*1580*/  FMUL.FTZ R57, R9, R88 ;  /* 0x0000005809397220 */ /* 0x000fe20000410000 */
[----:B------:R-:W-:Y:S01]  /*1590*/  FADD.FTZ R54, R54, R63 ;  /* 0x0000003f36367221 */ /* 0x000fe20000010000 */
[----:B------:R-:W-:Y:S01]  /*15a0*/  LOP3.LUT P5, RZ, R10, 0xff, RZ, 0xc0, !PT ;  /* 0x000000ff0aff7812 */ /* 0x000fe200078ac0ff */
[----:B------:R-:W-:Y:S01]  /*15b0*/  FADD.FTZ R55, R55, R62 ;  /* 0x0000003e37377221 */ /* 0x000fe20000010000 */
[----:B------:R-:W-:Y:S01]  /*15c0*/  FMUL.FTZ R63, R57, R8 ;  /* 0x00000008393f7220 */ /* 0x000fe20000410000 */
[C---:B------:R-:W-:Y:S01]  /*15d0*/  @P1 SHF.L.U32 R62, R58.reuse, 0x10, RZ ;  /* 0x000000103a3e1819 */ /* 0x040fe200000006ff */
[----:B------:R-:W-:Y:S01]  /*15e0*/  FMUL.FTZ R84, R23, R84 ;  /* 0x0000005417547220 */ /* 0x000fe20000410000 */
[----:B------:R-:W-:Y:S01]  /*15f0*/  @P4 PRMT R88, R58, 0x7632, R88 ;  /* 0x000076323a584816 */ /* 0x000fe20000000058 */
[----:B------:R-:W-:Y:S01]  /*1600*/  FMUL.FTZ R63, R63, UR15 ;  /* 0x0000000f3f3f7c20 */ /* 0x000fe20008410000 */
[----:B------:R-:W-:-:S02]  /*1610*/  MOV R92, RZ ;  /* 0x000000ff005c7202 */ /* 0x000fc40000000f00 */
[----:B------:R-:W-:Y:S01]  /*1620*/  @P6 SHF.L.U32 R90, R59, 0x10, RZ ;  /* 0x000000103b5a6819 */ /* 0x000fe200000006ff */
[----:B------:R-:W-:Y:S01]  /*1630*/  @P1 FMUL.FTZ R91, R62, R63 ;  /* 0x0000003f3e5b1220 */ /* 0x000fe20000410000 */
[----:B------:R-:W-:Y:S01]  /*1640*/  FFMA.FTZ R62, R70, R89, R86 ;  /* 0x00000059463e7223 */ /* 0x000fe20000010056 */
[----:B------:R-:W-:Y:S02]  /*1650*/  FSEL R84, R84, RZ, P2 ;  /* 0x000000ff54547208 */ /* 0x000fe40001000000 */
[----:B------:R-:W-:Y:S01]  /*1660*/  FADD.FTZ R48, R48, R91 ;  /* 0x0000005b30307221 */ /* 0x000fe20000010000 */
[----:B------:R-:W-:Y:S01]  /*1670*/  FADD.FTZ R62, R65, -R62 ;  /* 0x8000003e413e7221 */ /* 0x000fe20000010000 */
[----:B------:R-:W-:Y:S02]  /*1680*/  @P4 SHF.L.U32 R91, R88, 0x10, RZ ;  /* 0x00000010585b4819 */ /* 0x000fe400000006ff */
[----:B------:R-:W-:Y:S01]  /*1690*/  MOV R88, RZ ;  /* 0x000000ff00587202 */ /* 0x000fe20000000f00 */
[----:B------:R-:W-:Y:S01]  /*16a0*/  FMUL.FTZ R62, R9, R62 ;  /* 0x0000003e093e7220 */ /* 0x000fe20000410000 */
[----:B------:R-:W-:-:S02]  /*16b0*/  @P5 PRMT R59, R59, 0x7632, R59 ;  /* 0x000076323b3b5816 */ /* 0x000fc4000000003b */
[----:B------:R-:W-:Y:S01]  /*16c0*/  F2FP.BF16.F32.PACK_AB R61, R61, R60 ;  /* 0x0000003c3d3d723e */ /* 0x000fe200000010ff */
[C---:B------:R-:W-:Y:S01]  /*16d0*/  FMUL.FTZ R58, R62.reuse, R8 ;  /* 0x000000083e3a7220 */ /* 0x040fe20000410000 */
[----:B------:R-:W-:Y:S02]  /*16e0*/  @P5 SHF.L.U32 R59, R59, 0x10, RZ ;  /* 0x000000103b3b5819 */ /* 0x000fe400000006ff */
[----:B------:R-:W-:Y:S01]  /*16f0*/  F2FP.BF16.F32.PACK_AB R62, R62, R57 ;  /* 0x000000393e3e723e */ /* 0x000fe200000010ff */
[----:B------:R-:W-:-:S04]  /*1700*/  FMUL.FTZ R58, R58, UR15 ;  /* 0x0000000f3a3a7c20 */ /* 0x000fc80008410000 */
[-C--:B------:R-:W-:Y:S01]  /*1710*/  @P4 FMUL.FTZ R88, R91, R58.reuse ;  /* 0x0000003a5b584220 */ /* 0x080fe20000410000 */
[----:B------:R-:W-:Y:S01]  /*1720*/  FFMA.FTZ R91, R81, R89, R86 ;  /* 0x00000059515b7223 */ /* 0x000fe20000010056 */
[----:B------:R-:W-:Y:S02]  /*1730*/  FMUL.FTZ R58, R25, R58 ;  /* 0x0000003a193a7220 */ /* 0x000fe40000410000 */
[----:B------:R-:W-:Y:S01]  /*1740*/  FADD.FTZ R49, R49, R88 ;  /* 0x0000005831317221 */ /* 0x000fe20000010000 */
[----:B------:R-:W-:Y:S02]  /*1750*/  FADD.FTZ R88, R78, -R91 ;  /* 0x8000005b4e587221 */ /* 0x000fe40000010000 */
[----:B------:R-:W-:Y:S02]  /*1760*/  FSEL R57, R58, RZ, P4 ;  /* 0x000000ff3a397208 */ /* 0x000fe40002000000 */
[----:B------:R-:W-:Y:S01]  /*1770*/  FMUL.FTZ R93, R9, R88 ;  /* 0x00000058095d7220 */ /* 0x000fe20000410000 */
[----:B------:R-:W-:-:S03]  /*1780*/  HFMA2 R88, -RZ, RZ, 0, 0 ;  /* 0x00000000ff587431 */ /* 0x000fc600000001ff */
[----:B------:R-:W-:-:S04]  /*1790*/  FMUL.FTZ R91, R93, R8 ;  /* 0x000000085d5b7220 */ /* 0x000fc80000410000 */
[----:B------:R-:W-:-:S04]  /*17a0*/  FMUL.FTZ R91, R91, UR15 ;  /* 0x0000000f5b5b7c20 */ /* 0x000fc80008410000 */
[----:B------:R-:W-:Y:S01]  /*17b0*/  @P6 FMUL.FTZ R88, R90, R91 ;  /* 0x0000005b5a586220 */ /* 0x000fe20000410000 */
[----:B------:R-:W-:Y:S01]  /*17c0*/  FFMA.FTZ R90, R76, R89, R86 ;  /* 0x000000594c5a7223 */ /* 0x000fe20000010056 */
[----:B------:R-:W-:Y:S02]  /*17d0*/  FMUL.FTZ R91, R26, R91 ;  /* 0x0000005b1a5b7220 */ /* 0x000fe40000410000 */
[----:B------:R-:W-:Y:S01]  /*17e0*/  FADD.FTZ R50, R50, R88 ;  /* 0x0000005832327221 */ /* 0x000fe20000010000 */
[-CC-:B------:R-:W-:Y:S01]  /*17f0*/  FFMA.FTZ R88, R3, R89.reuse, R86.reuse ;  /* 0x0000005903587223 */ /* 0x180fe20000010056 */
[----:B------:R-:W-:Y:S01]  /*1800*/  FFMA.FTZ R89, R66, R89, R86 ;  /* 0x0000005942597223 */ /* 0x000fe20000010056 */
[----:B------:R-:W-:Y:S02]  /*1810*/  FADD.FTZ R90, R71, -R90 ;  /* 0x8000005a475a7221 */ /* 0x000fe40000010000 */
[----:B------:R-:W-:Y:S01]  /*1820*/  FADD.FTZ R86, R82, -R88 ;  /* 0x8000005852567221 */ /* 0x000fe20000010000 */
[----:B------:R-:W-:Y:S01]  /*1830*/  FADD.FTZ R88, R64, -R89 ;  /* 0x8000005940587221 */ /* 0x000fe20000010000 */
[----:B------:R-:W-:-:S02]  /*1840*/  FMUL.FTZ R89, R9, R90 ;  /* 0x0000005a09597220 */ /* 0x000fc40000410000 */
[C---:B------:R-:W-:Y:S01]  /*1850*/  FMUL.FTZ R86, R9.reuse, R86 ;  /* 0x0000005609567220 */ /* 0x040fe20000410000 */
[----:B------:R-:W-:Y:S01]  /*1860*/  FMUL.FTZ R9, R9, R88 ;  /* 0x0000005809097220 */ /* 0x000fe20000410000 */
[----:B------:R-:W-:-:S03]  /*1870*/  FMUL.FTZ R88, R24, R63 ;  /* 0x0000003f18587220 */ /* 0x000fc60000410000 */
[CC--:B------:R-:W-:Y:S01]  /*1880*/  FMUL.FTZ R90, R9.reuse, R8.reuse ;  /* 0x00000008095a7220 */ /* 0x0c0fe20000410000 */
[----:B------:R-:W-:Y:S01]  /*1890*/  F2FP.BF16.F32.PACK_AB R63, R9, R93 ;  /* 0x0000005d093f723e */ /* 0x000fe200000010ff */
[-C--:B------:R-:W-:Y:S01]  /*18a0*/  FMUL.FTZ R9, R86, R8.reuse ;  /* 0x0000000856097220 */ /* 0x080fe20000410000 */
[----:B------:R-:W-:Y:S01]  /*18b0*/  FSEL R88, R88, RZ, P1 ;  /* 0x000000ff58587208 */ /* 0x000fe20000800000 */
[----:B------:R-:W-:Y:S01]  /*18c0*/  FMUL.FTZ R90, R90, UR15 ;  /* 0x0000000f5a5a7c20 */ /* 0x000fe20008410000 */
[----:B------:R-:W-:Y:S01]  /*18d0*/  LOP3.LUT P1, RZ, R68, 0xff, RZ, 0xc0, !PT ;  /* 0x000000ff44ff7812 */ /* 0x000fe2000782c0ff */
[----:B------:R-:W-:Y:S01]  /*18e0*/  FMUL.FTZ R9, R9, UR15 ;  /* 0x0000000f09097c20 */ /* 0x000fe20008410000 */
[----:B------:R-:W-:Y:S01]  /*18f0*/  FMUL.FTZ R8, R89, R8 ;  /* 0x0000000859087220 */ /* 0x000fe20000410000 */
[-C--:B------:R-:W-:Y:S01]  /*1900*/  @P5 FMUL.FTZ R92, R59, R90.reuse ;  /* 0x0000005a3b5c5220 */ /* 0x080fe20000410000 */
[----:B------:R-:W-:Y:S02]  /*1910*/  HFMA2 R59, -RZ, RZ, 0, 0 ;  /* 0x00000000ff3b7431 */ /* 0x000fe400000001ff */
[----:B------:R-:W-:Y:S01]  /*1920*/  FMUL.FTZ R90, R27, R90 ;  /* 0x0000005a1b5a7220 */ /* 0x000fe20000410000 */
[----:B------:R-:W-:Y:S01]  /*1930*/  FMUL.FTZ R8, R8, UR15 ;  /* 0x0000000f08087c20 */ /* 0x000fe20008410000 */
[----:B------:R-:W-:Y:S01]  /*1940*/  FADD.FTZ R51, R51, R92 ;  /* 0x0000005c33337221 */ /* 0x000fe20000010000 */
[----:B------:R-:W-:-:S02]  /*1950*/  F2FP.BF16.F32.PACK_AB R58, R57, R88 ;  /* 0x00000058393a723e */ /* 0x000fc400000010ff */
[----:B------:R-:W-:Y:S02]  /*1960*/  FSEL R90, R90, RZ, P5 ;  /* 0x000000ff5a5a7208 */ /* 0x000fe40002800000 */
[----:B------:R-:W-:Y:S02]  /*1970*/  FSEL R57, R87, RZ, P3 ;  /* 0x000000ff57397208 */ /* 0x000fe40001800000 */
[----:B------:R-:W-:Y:S02]  /*1980*/  @P1 SHF.L.U32 R92, R56, 0x10, RZ ;  /* 0x00000010385c1819 */ /* 0x000fe400000006ff */
[----:B------:R-:W-:Y:S02]  /*1990*/  F2FP.BF16.F32.PACK_AB R60, R89, R86 ;  /* 0x00000056593c723e */ /* 0x000fe400000010ff */
[----:B------:R-:W-:Y:S01]  /*19a0*/  F2FP.BF16.F32.PACK_AB R57, R84, R57 ;  /* 0x000000395439723e */ /* 0x000fe200000010ff */
[-C--:B------:R-:W-:Y:S01]  /*19b0*/  @P1 FMUL.FTZ R59, R92, R9.reuse ;  /* 0x000000095c3b1220 */ /* 0x080fe20000410000 */
[----:B------:R-:W-:-:S03]  /*19c0*/  FMUL.FTZ R9, R20, R9 ;  /* 0x0000000914097220 */ /* 0x000fc60000410000 */
[----:B------:R-:W-:Y:S01]  /*19d0*/  FADD.FTZ R52, R52, R59 ;  /* 0x0000003b34347221 */ /* 0x000fe20000010000 */
[----:B------:R-:W-:Y:S02]  /*19e0*/  FSEL R59, R91, RZ, P6 ;  /* 0x000000ff5b3b7208 */ /* 0x000fe40003000000 */
[----:B------:R-:W-:Y:S02]  /*19f0*/  LOP3.LUT P6, RZ, R77, 0xff, RZ, 0xc0, !PT ;  /* 0x000000ff4dff7812 */ /* 0x000fe400078cc0ff */
[----:B------:R-:W-:Y:S02]  /*1a00*/  FSEL R9, R9, RZ, P1 ;  /* 0x000000ff09097208 */ /* 0x000fe40000800000 */
[----:B------:R-:W-:-:S09]  /*1a10*/  F2FP.BF16.F32.PACK_AB R59, R90, R59 ;  /* 0x0000003b5a3b723e */ /* 0x000fd200000010ff */
[----:B------:R-:W-:-:S04]  /*1a20*/  @P6 PRMT R56, R56, 0x7632, R56 ;  /* 0x0000763238386816 */ /* 0x000fc80000000038 */
[----:B------:R-:W-:Y:S02]  /*1a30*/  @P6 SHF.L.U32 R91, R56, 0x10, RZ ;  /* 0x00000010385b6819 */ /* 0x000fe400000006ff */
[----:B------:R-:W-:-:S03]  /*1a40*/  MOV R56, RZ ;  /* 0x000000ff00387202 */ /* 0x000fc60000000f00 */
[-C--:B------:R-:W-:Y:S01]  /*1a50*/  @P6 FMUL.FTZ R56, R91, R8.reuse ;  /* 0x000000085b386220 */ /* 0x080fe20000410000 */
[----:B------:R-:W-:-:S03]  /*1a60*/  FMUL.FTZ R8, R21, R8 ;  /* 0x0000000815087220 */ /* 0x000fc60000410000 */
[----:B------:R-:W-:Y:S02]  /*1a70*/  FADD.FTZ R53, R53, R56 ;  /* 0x0000003835357221 */ /* 0x000fe40000010000 */
[----:B------:R-:W-:-:S04]  /*1a80*/  FSEL R8, R8, RZ, P6 ;  /* 0x000000ff08087208 */ /* 0x000fc80003000000 */
[----:B------:R-:W-:Y:S01]  /*1a90*/  F2FP.BF16.F32.PACK_AB R56, R8, R9 ;  /* 0x000000090838723e */ /* 0x000fe200000010ff */
[----:B------:R-:W-:Y:S06]  /*1aa0*/  BRA `(.L_x_1567) ;  /* 0x0000000c00c07947 */ /* 0x000fec0003800000 */
.L_x_1565:
[----:B------:R-:W-:-:S04]  /*1ab0*/  UISETP.NE.U32.AND UP0, UPT, UR4, URZ, UPT ;  /* 0x000000ff0400728c */ /* 0x000fc8000bf05070 */
[----:B------:R-:W-:-:S09]  /*1ac0*/  UISETP.NE.AND.EX UP0, UPT, UR5, URZ, UPT, UP0 ;  /* 0x000000ff0500728c */ /* 0x000fd2000bf05300 */
[----:B------:R-:W-:Y:S05]  /*1ad0*/  BRA.U UP0, `(.L_x_1568) ;  /* 0x0000000500d47547 */ /* 0x000fea000b800000 */
[-CC-:B------:R-:W-:Y:S01]  /*1ae0*/  FFMA.FTZ R87, R3, R89.reuse, R86.reuse ;  /* 0x0000005903577223 */ /* 0x180fe20000010056 */
[----:B------:R-:W-:Y:S01]  /*1af0*/  LOP3.LUT P4, RZ, R68, 0xff, RZ, 0xc0, !PT ;  /* 0x000000ff44ff7812 */ /* 0x000fe2000788c0ff */
[----:B------:R-:W-:Y:S01]  /*1b00*/  FFMA.FTZ R88, R76, R89, R86 ;  /* 0x000000594c587223 */ /* 0x000fe20000010056 */
[----:B0-----:R-:W-:Y:S01]  /*1b10*/  SHF.L.U32 R84, R44, 0x10, RZ ;  /* 0x000000102c547819 */ /* 0x001fe200000006ff */
[----:B------:R-:W-:Y:S01]  /*1b20*/  FADD.FTZ R87, R82, -R87 ;  /* 0x8000005752577221 */ /* 0x000fe20000010000 */
[----:B------:R-:W-:Y:S01]  /*1b30*/  LOP3.LUT P1, RZ, R77, 0xff, RZ, 0xc0, !PT ;  /* 0x000000ff4dff7812 */ /* 0x000fe2000782c0ff */
[----:B------:R-:W-:Y:S02]  /*1b40*/  HFMA2 R91, -RZ, RZ, 0, 0 ;  /* 0x00000000ff5b7431 */ /* 0x000fe400000001ff */
[----:B------:R-:W-:Y:S01]  /*1b50*/  FADD.FTZ R88, R71, -R88 ;  /* 0x8000005847587221 */ /* 0x000fe20000010000 */
[----:B-----5:R-:W-:Y:S01]  /*1b60*/  FFMA.FTZ R87, R9, R87, R84 ;  /* 0x0000005709577223 */ /* 0x020fe20000010054 */
[----:B------:R-:W-:Y:S01]  /*1b70*/  LOP3.LUT P3, RZ, R75, 0xff, RZ, 0xc0, !PT ;  /* 0x000000ff4bff7812 */ /* 0x000fe2000786c0ff */
[----:B------:R-:W-:Y:S01]  /*1b80*/  HFMA2 R93, -RZ, RZ, 0, 0 ;  /* 0x00000000ff5d7431 */ /* 0x000fe200000001ff */
[----:B------:R-:W-:Y:S01]  /*1b90*/  LOP3.LUT P2, RZ, R74, 0xff, RZ, 0xc0, !PT ;  /* 0x000000ff4aff7812 */ /* 0x000fe2000784c0ff */
[----:B------:R-:W-:Y:S01]  /*1ba0*/  FMUL.FTZ R87, R87, R8 ;  /* 0x0000000857577220 */ /* 0x000fe20000410000 */
[----:B------:R-:W-:Y:S01]  /*1bb0*/  LOP3.LUT P6, RZ, R69, 0xff, RZ, 0xc0, !PT ;  /* 0x000000ff45ff7812 */ /* 0x000fe200078cc0ff */
[----:B------:R-:W-:Y:S01]  /*1bc0*/  FFMA.FTZ R90, R70, R89, R86 ;  /* 0x00000059465a7223 */ /* 0x000fe20000010056 */
[----:B------:R-:W-:Y:S01]  /*1bd0*/  @P4 SHF.L.U32 R84, R56, 0x10, RZ ;  /* 0x0000001038544819 */ /* 0x000fe200000006ff */
[----:B------:R-:W-:Y:S01]  /*1be0*/  FMUL.FTZ R87, R87, UR15 ;  /* 0x0000000f57577c20 */ /* 0x000fe20008410000 */
[----:B------:R-:W-:Y:S01]  /*1bf0*/  PRMT R56, R44, 0x7632, R56 ;  /* 0x000076322c387816 */ /* 0x000fe20000000038 */
[----:B------:R-:W-:Y:S01]  /*1c00*/  FADD.FTZ R90, R65, -R90 ;  /* 0x8000005a415a7221 */ /* 0x000fe20000010000 */
[----:B------:R-:W-:Y:S01]  /*1c10*/  LOP3.LUT P5, RZ, R73, 0xff, RZ, 0xc0, !PT ;  /* 0x000000ff49ff7812 */ /* 0x000fe200078ac0ff */
[-C--:B------:R-:W-:Y:S01]  /*1c20*/  @P4 FMUL.FTZ R91, R84, R87.reuse ;  /* 0x00000057545b4220 */ /* 0x080fe20000410000 */
[----:B------:R-:W-:Y:S01]  /*1c30*/  SHF.L.U32 R84, R56, 0x10, RZ ;  /* 0x0000001038547819 */ /* 0x000fe200000006ff */
[----:B------:R-:W-:-:S02]  /*1c40*/  FMUL.FTZ R87, R20, R87 ;  /* 0x0000005714577220 */ /* 0x000fc40000410000 */
[----:B------:R-:W-:Y:S02]  /*1c50*/  FADD.FTZ R52, R52, R91 ;  /* 0x0000005b34347221 */ /* 0x000fe40000010000 */
[--C-:B------:R-:W-:Y:S01]  /*1c60*/  FFMA.FTZ R91, R9, R88, R84.reuse ;  /* 0x00000058095b7223 */ /* 0x100fe20000010054 */
[----:B------:R-:W-:Y:S01]  /*1c70*/  @P1 PRMT R84, R56, 0x7632, R84 ;  /* 0x0000763238541816 */ /* 0x000fe20000000054 */
[----:B------:R-:W-:Y:S01]  /*1c80*/  FFMA.FTZ R88, R72, R89, R86 ;  /* 0x0000005948587223 */ /* 0x000fe20000010056 */
[----:B------:R-:W-:Y:S01]  /*1c90*/  FSEL R87, R87, RZ, P4 ;  /* 0x000000ff57577208 */ /* 0x000fe20002000000 */
[----:B------:R-:W-:Y:S01]  /*1ca0*/  FMUL.FTZ R56, R91, R8 ;  /* 0x000000085b387220 */ /* 0x000fe20000410000 */
[----:B------:R-:W-:Y:S01]  /*1cb0*/  @P1 SHF.L.U32 R91, R84, 0x10, RZ ;  /* 0x00000010545b1819 */ /* 0x000fe200000006ff */
[----:B------:R-:W-:Y:S01]  /*1cc0*/  FADD.FTZ R88, R67, -R88 ;  /* 0x8000005843587221 */ /* 0x000fe20000010000 */
[----:B------:R-:W-:Y:S01]  /*1cd0*/  MOV R84, RZ ;  /* 0x000000ff00547202 */ /* 0x000fe20000000f00 */
[----:B------:R-:W-:-:S04]  /*1ce0*/  FMUL.FTZ R56, R56, UR15 ;  /* 0x0000000f38387c20 */ /* 0x000fc80008410000 */
[-C--:B------:R-:W-:Y:S01]  /*1cf0*/  @P1 FMUL.FTZ R84, R91, R56.reuse ;  /* 0x000000385b541220 */ /* 0x080fe20000410000 */
[----:B------:R-:W-:Y:S01]  /*1d00*/  FFMA.FTZ R91, R85, R89, R86 ;  /* 0x00000059555b7223 */ /* 0x000fe20000010056 */
[----:B------:R-:W-:Y:S02]  /*1d10*/  FMUL.FTZ R56, R21, R56 ;  /* 0x0000003815387220 */ /* 0x000fe40000410000 */
[----:B------:R-:W-:Y:S01]  /*1d20*/  FADD.FTZ R53, R53, R84 ;  /* 0x0000005435357221 */ /* 0x000fe20000010000 */
[----:B------:R-:W-:Y:S01]  /*1d30*/  SHF.L.U32 R84, R45, 0x10, RZ ;  /* 0x000000102d547819 */ /* 0x000fe200000006ff */
[----:B------:R-:W-:Y:S01]  /*1d40*/  FADD.FTZ R91, R80, -R91 ;  /* 0x8000005b505b7221 */ /* 0x000fe20000010000 */
[----:B------:R-:W-:-:S03]  /*1d50*/  FSEL R56, R56, RZ, P1 ;  /* 0x000000ff38387208 */ /* 0x000fc60000800000 */
[----:B------:R-:W-:Y:S01]  /*1d60*/  FFMA.FTZ R91, R9, R91, R84 ;  /* 0x0000005b095b7223 */ /* 0x000fe20000010054 */
[----:B------:R-:W-:Y:S02]  /*1d70*/  @P3 SHF.L.U32 R84, R57, 0x10, RZ ;  /* 0x0000001039543819 */ /* 0x000fe400000006ff */
[----:B------:R-:W-:Y:S01]  /*1d80*/  PRMT R57, R45, 0x7632, R57 ;  /* 0x000076322d397816 */ /* 0x000fe20000000039 */
[----:B------:R-:W-:Y:S01]  /*1d90*/  FMUL.FTZ R91, R91, R8 ;  /* 0x000000085b5b7220 */ /* 0x000fe20000410000 */
[----:B------:R-:W-:-:S03]  /*1da0*/  F2FP.BF16.F32.PACK_AB R56, R56, R87 ;  /* 0x000000573838723e */ /* 0x000fc600000010ff */
[----:B------:R-:W-:-:S04]  /*1db0*/  FMUL.FTZ R91, R91, UR15 ;  /* 0x0000000f5b5b7c20 */ /* 0x000fc80008410000 */
[-C--:B------:R-:W-:Y:S01]  /*1dc0*/  @P3 FMUL.FTZ R93, R84, R91.reuse ;  /* 0x0000005b545d3220 */ /* 0x080fe20000410000 */
[C---:B------:R-:W-:Y:S01]  /*1dd0*/  SHF.L.U32 R84, R57.reuse, 0x10, RZ ;  /* 0x0000001039547819 */ /* 0x040fe200000006ff */
[----:B------:R-:W-:Y:S01]  /*1de0*/  FMUL.FTZ R91, R22, R91 ;  /* 0x0000005b165b7220 */ /* 0x000fe20000410000 */
[----:B------:R-:W-:Y:S01]  /*1df0*/  @P2 PRMT R57, R57, 0x7632, R57 ;  /* 0x0000763239392816 */ /* 0x000fe20000000039 */
[----:B------:R-:W-:Y:S02]  /*1e00*/  FADD.FTZ R54, R54, R93 ;  /* 0x0000005d36367221 */ /* 0x000fe40000010000 */
[----:B------:R-:W-:Y:S01]  /*1e10*/  FFMA.FTZ R93, R9, R88, R84 ;  /* 0x00000058095d7223 */ /* 0x000fe20000010054 */
[----:B------:R-:W-:Y:S02]  /*1e20*/  @P2 SHF.L.U32 R57, R57, 0x10, RZ ;  /* 0x0000001039392819 */ /* 0x000fe400000006ff */
[----:B------:R-:W-:Y:S01]  /*1e30*/  MOV R88, RZ ;  /* 0x000000ff00587202 */ /* 0x000fe20000000f00 */
[----:B------:R-:W-:Y:S01]  /*1e40*/  FMUL.FTZ R84, R93, R8 ;  /* 0x000000085d547220 */ /* 0x000fe20000410000 */
[----:B------:R-:W-:-:S03]  /*1e50*/  HFMA2 R93, -RZ, RZ, 0, 0 ;  /* 0x00000000ff5d7431 */ /* 0x000fc600000001ff */
[----:B------:R-:W-:-:S04]  /*1e60*/  FMUL.FTZ R84, R84, UR15 ;  /* 0x0000000f54547c20 */ /* 0x000fc80008410000 */
[-C--:B------:R-:W-:Y:S01]  /*1e70*/  @P2 FMUL.FTZ R88, R57, R84.reuse ;  /* 0x0000005439582220 */ /* 0x080fe20000410000 */
[----:B------:R-:W-:-:S03]  /*1e80*/  FMUL.FTZ R84, R23, R84 ;  /* 0x0000005417547220 */ /* 0x000fc60000410000 */
[----:B------:R-:W-:Y:S01]  /*1e90*/  FADD.FTZ R55, R55, R88 ;  /* 0x0000005837377221 */ /* 0x000fe20000010000 */
[----:B------:R-:W-:Y:S01]  /*1ea0*/  FFMA.FTZ R88, R83, R89, R86 ;  /* 0x0000005953587223 */ /* 0x000fe20000010056 */
[----:B------:R-:W-:-:S03]  /*1eb0*/  FSEL R84, R84, RZ, P2 ;  /* 0x000000ff54547208 */ /* 0x000fc60001000000 */
[----:B------:R-:W-:Y:S01]  /*1ec0*/  FADD.FTZ R57, R79, -R88 ;  /* 0x800000584f397221 */ /* 0x000fe20000010000 */
[----:B------:R-:W-:-:S05]  /*1ed0*/  SHF.L.U32 R88, R46, 0x10, RZ ;  /* 0x000000102e587819 */ /* 0x000fca00000006ff */
[----:B------:R-:W-:Y:S01]  /*1ee0*/  FFMA.FTZ R57, R9, R57, R88 ;  /* 0x0000003909397223 */ /* 0x000fe20000010058 */
[----:B------:R-:W-:Y:S02]  /*1ef0*/  @P6 SHF.L.U32 R88, R58, 0x10, RZ ;  /* 0x000000103a586819 */ /* 0x000fe400000006ff */
[----:B------:R-:W-:Y:S01]  /*1f00*/  PRMT R58, R46, 0x7632, R58 ;  /* 0x000076322e3a7816 */ /* 0x000fe2000000003a */
[----:B------:R-:W-:-:S04]  /*1f10*/  FMUL.FTZ R57, R57, R8 ;  /* 0x0000000839397220 */ /* 0x000fc80000410000 */
[----:B------:R-:W-:-:S04]  /*1f20*/  FMUL.FTZ R57, R57, UR15 ;  /* 0x0000000f39397c20 */ /* 0x000fc80008410000 */
[-C--:B------:R-:W-:Y:S01]  /*1f30*/  @P6 FMUL.FTZ R93, R88, R57.reuse ;  /* 0x00000039585d6220 */ /* 0x080fe20000410000 */
[----:B------:R-:W-:Y:S01]  /*1f40*/  SHF.L.U32 R88, R58, 0x10, RZ ;  /* 0x000000103a587819 */ /* 0x000fe200000006ff */
[----:B------:R-:W-:Y:S02]  /*1f50*/  FMUL.FTZ R57, R24, R57 ;  /* 0x0000003918397220 */ /* 0x000fe40000410000 */
[----:B------:R-:W-:Y:S02]  /*1f60*/  FADD.FTZ R48, R48, R93 ;  /* 0x0000005d30307221 */ /* 0x000fe40000010000 */
[--C-:B------:R-:W-:Y:S01]  /*1f70*/  FFMA.FTZ R93, R9, R90, R88.reuse ;  /* 0x0000005a095d7223 */ /* 0x100fe20000010058 */
[----:B------:R-:W-:Y:S02]  /*1f80*/  @P5 PRMT R88, R58, 0x7632, R88 ;  /* 0x000076323a585816 */ /* 0x000fe40000000058 */
[----:B------:R-:W-:Y:S01]  /*1f90*/  FSEL R57, R57, RZ, P6 ;  /* 0x000000ff39397208 */ /* 0x000fe20003000000 */
[----:B------:R-:W-:Y:S01]  /*1fa0*/  FMUL.FTZ R58, R93, R8 ;  /* 0x000000085d3a7220 */ /* 0x000fe20000410000 */
[----:B------:R-:W-:-:S02]  /*1fb0*/  @P5 SHF.L.U32 R93, R88, 0x10, RZ ;  /* 0x00000010585d5819 */ /* 0x000fc400000006ff */
[----:B------:R-:W-:Y:S01]  /*1fc0*/  LOP3.LUT P6, RZ, R11, 0xff, RZ, 0xc0, !PT ;  /* 0x000000ff0bff7812 */ /* 0x000fe200078cc0ff */
[----:B------:R-:W-:Y:S01]  /*1fd0*/  FMUL.FTZ R58, R58, UR15 ;  /* 0x0000000f3a3a7c20 */ /* 0x000fe20008410000 */
[----:B------:R-:W-:-:S03]  /*1fe0*/  MOV R88, RZ ;  /* 0x000000ff00587202 */ /* 0x000fc60000000f00 */
[-C--:B------:R-:W-:Y:S01]  /*1ff0*/  @P5 FMUL.FTZ R88, R93, R58.reuse ;  /* 0x0000003a5d585220 */ /* 0x080fe20000410000 */
[-CC-:B------:R-:W-:Y:S01]  /*2000*/  FFMA.FTZ R93, R81, R89.reuse, R86.reuse ;  /* 0x00000059515d7223 */ /* 0x180fe20000010056 */
[----:B------:R-:W-:Y:S01]  /*2010*/  FFMA.FTZ R89, R66, R89, R86 ;  /* 0x0000005942597223 */ /* 0x000fe20000010056 */
[----:B------:R-:W-:Y:S01]  /*2020*/  FMUL.FTZ R58, R25, R58 ;  /* 0x0000003a193a7220 */ /* 0x000fe20000410000 */
[----:B------:R-:W-:Y:S01]  /*2030*/  FADD.FTZ R49, R49, R88 ;  /* 0x0000005831317221 */ /* 0x000fe20000010000 */
[----:B------:R-:W-:Y:S01]  /*2040*/  SHF.L.U32 R88, R47, 0x10, RZ ;  /* 0x000000102f587819 */ /* 0x000fe200000006ff */
[----:B------:R-:W-:Y:S01]  /*2050*/  FADD.FTZ R93, R78, -R93 ;  /* 0x8000005d4e5d7221 */ /* 0x000fe20000010000 */
[----:B------:R-:W-:Y:S01]  /*2060*/  FADD.FTZ R89, R64, -R89 ;  /* 0x8000005940597221 */ /* 0x000fe20000010000 */
[----:B------:R-:W-:Y:S02]  /*2070*/  @P6 SHF.L.U32 R90, R59, 0x10, RZ ;  /* 0x000000103b5a6819 */ /* 0x000fe400000006ff */
[----:B------:R-:W-:Y:S01]  /*2080*/  FFMA.FTZ R93, R9, R93, R88 ;  /* 0x0000005d095d7223 */ /* 0x000fe20000010058 */
[----:B------:R-:W-:Y:S01]  /*2090*/  PRMT R59, R47, 0x7632, R59 ;  /* 0x000076322f3b7816 */ /* 0x000fe2000000003b */
[----:B------:R-:W-:Y:S01]  /*20a0*/  HFMA2 R88, -RZ, RZ, 0, 0 ;  /* 0x00000000ff587431 */ /* 0x000fe200000001ff */
[----:B------:R-:W-:Y:S01]  /*20b0*/  FSEL R58, R58, RZ, P5 ;  /* 0x000000ff3a3a7208 */ /* 0x000fe20002800000 */
[----:B------:R-:W-:Y:S01]  /*20c0*/  FMUL.FTZ R93, R93, R8 ;  /* 0x000000085d5d7220 */ /* 0x000fe20000410000 */
[----:B------:R-:W-:-:S02]  /*20d0*/  SHF.L.U32 R86, R59, 0x10, RZ ;  /* 0x000000103b567819 */ /* 0x000fc400000006ff */
[----:B------:R-:W-:Y:S01]  /*20e0*/  F2FP.BF16.F32.PACK_AB R58, R58, R57 ;  /* 0x000000393a3a723e */ /* 0x000fe200000010ff */
[----:B------:R-:W-:Y:S01]  /*20f0*/  FMUL.FTZ R93, R93, UR15 ;  /* 0x0000000f5d5d7c20 */ /* 0x000fe20008410000 */
[----:B------:R-:W-:Y:S01]  /*2100*/  FSEL R57, R91, RZ, P3 ;  /* 0x000000ff5b397208 */ /* 0x000fe20001800000 */
[----:B------:R-:W-:Y:S02]  /*2110*/  FFMA.FTZ R89, R9, R89, R86 ;  /* 0x0000005909597223 */ /* 0x000fe40000010056 */
[-C--:B------:R-:W-:Y:S01]  /*2120*/  FMUL.FTZ R9, R26, R93.reuse ;  /* 0x0000005d1a097220 */ /* 0x080fe20000410000 */
[----:B------:R-:W-:Y:S01]  /*2130*/  @P6 FMUL.FTZ R88, R90, R93 ;  /* 0x0000005d5a586220 */ /* 0x000fe20000410000 */
[----:B------:R-:W-:Y:S01]  /*2140*/  FMUL.FTZ R89, R89, R8 ;  /* 0x0000000859597220 */ /* 0x000fe20000410000 */
[----:B------:R-:W-:Y:S02]  /*2150*/  MOV R8, RZ ;  /* 0x000000ff00087202 */ /* 0x000fe40000000f00 */
[----:B------:R-:W-:Y:S01]  /*2160*/  FSEL R9, R9, RZ, P6 ;  /* 0x000000ff09097208 */ /* 0x000fe20003000000 */
[----:B------:R-:W-:Y:S01]  /*2170*/  FMUL.FTZ R86, R89, UR15 ;  /* 0x0000000f59567c20 */ /* 0x000fe20008410000 */
[----:B------:R-:W-:Y:S01]  /*2180*/  LOP3.LUT P6, RZ, R10, 0xff, RZ, 0xc0, !PT ;  /* 0x000000ff0aff7812 */ /* 0x000fe200078cc0ff */
[----:B------:R-:W-:Y:S01]  /*2190*/  FADD.FTZ R50, R50, R88 ;  /* 0x0000005832327221 */ /* 0x000fe20000010000 */
[----:B------:R-:W-:-:S11]  /*21a0*/  F2FP.BF16.F32.PACK_AB R57, R84, R57 ;  /* 0x000000395439723e */ /* 0x000fd600000010ff */
[----:B------:R-:W-:-:S04]  /*21b0*/  @P6 PRMT R59, R59, 0x7632, R59 ;  /* 0x000076323b3b6816 */ /* 0x000fc8000000003b */
[----:B------:R-:W-:-:S05]  /*21c0*/  @P6 SHF.L.U32 R59, R59, 0x10, RZ ;  /* 0x000000103b3b6819 */ /* 0x000fca00000006ff */
[-C--:B------:R-:W-:Y:S01]  /*21d0*/  @P6 FMUL.FTZ R8, R59, R86.reuse ;  /* 0x000000563b086220 */ /* 0x080fe20000410000 */
[----:B------:R-:W-:-:S03]  /*21e0*/  FMUL.FTZ R59, R27, R86 ;  /* 0x000000561b3b7220 */ /* 0x000fc60000410000 */
[----:B------:R-:W-:Y:S02]  /*21f0*/  FADD.FTZ R51, R51, R8 ;  /* 0x0000000833337221 */ /* 0x000fe40000010000 */
[----:B------:R-:W-:-:S04]  /*2200*/  FSEL R8, R59, RZ, P6 ;  /* 0x000000ff3b087208 */ /* 0x000fc80003000000 */
[----:B------:R-:W-:Y:S01]  /*2210*/  F2FP.BF16.F32.PACK_AB R59, R8, R9 ;  /* 0x00000009083b723e */ /* 0x000fe200000010ff */
[----:B------:R-:W-:Y:S06]  /*2220*/  BRA `(.L_x_1567) ;  /* 0x0000000400e07947 */ /* 0x000fec0003800000 */
.L_x_1568:
[-CC-:B------:R-:W-:Y:S01]  /*2230*/  FFMA.FTZ R61, R85, R89.reuse, R86.reuse ;  /* 0x00000059553d7223 */ /* 0x180fe20000010056 */
[----:B------:R-:W-:Y:S01]  /*2240*/  LOP3.LUT P3, RZ, R75, 0xff, RZ, 0xc0, !PT ;  /* 0x000000ff4bff7812 */ /* 0x000fe2000786c0ff */
[-C--:B0-----:R-:W-:Y:S01]  /*2250*/  FFMA.FTZ R84, R72, R89.reuse, R86 ;  /* 0x0000005948547223 */ /* 0x081fe20000010056 */
[----:B------:R-:W-:Y:S01]  /*2260*/  LOP3.LUT P2, RZ, R74, 0xff, RZ, 0xc0, !PT ;  /* 0x000000ff4aff7812 */ /* 0x000fe2000784c0ff */
[--C-:B------:R-:W-:Y:S01]  /*2270*/  FADD.FTZ R60, R80, -R61.reuse ;  /* 0x8000003d503c7221 */ /* 0x100fe20000010000 */
[----:B------:R-:W-:Y:S01]  /*2280*/  PRMT R61, R45, 0x7632, R61 ;  /* 0x000076322d3d7816 */ /* 0x000fe2000000003d */
[----:B------:R-:W-:Y:S01]  /*2290*/  FADD.FTZ R84, R67, -R84 ;  /* 0x8000005443547221 */ /* 0x000fe20000010000 */
[----:B------:R-:W-:Y:S01]  /*22a0*/  SHF.L.U32 R62, R45, 0x10, RZ ;  /* 0x000000102d3e7819 */ /* 0x000fe200000006ff */
[----:B------:R-:W-:Y:S01]  /*22b0*/  FFMA.FTZ R88, R83, R89, R86 ;  /* 0x0000005953587223 */ /* 0x000fe20000010056 */
[----:B------:R-:W-:Y:S01]  /*22c0*/  SHF.L.U32 R61, R61, 0x10, RZ ;  /* 0x000000103d3d7819 */ /* 0x000fe200000006ff */
[----:B------:R-:W-:Y:S01]  /*22d0*/  HFMA2 R63, -RZ, RZ, 0, 0 ;  /* 0x00000000ff3f7431 */ /* 0x000fe200000001ff */
[----:B------:R-:W-:Y:S01]  /*22e0*/  LOP3.LUT P1, RZ, R69, 0xff, RZ, 0xc0, !PT ;  /* 0x000000ff45ff7812 */ /* 0x000fe2000782c0ff */
[C---:B-----5:R-:W-:Y:S01]  /*22f0*/  FFMA.FTZ R60, R9.reuse, R60, R62 ;  /* 0x0000003c093c7223 */ /* 0x060fe2000001003e */
[----:B------:R-:W-:Y:S01]  /*2300*/  SHF.L.U32 R90, R46, 0x10, RZ ;  /* 0x000000102e5a7819 */ /* 0x000fe200000006ff */
[----:B------:R-:W-:Y:S01]  /*2310*/  FFMA.FTZ R61, R9, R84, R61 ;  /* 0x00000054093d7223 */ /* 0x000fe2000001003d */
[C---:B------:R-:W-:Y:S01]  /*2320*/  @P3 SHF.L.U32 R62, R57.reuse, 0x10, RZ ;  /* 0x00000010393e3819 */ /* 0x040fe200000006ff */
[-C--:B------:R-:W-:Y:S01]  /*2330*/  FMUL.FTZ R87, R60, R8.reuse ;  /* 0x000000083c577220 */ /* 0x080fe20000410000 */
[----:B------:R-:W-:Y:S01]  /*2340*/  @P2 PRMT R57, R57, 0x7632, R57 ;  /* 0x0000763239392816 */ /* 0x000fe20000000039 */
[----:B------:R-:W-:Y:S01]  /*2350*/  FMUL.FTZ R84, R61, R8 ;  /* 0x000000083d547220 */ /* 0x000fe20000410000 */
[----:B------:R-:W-:Y:S01]  /*2360*/  FADD.FTZ R88, R79, -R88 ;  /* 0x800000584f587221 */ /* 0x000fe20000010000 */
[----:B------:R-:W-:Y:S01]  /*2370*/  FMUL.FTZ R87, R87, UR15 ;  /* 0x0000000f57577c20 */ /* 0x000fe20008410000 */
[----:B------:R-:W-:Y:S01]  /*2380*/  @P2 SHF.L.U32 R57, R57, 0x10, RZ ;  /* 0x0000001039392819 */ /* 0x000fe200000006ff */
[----:B------:R-:W-:Y:S01]  /*2390*/  FMUL.FTZ R84, R84, UR15 ;  /* 0x0000000f54547c20 */ /* 0x000fe20008410000 */
[----:B------:R-:W-:-:S02]  /*23a0*/  HFMA2 R91, -RZ, RZ, 0, 0 ;  /* 0x00000000ff5b7431 */ /* 0x000fc400000001ff */
[-C--:B------:R-:W-:Y:S01]  /*23b0*/  @P3 FMUL.FTZ R63, R62, R87.reuse ;  /* 0x000000573e3f3220 */ /* 0x080fe20000410000 */
[----:B------:R-:W-:Y:S01]  /*23c0*/  MOV R62, RZ ;  /* 0x000000ff003e7202 */ /* 0x000fe20000000f00 */
[----:B------:R-:W-:Y:S01]  /*23d0*/  @P2 FMUL.FTZ R62, R57, R84 ;  /* 0x00000054393e2220 */ /* 0x000fe20000410000 */
[----:B------:R-:W-:Y:S01]  /*23e0*/  FFMA.FTZ R57, R9, R88, R90 ;  /* 0x0000005809397223 */ /* 0x000fe2000001005a */
[----:B------:R-:W-:Y:S01]  /*23f0*/  FADD.FTZ R54, R54, R63 ;  /* 0x0000003f36367221 */ /* 0x000fe20000010000 */
[----:B------:R-:W-:Y:S01]  /*2400*/  LOP3.LUT P4, RZ, R73, 0xff, RZ, 0xc0, !PT ;  /* 0x000000ff49ff7812 */ /* 0x000fe2000788c0ff */
[----:B------:R-:W-:Y:S01]  /*2410*/  FADD.FTZ R55, R55, R62 ;  /* 0x0000003e37377221 */ /* 0x000fe20000010000 */
[----:B------:R-:W-:Y:S01]  /*2420*/  FMUL.FTZ R63, R57, R8 ;  /* 0x00000008393f7220 */ /* 0x000fe20000410000 */
[----:B------:R-:W-:Y:S01]  /*2430*/  @P1 SHF.L.U32 R62, R58, 0x10, RZ ;  /* 0x000000103a3e1819 */ /* 0x000fe200000006ff */
[----:B------:R-:W-:Y:S01]  /*2440*/  FMUL.FTZ R87, R22, R87 ;  /* 0x0000005716577220 */ /* 0x000fe20000410000 */
[----:B------:R-:W-:Y:S01]  /*2450*/  PRMT R58, R46, 0x7632, R58 ;  /* 0x000076322e3a7816 */ /* 0x000fe2000000003a */
[----:B------:R-:W-:Y:S01]  /*2460*/  FMUL.FTZ R63, R63, UR15 ;  /* 0x0000000f3f3f7c20 */ /* 0x000fe20008410000 */
[----:B------:R-:W-:Y:S01]  /*2470*/  LOP3.LUT P6, RZ, R11, 0xff, RZ, 0xc0, !PT ;  /* 0x000000ff0bff7812 */ /* 0x000fe200078cc0ff */
[----:B------:R-:W-:Y:S01]  /*2480*/  FMUL.FTZ R84, R23, R84 ;  /* 0x0000005417547220 */ /* 0x000fe20000410000 */
[----:B------:R-:W-:Y:S01]  /*2490*/  SHF.L.U32 R88, R58, 0x10, RZ ;  /* 0x000000103a587819 */ /* 0x000fe200000006ff */
[----:B------:R-:W-:Y:S01]  /*24a0*/  @P1 FMUL.FTZ R91, R62, R63 ;  /* 0x0000003f3e5b1220 */ /* 0x000fe20000410000 */
[----:B------:R-:W-:Y:S01]  /*24b0*/  FFMA.FTZ R62, R70, R89, R86 ;  /* 0x00000059463e7223 */ /* 0x000fe20000010056 */
[----:B------:R-:W-:-:S02]  /*24c0*/  SHF.L.U32 R90, R47, 0x10, RZ ;  /* 0x000000102f5a7819 */ /* 0x000fc400000006ff */
[----:B------:R-:W-:Y:S01]  /*24d0*/  FADD.FTZ R48, R48, R91 ;  /* 0x0000005b30307221 */ /* 0x000fe20000010000 */
[----:B------:R-:W-:Y:S01]  /*24e0*/  FADD.FTZ R62, R65, -R62 ;  /* 0x8000003e413e7221 */ /* 0x000fe20000010000 */
[----:B------:R-:W-:Y:S02]  /*24f0*/  SHF.L.U32 R92, R44, 0x10, RZ ;  /* 0x000000102c5c7819 */ /* 0x000fe400000006ff */
[----:B------:R-:W-:Y:S01]  /*2500*/  LOP3.LUT P5, RZ, R10, 0xff, RZ, 0xc0, !PT ;  /* 0x000000ff0aff7812 */ /* 0x000fe200078ac0ff */
[--C-:B------:R-:W-:Y:S01]  /*2510*/  FFMA.FTZ R62, R9, R62, R88.reuse ;  /* 0x0000003e093e7223 */ /* 0x100fe20000010058 */
[----:B------:R-:W-:Y:S02]  /*2520*/  @P4 PRMT R88, R58, 0x7632, R88 ;  /* 0x000076323a584816 */ /* 0x000fe40000000058 */
[----:B------:R-:W-:Y:S01]  /*2530*/  FSEL R84, R84, RZ, P2 ;  /* 0x000000ff54547208 */ /* 0x000fe20001000000 */
[----:B------:R-:W-:Y:S01]  /*2540*/  FMUL.FTZ R58, R62, R8 ;  /* 0x000000083e3a7220 */ /* 0x000fe20000410000 */
[----:B------:R-:W-:-:S02]  /*2550*/  @P4 SHF.L.U32 R91, R88, 0x10, RZ ;  /* 0x00000010585b4819 */ /* 0x000fc400000006ff */
[----:B------:R-:W-:Y:S01]  /*2560*/  MOV R88, RZ ;  /* 0x000000ff00587202 */ /* 0x000fe20000000f00 */
[----:B------:R-:W-:Y:S01]  /*2570*/  FMUL.FTZ R58, R58, UR15 ;  /* 0x0000000f3a3a7c20 */ /* 0x000fe20008410000 */
[----:B------:R-:W-:Y:S02]  /*2580*/  F2FP.BF16.F32.PACK_AB R62, R62, R57 ;  /* 0x000000393e3e723e */ /* 0x000fe400000010ff */
[----:B------:R-:W-:Y:S01]  /*2590*/  F2FP.BF16.F32.PACK_AB R61, R61, R60 ;  /* 0x0000003c3d3d723e */ /* 0x000fe200000010ff */
[-C--:B------:R-:W-:Y:S01]  /*25a0*/  @P4 FMUL.FTZ R88, R91, R58.reuse ;  /* 0x0000003a5b584220 */ /* 0x080fe20000410000 */
[----:B------:R-:W-:Y:S01]  /*25b0*/  FFMA.FTZ R91, R81, R89, R86 ;  /* 0x00000059515b7223 */ /* 0x000fe20000010056 */
[----:B------:R-:W-:Y:S02]  /*25c0*/  FMUL.FTZ R58, R25, R58 ;  /* 0x0000003a193a7220 */ /* 0x000fe40000410000 */
[----:B------:R-:W-:Y:S01]  /*25d0*/  FADD.FTZ R49, R49, R88 ;  /* 0x0000005831317221 */ /* 0x000fe20000010000 */
[----:B------:R-:W-:Y:S01]  /*25e0*/  FADD.FTZ R88, R78, -R91 ;  /* 0x8000005b4e587221 */ /* 0x000fe20000010000 */
[----:B------:R-:W-:Y:S01]  /*25f0*/  HFMA2 R91, -RZ, RZ, 0, 0 ;  /* 0x00000000ff5b7431 */ /* 0x000fe200000001ff */
[----:B------:R-:W-:-:S02]  /*2600*/  FSEL R57, R58, RZ, P4 ;  /* 0x000000ff3a397208 */ /* 0x000fc40002000000 */
[----:B------:R-:W-:Y:S01]  /*2610*/  FFMA.FTZ R88, R9, R88, R90 ;  /* 0x0000005809587223 */ /* 0x000fe2000001005a */
[----:B------:R-:W-:Y:S02]  /*2620*/  @P6 SHF.L.U32 R90, R59, 0x10, RZ ;  /* 0x000000103b5a6819 */ /* 0x000fe400000006ff */
[----:B------:R-:W-:Y:S01]  /*2630*/  PRMT R59, R44, 0x7632, R59 ;  /* 0x000076322c3b7816 */ /* 0x000fe2000000003b */
[----:B------:R-:W-:-:S04]  /*2640*/  FMUL.FTZ R93, R88, R8 ;  /* 0x00000008585d7220 */ /* 0x000fc80000410000 */
[----:B------:R-:W-:-:S04]  /*2650*/  FMUL.FTZ R93, R93, UR15 ;  /* 0x0000000f5d5d7c20 */ /* 0x000fc80008410000 */
[-C--:B------:R-:W-:Y:S01]  /*2660*/  @P6 FMUL.FTZ R91, R90, R93.reuse ;  /* 0x0000005d5a5b6220 */ /* 0x080fe20000410000 */
[----:B------:R-:W-:-:S03]  /*2670*/  FMUL.FTZ R93, R26, R93 ;  /* 0x0000005d1a5d7220 */ /* 0x000fc60000410000 */
[----:B------:R-:W-:Y:S01]  /*2680*/  FADD.FTZ R50, R50, R91 ;  /* 0x0000005b32327221 */ /* 0x000fe20000010000 */
[----:B------:R-:W-:-:S04]  /*2690*/  FFMA.FTZ R91, R3, R89, R86 ;  /* 0x00000059035b7223 */ /* 0x000fc80000010056 */
[----:B------:R-:W-:-:S04]  /*26a0*/  FADD.FTZ R90, R82, -R91 ;  /* 0x8000005b525a7221 */ /* 0x000fc80000010000 */
[----:B------:R-:W-:Y:S01]  /*26b0*/  FFMA.FTZ R91, R9, R90, R92 ;  /* 0x0000005a095b7223 */ /* 0x000fe2000001005c */
[-CC-:B------:R-:W-:Y:S01]  /*26c0*/  FFMA.FTZ R90, R76, R89.reuse, R86.reuse ;  /* 0x000000594c5a7223 */ /* 0x180fe20000010056 */
[----:B------:R-:W-:Y:S01]  /*26d0*/  FFMA.FTZ R89, R66, R89, R86 ;  /* 0x0000005942597223 */ /* 0x000fe20000010056 */
[----:B------:R-:W-:Y:S02]  /*26e0*/  SHF.L.U32 R92, R59, 0x10, RZ ;  /* 0x000000103b5c7819 */ /* 0x000fe400000006ff */
[----:B------:R-:W-:Y:S01]  /*26f0*/  FADD.FTZ R86, R71, -R90 ;  /* 0x8000005a47567221 */ /* 0x000fe20000010000 */
[----:B------:R-:W-:Y:S01]  /*2700*/  PRMT R59, R47, 0x7632, R59 ;  /* 0x000076322f3b7816 */ /* 0x000fe2000000003b */
[----:B------:R-:W-:Y:S02]  /*2710*/  FADD.FTZ R90, R64, -R89 ;  /* 0x80000059405a7221 */ /* 0x000fe40000010000 */
[----:B------:R-:W-:Y:S01]  /*2720*/  FFMA.FTZ R86, R9, R86, R92 ;  /* 0x0000005609567223 */ /* 0x000fe2000001005c */
[----:B------:R-:W-:-:S02]  /*2730*/  SHF.L.U32 R92, R59, 0x10, RZ ;  /* 0x000000103b5c7819 */ /* 0x000fc400000006ff */
[----:B------:R-:W-:Y:S02]  /*2740*/  @P5 PRMT R59, R59, 0x7632, R59 ;  /* 0x000076323b3b5816 */ /* 0x000fe4000000003b */
[----:B------:R-:W-:Y:S01]  /*2750*/  F2FP.BF16.F32.PACK_AB R60, R86, R91 ;  /* 0x0000005b563c723e */ /* 0x000fe200000010ff */
[----:B------:R-:W-:Y:S01]  /*2760*/  FFMA.FTZ R9, R9, R90, R92 ;  /* 0x0000005a09097223 */ /* 0x000fe2000001005c */
[----:B------:R-:W-:Y:S02]  /*2770*/  @P5 SHF.L.U32 R59, R59, 0x10, RZ ;  /* 0x000000103b3b5819 */ /* 0x000fe400000006ff */
[----:B------:R-:W-:Y:S01]  /*2780*/  MOV R92, RZ ;  /* 0x000000ff005c7202 */ /* 0x000fe20000000f00 */
[----:B------:R-:W-:-:S04]  /*2790*/  FMUL.FTZ R90, R9, R8 ;  /* 0x00000008095a7220 */ /* 0x000fc80000410000 */
[----:B------:R-:W-:-:S04]  /*27a0*/  FMUL.FTZ R90, R90, UR15 ;  /* 0x0000000f5a5a7c20 */ /* 0x000fc80008410000 */
[----:B------:R-:W-:Y:S01]  /*27b0*/  @P5 FMUL.FTZ R92, R59, R90 ;  /* 0x0000005a3b5c5220 */ /* 0x000fe20000410000 */
[----:B------:R-:W-:Y:S01]  /*27c0*/  FMUL.FTZ R59, R24, R63 ;  /* 0x0000003f183b7220 */ /* 0x000fe20000410000 */
[----:B------:R-:W-:Y:S01]  /*27d0*/  F2FP.BF16.F32.PACK_AB R63, R9, R88 ;  /* 0x00000058093f723e */ /* 0x000fe200000010ff */
[-C--:B------:R-:W-:Y:S01]  /*27e0*/  FMUL.FTZ R9, R91, R8.reuse ;  /* 0x000000085b097220 */ /* 0x080fe20000410000 */
[----:B------:R-:W-:Y:S01]  /*27f0*/  FADD.FTZ R51, R51, R92 ;  /* 0x0000005c33337221 */ /* 0x000fe20000010000 */
[----:B------:R-:W-:Y:S01]  /*2800*/  FMUL.FTZ R8, R86, R8 ;  /* 0x0000000856087220 */ /* 0x000fe20000410000 */
[----:B------:R-:W-:Y:S01]  /*2810*/  FSEL R88, R59, RZ, P1 ;  /* 0x000000ff3b587208 */ /* 0x000fe20000800000 */
[----:B------:R-:W-:Y:S01]  /*2820*/  FMUL.FTZ R9, R9, UR15 ;  /* 0x0000000f09097c20 */ /* 0x000fe20008410000 */
[----:B------:R-:W-:Y:S01]  /*2830*/  LOP3.LUT P1, RZ, R68, 0xff, RZ, 0xc0, !PT ;  /* 0x000000ff44ff7812 */ /* 0x000fe2000782c0ff */
[----:B------:R-:W-:Y:S02]  /*2840*/  HFMA2 R59, -RZ, RZ, 0, 0 ;  /* 0x00000000ff3b7431 */ /* 0x000fe400000001ff */
[----:B------:R-:W-:Y:S01]  /*2850*/  FMUL.FTZ R8, R8, UR15 ;  /* 0x0000000f08087c20 */ /* 0x000fe20008410000 */
[----:B------:R-:W-:Y:S01]  /*2860*/  FMUL.FTZ R90, R27, R90 ;  /* 0x0000005a1b5a7220 */ /* 0x000fe20000410000 */
[----:B------:R-:W-:-:S02]  /*2870*/  F2FP.BF16.F32.PACK_AB R58, R57, R88 ;  /* 0x00000058393a723e */ /* 0x000fc400000010ff */
[----:B------:R-:W-:Y:S02]  /*2880*/  FSEL R57, R87, RZ, P3 ;  /* 0x000000ff57397208 */ /* 0x000fe40001800000 */
[----:B------:R-:W-:Y:S02]  /*2890*/  FSEL R90, R90, RZ, P5 ;  /* 0x000000ff5a5a7208 */ /* 0x000fe40002800000 */
[----:B------:R-:W-:Y:S02]  /*28a0*/  F2FP.BF16.F32.PACK_AB R57, R84, R57 ;  /* 0x000000395439723e */ /* 0x000fe400000010ff */
[----:B------:R-:W-:-:S05]  /*28b0*/  @P1 SHF.L.U32 R92, R56, 0x10, RZ ;  /* 0x00000010385c1819 */ /* 0x000fca00000006ff */
        /* <DEDUP_REMOVED lines=14> */
[----:B------:R-:W-:-:S07]  /*29a0*/  F2FP.BF16.F32.PACK_AB R56, R8, R9 ;  /* 0x000000090838723e */ /* 0x000fce00000010ff */
.L_x_1567:
        /* <DEDUP_REMOVED lines=8> */
.L_x_1564:
[----:B------:R-:W-:Y:S05]  /*2a30*/  BSYNC.RECONVERGENT B1 ;  /* 0x0000000000017941 */ /* 0x000fea0003800200 */
.L_x_1563:
[----:B--2--5:R-:W2:Y:S02]  /*2a40*/  LDC.64 R8, c[0x0][0x380] ;  /* 0x0000e000ff087b82 */ /* 0x024ea40000000a00 */
[----:B--2---:R-:W-:-:S04]  /*2a50*/  LEA R2, R8, R2, 0x2 ;  /* 0x0000000208027211 */ /* 0x004fc800078e10ff */
[----:B------:R-:W-:-:S13]  /*2a60*/  ISETP.GE.AND P1, PT, R2, R9, PT ;  /* 0x000000090200720c */ /* 0x000fda0003f26270 */
[----:B------:R-:W-:Y:S05]  /*2a70*/  @!P1 BRA `(.L_x_1569) ;  /* 0xffffffd800249947 */ /* 0x000fea000383ffff */
.L_x_1559:
[----:B------:R-:W-:Y:S05]  /*2a80*/  BSYNC B0 ;  /* 0x0000000000007941 */ /* 0x000fea0003800000 */
.L_x_1558:
[----:B-----5:R-:W1:Y:S01]  /*2a90*/  S2R R16, SR_TID.X ;  /* 0x0000000000107919 */ /* 0x020e620000002100 */
        /* <DEDUP_REMOVED lines=38> */
[----:B------:R-:W-:Y:S01]  /*2d00*/  SHF.L.U64.HI R18, R14, 0x2, R43 ;  /* 0x000000020e127819 */ /* 0x000fe2000001022b */
        /* <DEDUP_REMOVED lines=21> */
[----:B------:R-:W-:Y:S02]  /*2e60*/  SHF.L.U32 R7, R14, 0x2, RZ ;  /* 0x000000020e077819 */ /* 0x000fe400000006ff */
[C---:B------:R-:W-:Y:S02]  /*2e70*/  ISETP.GE.U32.AND P1, PT, R0.reuse, 0x80, PT ;  /* 0x000000800000780c */ /* 0x040fe40003f26070 */
[C---:B------:R-:W-:Y:S01]  /*2e80*/  IADD3 R16, P2, PT, R7.reuse, UR18, RZ ;  /* 0x0000001207107c10 */ /* 0x040fe2000ff5e0ff */
        /* <DEDUP_REMOVED lines=36> */
.L_x_1571:
[----:B------:R-:W-:Y:S05]  /*30d0*/  BSYNC.RECONVERGENT B0 ;  /* 0x0000000000007941 */ /* 0x000fea0003800200 */
.L_x_1570:
        /* <DEDUP_REMOVED lines=11> */
.L_x_1562:
[----:B------:R-:W-:Y:S01]  /*3190*/  HFMA2 R58, -RZ, RZ, 0, 5.9604644775390625e-08 ;  /* 0x00000001ff3a7431 */ /* 0x000fe200000001ff */
[----:B------:R-:W-:Y:S01]  /*31a0*/  BSSY B1, `(.L_x_1572) ;  /* 0x0000006000017945 */ /* 0x000fe20003800000 */
[----:B------:R-:W-:Y:S02]  /*31b0*/  MOV R57, 0x1f ;  /* 0x0000001f00397802 */ /* 0x000fe40000000f00 */
[----:B------:R-:W-:-:S07]  /*31c0*/  MOV R56, 0xffffffff ;  /* 0xffffffff00387802 */ /* 0x000fce0000000f00 */
[----:B-1---5:R-:W-:Y:S05]  /*31d0*/  WARPSYNC.COLLECTIVE R56, `(.L_x_1573) ;  /* 0x0000000038087348 */ /* 0x022fea0003c00000 */
[----:B------:R0:W2:Y:S02]  /*31e0*/  SHFL.BFLY P1, R92, R59, R58, R57 ;  /* 0x0c00003a3b5c7389 */ /* 0x0000a40000020039 */
[----:B012--5:R-:W-:Y:S05]  /*31f0*/  ENDCOLLECTIVE ;  /* 0x000000000000791b */ /* 0x027fea0003800000 */
.L_x_1573:
[----:B------:R-:W-:Y:S05]  /*3200*/  BSYNC B1 ;  /* 0x0000000000017941 */ /* 0x000fea0003800000 */
.L_x_1572:
        /* <DEDUP_REMOVED lines=9> */
.L_x_1574:
[----:B------:R-:W-:Y:S01]  /*32a0*/  MOV R59, R86 ;  /* 0x00000056003b7202 */ /* 0x000fe20000000f00 */
[----:B------:R-:W-:Y:S01]  /*32b0*/  HFMA2 R58, -RZ, RZ, 0, 1.1920928955078125e-07 ;  /* 0x00000002ff3a7431 */ /* 0x000fe200000001ff */
[----:B------:R-:W-:-:S07]  /*32c0*/  MOV R87, R92 ;  /* 0x0000005c00577202 */ /* 0x000fce0000000f00 */
[----:B------:R-:W-:Y:S05]  /*32d0*/  WARPSYNC.COLLECTIVE R56, `(.L_x_1575) ;  /* 0x0000000038087348 */ /* 0x000fea0003c00000 */
[----:B------:R0:W1:Y:S02]  /*32e0*/  SHFL.BFLY P1, R92, R59, R58, R57 ;  /* 0x0c00003a3b5c7389 */ /* 0x0000640000020039 */
[----:B01----:R-:W-:Y:S05]  /*32f0*/  ENDCOLLECTIVE ;  /* 0x000000000000791b */ /* 0x003fea0003800000 */
.L_x_1575:
[----:B------:R-:W-:-:S05]  /*3300*/  FADD.FTZ R87, R87, R84 ;  /* 0x0000005457577221 */ /* 0x000fca0000010000 */
[----:B------:R-:W-:Y:S02]  /*3310*/  MOV R59, R87 ;  /* 0x00000057003b7202 */ /* 0x000fe40000000f00 */
[----:B------:R-:W-:-:S07]  /*3320*/  MOV R89, R92 ;  /* 0x0000005c00597202 */ /* 0x000fce0000000f00 */
[----:B------:R-:W-:Y:S05]  /*3330*/  WARPSYNC.COLLECTIVE R56, `(.L_x_1576) ;  /* 0x0000000038087348 */ /* 0x000fea0003c00000 */
[----:B------:R0:W1:Y:S02]  /*3340*/  SHFL.BFLY P1, R92, R59, R58, R57 ;  /* 0x0c00003a3b5c7389 */ /* 0x0000640000020039 */
[----:B01----:R-:W-:Y:S05]  /*3350*/  ENDCOLLECTIVE ;  /* 0x000000000000791b */ /* 0x003fea0003800000 */
.L_x_1576:
[----:B------:R-:W-:-:S05]  /*3360*/  FADD.FTZ R89, R86, R89 ;  /* 0x0000005956597221 */ /* 0x000fca0000010000 */
[----:B------:R-:W-:Y:S01]  /*3370*/  MOV R59, R89 ;  /* 0x00000059003b7202 */ /* 0x000fe20000000f00 */
[----:B------:R-:W-:Y:S01]  /*3380*/  HFMA2 R58, -RZ, RZ, 0, 2.384185791015625e-07 ;  /* 0x00000004ff3a7431 */ /* 0x000fe200000001ff */
[----:B------:R-:W-:-:S07]  /*3390*/  MOV R88, R92 ;  /* 0x0000005c00587202 */ /* 0x000fce0000000f00 */
[----:B------:R-:W-:Y:S05]  /*33a0*/  WARPSYNC.COLLECTIVE R56, `(.L_x_1577) ;  /* 0x0000000038087348 */ /* 0x000fea0003c00000 */
[----:B------:R0:W1:Y:S02]  /*33b0*/  SHFL.BFLY P1, R92, R59, R58, R57 ;  /* 0x0c00003a3b5c7389 */ /* 0x0000640000020039 */
[----:B01----:R-:W-:Y:S05]  /*33c0*/  ENDCOLLECTIVE ;  /* 0x000000000000791b */ /* 0x003fea0003800000 */
.L_x_1577:
[----:B------:R-:W-:-:S05]  /*33d0*/  FADD.FTZ R88, R87, R88 ;  /* 0x0000005857587221 */ /* 0x000fca0000010000 */
[----:B------:R-:W-:Y:S02]  /*33e0*/  MOV R59, R88 ;  /* 0x00000058003b7202 */ /* 0x000fe40000000f00 */
[----:B------:R-:W-:-:S07]  /*33f0*/  MOV R90, R92 ;  /* 0x0000005c005a7202 */ /* 0x000fce0000000f00 */
[----:B------:R-:W-:Y:S05]  /*3400*/  WARPSYNC.COLLECTIVE R56, `(.L_x_1578) ;  /* 0x0000000038087348 */ /* 0x000fea0003c00000 */
[----:B------:R0:W1:Y:S02]  /*3410*/  SHFL.BFLY P1, R92, R59, R58, R57 ;  /* 0x0c00003a3b5c7389 */ /* 0x0000640000020039 */
[----:B01----:R-:W-:Y:S05]  /*3420*/  ENDCOLLECTIVE ;  /* 0x000000000000791b */ /* 0x003fea0003800000 */
.L_x_1578:
[----:B------:R-:W-:-:S05]  /*3430*/  FADD.FTZ R90, R89, R90 ;  /* 0x0000005a595a7221 */ /* 0x000fca0000010000 */
[----:B------:R-:W-:Y:S01]  /*3440*/  MOV R59, R90 ;  /* 0x0000005a003b7202 */ /* 0x000fe20000000f00 */
[----:B------:R-:W-:Y:S01]  /*3450*/  HFMA2 R58, -RZ, RZ, 0, 4.76837158203125e-07 ;  /* 0x00000008ff3a7431 */ /* 0x000fe200000001ff */
[----:B------:R-:W-:-:S07]  /*3460*/  MOV R91, R92 ;  /* 0x0000005c005b7202 */ /* 0x000fce0000000f00 */
[----:B------:R-:W-:Y:S05]  /*3470*/  WARPSYNC.COLLECTIVE R56, `(.L_x_1579) ;  /* 0x0000000038087348 */ /* 0x000fea0003c00000 */
[----:B------:R0:W1:Y:S02]  /*3480*/  SHFL.BFLY P1, R92, R59, R58, R57 ;  /* 0x0c00003a3b5c7389 */ /* 0x0000640000020039 */
[----:B01----:R-:W-:Y:S05]  /*3490*/  ENDCOLLECTIVE ;  /* 0x000000000000791b */ /* 0x003fea0003800000 */
.L_x_1579:
[----:B------:R-:W-:-:S05]  /*34a0*/  FADD.FTZ R91, R88, R91 ;  /* 0x0000005b585b7221 */ /* 0x000fca0000010000 */
[----:B------:R-:W-:Y:S02]  /*34b0*/  MOV R59, R91 ;  /* 0x0000005b003b7202 */ /* 0x000fe40000000f00 */
[----:B------:R-:W-:-:S07]  /*34c0*/  MOV R93, R92 ;  /* 0x0000005c005d7202 */ /* 0x000fce0000000f00 */
[----:B------:R-:W-:Y:S05]  /*34d0*/  WARPSYNC.COLLECTIVE R56, `(.L_x_1580) ;  /* 0x0000000038087348 */ /* 0x000fea0003c00000 */
[----:B------:R0:W1:Y:S02]  /*34e0*/  SHFL.BFLY P1, R92, R59, R58, R57 ;  /* 0x0c00003a3b5c7389 */ /* 0x0000640000020039 */
[----:B01----:R-:W-:Y:S05]  /*34f0*/  ENDCOLLECTIVE ;  /* 0x000000000000791b */ /* 0x003fea0003800000 */
.L_x_1580:
[----:B------:R-:W-:-:S05]  /*3500*/  FADD.FTZ R93, R90, R93 ;  /* 0x0000005d5a5d7221 */ /* 0x000fca0000010000 */
[----:B------:R-:W-:Y:S01]  /*3510*/  MOV R59, R93 ;  /* 0x0000005d003b7202 */ /* 0x000fe20000000f00 */
[----:B------:R-:W-:Y:S01]  /*3520*/  HFMA2 R58, -RZ, RZ, 0, 9.5367431640625e-07 ;  /* 0x00000010ff3a7431 */ /* 0x000fe200000001ff */
[----:B------:R-:W-:-:S07]  /*3530*/  MOV R84, R92 ;  /* 0x0000005c00547202 */ /* 0x000fce0000000f00 */
[----:B------:R-:W-:Y:S05]  /*3540*/  WARPSYNC.COLLECTIVE R56, `(.L_x_1581) ;  /* 0x0000000038087348 */ /* 0x000fea0003c00000 */
[----:B------:R0:W1:Y:S02]  /*3550*/  SHFL.BFLY P1, R92, R59, R58, R57 ;  /* 0x0c00003a3b5c7389 */ /* 0x0000640000020039 */
[----:B01----:R-:W-:Y:S05]  /*3560*/  ENDCOLLECTIVE ;  /* 0x000000000000791b */ /* 0x003fea0003800000 */
.L_x_1581:
[----:B------:R-:W-:-:S05]  /*3570*/  FADD.FTZ R84, R91, R84 ;  /* 0x000000545b547221 */ /* 0x000fca0000010000 */
[----:B------:R-:W-:Y:S02]  /*3580*/  MOV R59, R84 ;  /* 0x00000054003b7202 */ /* 0x000fe40000000f00 */
[----:B------:R-:W-:-:S07]  /*3590*/  MOV R86, R92 ;  /* 0x0000005c00567202 */ /* 0x000fce0000000f00 */
[----:B------:R-:W-:Y:S05]  /*35a0*/  WARPSYNC.COLLECTIVE R56, `(.L_x_1582) ;  /* 0x0000000038087348 */ /* 0x000fea0003c00000 */
[----:B------:R0:W1:Y:S02]  /*35b0*/  SHFL.BFLY P1, R92, R59, R58, R57 ;  /* 0x0c00003a3b5c7389 */ /* 0x0000640000020039 */
[----:B01----:R-:W-:Y:S05]  /*35c0*/  ENDCOLLECTIVE ;  /* 0x000000000000791b */ /* 0x003fea0003800000 */
.L_x_1582:
[----:B------:R-:W-:Y:S01]  /*35d0*/  MOV R87, R92 ;  /* 0x0000005c00577202 */ /* 0x000fe20000000f00 */
[----:B------:R-:W-:Y:S06]  /*35e0*/  BRA `(.L_x_1583) ;  /* 0xffffffd400947947 */ /* 0x000fec000383ffff */
.L_x_1584:
        /* <DEDUP_REMOVED lines=9> */
.L_x_6390:


//--------------------- .text._ZN10layer_norm13ln_bwd_kernelINS_13Kernel_traitsIf13__nv_bfloat16S2_S2_fjLj256ELj1ELj4ELj1ELj16ENS_18Kernel_traits_baseILj256EfS2_S2_S2_fjLj128EEEEELb1ELb1ELb0ELb1EEEvNS_9BwdParamsE --------------------------
	.section	.text._ZN10layer_norm13ln_bwd_kernelINS_13Kernel_traitsIf13__nv_bfloat16S2_S2_fjLj256ELj1ELj4ELj1ELj16ENS_18Kernel_traits_baseILj256EfS2_S2_S2_fjLj128EEEEELb1ELb1ELb0ELb1EEEvNS_9BwdParamsE,"ax",@progbits
	.align	128
        .global         _ZN10layer_norm13ln_bwd_kernelINS_13Kernel_traitsIf13__nv_bfloat16S2_S2_fjLj256ELj1ELj4ELj1ELj16ENS_18Kernel_traits_baseILj256EfS2_S2_S2_fjLj128EEEEELb1ELb1ELb0ELb1EEEvNS_9BwdParamsE
        .type           _ZN10layer_norm13ln_bwd_kernelINS_13Kernel_traitsIf13__nv_bfloat16S2_S2_fjLj256ELj1ELj4ELj1ELj16ENS_18Kernel_traits_baseILj256EfS2_S2_S2_fjLj128EEEEELb1ELb1ELb0ELb1EEEvNS_9BwdParamsE,@function
        .size           _ZN10layer_norm13ln_bwd_kernelINS_13Kernel_traitsIf13__nv_bfloat16S2_S2_fjLj256ELj1ELj4ELj1ELj16ENS_18Kernel_traits_baseILj256EfS2_S2_S2_fjLj128EEEEELb1ELb1ELb0ELb1EEEvNS_9BwdParamsE,(.L_x_6391 - _ZN10layer_norm13ln_bwd_kernelINS_13Kernel_traitsIf13__nv_bfloat16S2_S2_fjLj256ELj1ELj4ELj1ELj16ENS_18Kernel_traits_baseILj256EfS2_S2_S2_fjLj128EEEEELb1ELb1ELb0ELb1EEEvNS_9BwdParamsE)
        .other          _ZN10layer_norm13ln_bwd_kernelINS_13Kernel_traitsIf13__nv_bfloat16S2_S2_fjLj256ELj1ELj4ELj1ELj16ENS_18Kernel_traits_baseILj256EfS2_S2_S2_fjLj128EEEEELb1ELb1ELb0ELb1EEEvNS_9BwdParamsE,@"STO_CUDA_ENTRY STV_DEFAULT"
_ZN10layer_norm13ln_bwd_kernelINS_13Kernel_traitsIf13__nv_bfloat16S2_S2_fjLj256ELj1ELj4ELj1ELj16ENS_18Kernel_traits_baseILj256EfS2_S2_S2_fjLj128EEEEELb1ELb1ELb0ELb1EEEvNS_9BwdParamsE:
.text._ZN10layer_norm13ln_bwd_kernelINS_13Kernel_traitsIf13__nv_bfloat16S2_S2_fjLj256ELj1ELj4ELj1ELj16ENS_18Kernel_traits_baseILj256EfS2_S2_S2_fjLj128EEEEELb1ELb1ELb0ELb1EEEvNS_9BwdParamsE:
        /* <DEDUP_REMOVED lines=29> */
[----:B------:R-:W1:Y:S01]  /*01d0*/  LDCU.64 UR10, c[0x0][0x3e0] ;  /* 0x00007c00ff0a77ac */ /* 0x000e620008000a00 */
[----:B------:R-:W-:-:S06]  /*01e0*/  LOP3.LUT R7, R50, 0x1f, RZ, 0xc0, !PT ;  /* 0x0000001f32077812 */ /* 0x000fcc00078ec0ff */
[----:B------:R-:W2:Y:S08]  /*01f0*/  LDC.64 R4, c[0x0][0x3e8] ;  /* 0x0000fa00ff047b82 */ /* 0x000eb00000000a00 */
[----:B------:R-:W3:Y:S01]  /*0200*/  LDC.U8 R60, c[0x0][0x410] ;  /* 0x00010400ff3c7b82 */ /* 0x000ee20000000000 */
[----:B------:R-:W-:Y:S01]  /*0210*/  HFMA2 R51, -RZ, RZ, 0, 0 ;  /* 0x00000000ff337431 */ /* 0x000fe200000001ff */
[----:B-1----:R-:W-:Y:S01]  /*0220*/  ISETP.NE.U32.AND P0, PT, RZ, UR10, PT ;  /* 0x0000000aff007c0c */ /* 0x002fe2000bf05070 */
[----:B------:R-:W-:Y:S01]  /*0230*/  BSSY B1, `(.L_x_1587) ;  /* 0x0000269000017945 */ /* 0x000fe20003800000 */
[----:B0-----:R-:W-:-:S02]  /*0240*/  IMAD.WIDE.U32 R2, R7, 0x20, R2 ;  /* 0x0000002007027825 */ /* 0x001fc400078e0002 */
[----:B------:R-:W-:Y:S02]  /*0250*/  ISETP.NE.AND.EX P0, PT, RZ, UR11, PT, P0 ;  /* 0x0000000bff007c0c */ /* 0x000fe4000bf05300 */
[----:B------:R-:W-:Y:S02]  /*0260*/  CS2R R48, SRZ ;  /* 0x0000000000307805 */ /* 0x000fe4000001ff00 */
[----:B------:R-:W-:Y:S02]  /*0270*/  CS2R R14, SRZ ;  /* 0x00000000000e7805 */ /* 0x000fe4000001ff00 */
[----:B------:R-:W-:Y:S01]  /*0280*/  CS2R R12, SRZ ;  /* 0x00000000000c7805 */ /* 0x000fe2000001ff00 */
[----:B------:R-:W5:Y:S01]  /*0290*/  LDG.E.128 R20, desc[UR8][R2.64] ;  /* 0x0000000802147981 */ /* 0x000f62000c1e1d00 */
[----:B--2---:R-:W-:-:S03]  /*02a0*/  IMAD.WIDE.U32 R4, R7, 0x20, R4 ;  /* 0x0000002007047825 */ /* 0x004fc600078e0004 */
[----:B------:R0:W5:Y:S01]  /*02b0*/  LDG.E.128 R24, desc[UR8][R2.64+0x10] ;  /* 0x0000100802187981 */ /* 0x000162000c1e1d00 */
[----:B------:R-:W-:Y:S02]  /*02c0*/  CS2R R10, SRZ ;  /* 0x00000000000a7805 */ /* 0x000fe4000001ff00 */
[----:B------:R-:W-:Y:S02]  /*02d0*/  CS2R R8, SRZ ;  /* 0x0000000000087805 */ /* 0x000fe4000001ff00 */
[----:B------:R-:W-:Y:S01]  /*02e0*/  CS2R R6, SRZ ;  /* 0x0000000000067805 */ /* 0x000fe2000001ff00 */
[----:B------:R-:W5:Y:S01]  /*02f0*/  LDG.E.128 R28, desc[UR8][R4.64+0x10] ;  /* 0x00001008041c7981 */ /* 0x000f62000c1e1d00 */
[----:B------:R-:W-:Y:S02]  /*0300*/  CS2R R52, SRZ ;  /* 0x0000000000347805 */ /* 0x000fe4000001ff00 */
[----:B------:R-:W-:Y:S02]  /*0310*/  CS2R R54, SRZ ;  /* 0x0000000000367805 */ /* 0x000fe4000001ff00 */
[----:B------:R-:W-:Y:S01]  /*0320*/  CS2R R56, SRZ ;  /* 0x0000000000387805 */ /* 0x000fe2000001ff00 */
[----:B------:R1:W5:Y:S01]  /*0330*/  LDG.E.128 R32, desc[UR8][R4.64] ;  /* 0x0000000804207981 */ /* 0x000362000c1e1d00 */
[----:B------:R-:W-:-:S02]  /*0340*/  MOV R59, RZ ;  /* 0x000000ff003b7202 */ /* 0x000fc40000000f00 */
[----:B0-----:R-:W-:Y:S02]  /*0350*/  CS2R R2, SRZ ;  /* 0x0000000000027805 */ /* 0x001fe4000001ff00 */
[----:B-1-3--:R-:W-:-:S07]  /*0360*/  CS2R R4, SRZ ;  /* 0x0000000000047805 */ /* 0x00afce000001ff00 */
.L_x_1593:
        /* <DEDUP_REMOVED lines=12> */
[----:B-1----:R-:W-:-:S06]  /*0430*/  IMAD.WIDE.U32 R40, R58, 0x10, R40 ;  /* 0x000000103a287825 */ /* 0x002fcc00078e0028 */
[----:B------:R-:W4:Y:S01]  /*0440*/  LDG.E.128 R40, desc[UR8][R40.64] ;  /* 0x0000000828287981 */ /* 0x000f22000c1e1d00 */
[----:B------:R-:W1:Y:S01]  /*0450*/  LDC.64 R64, c[0x0][0x3b0] ;  /* 0x0000ec00ff407b82 */ /* 0x000e620000000a00 */
[----:B--2---:R-:W-:-:S06]  /*0460*/  @P0 IMAD.WIDE R70, R61, 0x2, R46 ;  /* 0x000000023d460825 */ /* 0x004fcc00078e022e */
[----:B------:R-:W2:Y:S01]  /*0470*/  @P0 LDG.E.U16 R70, desc[UR8][R70.64] ;  /* 0x0000000846460981 */ /* 0x000ea2000c1e1500 */
        /* <DEDUP_REMOVED lines=15> */
[----:B------:R-:W-:Y:S02]  /*0570*/  ISETP.NE.AND.EX P1, PT, RZ, UR13, PT, P1 ;  /* 0x0000000dff007c0c */ /* 0x000fe4000bf25310 */
[----:B----4-:R-:W-:Y:S02]  /*0580*/  FSEL R80, R68, RZ, !P2 ;  /* 0x000000ff44507208 */ /* 0x010fe40005000000 */
[C---:B------:R-:W-:Y:S02]  /*0590*/  PRMT R68, R40.reuse, 0x7632, R68 ;  /* 0x0000763228447816 */ /* 0x040fe40000000044 */
[----:B0-----:R-:W-:Y:S02]  /*05a0*/  SHF.L.U32 R67, R40, 0x10, RZ ;  /* 0x0000001028437819 */ /* 0x001fe400000006ff */
[----:B------:R-:W-:Y:S02]  /*05b0*/  PRMT R40, R41, 0x7632, R40 ;  /* 0x0000763229287816 */ /* 0x000fe40000000028 */
[----:B------:R-:W-:-:S02]  /*05c0*/  PRMT R66, R42, 0x7632, R66 ;  /* 0x000076322a427816 */ /* 0x000fc40000000042 */
[----:B------:R-:W-:Y:S02]  /*05d0*/  SHF.L.U32 R71, R42, 0x10, RZ ;  /* 0x000000102a477819 */ /* 0x000fe400000006ff */
[----:B------:R-:W-:Y:S01]  /*05e0*/  PRMT R42, R43, 0x7632, R42 ;  /* 0x000076322b2a7816 */ /* 0x000fe2000000002a */
[----:B------:R-:W-:Y:S01]  /*05f0*/  FADD.FTZ R0, -R80, R67 ;  /* 0x0000004350007221 */ /* 0x000fe20000010100 */
[----:B------:R-:W-:Y:S02]  /*0600*/  SHF.L.U32 R69, R41, 0x10, RZ ;  /* 0x0000001029457819 */ /* 0x000fe400000006ff */
[----:B------:R-:W-:Y:S02]  /*0610*/  SHF.L.U32 R73, R43, 0x10, RZ ;  /* 0x000000102b497819 */ /* 0x000fe400000006ff */
[----:B------:R-:W-:Y:S02]  /*0620*/  SHF.L.U32 R41, R68, 0x10, RZ ;  /* 0x0000001044297819 */ /* 0x000fe400000006ff */
[----:B------:R-:W-:-:S02]  /*0630*/  SHF.L.U32 R43, R40, 0x10, RZ ;  /* 0x00000010282b7819 */ /* 0x000fc400000006ff */
[----:B-1----:R-:W-:Y:S02]  /*0640*/  SHF.L.U32 R65, R66, 0x10, RZ ;  /* 0x0000001042417819 */ /* 0x002fe400000006ff */
[----:B------:R-:W-:Y:S01]  /*0650*/  SHF.L.U32 R67, R42, 0x10, RZ ;  /* 0x000000102a437819 */ /* 0x000fe200000006ff */
[----:B------:R-:W-:Y:S01]  /*0660*/  FADD.FTZ R76, -R80, R69 ;  /* 0x00000045504c7221 */ /* 0x000fe20000010100 */
[----:B--2---:R-:W-:Y:S01]  /*0670*/  @P0 SHF.L.U32 R62, R70, 0x10, RZ ;  /* 0x00000010463e0819 */ /* 0x004fe200000006ff */
[C---:B------:R-:W-:Y:S01]  /*0680*/  FADD.FTZ R72, -R80.reuse, R71 ;  /* 0x0000004750487221 */ /* 0x040fe20000010100 */
[C---:B------:R-:W-:Y:S01]  /*0690*/  FADD.FTZ R40, -R80.reuse, R73 ;  /* 0x0000004950287221 */ /* 0x040fe20000010100 */
[C---:B------:R-:W-:Y:S01]  /*06a0*/  FADD.FTZ R70, -R80.reuse, R41 ;  /* 0x0000002950467221 */ /* 0x040fe20000010100 */
[C---:B------:R-:W-:Y:S01]  /*06b0*/  FADD.FTZ R42, -R80.reuse, R43 ;  /* 0x0000002b502a7221 */ /* 0x040fe20000010100 */
[----:B------:R-:W-:Y:S01]  /*06c0*/  FADD.FTZ R78, -R80, R65 ;  /* 0x00000041504e7221 */ /* 0x000fe20000010100 */
[----:B---3--:R-:W-:Y:S01]  /*06d0*/  PRMT R74, R44, 0x7632, R74 ;  /* 0x000076322c4a7816 */ /* 0x008fe2000000004a */
[----:B------:R-:W-:Y:S01]  /*06e0*/  FADD.FTZ R80, -R80, R67 ;  /* 0x0000004350507221 */ /* 0x000fe20000010100 */
[----:B------:R-:W-:Y:S01]  /*06f0*/  SHF.L.U32 R44, R44, 0x10, RZ ;  /* 0x000000102c2c7819 */ /* 0x000fe200000006ff */
[----:B------:R-:W-:Y:S01]  /*0700*/  FMUL.FTZ R0, R63, R0 ;  /* 0x000000003f007220 */ /* 0x000fe20000410000 */
[----:B------:R-:W-:-:S02]  /*0710*/  PRMT R65, R45, 0x7632, R65 ;  /* 0x000076322d417816 */ /* 0x000fc40000000041 */
[----:B------:R-:W-:Y:S01]  /*0720*/  SHF.L.U32 R67, R45, 0x10, RZ ;  /* 0x000000102d437819 */ /* 0x000fe200000006ff */
[----:B------:R-:W-:Y:S01]  /*0730*/  FMUL.FTZ R45, R63, R76 ;  /* 0x0000004c3f2d7220 */ /* 0x000fe20000410000 */
[C---:B------:R-:W-:Y:S01]  /*0740*/  PRMT R64, R47.reuse, 0x7632, R64 ;  /* 0x000076322f407816 */ /* 0x040fe20000000040 */
[----:B------:R-:W-:Y:S01]  /*0750*/  FADD.FTZ R57, R44, R57 ;  /* 0x000000392c397221 */ /* 0x000fe20000010000 */
[----:B------:R-:W-:Y:S01]  /*0760*/  SHF.L.U32 R71, R47, 0x10, RZ ;  /* 0x000000102f477819 */ /* 0x000fe200000006ff */
[-C--:B------:R-:W-:Y:S01]  /*0770*/  FFMA.FTZ R59, R0, R44.reuse, R59 ;  /* 0x0000002c003b7223 */ /* 0x080fe2000001003b */
[----:B------:R-:W-:Y:S01]  /*0780*/  FMUL.FTZ R47, R20, R44 ;  /* 0x0000002c142f7220 */ /* 0x000fe20000410000 */
[----:B------:R-:W-:Y:S01]  /*0790*/  FADD.FTZ R53, R67, R53 ;  /* 0x0000003543357221 */ /* 0x000fe20000010000 */
        /* <DEDUP_REMOVED lines=9> */
[----:B------:R-:W-:Y:S01]  /*0830*/  FMUL.FTZ R71, R63, R70 ;  /* 0x000000463f477220 */ /* 0x000fe20000410000 */
[----:B------:R-:W-:-:S02]  /*0840*/  SHF.L.U32 R73, R46, 0x10, RZ ;  /* 0x000000102e497819 */ /* 0x000fc400000006ff */
[----:B------:R-:W-:Y:S01]  /*0850*/  SHF.L.U32 R76, R65, 0x10, RZ ;  /* 0x00000010414c7819 */ /* 0x000fe200000006ff */
[----:B------:R-:W-:Y:S01]  /*0860*/  FMUL.FTZ R65, R63, R72 ;  /* 0x000000483f417220 */ /* 0x000fe20000410000 */
[----:B------:R-:W-:Y:S01]  /*0870*/  PRMT R72, R41, 0x7610, R72 ;  /* 0x0000761029487816 */ /* 0x000fe20000000048 */
[----:B------:R-:W-:Y:S01]  /*0880*/  FADD.FTZ R55, R74, R55 ;  /* 0x000000374a377221 */ /* 0x000fe20000010000 */
[-C--:B------:R-:W-:Y:S01]  /*0890*/  FFMA.FTZ R56, R71, R74.reuse, R56 ;  /* 0x0000004a47387223 */ /* 0x080fe20000010038 */
[----:B------:R-:W-:Y:S01]  /*08a0*/  FMUL.FTZ R74, R21, R74 ;  /* 0x0000004a154a7220 */ /* 0x000fe20000410000 */
[----:B------:R-:W-:Y:S01]  /*08b0*/  FADD.FTZ R41, RZ, R47 ;  /* 0x0000002fff297221 */ /* 0x000fe20000010000 */
[----:B------:R-:W-:Y:S01]  /*08c0*/  PRMT R82, R46, 0x7632, R82 ;  /* 0x000076322e527816 */ /* 0x000fe20000000052 */
[----:B------:R-:W-:Y:S01]  /*08d0*/  FFMA.FTZ R84, R0, R47, RZ ;  /* 0x0000002f00547223 */ /* 0x000fe200000100ff */
        /* <DEDUP_REMOVED lines=11> */
[----:B------:R-:W-:-:S02]  /*0990*/  SHF.L.U32 R82, R82, 0x10, RZ ;  /* 0x0000001052527819 */ /* 0x000fc400000006ff */
[----:B------:R-:W-:Y:S01]  /*09a0*/  FADD.FTZ R41, R41, R76 ;  /* 0x0000004c29297221 */ /* 0x000fe20000010000 */
[----:B------:R-:W-:Y:S01]  /*09b0*/  FFMA.FTZ R84, R73, R76, R84 ;  /* 0x0000004c49547223 */ /* 0x000fe20000010054 */
[----:B------:R-:W-:Y:S01]  /*09c0*/  SHF.R.U64 R43, R86, 0x18, R87 ;  /* 0x00000018562b7819 */ /* 0x000fe20000001257 */
[----:B------:R-:W-:Y:S01]  /*09d0*/  FMUL.FTZ R75, R25, R82 ;  /* 0x00000052194b7220 */ /* 0x000fe20000410000 */
[----:B------:R-:W-:Y:S01]  /*09e0*/  FADD.FTZ R42, R41, R46 ;  /* 0x0000002e292a7221 */ /* 0x000fe20000010000 */
[----:B------:R-:W-:Y:S01]  /*09f0*/  FMUL.FTZ R78, R63, R78 ;  /* 0x0000004e3f4e7220 */ /* 0x000fe20000410000 */
        /* <DEDUP_REMOVED lines=12> */
[----:B------:R-:W-:Y:S01]  /*0ac0*/  MOV R66, R86 ;  /* 0x0000005600427202 */ /* 0x000fe20000000f00 */
[----:B------:R-:W-:Y:S01]  /*0ad0*/  FADD.FTZ R43, R40, R77 ;  /* 0x0000004d282b7221 */ /* 0x000fe20000010000 */
[----:B------:R-:W-:Y:S01]  /*0ae0*/  SHF.R.U64 R68, R86, 0x8, R87 ;  /* 0x0000000856447819 */ /* 0x000fe20000001257 */
[----:B------:R-:W-:Y:S01]  /*0af0*/  FFMA.FTZ R82, R80, R77, R41 ;  /* 0x0000004d50527223 */ /* 0x000fe20000010029 */
[----:B------:R-:W-:-:S02]  /*0b00*/  SHF.R.U64 R69, R86, 0x10, R87 ;  /* 0x0000001056457819 */ /* 0x000fc40000001257 */
        /* <DEDUP_REMOVED lines=21> */
.L_x_1605:
        /* <DEDUP_REMOVED lines=20> */
[C---:B------:R-:W-:Y:S01]  /*0da0*/  FMUL.FTZ R47, R63.reuse, R0 ;  /* 0x000000003f2f7220 */ /* 0x040fe20000410000 */
[----:B------:R-:W-:Y:S01]  /*0db0*/  FMUL.FTZ R65, R63, R44 ;  /* 0x0000002c3f417220 */ /* 0x000fe20000410000 */
[----:B------:R-:W-:Y:S01]  /*0dc0*/  LOP3.LUT P2, RZ, R68, 0xff, RZ, 0xc0, !PT ;  /* 0x000000ff44ff7812 */ /* 0x000fe2000784c0ff */
[----:B------:R-:W-:-:S02]  /*0dd0*/  HFMA2 R67, -RZ, RZ, 0, 0 ;  /* 0x00000000ff437431 */ /* 0x000fc400000001ff */
[-C--:B------:R-:W-:Y:S01]  /*0de0*/  FMUL.FTZ R47, R47, R62.reuse ;  /* 0x0000003e2f2f7220 */ /* 0x080fe20000410000 */
[----:B------:R-:W-:Y:S01]  /*0df0*/  FMUL.FTZ R65, R65, R62 ;  /* 0x0000003e41417220 */ /* 0x000fe20000410000 */
[----:B------:R-:W-:Y:S01]  /*0e00*/  LOP3.LUT P3, RZ, R70, 0xff, RZ, 0xc0, !PT ;  /* 0x000000ff46ff7812 */ /* 0x000fe2000786c0ff */
[-CC-:B------:R-:W-:Y:S01]  /*0e10*/  FFMA.FTZ R73, R73, R83.reuse, R82.reuse ;  /* 0x0000005349497223 */ /* 0x180fe20000010052 */
[----:B------:R-:W-:Y:S01]  /*0e20*/  FMUL.FTZ R69, R47, UR16 ;  /* 0x000000102f457c20 */ /* 0x000fe20008410000 */
[----:B------:R-:W-:Y:S01]  /*0e30*/  FMUL.FTZ R68, R65, UR16 ;  /* 0x0000001041447c20 */ /* 0x000fe20008410000 */
[----:B-----5:R-:W-:Y:S01]  /*0e40*/  @P1 SHF.L.U32 R0, R40, 0x10, RZ ;  /* 0x0000001028001819 */ /* 0x020fe200000006ff */
[--C-:B------:R-:W-:Y:S01]  /*0e50*/  FFMA.FTZ R71, R71, R83, R82.reuse ;  /* 0x0000005347477223 */ /* 0x100fe20000010052 */
[----:B------:R-:W-:Y:S01]  /*0e60*/  FMUL.FTZ R44, R32, R69 ;  /* 0x00000045202c7220 */ /* 0x000fe20000410000 */
[----:B------:R-:W-:Y:S01]  /*0e70*/  @P5 SHF.L.U32 R47, R41, 0x10, RZ ;  /* 0x00000010292f5819 */ /* 0x000fe200000006ff */
[----:B------:R-:W-:Y:S01]  /*0e80*/  FMUL.FTZ R66, R34, R68 ;  /* 0x0000004422427220 */ /* 0x000fe20000410000 */
[----:B------:R-:W-:Y:S01]  /*0e90*/  @P1 FMUL.FTZ R67, R69, R0 ;  /* 0x0000000045431220 */ /* 0x000fe20000410000 */
[----:B------:R-:W-:Y:S01]  /*0ea0*/  MOV R65, RZ ;  /* 0x000000ff00417202 */ /* 0x000fe20000000f00 */
[----:B------:R-:W-:Y:S01]  /*0eb0*/  FADD.FTZ R76, R76, -R73 ;  /* 0x800000494c4c7221 */ /* 0x000fe20000010000 */
[----:B------:R-:W-:Y:S01]  /*0ec0*/  FSEL R44, R44, RZ, P1 ;  /* 0x000000ff2c2c7208 */ /* 0x000fe20000800000 */
[----:B------:R-:W-:Y:S01]  /*0ed0*/  @P5 FMUL.FTZ R65, R68, R47 ;  /* 0x0000002f44415220 */ /* 0x000fe20000410000 */
[----:B------:R-:W-:Y:S01]  /*0ee0*/  ISETP.GE.U32.AND P1, PT, R86, RZ, PT ;  /* 0x000000ff5600720c */ /* 0x000fe20003f26070 */
[-CC-:B------:R-:W-:Y:S01]  /*0ef0*/  FFMA.FTZ R80, R80, R83.reuse, R82.reuse ;  /* 0x0000005350507223 */ /* 0x180fe20000010052 */
[----:B------:R-:W-:Y:S01]  /*0f00*/  FSEL R47, R66, RZ, P5 ;  /* 0x000000ff422f7208 */ /* 0x000fe20002800000 */
[----:B------:R-:W-:Y:S01]  /*0f10*/  FFMA.FTZ R78, R78, R83, R82 ;  /* 0x000000534e4e7223 */ /* 0x000fe20000010052 */
[----:B------:R-:W-:Y:S01]  /*0f20*/  LOP3.LUT P5, RZ, R81, 0xff, RZ, 0xc0, !PT ;  /* 0x000000ff51ff7812 */ /* 0x000fe200078ac0ff */
[----:B------:R-:W-:Y:S01]  /*0f30*/  FADD.FTZ R74, R74, -R71 ;  /* 0x800000474a4a7221 */ /* 0x000fe20000010000 */
[----:B------:R-:W-:Y:S01]  /*0f40*/  LOP3.LUT P6, RZ, R72, 0xff, RZ, 0xc0, !PT ;  /* 0x000000ff48ff7812 */ /* 0x000fe200078cc0ff */
[----:B------:R-:W-:Y:S01]  /*0f50*/  FMUL.FTZ R69, R63, R76 ;  /* 0x0000004c3f457220 */ /* 0x000fe20000410000 */
[----:B------:R-:W-:Y:S01]  /*0f60*/  LOP3.LUT P4, RZ, R79, 0xff, RZ, 0xc0, !PT ;  /* 0x000000ff4fff7812 */ /* 0x000fe2000788c0ff */
[----:B------:R-:W-:Y:S01]  /*0f70*/  FADD.FTZ R46, R46, -R45 ;  /* 0x8000002d2e2e7221 */ /* 0x000fe20000010000 */
[----:B------:R-:W-:Y:S01]  /*0f80*/  ISETP.GE.U32.AND.EX P1, PT, R87, 0x1000000, PT, P1 ;  /* 0x010000005700780c */ /* 0x000fe20003f26110 */
[----:B------:R-:W-:Y:S01]  /*0f90*/  FADD.FTZ R64, R64, -R85 ;  /* 0x8000005540407221 */ /* 0x000fe20000010000 */
[----:B------:R-:W-:Y:S01]  /*0fa0*/  FADD.FTZ R80, R77, -R80 ;  /* 0x800000504d507221 */ /* 0x000fe20000010000 */
[----:B------:R-:W-:Y:S01]  /*0fb0*/  FADD.FTZ R78, R75, -R78 ;  /* 0x8000004e4b4e7221 */ /* 0x000fe20000010000 */
[----:B------:R-:W-:Y:S01]  /*0fc0*/  FMUL.FTZ R45, R63, R74 ;  /* 0x0000004a3f2d7220 */ /* 0x000fe20000410000 */
[----:B------:R-:W-:Y:S01]  /*0fd0*/  @P3 PRMT R41, R41, 0x7632, R41 ;  /* 0x0000763229293816 */ /* 0x000fe20000000029 */
[----:B------:R-:W-:Y:S01]  /*0fe0*/  FMUL.FTZ R69, R69, R62 ;  /* 0x0000003e45457220 */ /* 0x000fe20000410000 */
[C---:B------:R-:W-:Y:S01]  /*0ff0*/  FMUL.FTZ R71, R63.reuse, R46 ;  /* 0x0000002e3f477220 */ /* 0x040fe20000410000 */
[C---:B------:R-:W-:Y:S01]  /*1000*/  FMUL.FTZ R75, R63.reuse, R64 ;  /* 0x000000403f4b7220 */ /* 0x040fe20000410000 */
[C---:B------:R-:W-:Y:S01]  /*1010*/  FMUL.FTZ R77, R63.reuse, R80 ;  /* 0x000000503f4d7220 */ /* 0x040fe20000410000 */
[----:B------:R-:W-:Y:S01]  /*1020*/  FMUL.FTZ R73, R63, R78 ;  /* 0x0000004e3f497220 */ /* 0x000fe20000410000 */
[----:B------:R-:W-:Y:S01]  /*1030*/  @P2 PRMT R40, R40, 0x7632, R40 ;  /* 0x0000763228282816 */ /* 0x000fe20000000028 */
[-C--:B------:R-:W-:Y:S01]  /*1040*/  FMUL.FTZ R45, R45, R62.reuse ;  /* 0x0000003e2d2d7220 */ /* 0x080fe20000410000 */
[----:B------:R-:W-:Y:S01]  /*1050*/  @P5 SHF.L.U32 R70, R43, 0x10, RZ ;  /* 0x000000102b465819 */ /* 0x000fe200000006ff */
[----:B------:R-:W-:Y:S01]  /*1060*/  FMUL.FTZ R72, R69, UR16 ;  /* 0x0000001045487c20 */ /* 0x000fe20008410000 */
[----:B------:R-:W-:Y:S01]  /*1070*/  @P3 SHF.L.U32 R41, R41, 0x10, RZ ;  /* 0x0000001029293819 */ /* 0x000fe200000006ff */
[-C--:B------:R-:W-:Y:S01]  /*1080*/  FMUL.FTZ R75, R75, R62.reuse ;  /* 0x0000003e4b4b7220 */ /* 0x080fe20000410000 */
[C---:B------:R-:W-:Y:S01]  /*1090*/  @P6 SHF.L.U32 R46, R42.reuse, 0x10, RZ ;  /* 0x000000102a2e6819 */ /* 0x040fe200000006ff */
[-C--:B------:R-:W-:Y:S01]  /*10a0*/  FMUL.FTZ R77, R77, R62.reuse ;  /* 0x0000003e4d4d7220 */ /* 0x080fe20000410000 */
[----:B------:R-:W-:Y:S01]  /*10b0*/  @P4 PRMT R63, R42, 0x7632, R63 ;  /* 0x000076322a3f4816 */ /* 0x000fe2000000003f */
[-C--:B------:R-:W-:Y:S01]  /*10c0*/  FMUL.FTZ R42, R71, R62.reuse ;  /* 0x0000003e472a7220 */ /* 0x080fe20000410000 */
[----:B------:R-:W-:Y:S01]  /*10d0*/  @P1 PRMT R43, R43, 0x7632, R43 ;  /* 0x000076322b2b1816 */ /* 0x000fe2000000002b */
[----:B------:R-:W-:Y:S01]  /*10e0*/  FMUL.FTZ R73, R73, R62 ;  /* 0x0000003e49497220 */ /* 0x000fe20000410000 */
[----:B------:R-:W-:Y:S01]  /*10f0*/  @P2 SHF.L.U32 R40, R40, 0x10, RZ ;  /* 0x0000001028282819 */ /* 0x000fe200000006ff */
[----:B------:R-:W-:Y:S01]  /*1100*/  FMUL.FTZ R45, R45, UR16 ;  /* 0x000000102d2d7c20 */ /* 0x000fe20008410000 */
[----:B------:R-:W-:Y:S01]  /*1110*/  MOV R0, RZ ;  /* 0x000000ff00007202 */ /* 0x000fe20000000f00 */
[----:B------:R-:W-:Y:S01]  /*1120*/  @P3 FMUL.FTZ R0, R72, R41 ;  /* 0x0000002948003220 */ /* 0x000fe20000410000 */
[----:B------:R-:W-:Y:S01]  /*1130*/  @P1 SHF.L.U32 R43, R43, 0x10, RZ ;  /* 0x000000102b2b1819 */ /* 0x000fe200000006ff */
[----:B------:R-:W-:Y:S01]  /*1140*/  FMUL.FTZ R41, R42, UR16 ;  /* 0x000000102a297c20 */ /* 0x000fe20008410000 */
[----:B------:R-:W-:Y:S01]  /*1150*/  FMUL.FTZ R75, R75, UR16 ;  /* 0x000000104b4b7c20 */ /* 0x000fe20008410000 */
[----:B------:R-:W-:Y:S01]  /*1160*/  FMUL.FTZ R74, R77, UR16 ;  /* 0x000000104d4a7c20 */ /* 0x000fe20008410000 */
[----:B------:R-:W-:-:S02]  /*1170*/  HFMA2 R64, -RZ, RZ, 0, 0 ;  /* 0x00000000ff407431 */ /* 0x000fc400000001ff */
[----:B------:R-:W-:Y:S01]  /*1180*/  FMUL.FTZ R62, R73, UR16 ;  /* 0x00000010493e7c20 */ /* 0x000fe20008410000 */
[----:B------:R-:W-:Y:S01]  /*1190*/  @P2 FMUL.FTZ R64, R45, R40 ;  /* 0x000000282d402220 */ /* 0x000fe20000410000 */
[----:B------:R-:W-:Y:S01]  /*11a0*/  HFMA2 R71, -RZ, RZ, 0, 0 ;  /* 0x00000000ff477431 */ /* 0x000fe200000001ff */
[----:B------:R-:W-:Y:S01]  /*11b0*/  MOV R66, RZ ;  /* 0x000000ff00427202 */ /* 0x000fe20000000f00 */
[----:B------:R-:W-:Y:S01]  /*11c0*/  FMUL.FTZ R40, R33, R45 ;  /* 0x0000002d21287220 */ /* 0x000fe20000410000 */
[----:B------:R-:W-:Y:S01]  /*11d0*/  @P4 SHF.L.U32 R63, R63, 0x10, RZ ;  /* 0x000000103f3f4819 */ /* 0x000fe200000006ff */
[----:B------:R-:W-:Y:S01]  /*11e0*/  @P6 FMUL.FTZ R71, R41, R46 ;  /* 0x0000002e29476220 */ /* 0x000fe20000410000 */
[----:B------:R-:W-:Y:S01]  /*11f0*/  @P1 FMUL.FTZ R66, R74, R43 ;  /* 0x0000002b4a421220 */ /* 0x000fe20000410000 */
[----:B------:R-:W-:Y:S01]  /*1200*/  FMUL.FTZ R42, R28, R41 ;  /* 0x000000291c2a7220 */ /* 0x000fe20000410000 */
[----:B------:R-:W-:Y:S01]  /*1210*/  FMUL.FTZ R45, R30, R75 ;  /* 0x0000004b1e2d7220 */ /* 0x000fe20000410000 */
[----:B------:R-:W-:Y:S01]  /*1220*/  FMUL.FTZ R46, R31, R74 ;  /* 0x0000004a1f2e7220 */ /* 0x000fe20000410000 */
[----:B------:R-:W-:Y:S01]  /*1230*/  FMUL.FTZ R43, R29, R62 ;  /* 0x0000003e1d2b7220 */ /* 0x000fe20000410000 */
[----:B------:R-:W-:Y:S01]  /*1240*/  FMUL.FTZ R41, R35, R72 ;  /* 0x0000004823297220 */ /* 0x000fe20000410000 */
[----:B------:R-:W-:-:S02]  /*1250*/  CS2R R68, SRZ ;  /* 0x0000000000447805 */ /* 0x000fc4000001ff00 */
[----:B------:R-:W-:Y:S01]  /*1260*/  FSEL R73, R45, RZ, P5 ;  /* 0x000000ff2d497208 */ /* 0x000fe20002800000 */
[----:B------:R-:W-:Y:S01]  /*1270*/  @P4 FMUL.FTZ R68, R62, R63 ;  /* 0x0000003f3e444220 */ /* 0x000fe20000410000 */
[----:B------:R-:W-:Y:S01]  /*1280*/  FSEL R42, R42, RZ, P6 ;  /* 0x000000ff2a2a7208 */ /* 0x000fe20003000000 */
[----:B------:R-:W-:Y:S01]  /*1290*/  @P5 FMUL.FTZ R69, R75, R70 ;  /* 0x000000464b455220 */ /* 0x000fe20000410000 */
[----:B------:R-:W-:Y:S02]  /*12a0*/  FSEL R46, R46, RZ, P1 ;  /* 0x000000ff2e2e7208 */ /* 0x000fe40000800000 */
[----:B------:R-:W-:Y:S02]  /*12b0*/  FSEL R63, R43, RZ, P4 ;  /* 0x000000ff2b3f7208 */ /* 0x000fe40002000000 */
[----:B------:R-:W-:Y:S02]  /*12c0*/  FSEL R62, R41, RZ, P3 ;  /* 0x000000ff293e7208 */ /* 0x000fe40001800000 */
[----:B------:R-:W-:-:S02]  /*12d0*/  FSEL R45, R40, RZ, P2 ;  /* 0x000000ff282d7208 */ /* 0x000fc40001000000 */
[----:B------:R-:W-:Y:S02]  /*12e0*/  F2FP.BF16.F32.PACK_AB R43, R46, R73 ;  /* 0x000000492e2b723e */ /* 0x000fe400000010ff */
[----:B------:R-:W-:Y:S02]  /*12f0*/  F2FP.BF16.F32.PACK_AB R42, R63, R42 ;  /* 0x0000002a3f2a723e */ /* 0x000fe400000010ff */
[----:B------:R-:W-:Y:S02]  /*1300*/  F2FP.BF16.F32.PACK_AB R41, R62, R47 ;  /* 0x0000002f3e29723e */ /* 0x000fe400000010ff */
[----:B------:R-:W-:Y:S01]  /*1310*/  F2FP.BF16.F32.PACK_AB R40, R45, R44 ;  /* 0x0000002c2d28723e */ /* 0x000fe200000010ff */
[----:B------:R-:W-:Y:S06]  /*1320*/  BRA `(.L_x_1591) ;  /* 0x0000001400147947 */ /* 0x000fec0003800000 */
.L_x_1590:
[-CC-:B------:R-:W-:Y:S01]  /*1330*/  FFMA.FTZ R0, R0, R83.reuse, R82.reuse ;  /* 0x0000005300007223 */ /* 0x180fe20000010052 */
[-CC-:B------:R-:W-:Y:S01]  /*1340*/  FFMA.FTZ R45, R45, R83.reuse, R82.reuse ;  /* 0x000000532d2d7223 */ /* 0x180fe20000010052 */
[----:B------:R-:W-:Y:S01]  /*1350*/  LOP3.LUT P1, RZ, R66, 0xff, RZ, 0xc0, !PT ;  /* 0x000000ff42ff7812 */ /* 0x000fe2000782c0ff */
[-C--:B------:R-:W-:Y:S01]  /*1360*/  FFMA.FTZ R85, R67, R83.reuse, R82 ;  /* 0x0000005343557223 */ /* 0x080fe20000010052 */
[----:B------:R-:W-:Y:S01]  /*1370*/  FADD.FTZ R0, R47, -R0 ;  /* 0x800000002f007221 */ /* 0x000fe20000010000 */
[----:B------:R-:W-:Y:S01]  /*1380*/  FADD.FTZ R44, R44, -R45 ;  /* 0x8000002d2c2c7221 */ /* 0x000fe20000010000 */
[----:B------:R-:W-:Y:S01]  /*1390*/  LOP3.LUT P5, RZ, R69, 0xff, RZ, 0xc0, !PT ;  /* 0x000000ff45ff7812 */ /* 0x000fe200078ac0ff */
[----:B------:R-:W-:Y:S02]  /*13a0*/  HFMA2 R67, -RZ, RZ, 0, 0 ;  /* 0x00000000ff437431 */ /* 0x000fe400000001ff */
[C---:B------:R-:W-:Y:S01]  /*13b0*/  FMUL.FTZ R45, R63.reuse, R0 ;  /* 0x000000003f2d7220 */ /* 0x040fe20000410000 */
[----:B------:R-:W-:Y:S01]  /*13c0*/  FMUL.FTZ R37, R63, R44 ;  /* 0x0000002c3f257220 */ /* 0x000fe20000410000 */
[----:B------:R-:W-:Y:S01]  /*13d0*/  LOP3.LUT P4, RZ, R79, 0xff, RZ, 0xc0, !PT ;  /* 0x000000ff4fff7812 */ /* 0x000fe2000788c0ff */
[-CC-:B------:R-:W-:Y:S01]  /*13e0*/  FFMA.FTZ R71, R71, R83.reuse, R82.reuse ;  /* 0x0000005347477223 */ /* 0x180fe20000010052 */
[-C--:B------:R-:W-:Y:S01]  /*13f0*/  FMUL.FTZ R0, R45, R62.reuse ;  /* 0x0000003e2d007220 */ /* 0x080fe20000410000 */
[----:B------:R-:W-:Y:S01]  /*1400*/  FMUL.FTZ R36, R37, R62 ;  /* 0x0000003e25247220 */ /* 0x000fe20000410000 */
[----:B------:R-:W-:Y:S01]  /*1410*/  LOP3.LUT P2, RZ, R68, 0xff, RZ, 0xc0, !PT ;  /* 0x000000ff44ff7812 */ /* 0x000fe2000784c0ff */
[--C-:B------:R-:W-:Y:S01]  /*1420*/  FFMA.FTZ R73, R73, R83, R82.reuse ;  /* 0x0000005349497223 */ /* 0x100fe20000010052 */
[----:B------:R-:W-:Y:S01]  /*1430*/  FMUL.FTZ R69, R0, UR16 ;  /* 0x0000001000457c20 */ /* 0x000fe20008410000 */
[----:B-----5:R-:W-:Y:S01]  /*1440*/  @P1 SHF.L.U32 R0, R40, 0x10, RZ ;  /* 0x0000001028001819 */ /* 0x020fe200000006ff */
[----:B------:R-:W-:Y:S01]  /*1450*/  FMUL.FTZ R79, R36, UR16 ;  /* 0x00000010244f7c20 */ /* 0x000fe20008410000 */
[----:B------:R-:W-:Y:S01]  /*1460*/  @P5 SHF.L.U32 R36, R41, 0x10, RZ ;  /* 0x0000001029245819 */ /* 0x000fe200000006ff */
[----:B------:R-:W-:Y:S01]  /*1470*/  FMUL.FTZ R44, R32, R69 ;  /* 0x00000045202c7220 */ /* 0x000fe20000410000 */
[----:B------:R-:W-:Y:S01]  /*1480*/  LOP3.LUT P3, RZ, R70, 0xff, RZ, 0xc0, !PT ;  /* 0x000000ff46ff7812 */ /* 0x000fe2000786c0ff */
[----:B------:R-:W-:Y:S01]  /*1490*/  FMUL.FTZ R47, R34, R79 ;  /* 0x0000004f222f7220 */ /* 0x000fe20000410000 */
[----:B------:R-:W-:Y:S01]  /*14a0*/  LOP3.LUT P6, RZ, R72, 0xff, RZ, 0xc0, !PT ;  /* 0x000000ff48ff7812 */ /* 0x000fe200078cc0ff */
[----:B------:R-:W-:Y:S01]  /*14b0*/  @P1 FMUL.FTZ R67, R0, R69 ;  /* 0x0000004500431220 */ /* 0x000fe20000410000 */
[----:B------:R-:W-:Y:S01]  /*14c0*/  FSEL R44, R44, RZ, P1 ;  /* 0x000000ff2c2c7208 */ /* 0x000fe20000800000 */
[-CC-:B------:R-:W-:Y:S01]  /*14d0*/  FFMA.FTZ R39, R65, R83.reuse, R82.reuse ;  /* 0x0000005341277223 */ /* 0x180fe20000010052 */
[----:B------:R-:W-:Y:S01]  /*14e0*/  ISETP.GE.U32.AND P1, PT, R86, RZ, PT ;  /* 0x000000ff5600720c */ /* 0x000fe20003f26070 */
[-CC-:B------:R-:W-:Y:S01]  /*14f0*/  FFMA.FTZ R78, R78, R83.reuse, R82.reuse ;  /* 0x000000534e4e7223 */ /* 0x180fe20000010052 */
[----:B------:R-:W-:Y:S01]  /*1500*/  FFMA.FTZ R80, R80, R83, R82 ;  /* 0x0000005350507223 */ /* 0x000fe20000010052 */
[----:B------:R-:W-:Y:S01]  /*1510*/  MOV R65, RZ ;  /* 0x000000ff00417202 */ /* 0x000fe20000000f00 */
[----:B------:R-:W-:Y:S01]  /*1520*/  @P5 FMUL.FTZ R65, R36, R79 ;  /* 0x0000004f24415220 */ /* 0x000fe20000410000 */
[----:B------:R-:W-:Y:S01]  /*1530*/  FSEL R47, R47, RZ, P5 ;  /* 0x000000ff2f2f7208 */ /* 0x000fe20002800000 */
[----:B------:R-:W-:Y:S01]  /*1540*/  FADD.FTZ R36, R74, -R71 ;  /* 0x800000474a247221 */ /* 0x000fe20000010000 */
[----:B------:R-:W-:Y:S01]  /*1550*/  LOP3.LUT P5, RZ, R81, 0xff, RZ, 0xc0, !PT ;  /* 0x000000ff51ff7812 */ /* 0x000fe200078ac0ff */
[----:B------:R-:W-:Y:S01]  /*1560*/  FADD.FTZ R76, R76, -R73 ;  /* 0x800000494c4c7221 */ /* 0x000fe20000010000 */
[----:B------:R-:W-:Y:S01]  /*1570*/  ISETP.GE.U32.AND.EX P1, PT, R87, 0x1000000, PT, P1 ;  /* 0x010000005700780c */ /* 0x000fe20003f26110 */
        /* <DEDUP_REMOVED lines=9> */
[----:B------:R-:W-:Y:S01]  /*1610*/  FMUL.FTZ R80, R63, R80 ;  /* 0x000000503f507220 */ /* 0x000fe20000410000 */
[----:B------:R-:W-:Y:S01]  /*1620*/  @P2 PRMT R63, R40, 0x7632, R63 ;  /* 0x00007632283f2816 */ /* 0x000fe2000000003f */
[-C--:B------:R-:W-:Y:S01]  /*1630*/  FMUL.FTZ R40, R36, R62.reuse ;  /* 0x0000003e24287220 */ /* 0x080fe20000410000 */
[----:B------:R-:W-:Y:S01]  /*1640*/  @P3 PRMT R66, R41, 0x7632, R66 ;  /* 0x0000763229423816 */ /* 0x000fe20000000042 */
[-C--:B------:R-:W-:Y:S01]  /*1650*/  FMUL.FTZ R41, R46, R62.reuse ;  /* 0x0000003e2e297220 */ /* 0x080fe20000410000 */
[----:B------:R-:W-:Y:S01]  /*1660*/  @P6 SHF.L.U32 R74, R42, 0x10, RZ ;  /* 0x000000102a4a6819 */ /* 0x000fe200000006ff */
[----:B------:R-:W-:Y:S01]  /*1670*/  FMUL.FTZ R70, R40, UR16 ;  /* 0x0000001028467c20 */ /* 0x000fe20008410000 */
[----:B------:R-:W-:Y:S01]  /*1680*/  @P4 PRMT R42, R42, 0x7632, R42 ;  /* 0x000076322a2a4816 */ /* 0x000fe2000000002a */
[----:B------:R-:W-:Y:S01]  /*1690*/  FMUL.FTZ R40, R41, UR16 ;  /* 0x0000001029287c20 */ /* 0x000fe20008410000 */
[----:B------:R-:W-:Y:S01]  /*16a0*/  @P2 SHF.L.U32 R63, R63, 0x10, RZ ;  /* 0x000000103f3f2819 */ /* 0x000fe200000006ff */
[-C--:B------:R-:W-:Y:S01]  /*16b0*/  FMUL.FTZ R41, R73, R62.reuse ;  /* 0x0000003e49297220 */ /* 0x080fe20000410000 */
[C---:B------:R-:W-:Y:S01]  /*16c0*/  @P5 SHF.L.U32 R76, R43.reuse, 0x10, RZ ;  /* 0x000000102b4c5819 */ /* 0x040fe200000006ff */
[----:B------:R-:W-:Y:S01]  /*16d0*/  HFMA2 R64, -RZ, RZ, 0, 0 ;  /* 0x00000000ff407431 */ /* 0x000fe200000001ff */
[----:B------:R-:W-:Y:S01]  /*16e0*/  @P1 PRMT R72, R43, 0x7632, R72 ;  /* 0x000076322b481816 */ /* 0x000fe20000000048 */
[-C--:B------:R-:W-:Y:S01]  /*16f0*/  FMUL.FTZ R43, R39, R62.reuse ;  /* 0x0000003e272b7220 */ /* 0x080fe20000410000 */
[----:B------:R-:W-:Y:S01]  /*1700*/  @P4 SHF.L.U32 R75, R42, 0x10, RZ ;  /* 0x000000102a4b4819 */ /* 0x000fe200000006ff */
[-C--:B------:R-:W-:Y:S01]  /*1710*/  FMUL.FTZ R42, R38, R62.reuse ;  /* 0x0000003e262a7220 */ /* 0x080fe20000410000 */
[----:B------:R-:W-:Y:S01]  /*1720*/  @P3 SHF.L.U32 R69, R66, 0x10, RZ ;  /* 0x0000001042453819 */ /* 0x000fe200000006ff */
[----:B------:R-:W-:Y:S01]  /*1730*/  FMUL.FTZ R62, R80, R62 ;  /* 0x0000003e503e7220 */ /* 0x000fe20000410000 */
[----:B------:R-:W-:Y:S01]  /*1740*/  MOV R0, RZ ;  /* 0x000000ff00007202 */ /* 0x000fe20000000f00 */
[----:B------:R-:W-:Y:S01]  /*1750*/  @P2 FMUL.FTZ R64, R63, R70 ;  /* 0x000000463f402220 */ /* 0x000fe20000410000 */
[----:B------:R-:W-:Y:S01]  /*1760*/  @P1 SHF.L.U32 R77, R72, 0x10, RZ ;  /* 0x00000010484d1819 */ /* 0x000fe200000006ff */
[----:B------:R-:W-:Y:S01]  /*1770*/  FMUL.FTZ R43, R43, UR16 ;  /* 0x000000102b2b7c20 */ /* 0x000fe20008410000 */
[----:B------:R-:W-:Y:S01]  /*1780*/  @P3 FMUL.FTZ R0, R69, R40 ;  /* 0x0000002845003220 */ /* 0x000fe20000410000 */
[----:B------:R-:W-:Y:S01]  /*1790*/  FMUL.FTZ R63, R41, UR16 ;  /* 0x00000010293f7c20 */ /* 0x000fe20008410000 */
[----:B------:R-:W-:Y:S01]  /*17a0*/  FMUL.FTZ R72, R42, UR16 ;  /* 0x000000102a487c20 */ /* 0x000fe20008410000 */
[----:B------:R-:W-:Y:S01]  /*17b0*/  FMUL.FTZ R62, R62, UR16 ;  /* 0x000000103e3e7c20 */ /* 0x000fe20008410000 */
[----:B------:R-:W-:-:S02]  /*17c0*/  CS2R R68, SRZ ;  /* 0x0000000000447805 */ /* 0x000fc4000001ff00 */
[----:B------:R-:W-:Y:S01]  /*17d0*/  F2FP.BF16.F32.PACK_AB R36, R36, R45 ;  /* 0x0000002d2424723e */ /* 0x000fe200000010ff */
[----:B------:R-:W-:Y:S01]  /*17e0*/  @P5 FMUL.FTZ R69, R76, R43 ;  /* 0x0000002b4c455220 */ /* 0x000fe20000410000 */
[----:B------:R-:W-:Y:S01]  /*17f0*/  F2FP.BF16.F32.PACK_AB R37, R46, R37 ;  /* 0x000000252e25723e */ /* 0x000fe200000010ff */
[----:B------:R-:W-:Y:S01]  /*1800*/  FMUL.FTZ R45, R30, R43 ;  /* 0x0000002b1e2d7220 */ /* 0x000fe20000410000 */
[----:B------:R-:W-:Y:S01]  /*1810*/  FMUL.FTZ R40, R35, R40 ;  /* 0x0000002823287220 */ /* 0x000fe20000410000 */
[----:B------:R-:W-:Y:S01]  /*1820*/  FMUL.FTZ R41, R33, R70 ;  /* 0x0000004621297220 */ /* 0x000fe20000410000 */
[----:B------:R-:W-:Y:S01]  /*1830*/  FMUL.FTZ R42, R28, R63 ;  /* 0x0000003f1c2a7220 */ /* 0x000fe20000410000 */
[----:B------:R-:W-:Y:S01]  /*1840*/  FMUL.FTZ R46, R31, R62 ;  /* 0x0000003e1f2e7220 */ /* 0x000fe20000410000 */
[-C--:B------:R-:W-:Y:S01]  /*1850*/  FMUL.FTZ R43, R29, R72.reuse ;  /* 0x000000481d2b7220 */ /* 0x080fe20000410000 */
[----:B------:R-:W-:Y:S01]  /*1860*/  HFMA2 R71, -RZ, RZ, 0, 0 ;  /* 0x00000000ff477431 */ /* 0x000fe200000001ff */
[----:B------:R-:W-:Y:S01]  /*1870*/  F2FP.BF16.F32.PACK_AB R38, R38, R73 ;  /* 0x000000492626723e */ /* 0x000fe200000010ff */
[----:B------:R-:W-:Y:S01]  /*1880*/  @P6 FMUL.FTZ R71, R74, R63 ;  /* 0x0000003f4a476220 */ /* 0x000fe20000410000 */
[----:B------:R-:W-:Y:S01]  /*1890*/  FSEL R73, R45, RZ, P5 ;  /* 0x000000ff2d497208 */ /* 0x000fe20002800000 */
[----:B------:R-:W-:Y:S01]  /*18a0*/  @P4 FMUL.FTZ R68, R75, R72 ;  /* 0x000000484b444220 */ /* 0x000fe20000410000 */
[----:B------:R-:W-:-:S02]  /*18b0*/  FSEL R40, R40, RZ, P3 ;  /* 0x000000ff28287208 */ /* 0x000fc40001800000 */
[----:B------:R-:W-:Y:S02]  /*18c0*/  FSEL R42, R42, RZ, P6 ;  /* 0x000000ff2a2a7208 */ /* 0x000fe40003000000 */
[----:B------:R-:W-:Y:S02]  /*18d0*/  FSEL R46, R46, RZ, P1 ;  /* 0x000000ff2e2e7208 */ /* 0x000fe40000800000 */
[----:B------:R-:W-:Y:S02]  /*18e0*/  FSEL R63, R43, RZ, P4 ;  /* 0x000000ff2b3f7208 */ /* 0x000fe40002000000 */
[----:B------:R-:W-:Y:S02]  /*18f0*/  FSEL R45, R41, RZ, P2 ;  /* 0x000000ff292d7208 */ /* 0x000fe40001000000 */
[----:B------:R-:W-:Y:S01]  /*1900*/  MOV R66, RZ ;  /* 0x000000ff00427202 */ /* 0x000fe20000000f00 */
[----:B------:R-:W-:Y:S01]  /*1910*/  @P1 FMUL.FTZ R66, R77, R62 ;  /* 0x0000003e4d421220 */ /* 0x000fe20000410000 */
[----:B------:R-:W-:-:S02]  /*1920*/  F2FP.BF16.F32.PACK_AB R41, R40, R47 ;  /* 0x0000002f2829723e */ /* 0x000fc400000010ff */
[----:B------:R-:W-:Y:S02]  /*1930*/  F2FP.BF16.F32.PACK_AB R39, R80, R39 ;  /* 0x000000275027723e */ /* 0x000fe400000010ff */
[----:B------:R-:W-:Y:S02]  /*1940*/  F2FP.BF16.F32.PACK_AB R43, R46, R73 ;  /* 0x000000492e2b723e */ /* 0x000fe400000010ff */
[----:B------:R-:W-:Y:S02]  /*1950*/  F2FP.BF16.F32.PACK_AB R42, R63, R42 ;  /* 0x0000002a3f2a723e */ /* 0x000fe400000010ff */
[----:B------:R-:W-:Y:S01]  /*1960*/  F2FP.BF16.F32.PACK_AB R40, R45, R44 ;  /* 0x0000002c2d28723e */ /* 0x000fe200000010ff */
[----:B------:R-:W-:Y:S06]  /*1970*/  BRA `(.L_x_1591) ;  /* 0x0000000c00807947 */ /* 0x000fec0003800000 */
.L_x_1589:
[----:B------:R-:W-:-:S04]  /*1980*/  UISETP.NE.U32.AND UP0, UPT, UR4, URZ, UPT ;  /* 0x000000ff0400728c */ /* 0x000fc8000bf05070 */
[----:B------:R-:W-:-:S09]  /*1990*/  UISETP.NE.AND.EX UP0, UPT, UR5, URZ, UPT, UP0 ;  /* 0x000000ff0500728c */ /* 0x000fd2000bf05300 */
[----:B------:R-:W-:Y:S05]  /*19a0*/  BRA.U UP0, `(.L_x_1592) ;  /* 0x0000000500b47547 */ /* 0x000fea000b800000 */
[-CC-:B------:R-:W-:Y:S01]  /*19b0*/  FFMA.FTZ R84, R0, R83.reuse, R82.reuse ;  /* 0x0000005300547223 */ /* 0x180fe20000010052 */
[----:B------:R-:W-:Y:S01]  /*19c0*/  LOP3.LUT P1, RZ, R66, 0xff, RZ, 0xc0, !PT ;  /* 0x000000ff42ff7812 */ /* 0x000fe2000782c0ff */
[-C--:B------:R-:W-:Y:S01]  /*19d0*/  FFMA.FTZ R89, R45, R83.reuse, R82 ;  /* 0x000000532d597223 */ /* 0x080fe20000010052 */
[----:B-----5:R-:W-:Y:S01]  /*19e0*/  SHF.L.U32 R0, R16, 0x10, RZ ;  /* 0x0000001010007819 */ /* 0x020fe200000006ff */
[----:B------:R-:W-:Y:S01]  /*19f0*/  FADD.FTZ R47, R47, -R84 ;  /* 0x800000542f2f7221 */ /* 0x000fe20000010000 */
[----:B------:R-:W-:Y:S01]  /*1a00*/  FFMA.FTZ R45, R65, R83, R82 ;  /* 0x00000053412d7223 */ /* 0x000fe20000010052 */
[----:B------:R-:W-:Y:S01]  /*1a10*/  SHF.L.U32 R66, R17, 0x10, RZ ;  /* 0x0000001011427819 */ /* 0x000fe200000006ff */
[----:B------:R-:W-:Y:S01]  /*1a20*/  FADD.FTZ R65, R44, -R89 ;  /* 0x800000592c417221 */ /* 0x000fe20000010000 */
[----:B------:R-:W-:Y:S01]  /*1a30*/  FFMA.FTZ R47, R63, R47, R0 ;  /* 0x0000002f3f2f7223 */ /* 0x000fe20000010000 */
[----:B------:R-:W-:Y:S01]  /*1a40*/  LOP3.LUT P5, RZ, R69, 0xff, RZ, 0xc0, !PT ;  /* 0x000000ff45ff7812 */ /* 0x000fe200078ac0ff */
[----:B------:R-:W-:Y:S01]  /*1a50*/  FFMA.FTZ R85, R67, R83, R82 ;  /* 0x0000005343557223 */ /* 0x000fe20000010052 */
[----:B------:R-:W-:Y:S01]  /*1a60*/  FFMA.FTZ R65, R63, R65, R66 ;  /* 0x000000413f417223 */ /* 0x000fe20000010042 */
[----:B------:R-:W-:Y:S01]  /*1a70*/  FMUL.FTZ R47, R47, R62 ;  /* 0x0000003e2f2f7220 */ /* 0x000fe20000410000 */
[----:B------:R-:W-:Y:S01]  /*1a80*/  LOP3.LUT P4, RZ, R79, 0xff, RZ, 0xc0, !PT ;  /* 0x000000ff4fff7812 */ /* 0x000fe2000788c0ff */
[----:B------:R-:W-:-:S02]  /*1a90*/  HFMA2 R67, -RZ, RZ, 0, 0 ;  /* 0x00000000ff437431 */ /* 0x000fc400000001ff */
[-C--:B------:R-:W-:Y:S01]  /*1aa0*/  FMUL.FTZ R65, R65, R62.reuse ;  /* 0x0000003e41417220 */ /* 0x080fe20000410000 */
[----:B------:R-:W-:Y:S01]  /*1ab0*/  FMUL.FTZ R69, R47, UR16 ;  /* 0x000000102f457c20 */ /* 0x000fe20008410000 */
[----:B------:R-:W-:Y:S01]  /*1ac0*/  @P1 SHF.L.U32 R0, R40, 0x10, RZ ;  /* 0x0000001028001819 */ /* 0x000fe200000006ff */
[--C-:B------:R-:W-:Y:S01]  /*1ad0*/  FFMA.FTZ R71, R71, R83, R82.reuse ;  /* 0x0000005347477223 */ /* 0x100fe20000010052 */
[----:B------:R-:W-:Y:S01]  /*1ae0*/  FMUL.FTZ R79, R65, UR16 ;  /* 0x00000010414f7c20 */ /* 0x000fe20008410000 */
[----:B------:R-:W-:Y:S01]  /*1af0*/  FMUL.FTZ R44, R32, R69 ;  /* 0x00000045202c7220 */ /* 0x000fe20000410000 */
[----:B------:R-:W-:Y:S01]  /*1b00*/  FFMA.FTZ R73, R73, R83, R82 ;  /* 0x0000005349497223 */ /* 0x000fe20000010052 */
[----:B------:R-:W-:Y:S01]  /*1b10*/  @P1 FMUL.FTZ R67, R0, R69 ;  /* 0x0000004500431220 */ /* 0x000fe20000410000 */
[----:B------:R-:W-:Y:S01]  /*1b20*/  PRMT R0, R16, 0x7632, R0 ;  /* 0x0000763210007816 */ /* 0x000fe20000000000 */
[----:B------:R-:W-:Y:S01]  /*1b30*/  FMUL.FTZ R47, R34, R79 ;  /* 0x0000004f222f7220 */ /* 0x000fe20000410000 */
[----:B------:R-:W-:Y:S01]  /*1b40*/  @P5 SHF.L.U32 R66, R41, 0x10, RZ ;  /* 0x0000001029425819 */ /* 0x000fe200000006ff */
[----:B------:R-:W-:Y:S01]  /*1b50*/  FADD.FTZ R71, R74, -R71 ;  /* 0x800000474a477221 */ /* 0x000fe20000010000 */
[----:B------:R-:W-:Y:S01]  /*1b60*/  FSEL R44, R44, RZ, P1 ;  /* 0x000000ff2c2c7208 */ /* 0x000fe20000800000 */
[----:B------:R-:W-:Y:S01]  /*1b70*/  FADD.FTZ R69, R76, -R73 ;  /* 0x800000494c457221 */ /* 0x000fe20000010000 */
[----:B------:R-:W-:Y:S01]  /*1b80*/  ISETP.GE.U32.AND P1, PT, R86, RZ, PT ;  /* 0x000000ff5600720c */ /* 0x000fe20003f26070 */
[----:B------:R-:W-:Y:S01]  /*1b90*/  FADD.FTZ R73, R46, -R45 ;  /* 0x8000002d2e497221 */ /* 0x000fe20000010000 */
[----:B------:R-:W-:Y:S01]  /*1ba0*/  SHF.L.U32 R0, R0, 0x10, RZ ;  /* 0x0000001000007819 */ /* 0x000fe200000006ff */
[-CC-:B------:R-:W-:Y:S01]  /*1bb0*/  FFMA.FTZ R78, R78, R83.reuse, R82.reuse ;  /* 0x000000534e4e7223 */ /* 0x180fe20000010052 */
[----:B------:R-:W-:Y:S01]  /*1bc0*/  LOP3.LUT P3, RZ, R70, 0xff, RZ, 0xc0, !PT ;  /* 0x000000ff46ff7812 */ /* 0x000fe2000786c0ff */
[----:B------:R-:W-:Y:S01]  /*1bd0*/  FFMA.FTZ R80, R80, R83, R82 ;  /* 0x0000005350507223 */ /* 0x000fe20000010052 */
[----:B------:R-:W-:Y:S01]  /*1be0*/  LOP3.LUT P2, RZ, R68, 0xff, RZ, 0xc0, !PT ;  /* 0x000000ff44ff7812 */ /* 0x000fe2000784c0ff */
[----:B------:R-:W-:Y:S01]  /*1bf0*/  FFMA.FTZ R45, R63, R71, R0 ;  /* 0x000000473f2d7223 */ /* 0x000fe20000010000 */
[----:B------:R-:W-:Y:S01]  /*1c00*/  MOV R65, RZ ;  /* 0x000000ff00417202 */ /* 0x000fe20000000f00 */
[----:B------:R-:W-:Y:S01]  /*1c10*/  @P5 FMUL.FTZ R65, R66, R79 ;  /* 0x0000004f42415220 */ /* 0x000fe20000410000 */
[----:B------:R-:W-:Y:S01]  /*1c20*/  PRMT R40, R17, 0x7632, R40 ;  /* 0x0000763211287816 */ /* 0x000fe20000000028 */
[----:B------:R-:W-:Y:S01]  /*1c30*/  FADD.FTZ R85, R64, -R85 ;  /* 0x8000005540557221 */ /* 0x000fe20000010000 */
[----:B------:R-:W-:Y:S01]  /*1c40*/  FSEL R47, R47, RZ, P5 ;  /* 0x000000ff2f2f7208 */ /* 0x000fe20002800000 */
[----:B------:R-:W-:Y:S01]  /*1c50*/  FADD.FTZ R75, R75, -R78 ;  /* 0x8000004e4b4b7221 */ /* 0x000fe20000010000 */
[----:B------:R-:W-:Y:S01]  /*1c60*/  LOP3.LUT P5, RZ, R81, 0xff, RZ, 0xc0, !PT ;  /* 0x000000ff51ff7812 */ /* 0x000fe200078ac0ff */
[----:B------:R-:W-:Y:S01]  /*1c70*/  FADD.FTZ R77, R77, -R80 ;  /* 0x800000504d4d7221 */ /* 0x000fe20000010000 */
[----:B------:R-:W-:Y:S01]  /*1c80*/  ISETP.GE.U32.AND.EX P1, PT, R87, 0x1000000, PT, P1 ;  /* 0x010000005700780c */ /* 0x000fe20003f26110 */
[----:B------:R-:W-:Y:S01]  /*1c90*/  FMUL.FTZ R45, R45, R62 ;  /* 0x0000003e2d2d7220 */ /* 0x000fe20000410000 */
[----:B------:R-:W-:-:S02]  /*1ca0*/  PRMT R41, R18, 0x7632, R41 ;  /* 0x0000763212297816 */ /* 0x000fc40000000029 */
[----:B------:R-:W-:Y:S02]  /*1cb0*/  LOP3.LUT P6, RZ, R72, 0xff, RZ, 0xc0, !PT ;  /* 0x000000ff48ff7812 */ /* 0x000fe400078cc0ff */
[----:B------:R-:W-:Y:S02]  /*1cc0*/  SHF.L.U32 R0, R40, 0x10, RZ ;  /* 0x0000001028007819 */ /* 0x000fe400000006ff */
[----:B------:R-:W-:Y:S02]  /*1cd0*/  PRMT R68, R19, 0x7632, R68 ;  /* 0x0000763213447816 */ /* 0x000fe40000000044 */
[----:B------:R-:W-:Y:S01]  /*1ce0*/  SHF.L.U32 R46, R18, 0x10, RZ ;  /* 0x00000010122e7819 */ /* 0x000fe200000006ff */
[----:B------:R-:W-:Y:S01]  /*1cf0*/  FFMA.FTZ R69, R63, R69, R0 ;  /* 0x000000453f457223 */ /* 0x000fe20000010000 */
[----:B------:R-:W-:Y:S02]  /*1d00*/  SHF.L.U32 R64, R41, 0x10, RZ ;  /* 0x0000001029407819 */ /* 0x000fe400000006ff */
[----:B------:R-:W-:Y:S01]  /*1d10*/  SHF.L.U32 R66, R19, 0x10, RZ ;  /* 0x0000001013427819 */ /* 0x000fe200000006ff */
[C---:B------:R-:W-:Y:S01]  /*1d20*/  FFMA.FTZ R71, R63.reuse, R73, R46 ;  /* 0x000000493f477223 */ /* 0x040fe2000001002e */
[----:B------:R-:W-:Y:S01]  /*1d30*/  SHF.L.U32 R68, R68, 0x10, RZ ;  /* 0x0000001044447819 */ /* 0x000fe200000006ff */
[----:B------:R-:W-:Y:S01]  /*1d40*/  FFMA.FTZ R73, R63, R75, R64 ;  /* 0x0000004b3f497223 */ /* 0x000fe20000010040 */
[----:B------:R-:W-:Y:S01]  /*1d50*/  @P3 PRMT R46, R41, 0x7632, R46 ;  /* 0x00007632292e3816 */ /* 0x000fe2000000002e */
[----:B------:R-:W-:Y:S01]  /*1d60*/  FFMA.FTZ R75, R63, R85, R66 ;  /* 0x000000553f4b7223 */ /* 0x000fe20000010042 */
[----:B------:R-:W-:Y:S01]  /*1d70*/  @P2 PRMT R40, R40, 0x7632, R40 ;  /* 0x0000763228282816 */ /* 0x000fe20000000028 */
[-C--:B------:R-:W-:Y:S01]  /*1d80*/  FMUL.FTZ R69, R69, R62.reuse ;  /* 0x0000003e45457220 */ /* 0x080fe20000410000 */
[----:B------:R-:W-:Y:S01]  /*1d90*/  FFMA.FTZ R63, R63, R77, R68 ;  /* 0x0000004d3f3f7223 */ /* 0x000fe20000010044 */
[----:B------:R-:W-:Y:S01]  /*1da0*/  @P5 SHF.L.U32 R76, R43, 0x10, RZ ;  /* 0x000000102b4c5819 */ /* 0x000fe200000006ff */
[-C--:B------:R-:W-:Y:S01]  /*1db0*/  FMUL.FTZ R73, R73, R62.reuse ;  /* 0x0000003e49497220 */ /* 0x080fe20000410000 */
[----:B------:R-:W-:Y:S01]  /*1dc0*/  @P1 PRMT R77, R43, 0x7632, R77 ;  /* 0x000076322b4d1816 */ /* 0x000fe2000000004d */
[----:B------:R-:W-:Y:S01]  /*1dd0*/  FMUL.FTZ R70, R69, UR16 ;  /* 0x0000001045467c20 */ /* 0x000fe20008410000 */
[----:B------:R-:W-:Y:S01]  /*1de0*/  @P3 SHF.L.U32 R43, R46, 0x10, RZ ;  /* 0x000000102e2b3819 */ /* 0x000fe200000006ff */
[-C--:B------:R-:W-:Y:S01]  /*1df0*/  FMUL.FTZ R75, R75, R62.reuse ;  /* 0x0000003e4b4b7220 */ /* 0x080fe20000410000 */
[C---:B------:R-:W-:Y:S01]  /*1e00*/  @P6 SHF.L.U32 R72, R42.reuse, 0x10, RZ ;  /* 0x000000102a486819 */ /* 0x040fe200000006ff */
[-C--:B------:R-:W-:Y:S01]  /*1e10*/  FMUL.FTZ R63, R63, R62.reuse ;  /* 0x0000003e3f3f7220 */ /* 0x080fe20000410000 */
[----:B------:R-:W-:Y:S01]  /*1e20*/  @P4 PRMT R74, R42, 0x7632, R74 ;  /* 0x000076322a4a4816 */ /* 0x000fe2000000004a */
[----:B------:R-:W-:Y:S01]  /*1e30*/  FMUL.FTZ R42, R45, UR16 ;  /* 0x000000102d2a7c20 */ /* 0x000fe20008410000 */
[----:B------:R-:W-:Y:S01]  /*1e40*/  @P2 SHF.L.U32 R41, R40, 0x10, RZ ;  /* 0x0000001028292819 */ /* 0x000fe200000006ff */
[----:B------:R-:W-:Y:S01]  /*1e50*/  FMUL.FTZ R40, R71, R62 ;  /* 0x0000003e47287220 */ /* 0x000fe20000410000 */
[----:B------:R-:W-:Y:S01]  /*1e60*/  MOV R0, RZ ;  /* 0x000000ff00007202 */ /* 0x000fe20000000f00 */
[----:B------:R-:W-:-:S02]  /*1e70*/  HFMA2 R64, -RZ, RZ, 0, 0 ;  /* 0x00000000ff407431 */ /* 0x000fc400000001ff */
[----:B------:R-:W-:Y:S01]  /*1e80*/  @P3 FMUL.FTZ R0, R43, R70 ;  /* 0x000000462b003220 */ /* 0x000fe20000410000 */
[-C--:B------:R-:W-:Y:S01]  /*1e90*/  @P2 FMUL.FTZ R64, R41, R42.reuse ;  /* 0x0000002a29402220 */ /* 0x080fe20000410000 */
[----:B------:R-:W-:Y:S01]  /*1ea0*/  @P4 SHF.L.U32 R43, R74, 0x10, RZ ;  /* 0x000000104a2b4819 */ /* 0x000fe200000006ff */
[----:B------:R-:W-:Y:S01]  /*1eb0*/  FMUL.FTZ R41, R40, UR16 ;  /* 0x0000001028297c20 */ /* 0x000fe20008410000 */
[----:B------:R-:W-:Y:S01]  /*1ec0*/  @P1 SHF.L.U32 R77, R77, 0x10, RZ ;  /* 0x000000104d4d1819 */ /* 0x000fe200000006ff */
[----:B------:R-:W-:Y:S01]  /*1ed0*/  FMUL.FTZ R62, R73, UR16 ;  /* 0x00000010493e7c20 */ /* 0x000fe20008410000 */
[----:B------:R-:W-:Y:S01]  /*1ee0*/  FMUL.FTZ R75, R75, UR16 ;  /* 0x000000104b4b7c20 */ /* 0x000fe20008410000 */
[----:B------:R-:W-:Y:S01]  /*1ef0*/  FMUL.FTZ R46, R63, UR16 ;  /* 0x000000103f2e7c20 */ /* 0x000fe20008410000 */
[----:B------:R-:W-:Y:S01]  /*1f00*/  CS2R R68, SRZ ;  /* 0x0000000000447805 */ /* 0x000fe2000001ff00 */
[----:B------:R-:W-:Y:S01]  /*1f10*/  HFMA2 R71, -RZ, RZ, 0, 0 ;  /* 0x00000000ff477431 */ /* 0x000fe200000001ff */
[----:B------:R-:W-:Y:S01]  /*1f20*/  MOV R66, RZ ;  /* 0x000000ff00427202 */ /* 0x000fe20000000f00 */
[----:B------:R-:W-:Y:S01]  /*1f30*/  FMUL.FTZ R40, R33, R42 ;  /* 0x0000002a21287220 */ /* 0x000fe20000410000 */
[-C--:B------:R-:W-:Y:S01]  /*1f40*/  @P6 FMUL.FTZ R71, R72, R41.reuse ;  /* 0x0000002948476220 */ /* 0x080fe20000410000 */
[----:B------:R-:W-:Y:S01]  /*1f50*/  @P4 FMUL.FTZ R68, R43, R62 ;  /* 0x0000003e2b444220 */ /* 0x000fe20000410000 */
[-C--:B------:R-:W-:Y:S01]  /*1f60*/  @P1 FMUL.FTZ R66, R77, R46.reuse ;  /* 0x0000002e4d421220 */ /* 0x080fe20000410000 */
[----:B------:R-:W-:Y:S01]  /*1f70*/  FMUL.FTZ R42, R28, R41 ;  /* 0x000000291c2a7220 */ /* 0x000fe20000410000 */
[-C--:B------:R-:W-:Y:S01]  /*1f80*/  FMUL.FTZ R45, R30, R75.reuse ;  /* 0x0000004b1e2d7220 */ /* 0x080fe20000410000 */
[----:B------:R-:W-:Y:S01]  /*1f90*/  FMUL.FTZ R46, R31, R46 ;  /* 0x0000002e1f2e7220 */ /* 0x000fe20000410000 */
[----:B------:R-:W-:Y:S01]  /*1fa0*/  FMUL.FTZ R43, R29, R62 ;  /* 0x0000003e1d2b7220 */ /* 0x000fe20000410000 */
[----:B------:R-:W-:Y:S01]  /*1fb0*/  FMUL.FTZ R41, R35, R70 ;  /* 0x0000004623297220 */ /* 0x000fe20000410000 */
[----:B------:R-:W-:Y:S01]  /*1fc0*/  FSEL R42, R42, RZ, P6 ;  /* 0x000000ff2a2a7208 */ /* 0x000fe20003000000 */
[----:B------:R-:W-:Y:S01]  /*1fd0*/  @P5 FMUL.FTZ R69, R76, R75 ;  /* 0x0000004b4c455220 */ /* 0x000fe20000410000 */
        /* <DEDUP_REMOVED lines=8> */
[----:B------:R-:W-:Y:S01]  /*2060*/  F2FP.BF16.F32.PACK_AB R40, R45, R44 ;  /* 0x0000002c2d28723e */ /* 0x000fe200000010ff */
[----:B------:R-:W-:Y:S06]  /*2070*/  BRA `(.L_x_1591) ;  /* 0x0000000400c07947 */ /* 0x000fec0003800000 */
.L_x_1592:
[-CC-:B------:R-:W-:Y:S01]  /*2080*/  FFMA.FTZ R0, R0, R83.reuse, R82.reuse ;  /* 0x0000005300007223 */ /* 0x180fe20000010052 */
[-CC-:B------:R-:W-:Y:S01]  /*2090*/  FFMA.FTZ R45, R45, R83.reuse, R82.reuse ;  /* 0x000000532d2d7223 */ /* 0x180fe20000010052 */
[----:B-----5:R-:W-:Y:S01]  /*20a0*/  SHF.L.U32 R36, R16, 0x10, RZ ;  /* 0x0000001010247819 */ /* 0x020fe200000006ff */
[-C--:B------:R-:W-:Y:S01]  /*20b0*/  FFMA.FTZ R85, R67, R83.reuse, R82 ;  /* 0x0000005343557223 */ /* 0x080fe20000010052 */
[----:B------:R-:W-:Y:S01]  /*20c0*/  LOP3.LUT P1, RZ, R66, 0xff, RZ, 0xc0, !PT ;  /* 0x000000ff42ff7812 */ /* 0x000fe2000782c0ff */
[----:B------:R-:W-:Y:S01]  /*20d0*/  FADD.FTZ R0, R47, -R0 ;  /* 0x800000002f007221 */ /* 0x000fe20000010000 */
[----:B------:R-:W-:Y:S01]  /*20e0*/  FADD.FTZ R44, R44, -R45 ;  /* 0x8000002d2c2c7221 */ /* 0x000fe20000010000 */
[----:B------:R-:W-:Y:S01]  /*20f0*/  SHF.L.U32 R37, R17, 0x10, RZ ;  /* 0x0000001011257819 */ /* 0x000fe200000006ff */
[----:B------:R-:W-:Y:S02]  /*2100*/  HFMA2 R67, -RZ, RZ, 0, 0 ;  /* 0x00000000ff437431 */ /* 0x000fe400000001ff */
[----:B------:R-:W-:Y:S01]  /*2110*/  FFMA.FTZ R45, R63, R0, R36 ;  /* 0x000000003f2d7223 */ /* 0x000fe20000010024 */
[----:B------:R-:W-:Y:S01]  /*2120*/  LOP3.LUT P5, RZ, R69, 0xff, RZ, 0xc0, !PT ;  /* 0x000000ff45ff7812 */ /* 0x000fe200078ac0ff */
[-CC-:B------:R-:W-:Y:S01]  /*2130*/  FFMA.FTZ R71, R71, R83.reuse, R82.reuse ;  /* 0x0000005347477223 */ /* 0x180fe20000010052 */
[----:B------:R-:W-:Y:S01]  /*2140*/  FFMA.FTZ R37, R63, R44, R37 ;  /* 0x0000002c3f257223 */ /* 0x000fe20000010025 */
[-C--:B------:R-:W-:Y:S01]  /*2150*/  FMUL.FTZ R0, R45, R62.reuse ;  /* 0x0000003e2d007220 */ /* 0x080fe20000410000 */
[----:B------:R-:W-:Y:S01]  /*2160*/  LOP3.LUT P4, RZ, R79, 0xff, RZ, 0xc0, !PT ;  /* 0x000000ff4fff7812 */ /* 0x000fe2000788c0ff */
[-CC-:B------:R-:W-:Y:S01]  /*2170*/  FFMA.FTZ R39, R65, R83.reuse, R82.reuse ;  /* 0x0000005341277223 */ /* 0x180fe20000010052 */
[----:B------:R-:W-:Y:S01]  /*2180*/  FMUL.FTZ R36, R37, R62 ;  /* 0x0000003e25247220 */ /* 0x000fe20000410000 */
[----:B------:R-:W-:Y:S01]  /*2190*/  FMUL.FTZ R69, R0, UR16 ;  /* 0x0000001000457c20 */ /* 0x000fe20008410000 */
[----:B------:R-:W-:Y:S01]  /*21a0*/  @P1 SHF.L.U32 R0, R40, 0x10, RZ ;  /* 0x0000001028001819 */ /* 0x000fe200000006ff */
[----:B------:R-:W-:Y:S01]  /*21b0*/  FFMA.FTZ R73, R73, R83, R82 ;  /* 0x0000005349497223 */ /* 0x000fe20000010052 */
[----:B------:R-:W-:Y:S01]  /*21c0*/  FMUL.FTZ R79, R36, UR16 ;  /* 0x00000010244f7c20 */ /* 0x000fe20008410000 */
[----:B------:R-:W-:Y:S01]  /*21d0*/  MOV R65, RZ ;  /* 0x000000ff00417202 */ /* 0x000fe20000000f00 */
[-C--:B------:R-:W-:Y:S01]  /*21e0*/  FMUL.FTZ R44, R32, R69.reuse ;  /* 0x00000045202c7220 */ /* 0x080fe20000410000 */
[----:B------:R-:W-:Y:S01]  /*21f0*/  @P5 SHF.L.U32 R36, R41, 0x10, RZ ;  /* 0x0000001029245819 */ /* 0x000fe200000006ff */
[----:B------:R-:W-:Y:S01]  /*2200*/  @P1 FMUL.FTZ R67, R0, R69 ;  /* 0x0000004500431220 */ /* 0x000fe20000410000 */
[----:B------:R-:W-:Y:S01]  /*2210*/  PRMT R0, R16, 0x7632, R0 ;  /* 0x0000763210007816 */ /* 0x000fe20000000000 */
[-C--:B------:R-:W-:Y:S01]  /*2220*/  FMUL.FTZ R47, R34, R79.reuse ;  /* 0x0000004f222f7220 */ /* 0x080fe20000410000 */
[----:B------:R-:W-:Y:S01]  /*2230*/  LOP3.LUT P2, RZ, R68, 0xff, RZ, 0xc0, !PT ;  /* 0x000000ff44ff7812 */ /* 0x000fe2000784c0ff */
[----:B------:R-:W-:Y:S01]  /*2240*/  @P5 FMUL.FTZ R65, R36, R79 ;  /* 0x0000004f24415220 */ /* 0x000fe20000410000 */
[----:B------:R-:W-:Y:S01]  /*2250*/  SHF.L.U32 R0, R0, 0x10, RZ ;  /* 0x0000001000007819 */ /* 0x000fe200000006ff */
[----:B------:R-:W-:Y:S01]  /*2260*/  FADD.FTZ R36, R74, -R71 ;  /* 0x800000474a247221 */ /* 0x000fe20000010000 */
[----:B------:R-:W-:Y:S01]  /*2270*/  LOP3.LUT P3, RZ, R70, 0xff, RZ, 0xc0, !PT ;  /* 0x000000ff46ff7812 */ /* 0x000fe2000786c0ff */
[-C--:B------:R-:W-:Y:S01]  /*2280*/  FFMA.FTZ R78, R78, R83.reuse, R82 ;  /* 0x000000534e4e7223 */ /* 0x080fe20000010052 */
[----:B------:R-:W-:Y:S01]  /*2290*/  LOP3.LUT P6, RZ, R72, 0xff, RZ, 0xc0, !PT ;  /* 0x000000ff48ff7812 */ /* 0x000fe200078cc0ff */
[----:B------:R-:W-:Y:S01]  /*22a0*/  FFMA.FTZ R36, R63, R36, R0 ;  /* 0x000000243f247223 */ /* 0x000fe20000010000 */
[----:B------:R-:W-:Y:S01]  /*22b0*/  FSEL R44, R44, RZ, P1 ;  /* 0x000000ff2c2c7208 */ /* 0x000fe20000800000 */
[----:B------:R-:W-:Y:S01]  /*22c0*/  FFMA.FTZ R80, R80, R83, R82 ;  /* 0x0000005350507223 */ /* 0x000fe20000010052 */
[----:B------:R-:W-:Y:S01]  /*22d0*/  PRMT R38, R17, 0x7632, R38 ;  /* 0x0000763211267816 */ /* 0x000fe20000000026 */
[----:B------:R-:W-:Y:S01]  /*22e0*/  FADD.FTZ R66, R46, -R39 ;  /* 0x800000272e427221 */ /* 0x000fe20000010000 */
[----:B------:R-:W-:Y:S01]  /*22f0*/  ISETP.GE.U32.AND P1, PT, R86, RZ, PT ;  /* 0x000000ff5600720c */ /* 0x000fe20003f26070 */
[----:B------:R-:W-:Y:S01]  /*2300*/  FADD.FTZ R76, R76, -R73 ;  /* 0x800000494c4c7221 */ /* 0x000fe20000010000 */
[----:B------:R-:W-:Y:S01]  /*2310*/  PRMT R0, R18, 0x7632, R0 ;  /* 0x0000763212007816 */ /* 0x000fe20000000000 */
[----:B------:R-:W-:Y:S01]  /*2320*/  FADD.FTZ R78, R75, -R78 ;  /* 0x8000004e4b4e7221 */ /* 0x000fe20000010000 */
[----:B------:R-:W-:Y:S01]  /*2330*/  PRMT R40, R19, 0x7632, R40 ;  /* 0x0000763213287816 */ /* 0x000fe20000000028 */
[----:B------:R-:W-:Y:S01]  /*2340*/  FADD.FTZ R64, R64, -R85 ;  /* 0x8000005540407221 */ /* 0x000fe20000010000 */
[----:B------:R-:W-:Y:S01]  /*2350*/  FSEL R47, R47, RZ, P5 ;  /* 0x000000ff2f2f7208 */ /* 0x000fe20002800000 */
[----:B------:R-:W-:Y:S01]  /*2360*/  FADD.FTZ R80, R77, -R80 ;  /* 0x800000504d507221 */ /* 0x000fe20000010000 */
[----:B------:R-:W-:-:S02]  /*2370*/  SHF.L.U32 R38, R38, 0x10, RZ ;  /* 0x0000001026267819 */ /* 0x000fc400000006ff */
[----:B------:R-:W-:Y:S02]  /*2380*/  LOP3.LUT P5, RZ, R81, 0xff, RZ, 0xc0, !PT ;  /* 0x000000ff51ff7812 */ /* 0x000fe400078ac0ff */
[----:B------:R-:W-:Y:S01]  /*2390*/  ISETP.GE.U32.AND.EX P1, PT, R87, 0x1000000, PT, P1 ;  /* 0x010000005700780c */ /* 0x000fe20003f26110 */
[----:B------:R-:W-:Y:S01]  /*23a0*/  FFMA.FTZ R46, R63, R76, R38 ;  /* 0x0000004c3f2e7223 */ /* 0x000fe20000010026 */
[----:B------:R-:W-:Y:S02]  /*23b0*/  SHF.L.U32 R39, R0, 0x10, RZ ;  /* 0x0000001000277819 */ /* 0x000fe400000006ff */
[----:B------:R-:W-:Y:S02]  /*23c0*/  SHF.L.U32 R73, R18, 0x10, RZ ;  /* 0x0000001012497819 */ /* 0x000fe400000006ff */
[----:B------:R-:W-:Y:S01]  /*23d0*/  SHF.L.U32 R69, R19, 0x10, RZ ;  /* 0x0000001013457819 */ /* 0x000fe200000006ff */
[C---:B------:R-:W-:Y:S01]  /*23e0*/  FFMA.FTZ R38, R63.reuse, R78, R39 ;  /* 0x0000004e3f267223 */ /* 0x040fe20000010027 */
[----:B------:R-:W-:Y:S01]  /*23f0*/  SHF.L.U32 R71, R40, 0x10, RZ ;  /* 0x0000001028477819 */ /* 0x000fe200000006ff */
[----:B------:R-:W-:Y:S01]  /*2400*/  FFMA.FTZ R73, R63, R66, R73 ;  /* 0x000000423f497223 */ /* 0x000fe20000010049 */
[----:B------:R-:W-:Y:S01]  /*2410*/  @P3 PRMT R66, R41, 0x7632, R66 ;  /* 0x0000763229423816 */ /* 0x000fe20000000042 */
[C---:B------:R-:W-:Y:S01]  /*2420*/  FFMA.FTZ R39, R63.reuse, R64, R69 ;  /* 0x000000403f277223 */ /* 0x040fe20000010045 */
[----:B------:R-:W-:Y:S01]  /*2430*/  @P6 SHF.L.U32 R74, R42, 0x10, RZ ;  /* 0x000000102a4a6819 */ /* 0x000fe200000006ff */
[----:B------:R-:W-:Y:S01]  /*2440*/  FFMA.FTZ R80, R63, R80, R71 ;  /* 0x000000503f507223 */ /* 0x000fe20000010047 */
[----:B------:R-:W-:Y:S01]  /*2450*/  @P2 PRMT R63, R40, 0x7632, R63 ;  /* 0x00007632283f2816 */ /* 0x000fe2000000003f */
[-C--:B------:R-:W-:Y:S01]  /*2460*/  FMUL.FTZ R40, R36, R62.reuse ;  /* 0x0000003e24287220 */ /* 0x080fe20000410000 */
[----:B------:R-:W-:Y:S01]  /*2470*/  @P4 PRMT R42, R42, 0x7632, R42 ;  /* 0x000076322a2a4816 */ /* 0x000fe2000000002a */
[-C--:B------:R-:W-:Y:S01]  /*2480*/  FMUL.FTZ R41, R46, R62.reuse ;  /* 0x0000003e2e297220 */ /* 0x080fe20000410000 */
[----:B------:R-:W-:Y:S01]  /*2490*/  @P2 SHF.L.U32 R63, R63, 0x10, RZ ;  /* 0x000000103f3f2819 */ /* 0x000fe200000006ff */
[----:B------:R-:W-:Y:S01]  /*24a0*/  FMUL.FTZ R70, R40, UR16 ;  /* 0x0000001028467c20 */ /* 0x000fe20008410000 */
[----:B------:R-:W-:Y:S01]  /*24b0*/  @P5 SHF.L.U32 R76, R43, 0x10, RZ ;  /* 0x000000102b4c5819 */ /* 0x000fe200000006ff */
[----:B------:R-:W-:Y:S01]  /*24c0*/  FMUL.FTZ R40, R41, UR16 ;  /* 0x0000001029287c20 */ /* 0x000fe20008410000 */
[----:B------:R-:W-:Y:S01]  /*24d0*/  @P1 PRMT R72, R43, 0x7632, R72 ;  /* 0x000076322b481816 */ /* 0x000fe20000000048 */
[-C--:B------:R-:W-:Y:S01]  /*24e0*/  FMUL.FTZ R41, R73, R62.reuse ;  /* 0x0000003e49297220 */ /* 0x080fe20000410000 */
[----:B------:R-:W-:Y:S01]  /*24f0*/  @P4 SHF.L.U32 R75, R42, 0x10, RZ ;  /* 0x000000102a4b4819 */ /* 0x000fe200000006ff */
[-C--:B------:R-:W-:Y:S01]  /*2500*/  FMUL.FTZ R42, R38, R62.reuse ;  /* 0x0000003e262a7220 */ /* 0x080fe20000410000 */
[----:B------:R-:W-:Y:S01]  /*2510*/  @P3 SHF.L.U32 R69, R66, 0x10, RZ ;  /* 0x0000001042453819 */ /* 0x000fe200000006ff */
[-C--:B------:R-:W-:Y:S01]  /*2520*/  FMUL.FTZ R43, R39, R62.reuse ;  /* 0x0000003e272b7220 */ /* 0x080fe20000410000 */
[----:B------:R-:W-:Y:S01]  /*2530*/  FMUL.FTZ R62, R80, R62 ;  /* 0x0000003e503e7220 */ /* 0x000fe20000410000 */
[----:B------:R-:W-:Y:S01]  /*2540*/  HFMA2 R64, -RZ, RZ, 0, 0 ;  /* 0x00000000ff407431 */ /* 0x000fe200000001ff */
        /* <DEDUP_REMOVED lines=34> */
[----:B------:R-:W-:-:S07]  /*2770*/  F2FP.BF16.F32.PACK_AB R40, R45, R44 ;  /* 0x0000002c2d28723e */ /* 0x000fce00000010ff */
.L_x_1591:
        /* <DEDUP_REMOVED lines=21> */
.L_x_1587:
        /* <DEDUP_REMOVED lines=24> */
.L_x_1586:
[----:B------:R-:W-:Y:S05]  /*2a50*/  BSYNC B0 ;  /* 0x0000000000007941 */ /* 0x000fea0003800000 */
.L_x_1585:
        /* <DEDUP_REMOVED lines=9> */
[----:B------:R1:W-:Y:S01]  /*2af0*/  STS.128 [R0+0x10], R24 ;  /* 0x0000101800007388 */ /* 0x0003e20000000c00 */
[----:B------:R-:W-:Y:S08]  /*2b00*/  BAR.SYNC.DEFER_BLOCKING 0x0 ;  /* 0x0000000000007b1d */ /* 0x000ff00000010000 */
[----:B-1----:R-:W1:Y:S01]  /*2b10*/  LDC R24, c[0x0][0x388] ;  /* 0x0000e200ff187b82 */ /* 0x002e620000000800 */
[----:B------:R-:W4:Y:S04]  /*2b20*/  LDS R2, [R3] ;  /* 0x0000000003027984 */ /* 0x000f280000000800 */
[----:B------:R-:W5:Y:S04]  /*2b30*/  LDS R9, [R3+0x400] ;  /* 0x0004000003097984 */ /* 0x000f680000000800 */
[----:B------:R-:W2:Y:S04]  /*2b40*/  LDS R8, [R3+0x200] ;  /* 0x0002000003087984 */ /* 0x000ea80000000800 */
[----:B------:R-:W3:Y:S04]  /*2b50*/  LDS R11, [R3+0x600] ;  /* 0x00060000030b7984 */ /* 0x000ee80000000800 */
[----:B------:R-:W1:Y:S04]  /*2b60*/  LDS R33, [R3+0x800] ;  /* 0x0008000003217984 */ /* 0x000e680000000800 */
[----:B------:R-:W1:Y:S04]  /*2b70*/  LDS R35, [R3+0xa00] ;  /* 0x000a000003237984 */ /* 0x000e680000000800 */
[----:B0-----:R-:W0:Y:S04]  /*2b80*/  LDS R37, [R3+0xc00] ;  /* 0x000c000003257984 */ /* 0x001e280000000800 */
[----:B------:R-:W0:Y:S01]  /*2b90*/  LDS R21, [R3+0xe00] ;  /* 0x000e000003157984 */ /* 0x000e220000000800 */
[----:B------:R-:W-:Y:S01]  /*2ba0*/  BAR.SYNC.DEFER_BLOCKING 0x0 ;  /* 0x0000000000007b1d */ /* 0x000fe20000010000 */
[----:B----4-:R-:W-:-:S04]  /*2bb0*/  FADD.FTZ R2, RZ, R2 ;  /* 0x00000002ff027221 */ /* 0x010fc80000010000 */
[----:B-----5:R-:W-:Y:S01]  /*2bc0*/  FADD.FTZ R2, R2, R9 ;  /* 0x0000000902027221 */ /* 0x020fe20000010000 */
[----:B--2---:R-:W-:-:S04]  /*2bd0*/  FADD.FTZ R8, RZ, R8 ;  /* 0x00000008ff087221 */ /* 0x004fc80000010000 */
[----:B---3--:R-:W-:Y:S01]  /*2be0*/  FADD.FTZ R8, R8, R11 ;  /* 0x0000000b08087221 */ /* 0x008fe20000010000 */
[----:B------:R-:W-:Y:S01]  /*2bf0*/  STS.128 [R0], R16 ;  /* 0x0000001000007388 */ /* 0x000fe20000000c00 */
[----:B-1----:R-:W-:-:S03]  /*2c00*/  FADD.FTZ R2, R2, R33 ;  /* 0x0000002102027221 */ /* 0x002fc60000010000 */
[----:B------:R-:W-:Y:S01]  /*2c10*/  STS.128 [R0+0x10], R28 ;  /* 0x0000101c00007388 */ /* 0x000fe20000000c00 */
[----:B------:R-:W-:Y:S01]  /*2c20*/  FADD.FTZ R8, R8, R35 ;  /* 0x0000002308087221 */ /* 0x000fe20000010000 */
[----:B------:R-:W-:Y:S01]  /*2c30*/  BAR.SYNC.DEFER_BLOCKING 0x0 ;  /* 0x0000000000007b1d */ /* 0x000fe20000010000 */
[----:B0-----:R-:W-:Y:S02]  /*2c40*/  FADD.FTZ R37, R2, R37 ;  /* 0x0000002502257221 */ /* 0x001fe40000010000 */
        /* <DEDUP_REMOVED lines=55> */
.L_x_1588:
        /* <DEDUP_REMOVED lines=8> */
.L_x_1595:
[----:B------:R-:W-:Y:S05]  /*3040*/  BSYNC B2 ;  /* 0x0000000000027941 */ /* 0x000fea0003800000 */
.L_x_1594:
        /* <DEDUP_REMOVED lines=9> */
.L_x_1596:
[----:B------:R-:W-:Y:S01]  /*30e0*/  MOV R91, R84 ;  /* 0x00000054005b7202 */ /* 0x000fe20000000f00 */
[----:B------:R-:W-:Y:S01]  /*30f0*/  HFMA2 R40, -RZ, RZ, 0, 1.1920928955078125e-07 ;  /* 0x00000002ff287431 */ /* 0x000fe200000001ff */
[----:B------:R-:W-:-:S07]  /*3100*/  MOV R83, R92 ;  /* 0x0000005c00537202 */ /* 0x000fce0000000f00 */
[----:B------:R-:W-:Y:S05]  /*3110*/  WARPSYNC.COLLECTIVE R42, `(.L_x_1597) ;  /* 0x000000002a087348 */ /* 0x000fea0003c00000 */
[----:B------:R0:W1:Y:S02]  /*3120*/  SHFL.BFLY P3, R92, R91, R40, R41 ;  /* 0x0c0000285b5c7389 */ /* 0x0000640000060029 */
[----:B01----:R-:W-:Y:S05]  /*3130*/  ENDCOLLECTIVE ;  /* 0x000000000000791b */ /* 0x003fea0003800000 */
.L_x_1597:
[----:B------:R-:W-:-:S05]  /*3140*/  FADD.FTZ R85, R82, R83 ;  /* 0x0000005352557221 */ /* 0x000fca0000010000 */
[----:B------:R-:W-:Y:S02]  /*3150*/  MOV R91, R85 ;  /* 0x00000055005b7202 */ /* 0x000fe40000000f00 */
[----:B------:R-:W-:-:S07]  /*3160*/  MOV R83, R92 ;  /* 0x0000005c00537202 */ /* 0x000fce0000000f00 */
[----:B------:R-:W-:Y:S05]  /*3170*/  WARPSYNC.COLLECTIVE R42, `(.L_x_1598) ;  /* 0x000000002a087348 */ /* 0x000fea0003c00000 */
[----:B------:R0:W1:Y:S02]  /*3180*/  SHFL.BFLY P3, R92, R91, R40, R41 ;  /* 0x0c0000285b5c7389 */ /* 0x0000640000060029 */
[----:B01----:R-:W-:Y:S05]  /*3190*/  ENDCOLLECTIVE ;  /* 0x000000000000791b */ /* 0x003fea0003800000 */
.L_x_1598:
[----:B------:R-:W-:-:S05]  /*31a0*/  FADD.FTZ R89, R84, R83 ;  /* 0x0000005354597221 */ /* 0x000fca0000010000 */
[----:B------:R-:W-:Y:S01]  /*31b0*/  MOV R91, R89 ;  /* 0x00000059005b7202 */ /* 0x000fe20000000f00 */
[----:B------:R-:W-:Y:S01]  /*31c0*/  HFMA2 R40, -RZ, RZ, 0, 2.384185791015625e-07 ;  /* 0x00000004ff287431 */ /* 0x000fe200000001ff */
[----:B------:R-:W-:-:S07]  /*31d0*/  MOV R88, R92 ;  /* 0x0000005c00587202 */ /* 0x000fce0000000f00 */
[----:B------:R-:W-:Y:S05]  /*31e0*/  WARPSYNC.COLLECTIVE R42, `(.L_x_1599) ;  /* 0x000000002a087348 */ /* 0x000fea0003c00000 */
[----:B------:R0:W1:Y:S02]  /*31f0*/  SHFL.BFLY P3, R92, R91, R40, R41 ;  /* 0x0c0000285b5c7389 */ /* 0x0000640000060029 */
[----:B01----:R-:W-:Y:S05]  /*3200*/  ENDCOLLECTIVE ;  /* 0x000000000000791b */ /* 0x003fea0003800000 */
.L_x_1599:
[----:B------:R-:W-:-:S05]  /*3210*/  FADD.FTZ R88, R85, R88 ;  /* 0x0000005855587221 */ /* 0x000fca0000010000 */
[----:B------:R-:W-:Y:S02]  /*3220*/  MOV R91, R88 ;  /* 0x00000058005b7202 */ /* 0x000fe40000000f00 */
[----:B------:R-:W-:-:S07]  /*3230*/  MOV R90, R92 ;  /* 0x0000005c005a7202 */ /* 0x000fce0000000f00 */
[----:B------:R-:W-:Y:S05]  /*3240*/  WARPSYNC.COLLECTIVE R42, `(.L_x_1600) ;  /* 0x000000002a087348 */ /* 0x000fea0003c00000 */
[----:B------:R0:W1:Y:S02]  /*3250*/  SHFL.BFLY P3, R92, R91, R40, R41 ;  /* 0x0c0000285b5c7389 */ /* 0x0000640000060029 */
[----:B01----:R-:W-:Y:S05]  /*3260*/  ENDCOLLECTIVE ;  /* 0x000000000000791b */ /* 0x003fea0003800000 */
.L_x_1600:
[----:B------:R-:W-:-:S05]  /*3270*/  FADD.FTZ R90, R89, R90 ;  /* 0x0000005a595a7221 */ /* 0x000fca0000010000 */
[----:B------:R-:W-:Y:S01]  /*3280*/  MOV R91, R90 ;  /* 0x0000005a005b7202 */ /* 0x000fe20000000f00 */
[----:B------:R-:W-:Y:S01]  /*3290*/  HFMA2 R40, -RZ, RZ, 0, 4.76837158203125e-07 ;  /* 0x00000008ff287431 */ /* 0x000fe200000001ff */
[----:B------:R-:W-:-:S07]  /*32a0*/  MOV R83, R92 ;  /* 0x0000005c00537202 */ /* 0x000fce0000000f00 */
[----:B------:R-:W-:Y:S05]  /*32b0*/  WARPSYNC.COLLECTIVE R42, `(.L_x_1601) ;  /* 0x000000002a087348 */ /* 0x000fea0003c00000 */
[----:B------:R0:W1:Y:S02]  /*32c0*/  SHFL.BFLY P3, R92, R91, R40, R41 ;  /* 0x0c0000285b5c7389 */ /* 0x0000640000060029 */
[----:B01----:R-:W-:Y:S05]  /*32d0*/  ENDCOLLECTIVE ;  /* 0x000000000000791b */ /* 0x003fea0003800000 */
.L_x_1601:
[----:B------:R-:W-:-:S05]  /*32e0*/  FADD.FTZ R43, R88, R83 ;  /* 0x00000053582b7221 */ /* 0x000fca0000010000 */
[----:B------:R-:W-:Y:S02]  /*32f0*/  MOV R91, R43 ;  /* 0x0000002b005b7202 */ /* 0x000fe40000000f00 */
[----:B------:R-:W-:-:S07]  /*3300*/  MOV R83, R92 ;  /* 0x0000005c00537202 */ /* 0x000fce0000000f00 */
[----:B------:R-:W-:Y:S05]  /*3310*/  WARPSYNC.COLLECTIVE R42, `(.L_x_1602) ;  /* 0x000000002a087348 */ /* 0x000fea0003c00000 */
[----:B------:R0:W1:Y:S02]  /*3320*/  SHFL.BFLY P3, R92, R91, R40, R41 ;  /* 0x0c0000285b5c7389 */ /* 0x0000640000060029 */
[----:B01----:R-:W-:Y:S05]  /*3330*/  ENDCOLLECTIVE ;  /* 0x000000000000791b */ /* 0x003fea0003800000 */
.L_x_1602:
[----:B------:R-:W-:-:S05]  /*3340*/  FADD.FTZ R82, R90, R83 ;  /* 0x000000535a527221 */ /* 0x000fca0000010000 */
[----:B------:R-:W-:Y:S01]  /*3350*/  MOV R91, R82 ;  /* 0x00000052005b7202 */ /* 0x000fe20000000f00 */
[----:B------:R-:W-:Y:S02]  /*3360*/  HFMA2 R40, -RZ, RZ, 0, 9.5367431640625e-07 ;  /* 0x00000010ff287431 */ /* 0x000fe400000001ff */
[----:B------:R-:W-:-:S07]  /*3370*/  FADD.FTZ R83, R43, R92 ;  /* 0x0000005c2b537221 */ /* 0x000fce0000010000 */
[----:B------:R-:W-:Y:S05]  /*3380*/  WARPSYNC.COLLECTIVE R42, `(.L_x_1603) ;  /* 0x000000002a087348 */ /* 0x000fea0003c00000 */
[----:B------:R0:W1:Y:S02]  /*3390*/  SHFL.BFLY P3, R92, R91, R40, R41 ;  /* 0x0c0000285b5c7389 */ /* 0x0000640000060029 */
[----:B01----:R-:W-:Y:S05]  /*33a0*/  ENDCOLLECTIVE ;  /* 0x000000000000791b */ /* 0x003fea0003800000 */
.L_x_1603:
[----:B------:R-:W-:Y:S02]  /*33b0*/  MOV R91, R83 ;  /* 0x00000053005b7202 */ /* 0x000fe40000000f00 */
[----:B------:R-:W-:-:S07]  /*33c0*/  MOV R85, R92 ;  /* 0x0000005c00557202 */ /* 0x000fce0000000f00 */
[----:B------:R-:W-:Y:S05]  /*33d0*/  WARPSYNC.COLLECTIVE R42, `(.L_x_1604) ;  /* 0x000000002a087348 */ /* 0x000fea0003c00000 */
[----:B------:R0:W1:Y:S02]  /*33e0*/  SHFL.BFLY P3, R92, R91, R40, R41 ;  /* 0x0c0000285b5c7389 */ /* 0x0000640000060029 */
[----:B01----:R-:W-:Y:S05]  /*33f0*/  ENDCOLLECTIVE ;  /* 0x000000000000791b */ /* 0x003fea0003800000 */
.L_x_1604:
[----:B------:R-:W-:Y:S01]  /*3400*/  MOV R84, R92 ;  /* 0x0000005c00547202 */ /* 0x000fe20000000f00 */
[----:B------:R-:W-:Y:S06]  /*3410*/  BRA `(.L_x_1605) ;  /* 0xffffffd800107947 */ /* 0x000fec000383ffff */
.L_x_1606:
        /* <DEDUP_REMOVED lines=14> */
.L_x_6391:


//--------------------- .text._ZN10layer_norm22ln_bwd_finalize_kernelINS_22Kernel_traits_finalizeILj256Ef13__nv_bfloat16S2_S2_fjLb1ELj1024ELj4ENS_18Kernel_traits_baseILj256EfS2_S2_S2_fjLj1024EEEEELb1ELb0EEEvNS_9BwdParamsE --------------------------
	.section	.text._ZN10layer_norm22ln_bwd_finalize_kernelINS_22Kernel_traits_finalizeILj256Ef13__nv_bfloat16S2_S2_fjLb1ELj1024ELj4ENS_18Kernel_traits_baseILj256EfS2_S2_S2_fjLj1024EEEEELb1ELb0EEEvNS_9BwdParamsE,"ax",@progbits
	.align	128
        .global         _ZN10layer_norm22ln_bwd_finalize_kernelINS_22Kernel_traits_finalizeILj256Ef13__nv_bfloat16S2_S2_fjLb1ELj1024ELj4ENS_18Kernel_traits_baseILj256EfS2_S2_S2_fjLj1024EEEEELb1ELb0EEEvNS_9BwdParamsE
        .type           _ZN10layer_norm22ln_bwd_finalize_kernelINS_22Kernel_traits_finalizeILj256Ef13__nv_bfloat16S2_S2_fjLb1ELj1024ELj4ENS_18Kernel_traits_baseILj256EfS2_S2_S2_fjLj1024EEEEELb1ELb0EEEvNS_9BwdParamsE,@function
        .size           _ZN10layer_norm22ln_bwd_finalize_kernelINS_22Kernel_traits_finalizeILj256Ef13__nv_bfloat16S2_S2_fjLb1ELj1024ELj4ENS_18Kernel_traits_baseILj256EfS2_S2_S2_fjLj1024EEEEELb1ELb0EEEvNS_9BwdParamsE,(.L_x_6392 - _ZN10layer_norm22ln_bwd_finalize_kernelINS_22Kernel_traits_finalizeILj256Ef13__nv_bfloat16S2_S2_fjLb1ELj1024ELj4ENS_18Kernel_traits_baseILj256EfS2_S2_S2_fjLj1024EEEEELb1ELb0EEEvNS_9BwdParamsE)
        .other          _ZN10layer_norm22ln_bwd_finalize_kernelINS_22Kernel_traits_finalizeILj256Ef13__nv_bfloat16S2_S2_fjLb1ELj1024ELj4ENS_18Kernel_traits_baseILj256EfS2_S2_S2_fjLj1024EEEEELb1ELb0EEEvNS_9BwdParamsE,@"STO_CUDA_ENTRY STV_DEFAULT"
_ZN10layer_norm22ln_bwd_finalize_kernelINS_22Kernel_traits_finalizeILj256Ef13__nv_bfloat16S2_S2_fjLb1ELj1024ELj4ENS_18Kernel_traits_baseILj256EfS2_S2_S2_fjLj1024EEEEELb1ELb0EEEvNS_9BwdParamsE:
.text._ZN10layer_norm22ln_bwd_finalize_kernelINS_22Kernel_traits_finalizeILj256Ef13__nv_bfloat16S2_S2_fjLb1ELj1024ELj4ENS_18Kernel_traits_baseILj256EfS2_S2_S2_fjLj1024EEEEELb1ELb0EEEvNS_9BwdParamsE:
        /* <DEDUP_REMOVED lines=16> */
[----:B------:R-:W-:-:S02]  /*0100*/  CS2R R6, SRZ ;  /* 0x0000000000067805 */ /* 0x000fc4000001ff00 */
        /* <DEDUP_REMOVED lines=8> */
[----:B------:R-:W-:Y:S02]  /*0190*/  MOV R8, R4 ;  /* 0x0000000400087202 */ /* 0x000fe40000000f00 */
[----:B------:R-:W-:Y:S02]  /*01a0*/  IADD3 R10, PT, PT, R10, R7, RZ ;  /* 0x000000070a0a7210 */ /* 0x000fe40007ffe0ff */
[----:B------:R-:W-:-:S02]  /*01b0*/  CS2R R6, SRZ ;  /* 0x0000000000067805 */ /* 0x000fc4000001ff00 */
[----:B------:R-:W-:Y:S02]  /*01c0*/  MOV R22, RZ ;  /* 0x000000ff00167202 */ /* 0x000fe40000000f00 */
[C---:B------:R-:W-:Y:S02]  /*01d0*/  ISETP.GE.U32.AND P1, PT, R10.reuse, 0xe0, PT ;  /* 0x000000e00a00780c */ /* 0x040fe40003f26070 */
[----:B------:R-:W-:-:S04]  /*01e0*/  LEA.HI R11, R10, 0x1, RZ, 0x1b ;  /* 0x000000010a0b7811 */ /* 0x000fc800078fd8ff */
[----:B------:R-:W-:-:S04]  /*01f0*/  LOP3.LUT R12, R11, 0x7, RZ, 0xc0, !PT ;  /* 0x000000070b0c7812 */ /* 0x000fc800078ec0ff */
        /* <DEDUP_REMOVED lines=28> */
.L_x_1611:
        /* <DEDUP_REMOVED lines=87> */
.L_x_1610:
[----:B------:R-:W-:Y:S05]  /*0930*/  BSYNC.RECONVERGENT B1 ;  /* 0x0000000000017941 */ /* 0x000fea0003800200 */
.L_x_1609:
        /* <DEDUP_REMOVED lines=49> */
.L_x_1613:
[----:B------:R-:W-:Y:S05]  /*0c50*/  BSYNC.RECONVERGENT B1 ;  /* 0x0000000000017941 */ /* 0x000fea0003800200 */
.L_x_1612:
        /* <DEDUP_REMOVED lines=29> */
.L_x_1615:
[----:B------:R-:W-:Y:S05]  /*0e30*/  BSYNC.RECONVERGENT B1 ;  /* 0x0000000000017941 */ /* 0x000fea0003800200 */
.L_x_1614:
        /* <DEDUP_REMOVED lines=14> */
.L_x_1608:
[----:B------:R-:W-:Y:S05]  /*0f20*/  BSYNC.RECONVERGENT B0 ;  /* 0x0000000000007941 */ /* 0x000fea0003800200 */
.L_x_1607:
        /* <DEDUP_REMOVED lines=68> */
[----:B-1----:R-:W-:Y:S04]  /*1370*/  STG.E.64 desc[UR6][R10.64], R6 ;  /* 0x000000060a007986 */ /* 0x002fe8000c101b06 */
[----:B--2---:R-:W-:Y:S04]  /*1380*/  STG.E.64 desc[UR6][R12.64], R4 ;  /* 0x000000040c007986 */ /* 0x004fe8000c101b06 */
[----:B----4-:R-:W-:Y:S01]  /*1390*/  STG.E.64 desc[UR6][R8.64], R2 ;  /* 0x0000000208007986 */ /* 0x010fe2000c101b06 */
[----:B------:R-:W-:Y:S05]  /*13a0*/  EXIT ;  /* 0x000000000000794d */ /* 0x000fea0003800000 */
.L_x_1616:
        /* <DEDUP_REMOVED lines=13> */
.L_x_6392:


//--------------------- .text._ZN10layer_norm13ln_bwd_kernelINS_13Kernel_traitsIf13__nv_bfloat16S2_S2_fjLj256ELj1ELj4ELj1ELj16ENS_18Kernel_traits_baseILj256EfS2_S2_S2_fjLj128EEEEELb1ELb1ELb1ELb0EEEvNS_9BwdParamsE --------------------------
	.section	.text._ZN10layer_norm13ln_bwd_kernelINS_13Kernel_traitsIf13__nv_bfloat16S2_S2_fjLj256ELj1ELj4ELj1ELj16ENS_18Kernel_traits_baseILj256EfS2_S2_S2_fjLj128EEEEELb1ELb1ELb1ELb0EEEvNS_9BwdParamsE,"ax",@progbits
	.align	128
        .global         _ZN10layer_norm13ln_bwd_kernelINS_13Kernel_traitsIf13__nv_bfloat16S2_S2_fjLj256ELj1ELj4ELj1ELj16ENS_18Kernel_traits_baseILj256EfS2_S2_S2_fjLj128EEEEELb1ELb1ELb1ELb0EEEvNS_9BwdParamsE
        .type           _ZN10layer_norm13ln_bwd_kernelINS_13Kernel_traitsIf13__nv_bfloat16S2_S2_fjLj256ELj1ELj4ELj1ELj16ENS_18Kernel_traits_baseILj256EfS2_S2_S2_fjLj128EEEEELb1ELb1ELb1ELb0EEEvNS_9BwdParamsE,@function
        .size           _ZN10layer_norm13ln_bwd_kernelINS_13Kernel_traitsIf13__nv_bfloat16S2_S2_fjLj256ELj1ELj4ELj1ELj16ENS_18Kernel_traits_baseILj256EfS2_S2_S2_fjLj128EEEEELb1ELb1ELb1ELb0EEEvNS_9BwdParamsE,(.L_x_6393 - _ZN10layer_norm13ln_bwd_kernelINS_13Kernel_traitsIf13__nv_bfloat16S2_S2_fjLj256ELj1ELj4ELj1ELj16ENS_18Kernel_traits_baseILj256EfS2_S2_S2_fjLj128EEEEELb1ELb1ELb1ELb0EEEvNS_9BwdParamsE)
        .other          _ZN10layer_norm13ln_bwd_kernelINS_13Kernel_traitsIf13__nv_bfloat16S2_S2_fjLj256ELj1ELj4ELj1ELj16ENS_18Kernel_traits_baseILj256EfS2_S2_S2_fjLj128EEEEELb1ELb1ELb1ELb0EEEvNS_9BwdParamsE,@"STO_CUDA_ENTRY STV_DEFAULT"
_ZN10layer_norm13ln_bwd_kernelINS_13Kernel_traitsIf13__nv_bfloat16S2_S2_fjLj256ELj1ELj4ELj1ELj16ENS_18Kernel_traits_baseILj256EfS2_S2_S2_fjLj128EEEEELb1ELb1ELb1ELb0EEEvNS_9BwdParamsE:
.text._ZN10layer_norm13ln_bwd_kernelINS_13Kernel_traitsIf13__nv_bfloat16S2_S2_fjLj256ELj1ELj4ELj1ELj16ENS_18Kernel_traits_baseILj256EfS2_S2_S2_fjLj128EEEEELb1ELb1ELb1ELb0EEEvNS_9BwdParamsE:
        /* <DEDUP_REMOVED lines=22> */
[----:B------:R-:W5:Y:S01]  /*0160*/  @P0 LDG.E.128 R44, desc[UR6][R2.64] ;  /* 0x00000006022c0981 */ /* 0x000f62000c1e1d00 */
[----:B-1----:R-:W-:-:S03]  /*0170*/  @P0 IMAD.WIDE.U32 R4, R0, 0x20, R4 ;  /* 0x0000002000040825 */ /* 0x002fc600078e0004 */
[----:B------:R1:W5:Y:S04]  /*0180*/  @P0 LDG.E.128 R40, desc[UR6][R2.64+0x10] ;  /* 0x0000100602280981 */ /* 0x000368000c1e1d00 */
[----:B------:R2:W5:Y:S04]  /*0190*/  @P0 LDG.E.128 R36, desc[UR6][R4.64] ;  /* 0x0000000604240981 */ /* 0x000568000c1e1d00 */
[----:B------:R2:W5:Y:S01]  /*01a0*/  @P0 LDG.E.128 R32, desc[UR6][R4.64+0x10] ;  /* 0x0000100604200981 */ /* 0x000562000c1e1d00 */
[----:B-1----:R-:W-:-:S04]  /*01b0*/  SHF.R.U32.HI R2, RZ, 0x5, R6 ;  /* 0x00000005ff027819 */ /* 0x002fc80000011606 */
        /* <DEDUP_REMOVED lines=17> */
[----:B------:R-:W-:-:S07]  /*02d0*/  IMAD.MOV.U32 R28, RZ, RZ, RZ ;  /* 0x000000ffff1c7224 */ /* 0x000fce00078e00ff */
.L_x_1672:
[----:B------:R-:W1:Y:S08]  /*02e0*/  LDC.64 R94, c[0x0][0x3f8] ;  /* 0x0000fe00ff5e7b82 */ /* 0x000e700000000a00 */
[----:B0-2---:R-:W2:Y:S08]  /*02f0*/  LDC.64 R88, c[0x0][0x3c8] ;  /* 0x0000f200ff587b82 */ /* 0x005eb00000000a00 */
        /* <DEDUP_REMOVED lines=12> */
[----:B-----5:R-:W-:Y:S01]  /*03c0*/  ISETP.GE.AND P1, PT, R87, 0x1, PT ;  /* 0x000000015700780c */ /* 0x020fe20003f26270 */
[----:B------:R-:W-:Y:S01]  /*03d0*/  HFMA2 R94, -RZ, RZ, 0, 0 ;  /* 0x00000000ff5e7431 */ /* 0x000fe200000001ff */
[----:B------:R-:W-:Y:S01]  /*03e0*/  ISETP.GE.U32.AND P3, PT, R91, 0x20, PT ;  /* 0x000000205b00780c */ /* 0x000fe20003f66070 */
[----:B------:R-:W-:-:S10]  /*03f0*/  IMAD.MOV.U32 R92, RZ, RZ, RZ ;  /* 0x000000ffff5c7224 */ /* 0x000fd400078e00ff */
[----:B------:R-:W-:-:S05]  /*0400*/  @P1 IADD3 R88, PT, PT, R87, -0x1, RZ ;  /* 0xffffffff57581810 */ /* 0x000fca0007ffe0ff */
[-C--:B-1----:R-:W-:Y:S02]  /*0410*/  @P1 IMAD R90, R88, R99.reuse, RZ ;  /* 0x00000063585a1224 */ /* 0x082fe400078e02ff */
[----:B------:R-:W-:-:S03]  /*0420*/  IMAD R88, R2, R99, RZ ;  /* 0x0000006302587224 */ /* 0x000fc600078e02ff */
[----:B------:R-:W-:Y:S02]  /*0430*/  @P1 SHF.R.S32.HI R95, RZ, 0x1f, R90 ;  /* 0x0000001fff5f1819 */ /* 0x000fe4000001145a */
[----:B------:R-:W-:Y:S02]  /*0440*/  SHF.R.S32.HI R89, RZ, 0x1f, R88 ;  /* 0x0000001fff597819 */ /* 0x000fe40000011458 */
[----:B------:R-:W-:Y:S02]  /*0450*/  @P1 LEA.HI R97, R95, R90, RZ, 0x3 ;  /* 0x0000005a5f611211 */ /* 0x000fe400078f18ff */
[----:B------:R-:W-:Y:S02]  /*0460*/  LEA.HI R95, R89, R88, RZ, 0x3 ;  /* 0x00000058595f7211 */ /* 0x000fe400078f18ff */
[----:B------:R-:W-:Y:S02]  /*0470*/  CS2R R88, SRZ ;  /* 0x0000000000587805 */ /* 0x000fe4000001ff00 */
[----:B------:R-:W-:-:S02]  /*0480*/  @P1 LEA.HI.SX32 R97, R97, R0, 0x1d ;  /* 0x0000000061611211 */ /* 0x000fc400078feaff */
[----:B------:R-:W-:Y:S02]  /*0490*/  LEA.HI.SX32 R90, R95, R0, 0x1d ;  /* 0x000000005f5a7211 */ /* 0x000fe400078feaff */
[----:B------:R-:W-:Y:S01]  /*04a0*/  @P1 MOV R89, RZ ;  /* 0x000000ff00591202 */ /* 0x000fe20000000f00 */
[----:B------:R-:W-:Y:S01]  /*04b0*/  @P1 IMAD.MOV.U32 R88, RZ, RZ, R97 ;  /* 0x000000ffff581224 */ /* 0x000fe200078e0061 */
[----:B------:R-:W-:Y:S06]  /*04c0*/  @!P3 BRA `(.L_x_1621) ;  /* 0x000000080054b947 */ /* 0x000fec0003800000 */
[----:B------:R-:W1:Y:S01]  /*04d0*/  LDC.64 R58, c[0x0][0x3a8] ;  /* 0x0000ea00ff3a7b82 */ /* 0x000e620000000a00 */
[----:B------:R-:W-:Y:S02]  /*04e0*/  VIADD R3, R85, 0xffffffff ;  /* 0xffffffff55037836 */ /* 0x000fe40000000000 */
[----:B------:R-:W-:-:S04]  /*04f0*/  IMAD.WIDE R64, R2, 0x4, R56 ;  /* 0x0000000402407825 */ /* 0x000fc800078e0238 */
[----:B------:R-:W-:Y:S01]  /*0500*/  IMAD R3, R3, R99, RZ ;  /* 0x0000006303037224 */ /* 0x000fe200078e02ff */
[----:B------:R-:W2:Y:S01]  /*0510*/  LDC.64 R60, c[0x0][0x428] ;  /* 0x00010a00ff3c7b82 */ /* 0x000ea20000000a00 */
[----:B------:R3:W4:Y:S03]  /*0520*/  LDG.E R66, desc[UR6][R64.64] ;  /* 0x0000000640427981 */ /* 0x000726000c1e1900 */
[----:B------:R-:W-:-:S04]  /*0530*/  SHF.R.S32.HI R62, RZ, 0x1f, R3 ;  /* 0x0000001fff3e7819 */ /* 0x000fc80000011403 */
[----:B------:R-:W-:-:S04]  /*0540*/  LEA.HI R3, R62, R3, RZ, 0x3 ;  /* 0x000000033e037211 */ /* 0x000fc800078f18ff */
[----:B------:R-:W-:Y:S01]  /*0550*/  LEA.HI.SX32 R3, R3, R0, 0x1d ;  /* 0x0000000003037211 */ /* 0x000fe200078feaff */
[----:B-1----:R-:W-:-:S06]  /*0560*/  IMAD.WIDE.U32 R56, R90, 0x10, R58 ;  /* 0x000000105a387825 */ /* 0x002fcc00078e003a */
[----:B------:R-:W4:Y:S01]  /*0570*/  LDG.E.128 R56, desc[UR6][R56.64] ;  /* 0x0000000638387981 */ /* 0x000f22000c1e1d00 */
[----:B--2---:R-:W-:Y:S01]  /*0580*/  IMAD.WIDE.U32 R60, R3, 0x10, R60 ;  /* 0x00000010033c7825 */ /* 0x004fe200078e003c */
[----:B------:R-:W-:-:S05]  /*0590*/  LEA R74, P0, R88, UR10, 0x3 ;  /* 0x0000000a584a7c11 */ /* 0x000fca000f8018ff */
[----:B------:R-:W2:Y:S01]  /*05a0*/  LDG.E.128 R60, desc[UR6][R60.64] ;  /* 0x000000063c3c7981 */ /* 0x000ea2000c1e1d00 */
[----:B------:R-:W-:-:S06]  /*05b0*/  LEA.HI.X R75, R88, UR11, R89, 0x3, P0 ;  /* 0x0000000b584b7c11 */ /* 0x000fcc00080f1c59 */
[----:B------:R-:W2:Y:S01]  /*05c0*/  LDG.E.64 R74, desc[UR6][R74.64] ;  /* 0x000000064a4a7981 */ /* 0x000ea2000c1e1b00 */
[----:B------:R-:W-:-:S04]  /*05d0*/  ISETP.NE.U32.AND P0, PT, RZ, UR8, PT ;  /* 0x00000008ff007c0c */ /* 0x000fc8000bf05070 */
[----:B------:R-:W-:-:S13]  /*05e0*/  ISETP.NE.AND.EX P0, PT, RZ, UR9, PT, P0 ;  /* 0x00000009ff007c0c */ /* 0x000fda000bf05300 */
[----:B---3--:R-:W1:Y:S02]  /*05f0*/  @P0 LDC.64 R64, c[0x0][0x438] ;  /* 0x00010e00ff400b82 */ /* 0x008e640000000a00 */
[----:B-1----:R-:W-:-:S05]  /*0600*/  @P0 IMAD.WIDE.U32 R64, R90, 0x10, R64 ;  /* 0x000000105a400825 */ /* 0x002fca00078e0040 */
[----:B------:R1:W5:Y:S01]  /*0610*/  @P0 LDG.E.128 R4, desc[UR6][R64.64] ;  /* 0x0000000640040981 */ /* 0x000362000c1e1d00 */
[----:B0-----:R-:W-:-:S04]  /*0620*/  ISETP.NE.AND P0, PT, R93, RZ, PT ;  /* 0x000000ff5d00720c */ /* 0x001fc80003f05270 */
[----:B----4-:R-:W-:Y:S02]  /*0630*/  FSEL R3, R66, RZ, !P0 ;  /* 0x000000ff42037208 */ /* 0x010fe40004000000 */
[----:B------:R-:W-:Y:S01]  /*0640*/  PRMT R66, R56, 0x7632, R66 ;  /* 0x0000763238427816 */ /* 0x000fe20000000042 */
[C---:B------:R-:W-:Y:S01]  /*0650*/  IMAD.U32 R68, R57.reuse, 0x10000, RZ ;  /* 0x0001000039447824 */ /* 0x040fe200078e00ff */
[----:B------:R-:W-:Y:S02]  /*0660*/  PRMT R67, R57, 0x7632, R67 ;  /* 0x0000763239437816 */ /* 0x000fe40000000043 */
[----:B------:R-:W-:Y:S02]  /*0670*/  PRMT R57, R58, 0x7632, R57 ;  /* 0x000076323a397816 */ /* 0x000fe40000000039 */
[----:B------:R-:W-:Y:S02]  /*0680*/  PRMT R69, R59, 0x7632, R69 ;  /* 0x000076323b457816 */ /* 0x000fe40000000045 */
[----:B------:R-:W-:-:S02]  /*0690*/  SHF.L.U32 R56, R56, 0x10, RZ ;  /* 0x0000001038387819 */ /* 0x000fc400000006ff */
[----:B------:R-:W-:Y:S01]  /*06a0*/  SHF.L.U32 R66, R66, 0x10, RZ ;  /* 0x0000001042427819 */ /* 0x000fe200000006ff */
[----:B------:R-:W-:Y:S01]  /*06b0*/  IMAD.U32 R80, R59, 0x10000, RZ ;  /* 0x000100003b507824 */ /* 0x000fe200078e00ff */
[----:B------:R-:W-:Y:S01]  /*06c0*/  SHF.L.U32 R70, R58, 0x10, RZ ;  /* 0x000000103a467819 */ /* 0x000fe200000006ff */
[----:B------:R-:W-:Y:S01]  /*06d0*/  IMAD.U32 R58, R67, 0x10000, RZ ;  /* 0x00010000433a7824 */ /* 0x000fe200078e00ff */
[----:B------:R-:W-:Y:S01]  /*06e0*/  SHF.L.U32 R72, R57, 0x10, RZ ;  /* 0x0000001039487819 */ /* 0x000fe200000006ff */
[----:B------:R-:W-:Y:S02]  /*06f0*/  IMAD.U32 R82, R69, 0x10000, RZ ;  /* 0x0001000045527824 */ /* 0x000fe400078e00ff */
[C---:B------:R-:W-:Y:S01]  /*0700*/  FADD.FTZ R56, -R3.reuse, R56 ;  /* 0x0000003803387221 */ /* 0x040fe20000010100 */
[C---:B--2---:R-:W-:Y:S01]  /*0710*/  PRMT R57, R60.reuse, 0x7632, R57 ;  /* 0x000076323c397816 */ /* 0x044fe20000000039 */
[C---:B------:R-:W-:Y:S01]  /*0720*/  FADD.FTZ R68, -R3.reuse, R68 ;  /* 0x0000004403447221 */ /* 0x040fe20000010100 */
[C---:B------:R-:W-:Y:S01]  /*0730*/  FADD.FTZ R66, -R3.reuse, R66 ;  /* 0x0000004203427221 */ /* 0x040fe20000010100 */
[----:B-1----:R-:W-:Y:S01]  /*0740*/  SHF.L.U32 R65, R60, 0x10, RZ ;  /* 0x000000103c417819 */ /* 0x002fe200000006ff */
[C---:B------:R-:W-:Y:S01]  /*0750*/  FADD.FTZ R70, -R3.reuse, R70 ;  /* 0x0000004603467221 */ /* 0x040fe20000010100 */
[C---:B------:R-:W-:Y:S01]  /*0760*/  FADD.FTZ R88, -R3.reuse, R80 ;  /* 0x0000005003587221 */ /* 0x040fe20000010100 */
[C---:B------:R-:W-:Y:S01]  /*0770*/  FADD.FTZ R64, -R3.reuse, R58 ;  /* 0x0000003a03407221 */ /* 0x040fe20000010100 */
[C---:B------:R-:W-:Y:S01]  /*0780*/  FADD.FTZ R72, -R3.reuse, R72 ;  /* 0x0000004803487221 */ /* 0x040fe20000010100 */
[----:B------:R-:W-:Y:S01]  /*0790*/  FADD.FTZ R92, -R3, R82 ;  /* 0x00000052035c7221 */ /* 0x000fe20000010100 */
[----:B------:R-:W-:Y:S01]  /*07a0*/  FMUL.FTZ R3, R73, R56 ;  /* 0x0000003849037220 */ /* 0x000fe20000410000 */
[----:B------:R-:W-:Y:S01]  /*07b0*/  SHF.L.U32 R56, R57, 0x10, RZ ;  /* 0x0000001039387819 */ /* 0x000fe200000006ff */
[C---:B------:R-:W-:Y:S01]  /*07c0*/  FMUL.FTZ R59, R73.reuse, R68 ;  /* 0x00000044493b7220 */ /* 0x040fe20000410000 */
[----:B------:R-:W-:Y:S01]  /*07d0*/  FMUL.FTZ R60, R73, R66 ;  /* 0x00000042493c7220 */ /* 0x000fe20000410000 */
[-C--:B------:R-:W-:Y:S01]  /*07e0*/  FMUL.FTZ R68, R44, R65.reuse ;  /* 0x000000412c447220 */ /* 0x080fe20000410000 */
[----:B------:R-:W-:Y:S01]  /*07f0*/  FFMA.FTZ R8, R3, R65, R8 ;  /* 0x0000004103087223 */ /* 0x000fe20000010008 */
[----:B------:R-:W-:Y:S01]  /*0800*/  FADD.FTZ R28, R28, R65 ;  /* 0x000000411c1c7221 */ /* 0x000fe20000010000 */
[C---:B------:R-:W-:Y:S01]  /*0810*/  PRMT R67, R61.reuse, 0x7632, R67 ;  /* 0x000076323d437816 */ /* 0x040fe20000000043 */
[----:B------:R-:W-:-:S02]  /*0820*/  IMAD.U32 R69, R61, 0x10000, RZ ;  /* 0x000100003d457824 */ /* 0x000fc400078e00ff */
[-C--:B------:R-:W-:Y:S01]  /*0830*/  FFMA.FTZ R9, R60, R56.reuse, R9 ;  /* 0x000000383c097223 */ /* 0x080fe20000010009 */
[----:B------:R-:W-:Y:S01]  /*0840*/  FADD.FTZ R29, R29, R56 ;  /* 0x000000381d1d7221 */ /* 0x000fe20000010000 */
[----:B------:R-:W-:Y:S01]  /*0850*/  FMUL.FTZ R65, R45, R56 ;  /* 0x000000382d417220 */ /* 0x000fe20000410000 */
[----:B------:R-:W-:Y:S01]  /*0860*/  FADD.FTZ R56, RZ, R68 ;  /* 0x00000044ff387221 */ /* 0x000fe20000010000 */
[----:B------:R-:W-:Y:S01]  /*0870*/  FFMA.FTZ R57, R3, R68, RZ ;  /* 0x0000004403397223 */ /* 0x000fe200000100ff */
[----:B------:R-:W-:Y:S01]  /*0880*/  FMUL.FTZ R61, R73, R70 ;  /* 0x00000046493d7220 */ /* 0x000fe20000410000 */
[C---:B------:R-:W-:Y:S01]  /*0890*/  PRMT R71, R62.reuse, 0x7632, R71 ;  /* 0x000076323e477816 */ /* 0x040fe20000000047 */
[-C--:B------:R-:W-:Y:S01]  /*08a0*/  FFMA.FTZ R10, R59, R69.reuse, R10 ;  /* 0x000000453b0a7223 */ /* 0x080fe2000001000a */
[----:B------:R-:W-:Y:S01]  /*08b0*/  SHF.L.U32 R89, R62, 0x10, RZ ;  /* 0x000000103e597819 */ /* 0x000fe200000006ff */
[----:B------:R-:W-:Y:S01]  /*08c0*/  FADD.FTZ R30, R30, R69 ;  /* 0x000000451e1e7221 */ /* 0x000fe20000010000 */
[--C-:B------:R-:W-:Y:S01]  /*08d0*/  SHF.R.U64 R80, R74, 0x8, R75.reuse ;  /* 0x000000084a507819 */ /* 0x100fe2000000124b */
[----:B------:R-:W-:Y:S01]  /*08e0*/  FMUL.FTZ R70, R46, R69 ;  /* 0x000000452e467220 */ /* 0x000fe20000410000 */
[C-C-:B------:R-:W-:Y:S01]  /*08f0*/  SHF.R.U64 R81, R74.reuse, 0x10, R75.reuse ;  /* 0x000000104a517819 */ /* 0x140fe2000000124b */
[----:B------:R-:W-:Y:S01]  /*0900*/  FMUL.FTZ R62, R73, R64 ;  /* 0x00000040493e7220 */ /* 0x000fe20000410000 */
[----:B------:R-:W-:Y:S01]  /*0910*/  SHF.R.U64 R82, R74, 0x18, R75 ;  /* 0x000000184a527819 */ /* 0x000fe2000000124b */
[----:B------:R-:W-:Y:S01]  /*0920*/  FADD.FTZ R69, R56, R65 ;  /* 0x0000004138457221 */ /* 0x000fe20000010000 */
[----:B------:R-:W-:Y:S01]  /*0930*/  PRMT R58, R74, 0x7610, R58 ;  /* 0x000076104a3a7816 */ /* 0x000fe2000000003a */
[----:B------:R-:W-:-:S02]  /*0940*/  IMAD.U32 R74, R67, 0x10000, RZ ;  /* 0x00010000434a7824 */ /* 0x000fc400078e00ff */
[----:B------:R-:W-:Y:S01]  /*0950*/  FFMA.FTZ R56, R60, R65, R57 ;  /* 0x000000413c387223 */ /* 0x000fe20000010039 */
[C---:B------:R-:W-:Y:S01]  /*0960*/  PRMT R90, R63.reuse, 0x7632, R90 ;  /* 0x000076323f5a7816 */ /* 0x040fe2000000005a */
[----:B------:R-:W-:Y:S02]  /*0970*/  IMAD.U32 R95, R63, 0x10000, RZ ;  /* 0x000100003f5f7824 */ /* 0x000fe400078e00ff */
[-C--:B------:R-:W-:Y:S01]  /*0980*/  FFMA.FTZ R11, R62, R74.reuse, R11 ;  /* 0x0000004a3e0b7223 */ /* 0x080fe2000001000b */
[----:B------:R-:W-:Y:S01]  /*0990*/  FADD.FTZ R31, R31, R74 ;  /* 0x0000004a1f1f7221 */ /* 0x000fe20000010000 */
[----:B------:R-:W-:Y:S01]  /*09a0*/  FMUL.FTZ R67, R47, R74 ;  /* 0x0000004a2f437220 */ /* 0x000fe20000410000 */
[----:B------:R-:W-:Y:S01]  /*09b0*/  FADD.FTZ R74, R69, R70 ;  /* 0x00000046454a7221 */ /* 0x000fe20000010000 */
[----:B------:R-:W-:Y:S01]  /*09c0*/  FFMA.FTZ R57, R59, R70, R56 ;  /* 0x000000463b397223 */ /* 0x000fe20000010038 */
[----:B------:R-:W-:Y:S01]  /*09d0*/  FMUL.FTZ R63, R73, R88 ;  /* 0x00000058493f7220 */ /* 0x000fe20000410000 */
[----:B------:R-:W-:Y:S01]  /*09e0*/  SHF.L.U32 R88, R71, 0x10, RZ ;  /* 0x0000001047587819 */ /* 0x000fe200000006ff */
[----:B------:R-:W-:Y:S01]  /*09f0*/  FMUL.FTZ R64, R73, R72 ;  /* 0x0000004849407220 */ /* 0x000fe20000410000 */
[----:B------:R-:W-:Y:S01]  /*0a00*/  FMUL.FTZ R72, R40, R89 ;  /* 0x0000005928487220 */ /* 0x000fe20000410000 */
[----:B------:R-:W-:Y:S01]  /*0a10*/  FADD.FTZ R71, R74, R67 ;  /* 0x000000434a477221 */ /* 0x000fe20000010000 */
[----:B------:R-:W-:Y:S01]  /*0a20*/  FFMA.FTZ R56, R62, R67, R57 ;  /* 0x000000433e387223 */ /* 0x000fe20000010039 */
[-C--:B------:R-:W-:Y:S01]  /*0a30*/  FFMA.FTZ R13, R64, R88.reuse, R13 ;  /* 0x00000058400d7223 */ /* 0x080fe2000001000d */
[----:B------:R-:W-:Y:S01]  /*0a40*/  FADD.FTZ R25, R25, R88 ;  /* 0x0000005819197221 */ /* 0x000fe20000010000 */
[----:B------:R-:W-:Y:S01]  /*0a50*/  FMUL.FTZ R69, R41, R88 ;  /* 0x0000005829457220 */ /* 0x000fe20000410000 */
[----:B------:R-:W-:Y:S01]  /*0a60*/  FADD.FTZ R88, R71, R72 ;  /* 0x0000004847587221 */ /* 0x000fe20000010000 */
[C---:B------:R-:W-:Y:S01]  /*0a70*/  FFMA.FTZ R57, R61.reuse, R72, R56 ;  /* 0x000000483d397223 */ /* 0x040fe20000010038 */
[----:B------:R-:W-:Y:S01]  /*0a80*/  FFMA.FTZ R12, R61, R89, R12 ;  /* 0x000000593d0c7223 */ /* 0x000fe2000001000c */
[----:B------:R-:W-:Y:S01]  /*0a90*/  FADD.FTZ R24, R24, R89 ;  /* 0x0000005918187221 */ /* 0x000fe20000010000 */
[----:B------:R-:W-:-:S02]  /*0aa0*/  IMAD.U32 R90, R90, 0x10000, RZ ;  /* 0x000100005a5a7824 */ /* 0x000fc400078e00ff */
[----:B------:R-:W-:Y:S01]  /*0ab0*/  FMUL.FTZ R74, R42, R95 ;  /* 0x0000005f2a4a7220 */ /* 0x000fe20000410000 */
[----:B------:R-:W-:Y:S01]  /*0ac0*/  FADD.FTZ R89, R88, R69 ;  /* 0x0000004558597221 */ /* 0x000fe20000010000 */
[----:B------:R-:W-:Y:S01]  /*0ad0*/  FFMA.FTZ R56, R64, R69, R57 ;  /* 0x0000004540387223 */ /* 0x000fe20000010039 */
[----:B------:R-:W-:Y:S01]  /*0ae0*/  FMUL.FTZ R66, R73, R92 ;  /* 0x0000005c49427220 */ /* 0x000fe20000410000 */
[----:B------:R-:W-:Y:S01]  /*0af0*/  FMUL.FTZ R71, R43, R90 ;  /* 0x0000005a2b477220 */ /* 0x000fe20000410000 */
[----:B------:R-:W-:Y:S01]  /*0b00*/  FADD.FTZ R92, R89, R74 ;  /* 0x0000004a595c7221 */ /* 0x000fe20000010000 */
[C---:B------:R-:W-:Y:S01]  /*0b10*/  FFMA.FTZ R57, R63.reuse, R74, R56 ;  /* 0x0000004a3f397223 */ /* 0x040fe20000010038 */
[--C-:B------:R-:W-:Y:S01]  /*0b20*/  SHF.R.U32.HI R83, RZ, 0x8, R75.reuse ;  /* 0x00000008ff537819 */ /* 0x100fe2000001164b */
[----:B------:R-:W-:Y:S01]  /*0b30*/  FFMA.FTZ R14, R63, R95, R14 ;  /* 0x0000005f3f0e7223 */ /* 0x000fe2000001000e */
[----:B------:R-:W-:Y:S01]  /*0b40*/  SHF.R.U32.HI R84, RZ, 0x10, R75 ;  /* 0x00000010ff547819 */ /* 0x000fe2000001164b */
[----:B------:R-:W-:Y:S01]  /*0b50*/  FADD.FTZ R26, R26, R95 ;  /* 0x0000005f1a1a7221 */ /* 0x000fe20000010000 */
[----:B------:R-:W-:Y:S01]  /*0b60*/  SHF.R.U32.HI R86, RZ, 0x18, R75 ;  /* 0x00000018ff567819 */ /* 0x000fe2000001164b */
[----:B------:R-:W-:Y:S01]  /*0b70*/  FFMA.FTZ R15, R66, R90, R15 ;  /* 0x0000005a420f7223 */ /* 0x000fe2000001000f */
[----:B------:R-:W-:Y:S01]  /*0b80*/  FADD.FTZ R27, R27, R90 ;  /* 0x0000005a1b1b7221 */ /* 0x000fe20000010000 */
[----:B------:R-:W-:Y:S01]  /*0b90*/  FADD.FTZ R92, R92, R71 ;  /* 0x000000475c5c7221 */ /* 0x000fe20000010000 */
[----:B------:R-:W-:Y:S01]  /*0ba0*/  FFMA.FTZ R94, R66, R71, R57 ;  /* 0x00000047425e7223 */ /* 0x000fe20000010039 */
[----:B------:R-:W-:Y:S06]  /*0bb0*/  BRA `(.L_x_1621) ;  /* 0x0000000000987947 */ /* 0x000fec0003800000 */
.L_x_1620:
[----:B-----5:R-:W-:Y:S02]  /*0bc0*/  ISETP.GE.AND P1, PT, R87, 0x1, PT ;  /* 0x000000015700780c */ /* 0x020fe40003f26270 */
[----:B------:R-:W-:Y:S02]  /*0bd0*/  CS2R R88, SRZ ;  /* 0x0000000000587805 */ /* 0x000fe4000001ff00 */
[----:B------:R-:W-:Y:S01]  /*0be0*/  ISETP.GE.U32.AND P3, PT, R91, 0x20, PT ;  /* 0x000000205b00780c */ /* 0x000fe20003f66070 */
[----:B------:R-:W-:Y:S02]  /*0bf0*/  HFMA2 R94, -RZ, RZ, 0, 0 ;  /* 0x00000000ff5e7431 */ /* 0x000fe400000001ff */
[----:B------:R-:W-:-:S06]  /*0c00*/  IMAD.MOV.U32 R92, RZ, RZ, RZ ;  /* 0x000000ffff5c7224 */ /* 0x000fcc00078e00ff */
[----:B------:R-:W1:Y:S01]  /*0c10*/  @P1 LDC R57, c[0x0][0x388] ;  /* 0x0000e200ff391b82 */ /* 0x000e620000000800 */
[----:B------:R-:W-:Y:S02]  /*0c20*/  @P1 IADD3 R56, PT, PT, R87, -0x1, RZ ;  /* 0xffffffff57381810 */ /* 0x000fe40007ffe0ff */
[----:B------:R-:W-:-:S03]  /*0c30*/  @P1 MOV R89, RZ ;  /* 0x000000ff00591202 */ /* 0x000fc60000000f00 */
[----:B-1----:R-:W-:-:S05]  /*0c40*/  @P1 IMAD R56, R56, R57, RZ ;  /* 0x0000003938381224 */ /* 0x002fca00078e02ff */
[----:B------:R-:W-:-:S04]  /*0c50*/  @P1 SHF.R.S32.HI R57, RZ, 0x1f, R56 ;  /* 0x0000001fff391819 */ /* 0x000fc80000011438 */
[----:B------:R-:W-:-:S04]  /*0c60*/  @P1 LEA.HI R57, R57, R56, RZ, 0x3 ;  /* 0x0000003839391211 */ /* 0x000fc800078f18ff */
        /* <DEDUP_REMOVED lines=18> */
[--C-:B------:R-:W-:Y:S02]  /*0d90*/  SHF.R.U32.HI R88, RZ, 0x8, R57.reuse ;  /* 0x00000008ff587819 */ /* 0x100fe40000011639 */
[C-C-:B------:R-:W-:Y:S02]  /*0da0*/  SHF.R.U64 R80, R56.reuse, 0x8, R57.reuse ;  /* 0x0000000838507819 */ /* 0x140fe40000001239 */
[C---:B------:R-:W-:Y:S02]  /*0db0*/  SHF.R.U64 R81, R56.reuse, 0x10, R57 ;  /* 0x0000001038517819 */ /* 0x040fe40000001239 */
[----:B------:R-:W-:-:S02]  /*0dc0*/  PRMT R58, R56, 0x7610, R58 ;  /* 0x00007610383a7816 */ /* 0x000fc4000000003a */
[--C-:B------:R-:W-:Y:S02]  /*0dd0*/  SHF.R.U32.HI R84, RZ, 0x10, R57.reuse ;  /* 0x00000010ff547819 */ /* 0x100fe40000011639 */
[----:B------:R-:W-:Y:S02]  /*0de0*/  SHF.R.U32.HI R86, RZ, 0x18, R57 ;  /* 0x00000018ff567819 */ /* 0x000fe40000011639 */
[----:B------:R-:W-:Y:S02]  /*0df0*/  PRMT R75, R57, 0x7610, R75 ;  /* 0x00007610394b7816 */ /* 0x000fe4000000004b */
[----:B-1----:R-:W-:Y:S02]  /*0e00*/  PRMT R82, R89, 0x7610, R82 ;  /* 0x0000761059527816 */ /* 0x002fe40000000052 */
[----:B------:R-:W-:-:S07]  /*0e10*/  PRMT R83, R88, 0x7610, R83 ;  /* 0x0000761058537816 */ /* 0x000fce0000000053 */
.L_x_1621:
[----:B------:R-:W-:Y:S05]  /*0e20*/  BSYNC.RECONVERGENT B1 ;  /* 0x0000000000017941 */ /* 0x000fea0003800200 */
.L_x_1619:
        /* <DEDUP_REMOVED lines=20> */
.L_x_1686:
[----:B------:R-:W-:Y:S05]  /*0f70*/  @!P3 BRA.U `(.L_x_1623) ;  /* 0x00000021004cb947 */ /* 0x000fea0003800000 */
[----:B------:R-:W4:Y:S01]  /*0f80*/  @P1 LDC R56, c[0x0][0x388] ;  /* 0x0000e200ff381b82 */ /* 0x000f220000000800 */
[----:B------:R-:W-:Y:S01]  /*0f90*/  @P1 IADD3 R87, PT, PT, R87, -0x1, RZ ;  /* 0xffffffff57571810 */ /* 0x000fe20007ffe0ff */
[----:B------:R-:W-:Y:S01]  /*0fa0*/  BSSY.RECONVERGENT B2, `(.L_x_1623) ;  /* 0x0000210000027945 */ /* 0x000fe20003800200 */
[----:B-12---:R-:W-:-:S03]  /*0fb0*/  FADD.FTZ R90, R90, R89 ;  /* 0x000000595a5a7221 */ /* 0x006fc60000010000 */
[----:B----4-:R-:W-:-:S05]  /*0fc0*/  @P1 IMAD R56, R87, R56, RZ ;  /* 0x0000003857381224 */ /* 0x010fca00078e02ff */
[----:B------:R-:W-:-:S04]  /*0fd0*/  @P1 SHF.R.S32.HI R57, RZ, 0x1f, R56 ;  /* 0x0000001fff391819 */ /* 0x000fc80000011438 */
[----:B------:R-:W-:Y:S02]  /*0fe0*/  @P1 LEA.HI R87, R57, R56, RZ, 0x3 ;  /* 0x0000003839571211 */ /* 0x000fe400078f18ff */
[----:B------:R-:W-:Y:S02]  /*0ff0*/  CS2R R56, SRZ ;  /* 0x0000000000387805 */ /* 0x000fe4000001ff00 */
[----:B------:R-:W-:Y:S02]  /*1000*/  @P1 MOV R57, RZ ;  /* 0x000000ff00391202 */ /* 0x000fe40000000f00 */
[----:B------:R-:W-:Y:S01]  /*1010*/  @P1 LEA.HI.SX32 R88, R87, R0, 0x1d ;  /* 0x0000000057581211 */ /* 0x000fe200078feaff */
[----:B---3--:R-:W-:-:S04]  /*1020*/  FADD.FTZ R87, R92, R99 ;  /* 0x000000635c577221 */ /* 0x008fc80000010000 */
        /* <DEDUP_REMOVED lines=22> */
[----:B------:R-:W-:Y:S02]  /*1190*/  ISETP.GT.AND P0, PT, R85, RZ, PT ;  /* 0x000000ff5500720c */ /* 0x000fe40003f04270 */
[----:B------:R-:W-:Y:S01]  /*11a0*/  LOP3.LUT P2, RZ, R58, 0xff, RZ, 0xc0, !PT ;  /* 0x000000ff3aff7812 */ /* 0x000fe2000784c0ff */
[----:B------:R-:W-:Y:S01]  /*11b0*/  FADD.FTZ R90, R68, -R89 ;  /* 0x80000059445a7221 */ /* 0x000fe20000010000 */
[----:B------:R-:W-:-:S03]  /*11c0*/  IMAD.MOV.U32 R89, RZ, RZ, RZ ;  /* 0x000000ffff597224 */ /* 0x000fc600078e00ff */
[----:B------:R-:W-:-:S05]  /*11d0*/  FMUL.FTZ R90, R73, R90 ;  /* 0x0000005a495a7220 */ /* 0x000fca0000410000 */
[----:B------:R-:W-:-:S05]  /*11e0*/  FSEL R90, R90, RZ, P0 ;  /* 0x000000ff5a5a7208 */ /* 0x000fca0000000000 */
[----:B------:R-:W-:-:S04]  /*11f0*/  FMUL.FTZ R90, R90, UR15 ;  /* 0x0000000f5a5a7c20 */ /* 0x000fc80008410000 */
[----:B------:R-:W-:Y:S01]  /*1200*/  FMUL.FTZ R99, R90, UR14 ;  /* 0x0000000e5a637c20 */ /* 0x000fe20008410000 */
[----:B-----5:R-:W-:-:S03]  /*1210*/  @P2 SHF.L.U32 R90, R76, 0x10, RZ ;  /* 0x000000104c5a2819 */ /* 0x020fc600000006ff */
[----:B------:R-:W-:Y:S02]  /*1220*/  FMUL.FTZ R92, R36, R99 ;  /* 0x00000063245c7220 */ /* 0x000fe40000410000 */
[----:B------:R-:W-:-:S03]  /*1230*/  @P2 FMUL.FTZ R89, R99, R90 ;  /* 0x0000005a63592220 */ /* 0x000fc60000410000 */
[----:B------:R-:W-:Y:S01]  /*1240*/  FSEL R92, R92, RZ, P2 ;  /* 0x000000ff5c5c7208 */ /* 0x000fe20001000000 */
[----:B------:R-:W-:-:S03]  /*1250*/  FADD.FTZ R20, R20, R89 ;  /* 0x0000005914147221 */ /* 0x000fc60000010000 */
[----:B------:R-:W-:-:S04]  /*1260*/  F2FP.BF16.F32.PACK_AB R92, RZ, R92 ;  /* 0x0000005cff5c723e */ /* 0x000fc800000010ff */
[----:B------:R-:W-:-:S07]  /*1270*/  PRMT R48, R92, 0x7610, R48 ;  /* 0x000076105c307816 */ /* 0x000fce0000000030 */
.L_x_1629:
[----:B------:R-:W-:Y:S05]  /*1280*/  BSYNC.RECONVERGENT B3 ;  /* 0x0000000000037941 */ /* 0x000fea0003800200 */
.L_x_1628:
[----:B------:R-:W-:Y:S04]  /*1290*/  BSSY.RECONVERGENT B3, `(.L_x_1630) ;  /* 0x0000013000037945 */ /* 0x000fe80003800200 */
[----:B------:R-:W-:Y:S05]  /*12a0*/  @!P1 BRA `(.L_x_1631) ;  /* 0x0000000000449947 */ /* 0x000fea0003800000 */
[----:B------:R-:W-:Y:S01]  /*12b0*/  FFMA.FTZ R90, R60, R87, R88 ;  /* 0x000000573c5a7223 */ /* 0x000fe20000010058 */
[----:B------:R-:W-:Y:S02]  /*12c0*/  ISETP.GT.AND P2, PT, R85, RZ, PT ;  /* 0x000000ff5500720c */ /* 0x000fe40003f44270 */
[----:B------:R-:W-:Y:S01]  /*12d0*/  LOP3.LUT P0, RZ, R80, 0xff, RZ, 0xc0, !PT ;  /* 0x000000ff50ff7812 */ /* 0x000fe2000780c0ff */
[----:B------:R-:W-:-:S04]  /*12e0*/  FADD.FTZ R90, R65, -R90 ;  /* 0x8000005a415a7221 */ /* 0x000fc80000010000 */
[----:B------:R-:W-:-:S05]  /*12f0*/  FMUL.FTZ R90, R73, R90 ;  /* 0x0000005a495a7220 */ /* 0x000fca0000410000 */
[----:B------:R-:W-:-:S03]  /*1300*/  FSEL R90, R90, RZ, P2 ;  /* 0x000000ff5a5a7208 */ /* 0x000fc60001000000 */
[----:B-----5:R-:W-:Y:S02]  /*1310*/  @P0 PRMT R89, R76, 0x7632, R89 ;  /* 0x000076324c590816 */ /* 0x020fe40000000059 */
[----:B------:R-:W-:Y:S02]  /*1320*/  FMUL.FTZ R90, R90, UR15 ;  /* 0x0000000f5a5a7c20 */ /* 0x000fe40008410000 */
[----:B------:R-:W-:Y:S02]  /*1330*/  @P0 SHF.L.U32 R89, R89, 0x10, RZ ;  /* 0x0000001059590819 */ /* 0x000fe400000006ff */
[----:B------:R-:W-:Y:S01]  /*1340*/  FMUL.FTZ R94, R90, UR14 ;  /* 0x0000000e5a5e7c20 */ /* 0x000fe20008410000 */
[----:B------:R-:W-:-:S03]  /*1350*/  IMAD.MOV.U32 R90, RZ, RZ, RZ ;  /* 0x000000ffff5a7224 */ /* 0x000fc600078e00ff */
[----:B------:R-:W-:Y:S01]  /*1360*/  FMUL.FTZ R92, R37, R94 ;  /* 0x0000005e255c7220 */ /* 0x000fe20000410000 */
[----:B------:R-:W-:-:S04]  /*1370*/  @P0 FMUL.FTZ R90, R94, R89 ;  /* 0x000000595e5a0220 */ /* 0x000fc80000410000 */
[----:B------:R-:W-:Y:S01]  /*1380*/  FSEL R92, R92, RZ, P0 ;  /* 0x000000ff5c5c7208 */ /* 0x000fe20000000000 */
[----:B------:R-:W-:-:S03]  /*1390*/  FADD.FTZ R21, R21, R90 ;  /* 0x0000005a15157221 */ /* 0x000fc60000010000 */
[----:B------:R-:W-:-:S04]  /*13a0*/  F2FP.BF16.F32.PACK_AB R92, RZ, R92 ;  /* 0x0000005cff5c723e */ /* 0x000fc800000010ff */
[----:B------:R-:W-:-:S07]  /*13b0*/  PRMT R48, R48, 0x5410, R92 ;  /* 0x0000541030307816 */ /* 0x000fce000000005c */
.L_x_1631:
[----:B------:R-:W-:Y:S05]  /*13c0*/  BSYNC.RECONVERGENT B3 ;  /* 0x0000000000037941 */ /* 0x000fea0003800200 */
.L_x_1630:
[----:B------:R-:W-:Y:S04]  /*13d0*/  BSSY.RECONVERGENT B3, `(.L_x_1632) ;  /* 0x0000012000037945 */ /* 0x000fe80003800200 */
[----:B------:R-:W-:Y:S05]  /*13e0*/  @!P1 BRA `(.L_x_1633) ;  /* 0x0000000000409947 */ /* 0x000fea0003800000 */
[----:B------:R-:W-:Y:S01]  /*13f0*/  FFMA.FTZ R89, R59, R87, R88 ;  /* 0x000000573b597223 */ /* 0x000fe20000010058 */
[----:B------:R-:W-:Y:S02]  /*1400*/  ISETP.GT.AND P2, PT, R85, RZ, PT ;  /* 0x000000ff5500720c */ /* 0x000fe40003f44270 */
[----:B------:R-:W-:Y:S01]  /*1410*/  LOP3.LUT P0, RZ, R81, 0xff, RZ, 0xc0, !PT ;  /* 0x000000ff51ff7812 */ /* 0x000fe2000780c0ff */
[----:B------:R-:W-:Y:S01]  /*1420*/  FADD.FTZ R90, R70, -R89 ;  /* 0x80000059465a7221 */ /* 0x000fe20000010000 */
[----:B------:R-:W-:-:S03]  /*1430*/  HFMA2 R89, -RZ, RZ, 0, 0 ;  /* 0x00000000ff597431 */ /* 0x000fc600000001ff */
[----:B------:R-:W-:-:S05]  /*1440*/  FMUL.FTZ R90, R73, R90 ;  /* 0x0000005a495a7220 */ /* 0x000fca0000410000 */
[----:B------:R-:W-:-:S05]  /*1450*/  FSEL R90, R90, RZ, P2 ;  /* 0x000000ff5a5a7208 */ /* 0x000fca0001000000 */
[----:B------:R-:W-:-:S04]  /*1460*/  FMUL.FTZ R90, R90, UR15 ;  /* 0x0000000f5a5a7c20 */ /* 0x000fc80008410000 */
[----:B------:R-:W-:Y:S01]  /*1470*/  FMUL.FTZ R99, R90, UR14 ;  /* 0x0000000e5a637c20 */ /* 0x000fe20008410000 */
[----:B-----5:R-:W-:-:S03]  /*1480*/  @P0 IMAD.U32 R90, R77, 0x10000, RZ ;  /* 0x000100004d5a0824 */ /* 0x020fc600078e00ff */
[----:B------:R-:W-:Y:S01]  /*1490*/  FMUL.FTZ R92, R38, R99 ;  /* 0x00000063265c7220 */ /* 0x000fe20000410000 */
[----:B------:R-:W-:-:S04]  /*14a0*/  @P0 FMUL.FTZ R89, R99, R90 ;  /* 0x0000005a63590220 */ /* 0x000fc80000410000 */
[----:B------:R-:W-:Y:S01]  /*14b0*/  FSEL R92, R92, RZ, P0 ;  /* 0x000000ff5c5c7208 */ /* 0x000fe20000000000 */
[----:B------:R-:W-:-:S03]  /*14c0*/  FADD.FTZ R22, R22, R89 ;  /* 0x0000005916167221 */ /* 0x000fc60000010000 */
[----:B------:R-:W-:-:S04]  /*14d0*/  F2FP.BF16.F32.PACK_AB R92, RZ, R92 ;  /* 0x0000005cff5c723e */ /* 0x000fc800000010ff */
[----:B------:R-:W-:-:S07]  /*14e0*/  PRMT R49, R92, 0x7610, R49 ;  /* 0x000076105c317816 */ /* 0x000fce0000000031 */
.L_x_1633:
[----:B------:R-:W-:Y:S05]  /*14f0*/  BSYNC.RECONVERGENT B3 ;  /* 0x0000000000037941 */ /* 0x000fea0003800200 */
.L_x_1632:
        /* <DEDUP_REMOVED lines=12> */
[----:B------:R-:W-:-:S03]  /*15c0*/  MOV R90, RZ ;  /* 0x000000ff005a7202 */ /* 0x000fc60000000f00 */
[----:B------:R-:W-:Y:S01]  /*15d0*/  FMUL.FTZ R92, R39, R94 ;  /* 0x0000005e275c7220 */ /* 0x000fe20000410000 */
[----:B------:R-:W-:-:S04]  /*15e0*/  @P0 FMUL.FTZ R90, R94, R89 ;  /* 0x000000595e5a0220 */ /* 0x000fc80000410000 */
[----:B------:R-:W-:Y:S01]  /*15f0*/  FSEL R92, R92, RZ, P0 ;  /* 0x000000ff5c5c7208 */ /* 0x000fe20000000000 */
[----:B------:R-:W-:-:S03]  /*1600*/  FADD.FTZ R23, R23, R90 ;  /* 0x0000005a17177221 */ /* 0x000fc60000010000 */
[----:B------:R-:W-:-:S04]  /*1610*/  F2FP.BF16.F32.PACK_AB R92, RZ, R92 ;  /* 0x0000005cff5c723e */ /* 0x000fc800000010ff */
[----:B------:R-:W-:-:S07]  /*1620*/  PRMT R49, R49, 0x5410, R92 ;  /* 0x0000541031317816 */ /* 0x000fce000000005c */
.L_x_1635:
[----:B------:R-:W-:Y:S05]  /*1630*/  BSYNC.RECONVERGENT B3 ;  /* 0x0000000000037941 */ /* 0x000fea0003800200 */
.L_x_1634:
        /* <DEDUP_REMOVED lines=18> */
.L_x_1637:
[----:B------:R-:W-:Y:S05]  /*1760*/  BSYNC.RECONVERGENT B3 ;  /* 0x0000000000037941 */ /* 0x000fea0003800200 */
.L_x_1636:
        /* <DEDUP_REMOVED lines=9> */
[----:B------:R-:W-:-:S03]  /*1800*/  FMUL.FTZ R90, R90, UR15 ;  /* 0x0000000f5a5a7c20 */ /* 0x000fc60008410000 */
[----:B------:R-:W-:Y:S02]  /*1810*/  @P0 IMAD.U32 R89, R89, 0x10000, RZ ;  /* 0x0001000059590824 */ /* 0x000fe400078e00ff */
[----:B------:R-:W-:Y:S01]  /*1820*/  FMUL.FTZ R94, R90, UR14 ;  /* 0x0000000e5a5e7c20 */ /* 0x000fe20008410000 */
[----:B------:R-:W-:-:S03]  /*1830*/  HFMA2 R90, -RZ, RZ, 0, 0 ;  /* 0x00000000ff5a7431 */ /* 0x000fc600000001ff */
[----:B------:R-:W-:Y:S01]  /*1840*/  FMUL.FTZ R92, R33, R94 ;  /* 0x0000005e215c7220 */ /* 0x000fe20000410000 */
[----:B------:R-:W-:-:S04]  /*1850*/  @P0 FMUL.FTZ R90, R94, R89 ;  /* 0x000000595e5a0220 */ /* 0x000fc80000410000 */
[----:B------:R-:W-:Y:S01]  /*1860*/  FSEL R92, R92, RZ, P0 ;  /* 0x000000ff5c5c7208 */ /* 0x000fe20000000000 */
[----:B------:R-:W-:-:S03]  /*1870*/  FADD.FTZ R17, R17, R90 ;  /* 0x0000005a11117221 */ /* 0x000fc60000010000 */
[----:B------:R-:W-:-:S04]  /*1880*/  F2FP.BF16.F32.PACK_AB R92, RZ, R92 ;  /* 0x0000005cff5c723e */ /* 0x000fc800000010ff */
[----:B------:R-:W-:-:S07]  /*1890*/  PRMT R50, R50, 0x5410, R92 ;  /* 0x0000541032327816 */ /* 0x000fce000000005c */
.L_x_1639:
[----:B------:R-:W-:Y:S05]  /*18a0*/  BSYNC.RECONVERGENT B3 ;  /* 0x0000000000037941 */ /* 0x000fea0003800200 */
.L_x_1638:
[----:B------:R-:W-:Y:S04]  /*18b0*/  BSSY.RECONVERGENT B3, `(.L_x_1640) ;  /* 0x0000012000037945 */ /* 0x000fe80003800200 */
[----:B------:R-:W-:Y:S05]  /*18c0*/  @!P1 BRA `(.L_x_1641) ;  /* 0x0000000000409947 */ /* 0x000fea0003800000 */
[----:B------:R-:W-:Y:S01]  /*18d0*/  FFMA.FTZ R89, R63, R87, R88 ;  /* 0x000000573f597223 */ /* 0x000fe20000010058 */
[----:B------:R-:W-:Y:S02]  /*18e0*/  ISETP.GT.AND P2, PT, R85, RZ, PT ;  /* 0x000000ff5500720c */ /* 0x000fe40003f44270 */
[----:B------:R-:W-:Y:S01]  /*18f0*/  LOP3.LUT P0, RZ, R84, 0xff, RZ, 0xc0, !PT ;  /* 0x000000ff54ff7812 */ /* 0x000fe2000780c0ff */
[----:B------:R-:W-:Y:S01]  /*1900*/  FADD.FTZ R90, R74, -R89 ;  /* 0x800000594a5a7221 */ /* 0x000fe20000010000 */
[----:B------:R-:W-:-:S03]  /*1910*/  MOV R89, RZ ;  /* 0x000000ff00597202 */ /* 0x000fc60000000f00 */
        /* <DEDUP_REMOVED lines=11> */
.L_x_1641:
[----:B------:R-:W-:Y:S05]  /*19d0*/  BSYNC.RECONVERGENT B3 ;  /* 0x0000000000037941 */ /* 0x000fea0003800200 */
.L_x_1640:
[----:B------:R-:W-:Y:S05]  /*19e0*/  @!P1 BRA `(.L_x_1642) ;  /* 0x00000014006c9947 */ /* 0x000fea0003800000 */
[----:B------:R-:W-:Y:S01]  /*19f0*/  FFMA.FTZ R88, R66, R87, R88 ;  /* 0x0000005742587223 */ /* 0x000fe20000010058 */
[----:B------:R-:W-:Y:S02]  /*1a00*/  ISETP.GT.AND P2, PT, R85, RZ, PT ;  /* 0x000000ff5500720c */ /* 0x000fe40003f44270 */
[----:B------:R-:W-:Y:S01]  /*1a10*/  LOP3.LUT P0, RZ, R86, 0xff, RZ, 0xc0, !PT ;  /* 0x000000ff56ff7812 */ /* 0x000fe2000780c0ff */
[----:B------:R-:W-:-:S04]  /*1a20*/  FADD.FTZ R88, R71, -R88 ;  /* 0x8000005847587221 */ /* 0x000fc80000010000 */
[----:B------:R-:W-:-:S05]  /*1a30*/  FMUL.FTZ R88, R73, R88 ;  /* 0x0000005849587220 */ /* 0x000fca0000410000 */
[----:B------:R-:W-:Y:S01]  /*1a40*/  FSEL R73, R88, RZ, P2 ;  /* 0x000000ff58497208 */ /* 0x000fe20001000000 */
[----:B------:R-:W-:-:S04]  /*1a50*/  IMAD.MOV.U32 R88, RZ, RZ, RZ ;  /* 0x000000ffff587224 */ /* 0x000fc800078e00ff */
[----:B------:R-:W-:-:S04]  /*1a60*/  FMUL.FTZ R73, R73, UR15 ;  /* 0x0000000f49497c20 */ /* 0x000fc80008410000 */
[----:B------:R-:W-:Y:S01]  /*1a70*/  FMUL.FTZ R90, R73, UR14 ;  /* 0x0000000e495a7c20 */ /* 0x000fe20008410000 */
[----:B-----5:R-:W-:-:S03]  /*1a80*/  @P0 PRMT R73, R79, 0x7632, R73 ;  /* 0x000076324f490816 */ /* 0x020fc60000000049 */
[----:B------:R-:W-:Y:S01]  /*1a90*/  FMUL.FTZ R85, R35, R90 ;  /* 0x0000005a23557220 */ /* 0x000fe20000410000 */
[----:B------:R-:W-:-:S04]  /*1aa0*/  @P0 SHF.L.U32 R73, R73, 0x10, RZ ;  /* 0x0000001049490819 */ /* 0x000fc800000006ff */
[----:B------:R-:W-:Y:S01]  /*1ab0*/  FSEL R85, R85, RZ, P0 ;  /* 0x000000ff55557208 */ /* 0x000fe20000000000 */
[----:B------:R-:W-:-:S03]  /*1ac0*/  @P0 FMUL.FTZ R88, R90, R73 ;  /* 0x000000495a580220 */ /* 0x000fc60000410000 */
[----:B------:R-:W-:Y:S01]  /*1ad0*/  F2FP.BF16.F32.PACK_AB R85, RZ, R85 ;  /* 0x00000055ff55723e */ /* 0x000fe200000010ff */
[----:B------:R-:W-:-:S03]  /*1ae0*/  FADD.FTZ R19, R19, R88 ;  /* 0x0000005813137221 */ /* 0x000fc60000010000 */
[----:B------:R-:W-:Y:S01]  /*1af0*/  PRMT R51, R51, 0x5410, R85 ;  /* 0x0000541033337816 */ /* 0x000fe20000000055 */
[----:B------:R-:W-:Y:S06]  /*1b00*/  BRA `(.L_x_1642) ;  /* 0x0000001400247947 */ /* 0x000fec0003800000 */
.L_x_1627:
[-CC-:B------:R-:W-:Y:S01]  /*1b10*/  FFMA.FTZ R53, R3, R87.reuse, R88.reuse ;  /* 0x0000005703357223 */ /* 0x180fe20000010058 */
[----:B------:R-:W-:Y:S01]  /*1b20*/  ISETP.GT.AND P0, PT, R85, RZ, PT ;  /* 0x000000ff5500720c */ /* 0x000fe20003f04270 */
        /* <DEDUP_REMOVED lines=11> */
[----:B------:R-:W-:Y:S01]  /*1be0*/  FMUL.FTZ R85, R73, R52 ;  /* 0x0000003449557220 */ /* 0x000fe20000410000 */
[----:B------:R-:W-:Y:S01]  /*1bf0*/  FADD.FTZ R90, R67, -R90 ;  /* 0x8000005a435a7221 */ /* 0x000fe20000010000 */
[----:B------:R-:W-:Y:S01]  /*1c00*/  FADD.FTZ R94, R69, -R94 ;  /* 0x8000005e455e7221 */ /* 0x000fe20000010000 */
[----:B------:R-:W-:Y:S01]  /*1c10*/  FADD.FTZ R96, R74, -R89 ;  /* 0x800000594a607221 */ /* 0x000fe20000010000 */
        /* <DEDUP_REMOVED lines=12> */
[----:B------:R-:W-:-:S04]  /*1ce0*/  FMUL.FTZ R73, R88, UR15 ;  /* 0x0000000f58497c20 */ /* 0x000fc80008410000 */
[----:B------:R-:W-:Y:S01]  /*1cf0*/  FMUL.FTZ R99, R73, UR14 ;  /* 0x0000000e49637c20 */ /* 0x000fe20008410000 */
[----:B------:R-:W-:-:S03]  /*1d00*/  HFMA2 R73, -RZ, RZ, 0, 0 ;  /* 0x00000000ff497431 */ /* 0x000fc600000001ff */
[----:B------:R-:W-:-:S04]  /*1d10*/  FMUL.FTZ R85, R36, R99 ;  /* 0x0000006324557220 */ /* 0x000fc80000410000 */
[----:B-----5:R-:W-:Y:S01]  /*1d20*/  @P2 IMAD.U32 R92, R76, 0x10000, RZ ;  /* 0x000100004c5c2824 */ /* 0x020fe200078e00ff */
[----:B------:R-:W-:-:S03]  /*1d30*/  FSEL R85, R85, RZ, P2 ;  /* 0x000000ff55557208 */ /* 0x000fc60001000000 */
[----:B------:R-:W-:Y:S01]  /*1d40*/  @P2 FMUL.FTZ R73, R92, R99 ;  /* 0x000000635c492220 */ /* 0x000fe20000410000 */
[----:B------:R-:W-:-:S03]  /*1d50*/  F2FP.BF16.F32.PACK_AB R85, RZ, R85 ;  /* 0x00000055ff55723e */ /* 0x000fc600000010ff */
[----:B------:R-:W-:Y:S01]  /*1d60*/  FADD.FTZ R20, R20, R73 ;  /* 0x0000004914147221 */ /* 0x000fe20000010000 */
[----:B------:R-:W-:-:S07]  /*1d70*/  PRMT R48, R85, 0x7610, R48 ;  /* 0x0000761055307816 */ /* 0x000fce0000000030 */
.L_x_1644:
[----:B------:R-:W-:Y:S05]  /*1d80*/  BSYNC.RECONVERGENT B3 ;  /* 0x0000000000037941 */ /* 0x000fea0003800200 */
.L_x_1643:
[----:B------:R-:W-:Y:S01]  /*1d90*/  BSSY.RECONVERGENT B3, `(.L_x_1645) ;  /* 0x0000010000037945 */ /* 0x000fe20003800200 */
[----:B------:R-:W-:Y:S02]  /*1da0*/  F2FP.BF16.F32.PACK_AB R73, RZ, R88 ;  /* 0x00000058ff49723e */ /* 0x000fe400000010ff */
[----:B------:R-:W-:Y:S01]  /*1db0*/  FSEL R87, R87, RZ, P0 ;  /* 0x000000ff57577208 */ /* 0x000fe20000000000 */
[----:B------:R-:W-:Y:S06]  /*1dc0*/  @!P1 BRA `(.L_x_1646) ;  /* 0x0000000000309947 */ /* 0x000fec0003800000 */
[----:B------:R-:W-:Y:S01]  /*1dd0*/  LOP3.LUT P2, RZ, R80, 0xff, RZ, 0xc0, !PT ;  /* 0x000000ff50ff7812 */ /* 0x000fe2000784c0ff */
[----:B------:R-:W-:Y:S01]  /*1de0*/  FMUL.FTZ R85, R87, UR15 ;  /* 0x0000000f57557c20 */ /* 0x000fe20008410000 */
[----:B------:R-:W-:-:S03]  /*1df0*/  MOV R88, RZ ;  /* 0x000000ff00587202 */ /* 0x000fc60000000f00 */
[----:B------:R-:W-:-:S04]  /*1e00*/  FMUL.FTZ R92, R85, UR14 ;  /* 0x0000000e555c7c20 */ /* 0x000fc80008410000 */
[----:B------:R-:W-:-:S04]  /*1e10*/  FMUL.FTZ R85, R37, R92 ;  /* 0x0000005c25557220 */ /* 0x000fc80000410000 */
[----:B-----5:R-:W-:Y:S02]  /*1e20*/  @P2 PRMT R94, R76, 0x7632, R94 ;  /* 0x000076324c5e2816 */ /* 0x020fe4000000005e */
[----:B------:R-:W-:Y:S02]  /*1e30*/  FSEL R85, R85, RZ, P2 ;  /* 0x000000ff55557208 */ /* 0x000fe40001000000 */
[----:B------:R-:W-:Y:S02]  /*1e40*/  @P2 SHF.L.U32 R99, R94, 0x10, RZ ;  /* 0x000000105e632819 */ /* 0x000fe400000006ff */
[----:B------:R-:W-:-:S03]  /*1e50*/  F2FP.BF16.F32.PACK_AB R85, RZ, R85 ;  /* 0x00000055ff55723e */ /* 0x000fc600000010ff */
[----:B------:R-:W-:Y:S01]  /*1e60*/  @P2 FMUL.FTZ R88, R99, R92 ;  /* 0x0000005c63582220 */ /* 0x000fe20000410000 */
[----:B------:R-:W-:-:S03]  /*1e70*/  PRMT R48, R48, 0x5410, R85 ;  /* 0x0000541030307816 */ /* 0x000fc60000000055 */
[----:B------:R-:W-:-:S07]  /*1e80*/  FADD.FTZ R21, R21, R88 ;  /* 0x0000005815157221 */ /* 0x000fce0000010000 */
.L_x_1646:
[----:B------:R-:W-:Y:S05]  /*1e90*/  BSYNC.RECONVERGENT B3 ;  /* 0x0000000000037941 */ /* 0x000fea0003800200 */
.L_x_1645:
[----:B------:R-:W-:Y:S01]  /*1ea0*/  BSSY.RECONVERGENT B3, `(.L_x_1647) ;  /* 0x000000f000037945 */ /* 0x000fe20003800200 */
[----:B------:R-:W-:Y:S02]  /*1eb0*/  F2FP.BF16.F32.PACK_AB R85, RZ, R87 ;  /* 0x00000057ff55723e */ /* 0x000fe400000010ff */
[----:B------:R-:W-:Y:S01]  /*1ec0*/  FSEL R89, R89, RZ, P0 ;  /* 0x000000ff59597208 */ /* 0x000fe20000000000 */
[----:B------:R-:W-:Y:S06]  /*1ed0*/  @!P1 BRA `(.L_x_1648) ;  /* 0x00000000002c9947 */ /* 0x000fec0003800000 */
[----:B------:R-:W-:Y:S01]  /*1ee0*/  LOP3.LUT P2, RZ, R81, 0xff, RZ, 0xc0, !PT ;  /* 0x000000ff51ff7812 */ /* 0x000fe2000784c0ff */
[----:B------:R-:W-:-:S04]  /*1ef0*/  FMUL.FTZ R87, R89, UR15 ;  /* 0x0000000f59577c20 */ /* 0x000fc80008410000 */
[----:B------:R-:W-:Y:S01]  /*1f00*/  FMUL.FTZ R99, R87, UR14 ;  /* 0x0000000e57637c20 */ /* 0x000fe20008410000 */
[----:B------:R-:W-:-:S03]  /*1f10*/  IMAD.MOV.U32 R87, RZ, RZ, RZ ;  /* 0x000000ffff577224 */ /* 0x000fc600078e00ff */
[----:B------:R-:W-:-:S04]  /*1f20*/  FMUL.FTZ R88, R38, R99 ;  /* 0x0000006326587220 */ /* 0x000fc80000410000 */
[----:B-----5:R-:W-:Y:S02]  /*1f30*/  @P2 SHF.L.U32 R92, R77, 0x10, RZ ;  /* 0x000000104d5c2819 */ /* 0x020fe400000006ff */
[----:B------:R-:W-:-:S03]  /*1f40*/  FSEL R88, R88, RZ, P2 ;  /* 0x000000ff58587208 */ /* 0x000fc60001000000 */
[----:B------:R-:W-:Y:S01]  /*1f50*/  @P2 FMUL.FTZ R87, R92, R99 ;  /* 0x000000635c572220 */ /* 0x000fe20000410000 */
[----:B------:R-:W-:-:S03]  /*1f60*/  F2FP.BF16.F32.PACK_AB R88, RZ, R88 ;  /* 0x00000058ff58723e */ /* 0x000fc600000010ff */
[----:B------:R-:W-:Y:S01]  /*1f70*/  FADD.FTZ R22, R22, R87 ;  /* 0x0000005716167221 */ /* 0x000fe20000010000 */
[----:B------:R-:W-:-:S07]  /*1f80*/  PRMT R49, R88, 0x7610, R49 ;  /* 0x0000761058317816 */ /* 0x000fce0000000031 */
.L_x_1648:
[----:B------:R-:W-:Y:S05]  /*1f90*/  BSYNC.RECONVERGENT B3 ;  /* 0x0000000000037941 */ /* 0x000fea0003800200 */
.L_x_1647:
[----:B------:R-:W-:Y:S01]  /*1fa0*/  BSSY.RECONVERGENT B3, `(.L_x_1649) ;  /* 0x0000010000037945 */ /* 0x000fe20003800200 */
[----:B------:R-:W-:Y:S02]  /*1fb0*/  F2FP.BF16.F32.PACK_AB R87, RZ, R89 ;  /* 0x00000059ff57723e */ /* 0x000fe400000010ff */
[----:B------:R-:W-:Y:S01]  /*1fc0*/  FSEL R90, R90, RZ, P0 ;  /* 0x000000ff5a5a7208 */ /* 0x000fe20000000000 */
[----:B------:R-:W-:Y:S06]  /*1fd0*/  @!P1 BRA `(.L_x_1650) ;  /* 0x0000000000309947 */ /* 0x000fec0003800000 */
[----:B------:R-:W-:Y:S01]  /*1fe0*/  LOP3.LUT P2, RZ, R82, 0xff, RZ, 0xc0, !PT ;  /* 0x000000ff52ff7812 */ /* 0x000fe2000784c0ff */
[----:B------:R-:W-:-:S04]  /*1ff0*/  FMUL.FTZ R88, R90, UR15 ;  /* 0x0000000f5a587c20 */ /* 0x000fc80008410000 */
[----:B------:R-:W-:Y:S01]  /*2000*/  FMUL.FTZ R92, R88, UR14 ;  /* 0x0000000e585c7c20 */ /* 0x000fe20008410000 */
[----:B------:R-:W-:-:S03]  /*2010*/  HFMA2 R88, -RZ, RZ, 0, 0 ;  /* 0x00000000ff587431 */ /* 0x000fc600000001ff */
[----:B------:R-:W-:-:S04]  /*2020*/  FMUL.FTZ R89, R39, R92 ;  /* 0x0000005c27597220 */ /* 0x000fc80000410000 */
[----:B-----5:R-:W-:Y:S02]  /*2030*/  @P2 PRMT R94, R77, 0x7632, R94 ;  /* 0x000076324d5e2816 */ /* 0x020fe4000000005e */
[----:B------:R-:W-:-:S03]  /*2040*/  FSEL R89, R89, RZ, P2 ;  /* 0x000000ff59597208 */ /* 0x000fc60001000000 */
[----:B------:R-:W-:Y:S01]  /*2050*/  @P2 IMAD.U32 R99, R94, 0x10000, RZ ;  /* 0x000100005e632824 */ /* 0x000fe200078e00ff */
[----:B------:R-:W-:-:S03]  /*2060*/  F2FP.BF16.F32.PACK_AB R89, RZ, R89 ;  /* 0x00000059ff59723e */ /* 0x000fc600000010ff */
[----:B------:R-:W-:Y:S01]  /*2070*/  @P2 FMUL.FTZ R88, R99, R92 ;  /* 0x0000005c63582220 */ /* 0x000fe20000410000 */
[----:B------:R-:W-:-:S03]  /*2080*/  PRMT R49, R49, 0x5410, R89 ;  /* 0x0000541031317816 */ /* 0x000fc60000000059 */
[----:B------:R-:W-:-:S07]  /*2090*/  FADD.FTZ R23, R23, R88 ;  /* 0x0000005817177221 */ /* 0x000fce0000010000 */
.L_x_1650:
[----:B------:R-:W-:Y:S05]  /*20a0*/  BSYNC.RECONVERGENT B3 ;  /* 0x0000000000037941 */ /* 0x000fea0003800200 */
.L_x_1649:
[----:B------:R-:W-:Y:S01]  /*20b0*/  BSSY.RECONVERGENT B3, `(.L_x_1651) ;  /* 0x000000f000037945 */ /* 0x000fe20003800200 */
[----:B------:R-:W-:Y:S02]  /*20c0*/  F2FP.BF16.F32.PACK_AB R90, RZ, R90 ;  /* 0x0000005aff5a723e */ /* 0x000fe400000010ff */
[----:B------:R-:W-:Y:S01]  /*20d0*/  FSEL R89, R55, RZ, P0 ;  /* 0x000000ff37597208 */ /* 0x000fe20000000000 */
[----:B------:R-:W-:Y:S06]  /*20e0*/  @!P1 BRA `(.L_x_1652) ;  /* 0x00000000002c9947 */ /* 0x000fec0003800000 */
[----:B------:R-:W-:Y:S01]  /*20f0*/  LOP3.LUT P2, RZ, R75, 0xff, RZ, 0xc0, !PT ;  /* 0x000000ff4bff7812 */ /* 0x000fe2000784c0ff */
[----:B------:R-:W-:-:S04]  /*2100*/  FMUL.FTZ R55, R89, UR15 ;  /* 0x0000000f59377c20 */ /* 0x000fc80008410000 */
[----:B------:R-:W-:Y:S01]  /*2110*/  FMUL.FTZ R99, R55, UR14 ;  /* 0x0000000e37637c20 */ /* 0x000fe20008410000 */
[----:B------:R-:W-:-:S03]  /*2120*/  MOV R55, RZ ;  /* 0x000000ff00377202 */ /* 0x000fc60000000f00 */
[----:B------:R-:W-:-:S04]  /*2130*/  FMUL.FTZ R88, R32, R99 ;  /* 0x0000006320587220 */ /* 0x000fc80000410000 */
[----:B-----5:R-:W-:Y:S02]  /*2140*/  @P2 SHF.L.U32 R92, R78, 0x10, RZ ;  /* 0x000000104e5c2819 */ /* 0x020fe400000006ff */
[----:B------:R-:W-:-:S03]  /*2150*/  FSEL R88, R88, RZ, P2 ;  /* 0x000000ff58587208 */ /* 0x000fc60001000000 */
[----:B------:R-:W-:Y:S01]  /*2160*/  @P2 FMUL.FTZ R55, R92, R99 ;  /* 0x000000635c372220 */ /* 0x000fe20000410000 */
[----:B------:R-:W-:-:S03]  /*2170*/  F2FP.BF16.F32.PACK_AB R88, RZ, R88 ;  /* 0x00000058ff58723e */ /* 0x000fc600000010ff */
[----:B------:R-:W-:Y:S01]  /*2180*/  FADD.FTZ R16, R16, R55 ;  /* 0x0000003710107221 */ /* 0x000fe20000010000 */
[----:B------:R-:W-:-:S07]  /*2190*/  PRMT R50, R88, 0x7610, R50 ;  /* 0x0000761058327816 */ /* 0x000fce0000000032 */
.L_x_1652:
[----:B------:R-:W-:Y:S05]  /*21a0*/  BSYNC.RECONVERGENT B3 ;  /* 0x0000000000037941 */ /* 0x000fea0003800200 */
.L_x_1651:
        /* <DEDUP_REMOVED lines=16> */
.L_x_1654:
[----:B------:R-:W-:Y:S05]  /*22b0*/  BSYNC.RECONVERGENT B3 ;  /* 0x0000000000037941 */ /* 0x000fea0003800200 */
.L_x_1653:
[----:B------:R-:W-:Y:S01]  /*22c0*/  BSSY.RECONVERGENT B3, `(.L_x_1655) ;  /* 0x0000010000037945 */ /* 0x000fe20003800200 */
[----:B------:R-:W-:Y:S02]  /*22d0*/  F2FP.BF16.F32.PACK_AB R54, RZ, R88 ;  /* 0x00000058ff36723e */ /* 0x000fe400000010ff */
[----:B------:R-:W-:Y:S02]  /*22e0*/  FSEL R88, R53, RZ, P0 ;  /* 0x000000ff35587208 */ /* 0x000fe40000000000 */
[----:B------:R-:W-:Y:S01]  /*22f0*/  FSEL R55, R52, RZ, P0 ;  /* 0x000000ff34377208 */ /* 0x000fe20000000000 */
[----:B------:R-:W-:Y:S06]  /*2300*/  @!P1 BRA `(.L_x_1656) ;  /* 0x00000000002c9947 */ /* 0x000fec0003800000 */
[----:B------:R-:W-:Y:S01]  /*2310*/  LOP3.LUT P0, RZ, R84, 0xff, RZ, 0xc0, !PT ;  /* 0x000000ff54ff7812 */ /* 0x000fe2000780c0ff */
[----:B------:R-:W-:Y:S01]  /*2320*/  FMUL.FTZ R52, R55, UR15 ;  /* 0x0000000f37347c20 */ /* 0x000fe20008410000 */
[----:B------:R-:W-:-:S03]  /*2330*/  HFMA2 R53, -RZ, RZ, 0, 0 ;  /* 0x00000000ff357431 */ /* 0x000fc600000001ff */
[----:B------:R-:W-:-:S04]  /*2340*/  FMUL.FTZ R99, R52, UR14 ;  /* 0x0000000e34637c20 */ /* 0x000fc80008410000 */
[----:B------:R-:W-:-:S04]  /*2350*/  FMUL.FTZ R52, R34, R99 ;  /* 0x0000006322347220 */ /* 0x000fc80000410000 */
[----:B-----5:R-:W-:Y:S01]  /*2360*/  @P0 IMAD.U32 R92, R79, 0x10000, RZ ;  /* 0x000100004f5c0824 */ /* 0x020fe200078e00ff */
[----:B------:R-:W-:-:S03]  /*2370*/  FSEL R52, R52, RZ, P0 ;  /* 0x000000ff34347208 */ /* 0x000fc60000000000 */
[----:B------:R-:W-:Y:S01]  /*2380*/  @P0 FMUL.FTZ R53, R92, R99 ;  /* 0x000000635c350220 */ /* 0x000fe20000410000 */
[----:B------:R-:W-:-:S03]  /*2390*/  F2FP.BF16.F32.PACK_AB R52, RZ, R52 ;  /* 0x00000034ff34723e */ /* 0x000fc600000010ff */
[----:B------:R-:W-:Y:S01]  /*23a0*/  FADD.FTZ R18, R18, R53 ;  /* 0x0000003512127221 */ /* 0x000fe20000010000 */
[----:B------:R-:W-:-:S07]  /*23b0*/  PRMT R51, R52, 0x7610, R51 ;  /* 0x0000761034337816 */ /* 0x000fce0000000033 */
.L_x_1656:
[----:B------:R-:W-:Y:S05]  /*23c0*/  BSYNC.RECONVERGENT B3 ;  /* 0x0000000000037941 */ /* 0x000fea0003800200 */
.L_x_1655:
[----:B------:R-:W-:Y:S02]  /*23d0*/  F2FP.BF16.F32.PACK_AB R55, R88, R55 ;  /* 0x000000375837723e */ /* 0x000fe400000010ff */
[----:B------:R-:W-:Y:S02]  /*23e0*/  PRMT R54, R89, 0x5410, R54 ;  /* 0x0000541059367816 */ /* 0x000fe40000000036 */
[----:B------:R-:W-:Y:S02]  /*23f0*/  PRMT R53, R87, 0x5410, R90 ;  /* 0x0000541057357816 */ /* 0x000fe4000000005a */
[----:B------:R-:W-:Y:S01]  /*2400*/  PRMT R52, R73, 0x5410, R85 ;  /* 0x0000541049347816 */ /* 0x000fe20000000055 */
        /* <DEDUP_REMOVED lines=12> */
[----:B------:R-:W-:Y:S01]  /*24d0*/  FADD.FTZ R19, R19, R88 ;  /* 0x0000005813137221 */ /* 0x000fe20000010000 */
[----:B------:R-:W-:Y:S06]  /*24e0*/  BRA `(.L_x_1642) ;  /* 0x0000000800ac7947 */ /* 0x000fec0003800000 */
.L_x_1626:
[----:B------:R-:W-:Y:S01]  /*24f0*/  ISETP.GT.AND P3, PT, R85, RZ, PT ;  /* 0x000000ff5500720c */ /* 0x000fe20003f64270 */
[----:B------:R-:W-:Y:S01]  /*2500*/  @P2 FFMA.FTZ R85, R3, R87, R88 ;  /* 0x0000005703552223 */ /* 0x000fe20000010058 */
[----:B-----5:R-:W-:Y:S01]  /*2510*/  IMAD.U32 R102, R4, 0x10000, RZ ;  /* 0x0001000004667824 */ /* 0x020fe200078e00ff */
[----:B------:R-:W-:Y:S01]  /*2520*/  MOV R97, UR21 ;  /* 0x0000001500617c02 */ /* 0x000fe20008000f00 */
[----:B------:R-:W-:Y:S02]  /*2530*/  IMAD.U32 R94, R6, 0x10000, RZ ;  /* 0x00010000065e7824 */ /* 0x000fe400078e00ff */
[----:B------:R-:W-:Y:S01]  /*2540*/  @P2 FADD.FTZ R85, R68, -R85 ;  /* 0x8000005544552221 */ /* 0x000fe20000010000 */
[C---:B------:R-:W-:Y:S01]  /*2550*/  PRMT R96, R5.reuse, 0x7632, R96 ;  /* 0x0000763205607816 */ /* 0x040fe20000000060 */
[----:B------:R-:W-:Y:S01]  /*2560*/  BSSY.RECONVERGENT B3, `(.L_x_1657) ;  /* 0x0000030000037945 */ /* 0x000fe20003800200 */
[----:B------:R-:W-:Y:S01]  /*2570*/  SHF.L.U32 R98, R5, 0x10, RZ ;  /* 0x0000001005627819 */ /* 0x000fe200000006ff */
[----:B------:R-:W-:Y:S01]  /*2580*/  @P2 FFMA.FTZ R102, R73, R85, R102 ;  /* 0x0000005549662223 */ /* 0x000fe20000010066 */
[----:B------:R-:W-:-:S02]  /*2590*/  SHF.L.U32 R96, R96, 0x10, RZ ;  /* 0x0000001060607819 */ /* 0x000fc400000006ff */
[----:B------:R-:W-:Y:S01]  /*25a0*/  PRMT R100, R4, 0x7632, R100 ;  /* 0x0000763204647816 */ /* 0x000fe20000000064 */
[-CC-:B------:R-:W-:Y:S01]  /*25b0*/  @P3 FFMA.FTZ R95, R59, R87.reuse, R88.reuse ;  /* 0x000000573b5f3223 */ /* 0x180fe20000010058 */
[-CC-:B------:R-:W-:Y:S01]  /*25c0*/  @P3 FFMA.FTZ R90, R60, R87.reuse, R88.reuse ;  /* 0x000000573c5a3223 */ /* 0x180fe20000010058 */
[-CC-:B------:R-:W-:Y:S01]  /*25d0*/  @P3 FFMA.FTZ R92, R62, R87.reuse, R88.reuse ;  /* 0x000000573e5c3223 */ /* 0x180fe20000010058 */
[-CC-:B------:R-:W-:Y:S01]  /*25e0*/  @P3 FFMA.FTZ R99, R61, R87.reuse, R88.reuse ;  /* 0x000000573d633223 */ /* 0x180fe20000010058 */
[----:B------:R-:W-:Y:S01]  /*25f0*/  @P3 FADD.FTZ R85, R70, -R95 ;  /* 0x8000005f46553221 */ /* 0x000fe20000010000 */
[----:B------:R-:W-:Y:S02]  /*2600*/  IMAD.U32 R95, RZ, RZ, UR20 ;  /* 0x00000014ff5f7e24 */ /* 0x000fe4000f8e00ff */
[-CC-:B------:R-:W-:Y:S01]  /*2610*/  @P3 FFMA.FTZ R104, R64, R87.reuse, R88.reuse ;  /* 0x0000005740683223 */ /* 0x180fe20000010058 */
[-CC-:B------:R-:W-:Y:S01]  /*2620*/  @P3 FFMA.FTZ R101, R63, R87.reuse, R88.reuse ;  /* 0x000000573f653223 */ /* 0x180fe20000010058 */
[----:B------:R-:W-:Y:S01]  /*2630*/  @P3 FFMA.FTZ R106, R66, R87, R88 ;  /* 0x00000057426a3223 */ /* 0x000fe20000010058 */
[----:B------:R-:W-:Y:S01]  /*2640*/  @P3 FADD.FTZ R89, R65, -R90 ;  /* 0x8000005a41593221 */ /* 0x000fe20000010000 */
[----:B------:R-:W-:Y:S01]  /*2650*/  ISETP.NE.U32.AND P0, PT, R95, RZ, PT ;  /* 0x000000ff5f00720c */ /* 0x000fe20003f05070 */
[----:B------:R-:W-:Y:S01]  /*2660*/  @P3 FADD.FTZ R87, R67, -R92 ;  /* 0x8000005c43573221 */ /* 0x000fe20000010000 */
[----:B------:R-:W-:Y:S01]  /*2670*/  PRMT R90, R6, 0x7632, R90 ;  /* 0x00007632065a7816 */ /* 0x000fe2000000005a */
[----:B------:R-:W-:Y:S01]  /*2680*/  @P3 FFMA.FTZ R98, R73, R85, R98 ;  /* 0x0000005549623223 */ /* 0x000fe20000010062 */
[----:B------:R-:W-:Y:S01]  /*2690*/  ISETP.NE.AND.EX P0, PT, R97, RZ, PT, P0 ;  /* 0x000000ff6100720c */ /* 0x000fe20003f05300 */
[----:B------:R-:W-:Y:S01]  /*26a0*/  @P3 FFMA.FTZ R96, R73, R87, R96 ;  /* 0x0000005749603223 */ /* 0x000fe20000010060 */
        /* <DEDUP_REMOVED lines=18> */
[----:B------:R-:W-:-:S03]  /*27d0*/  HFMA2 R85, -RZ, RZ, 0, 0 ;  /* 0x00000000ff557431 */ /* 0x000fc600000001ff */
[----:B------:R-:W-:-:S04]  /*27e0*/  FMUL.FTZ R89, R102, UR14 ;  /* 0x0000000e66597c20 */ /* 0x000fc80008410000 */
[----:B------:R-:W-:-:S04]  /*27f0*/  FMUL.FTZ R87, R36, R89 ;  /* 0x0000005924577220 */ /* 0x000fc80000410000 */
[----:B------:R-:W-:Y:S02]  /*2800*/  @P2 SHF.L.U32 R102, R76, 0x10, RZ ;  /* 0x000000104c662819 */ /* 0x000fe400000006ff */
[----:B------:R-:W-:-:S03]  /*2810*/  FSEL R87, R87, RZ, P2 ;  /* 0x000000ff57577208 */ /* 0x000fc60001000000 */
[----:B------:R-:W-:Y:S01]  /*2820*/  @P2 FMUL.FTZ R85, R102, R89 ;  /* 0x0000005966552220 */ /* 0x000fe20000410000 */
[----:B------:R-:W-:-:S03]  /*2830*/  F2FP.BF16.F32.PACK_AB R87, RZ, R87 ;  /* 0x00000057ff57723e */ /* 0x000fc600000010ff */
[----:B------:R-:W-:Y:S01]  /*2840*/  FADD.FTZ R20, R20, R85 ;  /* 0x0000005514147221 */ /* 0x000fe20000010000 */
[----:B------:R-:W-:-:S07]  /*2850*/  PRMT R48, R87, 0x7610, R48 ;  /* 0x0000761057307816 */ /* 0x000fce0000000030 */
.L_x_1658:
[----:B------:R-:W-:Y:S05]  /*2860*/  BSYNC.RECONVERGENT B3 ;  /* 0x0000000000037941 */ /* 0x000fea0003800200 */
.L_x_1657:
        /* <DEDUP_REMOVED lines=14> */
[----:B------:R-:W-:-:S04]  /*2950*/  FMUL.FTZ R100, R100, UR15 ;  /* 0x0000000f64647c20 */ /* 0x000fc80008410000 */
[----:B------:R-:W-:Y:S01]  /*2960*/  FMUL.FTZ R102, R100, UR14 ;  /* 0x0000000e64667c20 */ /* 0x000fe20008410000 */
[----:B------:R-:W-:-:S03]  /*2970*/  IMAD.MOV.U32 R100, RZ, RZ, RZ ;  /* 0x000000ffff647224 */ /* 0x000fc600078e00ff */
[----:B------:R-:W-:-:S04]  /*2980*/  FMUL.FTZ R99, R37, R102 ;  /* 0x0000006625637220 */ /* 0x000fc80000410000 */
[----:B------:R-:W-:Y:S02]  /*2990*/  @P2 PRMT R101, R76, 0x7632, R101 ;  /* 0x000076324c652816 */ /* 0x000fe40000000065 */
[----:B------:R-:W-:Y:S02]  /*29a0*/  FSEL R99, R99, RZ, P2 ;  /* 0x000000ff63637208 */ /* 0x000fe40001000000 */
[----:B------:R-:W-:Y:S02]  /*29b0*/  @P2 SHF.L.U32 R101, R101, 0x10, RZ ;  /* 0x0000001065652819 */ /* 0x000fe400000006ff */
[----:B------:R-:W-:-:S03]  /*29c0*/  F2FP.BF16.F32.PACK_AB R99, RZ, R99 ;  /* 0x00000063ff63723e */ /* 0x000fc600000010ff */
[----:B------:R-:W-:Y:S01]  /*29d0*/  @P2 FMUL.FTZ R100, R101, R102 ;  /* 0x0000006665642220 */ /* 0x000fe20000410000 */
[----:B------:R-:W-:-:S03]  /*29e0*/  PRMT R48, R48, 0x5410, R99 ;  /* 0x0000541030307816 */ /* 0x000fc60000000063 */
[----:B------:R-:W-:-:S07]  /*29f0*/  FADD.FTZ R21, R21, R100 ;  /* 0x0000006415157221 */ /* 0x000fce0000010000 */
.L_x_1660:
[----:B------:R-:W-:Y:S05]  /*2a00*/  BSYNC.RECONVERGENT B3 ;  /* 0x0000000000037941 */ /* 0x000fea0003800200 */
.L_x_1659:
[----:B------:R-:W-:Y:S04]  /*2a10*/  BSSY.RECONVERGENT B3, `(.L_x_1661) ;  /* 0x000000d000037945 */ /* 0x000fe80003800200 */
[----:B------:R-:W-:Y:S05]  /*2a20*/  @!P1 BRA `(.L_x_1662) ;  /* 0x00000000002c9947 */ /* 0x000fea0003800000 */
[----:B------:R-:W-:Y:S01]  /*2a30*/  LOP3.LUT P2, RZ, R81, 0xff, RZ, 0xc0, !PT ;  /* 0x000000ff51ff7812 */ /* 0x000fe2000784c0ff */
[----:B------:R-:W-:Y:S01]  /*2a40*/  FMUL.FTZ R98, R98, UR15 ;  /* 0x0000000f62627c20 */ /* 0x000fe20008410000 */
[----:B------:R-:W-:-:S03]  /*2a50*/  MOV R99, RZ ;  /* 0x000000ff00637202 */ /* 0x000fc60000000f00 */
[----:B------:R-:W-:-:S04]  /*2a60*/  FMUL.FTZ R101, R98, UR14 ;  /* 0x0000000e62657c20 */ /* 0x000fc80008410000 */
[----:B------:R-:W-:-:S04]  /*2a70*/  FMUL.FTZ R98, R38, R101 ;  /* 0x0000006526627220 */ /* 0x000fc80000410000 */
[----:B------:R-:W-:Y:S01]  /*2a80*/  @P2 IMAD.U32 R100, R77, 0x10000, RZ ;  /* 0x000100004d642824 */ /* 0x000fe200078e00ff */
[----:B------:R-:W-:-:S03]  /*2a90*/  FSEL R98, R98, RZ, P2 ;  /* 0x000000ff62627208 */ /* 0x000fc60001000000 */
[----:B------:R-:W-:Y:S01]  /*2aa0*/  @P2 FMUL.FTZ R99, R100, R101 ;  /* 0x0000006564632220 */ /* 0x000fe20000410000 */
[----:B------:R-:W-:-:S03]  /*2ab0*/  F2FP.BF16.F32.PACK_AB R98, RZ, R98 ;  /* 0x00000062ff62723e */ /* 0x000fc600000010ff */
[----:B------:R-:W-:Y:S01]  /*2ac0*/  FADD.FTZ R22, R22, R99 ;  /* 0x0000006316167221 */ /* 0x000fe20000010000 */
[----:B------:R-:W-:-:S07]  /*2ad0*/  PRMT R49, R98, 0x7610, R49 ;  /* 0x0000761062317816 */ /* 0x000fce0000000031 */
.L_x_1662:
[----:B------:R-:W-:Y:S05]  /*2ae0*/  BSYNC.RECONVERGENT B3 ;  /* 0x0000000000037941 */ /* 0x000fea0003800200 */
.L_x_1661:
[----:B------:R-:W-:Y:S04]  /*2af0*/  BSSY.RECONVERGENT B3, `(.L_x_1663) ;  /* 0x000000e000037945 */ /* 0x000fe80003800200 */
[----:B------:R-:W-:Y:S05]  /*2b00*/  @!P1 BRA `(.L_x_1664) ;  /* 0x0000000000309947 */ /* 0x000fea0003800000 */
[----:B------:R-:W-:Y:S01]  /*2b10*/  LOP3.LUT P2, RZ, R82, 0xff, RZ, 0xc0, !PT ;  /* 0x000000ff52ff7812 */ /* 0x000fe2000784c0ff */
[----:B------:R-:W-:-:S04]  /*2b20*/  FMUL.FTZ R96, R96, UR15 ;  /* 0x0000000f60607c20 */ /* 0x000fc80008410000 */
[----:B------:R-:W-:Y:S01]  /*2b30*/  FMUL.FTZ R100, R96, UR14 ;  /* 0x0000000e60647c20 */ /* 0x000fe20008410000 */
[----:B------:R-:W-:-:S03]  /*2b40*/  HFMA2 R96, -RZ, RZ, 0, 0 ;  /* 0x00000000ff607431 */ /* 0x000fc600000001ff */
        /* <DEDUP_REMOVED lines=8> */
.L_x_1664:
[----:B------:R-:W-:Y:S05]  /*2bd0*/  BSYNC.RECONVERGENT B3 ;  /* 0x0000000000037941 */ /* 0x000fea0003800200 */
.L_x_1663:
[----:B------:R-:W-:Y:S04]  /*2be0*/  BSSY.RECONVERGENT B3, `(.L_x_1665) ;  /* 0x000000d000037945 */ /* 0x000fe80003800200 */
[----:B------:R-:W-:Y:S05]  /*2bf0*/  @!P1 BRA `(.L_x_1666) ;  /* 0x00000000002c9947 */ /* 0x000fea0003800000 */
[----:B------:R-:W-:Y:S01]  /*2c00*/  LOP3.LUT P2, RZ, R75, 0xff, RZ, 0xc0, !PT ;  /* 0x000000ff4bff7812 */ /* 0x000fe2000784c0ff */
[----:B------:R-:W-:Y:S01]  /*2c10*/  FMUL.FTZ R94, R94, UR15 ;  /* 0x0000000f5e5e7c20 */ /* 0x000fe20008410000 */
[----:B------:R-:W-:-:S03]  /*2c20*/  IMAD.MOV.U32 R99, RZ, RZ, RZ ;  /* 0x000000ffff637224 */ /* 0x000fc600078e00ff */
        /* <DEDUP_REMOVED lines=8> */
.L_x_1666:
[----:B------:R-:W-:Y:S05]  /*2cb0*/  BSYNC.RECONVERGENT B3 ;  /* 0x0000000000037941 */ /* 0x000fea0003800200 */
.L_x_1665:
[----:B------:R-:W-:Y:S04]  /*2cc0*/  BSSY.RECONVERGENT B3, `(.L_x_1667) ;  /* 0x000000e000037945 */ /* 0x000fe80003800200 */
[----:B------:R-:W-:Y:S05]  /*2cd0*/  @!P1 BRA `(.L_x_1668) ;  /* 0x0000000000309947 */ /* 0x000fea0003800000 */
[----:B------:R-:W-:Y:S01]  /*2ce0*/  LOP3.LUT P2, RZ, R83, 0xff, RZ, 0xc0, !PT ;  /* 0x000000ff53ff7812 */ /* 0x000fe2000784c0ff */
[----:B------:R-:W-:-:S04]  /*2cf0*/  FMUL.FTZ R90, R90, UR15 ;  /* 0x0000000f5a5a7c20 */ /* 0x000fc80008410000 */
[----:B------:R-:W-:Y:S01]  /*2d00*/  FMUL.FTZ R96, R90, UR14 ;  /* 0x0000000e5a607c20 */ /* 0x000fe20008410000 */
[----:B------:R-:W-:-:S03]  /*2d10*/  MOV R90, RZ ;  /* 0x000000ff005a7202 */ /* 0x000fc60000000f00 */
[----:B------:R-:W-:-:S04]  /*2d20*/  FMUL.FTZ R94, R33, R96 ;  /* 0x00000060215e7220 */ /* 0x000fc80000410000 */
[----:B------:R-:W-:Y:S02]  /*2d30*/  @P2 PRMT R98, R78, 0x7632, R98 ;  /* 0x000076324e622816 */ /* 0x000fe40000000062 */
[----:B------:R-:W-:-:S03]  /*2d40*/  FSEL R94, R94, RZ, P2 ;  /* 0x000000ff5e5e7208 */ /* 0x000fc60001000000 */
[----:B------:R-:W-:Y:S01]  /*2d50*/  @P2 IMAD.U32 R99, R98, 0x10000, RZ ;  /* 0x0001000062632824 */ /* 0x000fe200078e00ff */
[----:B------:R-:W-:-:S03]  /*2d60*/  F2FP.BF16.F32.PACK_AB R94, RZ, R94 ;  /* 0x0000005eff5e723e */ /* 0x000fc600000010ff */
[----:B------:R-:W-:Y:S01]  /*2d70*/  @P2 FMUL.FTZ R90, R99, R96 ;  /* 0x00000060635a2220 */ /* 0x000fe20000410000 */
[----:B------:R-:W-:-:S03]  /*2d80*/  PRMT R50, R50, 0x5410, R94 ;  /* 0x0000541032327816 */ /* 0x000fc6000000005e */
[----:B------:R-:W-:-:S07]  /*2d90*/  FADD.FTZ R17, R17, R90 ;  /* 0x0000005a11117221 */ /* 0x000fce0000010000 */
.L_x_1668:
[----:B------:R-:W-:Y:S05]  /*2da0*/  BSYNC.RECONVERGENT B3 ;  /* 0x0000000000037941 */ /* 0x000fea0003800200 */
.L_x_1667:
[----:B------:R-:W-:Y:S04]  /*2db0*/  BSSY.RECONVERGENT B3, `(.L_x_1669) ;  /* 0x000000d000037945 */ /* 0x000fe80003800200 */
[----:B------:R-:W-:Y:S05]  /*2dc0*/  @!P1 BRA `(.L_x_1670) ;  /* 0x00000000002c9947 */ /* 0x000fea0003800000 */
        /* <DEDUP_REMOVED lines=11> */
.L_x_1670:
[----:B------:R-:W-:Y:S05]  /*2e80*/  BSYNC.RECONVERGENT B3 ;  /* 0x0000000000037941 */ /* 0x000fea0003800200 */
.L_x_1669:
[----:B------:R-:W-:Y:S02]  /*2e90*/  @P0 PRMT R55, R89, 0x7610, R55 ;  /* 0x0000761059370816 */ /* 0x000fe40000000037 */
[----:B------:R-:W-:Y:S02]  /*2ea0*/  @P0 PRMT R53, R53, 0x5410, R85 ;  /* 0x0000541035350816 */ /* 0x000fe40000000055 */
[----:B------:R-:W-:Y:S02]  /*2eb0*/  @P0 PRMT R54, R54, 0x5410, R87 ;  /* 0x0000541036360816 */ /* 0x000fe40000000057 */
[----:B------:R-:W-:Y:S01]  /*2ec0*/  @P0 PRMT R55, R55, 0x5410, R73 ;  /* 0x0000541037370816 */ /* 0x000fe20000000049 */
[----:B------:R-:W-:Y:S06]  /*2ed0*/  @!P1 BRA `(.L_x_1642) ;  /* 0x0000000000309947 */ /* 0x000fec0003800000 */
[----:B------:R-:W-:Y:S01]  /*2ee0*/  LOP3.LUT P0, RZ, R86, 0xff, RZ, 0xc0, !PT ;  /* 0x000000ff56ff7812 */ /* 0x000fe2000780c0ff */
[----:B------:R-:W-:Y:S01]  /*2ef0*/  FMUL.FTZ R92, R92, UR15 ;  /* 0x0000000f5c5c7c20 */ /* 0x000fe20008410000 */
[----:B------:R-:W-:-:S03]  /*2f00*/  IMAD.MOV.U32 R88, RZ, RZ, RZ ;  /* 0x000000ffff587224 */ /* 0x000fc600078e00ff */
[----:B------:R-:W-:-:S04]  /*2f10*/  FMUL.FTZ R92, R92, UR14 ;  /* 0x0000000e5c5c7c20 */ /* 0x000fc80008410000 */
        /* <DEDUP_REMOVED lines=8> */
.L_x_1642:
[----:B------:R-:W-:Y:S05]  /*2fa0*/  BSYNC.RECONVERGENT B1 ;  /* 0x0000000000017941 */ /* 0x000fea0003800200 */
.L_x_1625:
        /* <DEDUP_REMOVED lines=14> */
.L_x_1671:
[----:B------:R1:W-:Y:S02]  /*3090*/  @P1 STG.E.128 desc[UR6][R56.64], R48 ;  /* 0x0000003038001986 */ /* 0x0003e4000c101d06 */
.L_x_1624:
[----:B------:R-:W-:Y:S05]  /*30a0*/  BSYNC.RECONVERGENT B2 ;  /* 0x0000000000027941 */ /* 0x000fea0003800200 */
.L_x_1623:
[----:B-1----:R-:W1:Y:S02]  /*30b0*/  LDC.64 R56, c[0x0][0x380] ;  /* 0x0000e000ff387b82 */ /* 0x002e640000000a00 */
[----:B-1----:R-:W-:-:S05]  /*30c0*/  IMAD R2, R56, 0x4, R2 ;  /* 0x0000000438027824 */ /* 0x002fca00078e0202 */
[----:B------:R-:W-:-:S13]  /*30d0*/  ISETP.GE.AND P0, PT, R2, R57, PT ;  /* 0x000000390200720c */ /* 0x000fda0003f06270 */
[----:B------:R-:W-:Y:S05]  /*30e0*/  @!P0 BRA `(.L_x_1672) ;  /* 0xffffffd0007c8947 */ /* 0x000fea000383ffff */
.L_x_1618:
[----:B------:R-:W-:Y:S05]  /*30f0*/  BSYNC B0 ;  /* 0x0000000000007941 */ /* 0x000fea0003800000 */
.L_x_1617:
        /* <DEDUP_REMOVED lines=103> */
.L_x_1674:
[----:B------:R-:W-:Y:S05]  /*3770*/  BSYNC.RECONVERGENT B0 ;  /* 0x0000000000007941 */ /* 0x000fea0003800200 */
.L_x_1673:
        /* <DEDUP_REMOVED lines=11> */
.L_x_1622:
        /* <DEDUP_REMOVED lines=8> */
.L_x_1676:
[----:B------:R-:W-:Y:S05]  /*38b0*/  BSYNC B1 ;  /* 0x0000000000017941 */ /* 0x000fea0003800000 */
.L_x_1675:
        /* <DEDUP_REMOVED lines=8> */
.L_x_1677:
[----:B------:R-:W-:-:S05]  /*3940*/  FADD.FTZ R57, R57, R92 ;  /* 0x0000005c39397221 */ /* 0x000fca0000010000 */
[----:B------:R-:W-:Y:S01]  /*3950*/  MOV R101, R57 ;  /* 0x0000003900657202 */ /* 0x000fe20000000f00 */
[----:B------:R-:W-:Y:S01]  /*3960*/  IMAD.MOV.U32 R98, RZ, RZ, 0x2 ;  /* 0x00000002ff627424 */ /* 0x000fe200078e00ff */
[----:B------:R-:W-:-:S07]  /*3970*/  MOV R89, R99 ;  /* 0x0000006300597202 */ /* 0x000fce0000000f00 */
[----:B------:R-:W-:Y:S05]  /*3980*/  WARPSYNC.COLLECTIVE R96, `(.L_x_1678) ;  /* 0x0000000060087348 */ /* 0x000fea0003c00000 */
[----:B------:R0:W1:Y:S02]  /*3990*/  SHFL.BFLY P0, R99, R101, R98, R103 ;  /* 0x0c00006265637389 */ /* 0x0000640000000067 */
[----:B01----:R-:W-:Y:S05]  /*39a0*/  ENDCOLLECTIVE ;  /* 0x000000000000791b */ /* 0x003fea0003800000 */
.L_x_1678:
[----:B------:R-:W-:-:S05]  /*39b0*/  FADD.FTZ R89, R89, R94 ;  /* 0x0000005e59597221 */ /* 0x000fca0000010000 */
[----:B------:R-:W-:Y:S02]  /*39c0*/  MOV R101, R89 ;  /* 0x0000005900657202 */ /* 0x000fe40000000f00 */
[----:B------:R-:W-:-:S07]  /*39d0*/  MOV R56, R99 ;  /* 0x0000006300387202 */ /* 0x000fce0000000f00 */
[----:B------:R-:W-:Y:S05]  /*39e0*/  WARPSYNC.COLLECTIVE R96, `(.L_x_1679) ;  /* 0x0000000060087348 */ /* 0x000fea0003c00000 */
[----:B------:R0:W1:Y:S02]  /*39f0*/  SHFL.BFLY P0, R99, R101, R98, R103 ;  /* 0x0c00006265637389 */ /* 0x0000640000000067 */
[----:B01----:R-:W-:Y:S05]  /*3a00*/  ENDCOLLECTIVE ;  /* 0x000000000000791b */ /* 0x003fea0003800000 */
.L_x_1679:
[----:B------:R-:W-:-:S05]  /*3a10*/  FADD.FTZ R56, R57, R56 ;  /* 0x0000003839387221 */ /* 0x000fca0000010000 */
[----:B------:R-:W-:Y:S01]  /*3a20*/  MOV R101, R56 ;  /* 0x0000003800657202 */ /* 0x000fe20000000f00 */
[----:B------:R-:W-:Y:S02]  /*3a30*/  HFMA2 R98, -RZ, RZ, 0, 2.384185791015625e-07 ;  /* 0x00000004ff627431 */ /* 0x000fe400000001ff */
[----:B------:R-:W-:-:S07]  /*3a40*/  IMAD.MOV.U32 R88, RZ, RZ, R99 ;  /* 0x000000ffff587224 */ /* 0x000fce00078e0063 */
[----:B------:R-:W-:Y:S05]  /*3a50*/  WARPSYNC.COLLECTIVE R96, `(.L_x_1680) ;  /* 0x0000000060087348 */ /* 0x000fea0003c00000 */
[----:B------:R0:W1:Y:S02]  /*3a60*/  SHFL.BFLY P0, R99, R101, R98, R103 ;  /* 0x0c00006265637389 */ /* 0x0000640000000067 */
[----:B01----:R-:W-:Y:S05]  /*3a70*/  ENDCOLLECTIVE ;  /* 0x000000000000791b */ /* 0x003fea0003800000 */
.L_x_1680:
[----:B------:R-:W-:-:S05]  /*3a80*/  FADD.FTZ R88, R89, R88 ;  /* 0x0000005859587221 */ /* 0x000fca0000010000 */
[----:B------:R-:W-:Y:S01]  /*3a90*/  MOV R101, R88 ;  /* 0x0000005800657202 */ /* 0x000fe20000000f00 */
[----:B------:R-:W-:-:S07]  /*3aa0*/  IMAD.MOV.U32 R95, RZ, RZ, R99 ;  /* 0x000000ffff5f7224 */ /* 0x000fce00078e0063 */
[----:B------:R-:W-:Y:S05]  /*3ab0*/  WARPSYNC.COLLECTIVE R96, `(.L_x_1681) ;  /* 0x0000000060087348 */ /* 0x000fea0003c00000 */
[----:B------:R0:W1:Y:S02]  /*3ac0*/  SHFL.BFLY P0, R99, R101, R98, R103 ;  /* 0x0c00006265637389 */ /* 0x0000640000000067 */
[----:B01----:R-:W-:Y:S05]  /*3ad0*/  ENDCOLLECTIVE ;  /* 0x000000000000791b */ /* 0x003fea0003800000 */
.L_x_1681:
[----:B------:R-:W-:-:S04]  /*3ae0*/  FADD.FTZ R95, R56, R95 ;  /* 0x0000005f385f7221 */ /* 0x000fc80000010000 */
[----:B------:R-:W-:Y:S02]  /*3af0*/  IMAD.MOV.U32 R101, RZ, RZ, R95 ;  /* 0x000000ffff657224 */ /* 0x000fe400078e005f */
[----:B------:R-:W-:Y:S01]  /*3b00*/  HFMA2 R98, -RZ, RZ, 0, 4.76837158203125e-07 ;  /* 0x00000008ff627431 */ /* 0x000fe200000001ff */
[----:B------:R-:W-:-:S07]  /*3b10*/  MOV R97, R99 ;  /* 0x0000006300617202 */ /* 0x000fce0000000f00 */
[----:B------:R-:W-:Y:S05]  /*3b20*/  WARPSYNC.COLLECTIVE R96, `(.L_x_1682) ;  /* 0x0000000060087348 */ /* 0x000fea0003c00000 */
[----:B------:R0:W1:Y:S02]  /*3b30*/  SHFL.BFLY P0, R99, R101, R98, R103 ;  /* 0x0c00006265637389 */ /* 0x0000640000000067 */
[----:B01----:R-:W-:Y:S05]  /*3b40*/  ENDCOLLECTIVE ;  /* 0x000000000000791b */ /* 0x003fea0003800000 */
.L_x_1682:
[----:B------:R-:W-:-:S04]  /*3b50*/  FADD.FTZ R97, R88, R97 ;  /* 0x0000006158617221 */ /* 0x000fc80000010000 */
[----:B------:R-:W-:Y:S01]  /*3b60*/  IMAD.MOV.U32 R101, RZ, RZ, R97 ;  /* 0x000000ffff657224 */ /* 0x000fe200078e0061 */
[----:B------:R-:W-:-:S07]  /*3b70*/  MOV R90, R99 ;  /* 0x00000063005a7202 */ /* 0x000fce0000000f00 */
[----:B------:R-:W-:Y:S05]  /*3b80*/  WARPSYNC.COLLECTIVE R96, `(.L_x_1683) ;  /* 0x0000000060087348 */ /* 0x000fea0003c00000 */
[----:B------:R0:W1:Y:S02]  /*3b90*/  SHFL.BFLY P0, R99, R101, R98, R103 ;  /* 0x0c00006265637389 */ /* 0x0000640000000067 */
[----:B01----:R-:W-:Y:S05]  /*3ba0*/  ENDCOLLECTIVE ;  /* 0x000000000000791b */ /* 0x003fea0003800000 */
.L_x_1683:
[----:B------:R-:W-:-:S05]  /*3bb0*/  FADD.FTZ R90, R95, R90 ;  /* 0x0000005a5f5a7221 */ /* 0x000fca0000010000 */
[----:B------:R-:W-:Y:S01]  /*3bc0*/  MOV R101, R90 ;  /* 0x0000005a00657202 */ /* 0x000fe20000000f00 */
[----:B------:R-:W-:Y:S01]  /*3bd0*/  IMAD.MOV.U32 R98, RZ, RZ, 0x10 ;  /* 0x00000010ff627424 */ /* 0x000fe200078e00ff */
[----:B------:R-:W-:-:S07]  /*3be0*/  MOV R92, R99 ;  /* 0x00000063005c7202 */ /* 0x000fce0000000f00 */
[----:B------:R-:W-:Y:S05]  /*3bf0*/  WARPSYNC.COLLECTIVE R96, `(.L_x_1684) ;  /* 0x0000000060087348 */ /* 0x000fea0003c00000 */
[----:B------:R0:W1:Y:S02]  /*3c00*/  SHFL.BFLY P0, R99, R101, R98, R103 ;  /* 0x0c00006265637389 */ /* 0x0000640000000067 */
[----:B01----:R-:W-:Y:S05]  /*3c10*/  ENDCOLLECTIVE ;  /* 0x000000000000791b */ /* 0x003fea0003800000 */
.L_x_1684:
[----:B------:R-:W-:-:S05]  /*3c20*/  FADD.FTZ R92, R97, R92 ;  /* 0x0000005c615c7221 */ /* 0x000fca0000010000 */
[----:B------:R-:W-:Y:S02]  /*3c30*/  MOV R101, R92 ;  /* 0x0000005c00657202 */ /* 0x000fe40000000f00 */
[----:B------:R-:W-:-:S07]  /*3c40*/  MOV R89, R99 ;  /* 0x0000006300597202 */ /* 0x000fce0000000f00 */
[----:B------:R-:W-:Y:S05]  /*3c50*/  WARPSYNC.COLLECTIVE R96, `(.L_x_1685) ;  /* 0x0000000060087348 */ /* 0x000fea0003c00000 */
[----:B------:R0:W1:Y:S02]  /*3c60*/  SHFL.BFLY P0, R99, R101, R98, R103 ;  /* 0x0c00006265637389 */ /* 0x0000640000000067 */
[----:B01----:R-:W-:Y:S05]  /*3c70*/  ENDCOLLECTIVE ;  /* 0x000000000000791b */ /* 0x003fea0003800000 */
.L_x_1685:
[----:B------:R-:W-:Y:S05]  /*3c80*/  BRA `(.L_x_1686) ;  /* 0xffffffd000b87947 */ /* 0x000fea000383ffff */
.L_x_1687:
        /* <DEDUP_REMOVED lines=15> */
.L_x_6393:


//--------------------- .text._ZN10layer_norm22ln_bwd_finalize_kernelINS_22Kernel_traits_finalizeILj256Ef13__nv_bfloat16S2_S2_fjLb1ELj1024ELj4ENS_18Kernel_traits_baseILj256EfS2_S2_S2_fjLj1024EEEEELb1ELb1EEEvNS_9BwdParamsE --------------------------
	.section	.text._ZN10layer_norm22ln_bwd_finalize_kernelINS_22Kernel_traits_finalizeILj256Ef13__nv_bfloat16S2_S2_fjLb1ELj1024ELj4ENS_18Kernel_traits_baseILj256EfS2_S2_S2_fjLj1024EEEEELb1ELb1EEEvNS_9BwdParamsE,"ax",@progbits
	.align	128
        .global         _ZN10layer_norm22ln_bwd_finalize_kernelINS_22Kernel_traits_finalizeILj256Ef13__nv_bfloat16S2_S2_fjLb1ELj1024ELj4ENS_18Kernel_traits_baseILj256EfS2_S2_S2_fjLj1024EEEEELb1ELb1EEEvNS_9BwdParamsE
        .type           _ZN10layer_norm22ln_bwd_finalize_kernelINS_22Kernel_traits_finalizeILj256Ef13__nv_bfloat16S2_S2_fjLb1ELj1024ELj4ENS_18Kernel_traits_baseILj256EfS2_S2_S2_fjLj1024EEEEELb1ELb1EEEvNS_9BwdParamsE,@function
        .size           _ZN10layer_norm22ln_bwd_finalize_kernelINS_22Kernel_traits_finalizeILj256Ef13__nv_bfloat16S2_S2_fjLb1ELj1024ELj4ENS_18Kernel_traits_baseILj256EfS2_S2_S2_fjLj1024EEEEELb1ELb1EEEvNS_9BwdParamsE,(.L_x_6394 - _ZN10layer_norm22ln_bwd_finalize_kernelINS_22Kernel_traits_finalizeILj256Ef13__nv_bfloat16S2_S2_fjLb1ELj1024ELj4ENS_18Kernel_traits_baseILj256EfS2_S2_S2_fjLj1024EEEEELb1ELb1EEEvNS_9BwdParamsE)
        .other          _ZN10layer_norm22ln_bwd_finalize_kernelINS_22Kernel_traits_finalizeILj256Ef13__nv_bfloat16S2_S2_fjLb1ELj1024ELj4ENS_18Kernel_traits_baseILj256EfS2_S2_S2_fjLj1024EEEEELb1ELb1EEEvNS_9BwdParamsE,@"STO_CUDA_ENTRY STV_DEFAULT"
_ZN10layer_norm22ln_bwd_finalize_kernelINS_22Kernel_traits_finalizeILj256Ef13__nv_bfloat16S2_S2_fjLb1ELj1024ELj4ENS_18Kernel_traits_baseILj256EfS2_S2_S2_fjLj1024EEEEELb1ELb1EEEvNS_9BwdParamsE:
.text._ZN10layer_norm22ln_bwd_finalize_kernelINS_22Kernel_traits_finalizeILj256Ef13__nv_bfloat16S2_S2_fjLb1ELj1024ELj4ENS_18Kernel_traits_baseILj256EfS2_S2_S2_fjLj1024EEEEELb1ELb1EEEvNS_9BwdParamsE:
        /* <DEDUP_REMOVED lines=13> */
[----:B------:R-:W-:Y:S01]  /*00d0*/  LOP3.LUT R4, R0, 0x1f, RZ, 0xc0, !PT ;  /* 0x0000001f00047812 */ /* 0x000fe200078ec0ff */
[----:B------:R-:W-:Y:S01]  /*00e0*/  HFMA2 R6, -RZ, RZ, 0, 0 ;  /* 0x00000000ff067431 */ /* 0x000fe200000001ff */
[----:B------:R-:W-:Y:S02]  /*00f0*/  MOV R22, RZ ;  /* 0x000000ff00167202 */ /* 0x000fe40000000f00 */
[----:B------:R-:W-:-:S02]  /*0100*/  LOP3.LUT R9, R9, 0x7ffffff0, RZ, 0xc0, !PT ;  /* 0x7ffffff009097812 */ /* 0x000fc400078ec0ff */
        /* <DEDUP_REMOVED lines=43> */
.L_x_1692:
        /* <DEDUP_REMOVED lines=87> */
.L_x_1691:
[----:B------:R-:W-:Y:S05]  /*0930*/  BSYNC.RECONVERGENT B1 ;  /* 0x0000000000017941 */ /* 0x000fea0003800200 */
.L_x_1690:
        /* <DEDUP_REMOVED lines=50> */
.L_x_1694:
[----:B------:R-:W-:Y:S05]  /*0c60*/  BSYNC.RECONVERGENT B1 ;  /* 0x0000000000017941 */ /* 0x000fea0003800200 */
.L_x_1693:
        /* <DEDUP_REMOVED lines=30> */
.L_x_1696:
[----:B------:R-:W-:Y:S05]  /*0e50*/  BSYNC.RECONVERGENT B1 ;  /* 0x0000000000017941 */ /* 0x000fea0003800200 */
.L_x_1695:
        /* <DEDUP_REMOVED lines=15> */
.L_x_1689:
[----:B------:R-:W-:Y:S05]  /*0f50*/  BSYNC.RECONVERGENT B0 ;  /* 0x0000000000007941 */ /* 0x000fea0003800200 */
.L_x_1688:
        /* <DEDUP_REMOVED lines=70> */
.L_x_1697:
        /* <DEDUP_REMOVED lines=12> */
.L_x_6394:


//--------------------- .text._ZN10layer_norm13ln_bwd_kernelINS_13Kernel_traitsIf13__nv_bfloat16S2_S2_fjLj256ELj1ELj4ELj1ELj16ENS_18Kernel_traits_baseILj256EfS2_S2_S2_fjLj128EEEEELb1ELb1ELb1ELb1EEEvNS_9BwdParamsE --------------------------
	.section	.text._ZN10layer_norm13ln_bwd_kernelINS_13Kernel_traitsIf13__nv_bfloat16S2_S2_fjLj256ELj1ELj4ELj1ELj16ENS_18Kernel_traits_baseILj256EfS2_S2_S2_fjLj128EEEEELb1ELb1ELb1ELb1EEEvNS_9BwdParamsE,"ax",@progbits
	.align	128
        .global         _ZN10layer_norm13ln_bwd_kernelINS_13Kernel_traitsIf13__nv_bfloat16S2_S2_fjLj256ELj1ELj4ELj1ELj16ENS_18Kernel_traits_baseILj256EfS2_S2_S2_fjLj128EEEEELb1ELb1ELb1ELb1EEEvNS_9BwdParamsE
        .type           _ZN10layer_norm13ln_bwd_kernelINS_13Kernel_traitsIf13__nv_bfloat16S2_S2_fjLj256ELj1ELj4ELj1ELj16ENS_18Kernel_traits_baseILj256EfS2_S2_S2_fjLj128EEEEELb1ELb1ELb1ELb1EEEvNS_9BwdParamsE,@function
        .size           _ZN10layer_norm13ln_bwd_kernelINS_13Kernel_traitsIf13__nv_bfloat16S2_S2_fjLj256ELj1ELj4ELj1ELj16ENS_18Kernel_traits_baseILj256EfS2_S2_S2_fjLj128EEEEELb1ELb1ELb1ELb1EEEvNS_9BwdParamsE,(.L_x_6395 - _ZN10layer_norm13ln_bwd_kernelINS_13Kernel_traitsIf13__nv_bfloat16S2_S2_fjLj256ELj1ELj4ELj1ELj16ENS_18Kernel_traits_baseILj256EfS2_S2_S2_fjLj128EEEEELb1ELb1ELb1ELb1EEEvNS_9BwdParamsE)
        .other          _ZN10layer_norm13ln_bwd_kernelINS_13Kernel_traitsIf13__nv_bfloat16S2_S2_fjLj256ELj1ELj4ELj1ELj16ENS_18Kernel_traits_baseILj256EfS2_S2_S2_fjLj128EEEEELb1ELb1ELb1ELb1EEEvNS_9BwdParamsE,@"STO_CUDA_ENTRY STV_DEFAULT"
_ZN10layer_norm13ln_bwd_kernelINS_13Kernel_traitsIf13__nv_bfloat16S2_S2_fjLj256ELj1ELj4ELj1ELj16ENS_18Kernel_traits_baseILj256EfS2_S2_S2_fjLj128EEEEELb1ELb1ELb1ELb1EEEvNS_9BwdParamsE:
.text._ZN10layer_norm13ln_bwd_kernelINS_13Kernel_traitsIf13__nv_bfloat16S2_S2_fjLj256ELj1ELj4ELj1ELj16ENS_18Kernel_traits_baseILj256EfS2_S2_S2_fjLj128EEEEELb1ELb1ELb1ELb1EEEvNS_9BwdParamsE:
        /* <DEDUP_REMOVED lines=40> */
.L_x_1750:
[----:B-1----:R-:W1:Y:S08]  /*0280*/  LDC.64 R82, c[0x0][0x3f8] ;  /* 0x0000fe00ff527b82 */ /* 0x002e700000000a00 */
[----:B--2---:R-:W2:Y:S08]  /*0290*/  LDC.64 R54, c[0x0][0x3f0] ;  /* 0x0000fc00ff367b82 */ /* 0x004eb00000000a00 */
        /* <DEDUP_REMOVED lines=11> */
[----:B------:R-:W-:Y:S01]  /*0350*/  IMAD R3, R56, UR8, RZ ;  /* 0x0000000838037c24 */ /* 0x000fe2000f8e02ff */
[----:B------:R-:W1:Y:S04]  /*0360*/  LDC.64 R60, c[0x0][0x3a8] ;  /* 0x0000ea00ff3c7b82 */ /* 0x000e680000000a00 */
[----:B------:R-:W-:-:S04]  /*0370*/  SHF.R.S32.HI R52, RZ, 0x1f, R3 ;  /* 0x0000001fff347819 */ /* 0x000fc80000011403 */
[----:B------:R-:W-:Y:S01]  /*0380*/  LEA.HI R3, R52, R3, RZ, 0x3 ;  /* 0x0000000334037211 */ /* 0x000fe200078f18ff */
[----:B------:R-:W2:Y:S01]  /*0390*/  LDC.64 R64, c[0x0][0x428] ;  /* 0x00010a00ff407b82 */ /* 0x000ea20000000a00 */
[----:B------:R-:W-:Y:S02]  /*03a0*/  IMAD.WIDE R52, R56, 0x4, R84 ;  /* 0x0000000438347825 */ /* 0x000fe400078e0254 */
[----:B------:R-:W-:Y:S02]  /*03b0*/  LEA.HI.SX32 R77, R3, R0, 0x1d ;  /* 0x00000000034d7211 */ /* 0x000fe400078feaff */
[----:B------:R-:W-:Y:S01]  /*03c0*/  IADD3 R3, PT, PT, R81, -0x1, RZ ;  /* 0xffffffff51037810 */ /* 0x000fe20007ffe0ff */
[----:B------:R3:W4:Y:S04]  /*03d0*/  LDG.E R55, desc[UR6][R52.64] ;  /* 0x0000000634377981 */ /* 0x000728000c1e1900 */
[----:B------:R-:W-:-:S05]  /*03e0*/  IMAD R3, R3, UR8, RZ ;  /* 0x0000000803037c24 */ /* 0x000fca000f8e02ff */
[----:B------:R-:W-:Y:S01]  /*03f0*/  SHF.R.S32.HI R58, RZ, 0x1f, R3 ;  /* 0x0000001fff3a7819 */ /* 0x000fe20000011403 */
[----:B-1----:R-:W-:-:S03]  /*0400*/  IMAD.WIDE.U32 R60, R77, 0x10, R60 ;  /* 0x000000104d3c7825 */ /* 0x002fc600078e003c */
[----:B------:R-:W-:Y:S02]  /*0410*/  LEA.HI R3, R58, R3, RZ, 0x3 ;  /* 0x000000033a037211 */ /* 0x000fe400078f18ff */
[----:B-----5:R-:W-:Y:S01]  /*0420*/  ISETP.GE.AND P1, PT, R54, 0x1, PT ;  /* 0x000000013600780c */ /* 0x020fe20003f26270 */
[----:B------:R-:W4:Y:S01]  /*0430*/  LDG.E.128 R60, desc[UR6][R60.64] ;  /* 0x000000063c3c7981 */ /* 0x000f22000c1e1d00 */
[----:B------:R-:W-:-:S05]  /*0440*/  LEA.HI.SX32 R3, R3, R0, 0x1d ;  /* 0x0000000003037211 */ /* 0x000fca00078feaff */
[----:B--2---:R-:W-:-:S06]  /*0450*/  IMAD.WIDE.U32 R64, R3, 0x10, R64 ;  /* 0x0000001003407825 */ /* 0x004fcc00078e0040 */
[----:B------:R-:W2:Y:S01]  /*0460*/  LDG.E.128 R64, desc[UR6][R64.64] ;  /* 0x0000000640407981 */ /* 0x000ea2000c1e1d00 */
[----:B------:R-:W-:-:S05]  /*0470*/  @P1 IADD3 R3, PT, PT, R54, -0x1, RZ ;  /* 0xffffffff36031810 */ /* 0x000fca0007ffe0ff */
[----:B------:R-:W-:-:S05]  /*0480*/  @P1 IMAD R3, R3, UR8, RZ ;  /* 0x0000000803031c24 */ /* 0x000fca000f8e02ff */
[----:B---3--:R-:W-:-:S04]  /*0490*/  @P1 SHF.R.S32.HI R52, RZ, 0x1f, R3 ;  /* 0x0000001fff341819 */ /* 0x008fc80000011403 */
[----:B------:R-:W-:Y:S02]  /*04a0*/  @P1 LEA.HI R3, R52, R3, RZ, 0x3 ;  /* 0x0000000334031211 */ /* 0x000fe400078f18ff */
[----:B------:R-:W-:Y:S02]  /*04b0*/  CS2R R78, SRZ ;  /* 0x00000000004e7805 */ /* 0x000fe4000001ff00 */
[----:B------:R-:W-:-:S05]  /*04c0*/  @P1 LEA.HI.SX32 R3, R3, R0, 0x1d ;  /* 0x0000000003031211 */ /* 0x000fca00078feaff */
[----:B------:R-:W-:Y:S01]  /*04d0*/  @P1 IMAD.MOV.U32 R78, RZ, RZ, R3 ;  /* 0x000000ffff4e1224 */ /* 0x000fe200078e0003 */
[----:B------:R-:W-:-:S04]  /*04e0*/  @P1 MOV R79, RZ ;  /* 0x000000ff004f1202 */ /* 0x000fc80000000f00 */
[----:B------:R-:W-:-:S04]  /*04f0*/  LEA R52, P3, R78, UR10, 0x3 ;  /* 0x0000000a4e347c11 */ /* 0x000fc8000f8618ff */
[----:B------:R-:W-:-:S06]  /*0500*/  LEA.HI.X R53, R78, UR11, R79, 0x3, P3 ;  /* 0x0000000b4e357c11 */ /* 0x000fcc00098f1c4f */
[----:B------:R-:W5:Y:S01]  /*0510*/  LDG.E.64 R52, desc[UR6][R52.64] ;  /* 0x0000000634347981 */ /* 0x000f62000c1e1b00 */
[----:B------:R-:W-:Y:S01]  /*0520*/  IMAD.U32 R82, RZ, RZ, UR20 ;  /* 0x00000014ff527e24 */ /* 0x000fe2000f8e00ff */
[----:B------:R-:W-:-:S04]  /*0530*/  MOV R83, UR21 ;  /* 0x0000001500537c02 */ /* 0x000fc80008000f00 */
[----:B------:R-:W-:-:S04]  /*0540*/  ISETP.NE.U32.AND P0, PT, R82, RZ, PT ;  /* 0x000000ff5200720c */ /* 0x000fc80003f05070 */
[----:B------:R-:W-:-:S13]  /*0550*/  ISETP.NE.AND.EX P0, PT, R83, RZ, PT, P0 ;  /* 0x000000ff5300720c */ /* 0x000fda0003f05300 */
[----:B------:R-:W1:Y:S02]  /*0560*/  @P0 LDC.64 R58, c[0x0][0x438] ;  /* 0x00010e00ff3a0b82 */ /* 0x000e640000000a00 */
[----:B-1----:R-:W-:-:S05]  /*0570*/  @P0 IMAD.WIDE.U32 R58, R77, 0x10, R58 ;  /* 0x000000104d3a0825 */ /* 0x002fca00078e003a */
[----:B------:R1:W5:Y:S01]  /*0580*/  @P0 LDG.E.128 R68, desc[UR6][R58.64] ;  /* 0x000000063a440981 */ /* 0x000362000c1e1d00 */
[----:B------:R-:W-:-:S04]  /*0590*/  ISETP.NE.AND P0, PT, R2, RZ, PT ;  /* 0x000000ff0200720c */ /* 0x000fc80003f05270 */
[----:B----4-:R-:W-:Y:S02]  /*05a0*/  FSEL R3, R55, RZ, !P0 ;  /* 0x000000ff37037208 */ /* 0x010fe40004000000 */
[C---:B------:R-:W-:Y:S01]  /*05b0*/  PRMT R76, R61.reuse, 0x7632, R76 ;  /* 0x000076323d4c7816 */ /* 0x040fe2000000004c */
[----:B------:R-:W-:Y:S01]  /*05c0*/  IMAD.U32 R78, R61, 0x10000, RZ ;  /* 0x000100003d4e7824 */ /* 0x000fe200078e00ff */
[----:B------:R-:W-:Y:S02]  /*05d0*/  PRMT R55, R60, 0x7632, R55 ;  /* 0x000076323c377816 */ /* 0x000fe40000000037 */
[----:B------:R-:W-:Y:S02]  /*05e0*/  PRMT R77, R63, 0x7632, R77 ;  /* 0x000076323f4d7816 */ /* 0x000fe4000000004d */
[C---:B------:R-:W-:Y:S02]  /*05f0*/  PRMT R61, R62.reuse, 0x7632, R61 ;  /* 0x000076323e3d7816 */ /* 0x040fe4000000003d */
[----:B------:R-:W-:-:S02]  /*0600*/  SHF.L.U32 R80, R62, 0x10, RZ ;  /* 0x000000103e507819 */ /* 0x000fc400000006ff */
[----:B------:R-:W-:Y:S02]  /*0610*/  SHF.L.U32 R62, R76, 0x10, RZ ;  /* 0x000000104c3e7819 */ /* 0x000fe400000006ff */
[----:B------:R-:W-:Y:S01]  /*0620*/  SHF.L.U32 R60, R60, 0x10, RZ ;  /* 0x000000103c3c7819 */ /* 0x000fe200000006ff */
[----:B-1----:R-:W-:Y:S01]  /*0630*/  IMAD.U32 R58, R55, 0x10000, RZ ;  /* 0x00010000373a7824 */ /* 0x002fe200078e00ff */
[----:B------:R-:W-:Y:S01]  /*0640*/  SHF.L.U32 R88, R63, 0x10, RZ ;  /* 0x000000103f587819 */ /* 0x000fe200000006ff */
[----:B------:R-:W-:Y:S02]  /*0650*/  IMAD.U32 R90, R77, 0x10000, RZ ;  /* 0x000100004d5a7824 */ /* 0x000fe400078e00ff */
[C---:B------:R-:W-:Y:S01]  /*0660*/  FADD.FTZ R78, -R3.reuse, R78 ;  /* 0x0000004e034e7221 */ /* 0x040fe20000010100 */
[----:B------:R-:W-:Y:S01]  /*0670*/  FADD.FTZ R84, -R3, R80 ;  /* 0x0000005003547221 */ /* 0x000fe20000010100 */
[----:B------:R-:W-:Y:S01]  /*0680*/  SHF.L.U32 R86, R61, 0x10, RZ ;  /* 0x000000103d567819 */ /* 0x000fe200000006ff */
[----:B------:R-:W-:Y:S01]  /*0690*/  FADD.FTZ R80, -R3, R62 ;  /* 0x0000003e03507221 */ /* 0x000fe20000010100 */
[----:B--2---:R-:W-:-:S02]  /*06a0*/  PRMT R55, R64, 0x7632, R55 ;  /* 0x0000763240377816 */ /* 0x004fc40000000037 */
[----:B------:R-:W-:Y:S01]  /*06b0*/  SHF.L.U32 R77, R64, 0x10, RZ ;  /* 0x00000010404d7819 */ /* 0x000fe200000006ff */
[----:B------:R-:W-:Y:S01]  /*06c0*/  FADD.FTZ R60, -R3, R60 ;  /* 0x0000003c033c7221 */ /* 0x000fe20000010100 */
[----:B------:R-:W-:Y:S01]  /*06d0*/  PRMT R62, R65, 0x7632, R62 ;  /* 0x00007632413e7816 */ /* 0x000fe2000000003e */
[----:B------:R-:W-:Y:S01]  /*06e0*/  FADD.FTZ R76, -R3, R58 ;  /* 0x0000003a034c7221 */ /* 0x000fe20000010100 */
[C---:B------:R-:W-:Y:S01]  /*06f0*/  PRMT R64, R66.reuse, 0x7632, R64 ;  /* 0x0000763242407816 */ /* 0x040fe20000000040 */
[----:B------:R-:W-:Y:S01]  /*0700*/  IMAD.U32 R79, R66, 0x10000, RZ ;  /* 0x00010000424f7824 */ /* 0x000fe200078e00ff */
[----:B------:R-:W-:Y:S01]  /*0710*/  SHF.L.U32 R65, R65, 0x10, RZ ;  /* 0x0000001041417819 */ /* 0x000fe200000006ff */
[----:B------:R-:W-:Y:S01]  /*0720*/  FMUL.FTZ R59, R57, R78 ;  /* 0x0000004e393b7220 */ /* 0x000fe20000410000 */
[----:B------:R-:W-:Y:S01]  /*0730*/  SHF.L.U32 R66, R55, 0x10, RZ ;  /* 0x0000001037427819 */ /* 0x000fe200000006ff */
[C---:B------:R-:W-:Y:S01]  /*0740*/  FADD.FTZ R88, -R3.reuse, R88 ;  /* 0x0000005803587221 */ /* 0x040fe20000010100 */
[C---:B------:R-:W-:Y:S01]  /*0750*/  FADD.FTZ R86, -R3.reuse, R86 ;  /* 0x0000005603567221 */ /* 0x040fe20000010100 */
[----:B------:R-:W-:Y:S01]  /*0760*/  FADD.FTZ R90, -R3, R90 ;  /* 0x0000005a035a7221 */ /* 0x000fe20000010100 */
[C---:B------:R-:W-:Y:S01]  /*0770*/  FMUL.FTZ R61, R57.reuse, R84 ;  /* 0x00000054393d7220 */ /* 0x040fe20000410000 */
[----:B------:R-:W-:Y:S01]  /*0780*/  FMUL.FTZ R58, R16, R77 ;  /* 0x0000004d103a7220 */ /* 0x000fe20000410000 */
[C---:B------:R-:W-:Y:S01]  /*0790*/  FMUL.FTZ R3, R57.reuse, R60 ;  /* 0x0000003c39037220 */ /* 0x040fe20000410000 */
[----:B------:R-:W-:Y:S01]  /*07a0*/  SHF.L.U32 R84, R64, 0x10, RZ ;  /* 0x0000001040547819 */ /* 0x000fe200000006ff */
        /* <DEDUP_REMOVED lines=9> */
[----:B------:R-:W-:Y:S01]  /*0840*/  FADD.FTZ R28, R28, R77 ;  /* 0x0000004d1c1c7221 */ /* 0x000fe20000010000 */
[----:B------:R-:W-:Y:S01]  /*0850*/  FFMA.FTZ R20, R3, R77, R20 ;  /* 0x0000004d03147223 */ /* 0x000fe20000010014 */
[----:B------:R-:W-:-:S02]  /*0860*/  IMAD.U32 R78, R62, 0x10000, RZ ;  /* 0x000100003e4e7824 */ /* 0x000fc400078e00ff */
        /* <DEDUP_REMOVED lines=35> */
[----:B------:R-:W-:Y:S01]  /*0aa0*/  FFMA.FTZ R89, R80, R79, R84 ;  /* 0x0000004f50597223 */ /* 0x000fe20000010054 */
[----:B------:R-:W-:Y:S06]  /*0ab0*/  BRA `(.L_x_1702) ;  /* 0x00000000006c7947 */ /* 0x000fec0003800000 */
.L_x_1701:
[----:B------:R-:W-:Y:S01]  /*0ac0*/  IMAD.U32 R82, RZ, RZ, UR20 ;  /* 0x00000014ff527e24 */ /* 0x000fe2000f8e00ff */
[----:B-----5:R-:W-:Y:S02]  /*0ad0*/  ISETP.GE.AND P1, PT, R54, 0x1, PT ;  /* 0x000000013600780c */ /* 0x020fe40003f26270 */
[----:B------:R-:W-:Y:S02]  /*0ae0*/  CS2R R88, SRZ ;  /* 0x0000000000587805 */ /* 0x000fe4000001ff00 */
[----:B------:R-:W-:Y:S02]  /*0af0*/  MOV R83, UR21 ;  /* 0x0000001500537c02 */ /* 0x000fe40008000f00 */
[----:B------:R-:W-:-:S04]  /*0b00*/  ISETP.NE.U32.AND P0, PT, R82, RZ, PT ;  /* 0x000000ff5200720c */ /* 0x000fc80003f05070 */
[----:B------:R-:W-:-:S03]  /*0b10*/  ISETP.NE.AND.EX P0, PT, R83, RZ, PT, P0 ;  /* 0x000000ff5300720c */ /* 0x000fc60003f05300 */
[----:B------:R-:W1:Y:S01]  /*0b20*/  @P1 LDC R84, c[0x0][0x388] ;  /* 0x0000e200ff541b82 */ /* 0x000e620000000800 */
[----:B------:R-:W-:Y:S02]  /*0b30*/  @P1 IADD3 R55, PT, PT, R54, -0x1, RZ ;  /* 0xffffffff36371810 */ /* 0x000fe40007ffe0ff */
[----:B------:R-:W-:-:S07]  /*0b40*/  @P1 MOV R89, RZ ;  /* 0x000000ff00591202 */ /* 0x000fce0000000f00 */
[----:B------:R-:W2:Y:S08]  /*0b50*/  @P0 LDC R85, c[0x0][0x388] ;  /* 0x0000e200ff550b82 */ /* 0x000eb00000000800 */
[----:B------:R-:W3:Y:S01]  /*0b60*/  @P0 LDC.64 R52, c[0x0][0x438] ;  /* 0x00010e00ff340b82 */ /* 0x000ee20000000a00 */
[----:B-1----:R-:W-:-:S05]  /*0b70*/  @P1 IMAD R55, R55, R84, RZ ;  /* 0x0000005437371224 */ /* 0x002fca00078e02ff */
[----:B------:R-:W-:Y:S01]  /*0b80*/  @P1 SHF.R.S32.HI R84, RZ, 0x1f, R55 ;  /* 0x0000001fff541819 */ /* 0x000fe20000011437 */
[----:B--2---:R-:W-:-:S03]  /*0b90*/  @P0 IMAD R85, R56, R85, RZ ;  /* 0x0000005538550224 */ /* 0x004fc600078e02ff */
[----:B------:R-:W-:-:S04]  /*0ba0*/  @P1 LEA.HI R55, R84, R55, RZ, 0x3 ;  /* 0x0000003754371211 */ /* 0x000fc800078f18ff */
[----:B------:R-:W-:Y:S02]  /*0bb0*/  @P1 LEA.HI.SX32 R55, R55, R0, 0x1d ;  /* 0x0000000037371211 */ /* 0x000fe400078feaff */
[----:B------:R-:W-:-:S03]  /*0bc0*/  @P0 SHF.R.S32.HI R86, RZ, 0x1f, R85 ;  /* 0x0000001fff560819 */ /* 0x000fc60000011455 */
[----:B------:R-:W-:Y:S01]  /*0bd0*/  @P1 IMAD.MOV.U32 R88, RZ, RZ, R55 ;  /* 0x000000ffff581224 */ /* 0x000fe200078e0037 */
[----:B------:R-:W-:-:S04]  /*0be0*/  @P0 LEA.HI R85, R86, R85, RZ, 0x3 ;  /* 0x0000005556550211 */ /* 0x000fc800078f18ff */
[----:B------:R-:W-:Y:S02]  /*0bf0*/  @P0 LEA.HI.SX32 R85, R85, R0, 0x1d ;  /* 0x0000000055550211 */ /* 0x000fe400078feaff */
[----:B------:R-:W-:-:S03]  /*0c00*/  LEA R86, P3, R88, UR10, 0x3 ;  /* 0x0000000a58567c11 */ /* 0x000fc6000f8618ff */
[----:B---3--:R-:W-:Y:S01]  /*0c10*/  @P0 IMAD.WIDE.U32 R84, R85, 0x10, R52 ;  /* 0x0000001055540825 */ /* 0x008fe200078e0034 */
[----:B------:R-:W-:-:S04]  /*0c20*/  LEA.HI.X R87, R88, UR11, R89, 0x3, P3 ;  /* 0x0000000b58577c11 */ /* 0x000fc800098f1c59 */
[----:B------:R1:W5:Y:S04]  /*0c30*/  @P0 LDG.E.128 R68, desc[UR6][R84.64] ;  /* 0x0000000654440981 */ /* 0x000368000c1e1d00 */
[----:B------:R1:W5:Y:S01]  /*0c40*/  LDG.E.64 R52, desc[UR6][R86.64] ;  /* 0x0000000656347981 */ /* 0x000362000c1e1b00 */
[----:B------:R-:W-:Y:S02]  /*0c50*/  HFMA2 R55, -RZ, RZ, 0, 0 ;  /* 0x00000000ff377431 */ /* 0x000fe400000001ff */
[----:B------:R-:W-:-:S07]  /*0c60*/  IMAD.MOV.U32 R89, RZ, RZ, RZ ;  /* 0x000000ffff597224 */ /* 0x000fce00078e00ff */
.L_x_1702:
[----:B------:R-:W-:Y:S05]  /*0c70*/  BSYNC.RECONVERGENT B1 ;  /* 0x0000000000017941 */ /* 0x000fea0003800200 */
.L_x_1700:
[----:B-1---5:R-:W-:Y:S01]  /*0c80*/  MOV R84, R52 ;  /* 0x0000003400547202 */ /* 0x022fe20000000f00 */
[----:B------:R-:W-:Y:S01]  /*0c90*/  UMOV UR4, 0xffffffff ;  /* 0xffffffff00047882 */ /* 0x000fe20000000000 */
[----:B------:R-:W-:Y:S02]  /*0ca0*/  MOV R85, R53 ;  /* 0x0000003500557202 */ /* 0x000fe40000000f00 */
[--C-:B------:R-:W-:Y:S02]  /*0cb0*/  SHF.R.U32.HI R90, RZ, 0x8, R53.reuse ;  /* 0x00000008ff5a7819 */ /* 0x100fe40000011635 */
[----:B------:R-:W-:Y:S02]  /*0cc0*/  SHF.R.U32.HI R91, RZ, 0x10, R53 ;  /* 0x00000010ff5b7819 */ /* 0x000fe40000011635 */
[----:B------:R-:W-:Y:S02]  /*0cd0*/  PRMT R97, R84, 0x7610, R97 ;  /* 0x0000761054617816 */ /* 0x000fe40000000061 */
[----:B------:R-:W-:-:S02]  /*0ce0*/  PRMT R95, R85, 0x7610, R95 ;  /* 0x00007610555f7816 */ /* 0x000fc4000000005f */
[C-C-:B------:R-:W-:Y:S02]  /*0cf0*/  SHF.R.U64 R88, R52.reuse, 0x8, R53.reuse ;  /* 0x0000000834587819 */ /* 0x140fe40000001235 */
[C-C-:B------:R-:W-:Y:S02]  /*0d00*/  SHF.R.U64 R87, R52.reuse, 0x10, R53.reuse ;  /* 0x0000001034577819 */ /* 0x140fe40000001235 */
[----:B------:R-:W-:Y:S02]  /*0d10*/  SHF.R.U64 R86, R52, 0x18, R53 ;  /* 0x0000001834567819 */ /* 0x000fe40000001235 */
[----:B------:R-:W-:Y:S02]  /*0d20*/  PRMT R85, R90, 0x7610, R85 ;  /* 0x000076105a557816 */ /* 0x000fe40000000055 */
[----:B------:R-:W-:Y:S01]  /*0d30*/  PRMT R84, R91, 0x7610, R84 ;  /* 0x000076105b547816 */ /* 0x000fe20000000054 */
[----:B------:R-:W-:Y:S06]  /*0d40*/  BRA.DIV UR4, `(.L_x_1703) ;  /* 0x0000002a04147947 */ /* 0x000fec000b800000 */
        /* <DEDUP_REMOVED lines=18> */
.L_x_1762:
[----:B------:R-:W4:Y:S01]  /*0e70*/  @P1 LDC R55, c[0x0][0x388] ;  /* 0x0000e200ff371b82 */ /* 0x000f220000000800 */
[----:B------:R-:W-:-:S07]  /*0e80*/  @P1 VIADD R54, R54, 0xffffffff ;  /* 0xffffffff36361836 */ /* 0x000fce0000000000 */
[----:B------:R-:W0:Y:S01]  /*0e90*/  @P1 LDC.64 R90, c[0x0][0x390] ;  /* 0x0000e400ff5a1b82 */ /* 0x000e220000000a00 */
[----:B----4-:R-:W-:-:S05]  /*0ea0*/  @P1 IMAD R54, R54, R55, RZ ;  /* 0x0000003736361224 */ /* 0x010fca00078e02ff */
[----:B------:R-:W-:-:S04]  /*0eb0*/  @P1 SHF.R.S32.HI R55, RZ, 0x1f, R54 ;  /* 0x0000001fff371819 */ /* 0x000fc80000011436 */
[----:B------:R-:W-:Y:S02]  /*0ec0*/  @P1 LEA.HI R93, R55, R54, RZ, 0x3 ;  /* 0x00000036375d1211 */ /* 0x000fe400078f18ff */
[----:B------:R-:W-:Y:S02]  /*0ed0*/  CS2R R54, SRZ ;  /* 0x0000000000367805 */ /* 0x000fe4000001ff00 */
[----:B------:R-:W-:Y:S02]  /*0ee0*/  @P1 MOV R55, RZ ;  /* 0x000000ff00371202 */ /* 0x000fe40000000f00 */
[----:B------:R-:W-:-:S04]  /*0ef0*/  @P1 LEA.HI.SX32 R93, R93, R0, 0x1d ;  /* 0x000000005d5d1211 */ /* 0x000fc800078feaff */
[----:B------:R-:W-:-:S04]  /*0f00*/  @P1 MOV R54, R93 ;  /* 0x0000005d00361202 */ /* 0x000fc80000000f00 */
[----:B0-----:R-:W-:-:S04]  /*0f10*/  @P1 LEA R90, P0, R54, R90, 0x4 ;  /* 0x0000005a365a1211 */ /* 0x001fc800078020ff */
[----:B------:R-:W-:-:S05]  /*0f20*/  @P1 LEA.HI.X R91, R54, R91, R55, 0x4, P0 ;  /* 0x0000005b365b1211 */ /* 0x000fca00000f2437 */
[----:B------:R0:W5:Y:S01]  /*0f30*/  @P1 LDG.E.128 R72, desc[UR6][R90.64] ;  /* 0x000000065a481981 */ /* 0x000162000c1e1d00 */
[----:B------:R-:W-:Y:S01]  /*0f40*/  ISETP.NE.U32.AND P0, PT, R82, RZ, PT ;  /* 0x000000ff5200720c */ /* 0x000fe20003f05070 */
[----:B--2---:R-:W-:Y:S01]  /*0f50*/  FADD.FTZ R99, R98, R99 ;  /* 0x0000006362637221 */ /* 0x004fe20000010000 */
[----:B---3--:R-:W-:Y:S01]  /*0f60*/  FADD.FTZ R82, R89, R92 ;  /* 0x0000005c59527221 */ /* 0x008fe20000010000 */
[----:B------:R-:W-:Y:S01]  /*0f70*/  ISETP.NE.AND P3, PT, R2, RZ, PT ;  /* 0x000000ff0200720c */ /* 0x000fe20003f65270 */
[----:B------:R-:W-:Y:S01]  /*0f80*/  BSSY.RECONVERGENT B1, `(.L_x_1704) ;  /* 0x00001f2000017945 */ /* 0x000fe20003800200 */
[----:B------:R-:W-:Y:S01]  /*0f90*/  ISETP.NE.AND.EX P0, PT, R83, RZ, PT, P0 ;  /* 0x000000ff5300720c */ /* 0x000fe20003f05300 */
[----:B------:R-:W-:Y:S01]  /*0fa0*/  FMUL.FTZ R83, R99, UR9 ;  /* 0x0000000963537c20 */ /* 0x000fe20008410000 */
[----:B------:R-:W-:-:S04]  /*0fb0*/  FMUL.FTZ R82, R82, UR9 ;  /* 0x0000000952527c20 */ /* 0x000fc80008410000 */
[----:B------:R-:W-:-:S07]  /*0fc0*/  FSEL R83, R83, RZ, !P3 ;  /* 0x000000ff53537208 */ /* 0x000fce0005800000 */
[----:B0-----:R-:W-:Y:S05]  /*0fd0*/  @P0 BRA `(.L_x_1705) ;  /* 0x0000001400000947 */ /* 0x001fea0003800000 */
[----:B------:R-:W-:Y:S01]  /*0fe0*/  IMAD.U32 R93, RZ, RZ, UR22 ;  /* 0x00000016ff5d7e24 */ /* 0x000fe2000f8e00ff */
[----:B------:R-:W-:-:S04]  /*0ff0*/  MOV R99, UR23 ;  /* 0x0000001700637c02 */ /* 0x000fc80008000f00 */
[----:B------:R-:W-:-:S04]  /*1000*/  ISETP.NE.U32.AND P0, PT, R93, RZ, PT ;  /* 0x000000ff5d00720c */ /* 0x000fc80003f05070 */
[----:B------:R-:W-:-:S13]  /*1010*/  ISETP.NE.AND.EX P0, PT, R99, RZ, PT, P0 ;  /* 0x000000ff6300720c */ /* 0x000fda0003f05300 */
[----:B------:R-:W-:Y:S05]  /*1020*/  @P0 BRA `(.L_x_1706) ;  /* 0x0000000800700947 */ /* 0x000fea0003800000 */
[----:B------:R-:W-:Y:S04]  /*1030*/  BSSY.RECONVERGENT B2, `(.L_x_1707) ;  /* 0x0000012000027945 */ /* 0x000fe80003800200 */
[----:B------:R-:W-:Y:S05]  /*1040*/  @!P1 BRA `(.L_x_1708) ;  /* 0x0000000000409947 */ /* 0x000fea0003800000 */
[----:B-1----:R-:W-:Y:S01]  /*1050*/  FFMA.FTZ R89, R3, R82, R83 ;  /* 0x0000005203597223 */ /* 0x002fe20000010053 */
        /* <DEDUP_REMOVED lines=15> */
.L_x_1708:
[----:B------:R-:W-:Y:S05]  /*1150*/  BSYNC.RECONVERGENT B2 ;  /* 0x0000000000027941 */ /* 0x000fea0003800200 */
.L_x_1707:
        /* <DEDUP_REMOVED lines=8> */
[----:B------:R-:W-:-:S03]  /*11e0*/  FSEL R90, R90, RZ, P2 ;  /* 0x000000ff5a5a7208 */ /* 0x000fc60001000000 */
[----:B-1---5:R-:W-:Y:S02]  /*11f0*/  @P0 PRMT R89, R72, 0x7632, R89 ;  /* 0x0000763248590816 */ /* 0x022fe40000000059 */
[----:B------:R-:W-:Y:S02]  /*1200*/  FMUL.FTZ R90, R90, UR13 ;  /* 0x0000000d5a5a7c20 */ /* 0x000fe40008410000 */
[----:B------:R-:W-:Y:S02]  /*1210*/  @P0 SHF.L.U32 R89, R89, 0x10, RZ ;  /* 0x0000001059590819 */ /* 0x000fe400000006ff */
[----:B------:R-:W-:-:S04]  /*1220*/  FMUL.FTZ R92, R90, UR12 ;  /* 0x0000000c5a5c7c20 */ /* 0x000fc80008410000 */
[----:B------:R-:W-:Y:S01]  /*1230*/  FMUL.FTZ R90, R5, R92 ;  /* 0x0000005c055a7220 */ /* 0x000fe20000410000 */
[----:B------:R-:W-:-:S04]  /*1240*/  @P0 FMUL.FTZ R88, R92, R89 ;  /* 0x000000595c580220 */ /* 0x000fc80000410000 */
[----:B------:R-:W-:Y:S01]  /*1250*/  FSEL R90, R90, RZ, P0 ;  /* 0x000000ff5a5a7208 */ /* 0x000fe20000000000 */
[----:B------:R-:W-:-:S03]  /*1260*/  FADD.FTZ R37, R37, R88 ;  /* 0x0000005825257221 */ /* 0x000fc60000010000 */
[----:B------:R-:W-:-:S04]  /*1270*/  F2FP.BF16.F32.PACK_AB R90, RZ, R90 ;  /* 0x0000005aff5a723e */ /* 0x000fc800000010ff */
[----:B------:R-:W-:-:S07]  /*1280*/  PRMT R44, R44, 0x5410, R90 ;  /* 0x000054102c2c7816 */ /* 0x000fce000000005a */
.L_x_1710:
[----:B------:R-:W-:Y:S05]  /*1290*/  BSYNC.RECONVERGENT B2 ;  /* 0x0000000000027941 */ /* 0x000fea0003800200 */
.L_x_1709:
[----:B------:R-:W-:Y:S04]  /*12a0*/  BSSY.RECONVERGENT B2, `(.L_x_1711) ;  /* 0x0000012000027945 */ /* 0x000fe80003800200 */
[----:B------:R-:W-:Y:S05]  /*12b0*/  @!P1 BRA `(.L_x_1712) ;  /* 0x0000000000409947 */ /* 0x000fea0003800000 */
[----:B-1----:R-:W-:Y:S01]  /*12c0*/  FFMA.FTZ R89, R59, R82, R83 ;  /* 0x000000523b597223 */ /* 0x002fe20000010053 */
        /* <DEDUP_REMOVED lines=15> */
.L_x_1712:
[----:B------:R-:W-:Y:S05]  /*13c0*/  BSYNC.RECONVERGENT B2 ;  /* 0x0000000000027941 */ /* 0x000fea0003800200 */
.L_x_1711:
        /* <DEDUP_REMOVED lines=8> */
[----:B------:R-:W-:-:S03]  /*1450*/  FSEL R88, R88, RZ, P2 ;  /* 0x000000ff58587208 */ /* 0x000fc60001000000 */
[----:B-----5:R-:W-:Y:S02]  /*1460*/  @P0 PRMT R87, R73, 0x7632, R87 ;  /* 0x0000763249570816 */ /* 0x020fe40000000057 */
[----:B------:R-:W-:-:S03]  /*1470*/  FMUL.FTZ R88, R88, UR13 ;  /* 0x0000000d58587c20 */ /* 0x000fc60008410000 */
[----:B------:R-:W-:Y:S02]  /*1480*/  @P0 IMAD.U32 R87, R87, 0x10000, RZ ;  /* 0x0001000057570824 */ /* 0x000fe400078e00ff */
[----:B------:R-:W-:-:S04]  /*1490*/  FMUL.FTZ R90, R88, UR12 ;  /* 0x0000000c585a7c20 */ /* 0x000fc80008410000 */
[----:B------:R-:W-:Y:S01]  /*14a0*/  FMUL.FTZ R88, R7, R90 ;  /* 0x0000005a07587220 */ /* 0x000fe20000410000 */
[----:B------:R-:W-:-:S04]  /*14b0*/  @P0 FMUL.FTZ R86, R90, R87 ;  /* 0x000000575a560220 */ /* 0x000fc80000410000 */
[----:B------:R-:W-:Y:S01]  /*14c0*/  FSEL R88, R88, RZ, P0 ;  /* 0x000000ff58587208 */ /* 0x000fe20000000000 */
[----:B------:R-:W-:-:S03]  /*14d0*/  FADD.FTZ R39, R39, R86 ;  /* 0x0000005627277221 */ /* 0x000fc60000010000 */
[----:B------:R-:W-:-:S04]  /*14e0*/  F2FP.BF16.F32.PACK_AB R88, RZ, R88 ;  /* 0x00000058ff58723e */ /* 0x000fc800000010ff */
[----:B------:R-:W-:-:S07]  /*14f0*/  PRMT R45, R45, 0x5410, R88 ;  /* 0x000054102d2d7816 */ /* 0x000fce0000000058 */
.L_x_1714:
[----:B------:R-:W-:Y:S05]  /*1500*/  BSYNC.RECONVERGENT B2 ;  /* 0x0000000000027941 */ /* 0x000fea0003800200 */
.L_x_1713:
        /* <DEDUP_REMOVED lines=10> */
[----:B-1----:R-:W-:Y:S01]  /*15b0*/  FMUL.FTZ R89, R86, UR12 ;  /* 0x0000000c56597c20 */ /* 0x002fe20008410000 */
[----:B-----5:R-:W-:-:S03]  /*15c0*/  @P0 SHF.L.U32 R86, R74, 0x10, RZ ;  /* 0x000000104a560819 */ /* 0x020fc600000006ff */
[----:B------:R-:W-:Y:S02]  /*15d0*/  FMUL.FTZ R88, R8, R89 ;  /* 0x0000005908587220 */ /* 0x000fe40000410000 */
[----:B------:R-:W-:-:S03]  /*15e0*/  @P0 FMUL.FTZ R87, R89, R86 ;  /* 0x0000005659570220 */ /* 0x000fc60000410000 */
[----:B------:R-:W-:Y:S01]  /*15f0*/  FSEL R88, R88, RZ, P0 ;  /* 0x000000ff58587208 */ /* 0x000fe20000000000 */
[----:B------:R-:W-:-:S03]  /*1600*/  FADD.FTZ R40, R40, R87 ;  /* 0x0000005728287221 */ /* 0x000fc60000010000 */
[----:B------:R-:W-:-:S04]  /*1610*/  F2FP.BF16.F32.PACK_AB R88, RZ, R88 ;  /* 0x00000058ff58723e */ /* 0x000fc800000010ff */
[----:B------:R-:W-:-:S07]  /*1620*/  PRMT R46, R88, 0x7610, R46 ;  /* 0x00007610582e7816 */ /* 0x000fce000000002e */
.L_x_1716:
[----:B------:R-:W-:Y:S05]  /*1630*/  BSYNC.RECONVERGENT B2 ;  /* 0x0000000000027941 */ /* 0x000fea0003800200 */
.L_x_1715:
        /* <DEDUP_REMOVED lines=19> */
.L_x_1718:
[----:B------:R-:W-:Y:S05]  /*1770*/  BSYNC.RECONVERGENT B2 ;  /* 0x0000000000027941 */ /* 0x000fea0003800200 */
.L_x_1717:
        /* <DEDUP_REMOVED lines=9> */
[----:B-----5:R-:W-:Y:S02]  /*1810*/  @P0 IMAD.U32 R84, R75, 0x10000, RZ ;  /* 0x000100004b540824 */ /* 0x020fe400078e00ff */
[----:B------:R-:W-:-:S04]  /*1820*/  FMUL.FTZ R86, R86, UR13 ;  /* 0x0000000d56567c20 */ /* 0x000fc80008410000 */
[----:B------:R-:W-:-:S04]  /*1830*/  FMUL.FTZ R87, R86, UR12 ;  /* 0x0000000c56577c20 */ /* 0x000fc80008410000 */
[----:B------:R-:W-:Y:S01]  /*1840*/  FMUL.FTZ R86, R10, R87 ;  /* 0x000000570a567220 */ /* 0x000fe20000410000 */
[----:B------:R-:W-:-:S04]  /*1850*/  @P0 FMUL.FTZ R85, R87, R84 ;  /* 0x0000005457550220 */ /* 0x000fc80000410000 */
[----:B------:R-:W-:Y:S01]  /*1860*/  FSEL R86, R86, RZ, P0 ;  /* 0x000000ff56567208 */ /* 0x000fe20000000000 */
[----:B------:R-:W-:-:S03]  /*1870*/  FADD.FTZ R42, R42, R85 ;  /* 0x000000552a2a7221 */ /* 0x000fc60000010000 */
[----:B------:R-:W-:-:S04]  /*1880*/  F2FP.BF16.F32.PACK_AB R86, RZ, R86 ;  /* 0x00000056ff56723e */ /* 0x000fc800000010ff */
[----:B------:R-:W-:-:S07]  /*1890*/  PRMT R47, R86, 0x7610, R47 ;  /* 0x00007610562f7816 */ /* 0x000fce000000002f */
.L_x_1720:
[----:B------:R-:W-:Y:S05]  /*18a0*/  BSYNC.RECONVERGENT B2 ;  /* 0x0000000000027941 */ /* 0x000fea0003800200 */
.L_x_1719:
[----:B------:R-:W-:Y:S05]  /*18b0*/  @!P1 BRA `(.L_x_1721) ;  /* 0x0000001400789947 */ /* 0x000fea0003800000 */
[----:B------:R-:W-:Y:S01]  /*18c0*/  FFMA.FTZ R82, R80, R82, R83 ;  /* 0x0000005250527223 */ /* 0x000fe20000010053 */
[----:B------:R-:W-:Y:S02]  /*18d0*/  ISETP.GE.U32.AND P0, PT, R52, RZ, PT ;  /* 0x000000ff3400720c */ /* 0x000fe40003f06070 */
[----:B------:R-:W-:Y:S01]  /*18e0*/  ISETP.GT.AND P2, PT, R81, RZ, PT ;  /* 0x000000ff5100720c */ /* 0x000fe20003f44270 */
[----:B------:R-:W-:Y:S01]  /*18f0*/  FADD.FTZ R82, R79, -R82 ;  /* 0x800000524f527221 */ /* 0x000fe20000010000 */
[----:B------:R-:W-:-:S03]  /*1900*/  ISETP.GE.U32.AND.EX P0, PT, R53, 0x1000000, PT, P0 ;  /* 0x010000003500780c */ /* 0x000fc60003f06100 */
[----:B------:R-:W-:-:S05]  /*1910*/  FMUL.FTZ R82, R57, R82 ;  /* 0x0000005239527220 */ /* 0x000fca0000410000 */
[----:B------:R-:W-:-:S05]  /*1920*/  FSEL R52, R82, RZ, P2 ;  /* 0x000000ff52347208 */ /* 0x000fca0001000000 */
[----:B------:R-:W-:Y:S01]  /*1930*/  FMUL.FTZ R52, R52, UR13 ;  /* 0x0000000d34347c20 */ /* 0x000fe20008410000 */
[----:B-----5:R-:W-:-:S03]  /*1940*/  @P0 PRMT R53, R75, 0x7632, R53 ;  /* 0x000076324b350816 */ /* 0x020fc60000000035 */
[----:B------:R-:W-:Y:S01]  /*1950*/  FMUL.FTZ R82, R52, UR12 ;  /* 0x0000000c34527c20 */ /* 0x000fe20008410000 */
[----:B------:R-:W-:Y:S02]  /*1960*/  @P0 SHF.L.U32 R53, R53, 0x10, RZ ;  /* 0x0000001035350819 */ /* 0x000fe400000006ff */
[----:B------:R-:W-:Y:S01]  /*1970*/  MOV R52, RZ ;  /* 0x000000ff00347202 */ /* 0x000fe20000000f00 */
[----:B------:R-:W-:Y:S02]  /*1980*/  FMUL.FTZ R57, R11, R82 ;  /* 0x000000520b397220 */ /* 0x000fe40000410000 */
[----:B------:R-:W-:-:S03]  /*1990*/  @P0 FMUL.FTZ R52, R82, R53 ;  /* 0x0000003552340220 */ /* 0x000fc60000410000 */
[----:B------:R-:W-:Y:S01]  /*19a0*/  FSEL R57, R57, RZ, P0 ;  /* 0x000000ff39397208 */ /* 0x000fe20000000000 */
[----:B------:R-:W-:-:S03]  /*19b0*/  FADD.FTZ R43, R43, R52 ;  /* 0x000000342b2b7221 */ /* 0x000fc60000010000 */
[----:B------:R-:W-:-:S04]  /*19c0*/  F2FP.BF16.F32.PACK_AB R57, RZ, R57 ;  /* 0x00000039ff39723e */ /* 0x000fc800000010ff */
[----:B------:R-:W-:Y:S01]  /*19d0*/  PRMT R47, R47, 0x5410, R57 ;  /* 0x000054102f2f7816 */ /* 0x000fe20000000039 */
[----:B------:R-:W-:Y:S06]  /*19e0*/  BRA `(.L_x_1721) ;  /* 0x00000014002c7947 */ /* 0x000fec0003800000 */
.L_x_1706:
[-CC-:B------:R-:W-:Y:S01]  /*19f0*/  FFMA.FTZ R49, R3, R82.reuse, R83.reuse ;  /* 0x0000005203317223 */ /* 0x180fe20000010053 */
[----:B------:R-:W-:Y:S01]  /*1a00*/  ISETP.GT.AND P0, PT, R81, RZ, PT ;  /* 0x000000ff5100720c */ /* 0x000fe20003f04270 */
[-CC-:B------:R-:W-:Y:S01]  /*1a10*/  FFMA.FTZ R48, R64, R82.reuse, R83.reuse ;  /* 0x0000005240307223 */ /* 0x180fe20000010053 */
[-CC-:B------:R-:W-:Y:S01]  /*1a20*/  FFMA.FTZ R51, R59, R82.reuse, R83.reuse ;  /* 0x000000523b337223 */ /* 0x180fe20000010053 */
[-CC-:B------:R-:W-:Y:S01]  /*1a30*/  FFMA.FTZ R50, R66, R82.reuse, R83.reuse ;  /* 0x0000005242327223 */ /* 0x180fe20000010053 */
[-CC-:B------:R-:W-:Y:S01]  /*1a40*/  FFMA.FTZ R81, R61, R82.reuse, R83.reuse ;  /* 0x000000523d517223 */ /* 0x180fe20000010053 */
[-CC-:B-1----:R-:W-:Y:S01]  /*1a50*/  FFMA.FTZ R98, R76, R82.reuse, R83.reuse ;  /* 0x000000524c627223 */ /* 0x182fe20000010053 */
        /* <DEDUP_REMOVED lines=32> */
.L_x_1723:
[----:B------:R-:W-:Y:S05]  /*1c60*/  BSYNC.RECONVERGENT B2 ;  /* 0x0000000000027941 */ /* 0x000fea0003800200 */
.L_x_1722:
[----:B------:R-:W-:Y:S01]  /*1c70*/  BSSY.RECONVERGENT B2, `(.L_x_1724) ;  /* 0x000000f000027945 */ /* 0x000fe20003800200 */
[----:B------:R-:W-:-:S03]  /*1c80*/  FSEL R51, R89, RZ, P0 ;  /* 0x000000ff59337208 */ /* 0x000fc60000000000 */
[----:B------:R-:W-:Y:S05]  /*1c90*/  @!P1 BRA `(.L_x_1725) ;  /* 0x0000000000309947 */ /* 0x000fea0003800000 */
        /* <DEDUP_REMOVED lines=12> */
.L_x_1725:
[----:B------:R-:W-:Y:S05]  /*1d60*/  BSYNC.RECONVERGENT B2 ;  /* 0x0000000000027941 */ /* 0x000fea0003800200 */
.L_x_1724:
[----:B------:R-:W-:Y:S01]  /*1d70*/  BSSY.RECONVERGENT B2, `(.L_x_1726) ;  /* 0x000000e000027945 */ /* 0x000fe20003800200 */
[----:B------:R-:W-:-:S03]  /*1d80*/  FSEL R88, R92, RZ, P0 ;  /* 0x000000ff5c587208 */ /* 0x000fc60000000000 */
[----:B------:R-:W-:Y:S05]  /*1d90*/  @!P1 BRA `(.L_x_1727) ;  /* 0x00000000002c9947 */ /* 0x000fea0003800000 */
[----:B------:R-:W-:Y:S01]  /*1da0*/  LOP3.LUT P2, RZ, R87, 0xff, RZ, 0xc0, !PT ;  /* 0x000000ff57ff7812 */ /* 0x000fe2000784c0ff */
[----:B------:R-:W-:Y:S01]  /*1db0*/  FMUL.FTZ R82, R88, UR13 ;  /* 0x0000000d58527c20 */ /* 0x000fe20008410000 */
[----:B------:R-:W-:-:S03]  /*1dc0*/  MOV R83, RZ ;  /* 0x000000ff00537202 */ /* 0x000fc60000000f00 */
[----:B------:R-:W-:-:S04]  /*1dd0*/  FMUL.FTZ R87, R82, UR12 ;  /* 0x0000000c52577c20 */ /* 0x000fc80008410000 */
[----:B------:R-:W-:-:S04]  /*1de0*/  FMUL.FTZ R82, R6, R87 ;  /* 0x0000005706527220 */ /* 0x000fc80000410000 */
[----:B-----5:R-:W-:Y:S02]  /*1df0*/  @P2 SHF.L.U32 R90, R73, 0x10, RZ ;  /* 0x00000010495a2819 */ /* 0x020fe400000006ff */
[----:B------:R-:W-:-:S03]  /*1e00*/  FSEL R82, R82, RZ, P2 ;  /* 0x000000ff52527208 */ /* 0x000fc60001000000 */
[----:B------:R-:W-:Y:S01]  /*1e10*/  @P2 FMUL.FTZ R83, R90, R87 ;  /* 0x000000575a532220 */ /* 0x000fe20000410000 */
[----:B------:R-:W-:-:S03]  /*1e20*/  F2FP.BF16.F32.PACK_AB R82, RZ, R82 ;  /* 0x00000052ff52723e */ /* 0x000fc600000010ff */
[----:B------:R-:W-:Y:S01]  /*1e30*/  FADD.FTZ R38, R38, R83 ;  /* 0x0000005326267221 */ /* 0x000fe20000010000 */
[----:B------:R-:W-:-:S07]  /*1e40*/  PRMT R45, R82, 0x7610, R45 ;  /* 0x00007610522d7816 */ /* 0x000fce000000002d */
.L_x_1727:
[----:B------:R-:W-:Y:S05]  /*1e50*/  BSYNC.RECONVERGENT B2 ;  /* 0x0000000000027941 */ /* 0x000fea0003800200 */
.L_x_1726:
[----:B------:R-:W-:Y:S01]  /*1e60*/  BSSY.RECONVERGENT B2, `(.L_x_1728) ;  /* 0x000000f000027945 */ /* 0x000fe20003800200 */
[----:B------:R-:W-:-:S03]  /*1e70*/  FSEL R87, R94, RZ, P0 ;  /* 0x000000ff5e577208 */ /* 0x000fc60000000000 */
[----:B------:R-:W-:Y:S05]  /*1e80*/  @!P1 BRA `(.L_x_1729) ;  /* 0x0000000000309947 */ /* 0x000fea0003800000 */
        /* <DEDUP_REMOVED lines=12> */
.L_x_1729:
[----:B------:R-:W-:Y:S05]  /*1f50*/  BSYNC.RECONVERGENT B2 ;  /* 0x0000000000027941 */ /* 0x000fea0003800200 */
.L_x_1728:
        /* <DEDUP_REMOVED lines=14> */
.L_x_1731:
[----:B------:R-:W-:Y:S05]  /*2040*/  BSYNC.RECONVERGENT B2 ;  /* 0x0000000000027941 */ /* 0x000fea0003800200 */
.L_x_1730:
[----:B------:R-:W-:Y:S01]  /*2050*/  BSSY.RECONVERGENT B2, `(.L_x_1732) ;  /* 0x000000f000027945 */ /* 0x000fe20003800200 */
[----:B------:R-:W-:-:S03]  /*2060*/  FSEL R86, R50, RZ, P0 ;  /* 0x000000ff32567208 */ /* 0x000fc60000000000 */
[----:B------:R-:W-:Y:S05]  /*2070*/  @!P1 BRA `(.L_x_1733) ;  /* 0x0000000000309947 */ /* 0x000fea0003800000 */
[----:B------:R-:W-:Y:S01]  /*2080*/  LOP3.LUT P2, RZ, R85, 0xff, RZ, 0xc0, !PT ;  /* 0x000000ff55ff7812 */ /* 0x000fe2000784c0ff */
[----:B------:R-:W-:-:S04]  /*2090*/  FMUL.FTZ R50, R86, UR13 ;  /* 0x0000000d56327c20 */ /* 0x000fc80008410000 */
[----:B------:R-:W-:Y:S01]  /*20a0*/  FMUL.FTZ R82, R50, UR12 ;  /* 0x0000000c32527c20 */ /* 0x000fe20008410000 */
[----:B------:R-:W-:-:S03]  /*20b0*/  MOV R50, RZ ;  /* 0x000000ff00327202 */ /* 0x000fc60000000f00 */
        /* <DEDUP_REMOVED lines=8> */
.L_x_1733:
[----:B------:R-:W-:Y:S05]  /*2140*/  BSYNC.RECONVERGENT B2 ;  /* 0x0000000000027941 */ /* 0x000fea0003800200 */
.L_x_1732:
        /* <DEDUP_REMOVED lines=12> */
[----:B------:R-:W-:-:S03]  /*2210*/  IMAD.MOV.U32 R49, RZ, RZ, RZ ;  /* 0x000000ffff317224 */ /* 0x000fc600078e00ff */
        /* <DEDUP_REMOVED lines=8> */
.L_x_1735:
[----:B------:R-:W-:Y:S05]  /*22a0*/  BSYNC.RECONVERGENT B2 ;  /* 0x0000000000027941 */ /* 0x000fea0003800200 */
.L_x_1734:
        /* <DEDUP_REMOVED lines=9> */
[----:B------:R-:W-:-:S03]  /*2340*/  HFMA2 R52, -RZ, RZ, 0, 0 ;  /* 0x00000000ff347431 */ /* 0x000fc600000001ff */
[----:B------:R-:W-:-:S05]  /*2350*/  FMUL.FTZ R53, R11, R82 ;  /* 0x000000520b357220 */ /* 0x000fca0000410000 */
[----:B------:R-:W-:-:S03]  /*2360*/  FSEL R53, R53, RZ, P0 ;  /* 0x000000ff35357208 */ /* 0x000fc60000000000 */
[----:B-----5:R-:W-:Y:S02]  /*2370*/  @P0 PRMT R57, R75, 0x7632, R57 ;  /* 0x000076324b390816 */ /* 0x020fe40000000039 */
[----:B------:R-:W-:-:S03]  /*2380*/  F2FP.BF16.F32.PACK_AB R53, RZ, R53 ;  /* 0x00000035ff35723e */ /* 0x000fc600000010ff */
[----:B------:R-:W-:Y:S01]  /*2390*/  @P0 IMAD.U32 R57, R57, 0x10000, RZ ;  /* 0x0001000039390824 */ /* 0x000fe200078e00ff */
[----:B------:R-:W-:-:S03]  /*23a0*/  PRMT R47, R47, 0x5410, R53 ;  /* 0x000054102f2f7816 */ /* 0x000fc60000000035 */
[----:B------:R-:W-:-:S04]  /*23b0*/  @P0 FMUL.FTZ R52, R57, R82 ;  /* 0x0000005239340220 */ /* 0x000fc80000410000 */
[----:B------:R-:W-:Y:S01]  /*23c0*/  FADD.FTZ R43, R43, R52 ;  /* 0x000000342b2b7221 */ /* 0x000fe20000010000 */
[----:B------:R-:W-:Y:S06]  /*23d0*/  BRA `(.L_x_1721) ;  /* 0x0000000800b07947 */ /* 0x000fec0003800000 */
.L_x_1705:
[----:B------:R-:W-:Y:S01]  /*23e0*/  ISETP.GT.AND P3, PT, R81, RZ, PT ;  /* 0x000000ff5100720c */ /* 0x000fe20003f64270 */
[-C--:B------:R-:W-:Y:S01]  /*23f0*/  @P2 FFMA.FTZ R81, R3, R82.reuse, R83 ;  /* 0x0000005203512223 */ /* 0x080fe20000010053 */
[----:B------:R-:W-:Y:S01]  /*2400*/  MOV R93, UR22 ;  /* 0x00000016005d7c02 */ /* 0x000fe20008000f00 */
[----:B------:R-:W-:Y:S01]  /*2410*/  IMAD.U32 R99, RZ, RZ, UR23 ;  /* 0x00000017ff637e24 */ /* 0x000fe2000f8e00ff */
[----:B------:R-:W-:Y:S01]  /*2420*/  SHF.L.U32 R102, R68, 0x10, RZ ;  /* 0x0000001044667819 */ /* 0x000fe200000006ff */
[----:B------:R-:W-:Y:S01]  /*2430*/  @P2 FADD.FTZ R81, R58, -R81 ;  /* 0x800000513a512221 */ /* 0x000fe20000010000 */
[----:B------:R-:W-:Y:S01]  /*2440*/  ISETP.NE.U32.AND P0, PT, R93, RZ, PT ;  /* 0x000000ff5d00720c */ /* 0x000fe20003f05070 */
[C---:B-1----:R-:W-:Y:S01]  /*2450*/  IMAD.U32 R98, R69.reuse, 0x10000, RZ ;  /* 0x0001000045627824 */ /* 0x042fe200078e00ff */
[----:B------:R-:W-:Y:S01]  /*2460*/  PRMT R96, R69, 0x7632, R96 ;  /* 0x0000763245607816 */ /* 0x000fe20000000060 */
[----:B------:R-:W-:Y:S01]  /*2470*/  @P2 FFMA.FTZ R102, R57, R81, R102 ;  /* 0x0000005139662223 */ /* 0x000fe20000010066 */
[----:B------:R-:W-:Y:S01]  /*2480*/  ISETP.NE.AND.EX P0, PT, R99, RZ, PT, P0 ;  /* 0x000000ff6300720c */ /* 0x000fe20003f05300 */
[----:B------:R-:W-:Y:S01]  /*2490*/  BSSY.RECONVERGENT B2, `(.L_x_1736) ;  /* 0x000002c000027945 */ /* 0x000fe20003800200 */
[----:B------:R-:W-:Y:S01]  /*24a0*/  SHF.L.U32 R96, R96, 0x10, RZ ;  /* 0x0000001060607819 */ /* 0x000fe200000006ff */
[-CC-:B------:R-:W-:Y:S01]  /*24b0*/  @P3 FFMA.FTZ R90, R64, R82.reuse, R83.reuse ;  /* 0x00000052405a3223 */ /* 0x180fe20000010053 */
[-CC-:B------:R-:W-:Y:S01]  /*24c0*/  @P3 FFMA.FTZ R92, R66, R82.reuse, R83.reuse ;  /* 0x00000052425c3223 */ /* 0x180fe20000010053 */
[----:B------:R-:W-:Y:S01]  /*24d0*/  PRMT R100, R68, 0x7632, R100 ;  /* 0x0000763244647816 */ /* 0x000fe20000000064 */
[-CC-:B------:R-:W-:Y:S01]  /*24e0*/  @P3 FFMA.FTZ R91, R59, R82.reuse, R83.reuse ;  /* 0x000000523b5b3223 */ /* 0x180fe20000010053 */
[----:B------:R-:W-:Y:S01]  /*24f0*/  @P3 FADD.FTZ R89, R65, -R90 ;  /* 0x8000005a41593221 */ /* 0x000fe20000010000 */
[----:B------:R-:W-:Y:S01]  /*2500*/  @P3 FADD.FTZ R81, R67, -R92 ;  /* 0x8000005c43513221 */ /* 0x000fe20000010000 */
[----:B------:R-:W-:Y:S01]  /*2510*/  PRMT R90, R70, 0x7632, R90 ;  /* 0x00007632465a7816 */ /* 0x000fe2000000005a */
[-CC-:B------:R-:W-:Y:S01]  /*2520*/  @P3 FFMA.FTZ R101, R61, R82.reuse, R83.reuse ;  /* 0x000000523d653223 */ /* 0x180fe20000010053 */
[----:B------:R-:W-:Y:S01]  /*2530*/  PRMT R92, R71, 0x7632, R92 ;  /* 0x00007632475c7816 */ /* 0x000fe2000000005c */
[-CC-:B------:R-:W-:Y:S01]  /*2540*/  @P3 FFMA.FTZ R104, R76, R82.reuse, R83.reuse ;  /* 0x000000524c683223 */ /* 0x180fe20000010053 */
[-CC-:B------:R-:W-:Y:S01]  /*2550*/  @P3 FFMA.FTZ R103, R63, R82.reuse, R83.reuse ;  /* 0x000000523f673223 */ /* 0x180fe20000010053 */
[----:B------:R-:W-:Y:S01]  /*2560*/  @P3 FFMA.FTZ R106, R80, R82, R83 ;  /* 0x00000052506a3223 */ /* 0x000fe20000010053 */
[----:B------:R-:W-:Y:S01]  /*2570*/  SHF.L.U32 R100, R100, 0x10, RZ ;  /* 0x0000001064647819 */ /* 0x000fe200000006ff */
[----:B------:R-:W-:Y:S01]  /*2580*/  @P3 FFMA.FTZ R96, R57, R81, R96 ;  /* 0x0000005139603223 */ /* 0x000fe20000010060 */
[----:B------:R-:W-:Y:S01]  /*2590*/  SHF.L.U32 R94, R70, 0x10, RZ ;  /* 0x00000010465e7819 */ /* 0x000fe200000006ff */
[----:B------:R-:W-:Y:S01]  /*25a0*/  @P3 FADD.FTZ R91, R60, -R91 ;  /* 0x8000005b3c5b3221 */ /* 0x000fe20000010000 */
[----:B------:R-:W-:Y:S01]  /*25b0*/  SHF.L.U32 R82, R71, 0x10, RZ ;  /* 0x0000001047527819 */ /* 0x000fe200000006ff */
[----:B------:R-:W-:Y:S01]  /*25c0*/  IMAD.U32 R90, R90, 0x10000, RZ ;  /* 0x000100005a5a7824 */ /* 0x000fe200078e00ff */
[----:B------:R-:W-:Y:S01]  /*25d0*/  SHF.L.U32 R92, R92, 0x10, RZ ;  /* 0x000000105c5c7819 */ /* 0x000fe200000006ff */
[----:B------:R-:W-:Y:S01]  /*25e0*/  @P3 FADD.FTZ R101, R62, -R101 ;  /* 0x800000653e653221 */ /* 0x000fe20000010000 */
[----:B------:R-:W-:Y:S01]  /*25f0*/  @P3 FADD.FTZ R81, R77, -R104 ;  /* 0x800000684d513221 */ /* 0x000fe20000010000 */
[----:B------:R-:W-:Y:S01]  /*2600*/  @P3 FADD.FTZ R103, R78, -R103 ;  /* 0x800000674e673221 */ /* 0x000fe20000010000 */
[----:B------:R-:W-:Y:S01]  /*2610*/  @P3 FADD.FTZ R83, R79, -R106 ;  /* 0x8000006a4f533221 */ /* 0x000fe20000010000 */
[C---:B------:R-:W-:Y:S01]  /*2620*/  @P3 FFMA.FTZ R100, R57.reuse, R89, R100 ;  /* 0x0000005939643223 */ /* 0x040fe20000010064 */
        /* <DEDUP_REMOVED lines=9> */
[----:B------:R-:W-:-:S03]  /*26c0*/  MOV R81, RZ ;  /* 0x000000ff00517202 */ /* 0x000fc60000000f00 */
        /* <DEDUP_REMOVED lines=8> */
.L_x_1737:
[----:B------:R-:W-:Y:S05]  /*2750*/  BSYNC.RECONVERGENT B2 ;  /* 0x0000000000027941 */ /* 0x000fea0003800200 */
.L_x_1736:
        /* <DEDUP_REMOVED lines=15> */
[----:B------:R-:W-:-:S03]  /*2850*/  HFMA2 R88, -RZ, RZ, 0, 0 ;  /* 0x00000000ff587431 */ /* 0x000fc600000001ff */
        /* <DEDUP_REMOVED lines=9> */
.L_x_1739:
[----:B------:R-:W-:Y:S05]  /*28f0*/  BSYNC.RECONVERGENT B2 ;  /* 0x0000000000027941 */ /* 0x000fea0003800200 */
.L_x_1738:
[----:B------:R-:W-:Y:S04]  /*2900*/  BSSY.RECONVERGENT B2, `(.L_x_1740) ;  /* 0x000000d000027945 */ /* 0x000fe80003800200 */
[----:B------:R-:W-:Y:S05]  /*2910*/  @!P1 BRA `(.L_x_1741) ;  /* 0x00000000002c9947 */ /* 0x000fea0003800000 */
        /* <DEDUP_REMOVED lines=11> */
.L_x_1741:
[----:B------:R-:W-:Y:S05]  /*29d0*/  BSYNC.RECONVERGENT B2 ;  /* 0x0000000000027941 */ /* 0x000fea0003800200 */
.L_x_1740:
[----:B------:R-:W-:Y:S04]  /*29e0*/  BSSY.RECONVERGENT B2, `(.L_x_1742) ;  /* 0x000000e000027945 */ /* 0x000fe80003800200 */
[----:B------:R-:W-:Y:S05]  /*29f0*/  @!P1 BRA `(.L_x_1743) ;  /* 0x0000000000309947 */ /* 0x000fea0003800000 */
[----:B------:R-:W-:Y:S01]  /*2a00*/  LOP3.LUT P2, RZ, R86, 0xff, RZ, 0xc0, !PT ;  /* 0x000000ff56ff7812 */ /* 0x000fe2000784c0ff */
[----:B------:R-:W-:Y:S01]  /*2a10*/  FMUL.FTZ R96, R96, UR13 ;  /* 0x0000000d60607c20 */ /* 0x000fe20008410000 */
[----:B------:R-:W-:-:S03]  /*2a20*/  MOV R86, RZ ;  /* 0x000000ff00567202 */ /* 0x000fc60000000f00 */
[----:B------:R-:W-:-:S04]  /*2a30*/  FMUL.FTZ R96, R96, UR12 ;  /* 0x0000000c60607c20 */ /* 0x000fc80008410000 */
        /* <DEDUP_REMOVED lines=8> */
.L_x_1743:
[----:B------:R-:W-:Y:S05]  /*2ac0*/  BSYNC.RECONVERGENT B2 ;  /* 0x0000000000027941 */ /* 0x000fea0003800200 */
.L_x_1742:
[----:B------:R-:W-:Y:S04]  /*2ad0*/  BSSY.RECONVERGENT B2, `(.L_x_1744) ;  /* 0x000000d000027945 */ /* 0x000fe80003800200 */
[----:B------:R-:W-:Y:S05]  /*2ae0*/  @!P1 BRA `(.L_x_1745) ;  /* 0x00000000002c9947 */ /* 0x000fea0003800000 */
[----:B------:R-:W-:Y:S01]  /*2af0*/  LOP3.LUT P2, RZ, R95, 0xff, RZ, 0xc0, !PT ;  /* 0x000000ff5fff7812 */ /* 0x000fe2000784c0ff */
[----:B------:R-:W-:Y:S01]  /*2b00*/  FMUL.FTZ R94, R94, UR13 ;  /* 0x0000000d5e5e7c20 */ /* 0x000fe20008410000 */
[----:B------:R-:W-:-:S03]  /*2b10*/  HFMA2 R87, -RZ, RZ, 0, 0 ;  /* 0x00000000ff577431 */ /* 0x000fc600000001ff */
        /* <DEDUP_REMOVED lines=8> */
.L_x_1745:
[----:B------:R-:W-:Y:S05]  /*2ba0*/  BSYNC.RECONVERGENT B2 ;  /* 0x0000000000027941 */ /* 0x000fea0003800200 */
.L_x_1744:
[----:B------:R-:W-:Y:S04]  /*2bb0*/  BSSY.RECONVERGENT B2, `(.L_x_1746) ;  /* 0x000000e000027945 */ /* 0x000fe80003800200 */
[----:B------:R-:W-:Y:S05]  /*2bc0*/  @!P1 BRA `(.L_x_1747) ;  /* 0x0000000000309947 */ /* 0x000fea0003800000 */
[----:B------:R-:W-:Y:S01]  /*2bd0*/  LOP3.LUT P2, RZ, R85, 0xff, RZ, 0xc0, !PT ;  /* 0x000000ff55ff7812 */ /* 0x000fe2000784c0ff */
[----:B------:R-:W-:Y:S01]  /*2be0*/  FMUL.FTZ R90, R90, UR13 ;  /* 0x0000000d5a5a7c20 */ /* 0x000fe20008410000 */
[----:B------:R-:W-:-:S03]  /*2bf0*/  IMAD.MOV.U32 R86, RZ, RZ, RZ ;  /* 0x000000ffff567224 */ /* 0x000fc600078e00ff */
        /* <DEDUP_REMOVED lines=9> */
.L_x_1747:
[----:B------:R-:W-:Y:S05]  /*2c90*/  BSYNC.RECONVERGENT B2 ;  /* 0x0000000000027941 */ /* 0x000fea0003800200 */
.L_x_1746:
[----:B------:R-:W-:Y:S04]  /*2ca0*/  BSSY.RECONVERGENT B2, `(.L_x_1748) ;  /* 0x000000d000027945 */ /* 0x000fe80003800200 */
[----:B------:R-:W-:Y:S05]  /*2cb0*/  @!P1 BRA `(.L_x_1749) ;  /* 0x00000000002c9947 */ /* 0x000fea0003800000 */
        /* <DEDUP_REMOVED lines=11> */
.L_x_1749:
[----:B------:R-:W-:Y:S05]  /*2d70*/  BSYNC.RECONVERGENT B2 ;  /* 0x0000000000027941 */ /* 0x000fea0003800200 */
.L_x_1748:
[----:B------:R-:W-:Y:S02]  /*2d80*/  @P0 PRMT R51, R89, 0x7610, R51 ;  /* 0x0000761059330816 */ /* 0x000fe40000000033 */
[----:B------:R-:W-:Y:S02]  /*2d90*/  @P0 PRMT R49, R49, 0x5410, R81 ;  /* 0x0000541031310816 */ /* 0x000fe40000000051 */
[----:B------:R-:W-:Y:S02]  /*2da0*/  @P0 PRMT R50, R50, 0x5410, R83 ;  /* 0x0000541032320816 */ /* 0x000fe40000000053 */
[----:B------:R-:W-:Y:S01]  /*2db0*/  @P0 PRMT R51, R51, 0x5410, R57 ;  /* 0x0000541033330816 */ /* 0x000fe20000000039 */
[----:B------:R-:W-:Y:S06]  /*2dc0*/  @!P1 BRA `(.L_x_1721) ;  /* 0x0000000000349947 */ /* 0x000fec0003800000 */
[----:B------:R-:W-:Y:S01]  /*2dd0*/  ISETP.GE.U32.AND P0, PT, R52, RZ, PT ;  /* 0x000000ff3400720c */ /* 0x000fe20003f06070 */
[----:B------:R-:W-:Y:S01]  /*2de0*/  FMUL.FTZ R92, R92, UR13 ;  /* 0x0000000d5c5c7c20 */ /* 0x000fe20008410000 */
[----:B------:R-:W-:Y:S02]  /*2df0*/  HFMA2 R52, -RZ, RZ, 0, 0 ;  /* 0x00000000ff347431 */ /* 0x000fe400000001ff */
[----:B------:R-:W-:Y:S01]  /*2e00*/  ISETP.GE.U32.AND.EX P0, PT, R53, 0x1000000, PT, P0 ;  /* 0x010000003500780c */ /* 0x000fe20003f06100 */
[----:B------:R-:W-:-:S04]  /*2e10*/  FMUL.FTZ R92, R92, UR12 ;  /* 0x0000000c5c5c7c20 */ /* 0x000fc80008410000 */
[----:B------:R-:W-:-:S05]  /*2e20*/  FMUL.FTZ R53, R11, R92 ;  /* 0x0000005c0b357220 */ /* 0x000fca0000410000 */
[----:B------:R-:W-:-:S03]  /*2e30*/  FSEL R53, R53, RZ, P0 ;  /* 0x000000ff35357208 */ /* 0x000fc60000000000 */
[----:B-----5:R-:W-:Y:S02]  /*2e40*/  @P0 PRMT R57, R75, 0x7632, R57 ;  /* 0x000076324b390816 */ /* 0x020fe40000000039 */
[----:B------:R-:W-:Y:S02]  /*2e50*/  F2FP.BF16.F32.PACK_AB R53, RZ, R53 ;  /* 0x00000035ff35723e */ /* 0x000fe400000010ff */
[----:B------:R-:W-:Y:S02]  /*2e60*/  @P0 SHF.L.U32 R57, R57, 0x10, RZ ;  /* 0x0000001039390819 */ /* 0x000fe400000006ff */
[----:B------:R-:W-:-:S03]  /*2e70*/  PRMT R47, R47, 0x5410, R53 ;  /* 0x000054102f2f7816 */ /* 0x000fc60000000035 */
[----:B------:R-:W-:-:S04]  /*2e80*/  @P0 FMUL.FTZ R52, R57, R92 ;  /* 0x0000005c39340220 */ /* 0x000fc80000410000 */
[----:B------:R-:W-:-:S07]  /*2e90*/  FADD.FTZ R43, R43, R52 ;  /* 0x000000342b2b7221 */ /* 0x000fce0000010000 */
.L_x_1721:
[----:B------:R-:W-:Y:S05]  /*2ea0*/  BSYNC.RECONVERGENT B1 ;  /* 0x0000000000017941 */ /* 0x000fea0003800200 */
.L_x_1704:
[----:B------:R-:W-:Y:S01]  /*2eb0*/  ISETP.NE.U32.AND P0, PT, R93, RZ, PT ;  /* 0x000000ff5d00720c */ /* 0x000fe20003f05070 */
[----:B------:R-:W0:Y:S03]  /*2ec0*/  @P1 LDC.64 R82, c[0x0][0x468] ;  /* 0x00011a00ff521b82 */ /* 0x000e260000000a00 */
[----:B------:R-:W-:-:S05]  /*2ed0*/  ISETP.NE.AND.EX P0, PT, R99, RZ, PT, P0 ;  /* 0x000000ff6300720c */ /* 0x000fca0003f05300 */
[----:B------:R-:W2:Y:S08]  /*2ee0*/  LDC.64 R84, c[0x0][0x380] ;  /* 0x0000e000ff547b82 */ /* 0x000eb00000000a00 */
[----:B------:R-:W3:Y:S08]  /*2ef0*/  @P0 LDC R57, c[0x0][0x388] ;  /* 0x0000e200ff390b82 */ /* 0x000ef00000000800 */
[----:B------:R-:W4:Y:S01]  /*2f00*/  @P0 LDC.64 R52, c[0x0][0x478] ;  /* 0x00011e00ff340b82 */ /* 0x000f220000000a00 */
[----:B---3--:R-:W-:Y:S01]  /*2f10*/  @P0 IMAD R57, R56, R57, RZ ;  /* 0x0000003938390224 */ /* 0x008fe200078e02ff */
[----:B--2---:R-:W-:-:S04]  /*2f20*/  LEA R56, R84, R56, 0x2 ;  /* 0x0000003854387211 */ /* 0x004fc800078e10ff */
[----:B------:R-:W-:-:S04]  /*2f30*/  @P0 SHF.R.S32.HI R86, RZ, 0x1f, R57 ;  /* 0x0000001fff560819 */ /* 0x000fc80000011439 */
[----:B------:R-:W-:Y:S02]  /*2f40*/  @P0 LEA.HI R81, R86, R57, RZ, 0x3 ;  /* 0x0000003956510211 */ /* 0x000fe400078f18ff */
[C---:B0-----:R-:W-:Y:S02]  /*2f50*/  @P1 LEA R57, P2, R54.reuse, R82, 0x4 ;  /* 0x0000005236391211 */ /* 0x041fe400078420ff */
[----:B------:R-:W-:Y:S02]  /*2f60*/  @P0 LEA.HI.SX32 R81, R81, R0, 0x1d ;  /* 0x0000000051510211 */ /* 0x000fe400078feaff */
[----:B------:R-:W-:Y:S01]  /*2f70*/  @P1 LEA.HI.X R55, R54, R83, R55, 0x4, P2 ;  /* 0x0000005336371211 */ /* 0x000fe200010f2437 */
[----:B------:R-:W-:Y:S02]  /*2f80*/  @P1 IMAD.MOV.U32 R54, RZ, RZ, R57 ;  /* 0x000000ffff361224 */ /* 0x000fe400078e0039 */
[----:B----4-:R-:W-:-:S05]  /*2f90*/  @P0 IMAD.WIDE.U32 R52, R81, 0x10, R52 ;  /* 0x0000001051340825 */ /* 0x010fca00078e0034 */
[----:B------:R2:W-:Y:S01]  /*2fa0*/  @P0 STG.E.128 desc[UR6][R52.64], R48 ;  /* 0x0000003034000986 */ /* 0x0005e2000c101d06 */
[----:B------:R-:W-:-:S03]  /*2fb0*/  ISETP.GE.AND P0, PT, R56, R85, PT ;  /* 0x000000553800720c */ /* 0x000fc60003f06270 */
[----:B------:R2:W-:Y:S10]  /*2fc0*/  @P1 STG.E.128 desc[UR6][R54.64], R44 ;  /* 0x0000002c36001986 */ /* 0x0005f4000c101d06 */
[----:B------:R-:W-:Y:S05]  /*2fd0*/  @!P0 BRA `(.L_x_1750) ;  /* 0xffffffd000a88947 */ /* 0x000fea000383ffff */
.L_x_1699:
[----:B------:R-:W-:Y:S05]  /*2fe0*/  BSYNC B0 ;  /* 0x0000000000007941 */ /* 0x000fea0003800000 */
.L_x_1698:
[----:B------:R-:W0:Y:S01]  /*2ff0*/  S2R R14, SR_TID.X ;  /* 0x00000000000e7919 */ /* 0x000e220000002100 */
[----:B------:R-:W-:Y:S01]  /*3000*/  MOV R2, 0x400 ;  /* 0x0000040000027802 */ /* 0x000fe20000000f00 */
[----:B------:R-:W-:Y:S05]  /*3010*/  WARPSYNC.ALL ;  /* 0x0000000000007948 */ /* 0x000fea0003800000 */
[----:B------:R-:W3:Y:S01]  /*3020*/  S2R R3, SR_CgaCtaId ;  /* 0x0000000000037919 */ /* 0x000ee20000008800 */
[----:B------:R-:W4:Y:S01]  /*3030*/  LDC R16, c[0x0][0x388] ;  /* 0x0000e200ff107b82 */ /* 0x000f220000000800 */
[----:B------:R-:W1:Y:S01]  /*3040*/  LDCU.128 UR16, c[0x0][0x440] ;  /* 0x00008800ff1077ac */ /* 0x000e620008000c00 */
[----:B------:R-:W2:Y:S01]  /*3050*/  S2R R5, SR_TID.X ;  /* 0x0000000000057919 */ /* 0x000ea20000002100 */
[----:B------:R-:W1:Y:S05]  /*3060*/  LDCU.64 UR4, c[0x0][0x460] ;  /* 0x00008c00ff0477ac */ /* 0x000e6a0008000a00 */
[----:B------:R-:W4:Y:S01]  /*3070*/  S2UR UR14, SR_CTAID.X ;  /* 0x00000000000e79c3 */ /* 0x000f220000002500 */
[----:B0-----:R-:W-:-:S02]  /*3080*/  LOP3.LUT R0, R14, 0x60, RZ, 0xc0, !PT ;  /* 0x000000600e007812 */ /* 0x001fc400078ec0ff */
[----:B---3--:R-:W-:Y:S02]  /*3090*/  LEA R3, R3, R2, 0x18 ;  /* 0x0000000203037211 */ /* 0x008fe400078ec0ff */
[----:B--2---:R-:W-:-:S04]  /*30a0*/  LOP3.LUT R0, R0, 0x1f, R5, 0xf8, !PT ;  /* 0x0000001f00007812 */ /* 0x004fc800078ef805 */
[----:B------:R-:W-:Y:S01]  /*30b0*/  LEA R0, R0, R3, 0x5 ;  /* 0x0000000300007211 */ /* 0x000fe200078e28ff */
[----:B------:R-:W-:-:S04]  /*30c0*/  IMAD R3, R14, 0x4, R3 ;  /* 0x000000040e037824 */ /* 0x000fc800078e0203 */
[----:B------:R-:W-:Y:S04]  /*30d0*/  STS.128 [R0], R28 ;  /* 0x0000001c00007388 */ /* 0x000fe80000000c00 */
        /* <DEDUP_REMOVED lines=8> */
[----:B------:R-:W4:Y:S04]  /*3160*/  LDS R13, [R3+0xc00] ;  /* 0x000c0000030d7984 */ /* 0x000f280000000800 */
[----:B------:R-:W4:Y:S01]  /*3170*/  LDS R15, [R3+0xe00] ;  /* 0x000e0000030f7984 */ /* 0x000f220000000800 */
[----:B------:R-:W-:Y:S01]  /*3180*/  BAR.SYNC.DEFER_BLOCKING 0x0 ;  /* 0x0000000000007b1d */ /* 0x000fe20000010000 */
[----:B0-----:R-:W-:-:S04]  /*3190*/  FADD.FTZ R2, RZ, R2 ;  /* 0x00000002ff027221 */ /* 0x001fc80000010000 */
[----:B--2---:R-:W-:Y:S01]  /*31a0*/  FADD.FTZ R2, R2, R5 ;  /* 0x0000000502027221 */ /* 0x004fe20000010000 */
[----:B---3--:R-:W-:-:S04]  /*31b0*/  FADD.FTZ R4, RZ, R4 ;  /* 0x00000004ff047221 */ /* 0x008fc80000010000 */
[----:B-1----:R-:W-:Y:S01]  /*31c0*/  FADD.FTZ R4, R4, R7 ;  /* 0x0000000704047221 */ /* 0x002fe20000010000 */
[----:B------:R-:W-:Y:S01]  /*31d0*/  STS.128 [R0], R20 ;  /* 0x0000001400007388 */ /* 0x000fe20000000c00 */
[----:B----4-:R-:W-:-:S03]  /*31e0*/  FADD.FTZ R2, R2, R9 ;  /* 0x0000000902027221 */ /* 0x010fc60000010000 */
        /* <DEDUP_REMOVED lines=59> */
.L_x_1703:
[----:B------:R-:W-:Y:S01]  /*35a0*/  HFMA2 R105, -RZ, RZ, 0, 1.847743988037109375e-06 ;  /* 0x0000001fff697431 */ /* 0x000fe200000001ff */
[----:B------:R-:W-:Y:S01]  /*35b0*/  BSSY B1, `(.L_x_1751) ;  /* 0x0000007000017945 */ /* 0x000fe20003800000 */
[----:B------:R-:W-:Y:S01]  /*35c0*/  IMAD.MOV.U32 R103, RZ, RZ, R55 ;  /* 0x000000ffff677224 */ /* 0x000fe200078e0037 */
[----:B------:R-:W-:Y:S01]  /*35d0*/  MOV R102, 0x1 ;  /* 0x0000000100667802 */ /* 0x000fe20000000f00 */
[----:B------:R-:W-:-:S07]  /*35e0*/  IMAD.MOV.U32 R100, RZ, RZ, -0x1 ;  /* 0xffffffffff647424 */ /* 0x000fce00078e00ff */
[----:B0-----:R-:W-:Y:S05]  /*35f0*/  WARPSYNC.COLLECTIVE R100, `(.L_x_1752) ;  /* 0x0000000064087348 */ /* 0x001fea0003c00000 */
[----:B------:R1:W2:Y:S02]  /*3600*/  SHFL.BFLY P0, R101, R103, R102, R105 ;  /* 0x0c00006667657389 */ /* 0x0002a40000000069 */
[----:B012---:R-:W-:Y:S05]  /*3610*/  ENDCOLLECTIVE ;  /* 0x000000000000791b */ /* 0x007fea0003800000 */
.L_x_1752:
[----:B------:R-:W-:Y:S05]  /*3620*/  BSYNC B1 ;  /* 0x0000000000017941 */ /* 0x000fea0003800000 */
.L_x_1751:
        /* <DEDUP_REMOVED lines=8> */
.L_x_1753:
[----:B------:R-:W-:-:S05]  /*36b0*/  FADD.FTZ R90, R90, R55 ;  /* 0x000000375a5a7221 */ /* 0x000fca0000010000 */
[----:B------:R-:W-:Y:S01]  /*36c0*/  MOV R103, R90 ;  /* 0x0000005a00677202 */ /* 0x000fe20000000f00 */
[----:B------:R-:W-:Y:S02]  /*36d0*/  HFMA2 R102, -RZ, RZ, 0, 1.1920928955078125e-07 ;  /* 0x00000002ff667431 */ /* 0x000fe400000001ff */
[----:B------:R-:W-:-:S07]  /*36e0*/  IMAD.MOV.U32 R92, RZ, RZ, R101 ;  /* 0x000000ffff5c7224 */ /* 0x000fce00078e0065 */
[----:B------:R-:W-:Y:S05]  /*36f0*/  WARPSYNC.COLLECTIVE R100, `(.L_x_1754) ;  /* 0x0000000064087348 */ /* 0x000fea0003c00000 */
[----:B------:R0:W1:Y:S02]  /*3700*/  SHFL.BFLY P0, R101, R103, R102, R105 ;  /* 0x0c00006667657389 */ /* 0x0000640000000069 */
[----:B01----:R-:W-:Y:S05]  /*3710*/  ENDCOLLECTIVE ;  /* 0x000000000000791b */ /* 0x003fea0003800000 */
.L_x_1754:
[----:B------:R-:W-:-:S05]  /*3720*/  FADD.FTZ R92, R92, R89 ;  /* 0x000000595c5c7221 */ /* 0x000fca0000010000 */
[----:B------:R-:W-:Y:S01]  /*3730*/  MOV R103, R92 ;  /* 0x0000005c00677202 */ /* 0x000fe20000000f00 */
[----:B------:R-:W-:-:S07]  /*3740*/  IMAD.MOV.U32 R91, RZ, RZ, R101 ;  /* 0x000000ffff5b7224 */ /* 0x000fce00078e0065 */
[----:B------:R-:W-:Y:S05]  /*3750*/  WARPSYNC.COLLECTIVE R100, `(.L_x_1755) ;  /* 0x0000000064087348 */ /* 0x000fea0003c00000 */
[----:B------:R0:W1:Y:S02]  /*3760*/  SHFL.BFLY P0, R101, R103, R102, R105 ;  /* 0x0c00006667657389 */ /* 0x0000640000000069 */
[----:B01----:R-:W-:Y:S05]  /*3770*/  ENDCOLLECTIVE ;  /* 0x000000000000791b */ /* 0x003fea0003800000 */
.L_x_1755:
[----:B------:R-:W-:-:S04]  /*3780*/  FADD.FTZ R91, R90, R91 ;  /* 0x0000005b5a5b7221 */ /* 0x000fc80000010000 */
[----:B------:R-:W-:Y:S02]  /*3790*/  IMAD.MOV.U32 R103, RZ, RZ, R91 ;  /* 0x000000ffff677224 */ /* 0x000fe400078e005b */
[----:B------:R-:W-:Y:S01]  /*37a0*/  HFMA2 R102, -RZ, RZ, 0, 2.384185791015625e-07 ;  /* 0x00000004ff667431 */ /* 0x000fe200000001ff */
[----:B------:R-:W-:-:S07]  /*37b0*/  MOV R93, R101 ;  /* 0x00000065005d7202 */ /* 0x000fce0000000f00 */
[----:B------:R-:W-:Y:S05]  /*37c0*/  WARPSYNC.COLLECTIVE R100, `(.L_x_1756) ;  /* 0x0000000064087348 */ /* 0x000fea0003c00000 */
[----:B------:R0:W1:Y:S02]  /*37d0*/  SHFL.BFLY P0, R101, R103, R102, R105 ;  /* 0x0c00006667657389 */ /* 0x0000640000000069 */
[----:B01----:R-:W-:Y:S05]  /*37e0*/  ENDCOLLECTIVE ;  /* 0x000000000000791b */ /* 0x003fea0003800000 */
.L_x_1756:
[----:B------:R-:W-:-:S04]  /*37f0*/  FADD.FTZ R93, R92, R93 ;  /* 0x0000005d5c5d7221 */ /* 0x000fc80000010000 */
[----:B------:R-:W-:Y:S01]  /*3800*/  IMAD.MOV.U32 R103, RZ, RZ, R93 ;  /* 0x000000ffff677224 */ /* 0x000fe200078e005d */
[----:B------:R-:W-:-:S07]  /*3810*/  MOV R94, R101 ;  /* 0x00000065005e7202 */ /* 0x000fce0000000f00 */
[----:B------:R-:W-:Y:S05]  /*3820*/  WARPSYNC.COLLECTIVE R100, `(.L_x_1757) ;  /* 0x0000000064087348 */ /* 0x000fea0003c00000 */
[----:B------:R0:W1:Y:S02]  /*3830*/  SHFL.BFLY P0, R101, R103, R102, R105 ;  /* 0x0c00006667657389 */ /* 0x0000640000000069 */
[----:B01----:R-:W-:Y:S05]  /*3840*/  ENDCOLLECTIVE ;  /* 0x000000000000791b */ /* 0x003fea0003800000 */
.L_x_1757:
[----:B------:R-:W-:-:S05]  /*3850*/  FADD.FTZ R94, R91, R94 ;  /* 0x0000005e5b5e7221 */ /* 0x000fca0000010000 */
[----:B------:R-:W-:Y:S01]  /*3860*/  MOV R103, R94 ;  /* 0x0000005e00677202 */ /* 0x000fe20000000f00 */
[----:B------:R-:W-:Y:S01]  /*3870*/  HFMA2 R102, -RZ, RZ, 0, 4.76837158203125e-07 ;  /* 0x00000008ff667431 */ /* 0x000fe200000001ff */
[----:B------:R-:W-:-:S07]  /*3880*/  MOV R96, R101 ;  /* 0x0000006500607202 */ /* 0x000fce0000000f00 */
[----:B------:R-:W-:Y:S05]  /*3890*/  WARPSYNC.COLLECTIVE R100, `(.L_x_1758) ;  /* 0x0000000064087348 */ /* 0x000fea0003c00000 */
[----:B------:R0:W1:Y:S02]  /*38a0*/  SHFL.BFLY P0, R101, R103, R102, R105 ;  /* 0x0c00006667657389 */ /* 0x0000640000000069 */
[----:B01----:R-:W-:Y:S05]  /*38b0*/  ENDCOLLECTIVE ;  /* 0x000000000000791b */ /* 0x003fea0003800000 */
.L_x_1758:
[----:B------:R-:W-:-:S05]  /*38c0*/  FADD.FTZ R96, R93, R96 ;  /* 0x000000605d607221 */ /* 0x000fca0000010000 */
[----:B------:R-:W-:Y:S01]  /*38d0*/  MOV R103, R96 ;  /* 0x0000006000677202 */ /* 0x000fe20000000f00 */
[----:B------:R-:W-:-:S07]  /*38e0*/  IMAD.MOV.U32 R55, RZ, RZ, R101 ;  /* 0x000000ffff377224 */ /* 0x000fce00078e0065 */
[----:B------:R-:W-:Y:S05]  /*38f0*/  WARPSYNC.COLLECTIVE R100, `(.L_x_1759) ;  /* 0x0000000064087348 */ /* 0x000fea0003c00000 */
[----:B------:R0:W1:Y:S02]  /*3900*/  SHFL.BFLY P0, R101, R103, R102, R105 ;  /* 0x0c00006667657389 */ /* 0x0000640000000069 */
[----:B01----:R-:W-:Y:S05]  /*3910*/  ENDCOLLECTIVE ;  /* 0x000000000000791b */ /* 0x003fea0003800000 */
.L_x_1759:
[----:B------:R-:W-:-:S05]  /*3920*/  FADD.FTZ R98, R94, R55 ;  /* 0x000000375e627221 */ /* 0x000fca0000010000 */
[----:B------:R-:W-:Y:S01]  /*3930*/  MOV R103, R98 ;  /* 0x0000006200677202 */ /* 0x000fe20000000f00 */
[----:B------:R-:W-:Y:S01]  /*3940*/  IMAD.MOV.U32 R102, RZ, RZ, 0x10 ;  /* 0x00000010ff667424 */ /* 0x000fe200078e00ff */
[----:B------:R-:W-:-:S07]  /*3950*/  MOV R89, R101 ;  /* 0x0000006500597202 */ /* 0x000fce0000000f00 */
[----:B------:R-:W-:Y:S05]  /*3960*/  WARPSYNC.COLLECTIVE R100, `(.L_x_1760) ;  /* 0x0000000064087348 */ /* 0x000fea0003c00000 */
[----:B------:R0:W1:Y:S02]  /*3970*/  SHFL.BFLY P0, R101, R103, R102, R105 ;  /* 0x0c00006667657389 */ /* 0x0000640000000069 */
[----:B01----:R-:W-:Y:S05]  /*3980*/  ENDCOLLECTIVE ;  /* 0x000000000000791b */ /* 0x003fea0003800000 */
.L_x_1760:
[----:B------:R-:W-:-:S05]  /*3990*/  FADD.FTZ R89, R96, R89 ;  /* 0x0000005960597221 */ /* 0x000fca0000010000 */
[----:B------:R-:W-:Y:S02]  /*39a0*/  MOV R103, R89 ;  /* 0x0000005900677202 */ /* 0x000fe40000000f00 */
[----:B------:R-:W-:-:S07]  /*39b0*/  MOV R99, R101 ;  /* 0x0000006500637202 */ /* 0x000fce0000000f00 */
[----:B------:R-:W-:Y:S05]  /*39c0*/  WARPSYNC.COLLECTIVE R100, `(.L_x_1761) ;  /* 0x0000000064087348 */ /* 0x000fea0003c00000 */
[----:B------:R0:W1:Y:S02]  /*39d0*/  SHFL.BFLY P0, R101, R103, R102, R105 ;  /* 0x0c00006667657389 */ /* 0x0000640000000069 */
[----:B01----:R-:W-:Y:S05]  /*39e0*/  ENDCOLLECTIVE ;  /* 0x000000000000791b */ /* 0x003fea0003800000 */
.L_x_1761:
[----:B------:R-:W-:Y:S01]  /*39f0*/  MOV R92, R101 ;  /* 0x00000065005c7202 */ /* 0x000fe20000000f00 */
[----:B------:R-:W-:Y:S06]  /*3a00*/  BRA `(.L_x_1762) ;  /* 0xffffffd400187947 */ /* 0x000fec000383ffff */
.L_x_1763:
        /* <DEDUP_REMOVED lines=15> */
.L_x_6395:


//--------------------- .text._ZN10layer_norm13ln_bwd_kernelINS_13Kernel_traitsI13__nv_bfloat16S2_fS2_fjLj256ELj1ELj4ELj1ELj16ENS_18Kernel_traits_baseILj256ES2_S2_fS2_fjLj128EEEEELb0ELb0ELb0ELb0EEEvNS_9BwdParamsE --------------------------
	.section	.text._ZN10layer_norm13ln_bwd_kernelINS_13Kernel_traitsI13__nv_bfloat16S2_fS2_fjLj256ELj1ELj4ELj1ELj16ENS_18Kernel_traits_baseILj256ES2_S2_fS2_fjLj128EEEEELb0ELb0ELb0ELb0EEEvNS_9BwdParamsE,"ax",@progbits
	.align	128
        .global         _ZN10layer_norm13ln_bwd_kernelINS_13Kernel_traitsI13__nv_bfloat16S2_fS2_fjLj256ELj1ELj4ELj1ELj16ENS_18Kernel_traits_baseILj256ES2_S2_fS2_fjLj128EEEEELb0ELb0ELb0ELb0EEEvNS_9BwdParamsE
        .type           _ZN10layer_norm13ln_bwd_kernelINS_13Kernel_traitsI13__nv_bfloat16S2_fS2_fjLj256ELj1ELj4ELj1ELj16ENS_18Kernel_traits_baseILj256ES2_S2_fS2_fjLj128EEEEELb0ELb0ELb0ELb0EEEvNS_9BwdParamsE,@function
        .size           _ZN10layer_norm13ln_bwd_kernelINS_13Kernel_traitsI13__nv_bfloat16S2_fS2_fjLj256ELj1ELj4ELj1ELj16ENS_18Kernel_traits_baseILj256ES2_S2_fS2_fjLj128EEEEELb0ELb0ELb0ELb0EEEvNS_9BwdParamsE,(.L_x_6396 - _ZN10layer_norm13ln_bwd_kernelINS_13Kernel_traitsI13__nv_bfloat16S2_fS2_fjLj256ELj1ELj4ELj1ELj16ENS_18Kernel_traits_baseILj256ES2_S2_fS2_fjLj128EEEEELb0ELb0ELb0ELb0EEEvNS_9BwdParamsE)
        .other          _ZN10layer_norm13ln_bwd_kernelINS_13Kernel_traitsI13__nv_bfloat16S2_fS2_fjLj256ELj1ELj4ELj1ELj16ENS_18Kernel_traits_baseILj256ES2_S2_fS2_fjLj128EEEEELb0ELb0ELb0ELb0EEEvNS_9BwdParamsE,@"STO_CUDA_ENTRY STV_DEFAULT"
_ZN10layer_norm13ln_bwd_kernelINS_13Kernel_traitsI13__nv_bfloat16S2_fS2_fjLj256ELj1ELj4ELj1ELj16ENS_18Kernel_traits_baseILj256ES2_S2_fS2_fjLj128EEEEELb0ELb0ELb0ELb0EEEvNS_9BwdParamsE:
.text._ZN10layer_norm13ln_bwd_kernelINS_13Kernel_traitsI13__nv_bfloat16S2_fS2_fjLj256ELj1ELj4ELj1ELj16ENS_18Kernel_traits_baseILj256ES2_S2_fS2_fjLj128EEEEELb0ELb0ELb0ELb0EEEvNS_9BwdParamsE:
        /* <DEDUP_REMOVED lines=23> */
[----:B---3--:R0:W5:Y:S01]  /*0170*/  @P0 LDG.E.128 R16, desc[UR8][R2.64] ;  /* 0x0000000802100981 */ /* 0x008162000c1e1d00 */
[----:B----4-:R-:W-:Y:S02]  /*0180*/  ISETP.GE.AND P0, PT, R4, UR10, PT ;  /* 0x0000000a04007c0c */ /* 0x010fe4000bf06270 */
[----:B------:R-:W-:Y:S02]  /*0190*/  CS2R R40, SRZ ;  /* 0x0000000000287805 */ /* 0x000fe4000001ff00 */
[----:B------:R-:W-:Y:S02]  /*01a0*/  CS2R R42, SRZ ;  /* 0x00000000002a7805 */ /* 0x000fe4000001ff00 */
[----:B------:R-:W-:Y:S02]  /*01b0*/  CS2R R38, SRZ ;  /* 0x0000000000267805 */ /* 0x000fe4000001ff00 */
[----:B------:R-:W-:Y:S02]  /*01c0*/  CS2R R36, SRZ ;  /* 0x0000000000247805 */ /* 0x000fe4000001ff00 */
[----:B------:R-:W-:-:S02]  /*01d0*/  CS2R R22, SRZ ;  /* 0x0000000000167805 */ /* 0x000fc4000001ff00 */
        /* <DEDUP_REMOVED lines=9> */
.L_x_1775:
        /* <DEDUP_REMOVED lines=15> */
[----:B0-----:R-:W-:Y:S02]  /*0360*/  MOV R30, RZ ;  /* 0x000000ff001e7202 */ /* 0x001fe40000000f00 */
[----:B---3--:R-:W-:Y:S02]  /*0370*/  @P0 SHF.L.U32 R56, R66, 0x10, RZ ;  /* 0x0000001042380819 */ /* 0x008fe400000006ff */
[----:B------:R-:W-:Y:S01]  /*0380*/  MOV R66, RZ ;  /* 0x000000ff00427202 */ /* 0x000fe20000000f00 */
[----:B--2---:R-:W-:Y:S06]  /*0390*/  @!P2 BRA `(.L_x_1767) ;  /* 0x000000040084a947 */ /* 0x004fec0003800000 */
[----:B------:R-:W0:Y:S01]  /*03a0*/  LDC.64 R30, c[0x0][0x428] ;  /* 0x00010a00ff1e7b82 */ /* 0x000e220000000a00 */
[----:B------:R-:W-:-:S06]  /*03b0*/  IMAD.WIDE R58, R4, 0x4, R28 ;  /* 0x00000004043a7825 */ /* 0x000fcc00078e021c */
[----:B------:R2:W3:Y:S01]  /*03c0*/  LDG.E R58, desc[UR8][R58.64] ;  /* 0x000000083a3a7981 */ /* 0x0004e2000c1e1900 */
[----:B------:R-:W4:Y:S01]  /*03d0*/  LDC.64 R62, c[0x0][0x3a8] ;  /* 0x0000ea00ff3e7b82 */ /* 0x000f220000000a00 */
[----:B0-----:R-:W-:-:S06]  /*03e0*/  IMAD.WIDE.U32 R28, R0, 0x10, R30 ;  /* 0x00000010001c7825 */ /* 0x001fcc00078e001e */
[----:B------:R-:W3:Y:S01]  /*03f0*/  LDG.E.128 R28, desc[UR8][R28.64] ;  /* 0x000000081c1c7981 */ /* 0x000ee2000c1e1d00 */
[----:B----4-:R-:W-:-:S05]  /*0400*/  IMAD.WIDE.U32 R62, R0, 0x20, R62 ;  /* 0x00000020003e7825 */ /* 0x010fca00078e003e */
[----:B------:R-:W4:Y:S04]  /*0410*/  LDG.E.128 R48, desc[UR8][R62.64] ;  /* 0x000000083e307981 */ /* 0x000f28000c1e1d00 */
[----:B------:R-:W4:Y:S01]  /*0420*/  LDG.E.128 R52, desc[UR8][R62.64+0x10] ;  /* 0x000010083e347981 */ /* 0x000f22000c1e1d00 */
[----:B------:R-:W-:-:S04]  /*0430*/  ISETP.NE.U32.AND P1, PT, RZ, UR12, PT ;  /* 0x0000000cff007c0c */ /* 0x000fc8000bf25070 */
[----:B------:R-:W-:-:S13]  /*0440*/  ISETP.NE.AND.EX P1, PT, RZ, UR13, PT, P1 ;  /* 0x0000000dff007c0c */ /* 0x000fda000bf25310 */
[----:B------:R-:W0:Y:S01]  /*0450*/  @P1 LDC.64 R64, c[0x0][0x438] ;  /* 0x00010e00ff401b82 */ /* 0x000e220000000a00 */
[----:B--2---:R-:W-:Y:S01]  /*0460*/  PRMT R59, R16, 0x7632, R59 ;  /* 0x00007632103b7816 */ /* 0x004fe2000000003b */
[----:B0-----:R-:W-:-:S05]  /*0470*/  @P1 IMAD.WIDE.U32 R64, R0, 0x20, R64 ;  /* 0x0000002000401825 */ /* 0x001fca00078e0040 */
[----:B------:R-:W5:Y:S04]  /*0480*/  @P1 LDG.E.128 R12, desc[UR8][R64.64] ;  /* 0x00000008400c1981 */ /* 0x000f68000c1e1d00 */
[----:B------:R0:W5:Y:S01]  /*0490*/  @P1 LDG.E.128 R8, desc[UR8][R64.64+0x10] ;  /* 0x0000100840081981 */ /* 0x000162000c1e1d00 */
[----:B-1----:R-:W-:-:S04]  /*04a0*/  ISETP.NE.AND P1, PT, R2, RZ, PT ;  /* 0x000000ff0200720c */ /* 0x002fc80003f25270 */
[----:B---3--:R-:W-:Y:S02]  /*04b0*/  FSEL R68, R58, RZ, !P1 ;  /* 0x000000ff3a447208 */ /* 0x008fe40004800000 */
[----:B------:R-:W-:-:S03]  /*04c0*/  PRMT R3, R28, 0x7632, R3 ;  /* 0x000076321c037816 */ /* 0x000fc60000000003 */
[--C-:B----4-:R-:W-:Y:S01]  /*04d0*/  FADD.FTZ R60, R48, -R68.reuse ;  /* 0x80000044303c7221 */ /* 0x110fe20000010000 */
[--C-:B------:R-:W-:Y:S01]  /*04e0*/  FADD.FTZ R48, R49, -R68.reuse ;  /* 0x8000004431307221 */ /* 0x100fe20000010000 */
[----:B------:R-:W-:Y:S01]  /*04f0*/  SHF.L.U32 R49, R59, 0x10, RZ ;  /* 0x000000103b317819 */ /* 0x000fe200000006ff */
[--C-:B------:R-:W-:Y:S01]  /*0500*/  FADD.FTZ R62, R52, -R68.reuse ;  /* 0x80000044343e7221 */ /* 0x100fe20000010000 */
[----:B------:R-:W-:Y:S01]  /*0510*/  SHF.L.U32 R52, R3, 0x10, RZ ;  /* 0x0000001003347819 */ /* 0x000fe200000006ff */
[--C-:B------:R-:W-:Y:S01]  /*0520*/  FADD.FTZ R66, R50, -R68.reuse ;  /* 0x8000004432427221 */ /* 0x100fe20000010000 */
[--C-:B------:R-:W-:Y:S01]  /*0530*/  FADD.FTZ R58, R51, -R68.reuse ;  /* 0x80000044333a7221 */ /* 0x100fe20000010000 */
[--C-:B------:R-:W-:Y:S01]  /*0540*/  FADD.FTZ R50, R53, -R68.reuse ;  /* 0x8000004435327221 */ /* 0x100fe20000010000 */
[----:B-----5:R-:W-:Y:S01]  /*0550*/  FMUL.FTZ R48, R57, R48 ;  /* 0x0000003039307220 */ /* 0x020fe20000410000 */
[----:B0-----:R-:W-:Y:S01]  /*0560*/  FADD.FTZ R64, R54, -R68 ;  /* 0x8000004436407221 */ /* 0x001fe20000010000 */
[----:B------:R-:W-:Y:S01]  /*0570*/  PRMT R51, R17, 0x7632, R51 ;  /* 0x0000763211337816 */ /* 0x000fe20000000033 */
[----:B------:R-:W-:Y:S01]  /*0580*/  FMUL.FTZ R53, R49, R52 ;  /* 0x0000003431357220 */ /* 0x000fe20000410000 */
[----:B------:R-:W-:-:S02]  /*0590*/  PRMT R3, R29, 0x7632, R3 ;  /* 0x000076321d037816 */ /* 0x000fc40000000003 */
[----:B------:R-:W-:Y:S02]  /*05a0*/  PRMT R54, R18, 0x7632, R54 ;  /* 0x0000763212367816 */ /* 0x000fe40000000036 */
[----:B------:R-:W-:Y:S01]  /*05b0*/  PRMT R49, R30, 0x7632, R49 ;  /* 0x000076321e317816 */ /* 0x000fe20000000031 */
[----:B------:R-:W-:Y:S01]  /*05c0*/  FFMA.FTZ R33, R48, R52, R33 ;  /* 0x0000003430217223 */ /* 0x000fe20000010021 */
[----:B------:R-:W-:Y:S01]  /*05d0*/  FADD.FTZ R37, R37, R52 ;  /* 0x0000003425257221 */ /* 0x000fe20000010000 */
[----:B------:R-:W-:Y:S01]  /*05e0*/  SHF.L.U32 R52, R51, 0x10, RZ ;  /* 0x0000001033347819 */ /* 0x000fe200000006ff */
[----:B------:R-:W-:Y:S01]  /*05f0*/  FMUL.FTZ R58, R57, R58 ;  /* 0x0000003a393a7220 */ /* 0x000fe20000410000 */
[----:B------:R-:W-:Y:S02]  /*0600*/  SHF.L.U32 R3, R3, 0x10, RZ ;  /* 0x0000001003037819 */ /* 0x000fe400000006ff */
[----:B------:R-:W-:Y:S01]  /*0610*/  SHF.L.U32 R51, R54, 0x10, RZ ;  /* 0x0000001036337819 */ /* 0x000fe200000006ff */
[----:B------:R-:W-:Y:S01]  /*0620*/  FMUL.FTZ R54, R57, R50 ;  /* 0x0000003239367220 */ /* 0x000fe20000410000 */
[----:B------:R-:W-:Y:S01]  /*0630*/  SHF.L.U32 R49, R49, 0x10, RZ ;  /* 0x0000001031317819 */ /* 0x000fe200000006ff */
[-C--:B------:R-:W-:Y:S01]  /*0640*/  FMUL.FTZ R52, R52, R3.reuse ;  /* 0x0000000334347220 */ /* 0x080fe20000410000 */
[----:B------:R-:W-:Y:S01]  /*0650*/  FFMA.FTZ R35, R58, R3, R35 ;  /* 0x000000033a237223 */ /* 0x000fe20000010023 */
[--C-:B------:R-:W-:Y:S01]  /*0660*/  FADD.FTZ R39, R39, R3.reuse ;  /* 0x0000000327277221 */ /* 0x100fe20000010000 */
[----:B------:R-:W-:Y:S01]  /*0670*/  PRMT R3, R31, 0x7632, R3 ;  /* 0x000076321f037816 */ /* 0x000fe20000000003 */
[-C--:B------:R-:W-:Y:S01]  /*0680*/  FMUL.FTZ R51, R51, R49.reuse ;  /* 0x0000003133337220 */ /* 0x080fe20000410000 */
[----:B------:R-:W-:Y:S01]  /*0690*/  FFMA.FTZ R21, R54, R49, R21 ;  /* 0x0000003136157223 */ /* 0x000fe20000010015 */
[--C-:B------:R-:W-:Y:S01]  /*06a0*/  FADD.FTZ R41, R41, R49.reuse ;  /* 0x0000003129297221 */ /* 0x100fe20000010000 */
[----:B------:R-:W-:Y:S01]  /*06b0*/  PRMT R49, R19, 0x7632, R49 ;  /* 0x0000763213317816 */ /* 0x000fe20000000031 */
[----:B------:R-:W-:Y:S01]  /*06c0*/  FADD.FTZ R68, R55, -R68 ;  /* 0x8000004437447221 */ /* 0x000fe20000010000 */
[----:B------:R-:W-:-:S02]  /*06d0*/  SHF.L.U32 R3, R3, 0x10, RZ ;  /* 0x0000001003037819 */ /* 0x000fc400000006ff */
[----:B------:R-:W-:Y:S01]  /*06e0*/  SHF.L.U32 R49, R49, 0x10, RZ ;  /* 0x0000001031317819 */ /* 0x000fe200000006ff */
[----:B------:R-:W-:Y:S02]  /*06f0*/  FMUL.FTZ R50, R57, R68 ;  /* 0x0000004439327220 */ /* 0x000fe40000410000 */
[----:B------:R-:W-:Y:S02]  /*0700*/  FADD.FTZ R43, R43, R3 ;  /* 0x000000032b2b7221 */ /* 0x000fe40000010000 */
[-C--:B------:R-:W-:Y:S01]  /*0710*/  FMUL.FTZ R49, R49, R3.reuse ;  /* 0x0000000331317220 */ /* 0x080fe20000410000 */
[----:B------:R-:W-:Y:S01]  /*0720*/  FFMA.FTZ R23, R50, R3, R23 ;  /* 0x0000000332177223 */ /* 0x000fe20000010017 */
[C---:B------:R-:W-:Y:S01]  /*0730*/  FMUL.FTZ R3, R57.reuse, R60 ;  /* 0x0000003c39037220 */ /* 0x040fe20000410000 */
[----:B------:R-:W-:Y:S02]  /*0740*/  SHF.L.U32 R55, R28, 0x10, RZ ;  /* 0x000000101c377819 */ /* 0x000fe400000006ff */
[----:B------:R-:W-:Y:S01]  /*0750*/  SHF.L.U32 R60, R16, 0x10, RZ ;  /* 0x00000010103c7819 */ /* 0x000fe200000006ff */
[----:B------:R-:W-:Y:S01]  /*0760*/  FMUL.FTZ R59, R57, R66 ;  /* 0x00000042393b7220 */ /* 0x000fe20000410000 */
[----:B------:R-:W-:Y:S01]  /*0770*/  SHF.L.U32 R29, R29, 0x10, RZ ;  /* 0x000000101d1d7819 */ /* 0x000fe200000006ff */
[----:B------:R-:W-:Y:S01]  /*0780*/  FADD.FTZ R36, R36, R55 ;  /* 0x0000003724247221 */ /* 0x000fe20000010000 */
[-C--:B------:R-:W-:Y:S01]  /*0790*/  FFMA.FTZ R32, R3, R55.reuse, R32 ;  /* 0x0000003703207223 */ /* 0x080fe20000010020 */
[----:B------:R-:W-:Y:S01]  /*07a0*/  FMUL.FTZ R60, R60, R55 ;  /* 0x000000373c3c7220 */ /* 0x000fe20000410000 */
[----:B------:R-:W-:Y:S01]  /*07b0*/  SHF.L.U32 R55, R17, 0x10, RZ ;  /* 0x0000001011377819 */ /* 0x000fe200000006ff */
[----:B------:R-:W-:Y:S01]  /*07c0*/  FADD.FTZ R38, R38, R29 ;  /* 0x0000001d26267221 */ /* 0x000fe20000010000 */
[-C--:B------:R-:W-:Y:S01]  /*07d0*/  FFMA.FTZ R34, R59, R29.reuse, R34 ;  /* 0x0000001d3b227223 */ /* 0x080fe20000010022 */
[----:B------:R-:W-:Y:S01]  /*07e0*/  FMUL.FTZ R61, R57, R62 ;  /* 0x0000003e393d7220 */ /* 0x000fe20000410000 */
[----:B------:R-:W-:Y:S01]  /*07f0*/  SHF.L.U32 R62, R18, 0x10, RZ ;  /* 0x00000010123e7819 */ /* 0x000fe200000006ff */
[----:B------:R-:W-:Y:S01]  /*0800*/  FMUL.FTZ R55, R55, R29 ;  /* 0x0000001d37377220 */ /* 0x000fe20000410000 */
[----:B------:R-:W-:Y:S01]  /*0810*/  SHF.L.U32 R29, R30, 0x10, RZ ;  /* 0x000000101e1d7819 */ /* 0x000fe200000006ff */
[----:B------:R-:W-:-:S04]  /*0820*/  FADD.FTZ R28, RZ, R60 ;  /* 0x0000003cff1c7221 */ /* 0x000fc80000010000 */
[----:B------:R-:W-:Y:S01]  /*0830*/  FADD.FTZ R40, R40, R29 ;  /* 0x0000001d28287221 */ /* 0x000fe20000010000 */
[-C--:B------:R-:W-:Y:S01]  /*0840*/  FFMA.FTZ R20, R61, R29.reuse, R20 ;  /* 0x0000001d3d147223 */ /* 0x080fe20000010014 */
[----:B------:R-:W-:Y:S01]  /*0850*/  FMUL.FTZ R62, R62, R29 ;  /* 0x0000001d3e3e7220 */ /* 0x000fe20000410000 */
[----:B------:R-:W-:Y:S01]  /*0860*/  FFMA.FTZ R29, R3, R60, RZ ;  /* 0x0000003c031d7223 */ /* 0x000fe200000100ff */
[----:B------:R-:W-:-:S03]  /*0870*/  FADD.FTZ R28, R28, R53 ;  /* 0x000000351c1c7221 */ /* 0x000fc60000010000 */
[----:B------:R-:W-:Y:S01]  /*0880*/  FFMA.FTZ R30, R48, R53, R29 ;  /* 0x00000035301e7223 */ /* 0x000fe2000001001d */
[----:B------:R-:W-:-:S03]  /*0890*/  FADD.FTZ R29, R28, R55 ;  /* 0x000000371c1d7221 */ /* 0x000fc60000010000 */
[----:B------:R-:W-:Y:S01]  /*08a0*/  FFMA.FTZ R65, R59, R55, R30 ;  /* 0x000000373b417223 */ /* 0x000fe2000001001e */
[----:B------:R-:W-:Y:S01]  /*08b0*/  FADD.FTZ R29, R29, R52 ;  /* 0x000000341d1d7221 */ /* 0x000fe20000010000 */
[----:B------:R-:W-:Y:S02]  /*08c0*/  FMUL.FTZ R63, R57, R64 ;  /* 0x00000040393f7220 */ /* 0x000fe40000410000 */
[----:B------:R-:W-:Y:S01]  /*08d0*/  FFMA.FTZ R28, R58, R52, R65 ;  /* 0x000000343a1c7223 */ /* 0x000fe20000010041 */
[----:B------:R-:W-:Y:S01]  /*08e0*/  SHF.L.U32 R31, R31, 0x10, RZ ;  /* 0x000000101f1f7819 */ /* 0x000fe200000006ff */
[----:B------:R-:W-:Y:S01]  /*08f0*/  FADD.FTZ R30, R29, R62 ;  /* 0x0000003e1d1e7221 */ /* 0x000fe20000010000 */
[----:B------:R-:W-:Y:S01]  /*0900*/  SHF.L.U32 R64, R19, 0x10, RZ ;  /* 0x0000001013407819 */ /* 0x000fe200000006ff */
[----:B------:R-:W-:Y:S02]  /*0910*/  FFMA.FTZ R29, R61, R62, R28 ;  /* 0x0000003e3d1d7223 */ /* 0x000fe4000001001c */
[----:B------:R-:W-:Y:S01]  /*0920*/  FADD.FTZ R42, R42, R31 ;  /* 0x0000001f2a2a7221 */ /* 0x000fe20000010000 */
[-C--:B------:R-:W-:Y:S01]  /*0930*/  FFMA.FTZ R22, R63, R31.reuse, R22 ;  /* 0x0000001f3f167223 */ /* 0x080fe20000010016 */
[----:B------:R-:W-:Y:S01]  /*0940*/  FMUL.FTZ R64, R64, R31 ;  /* 0x0000001f40407220 */ /* 0x000fe20000410000 */
[----:B------:R-:W-:Y:S01]  /*0950*/  FADD.FTZ R31, R30, R51 ;  /* 0x000000331e1f7221 */ /* 0x000fe20000010000 */
[----:B------:R-:W-:-:S03]  /*0960*/  FFMA.FTZ R28, R54, R51, R29 ;  /* 0x00000033361c7223 */ /* 0x000fc6000001001d */
[----:B------:R-:W-:Y:S01]  /*0970*/  FADD.FTZ R66, R31, R64 ;  /* 0x000000401f427221 */ /* 0x000fe20000010000 */
[----:B------:R-:W-:-:S03]  /*0980*/  FFMA.FTZ R29, R63, R64, R28 ;  /* 0x000000403f1d7223 */ /* 0x000fc6000001001c */
[----:B------:R-:W-:Y:S01]  /*0990*/  FADD.FTZ R66, R66, R49 ;  /* 0x0000003142427221 */ /* 0x000fe20000010000 */
[----:B------:R-:W-:-:S07]  /*09a0*/  FFMA.FTZ R30, R50, R49, R29 ;  /* 0x00000031321e7223 */ /* 0x000fce000001001d */
.L_x_1767:
[----:B------:R-:W-:Y:S05]  /*09b0*/  BSYNC.RECONVERGENT B1 ;  /* 0x0000000000017941 */ /* 0x000fea0003800200 */
.L_x_1766:
        /* <DEDUP_REMOVED lines=20> */
.L_x_1787:
        /* <DEDUP_REMOVED lines=15> */
[-CC-:B0-----:R-:W-:Y:S01]  /*0bf0*/  FFMA.FTZ R30, R48, R29.reuse, R28.reuse ;  /* 0x0000001d301e7223 */ /* 0x181fe2000001001c */
        /* <DEDUP_REMOVED lines=35> */
.L_x_1772:
        /* <DEDUP_REMOVED lines=10> */
[----:B------:R-:W-:Y:S01]  /*0ed0*/  FADD.FTZ R28, R52, -R27 ;  /* 0x8000001b341c7221 */ /* 0x000fe20000010000 */
[----:B------:R-:W-:Y:S01]  /*0ee0*/  FADD.FTZ R68, R64, -R45 ;  /* 0x8000002d40447221 */ /* 0x000fe20000010000 */
[C---:B-----5:R-:W-:Y:S01]  /*0ef0*/  FMUL.FTZ R44, R57.reuse, R44 ;  /* 0x0000002c392c7220 */ /* 0x060fe20000410000 */
[----:B------:R-:W-:Y:S01]  /*0f00*/  FMUL.FTZ R45, R57, R24 ;  /* 0x00000018392d7220 */ /* 0x000fe20000410000 */
[----:B------:R-:W-:Y:S01]  /*0f10*/  FADD.FTZ R26, R55, -R26 ;  /* 0x8000001a371a7221 */ /* 0x000fe20000010000 */
[----:B0-----:R-:W-:Y:S01]  /*0f20*/  FADD.FTZ R30, R62, -R31 ;  /* 0x8000001f3e1e7221 */ /* 0x001fe20000010000 */
[----:B------:R-:W-:Y:S01]  /*0f30*/  FADD.FTZ R66, R51, -R46 ;  /* 0x8000002e33427221 */ /* 0x000fe20000010000 */
[----:B------:R-:W-:Y:S01]  /*0f40*/  FADD.FTZ R27, R49, -R29 ;  /* 0x8000001d311b7221 */ /* 0x000fe20000010000 */
[----:B------:R-:W-:Y:S01]  /*0f50*/  FMUL.FTZ R47, R57, R28 ;  /* 0x0000001c392f7220 */ /* 0x000fe20000410000 */
[-C--:B------:R-:W-:Y:S01]  /*0f60*/  FMUL.FTZ R28, R44, R56.reuse ;  /* 0x000000382c1c7220 */ /* 0x080fe20000410000 */
[----:B------:R-:W-:Y:S01]  /*0f70*/  FMUL.FTZ R29, R45, R56 ;  /* 0x000000382d1d7220 */ /* 0x000fe20000410000 */
[C---:B------:R-:W-:Y:S01]  /*0f80*/  FMUL.FTZ R46, R57.reuse, R26 ;  /* 0x0000001a392e7220 */ /* 0x040fe20000410000 */
[C---:B------:R-:W-:Y:S01]  /*0f90*/  FMUL.FTZ R24, R57.reuse, R30 ;  /* 0x0000001e39187220 */ /* 0x040fe20000410000 */
[C---:B------:R-:W-:Y:S01]  /*0fa0*/  FMUL.FTZ R25, R57.reuse, R66 ;  /* 0x0000004239197220 */ /* 0x040fe20000410000 */
[C---:B------:R-:W-:Y:S01]  /*0fb0*/  FMUL.FTZ R26, R57.reuse, R68 ;  /* 0x00000044391a7220 */ /* 0x040fe20000410000 */
[----:B------:R-:W-:Y:S01]  /*0fc0*/  FMUL.FTZ R27, R57, R27 ;  /* 0x0000001b391b7220 */ /* 0x000fe20000410000 */
[----:B------:R-:W-:Y:S01]  /*0fd0*/  F2FP.BF16.F32.PACK_AB R28, R29, R28 ;  /* 0x0000001c1d1c723e */ /* 0x000fe200000010ff */
        /* <DEDUP_REMOVED lines=8> */
[----:B------:R-:W-:Y:S01]  /*1060*/  F2FP.BF16.F32.PACK_AB R31, R56, R57 ;  /* 0x00000039381f723e */ /* 0x000fe200000010ff */
[----:B------:R-:W-:Y:S06]  /*1070*/  BRA `(.L_x_1773) ;  /* 0x0000000400307947 */ /* 0x000fec0003800000 */
.L_x_1771:
        /* <DEDUP_REMOVED lines=19> */
[C---:B-----5:R-:W-:Y:S01]  /*11b0*/  FFMA.FTZ R65, R57.reuse, R65, R8 ;  /* 0x0000004139417223 */ /* 0x060fe20000010008 */
[C---:B------:R-:W-:Y:S01]  /*11c0*/  FFMA.FTZ R69, R57.reuse, R69, R12 ;  /* 0x0000004539457223 */ /* 0x040fe2000001000c */
[C---:B------:R-:W-:Y:S01]  /*11d0*/  FFMA.FTZ R67, R57.reuse, R30, R13 ;  /* 0x0000001e39437223 */ /* 0x040fe2000001000d */
[C---:B------:R-:W-:Y:S01]  /*11e0*/  FFMA.FTZ R29, R57.reuse, R29, R14 ;  /* 0x0000001d391d7223 */ /* 0x040fe2000001000e */
[C---:B------:R-:W-:Y:S01]  /*11f0*/  FFMA.FTZ R68, R57.reuse, R68, R15 ;  /* 0x0000004439447223 */ /* 0x040fe2000001000f */
[C---:B------:R-:W-:Y:S01]  /*1200*/  FFMA.FTZ R66, R57.reuse, R66, R9 ;  /* 0x0000004239427223 */ /* 0x040fe20000010009 */
[C---:B------:R-:W-:Y:S01]  /*1210*/  FFMA.FTZ R31, R57.reuse, R31, R10 ;  /* 0x0000001f391f7223 */ /* 0x040fe2000001000a */
[----:B------:R-:W-:Y:S01]  /*1220*/  FFMA.FTZ R57, R57, R28, R11 ;  /* 0x0000001c39397223 */ /* 0x000fe2000001000b */
        /* <DEDUP_REMOVED lines=13> */
.L_x_1774:
[-CC-:B------:R-:W-:Y:S01]  /*1300*/  FFMA.FTZ R25, R3, R29.reuse, R28.reuse ;  /* 0x0000001d03197223 */ /* 0x180fe2000001001c */
[-CC-:B------:R-:W-:Y:S01]  /*1310*/  FFMA.FTZ R24, R48, R29.reuse, R28.reuse ;  /* 0x0000001d30187223 */ /* 0x180fe2000001001c */
[-CC-:B------:R-:W-:Y:S01]  /*1320*/  FFMA.FTZ R45, R61, R29.reuse, R28.reuse ;  /* 0x0000001d3d2d7223 */ /* 0x180fe2000001001c */
[-C--:B------:R-:W-:Y:S01]  /*1330*/  FFMA.FTZ R26, R59, R29.reuse, R28 ;  /* 0x0000001d3b1a7223 */ /* 0x080fe2000001001c */
[----:B------:R-:W-:Y:S01]  /*1340*/  FADD.FTZ R25, R60, -R25 ;  /* 0x800000193c197221 */ /* 0x000fe20000010000 */
[----:B------:R-:W-:Y:S01]  /*1350*/  FADD.FTZ R24, R53, -R24 ;  /* 0x8000001835187221 */ /* 0x000fe20000010000 */
[-CC-:B------:R-:W-:Y:S01]  /*1360*/  FFMA.FTZ R31, R58, R29.reuse, R28.reuse ;  /* 0x0000001d3a1f7223 */ /* 0x180fe2000001001c */
[-CC-:B0-----:R-:W-:Y:S01]  /*1370*/  FFMA.FTZ R30, R54, R29.reuse, R28.reuse ;  /* 0x0000001d361e7223 */ /* 0x181fe2000001001c */
[-CC-:B------:R-:W-:Y:S01]  /*1380*/  FFMA.FTZ R47, R63, R29.reuse, R28.reuse ;  /* 0x0000001d3f2f7223 */ /* 0x180fe2000001001c */
[----:B------:R-:W-:Y:S01]  /*1390*/  FFMA.FTZ R28, R50, R29, R28 ;  /* 0x0000001d321c7223 */ /* 0x000fe2000001001c */
[----:B------:R-:W-:Y:S01]  /*13a0*/  FADD.FTZ R29, R62, -R45 ;  /* 0x8000002d3e1d7221 */ /* 0x000fe20000010000 */
[C---:B-----5:R-:W-:Y:S01]  /*13b0*/  FFMA.FTZ R44, R57.reuse, R25, R12 ;  /* 0x00000019392c7223 */ /* 0x060fe2000001000c */
[----:B------:R-:W-:Y:S01]  /*13c0*/  FFMA.FTZ R45, R57, R24, R13 ;  /* 0x00000018392d7223 */ /* 0x000fe2000001000d */
[----:B------:R-:W-:Y:S01]  /*13d0*/  FADD.FTZ R27, R55, -R26 ;  /* 0x8000001a371b7221 */ /* 0x000fe20000010000 */
[----:B------:R-:W-:Y:S01]  /*13e0*/  FADD.FTZ R26, R52, -R31 ;  /* 0x8000001f341a7221 */ /* 0x000fe20000010000 */
[----:B------:R-:W-:Y:S01]  /*13f0*/  FADD.FTZ R30, R51, -R30 ;  /* 0x8000001e331e7221 */ /* 0x000fe20000010000 */
[----:B------:R-:W-:Y:S01]  /*1400*/  FADD.FTZ R31, R64, -R47 ;  /* 0x8000002f401f7221 */ /* 0x000fe20000010000 */
[----:B------:R-:W-:Y:S01]  /*1410*/  FADD.FTZ R66, R49, -R28 ;  /* 0x8000001c31427221 */ /* 0x000fe20000010000 */
[----:B------:R-:W-:Y:S01]  /*1420*/  FFMA.FTZ R24, R57, R29, R8 ;  /* 0x0000001d39187223 */ /* 0x000fe20000010008 */
[-C--:B------:R-:W-:Y:S01]  /*1430*/  FMUL.FTZ R28, R44, R56.reuse ;  /* 0x000000382c1c7220 */ /* 0x080fe20000410000 */
[----:B------:R-:W-:Y:S01]  /*1440*/  FMUL.FTZ R29, R45, R56 ;  /* 0x000000382d1d7220 */ /* 0x000fe20000410000 */
[C---:B------:R-:W-:Y:S01]  /*1450*/  FFMA.FTZ R46, R57.reuse, R27, R14 ;  /* 0x0000001b392e7223 */ /* 0x040fe2000001000e */
[C---:B------:R-:W-:Y:S01]  /*1460*/  FFMA.FTZ R47, R57.reuse, R26, R15 ;  /* 0x0000001a392f7223 */ /* 0x040fe2000001000f */
[C---:B------:R-:W-:Y:S01]  /*1470*/  FFMA.FTZ R25, R57.reuse, R30, R9 ;  /* 0x0000001e39197223 */ /* 0x040fe20000010009 */
[C---:B------:R-:W-:Y:S01]  /*1480*/  FFMA.FTZ R26, R57.reuse, R31, R10 ;  /* 0x0000001f391a7223 */ /* 0x040fe2000001000a */
[----:B------:R-:W-:Y:S01]  /*1490*/  FFMA.FTZ R27, R57, R66, R11 ;  /* 0x00000042391b7223 */ /* 0x000fe2000001000b */
        /* <DEDUP_REMOVED lines=9> */
[----:B------:R-:W-:-:S07]  /*1530*/  F2FP.BF16.F32.PACK_AB R31, R56, R57 ;  /* 0x00000039381f723e */ /* 0x000fce00000010ff */
.L_x_1773:
[----:B------:R-:W-:-:S04]  /*1540*/  ISETP.NE.U32.AND P1, PT, RZ, UR4, PT ;  /* 0x00000004ff007c0c */ /* 0x000fc8000bf25070 */
[----:B------:R-:W-:-:S13]  /*1550*/  ISETP.NE.AND.EX P1, PT, RZ, UR5, PT, P1 ;  /* 0x00000005ff007c0c */ /* 0x000fda000bf25310 */
[----:B------:R-:W0:Y:S02]  /*1560*/  @P1 LDC.64 R56, c[0x0][0x478] ;  /* 0x00011e00ff381b82 */ /* 0x000e240000000a00 */
[----:B0-----:R-:W-:-:S06]  /*1570*/  @P1 IMAD.WIDE.U32 R66, R0, 0x20, R56 ;  /* 0x0000002000421825 */ /* 0x001fcc00078e0038 */
[----:B------:R-:W0:Y:S01]  /*1580*/  LDC.64 R56, c[0x0][0x468] ;  /* 0x00011a00ff387b82 */ /* 0x000e220000000a00 */
[----:B------:R2:W-:Y:S04]  /*1590*/  @P1 STG.E.128 desc[UR8][R66.64], R44 ;  /* 0x0000002c42001986 */ /* 0x0005e8000c101d08 */
[----:B------:R2:W-:Y:S01]  /*15a0*/  @P1 STG.E.128 desc[UR8][R66.64+0x10], R24 ;  /* 0x0000101842001986 */ /* 0x0005e2000c101d08 */
[----:B0-----:R-:W-:-:S05]  /*15b0*/  IMAD.WIDE.U32 R56, R0, 0x10, R56 ;  /* 0x0000001000387825 */ /* 0x001fca00078e0038 */
[----:B------:R2:W-:Y:S02]  /*15c0*/  STG.E.128 desc[UR8][R56.64], R28 ;  /* 0x0000001c38007986 */ /* 0x0005e4000c101d08 */
.L_x_1770:
[----:B------:R-:W-:Y:S05]  /*15d0*/  BSYNC.RECONVERGENT B1 ;  /* 0x0000000000017941 */ /* 0x000fea0003800200 */
.L_x_1769:
[----:B--2---:R-:W2:Y:S02]  /*15e0*/  LDC.64 R28, c[0x0][0x380] ;  /* 0x0000e000ff1c7b82 */ /* 0x004ea40000000a00 */
[----:B--2---:R-:W-:-:S04]  /*15f0*/  LEA R4, R28, R4, 0x2 ;  /* 0x000000041c047211 */ /* 0x004fc800078e10ff */
[----:B------:R-:W-:-:S13]  /*1600*/  ISETP.GE.AND P1, PT, R4, R29, PT ;  /* 0x0000001d0400720c */ /* 0x000fda0003f26270 */
[----:B------:R-:W-:Y:S05]  /*1610*/  @!P1 BRA `(.L_x_1775) ;  /* 0xffffffec00149947 */ /* 0x000fea000383ffff */
.L_x_1765:
[----:B------:R-:W-:Y:S05]  /*1620*/  BSYNC B0 ;  /* 0x0000000000007941 */ /* 0x000fea0003800000 */
.L_x_1764:
[----:B------:R-:W2:Y:S01]  /*1630*/  S2R R12, SR_TID.X ;  /* 0x00000000000c7919 */ /* 0x000ea20000002100 */
[----:B-1----:R-:W-:Y:S01]  /*1640*/  MOV R2, 0x400 ;  /* 0x0000040000027802 */ /* 0x002fe20000000f00 */
[----:B------:R-:W-:Y:S05]  /*1650*/  WARPSYNC.ALL ;  /* 0x0000000000007948 */ /* 0x000fea0003800000 */
[----:B------:R-:W1:Y:S01]  /*1660*/  S2R R3, SR_CgaCtaId ;  /* 0x0000000000037919 */ /* 0x000e620000008800 */
[----:B------:R-:W3:Y:S01]  /*1670*/  LDCU.128 UR16, c[0x0][0x440] ;  /* 0x00008800ff1077ac */ /* 0x000ee20008000c00 */
[----:B------:R-:W-:Y:S01]  /*1680*/  IMAD R31, R7, UR7, RZ ;  /* 0x00000007071f7c24 */ /* 0x000fe2000f8e02ff */
[----:B--2---:R-:W-:-:S04]  /*1690*/  LOP3.LUT R0, R12, 0x60, RZ, 0xc0, !PT ;  /* 0x000000600c007812 */ /* 0x004fc800078ec0ff */
[----:B------:R-:W-:Y:S02]  /*16a0*/  LOP3.LUT R0, R0, 0x1f, R12, 0xf8, !PT ;  /* 0x0000001f00007812 */ /* 0x000fe400078ef80c */
[----:B-1----:R-:W-:-:S04]  /*16b0*/  LEA R3, R3, R2, 0x18 ;  /* 0x0000000203037211 */ /* 0x002fc800078ec0ff */
        /* <DEDUP_REMOVED lines=8> */
[----:B------:R-:W0:Y:S04]  /*1740*/  LDS R9, [R3+0x600] ;  /* 0x0006000003097984 */ /* 0x000e280000000800 */
[----:B------:R-:W3:Y:S04]  /*1750*/  LDS R11, [R3+0x800] ;  /* 0x00080000030b7984 */ /* 0x000ee80000000800 */
        /* <DEDUP_REMOVED lines=9> */
[----:B---3--:R-:W-:-:S03]  /*17f0*/  FADD.FTZ R2, R2, R11 ;  /* 0x0000000b02027221 */ /* 0x008fc60000010000 */
[----:B------:R0:W-:Y:S01]  /*1800*/  STS.128 [R0+0x10], R20 ;  /* 0x0000101400007388 */ /* 0x0001e20000000c00 */
[----:B------:R-:W-:Y:S01]  /*1810*/  FADD.FTZ R13, R4, R13 ;  /* 0x0000000d040d7221 */ /* 0x000fe20000010000 */
[----:B------:R-:W-:Y:S01]  /*1820*/  BAR.SYNC.DEFER_BLOCKING 0x0 ;  /* 0x0000000000007b1d */ /* 0x000fe20000010000 */
[----:B------:R-:W-:Y:S02]  /*1830*/  FADD.FTZ R15, R2, R15 ;  /* 0x0000000f020f7221 */ /* 0x000fe40000010000 */
[----:B------:R-:W-:Y:S01]  /*1840*/  FADD.FTZ R13, R13, R6 ;  /* 0x000000060d0d7221 */ /* 0x000fe20000010000 */
[----:B0-----:R-:W-:Y:S02]  /*1850*/  LOP3.LUT R0, R12, 0x7f, RZ, 0x3c, !PT ;  /* 0x0000007f0c007812 */ /* 0x001fe400078e3cff */
[----:B------:R-:W-:Y:S02]  /*1860*/  IADD3 R12, P0, PT, R31, R12, RZ ;  /* 0x0000000c1f0c7210 */ /* 0x000fe40007f1e0ff */
[----:B------:R-:W-:-:S02]  /*1870*/  IADD3 R0, PT, PT, R0, R7, RZ ;  /* 0x0000000700007210 */ /* 0x000fc40007ffe0ff */
[----:B------:R-:W-:Y:S02]  /*1880*/  IADD3.X R7, PT, PT, RZ, RZ, RZ, P0, !PT ;  /* 0x000000ffff077210 */ /* 0x000fe400007fe4ff */
[C---:B------:R-:W-:Y:S02]  /*1890*/  ISETP.GE.U32.AND P1, PT, R0.reuse, 0x80, PT ;  /* 0x000000800000780c */ /* 0x040fe40003f26070 */
[----:B------:R-:W-:Y:S01]  /*18a0*/  ISETP.GE.U32.AND P0, PT, R0, 0x100, PT ;  /* 0x000001000000780c */ /* 0x000fe20003f06070 */
[----:B------:R-:W0:Y:S01]  /*18b0*/  LDS R8, [R3] ;  /* 0x0000000003087984 */ /* 0x000e220000000800 */
[C---:B------:R-:W-:Y:S02]  /*18c0*/  SHF.L.U32 R0, R12.reuse, 0x2, RZ ;  /* 0x000000020c007819 */ /* 0x040fe400000006ff */
[----:B------:R-:W-:Y:S01]  /*18d0*/  SHF.L.U64.HI R7, R12, 0x2, R7 ;  /* 0x000000020c077819 */ /* 0x000fe20000010207 */
[----:B-----5:R-:W1:Y:S01]  /*18e0*/  LDS R17, [R3+0x400] ;  /* 0x0004000003117984 */ /* 0x020e620000000800 */
[----:B------:R-:W-:-:S02]  /*18f0*/  IADD3 R12, P2, PT, R0, UR18, RZ ;  /* 0x00000012000c7c10 */ /* 0x000fc4000ff5e0ff */
[----:B------:R-:W-:Y:S01]  /*1900*/  IADD3 R0, P3, PT, R0, UR16, RZ ;  /* 0x0000001000007c10 */ /* 0x000fe2000ff7e0ff */
[----:B------:R-:W2:Y:S02]  /*1910*/  LDS R25, [R3+0x800] ;  /* 0x0008000003197984 */ /* 0x000ea40000000800 */
[----:B------:R-:W-:Y:S02]  /*1920*/  @P1 MOV R2, R12 ;  /* 0x0000000c00021202 */ /* 0x000fe40000000f00 */
[----:B------:R-:W-:Y:S01]  /*1930*/  @P1 MOV R4, R0 ;  /* 0x0000000000041202 */ /* 0x000fe20000000f00 */
[----:B------:R-:W3:Y:S04]  /*1940*/  LDS R10, [R3+0x200] ;  /* 0x00020000030a7984 */ /* 0x000ee80000000800 */
[----:B------:R-:W4:Y:S04]  /*1950*/  LDS R29, [R3+0xc00] ;  /* 0x000c0000031d7984 */ /* 0x000f280000000800 */
[----:B------:R-:W4:Y:S04]  /*1960*/  LDS R19, [R3+0x600] ;  /* 0x0006000003137984 */ /* 0x000f280000000800 */
[----:B------:R-:W4:Y:S04]  /*1970*/  LDS R27, [R3+0xa00] ;  /* 0x000a0000031b7984 */ /* 0x000f280000000800 */
[----:B------:R2:W4:Y:S01]  /*1980*/  LDS R21, [R3+0xe00] ;  /* 0x000e000003157984 */ /* 0x0005220000000800 */
[----:B0-----:R-:W-:-:S04]  /*1990*/  FADD.FTZ R8, RZ, R8 ;  /* 0x00000008ff087221 */ /* 0x001fc80000010000 */
[----:B-1----:R-:W-:Y:S01]  /*19a0*/  FADD.FTZ R8, R8, R17 ;  /* 0x0000001108087221 */ /* 0x002fe20000010000 */
[C---:B------:R-:W-:Y:S02]  /*19b0*/  IADD3.X R17, PT, PT, R7.reuse, UR19, RZ, P2, !PT ;  /* 0x0000001307117c10 */ /* 0x040fe400097fe4ff */
[----:B------:R-:W-:Y:S01]  /*19c0*/  IADD3.X R7, PT, PT, R7, UR17, RZ, P3, !PT ;  /* 0x0000001107077c10 */ /* 0x000fe20009ffe4ff */
[----:B--2---:R-:W-:Y:S01]  /*19d0*/  FADD.FTZ R8, R8, R25 ;  /* 0x0000001908087221 */ /* 0x004fe20000010000 */
[----:B------:R-:W-:Y:S02]  /*19e0*/  @P1 MOV R3, R17 ;  /* 0x0000001100031202 */ /* 0x000fe40000000f00 */
[----:B------:R-:W-:Y:S01]  /*19f0*/  @P1 MOV R5, R7 ;  /* 0x0000000700051202 */ /* 0x000fe20000000f00 */
[----:B---3--:R-:W-:Y:S01]  /*1a00*/  FADD.FTZ R10, RZ, R10 ;  /* 0x0000000aff0a7221 */ /* 0x008fe20000010000 */
[----:B------:R-:W-:Y:S02]  /*1a10*/  @P1 IADD3 R12, P2, PT, R12, 0x200, RZ ;  /* 0x000002000c0c1810 */ /* 0x000fe40007f5e0ff */
[----:B------:R-:W-:Y:S01]  /*1a20*/  @P1 IADD3 R0, P3, PT, R0, 0x200, RZ ;  /* 0x0000020000001810 */ /* 0x000fe20007f7e0ff */
[----:B----4-:R-:W-:Y:S01]  /*1a30*/  FADD.FTZ R29, R8, R29 ;  /* 0x0000001d081d7221 */ /* 0x010fe20000010000 */
[----:B------:R-:W-:-:S02]  /*1a40*/  @P1 IADD3.X R17, PT, PT, RZ, R17, RZ, P2, !PT ;  /* 0x00000011ff111210 */ /* 0x000fc400017fe4ff */
[----:B------:R-:W-:Y:S01]  /*1a50*/  @P1 IADD3.X R7, PT, PT, RZ, R7, RZ, P3, !PT ;  /* 0x00000007ff071210 */ /* 0x000fe20001ffe4ff */
[----:B------:R-:W-:Y:S01]  /*1a60*/  FADD.FTZ R10, R10, R19 ;  /* 0x000000130a0a7221 */ /* 0x000fe20000010000 */
[----:B------:R0:W-:Y:S03]  /*1a70*/  @P1 STG.E desc[UR8][R2.64], R29 ;  /* 0x0000001d02001986 */ /* 0x0001e6000c101908 */
[----:B------:R-:W-:Y:S01]  /*1a80*/  FADD.FTZ R10, R10, R27 ;  /* 0x0000001b0a0a7221 */ /* 0x000fe20000010000 */
[----:B------:R1:W-:Y:S03]  /*1a90*/  @P1 STG.E desc[UR8][R4.64], R15 ;  /* 0x0000000f04001986 */ /* 0x0003e6000c101908 */
[----:B------:R-:W-:Y:S01]  /*1aa0*/  FADD.FTZ R21, R10, R21 ;  /* 0x000000150a157221 */ /* 0x000fe20000010000 */
[----:B0-----:R-:W-:-:S02]  /*1ab0*/  MOV R2, R12 ;  /* 0x0000000c00027202 */ /* 0x001fc40000000f00 */
[----:B------:R-:W-:Y:S02]  /*1ac0*/  MOV R3, R17 ;  /* 0x0000001100037202 */ /* 0x000fe40000000f00 */
[----:B-1----:R-:W-:Y:S02]  /*1ad0*/  MOV R4, R0 ;  /* 0x0000000000047202 */ /* 0x002fe40000000f00 */
[----:B------:R-:W-:Y:S01]  /*1ae0*/  MOV R5, R7 ;  /* 0x0000000700057202 */ /* 0x000fe20000000f00 */
[----:B------:R-:W-:Y:S06]  /*1af0*/  @!P0 EXIT ;  /* 0x000000000000894d */ /* 0x000fec0003800000 */
[----:B------:R-:W-:Y:S04]  /*1b00*/  STG.E desc[UR8][R2.64], R21 ;  /* 0x0000001502007986 */ /* 0x000fe8000c101908 */
[----:B------:R-:W-:Y:S01]  /*1b10*/  STG.E desc[UR8][R4.64], R13 ;  /* 0x0000000d04007986 */ /* 0x000fe2000c101908 */
[----:B------:R-:W-:Y:S05]  /*1b20*/  EXIT ;  /* 0x000000000000794d */ /* 0x000fea0003800000 */
.L_x_1768:
[----:B------:R-:W-:Y:S01]  /*1b30*/  HFMA2 R31, -RZ, RZ, 0, 5.9604644775390625e-08 ;  /* 0x00000001ff1f7431 */ /* 0x000fe200000001ff */
[----:B------:R-:W-:Y:S01]  /*1b40*/  BSSY B1, `(.L_x_1776) ;  /* 0x0000006000017945 */ /* 0x000fe20003800000 */
[----:B------:R-:W-:Y:S02]  /*1b50*/  MOV R29, 0x1f ;  /* 0x0000001f001d7802 */ /* 0x000fe40000000f00 */
[----:B------:R-:W-:-:S07]  /*1b60*/  MOV R28, 0xffffffff ;  /* 0xffffffff001c7802 */ /* 0x000fce0000000f00 */
[----:B-1---5:R-:W-:Y:S05]  /*1b70*/  WARPSYNC.COLLECTIVE R28, `(.L_x_1777) ;  /* 0x000000001c087348 */ /* 0x022fea0003c00000 */
[----:B------:R0:W2:Y:S02]  /*1b80*/  SHFL.BFLY P1, R65, R66, R31, R29 ;  /* 0x0c00001f42417389 */ /* 0x0000a4000002001d */
[----:B012--5:R-:W-:Y:S05]  /*1b90*/  ENDCOLLECTIVE ;  /* 0x000000000000791b */ /* 0x027fea0003800000 */
.L_x_1777:
[----:B------:R-:W-:Y:S05]  /*1ba0*/  BSYNC B1 ;  /* 0x0000000000017941 */ /* 0x000fea0003800000 */
.L_x_1776:
        /* <DEDUP_REMOVED lines=8> */
.L_x_1778:
[----:B------:R-:W-:Y:S01]  /*1c30*/  MOV R66, R67 ;  /* 0x0000004300427202 */ /* 0x000fe20000000f00 */
[----:B------:R-:W-:Y:S01]  /*1c40*/  HFMA2 R31, -RZ, RZ, 0, 1.1920928955078125e-07 ;  /* 0x00000002ff1f7431 */ /* 0x000fe200000001ff */
[----:B------:R-:W-:-:S07]  /*1c50*/  MOV R69, R65 ;  /* 0x0000004100457202 */ /* 0x000fce0000000f00 */
[----:B------:R-:W-:Y:S05]  /*1c60*/  WARPSYNC.COLLECTIVE R28, `(.L_x_1779) ;  /* 0x000000001c087348 */ /* 0x000fea0003c00000 */
[----:B------:R0:W1:Y:S02]  /*1c70*/  SHFL.BFLY P1, R65, R66, R31, R29 ;  /* 0x0c00001f42417389 */ /* 0x000064000002001d */
[----:B01----:R-:W-:Y:S05]  /*1c80*/  ENDCOLLECTIVE ;  /* 0x000000000000791b */ /* 0x003fea0003800000 */
.L_x_1779:
[----:B------:R-:W-:-:S05]  /*1c90*/  FADD.FTZ R68, R69, R30 ;  /* 0x0000001e45447221 */ /* 0x000fca0000010000 */
[----:B------:R-:W-:Y:S01]  /*1ca0*/  MOV R66, R68 ;  /* 0x0000004400427202 */ /* 0x000fe20000000f00 */
[----:B------:R-:W-:-:S07]  /*1cb0*/  FADD.FTZ R69, R67, R65 ;  /* 0x0000004143457221 */ /* 0x000fce0000010000 */
[----:B------:R-:W-:Y:S05]  /*1cc0*/  WARPSYNC.COLLECTIVE R28, `(.L_x_1780) ;  /* 0x000000001c087348 */ /* 0x000fea0003c00000 */
[----:B------:R0:W1:Y:S02]  /*1cd0*/  SHFL.BFLY P1, R65, R66, R31, R29 ;  /* 0x0c00001f42417389 */ /* 0x000064000002001d */
[----:B01----:R-:W-:Y:S05]  /*1ce0*/  ENDCOLLECTIVE ;  /* 0x000000000000791b */ /* 0x003fea0003800000 */
.L_x_1780:
[----:B------:R-:W-:Y:S01]  /*1cf0*/  MOV R66, R69 ;  /* 0x0000004500427202 */ /* 0x000fe20000000f00 */
[----:B------:R-:W-:Y:S01]  /*1d00*/  HFMA2 R31, -RZ, RZ, 0, 2.384185791015625e-07 ;  /* 0x00000004ff1f7431 */ /* 0x000fe200000001ff */
[----:B------:R-:W-:-:S07]  /*1d10*/  MOV R30, R65 ;  /* 0x00000041001e7202 */ /* 0x000fce0000000f00 */
[----:B------:R-:W-:Y:S05]  /*1d20*/  WARPSYNC.COLLECTIVE R28, `(.L_x_1781) ;  /* 0x000000001c087348 */ /* 0x000fea0003c00000 */
[----:B------:R0:W1:Y:S02]  /*1d30*/  SHFL.BFLY P1, R65, R66, R31, R29 ;  /* 0x0c00001f42417389 */ /* 0x000064000002001d */
[----:B01----:R-:W-:Y:S05]  /*1d40*/  ENDCOLLECTIVE ;  /* 0x000000000000791b */ /* 0x003fea0003800000 */
.L_x_1781:
[----:B------:R-:W-:-:S05]  /*1d50*/  FADD.FTZ R68, R68, R30 ;  /* 0x0000001e44447221 */ /* 0x000fca0000010000 */
[----:B------:R-:W-:Y:S01]  /*1d60*/  MOV R66, R68 ;  /* 0x0000004400427202 */ /* 0x000fe20000000f00 */
[----:B------:R-:W-:-:S07]  /*1d70*/  FADD.FTZ R69, R69, R65 ;  /* 0x0000004145457221 */ /* 0x000fce0000010000 */
[----:B------:R-:W-:Y:S05]  /*1d80*/  WARPSYNC.COLLECTIVE R28, `(.L_x_1782) ;  /* 0x000000001c087348 */ /* 0x000fea0003c00000 */
[----:B------:R0:W1:Y:S02]  /*1d90*/  SHFL.BFLY P1, R65, R66, R31, R29 ;  /* 0x0c00001f42417389 */ /* 0x000064000002001d */
[----:B01----:R-:W-:Y:S05]  /*1da0*/  ENDCOLLECTIVE ;  /* 0x000000000000791b */ /* 0x003fea0003800000 */
.L_x_1782:
[----:B------:R-:W-:Y:S01]  /*1db0*/  MOV R66, R69 ;  /* 0x0000004500427202 */ /* 0x000fe20000000f00 */
[----:B------:R-:W-:Y:S01]  /*1dc0*/  HFMA2 R31, -RZ, RZ, 0, 4.76837158203125e-07 ;  /* 0x00000008ff1f7431 */ /* 0x000fe200000001ff */
[----:B------:R-:W-:-:S07]  /*1dd0*/  MOV R67, R65 ;  /* 0x0000004100437202 */ /* 0x000fce0000000f00 */
[----:B------:R-:W-:Y:S05]  /*1de0*/  WARPSYNC.COLLECTIVE R28, `(.L_x_1783) ;  /* 0x000000001c087348 */ /* 0x000fea0003c00000 */
[----:B------:R0:W1:Y:S02]  /*1df0*/  SHFL.BFLY P1, R65, R66, R31, R29 ;  /* 0x0c00001f42417389 */ /* 0x000064000002001d */
[----:B01----:R-:W-:Y:S05]  /*1e00*/  ENDCOLLECTIVE ;  /* 0x000000000000791b */ /* 0x003fea0003800000 */
.L_x_1783:
[----:B------:R-:W-:-:S05]  /*1e10*/  FADD.FTZ R30, R68, R67 ;  /* 0x00000043441e7221 */ /* 0x000fca0000010000 */
[----:B------:R-:W-:Y:S01]  /*1e20*/  MOV R66, R30 ;  /* 0x0000001e00427202 */ /* 0x000fe20000000f00 */
[----:B------:R-:W-:-:S07]  /*1e30*/  FADD.FTZ R67, R69, R65 ;  /* 0x0000004145437221 */ /* 0x000fce0000010000 */
[----:B------:R-:W-:Y:S05]  /*1e40*/  WARPSYNC.COLLECTIVE R28, `(.L_x_1784) ;  /* 0x000000001c087348 */ /* 0x000fea0003c00000 */
[----:B------:R0:W1:Y:S02]  /*1e50*/  SHFL.BFLY P1, R65, R66, R31, R29 ;  /* 0x0c00001f42417389 */ /* 0x000064000002001d */
[----:B01----:R-:W-:Y:S05]  /*1e60*/  ENDCOLLECTIVE ;  /* 0x000000000000791b */ /* 0x003fea0003800000 */
.L_x_1784:
[----:B------:R-:W-:Y:S01]  /*1e70*/  MOV R66, R67 ;  /* 0x0000004300427202 */ /* 0x000fe20000000f00 */
[----:B------:R-:W-:Y:S01]  /*1e80*/  HFMA2 R31, -RZ, RZ, 0, 9.5367431640625e-07 ;  /* 0x00000010ff1f7431 */ /* 0x000fe200000001ff */
[----:B------:R-:W-:-:S07]  /*1e90*/  MOV R68, R65 ;  /* 0x0000004100447202 */ /* 0x000fce0000000f00 */
[----:B------:R-:W-:Y:S05]  /*1ea0*/  WARPSYNC.COLLECTIVE R28, `(.L_x_1785) ;  /* 0x000000001c087348 */ /* 0x000fea0003c00000 */
[----:B------:R0:W1:Y:S02]  /*1eb0*/  SHFL.BFLY P1, R65, R66, R31, R29 ;  /* 0x0c00001f42417389 */ /* 0x000064000002001d */
[----:B01----:R-:W-:Y:S05]  /*1ec0*/  ENDCOLLECTIVE ;  /* 0x000000000000791b */ /* 0x003fea0003800000 */
.L_x_1785:
[----:B------:R-:W-:-:S05]  /*1ed0*/  FADD.FTZ R30, R30, R68 ;  /* 0x000000441e1e7221 */ /* 0x000fca0000010000 */
[----:B------:R-:W-:Y:S02]  /*1ee0*/  MOV R66, R30 ;  /* 0x0000001e00427202 */ /* 0x000fe40000000f00 */
[----:B------:R-:W-:-:S07]  /*1ef0*/  MOV R68, R65 ;  /* 0x0000004100447202 */ /* 0x000fce0000000f00 */
[----:B------:R-:W-:Y:S05]  /*1f00*/  WARPSYNC.COLLECTIVE R28, `(.L_x_1786) ;  /* 0x000000001c087348 */ /* 0x000fea0003c00000 */
[----:B------:R0:W1:Y:S02]  /*1f10*/  SHFL.BFLY P1, R65, R66, R31, R29 ;  /* 0x0c00001f42417389 */ /* 0x000064000002001d */
[----:B01----:R-:W-:Y:S05]  /*1f20*/  ENDCOLLECTIVE ;  /* 0x000000000000791b */ /* 0x003fea0003800000 */
.L_x_1786:
[----:B------:R-:W-:Y:S05]  /*1f30*/  BRA `(.L_x_1787) ;  /* 0xffffffe800f07947 */ /* 0x000fea000383ffff */
.L_x_1788:
        /* <DEDUP_REMOVED lines=12> */
.L_x_6396:


//--------------------- .text._ZN10layer_norm13ln_bwd_kernelINS_13Kernel_traitsI13__nv_bfloat16S2_fS2_fjLj256ELj1ELj4ELj1ELj16ENS_18Kernel_traits_baseILj256ES2_S2_fS2_fjLj128EEEEELb0ELb0ELb0ELb1EEEvNS_9BwdParamsE --------------------------
	.section	.text._ZN10layer_norm13ln_bwd_kernelINS_13Kernel_traitsI13__nv_bfloat16S2_fS2_fjLj256ELj1ELj4ELj1ELj16ENS_18Kernel_traits_baseILj256ES2_S2_fS2_fjLj128EEEEELb0ELb0ELb0ELb1EEEvNS_9BwdParamsE,"ax",@progbits
	.align	128
        .global         _ZN10layer_norm13ln_bwd_kernelINS_13Kernel_traitsI13__nv_bfloat16S2_fS2_fjLj256ELj1ELj4ELj1ELj16ENS_18Kernel_traits_baseILj256ES2_S2_fS2_fjLj128EEEEELb0ELb0ELb0ELb1EEEvNS_9BwdParamsE
        .type           _ZN10layer_norm13ln_bwd_kernelINS_13Kernel_traitsI13__nv_bfloat16S2_fS2_fjLj256ELj1ELj4ELj1ELj16ENS_18Kernel_traits_baseILj256ES2_S2_fS2_fjLj128EEEEELb0ELb0ELb0ELb1EEEvNS_9BwdParamsE,@function
        .size           _ZN10layer_norm13ln_bwd_kernelINS_13Kernel_traitsI13__nv_bfloat16S2_fS2_fjLj256ELj1ELj4ELj1ELj16ENS_18Kernel_traits_baseILj256ES2_S2_fS2_fjLj128EEEEELb0ELb0ELb0ELb1EEEvNS_9BwdParamsE,(.L_x_6397 - _ZN10layer_norm13ln_bwd_kernelINS_13Kernel_traitsI13__nv_bfloat16S2_fS2_fjLj256ELj1ELj4ELj1ELj16ENS_18Kernel_traits_baseILj256ES2_S2_fS2_fjLj128EEEEELb0ELb0ELb0ELb1EEEvNS_9BwdParamsE)
        .other          _ZN10layer_norm13ln_bwd_kernelINS_13Kernel_traitsI13__nv_bfloat16S2_fS2_fjLj256ELj1ELj4ELj1ELj16ENS_18Kernel_traits_baseILj256ES2_S2_fS2_fjLj128EEEEELb0ELb0ELb0ELb1EEEvNS_9BwdParamsE,@"STO_CUDA_ENTRY STV_DEFAULT"
_ZN10layer_norm13ln_bwd_kernelINS_13Kernel_traitsI13__nv_bfloat16S2_fS2_fjLj256ELj1ELj4ELj1ELj16ENS_18Kernel_traits_baseILj256ES2_S2_fS2_fjLj128EEEEELb0ELb0ELb0ELb1EEEvNS_9BwdParamsE:
.text._ZN10layer_norm13ln_bwd_kernelINS_13Kernel_traitsI13__nv_bfloat16S2_fS2_fjLj256ELj1ELj4ELj1ELj16ENS_18Kernel_traits_baseILj256ES2_S2_fS2_fjLj128EEEEELb0ELb0ELb0ELb1EEEvNS_9BwdParamsE:
        /* <DEDUP_REMOVED lines=27> */
[----:B0-----:R-:W-:-:S06]  /*01b0*/  IMAD.WIDE.U32 R4, R3, 0x10, R4 ;  /* 0x0000001003047825 */ /* 0x001fcc00078e0004 */
[----:B------:R-:W3:Y:S01]  /*01c0*/  LDG.E.128 R4, desc[UR8][R4.64] ;  /* 0x0000000804047981 */ /* 0x000ee2000c1e1d00 */
        /* <DEDUP_REMOVED lines=9> */
[----:B------:R-:W-:Y:S02]  /*0260*/  MOV R51, RZ ;  /* 0x000000ff00337202 */ /* 0x000fe40000000f00 */
        /* <DEDUP_REMOVED lines=14> */
.L_x_1797:
[----:B0-----:R-:W0:Y:S01]  /*0350*/  LDC.64 R60, c[0x0][0x3c0] ;  /* 0x0000f000ff3c7b82 */ /* 0x001e220000000a00 */
[----:B------:R-:W-:Y:S01]  /*0360*/  IMAD R0, R53, UR14, RZ ;  /* 0x0000000e35007c24 */ /* 0x000fe2000f8e02ff */
[----:B------:R-:W-:-:S04]  /*0370*/  LOP3.LUT R46, R2, 0x1f, RZ, 0xc0, !PT ;  /* 0x0000001f022e7812 */ /* 0x000fc800078ec0ff */
[----:B------:R-:W-:Y:S02]  /*0380*/  SHF.R.S32.HI R29, RZ, 0x1f, R0 ;  /* 0x0000001fff1d7819 */ /* 0x000fe40000011400 */
[----:B------:R-:W1:Y:S02]  /*0390*/  @P0 LDC.64 R66, c[0x0][0x3e0] ;  /* 0x0000f800ff420b82 */ /* 0x000e640000000a00 */
[----:B------:R-:W-:-:S04]  /*03a0*/  LEA.HI R29, R29, R0, RZ, 0x3 ;  /* 0x000000001d1d7211 */ /* 0x000fc800078f18ff */
[----:B------:R-:W-:Y:S02]  /*03b0*/  LEA.HI.SX32 R46, R29, R46, 0x1d ;  /* 0x0000002e1d2e7211 */ /* 0x000fe400078feaff */
[----:B------:R-:W2:Y:S08]  /*03c0*/  LDC.64 R68, c[0x0][0x3a8] ;  /* 0x0000ea00ff447b82 */ /* 0x000eb00000000a00 */
[----:B------:R-:W3:Y:S01]  /*03d0*/  LDC.64 R36, c[0x0][0x428] ;  /* 0x00010a00ff247b82 */ /* 0x000ee20000000a00 */
[----:B0-----:R-:W-:-:S05]  /*03e0*/  IMAD.WIDE R60, R53, 0x4, R60 ;  /* 0x00000004353c7825 */ /* 0x001fca00078e023c */
[----:B------:R0:W4:Y:S02]  /*03f0*/  LDG.E R0, desc[UR8][R60.64] ;  /* 0x000000083c007981 */ /* 0x000124000c1e1900 */
[----:B------:R-:W0:Y:S01]  /*0400*/  LDC.64 R58, c[0x0][0x3c8] ;  /* 0x0000f200ff3a7b82 */ /* 0x000e220000000a00 */
[----:B-1----:R-:W-:-:S06]  /*0410*/  @P0 IMAD.WIDE R66, R53, 0x2, R66 ;  /* 0x0000000235420825 */ /* 0x002fcc00078e0242 */
[----:B------:R-:W4:Y:S01]  /*0420*/  @P0 LDG.E.U16 R66, desc[UR8][R66.64] ;  /* 0x0000000842420981 */ /* 0x000f22000c1e1500 */
[----:B--2---:R-:W-:-:S05]  /*0430*/  IMAD.WIDE.U32 R68, R46, 0x20, R68 ;  /* 0x000000202e447825 */ /* 0x004fca00078e0044 */
[----:B------:R-:W2:Y:S01]  /*0440*/  LDG.E.128 R28, desc[UR8][R68.64] ;  /* 0x00000008441c7981 */ /* 0x000ea2000c1e1d00 */
[----:B---3--:R-:W-:-:S03]  /*0450*/  IMAD.WIDE.U32 R36, R46, 0x10, R36 ;  /* 0x000000102e247825 */ /* 0x008fc600078e0024 */
[----:B------:R-:W3:Y:S04]  /*0460*/  LDG.E.128 R32, desc[UR8][R68.64+0x10] ;  /* 0x0000100844207981 */ /* 0x000ee8000c1e1d00 */
        /* <DEDUP_REMOVED lines=9> */
[----:B-----5:R-:W5:Y:S04]  /*0500*/  @P1 LDG.E.128 R16, desc[UR8][R62.64] ;  /* 0x000000083e101981 */ /* 0x020f68000c1e1d00 */
[----:B------:R1:W5:Y:S01]  /*0510*/  @P1 LDG.E.128 R12, desc[UR8][R62.64+0x10] ;  /* 0x000010083e0c1981 */ /* 0x000362000c1e1d00 */
[----:B------:R-:W-:Y:S01]  /*0520*/  UMOV UR6, 0xffffffff ;  /* 0xffffffff00067882 */ /* 0x000fe20000000000 */
[----:B------:R-:W-:-:S04]  /*0530*/  ISETP.NE.U32.AND P1, PT, RZ, UR12, PT ;  /* 0x0000000cff007c0c */ /* 0x000fc8000bf25070 */
[----:B------:R-:W-:Y:S02]  /*0540*/  ISETP.NE.AND.EX P1, PT, RZ, UR13, PT, P1 ;  /* 0x0000000dff007c0c */ /* 0x000fe4000bf25310 */
[----:B----4-:R-:W-:Y:S02]  /*0550*/  FSEL R61, R0, RZ, !P2 ;  /* 0x000000ff003d7208 */ /* 0x010fe40005000000 */
[----:B------:R-:W-:-:S03]  /*0560*/  @P0 SHF.L.U32 R58, R66, 0x10, RZ ;  /* 0x00000010423a0819 */ /* 0x000fc600000006ff */
[--C-:B--2---:R-:W-:Y:S01]  /*0570*/  FADD.FTZ R66, R31, -R61.reuse ;  /* 0x8000003d1f427221 */ /* 0x104fe20000010000 */
[--C-:B------:R-:W-:Y:S01]  /*0580*/  FADD.FTZ R0, R28, -R61.reuse ;  /* 0x8000003d1c007221 */ /* 0x100fe20000010000 */
[--C-:B0-----:R-:W-:Y:S01]  /*0590*/  FADD.FTZ R65, R29, -R61.reuse ;  /* 0x8000003d1d417221 */ /* 0x101fe20000010000 */
[--C-:B------:R-:W-:Y:S01]  /*05a0*/  FADD.FTZ R68, R30, -R61.reuse ;  /* 0x8000003d1e447221 */ /* 0x100fe20000010000 */
[----:B---3--:R-:W-:Y:S01]  /*05b0*/  FADD.FTZ R64, R35, -R61 ;  /* 0x8000003d23407221 */ /* 0x008fe20000010000 */
[C---:B------:R-:W-:Y:S02]  /*05c0*/  PRMT R31, R36.reuse, 0x7632, R31 ;  /* 0x00007632241f7816 */ /* 0x040fe4000000001f */
[----:B------:R-:W-:Y:S02]  /*05d0*/  SHF.L.U32 R28, R36, 0x10, RZ ;  /* 0x00000010241c7819 */ /* 0x000fe400000006ff */
[----:B------:R-:W-:Y:S01]  /*05e0*/  SHF.L.U32 R31, R31, 0x10, RZ ;  /* 0x000000101f1f7819 */ /* 0x000fe200000006ff */
[--C-:B------:R-:W-:Y:S01]  /*05f0*/  FADD.FTZ R60, R32, -R61.reuse ;  /* 0x8000003d203c7221 */ /* 0x100fe20000010000 */
[C---:B------:R-:W-:Y:S01]  /*0600*/  FMUL.FTZ R0, R59.reuse, R0 ;  /* 0x000000003b007220 */ /* 0x040fe20000410000 */
[----:B------:R-:W-:Y:S01]  /*0610*/  FMUL.FTZ R65, R59, R65 ;  /* 0x000000413b417220 */ /* 0x000fe20000410000 */
[----:B------:R-:W-:Y:S01]  /*0620*/  FMUL.FTZ R35, R57, R28 ;  /* 0x0000001c39237220 */ /* 0x000fe20000410000 */
[----:B-1----:R-:W-:Y:S01]  /*0630*/  FADD.FTZ R62, R33, -R61 ;  /* 0x8000003d213e7221 */ /* 0x002fe20000010000 */
[----:B------:R-:W-:Y:S01]  /*0640*/  PRMT R30, R37, 0x7632, R30 ;  /* 0x00007632251e7816 */ /* 0x000fe2000000001e */
[----:B------:R-:W-:Y:S01]  /*0650*/  FMUL.FTZ R63, R59, R68 ;  /* 0x000000443b3f7220 */ /* 0x000fe20000410000 */
[----:B------:R-:W-:Y:S01]  /*0660*/  SHF.L.U32 R33, R37, 0x10, RZ ;  /* 0x0000001025217819 */ /* 0x000fe200000006ff */
[----:B------:R-:W-:Y:S01]  /*0670*/  FADD.FTZ R45, R28, R45 ;  /* 0x0000002d1c2d7221 */ /* 0x000fe20000010000 */
[----:B------:R-:W-:Y:S01]  /*0680*/  PRMT R29, R38, 0x7632, R29 ;  /* 0x00007632261d7816 */ /* 0x000fe2000000001d */
[----:B------:R-:W-:Y:S01]  /*0690*/  FFMA.FTZ R51, R0, R28, R51 ;  /* 0x0000001c00337223 */ /* 0x000fe20000010033 */
[----:B------:R-:W-:Y:S01]  /*06a0*/  SHF.L.U32 R32, R38, 0x10, RZ ;  /* 0x0000001026207819 */ /* 0x000fe200000006ff */
[-C--:B------:R-:W-:Y:S01]  /*06b0*/  FFMA.FTZ R44, R65, R31.reuse, R44 ;  /* 0x0000001f412c7223 */ /* 0x080fe2000001002c */
[----:B------:R-:W-:Y:S01]  /*06c0*/  PRMT R38, R39, 0x7632, R38 ;  /* 0x0000763227267816 */ /* 0x000fe20000000026 */
[----:B------:R-:W-:Y:S01]  /*06d0*/  FADD.FTZ R43, R31, R43 ;  /* 0x0000002b1f2b7221 */ /* 0x000fe20000010000 */
[----:B------:R-:W-:Y:S01]  /*06e0*/  SHF.L.U32 R67, R39, 0x10, RZ ;  /* 0x0000001027437819 */ /* 0x000fe200000006ff */
[C---:B------:R-:W-:Y:S01]  /*06f0*/  FMUL.FTZ R39, R59.reuse, R60 ;  /* 0x0000003c3b277220 */ /* 0x040fe20000410000 */
[----:B------:R-:W-:Y:S01]  /*0700*/  FMUL.FTZ R31, R50, R31 ;  /* 0x0000001f321f7220 */ /* 0x000fe20000410000 */
[----:B------:R-:W-:Y:S01]  /*0710*/  FADD.FTZ R28, RZ, R35 ;  /* 0x00000023ff1c7221 */ /* 0x000fe20000010000 */
[----:B------:R-:W-:Y:S01]  /*0720*/  FFMA.FTZ R60, R0, R35, RZ ;  /* 0x00000023003c7223 */ /* 0x000fe200000100ff */
[----:B------:R-:W-:Y:S01]  /*0730*/  FADD.FTZ R34, R34, -R61 ;  /* 0x8000003d22227221 */ /* 0x000fe20000010000 */
[----:B------:R-:W-:Y:S01]  /*0740*/  SHF.L.U32 R30, R30, 0x10, RZ ;  /* 0x000000101e1e7819 */ /* 0x000fe200000006ff */
[----:B------:R-:W-:Y:S01]  /*0750*/  FMUL.FTZ R61, R59, R66 ;  /* 0x000000423b3d7220 */ /* 0x000fe20000410000 */
[----:B------:R-:W-:Y:S01]  /*0760*/  FADD.FTZ R41, R33, R41 ;  /* 0x0000002921297221 */ /* 0x000fe20000010000 */
[-C--:B------:R-:W-:Y:S01]  /*0770*/  FFMA.FTZ R42, R63, R33.reuse, R42 ;  /* 0x000000213f2a7223 */ /* 0x080fe2000001002a */
[----:B------:R-:W-:Y:S01]  /*0780*/  FMUL.FTZ R33, R56, R33 ;  /* 0x0000002138217220 */ /* 0x000fe20000410000 */
[----:B------:R-:W-:Y:S01]  /*0790*/  FADD.FTZ R28, R28, R31 ;  /* 0x0000001f1c1c7221 */ /* 0x000fe20000010000 */
[----:B------:R-:W-:Y:S01]  /*07a0*/  FFMA.FTZ R60, R65, R31, R60 ;  /* 0x0000001f413c7223 */ /* 0x000fe2000001003c */
[-C--:B------:R-:W-:Y:S01]  /*07b0*/  FFMA.FTZ R40, R61, R30.reuse, R40 ;  /* 0x0000001e3d287223 */ /* 0x080fe20000010028 */
[----:B------:R-:W-:Y:S01]  /*07c0*/  FADD.FTZ R11, R30, R11 ;  /* 0x0000000b1e0b7221 */ /* 0x000fe20000010000 */
        /* <DEDUP_REMOVED lines=10> */
[-C--:B------:R-:W-:Y:S01]  /*0870*/  FFMA.FTZ R9, R36, R29.reuse, R9 ;  /* 0x0000001d24097223 */ /* 0x080fe20000010009 */
[----:B------:R-:W-:Y:S01]  /*0880*/  FADD.FTZ R5, R29, R5 ;  /* 0x000000051d057221 */ /* 0x000fe20000010000 */
[----:B------:R-:W-:Y:S01]  /*0890*/  FADD.FTZ R62, R69, R32 ;  /* 0x00000020453e7221 */ /* 0x000fe20000010000 */
[----:B------:R-:W-:Y:S01]  /*08a0*/  FMUL.FTZ R29, R48, R29 ;  /* 0x0000001d301d7220 */ /* 0x000fe20000410000 */
[----:B------:R-:W-:Y:S01]  /*08b0*/  FFMA.FTZ R69, R39, R32, R60 ;  /* 0x0000002027457223 */ /* 0x000fe2000001003c */
[----:B------:R-:W-:Y:S01]  /*08c0*/  FMUL.FTZ R37, R59, R34 ;  /* 0x000000223b257220 */ /* 0x000fe20000410000 */
        /* <DEDUP_REMOVED lines=27> */
[----:B------:R-:W0:Y:S04]  /*0a80*/  SHFL.BFLY PT, R62, R38, 0x8, 0x1f ;  /* 0x0d001f00263e7f89 */ /* 0x000e2800000e0000 */
[----:B------:R-:W1:Y:S01]  /*0a90*/  SHFL.BFLY PT, R69, R60, 0x8, 0x1f ;  /* 0x0d001f003c457f89 */ /* 0x000e6200000e0000 */
[----:B0-----:R-:W-:Y:S01]  /*0aa0*/  FADD.FTZ R38, R38, R62 ;  /* 0x0000003e26267221 */ /* 0x001fe20000010000 */
[----:B-1----:R-:W-:-:S04]  /*0ab0*/  FADD.FTZ R60, R60, R69 ;  /* 0x000000453c3c7221 */ /* 0x002fc80000010000 */
[----:B------:R0:W1:Y:S04]  /*0ac0*/  SHFL.BFLY PT, R69, R38, 0x10, 0x1f ;  /* 0x0e001f0026457f89 */ /* 0x00006800000e0000 */
[----:B------:R0:W2:Y:S02]  /*0ad0*/  SHFL.BFLY PT, R62, R60, 0x10, 0x1f ;  /* 0x0e001f003c3e7f89 */ /* 0x0000a400000e0000 */
.L_x_1809:
        /* <DEDUP_REMOVED lines=46> */
.L_x_1794:
        /* <DEDUP_REMOVED lines=37> */
.L_x_1793:
        /* <DEDUP_REMOVED lines=40> */
.L_x_1796:
        /* <DEDUP_REMOVED lines=35> */
[----:B------:R-:W-:-:S07]  /*14c0*/  F2FP.BF16.F32.PACK_AB R31, R35, R32 ;  /* 0x00000020231f723e */ /* 0x000fce00000010ff */
.L_x_1795:
        /* <DEDUP_REMOVED lines=8> */
[----:B------:R0:W-:Y:S04]  /*1550*/  @P1 STG.E.128 desc[UR8][R36.64], R24 ;  /* 0x0000001824001986 */ /* 0x0001e8000c101d08 */
[----:B------:R0:W-:Y:S01]  /*1560*/  @P1 STG.E.128 desc[UR8][R36.64+0x10], R20 ;  /* 0x0000101424001986 */ /* 0x0001e2000c101d08 */
[----:B------:R-:W-:-:S03]  /*1570*/  ISETP.GE.AND P1, PT, R53, R33, PT ;  /* 0x000000213500720c */ /* 0x000fc60003f26270 */
[----:B------:R0:W-:Y:S10]  /*1580*/  STG.E.128 desc[UR8][R34.64], R28 ;  /* 0x0000001c22007986 */ /* 0x0001f4000c101d08 */
[----:B------:R-:W-:Y:S05]  /*1590*/  @!P1 BRA `(.L_x_1797) ;  /* 0xffffffec006c9947 */ /* 0x000fea000383ffff */
[----:B------:R-:W-:Y:S05]  /*15a0*/  BSYNC B1 ;  /* 0x0000000000017941 */ /* 0x000fea0003800000 */
.L_x_1791:
        /* <DEDUP_REMOVED lines=8> */
[----:B0-----:R-:W-:Y:S02]  /*1630*/  MOV R20, R10 ;  /* 0x0000000a00147202 */ /* 0x001fe40000000f00 */
[----:B------:R-:W-:Y:S02]  /*1640*/  MOV R24, R6 ;  /* 0x0000000600187202 */ /* 0x000fe40000000f00 */
[----:B------:R-:W-:Y:S02]  /*1650*/  MOV R21, R9 ;  /* 0x0000000900157202 */ /* 0x000fe40000000f00 */
[----:B------:R-:W-:-:S02]  /*1660*/  MOV R25, R5 ;  /* 0x0000000500197202 */ /* 0x000fc40000000f00 */
[----:B------:R-:W-:Y:S02]  /*1670*/  MOV R22, R8 ;  /* 0x0000000800167202 */ /* 0x000fe40000000f00 */
[----:B------:R-:W-:Y:S02]  /*1680*/  MOV R26, R4 ;  /* 0x00000004001a7202 */ /* 0x000fe40000000f00 */
[----:B------:R-:W-:Y:S02]  /*1690*/  MOV R23, R7 ;  /* 0x0000000700177202 */ /* 0x000fe40000000f00 */
[----:B------:R-:W-:-:S07]  /*16a0*/  MOV R27, R3 ;  /* 0x00000003001b7202 */ /* 0x000fce0000000f00 */
.L_x_1790:
[----:B------:R-:W-:Y:S05]  /*16b0*/  BSYNC B0 ;  /* 0x0000000000007941 */ /* 0x000fea0003800000 */
.L_x_1789:
        /* <DEDUP_REMOVED lines=61> */
.L_x_1792:
        /* <DEDUP_REMOVED lines=8> */
.L_x_1799:
[----:B------:R-:W-:Y:S05]  /*1b10*/  BSYNC B2 ;  /* 0x0000000000027941 */ /* 0x000fea0003800000 */
.L_x_1798:
        /* <DEDUP_REMOVED lines=8> */
.L_x_1800:
[----:B------:R-:W-:Y:S01]  /*1ba0*/  HFMA2 R68, -RZ, RZ, 0, 1.1920928955078125e-07 ;  /* 0x00000002ff447431 */ /* 0x000fe200000001ff */
[----:B------:R-:W-:Y:S02]  /*1bb0*/  MOV R38, R62 ;  /* 0x0000003e00267202 */ /* 0x000fe40000000f00 */
[----:B------:R-:W-:-:S03]  /*1bc0*/  MOV R62, R60 ;  /* 0x0000003c003e7202 */ /* 0x000fc60000000f00 */
[----:B------:R-:W-:-:S07]  /*1bd0*/  FADD.FTZ R69, R69, R38 ;  /* 0x0000002645457221 */ /* 0x000fce0000010000 */
[----:B------:R-:W-:Y:S05]  /*1be0*/  WARPSYNC.COLLECTIVE R64, `(.L_x_1801) ;  /* 0x0000000040087348 */ /* 0x000fea0003c00000 */
[----:B------:R0:W1:Y:S02]  /*1bf0*/  SHFL.BFLY P3, R62, R62, R68, R66 ;  /* 0x0c0000443e3e7389 */ /* 0x0000640000060042 */
[----:B01----:R-:W-:Y:S05]  /*1c00*/  ENDCOLLECTIVE ;  /* 0x000000000000791b */ /* 0x003fea0003800000 */
.L_x_1801:
[----:B------:R-:W-:Y:S02]  /*1c10*/  MOV R38, R62 ;  /* 0x0000003e00267202 */ /* 0x000fe40000000f00 */
[----:B------:R-:W-:-:S03]  /*1c20*/  MOV R62, R69 ;  /* 0x00000045003e7202 */ /* 0x000fc60000000f00 */
[----:B------:R-:W-:-:S07]  /*1c30*/  FADD.FTZ R38, R60, R38 ;  /* 0x000000263c267221 */ /* 0x000fce0000010000 */
[----:B------:R-:W-:Y:S05]  /*1c40*/  WARPSYNC.COLLECTIVE R64, `(.L_x_1802) ;  /* 0x0000000040087348 */ /* 0x000fea0003c00000 */
[----:B------:R0:W1:Y:S02]  /*1c50*/  SHFL.BFLY P3, R62, R62, R68, R66 ;  /* 0x0c0000443e3e7389 */ /* 0x0000640000060042 */
[----:B01----:R-:W-:Y:S05]  /*1c60*/  ENDCOLLECTIVE ;  /* 0x000000000000791b */ /* 0x003fea0003800000 */
.L_x_1802:
[----:B------:R-:W-:Y:S02]  /*1c70*/  HFMA2 R68, -RZ, RZ, 0, 2.384185791015625e-07 ;  /* 0x00000004ff447431 */ /* 0x000fe400000001ff */
[----:B------:R-:W-:Y:S01]  /*1c80*/  FADD.FTZ R69, R69, R62 ;  /* 0x0000003e45457221 */ /* 0x000fe20000010000 */
[----:B------:R-:W-:-:S07]  /*1c90*/  MOV R62, R38 ;  /* 0x00000026003e7202 */ /* 0x000fce0000000f00 */
[----:B------:R-:W-:Y:S05]  /*1ca0*/  WARPSYNC.COLLECTIVE R64, `(.L_x_1803) ;  /* 0x0000000040087348 */ /* 0x000fea0003c00000 */
[----:B------:R0:W1:Y:S02]  /*1cb0*/  SHFL.BFLY P3, R62, R62, R68, R66 ;  /* 0x0c0000443e3e7389 */ /* 0x0000640000060042 */
[----:B01----:R-:W-:Y:S05]  /*1cc0*/  ENDCOLLECTIVE ;  /* 0x000000000000791b */ /* 0x003fea0003800000 */
.L_x_1803:
[----:B------:R-:W-:Y:S01]  /*1cd0*/  FADD.FTZ R38, R38, R62 ;  /* 0x0000003e26267221 */ /* 0x000fe20000010000 */
[----:B------:R-:W-:-:S07]  /*1ce0*/  MOV R62, R69 ;  /* 0x00000045003e7202 */ /* 0x000fce0000000f00 */
[----:B------:R-:W-:Y:S05]  /*1cf0*/  WARPSYNC.COLLECTIVE R64, `(.L_x_1804) ;  /* 0x0000000040087348 */ /* 0x000fea0003c00000 */
[----:B------:R0:W1:Y:S02]  /*1d00*/  SHFL.BFLY P3, R62, R62, R68, R66 ;  /* 0x0c0000443e3e7389 */ /* 0x0000640000060042 */
[----:B01----:R-:W-:Y:S05]  /*1d10*/  ENDCOLLECTIVE ;  /* 0x000000000000791b */ /* 0x003fea0003800000 */
.L_x_1804:
[----:B------:R-:W-:Y:S02]  /*1d20*/  HFMA2 R68, -RZ, RZ, 0, 4.76837158203125e-07 ;  /* 0x00000008ff447431 */ /* 0x000fe400000001ff */
[----:B------:R-:W-:Y:S01]  /*1d30*/  FADD.FTZ R60, R69, R62 ;  /* 0x0000003e453c7221 */ /* 0x000fe20000010000 */
[----:B------:R-:W-:-:S07]  /*1d40*/  MOV R62, R38 ;  /* 0x00000026003e7202 */ /* 0x000fce0000000f00 */
[----:B------:R-:W-:Y:S05]  /*1d50*/  WARPSYNC.COLLECTIVE R64, `(.L_x_1805) ;  /* 0x0000000040087348 */ /* 0x000fea0003c00000 */
[----:B------:R0:W1:Y:S02]  /*1d60*/  SHFL.BFLY P3, R62, R62, R68, R66 ;  /* 0x0c0000443e3e7389 */ /* 0x0000640000060042 */
[----:B01----:R-:W-:Y:S05]  /*1d70*/  ENDCOLLECTIVE ;  /* 0x000000000000791b */ /* 0x003fea0003800000 */
.L_x_1805:
[----:B------:R-:W-:Y:S01]  /*1d80*/  FADD.FTZ R38, R38, R62 ;  /* 0x0000003e26267221 */ /* 0x000fe20000010000 */
[----:B------:R-:W-:-:S07]  /*1d90*/  MOV R62, R60 ;  /* 0x0000003c003e7202 */ /* 0x000fce0000000f00 */
[----:B------:R-:W-:Y:S05]  /*1da0*/  WARPSYNC.COLLECTIVE R64, `(.L_x_1806) ;  /* 0x0000000040087348 */ /* 0x000fea0003c00000 */
[----:B------:R0:W1:Y:S02]  /*1db0*/  SHFL.BFLY P3, R62, R62, R68, R66 ;  /* 0x0c0000443e3e7389 */ /* 0x0000640000060042 */
[----:B01----:R-:W-:Y:S05]  /*1dc0*/  ENDCOLLECTIVE ;  /* 0x000000000000791b */ /* 0x003fea0003800000 */
.L_x_1806:
[----:B------:R-:W-:Y:S01]  /*1dd0*/  HFMA2 R68, -RZ, RZ, 0, 9.5367431640625e-07 ;  /* 0x00000010ff447431 */ /* 0x000fe200000001ff */
[----:B------:R-:W-:Y:S02]  /*1de0*/  MOV R69, R62 ;  /* 0x0000003e00457202 */ /* 0x000fe40000000f00 */
[----:B------:R-:W-:-:S03]  /*1df0*/  MOV R62, R38 ;  /* 0x00000026003e7202 */ /* 0x000fc60000000f00 */
[----:B------:R-:W-:-:S07]  /*1e00*/  FADD.FTZ R60, R60, R69 ;  /* 0x000000453c3c7221 */ /* 0x000fce0000010000 */
[----:B------:R-:W-:Y:S05]  /*1e10*/  WARPSYNC.COLLECTIVE R64, `(.L_x_1807) ;  /* 0x0000000040087348 */ /* 0x000fea0003c00000 */
[----:B------:R0:W1:Y:S02]  /*1e20*/  SHFL.BFLY P3, R62, R62, R68, R66 ;  /* 0x0c0000443e3e7389 */ /* 0x0000640000060042 */
[----:B01----:R-:W-:Y:S05]  /*1e30*/  ENDCOLLECTIVE ;  /* 0x000000000000791b */ /* 0x003fea0003800000 */
.L_x_1807:
[----:B------:R-:W-:Y:S02]  /*1e40*/  MOV R69, R62 ;  /* 0x0000003e00457202 */ /* 0x000fe40000000f00 */
[----:B------:R-:W-:-:S07]  /*1e50*/  MOV R62, R60 ;  /* 0x0000003c003e7202 */ /* 0x000fce0000000f00 */
[----:B------:R-:W-:Y:S05]  /*1e60*/  WARPSYNC.COLLECTIVE R64, `(.L_x_1808) ;  /* 0x0000000040087348 */ /* 0x000fea0003c00000 */
[----:B------:R0:W1:Y:S02]  /*1e70*/  SHFL.BFLY P3, R62, R62, R68, R66 ;  /* 0x0c0000443e3e7389 */ /* 0x0000640000060042 */
[----:B01----:R-:W-:Y:S05]  /*1e80*/  ENDCOLLECTIVE ;  /* 0x000000000000791b */ /* 0x003fea0003800000 */
.L_x_1808:
[----:B------:R-:W-:Y:S05]  /*1e90*/  BRA `(.L_x_1809) ;  /* 0xffffffec00107947 */ /* 0x000fea000383ffff */
.L_x_1810:
        /* <DEDUP_REMOVED lines=14> */
.L_x_6397:


//--------------------- .text._ZN10layer_norm13ln_bwd_kernelINS_13Kernel_traitsI13__nv_bfloat16S2_fS2_fjLj256ELj1ELj4ELj1ELj16ENS_18Kernel_traits_baseILj256ES2_S2_fS2_fjLj128EEEEELb0ELb0ELb1ELb0EEEvNS_9BwdParamsE --------------------------
	.section	.text._ZN10layer_norm13ln_bwd_kernelINS_13Kernel_traitsI13__nv_bfloat16S2_fS2_fjLj256ELj1ELj4ELj1ELj16ENS_18Kernel_traits_baseILj256ES2_S2_fS2_fjLj128EEEEELb0ELb0ELb1ELb0EEEvNS_9BwdParamsE,"ax",@progbits
	.align	128
        .global         _ZN10layer_norm13ln_bwd_kernelINS_13Kernel_traitsI13__nv_bfloat16S2_fS2_fjLj256ELj1ELj4ELj1ELj16ENS_18Kernel_traits_baseILj256ES2_S2_fS2_fjLj128EEEEELb0ELb0ELb1ELb0EEEvNS_9BwdParamsE
        .type           _ZN10layer_norm13ln_bwd_kernelINS_13Kernel_traitsI13__nv_bfloat16S2_fS2_fjLj256ELj1ELj4ELj1ELj16ENS_18Kernel_traits_baseILj256ES2_S2_fS2_fjLj128EEEEELb0ELb0ELb1ELb0EEEvNS_9BwdParamsE,@function
        .size           _ZN10layer_norm13ln_bwd_kernelINS_13Kernel_traitsI13__nv_bfloat16S2_fS2_fjLj256ELj1ELj4ELj1ELj16ENS_18Kernel_traits_baseILj256ES2_S2_fS2_fjLj128EEEEELb0ELb0ELb1ELb0EEEvNS_9BwdParamsE,(.L_x_6398 - _ZN10layer_norm13ln_bwd_kernelINS_13Kernel_traitsI13__nv_bfloat16S2_fS2_fjLj256ELj1ELj4ELj1ELj16ENS_18Kernel_traits_baseILj256ES2_S2_fS2_fjLj128EEEEELb0ELb0ELb1ELb0EEEvNS_9BwdParamsE)
        .other          _ZN10layer_norm13ln_bwd_kernelINS_13Kernel_traitsI13__nv_bfloat16S2_fS2_fjLj256ELj1ELj4ELj1ELj16ENS_18Kernel_traits_baseILj256ES2_S2_fS2_fjLj128EEEEELb0ELb0ELb1ELb0EEEvNS_9BwdParamsE,@"STO_CUDA_ENTRY STV_DEFAULT"
_ZN10layer_norm13ln_bwd_kernelINS_13Kernel_traitsI13__nv_bfloat16S2_fS2_fjLj256ELj1ELj4ELj1ELj16ENS_18Kernel_traits_baseILj256ES2_S2_fS2_fjLj128EEEEELb0ELb0ELb1ELb0EEEvNS_9BwdParamsE:
.text._ZN10layer_norm13ln_bwd_kernelINS_13Kernel_traitsI13__nv_bfloat16S2_fS2_fjLj256ELj1ELj4ELj1ELj16ENS_18Kernel_traits_baseILj256ES2_S2_fS2_fjLj128EEEEELb0ELb0ELb1ELb0EEEvNS_9BwdParamsE:
        /* <DEDUP_REMOVED lines=17> */
[----:B------:R-:W3:Y:S01]  /*0110*/  @P0 LDC.64 R6, c[0x0][0x3d0] ;  /* 0x0000f400ff060b82 */ /* 0x000ee20000000a00 */
[----:B------:R-:W-:Y:S01]  /*0120*/  SHF.R.U32.HI R5, RZ, 0x5, R5 ;  /* 0x00000005ff057819 */ /* 0x000fe20000011605 */
[----:B--2---:R-:W-:-:S06]  /*0130*/  USHF.L.U32 UR4, UR5, 0x2, URZ ;  /* 0x0000000205047899 */ /* 0x004fcc00080006ff */
[----:B------:R-:W-:Y:S01]  /*0140*/  LOP3.LUT R5, R5, UR4, RZ, 0xfc, !PT ;  /* 0x0000000405057c12 */ /* 0x000fe2000f8efcff */
[----:B---3--:R-:W-:-:S05]  /*0150*/  @P0 IMAD.WIDE.U32 R6, R2, 0x10, R6 ;  /* 0x0000001002060825 */ /* 0x008fca00078e0006 */
        /* <DEDUP_REMOVED lines=11> */
[----:B012-4-:R-:W-:Y:S06]  /*0210*/  @P0 BRA `(.L_x_1812) ;  /* 0x0000001c00c40947 */ /* 0x017fec0003800000 */
[----:B------:R-:W0:Y:S01]  /*0220*/  LDCU.64 UR8, c[0x0][0x438] ;  /* 0x00008700ff0877ac */ /* 0x000e220008000a00 */
[----:B------:R-:W1:Y:S01]  /*0230*/  LDC.U8 R6, c[0x0][0x410] ;  /* 0x00010400ff067b82 */ /* 0x000e620000000000 */
[----:B------:R-:W-:Y:S01]  /*0240*/  HFMA2 R24, -RZ, RZ, 0, 0 ;  /* 0x00000000ff187431 */ /* 0x000fe200000001ff */
[----:B0-----:R-:W-:-:S04]  /*0250*/  ISETP.NE.U32.AND P0, PT, RZ, UR8, PT ;  /* 0x00000008ff007c0c */ /* 0x001fc8000bf05070 */
[----:B------:R-:W-:-:S04]  /*0260*/  ISETP.NE.AND.EX P0, PT, RZ, UR9, PT, P0 ;  /* 0x00000009ff007c0c */ /* 0x000fc8000bf05300 */
[----:B------:R-:W-:-:S13]  /*0270*/  ISETP.LT.U32.OR P0, PT, R4, 0x20, !P0 ;  /* 0x000000200400780c */ /* 0x000fda0004701470 */
.L_x_1839:
[----:B0-----:R-:W0:Y:S08]  /*0280*/  LDC.64 R68, c[0x0][0x3f8] ;  /* 0x0000fe00ff447b82 */ /* 0x001e300000000a00 */
        /* <DEDUP_REMOVED lines=17> */
[C---:B------:R-:W-:Y:S01]  /*03a0*/  IMAD R3, R5.reuse, UR16, RZ ;  /* 0x0000001005037c24 */ /* 0x040fe2000f8e02ff */
[----:B------:R-:W-:Y:S01]  /*03b0*/  IADD3 R7, PT, PT, R0, -0x1, RZ ;  /* 0xffffffff00077810 */ /* 0x000fe20007ffe0ff */
[----:B------:R-:W-:-:S03]  /*03c0*/  IMAD.WIDE R68, R5, 0x4, R68 ;  /* 0x0000000405447825 */ /* 0x000fc600078e0244 */
[----:B------:R-:W-:Y:S01]  /*03d0*/  SHF.R.S32.HI R52, RZ, 0x1f, R3 ;  /* 0x0000001fff347819 */ /* 0x000fe20000011403 */
[----:B------:R-:W-:Y:S01]  /*03e0*/  IMAD R7, R7, UR16, RZ ;  /* 0x0000001007077c24 */ /* 0x000fe2000f8e02ff */
[----:B------:R-:W2:Y:S02]  /*03f0*/  LDC.64 R48, c[0x0][0x428] ;  /* 0x00010a00ff307b82 */ /* 0x000ea40000000a00 */
[----:B------:R-:W-:Y:S02]  /*0400*/  LEA.HI R3, R52, R3, RZ, 0x3 ;  /* 0x0000000334037211 */ /* 0x000fe400078f18ff */
[----:B------:R-:W-:Y:S02]  /*0410*/  SHF.R.S32.HI R52, RZ, 0x1f, R7 ;  /* 0x0000001fff347819 */ /* 0x000fe40000011407 */
[-C--:B------:R-:W-:Y:S02]  /*0420*/  LEA.HI.SX32 R61, R3, R2.reuse, 0x1d ;  /* 0x00000002033d7211 */ /* 0x080fe400078feaff */
[----:B------:R-:W-:Y:S01]  /*0430*/  LEA.HI R7, R52, R7, RZ, 0x3 ;  /* 0x0000000734077211 */ /* 0x000fe200078f18ff */
[----:B------:R-:W3:Y:S03]  /*0440*/  LDG.E R3, desc[UR6][R68.64] ;  /* 0x0000000644037981 */ /* 0x000ee6000c1e1900 */
[----:B------:R-:W-:Y:S01]  /*0450*/  LEA.HI.SX32 R7, R7, R2, 0x1d ;  /* 0x0000000207077211 */ /* 0x000fe200078feaff */
[----:B0-----:R-:W-:-:S05]  /*0460*/  IMAD.WIDE.U32 R64, R61, 0x20, R50 ;  /* 0x000000203d407825 */ /* 0x001fca00078e0032 */
[----:B------:R-:W4:Y:S01]  /*0470*/  LDG.E.128 R52, desc[UR6][R64.64] ;  /* 0x0000000640347981 */ /* 0x000f22000c1e1d00 */
[----:B--2---:R-:W-:-:S03]  /*0480*/  IMAD.WIDE.U32 R48, R7, 0x10, R48 ;  /* 0x0000001007307825 */ /* 0x004fc600078e0030 */
[----:B------:R0:W2:Y:S04]  /*0490*/  LDG.E.128 R56, desc[UR6][R64.64+0x10] ;  /* 0x0000100640387981 */ /* 0x0000a8000c1e1d00 */
[----:B------:R-:W2:Y:S01]  /*04a0*/  LDG.E.128 R48, desc[UR6][R48.64] ;  /* 0x0000000630307981 */ /* 0x000ea2000c1e1d00 */
[----:B------:R-:W-:-:S04]  /*04b0*/  ISETP.NE.U32.AND P1, PT, RZ, UR18, PT ;  /* 0x00000012ff007c0c */ /* 0x000fc8000bf25070 */
[----:B------:R-:W-:-:S13]  /*04c0*/  ISETP.NE.AND.EX P1, PT, RZ, UR19, PT, P1 ;  /* 0x00000013ff007c0c */ /* 0x000fda000bf25310 */
[----:B------:R-:W1:Y:S01]  /*04d0*/  @P1 LDC.64 R66, c[0x0][0x438] ;  /* 0x00010e00ff421b82 */ /* 0x000e620000000a00 */
[----:B0-----:R-:W-:Y:S01]  /*04e0*/  PRMT R64, R16, 0x7632, R64 ;  /* 0x0000763210407816 */ /* 0x001fe20000000040 */
[----:B-1----:R-:W-:-:S05]  /*04f0*/  @P1 IMAD.WIDE.U32 R66, R61, 0x20, R66 ;  /* 0x000000203d421825 */ /* 0x002fca00078e0042 */
[----:B------:R-:W5:Y:S04]  /*0500*/  @P1 LDG.E.128 R12, desc[UR6][R66.64] ;  /* 0x00000006420c1981 */ /* 0x000f68000c1e1d00 */
[----:B------:R0:W5:Y:S01]  /*0510*/  @P1 LDG.E.128 R8, desc[UR6][R66.64+0x10] ;  /* 0x0000100642081981 */ /* 0x000162000c1e1d00 */
[----:B------:R-:W-:Y:S02]  /*0520*/  ISETP.NE.AND P1, PT, R6, RZ, PT ;  /* 0x000000ff0600720c */ /* 0x000fe40003f25270 */
[----:B------:R-:W-:Y:S02]  /*0530*/  SHF.L.U32 R64, R64, 0x10, RZ ;  /* 0x0000001040407819 */ /* 0x000fe400000006ff */
[----:B------:R-:W-:-:S04]  /*0540*/  PRMT R68, R18, 0x7632, R68 ;  /* 0x0000763212447816 */ /* 0x000fc80000000044 */
[----:B------:R-:W-:Y:S02]  /*0550*/  SHF.L.U32 R68, R68, 0x10, RZ ;  /* 0x0000001044447819 */ /* 0x000fe400000006ff */
[----:B0-----:R-:W-:-:S04]  /*0560*/  PRMT R66, R17, 0x7632, R66 ;  /* 0x0000763211427816 */ /* 0x001fc80000000042 */
[----:B------:R-:W-:Y:S02]  /*0570*/  SHF.L.U32 R66, R66, 0x10, RZ ;  /* 0x0000001042427819 */ /* 0x000fe400000006ff */
[----:B---3--:R-:W-:-:S05]  /*0580*/  FSEL R3, R3, RZ, !P1 ;  /* 0x000000ff03037208 */ /* 0x008fca0004800000 */
[--C-:B----4-:R-:W-:Y:S01]  /*0590*/  FADD.FTZ R7, R52, -R3.reuse ;  /* 0x8000000334077221 */ /* 0x110fe20000010000 */
[--C-:B------:R-:W-:Y:S01]  /*05a0*/  FADD.FTZ R53, R53, -R3.reuse ;  /* 0x8000000335357221 */ /* 0x100fe20000010000 */
[--C-:B------:R-:W-:Y:S01]  /*05b0*/  FADD.FTZ R69, R54, -R3.reuse ;  /* 0x8000000336457221 */ /* 0x100fe20000010000 */
[--C-:B------:R-:W-:Y:S01]  /*05c0*/  FADD.FTZ R55, R55, -R3.reuse ;  /* 0x8000000337377221 */ /* 0x100fe20000010000 */
[--C-:B--2---:R-:W-:Y:S01]  /*05d0*/  FADD.FTZ R73, R56, -R3.reuse ;  /* 0x8000000338497221 */ /* 0x104fe20000010000 */
[--C-:B------:R-:W-:Y:S01]  /*05e0*/  FADD.FTZ R65, R58, -R3.reuse ;  /* 0x800000033a417221 */ /* 0x100fe20000010000 */
[--C-:B------:R-:W-:Y:S01]  /*05f0*/  FADD.FTZ R57, R57, -R3.reuse ;  /* 0x8000000339397221 */ /* 0x100fe20000010000 */
[----:B------:R-:W-:Y:S01]  /*0600*/  FADD.FTZ R59, R59, -R3 ;  /* 0x800000033b3b7221 */ /* 0x000fe20000010000 */
[----:B------:R-:W-:Y:S01]  /*0610*/  SHF.L.U32 R52, R16, 0x10, RZ ;  /* 0x0000001010347819 */ /* 0x000fe200000006ff */
[----:B-----5:R-:W-:Y:S01]  /*0620*/  FMUL.FTZ R3, R60, R7 ;  /* 0x000000073c037220 */ /* 0x020fe20000410000 */
[C---:B------:R-:W-:Y:S01]  /*0630*/  PRMT R56, R48.reuse, 0x7632, R56 ;  /* 0x0000763230387816 */ /* 0x040fe20000000038 */
[----:B------:R-:W-:Y:S01]  /*0640*/  IMAD.U32 R77, R51, 0x10000, RZ ;  /* 0x00010000334d7824 */ /* 0x000fe200078e00ff */
[----:B------:R-:W-:Y:S01]  /*0650*/  SHF.L.U32 R67, R48, 0x10, RZ ;  /* 0x0000001030437819 */ /* 0x000fe200000006ff */
[----:B------:R-:W-:Y:S01]  /*0660*/  FMUL.FTZ R7, R60, R69 ;  /* 0x000000453c077220 */ /* 0x000fe20000410000 */
[----:B------:R-:W-:Y:S01]  /*0670*/  PRMT R58, R49, 0x7632, R58 ;  /* 0x00007632313a7816 */ /* 0x000fe2000000003a */
[----:B------:R-:W-:Y:S01]  /*0680*/  FADD.FTZ R26, R26, R77 ;  /* 0x0000004d1a1a7221 */ /* 0x000fe20000010000 */
[----:B------:R-:W-:Y:S01]  /*0690*/  PRMT R63, R51, 0x7632, R63 ;  /* 0x00007632333f7816 */ /* 0x000fe2000000003f */
[----:B------:R-:W-:Y:S01]  /*06a0*/  FMUL.FTZ R51, R60, R65 ;  /* 0x000000413c337220 */ /* 0x000fe20000410000 */
[----:B------:R-:W-:Y:S01]  /*06b0*/  SHF.L.U32 R65, R56, 0x10, RZ ;  /* 0x0000001038417819 */ /* 0x000fe200000006ff */
[-C--:B------:R-:W-:Y:S01]  /*06c0*/  FMUL.FTZ R48, R52, R67.reuse ;  /* 0x0000004334307220 */ /* 0x080fe20000410000 */
[----:B------:R-:W-:Y:S01]  /*06d0*/  FFMA.FTZ R36, R3, R67, R36 ;  /* 0x0000004303247223 */ /* 0x000fe20000010024 */
[----:B------:R-:W-:Y:S01]  /*06e0*/  FADD.FTZ R28, R28, R67 ;  /* 0x000000431c1c7221 */ /* 0x000fe20000010000 */
[----:B------:R-:W-:Y:S01]  /*06f0*/  FMUL.FTZ R56, R60, R53 ;  /* 0x000000353c387220 */ /* 0x000fe20000410000 */
[----:B------:R-:W-:Y:S01]  /*0700*/  SHF.L.U32 R67, R58, 0x10, RZ ;  /* 0x000000103a437819 */ /* 0x000fe200000006ff */
[----:B------:R-:W-:Y:S01]  /*0710*/  FMUL.FTZ R58, R60, R55 ;  /* 0x000000373c3a7220 */ /* 0x000fe20000410000 */
[----:B------:R-:W-:Y:S01]  /*0720*/  PRMT R61, R50, 0x7632, R61 ;  /* 0x00007632323d7816 */ /* 0x000fe2000000003d */
[-C--:B------:R-:W-:Y:S01]  /*0730*/  FMUL.FTZ R53, R64, R65.reuse ;  /* 0x0000004140357220 */ /* 0x080fe20000410000 */
[----:B------:R-:W-:Y:S01]  /*0740*/  SHF.L.U32 R75, R50, 0x10, RZ ;  /* 0x00000010324b7819 */ /* 0x000fe200000006ff */
[----:B------:R-:W-:Y:S01]  /*0750*/  FFMA.FTZ R37, R56, R65, R37 ;  /* 0x0000004138257223 */ /* 0x000fe20000010025 */
[----:B------:R-:W-:Y:S01]  /*0760*/  SHF.L.U32 R71, R49, 0x10, RZ ;  /* 0x0000001031477819 */ /* 0x000fe200000006ff */
[----:B------:R-:W-:Y:S01]  /*0770*/  FADD.FTZ R29, R29, R65 ;  /* 0x000000411d1d7221 */ /* 0x000fe20000010000 */
[----:B------:R-:W-:Y:S01]  /*0780*/  SHF.L.U32 R50, R17, 0x10, RZ ;  /* 0x0000001011327819 */ /* 0x000fe200000006ff */
[----:B------:R-:W-:Y:S01]  /*0790*/  FADD.FTZ R64, RZ, R48 ;  /* 0x00000030ff407221 */ /* 0x000fe20000010000 */
[-C--:B------:R-:W-:Y:S01]  /*07a0*/  FMUL.FTZ R55, R66, R67.reuse ;  /* 0x0000004342377220 */ /* 0x080fe20000410000 */
[----:B------:R-:W-:Y:S01]  /*07b0*/  FFMA.FTZ R65, R3, R48, RZ ;  /* 0x0000003003417223 */ /* 0x000fe200000100ff */
[----:B------:R-:W-:Y:S01]  /*07c0*/  PRMT R66, R19, 0x7632, R66 ;  /* 0x0000763213427816 */ /* 0x000fe20000000042 */
[----:B------:R-:W-:Y:S01]  /*07d0*/  FFMA.FTZ R39, R58, R67, R39 ;  /* 0x000000433a277223 */ /* 0x000fe20000010027 */
[----:B------:R-:W-:Y:S01]  /*07e0*/  FADD.FTZ R31, R31, R67 ;  /* 0x000000431f1f7221 */ /* 0x000fe20000010000 */
[----:B------:R-:W-:Y:S01]  /*07f0*/  FMUL.FTZ R50, R50, R71 ;  /* 0x0000004732327220 */ /* 0x000fe20000410000 */
[----:B------:R-:W-:Y:S01]  /*0800*/  FADD.FTZ R67, R64, R53 ;  /* 0x0000003540437221 */ /* 0x000fe20000010000 */
[----:B------:R-:W-:Y:S01]  /*0810*/  FFMA.FTZ R64, R56, R53, R65 ;  /* 0x0000003538407223 */ /* 0x000fe20000010041 */
[----:B------:R-:W-:Y:S01]  /*0820*/  SHF.L.U32 R52, R18, 0x10, RZ ;  /* 0x0000001012347819 */ /* 0x000fe200000006ff */
[----:B------:R-:W-:-:S02]  /*0830*/  IMAD.U32 R65, R66, 0x10000, RZ ;  /* 0x0001000042417824 */ /* 0x000fc400078e00ff */
[----:B------:R-:W-:Y:S01]  /*0840*/  FADD.FTZ R66, R67, R50 ;  /* 0x0000003243427221 */ /* 0x000fe20000010000 */
[----:B------:R-:W-:Y:S01]  /*0850*/  FFMA.FTZ R67, R7, R50, R64 ;  /* 0x0000003207437223 */ /* 0x000fe20000010040 */
[----:B------:R-:W-:Y:S01]  /*0860*/  SHF.L.U32 R69, R61, 0x10, RZ ;  /* 0x000000103d457819 */ /* 0x000fe200000006ff */
[----:B------:R-:W-:Y:S01]  /*0870*/  FMUL.FTZ R52, R52, R75 ;  /* 0x0000004b34347220 */ /* 0x000fe20000410000 */
[----:B------:R-:W-:Y:S01]  /*0880*/  FADD.FTZ R61, R66, R55 ;  /* 0x00000037423d7221 */ /* 0x000fe20000010000 */
[----:B------:R-:W-:Y:S01]  /*0890*/  FMUL.FTZ R49, R60, R73 ;  /* 0x000000493c317220 */ /* 0x000fe20000410000 */
[----:B------:R-:W-:Y:S01]  /*08a0*/  FFMA.FTZ R66, R58, R55, R67 ;  /* 0x000000373a427223 */ /* 0x000fe20000010043 */
[----:B------:R-:W-:Y:S01]  /*08b0*/  FMUL.FTZ R64, R60, R57 ;  /* 0x000000393c407220 */ /* 0x000fe20000410000 */
[----:B------:R-:W-:Y:S01]  /*08c0*/  FMUL.FTZ R57, R68, R69 ;  /* 0x0000004544397220 */ /* 0x000fe20000410000 */
[----:B------:R-:W-:Y:S01]  /*08d0*/  SHF.L.U32 R54, R19, 0x10, RZ ;  /* 0x0000001013367819 */ /* 0x000fe200000006ff */
[----:B------:R-:W-:Y:S01]  /*08e0*/  FADD.FTZ R68, R61, R52 ;  /* 0x000000343d447221 */ /* 0x000fe20000010000 */
[----:B------:R-:W-:Y:S01]  /*08f0*/  FFMA.FTZ R66, R49, R52, R66 ;  /* 0x0000003431427223 */ /* 0x000fe20000010042 */
[----:B------:R-:W-:Y:S01]  /*0900*/  SHF.L.U32 R72, R63, 0x10, RZ ;  /* 0x000000103f487819 */ /* 0x000fe200000006ff */
[----:B------:R-:W-:Y:S01]  /*0910*/  FFMA.FTZ R38, R7, R71, R38 ;  /* 0x0000004707267223 */ /* 0x000fe20000010026 */
[----:B------:R-:W-:Y:S01]  /*0920*/  FADD.FTZ R61, R68, R57 ;  /* 0x00000039443d7221 */ /* 0x000fe20000010000 */
[----:B------:R-:W-:Y:S01]  /*0930*/  FMUL.FTZ R54, R54, R77 ;  /* 0x0000004d36367220 */ /* 0x000fe20000410000 */
        /* <DEDUP_REMOVED lines=16> */
.L_x_1814:
[----:B------:R-:W-:Y:S05]  /*0a40*/  @P0 BRA `(.L_x_1815) ;  /* 0x0000000000200947 */ /* 0x000fea0003800000 */
[----:B------:R-:W0:Y:S01]  /*0a50*/  LDC.64 R68, c[0x0][0x438] ;  /* 0x00010e00ff447b82 */ /* 0x000e220000000a00 */
[----:B------:R-:W-:-:S05]  /*0a60*/  IMAD R8, R5, UR16, RZ ;  /* 0x0000001005087c24 */ /* 0x000fca000f8e02ff */
[----:B------:R-:W-:-:S04]  /*0a70*/  SHF.R.S32.HI R9, RZ, 0x1f, R8 ;  /* 0x0000001fff097819 */ /* 0x000fc80000011408 */
[----:B------:R-:W-:-:S04]  /*0a80*/  LEA.HI R9, R9, R8, RZ, 0x3 ;  /* 0x0000000809097211 */ /* 0x000fc800078f18ff */
[----:B------:R-:W-:-:S05]  /*0a90*/  LEA.HI.SX32 R9, R9, R2, 0x1d ;  /* 0x0000000209097211 */ /* 0x000fca00078feaff */
[----:B0-----:R-:W-:-:S05]  /*0aa0*/  IMAD.WIDE.U32 R68, R9, 0x20, R68 ;  /* 0x0000002009447825 */ /* 0x001fca00078e0044 */
[----:B------:R0:W5:Y:S04]  /*0ab0*/  LDG.E.128 R12, desc[UR6][R68.64] ;  /* 0x00000006440c7981 */ /* 0x000168000c1e1d00 */
[----:B------:R0:W5:Y:S02]  /*0ac0*/  LDG.E.128 R8, desc[UR6][R68.64+0x10] ;  /* 0x0000100644087981 */ /* 0x000164000c1e1d00 */
.L_x_1815:
[----:B------:R-:W-:Y:S05]  /*0ad0*/  BSYNC.RECONVERGENT B1 ;  /* 0x0000000000017941 */ /* 0x000fea0003800200 */
.L_x_1813:
[----:B------:R-:W-:Y:S01]  /*0ae0*/  UMOV UR4, 0xffffffff ;  /* 0xffffffff00047882 */ /* 0x000fe20000000000 */
[----:B-----5:R-:W-:Y:S02]  /*0af0*/  ISETP.GE.AND P2, PT, R62, 0x1, PT ;  /* 0x000000013e00780c */ /* 0x020fe40003f46270 */
[----:B------:R-:W-:Y:S11]  /*0b00*/  BRA.DIV UR4, `(.L_x_1816) ;  /* 0x0000001a04d07947 */ /* 0x000ff6000b800000 */
[----:B0-----:R-:W0:Y:S04]  /*0b10*/  SHFL.BFLY PT, R68, R65, 0x1, 0x1f ;  /* 0x0c201f0041447f89 */ /* 0x001e2800000e0000 */
        /* <DEDUP_REMOVED lines=17> */
.L_x_1851:
[----:B------:R-:W4:Y:S01]  /*0c30*/  @P2 LDC R63, c[0x0][0x388] ;  /* 0x0000e200ff3f2b82 */ /* 0x000f220000000800 */
[----:B------:R-:W-:Y:S01]  /*0c40*/  @P2 IADD3 R62, PT, PT, R62, -0x1, RZ ;  /* 0xffffffff3e3e2810 */ /* 0x000fe20007ffe0ff */
[----:B------:R-:W-:Y:S01]  /*0c50*/  BSSY.RECONVERGENT B2, `(.L_x_1817) ;  /* 0x0000149000027945 */ /* 0x000fe20003800200 */
[----:B------:R-:W-:Y:S01]  /*0c60*/  ISETP.GE.U32.AND P1, PT, R4, 0x20, PT ;  /* 0x000000200400780c */ /* 0x000fe20003f26070 */
[----:B--2---:R-:W-:Y:S01]  /*0c70*/  FADD.FTZ R68, R61, R68 ;  /* 0x000000443d447221 */ /* 0x004fe20000010000 */
[----:B0--3--:R-:W-:Y:S01]  /*0c80*/  FADD.FTZ R61, R65, R72 ;  /* 0x00000048413d7221 */ /* 0x009fe20000010000 */
[----:B----4-:R-:W-:-:S05]  /*0c90*/  @P2 IMAD R62, R62, R63, RZ ;  /* 0x0000003f3e3e2224 */ /* 0x010fca00078e02ff */
        /* <DEDUP_REMOVED lines=9> */
[----:B-1----:R-:W-:Y:S01]  /*0d30*/  ISETP.NE.AND P1, PT, R6, RZ, PT ;  /* 0x000000ff0600720c */ /* 0x002fe20003f25270 */
        /* <DEDUP_REMOVED lines=17> */
[----:B------:R-:W-:-:S05]  /*0e50*/  FMUL.FTZ R69, R69, UR11 ;  /* 0x0000000b45457c20 */ /* 0x000fca0008410000 */
[----:B------:R-:W-:-:S04]  /*0e60*/  F2FP.BF16.F32.PACK_AB R69, RZ, R69 ;  /* 0x00000045ff45723e */ /* 0x000fc800000010ff */
[----:B------:R-:W-:-:S07]  /*0e70*/  PRMT R44, R69, 0x7610, R44 ;  /* 0x00007610452c7816 */ /* 0x000fce000000002c */
.L_x_1823:
[----:B------:R-:W-:Y:S05]  /*0e80*/  BSYNC.RECONVERGENT B3 ;  /* 0x0000000000037941 */ /* 0x000fea0003800200 */
.L_x_1822:
        /* <DEDUP_REMOVED lines=10> */
.L_x_1825:
[----:B------:R-:W-:Y:S05]  /*0f30*/  BSYNC.RECONVERGENT B3 ;  /* 0x0000000000037941 */ /* 0x000fea0003800200 */
.L_x_1824:
        /* <DEDUP_REMOVED lines=10> */
.L_x_1827:
[----:B------:R-:W-:Y:S05]  /*0fe0*/  BSYNC.RECONVERGENT B3 ;  /* 0x0000000000037941 */ /* 0x000fea0003800200 */
.L_x_1826:
        /* <DEDUP_REMOVED lines=10> */
.L_x_1829:
[----:B------:R-:W-:Y:S05]  /*1090*/  BSYNC.RECONVERGENT B3 ;  /* 0x0000000000037941 */ /* 0x000fea0003800200 */
.L_x_1828:
        /* <DEDUP_REMOVED lines=10> */
.L_x_1831:
[----:B------:R-:W-:Y:S05]  /*1140*/  BSYNC.RECONVERGENT B3 ;  /* 0x0000000000037941 */ /* 0x000fea0003800200 */
.L_x_1830:
        /* <DEDUP_REMOVED lines=10> */
.L_x_1833:
[----:B------:R-:W-:Y:S05]  /*11f0*/  BSYNC.RECONVERGENT B3 ;  /* 0x0000000000037941 */ /* 0x000fea0003800200 */
.L_x_1832:
        /* <DEDUP_REMOVED lines=10> */
.L_x_1835:
[----:B------:R-:W-:Y:S05]  /*12a0*/  BSYNC.RECONVERGENT B3 ;  /* 0x0000000000037941 */ /* 0x000fea0003800200 */
.L_x_1834:
        /* <DEDUP_REMOVED lines=8> */
[----:B------:R-:W-:Y:S01]  /*1330*/  PRMT R47, R47, 0x5410, R0 ;  /* 0x000054102f2f7816 */ /* 0x000fe20000000000 */
[----:B------:R-:W-:Y:S06]  /*1340*/  BRA `(.L_x_1836) ;  /* 0x0000000c00247947 */ /* 0x000fec0003800000 */
.L_x_1821:
[----:B------:R-:W0:Y:S01]  /*1350*/  @P2 LDC R35, c[0x0][0x40c] ;  /* 0x00010300ff232b82 */ /* 0x000e220000000800 */
[-CC-:B------:R-:W-:Y:S01]  /*1360*/  FFMA.FTZ R21, R3, R61.reuse, R68.reuse ;  /* 0x0000003d03157223 */ /* 0x180fe20000010044 */
[-CC-:B------:R-:W-:Y:S01]  /*1370*/  FFMA.FTZ R69, R7, R61.reuse, R68.reuse ;  /* 0x0000003d07457223 */ /* 0x180fe20000010044 */
[----:B------:R-:W-:Y:S01]  /*1380*/  FFMA.FTZ R20, R56, R61, R68 ;  /* 0x0000003d38147223 */ /* 0x000fe20000010044 */
[----:B------:R-:W-:Y:S01]  /*1390*/  ISETP.GT.AND P1, PT, R0, RZ, PT ;  /* 0x000000ff0000720c */ /* 0x000fe20003f24270 */
[----:B------:R-:W-:Y:S01]  /*13a0*/  FADD.FTZ R21, R48, -R21 ;  /* 0x8000001530157221 */ /* 0x000fe20000010000 */
[----:B------:R-:W-:Y:S01]  /*13b0*/  FADD.FTZ R69, R50, -R69 ;  /* 0x8000004532457221 */ /* 0x000fe20000010000 */
[----:B------:R-:W-:Y:S01]  /*13c0*/  FADD.FTZ R23, R53, -R20 ;  /* 0x8000001435177221 */ /* 0x000fe20000010000 */
[----:B------:R-:W1:Y:S01]  /*13d0*/  @P2 LDC R33, c[0x0][0x40c] ;  /* 0x00010300ff212b82 */ /* 0x000e620000000800 */
[C---:B------:R-:W-:Y:S01]  /*13e0*/  FMUL.FTZ R21, R60.reuse, R21 ;  /* 0x000000153c157220 */ /* 0x040fe20000410000 */
[C---:B------:R-:W-:Y:S01]  /*13f0*/  FMUL.FTZ R69, R60.reuse, R69 ;  /* 0x000000453c457220 */ /* 0x040fe20000410000 */
[----:B------:R-:W-:Y:S01]  /*1400*/  FMUL.FTZ R23, R60, R23 ;  /* 0x000000173c177220 */ /* 0x000fe20000410000 */
[-CC-:B------:R-:W-:Y:S01]  /*1410*/  FFMA.FTZ R32, R58, R61.reuse, R68.reuse ;  /* 0x0000003d3a207223 */ /* 0x180fe20000010044 */
[-CC-:B------:R-:W-:Y:S01]  /*1420*/  FFMA.FTZ R0, R64, R61.reuse, R68.reuse ;  /* 0x0000003d40007223 */ /* 0x180fe20000010044 */
[----:B------:R-:W-:Y:S01]  /*1430*/  FSEL R20, R21, RZ, P1 ;  /* 0x000000ff15147208 */ /* 0x000fe20000800000 */
[-C--:B------:R-:W-:Y:S01]  /*1440*/  FFMA.FTZ R72, R66, R61.reuse, R68 ;  /* 0x0000003d42487223 */ /* 0x080fe20000010044 */
[----:B------:R-:W2:Y:S01]  /*1450*/  @P2 LDC R34, c[0x0][0x40c] ;  /* 0x00010300ff222b82 */ /* 0x000ea20000000800 */
[----:B------:R-:W-:Y:S01]  /*1460*/  FSEL R22, R69, RZ, P1 ;  /* 0x000000ff45167208 */ /* 0x000fe20000800000 */
[----:B------:R-:W-:Y:S01]  /*1470*/  FADD.FTZ R73, R55, -R32 ;  /* 0x8000002037497221 */ /* 0x000fe20000010000 */
[----:B------:R-:W-:Y:S01]  /*1480*/  FSEL R21, R23, RZ, P1 ;  /* 0x000000ff17157208 */ /* 0x000fe20000800000 */
[----:B------:R-:W-:Y:S01]  /*1490*/  FFMA.FTZ R23, R49, R61, R68 ;  /* 0x0000003d31177223 */ /* 0x000fe20000010044 */
[----:B------:R-:W-:Y:S01]  /*14a0*/  FADD.FTZ R75, R57, -R0 ;  /* 0x80000000394b7221 */ /* 0x000fe20000010000 */
[----:B------:R-:W-:Y:S01]  /*14b0*/  FMUL.FTZ R73, R60, R73 ;  /* 0x000000493c497220 */ /* 0x000fe20000410000 */
[----:B------:R-:W-:Y:S01]  /*14c0*/  FADD.FTZ R77, R59, -R72 ;  /* 0x800000483b4d7221 */ /* 0x000fe20000010000 */
[----:B0-----:R-:W-:Y:S01]  /*14d0*/  @P2 FMUL.FTZ R35, R20, R35 ;  /* 0x0000002314232220 */ /* 0x001fe20000410000 */
[----:B------:R-:W0:Y:S01]  /*14e0*/  @P2 LDC R70, c[0x0][0x40c] ;  /* 0x00010300ff462b82 */ /* 0x000e220000000800 */
[----:B------:R-:W-:Y:S01]  /*14f0*/  FADD.FTZ R23, R52, -R23 ;  /* 0x8000001734177221 */ /* 0x000fe20000010000 */
[----:B------:R-:W-:-:S03]  /*1500*/  FMUL.FTZ R75, R60, R75 ;  /* 0x0000004b3c4b7220 */ /* 0x000fc60000410000 */
[----:B------:R-:W-:Y:S01]  /*1510*/  FMUL.FTZ R32, R60, R23 ;  /* 0x000000173c207220 */ /* 0x000fe20000410000 */
[----:B------:R-:W-:Y:S01]  /*1520*/  FSEL R23, R73, RZ, P1 ;  /* 0x000000ff49177208 */ /* 0x000fe20000800000 */
[----:B-1----:R-:W-:Y:S01]  /*1530*/  @P2 FMUL.FTZ R71, R22, R33 ;  /* 0x0000002116472220 */ /* 0x002fe20000410000 */
[----:B------:R-:W-:Y:S02]  /*1540*/  FFMA.FTZ R33, R51, R61, R68 ;  /* 0x0000003d33217223 */ /* 0x000fe40000010044 */
[----:B------:R-:W1:Y:S01]  /*1550*/  @P2 LDC R61, c[0x0][0x40c] ;  /* 0x00010300ff3d2b82 */ /* 0x000e620000000800 */
[----:B------:R-:W-:Y:S01]  /*1560*/  FSEL R32, R32, RZ, P1 ;  /* 0x000000ff20207208 */ /* 0x000fe20000800000 */
[----:B------:R-:W-:Y:S01]  /*1570*/  FADD.FTZ R33, R54, -R33 ;  /* 0x8000002136217221 */ /* 0x000fe20000010000 */
[----:B------:R-:W-:Y:S01]  /*1580*/  @P2 F2FP.BF16.F32.PACK_AB R71, RZ, R71 ;  /* 0x00000047ff47223e */ /* 0x000fe200000010ff */
[----:B--2---:R-:W-:Y:S01]  /*1590*/  @P2 FMUL.FTZ R69, R21, R34 ;  /* 0x0000002215452220 */ /* 0x004fe20000410000 */
[----:B------:R-:W-:Y:S01]  /*15a0*/  @P2 F2FP.BF16.F32.PACK_AB R34, RZ, R35 ;  /* 0x00000023ff22223e */ /* 0x000fe200000010ff */
[----:B------:R-:W-:-:S02]  /*15b0*/  FMUL.FTZ R0, R60, R33 ;  /* 0x000000213c007220 */ /* 0x000fc40000410000 */
[----:B------:R-:W2:Y:S01]  /*15c0*/  @P2 LDC R68, c[0x0][0x40c] ;  /* 0x00010300ff442b82 */ /* 0x000ea20000000800 */
[----:B------:R-:W-:Y:S01]  /*15d0*/  FSEL R33, R75, RZ, P1 ;  /* 0x000000ff4b217208 */ /* 0x000fe20000800000 */
[----:B------:R-:W-:Y:S01]  /*15e0*/  FMUL.FTZ R60, R60, R77 ;  /* 0x0000004d3c3c7220 */ /* 0x000fe20000410000 */
[----:B------:R-:W-:Y:S02]  /*15f0*/  @P2 PRMT R44, R34, 0x7610, R44 ;  /* 0x00007610222c2816 */ /* 0x000fe4000000002c */
[----:B------:R-:W-:Y:S01]  /*1600*/  FSEL R34, R0, RZ, P1 ;  /* 0x000000ff00227208 */ /* 0x000fe20000800000 */
[----:B0-----:R-:W-:Y:S01]  /*1610*/  @P2 FMUL.FTZ R70, R23, R70 ;  /* 0x0000004617462220 */ /* 0x001fe20000410000 */
[----:B------:R-:W-:Y:S01]  /*1620*/  @P2 F2FP.BF16.F32.PACK_AB R69, RZ, R69 ;  /* 0x00000045ff45223e */ /* 0x000fe200000010ff */
[----:B------:R-:W0:Y:S01]  /*1630*/  @P2 LDC R35, c[0x0][0x40c] ;  /* 0x00010300ff232b82 */ /* 0x000e220000000800 */
[----:B------:R-:W-:Y:S02]  /*1640*/  @P2 PRMT R45, R71, 0x7610, R45 ;  /* 0x00007610472d2816 */ /* 0x000fe4000000002d */
[----:B------:R-:W-:-:S02]  /*1650*/  @P2 F2FP.BF16.F32.PACK_AB R70, RZ, R70 ;  /* 0x00000046ff46223e */ /* 0x000fc400000010ff */
[----:B------:R-:W-:Y:S02]  /*1660*/  FSEL R60, R60, RZ, P1 ;  /* 0x000000ff3c3c7208 */ /* 0x000fe40000800000 */
[----:B------:R-:W-:Y:S01]  /*1670*/  @P2 PRMT R44, R44, 0x5410, R69 ;  /* 0x000054102c2c2816 */ /* 0x000fe20000000045 */
[----:B-1----:R-:W-:Y:S01]  /*1680*/  @P2 FMUL.FTZ R61, R32, R61 ;  /* 0x0000003d203d2220 */ /* 0x002fe20000410000 */
[----:B------:R-:W-:-:S04]  /*1690*/  @P2 PRMT R45, R45, 0x5410, R70 ;  /* 0x000054102d2d2816 */ /* 0x000fc80000000046 */
[----:B------:R-:W-:Y:S01]  /*16a0*/  @P2 F2FP.BF16.F32.PACK_AB R61, RZ, R61 ;  /* 0x0000003dff3d223e */ /* 0x000fe200000010ff */
[----:B--2---:R-:W-:-:S03]  /*16b0*/  @P2 FMUL.FTZ R68, R33, R68 ;  /* 0x0000004421442220 */ /* 0x004fc60000410000 */
[----:B------:R-:W-:Y:S02]  /*16c0*/  @P2 PRMT R46, R61, 0x7610, R46 ;  /* 0x000076103d2e2816 */ /* 0x000fe4000000002e */
[----:B------:R-:W-:Y:S01]  /*16d0*/  @P2 F2FP.BF16.F32.PACK_AB R68, RZ, R68 ;  /* 0x00000044ff44223e */ /* 0x000fe200000010ff */
[----:B0-----:R-:W-:-:S03]  /*16e0*/  @P2 FMUL.FTZ R35, R34, R35 ;  /* 0x0000002322232220 */ /* 0x001fc60000410000 */
[----:B------:R-:W-:Y:S02]  /*16f0*/  @P2 PRMT R46, R46, 0x5410, R68 ;  /* 0x000054102e2e2816 */ /* 0x000fe40000000044 */
[----:B------:R-:W-:Y:S02]  /*1700*/  @P2 F2FP.BF16.F32.PACK_AB R0, RZ, R35 ;  /* 0x00000023ff00223e */ /* 0x000fe400000010ff */
[----:B------:R-:W-:Y:S02]  /*1710*/  MOV R35, R60 ;  /* 0x0000003c00237202 */ /* 0x000fe40000000f00 */
[----:B------:R-:W-:Y:S01]  /*1720*/  @P2 PRMT R47, R0, 0x7610, R47 ;  /* 0x00007610002f2816 */ /* 0x000fe2000000002f */
[----:B------:R-:W-:Y:S06]  /*1730*/  @!P2 BRA `(.L_x_1836) ;  /* 0x000000080028a947 */ /* 0x000fec0003800000 */
[----:B------:R-:W-:-:S05]  /*1740*/  FMUL.FTZ R0, R60, UR11 ;  /* 0x0000000b3c007c20 */ /* 0x000fca0008410000 */
[----:B------:R-:W-:-:S04]  /*1750*/  F2FP.BF16.F32.PACK_AB R0, RZ, R0 ;  /* 0x00000000ff00723e */ /* 0x000fc800000010ff */
[----:B------:R-:W-:Y:S01]  /*1760*/  PRMT R47, R47, 0x5410, R0 ;  /* 0x000054102f2f7816 */ /* 0x000fe20000000000 */
[----:B------:R-:W-:Y:S06]  /*1770*/  BRA `(.L_x_1836) ;  /* 0x0000000800187947 */ /* 0x000fec0003800000 */
.L_x_1820:
[----:B------:R-:W-:Y:S01]  /*1780*/  IMAD.U32 R67, RZ, RZ, UR20 ;  /* 0x00000014ff437e24 */ /* 0x000fe2000f8e00ff */
[----:B------:R-:W-:-:S04]  /*1790*/  MOV R65, UR21 ;  /* 0x0000001500417c02 */ /* 0x000fc80008000f00 */
[----:B------:R-:W-:-:S04]  /*17a0*/  ISETP.NE.U32.AND P1, PT, R67, RZ, PT ;  /* 0x000000ff4300720c */ /* 0x000fc80003f25070 */
[----:B------:R-:W-:-:S13]  /*17b0*/  ISETP.NE.AND.EX P1, PT, R65, RZ, PT, P1 ;  /* 0x000000ff4100720c */ /* 0x000fda0003f25310 */
[----:B------:R-:W-:Y:S05]  /*17c0*/  @P1 BRA `(.L_x_1837) ;  /* 0x0000000400041947 */ /* 0x000fea0003800000 */
[----:B------:R-:W0:Y:S01]  /*17d0*/  @P2 LDC R71, c[0x0][0x40c] ;  /* 0x00010300ff472b82 */ /* 0x000e220000000800 */
[-CC-:B------:R-:W-:Y:S01]  /*17e0*/  @P3 FFMA.FTZ R69, R3, R61.reuse, R68.reuse ;  /* 0x0000003d03453223 */ /* 0x180fe20000010044 */
[-CC-:B------:R-:W-:Y:S01]  /*17f0*/  @P3 FFMA.FTZ R70, R56, R61.reuse, R68.reuse ;  /* 0x0000003d38463223 */ /* 0x180fe20000010044 */
[----:B------:R-:W-:Y:S01]  /*1800*/  MOV R0, R12 ;  /* 0x0000000c00007202 */ /* 0x000fe20000000f00 */
[----:B------:R-:W-:Y:S01]  /*1810*/  @P3 FFMA.FTZ R74, R58, R61, R68 ;  /* 0x0000003d3a4a3223 */ /* 0x000fe20000010044 */
[----:B------:R-:W-:-:S03]  /*1820*/  @P3 FADD.FTZ R69, R48, -R69 ;  /* 0x8000004530453221 */ /* 0x000fc60000010000 */
[----:B------:R-:W1:Y:S01]  /*1830*/  @P2 LDC R73, c[0x0][0x40c] ;  /* 0x00010300ff492b82 */ /* 0x000e620000000800 */
[C---:B------:R-:W-:Y:S01]  /*1840*/  @P3 FFMA.FTZ R0, R60.reuse, R69, R12 ;  /* 0x000000453c003223 */ /* 0x040fe2000001000c */
[----:B------:R-:W-:Y:S01]  /*1850*/  @P3 FADD.FTZ R69, R53, -R70 ;  /* 0x8000004635453221 */ /* 0x000fe20000010000 */
[----:B------:R-:W-:Y:S01]  /*1860*/  MOV R70, R13 ;  /* 0x0000000d00467202 */ /* 0x000fe20000000f00 */
[----:B------:R-:W-:Y:S02]  /*1870*/  @P3 FADD.FTZ R74, R55, -R74 ;  /* 0x8000004a374a3221 */ /* 0x000fe40000010000 */
[----:B------:R-:W-:Y:S01]  /*1880*/  @P3 FFMA.FTZ R70, R60, R69, R13 ;  /* 0x000000453c463223 */ /* 0x000fe2000001000d */
[----:B0-----:R-:W-:Y:S01]  /*1890*/  @P2 FMUL.FTZ R69, R0, R71 ;  /* 0x0000004700452220 */ /* 0x001fe20000410000 */
[----:B------:R-:W-:Y:S02]  /*18a0*/  MOV R0, R14 ;  /* 0x0000000e00007202 */ /* 0x000fe40000000f00 */
[----:B-1----:R-:W-:-:S02]  /*18b0*/  @P2 FMUL.FTZ R71, R70, R73 ;  /* 0x0000004946472220 */ /* 0x002fc40000410000 */
[----:B------:R-:W-:Y:S01]  /*18c0*/  @P2 F2FP.BF16.F32.PACK_AB R70, RZ, R69 ;  /* 0x00000045ff46223e */ /* 0x000fe200000010ff */
[----:B------:R-:W-:Y:S01]  /*18d0*/  @P3 FFMA.FTZ R73, R7, R61, R68 ;  /* 0x0000003d07493223 */ /* 0x000fe20000010044 */
[----:B------:R-:W-:Y:S01]  /*18e0*/  MOV R69, R15 ;  /* 0x0000000f00457202 */ /* 0x000fe20000000f00 */
[----:B------:R-:W-:Y:S01]  /*18f0*/  @P3 FFMA.FTZ R69, R60, R74, R15 ;  /* 0x0000004a3c453223 */ /* 0x000fe2000001000f */
[----:B------:R-:W-:Y:S01]  /*1900*/  @P2 F2FP.BF16.F32.PACK_AB R72, RZ, R71 ;  /* 0x00000047ff48223e */ /* 0x000fe200000010ff */
[----:B------:R-:W0:Y:S01]  /*1910*/  @P2 LDC R74, c[0x0][0x40c] ;  /* 0x00010300ff4a2b82 */ /* 0x000e220000000800 */
[----:B------:R-:W-:Y:S01]  /*1920*/  @P2 PRMT R44, R70, 0x7610, R44 ;  /* 0x00007610462c2816 */ /* 0x000fe2000000002c */
[----:B------:R-:W-:Y:S01]  /*1930*/  @P3 FADD.FTZ R73, R50, -R73 ;  /* 0x8000004932493221 */ /* 0x000fe20000010000 */
[----:B------:R-:W-:Y:S02]  /*1940*/  MOV R70, R8 ;  /* 0x0000000800467202 */ /* 0x000fe40000000f00 */
[----:B------:R-:W-:Y:S01]  /*1950*/  @P2 PRMT R44, R44, 0x5410, R72 ;  /* 0x000054102c2c2816 */ /* 0x000fe20000000048 */
[----:B------:R-:W-:Y:S01]  /*1960*/  @P3 FFMA.FTZ R0, R60, R73, R14 ;  /* 0x000000493c003223 */ /* 0x000fe2000001000e */
[----:B------:R-:W-:Y:S01]  /*1970*/  @P3 FFMA.FTZ R73, R49, R61, R68 ;  /* 0x0000003d31493223 */ /* 0x000fe20000010044 */
[----:B------:R-:W1:Y:S03]  /*1980*/  @P2 LDC R72, c[0x0][0x40c] ;  /* 0x00010300ff482b82 */ /* 0x000e660000000800 */
[----:B------:R-:W-:-:S04]  /*1990*/  @P3 FADD.FTZ R73, R52, -R73 ;  /* 0x8000004934493221 */ /* 0x000fc80000010000 */
[----:B------:R-:W-:Y:S01]  /*19a0*/  @P3 FFMA.FTZ R70, R60, R73, R8 ;  /* 0x000000493c463223 */ /* 0x000fe20000010008 */
[----:B------:R-:W2:Y:S01]  /*19b0*/  @P2 LDC R71, c[0x0][0x40c] ;  /* 0x00010300ff472b82 */ /* 0x000ea20000000800 */
[----:B------:R-:W-:Y:S01]  /*19c0*/  MOV R73, R9 ;  /* 0x0000000900497202 */ /* 0x000fe20000000f00 */
[----:B-1----:R-:W-:-:S06]  /*19d0*/  @P2 FMUL.FTZ R72, R69, R72 ;  /* 0x0000004845482220 */ /* 0x002fcc0000410000 */
[----:B------:R-:W1:Y:S01]  /*19e0*/  @P2 LDC R69, c[0x0][0x40c] ;  /* 0x00010300ff452b82 */ /* 0x000e620000000800 */
[----:B------:R-:W-:Y:S01]  /*19f0*/  @P2 F2FP.BF16.F32.PACK_AB R72, RZ, R72 ;  /* 0x00000048ff48223e */ /* 0x000fe200000010ff */
[----:B--2---:R-:W-:Y:S01]  /*1a00*/  @P2 FMUL.FTZ R71, R0, R71 ;  /* 0x0000004700472220 */ /* 0x004fe20000410000 */
[----:B------:R-:W-:-:S04]  /*1a10*/  @P3 FFMA.FTZ R0, R64, R61, R68 ;  /* 0x0000003d40003223 */ /* 0x000fc80000010044 */
[----:B------:R-:W-:Y:S01]  /*1a20*/  @P3 FADD.FTZ R0, R57, -R0 ;  /* 0x8000000039003221 */ /* 0x000fe20000010000 */
[----:B------:R-:W-:-:S03]  /*1a30*/  @P2 F2FP.BF16.F32.PACK_AB R71, RZ, R71 ;  /* 0x00000047ff47223e */ /* 0x000fc600000010ff */
[----:B------:R-:W-:Y:S01]  /*1a40*/  @P3 FFMA.FTZ R73, R60, R0, R9 ;  /* 0x000000003c493223 */ /* 0x000fe20000010009 */
[----:B------:R-:W-:-:S04]  /*1a50*/  @P2 PRMT R45, R71, 0x7610, R45 ;  /* 0x00007610472d2816 */ /* 0x000fc8000000002d */
[----:B------:R-:W-:Y:S01]  /*1a60*/  @P2 PRMT R45, R45, 0x5410, R72 ;  /* 0x000054102d2d2816 */ /* 0x000fe20000000048 */
[----:B-1----:R-:W-:Y:S01]  /*1a70*/  @P2 FMUL.FTZ R0, R70, R69 ;  /* 0x0000004546002220 */ /* 0x002fe20000410000 */
[----:B0-----:R-:W-:Y:S01]  /*1a80*/  @P2 FMUL.FTZ R69, R73, R74 ;  /* 0x0000004a49452220 */ /* 0x001fe20000410000 */
[----:B------:R-:W-:Y:S01]  /*1a90*/  @P3 FFMA.FTZ R73, R51, R61, R68 ;  /* 0x0000003d33493223 */ /* 0x000fe20000010044 */
[----:B------:R-:W-:Y:S02]  /*1aa0*/  MOV R70, R10 ;  /* 0x0000000a00467202 */ /* 0x000fe40000000f00 */
[----:B------:R-:W-:Y:S01]  /*1ab0*/  @P2 F2FP.BF16.F32.PACK_AB R0, RZ, R0 ;  /* 0x00000000ff00223e */ /* 0x000fe200000010ff */
[----:B------:R-:W-:Y:S01]  /*1ac0*/  @P3 FADD.FTZ R73, R54, -R73 ;  /* 0x8000004936493221 */ /* 0x000fe20000010000 */
[----:B------:R-:W-:Y:S02]  /*1ad0*/  @P2 F2FP.BF16.F32.PACK_AB R69, RZ, R69 ;  /* 0x00000045ff45223e */ /* 0x000fe400000010ff */
[----:B------:R-:W-:Y:S01]  /*1ae0*/  @P2 PRMT R46, R0, 0x7610, R46 ;  /* 0x00007610002e2816 */ /* 0x000fe2000000002e */
[----:B------:R-:W-:-:S02]  /*1af0*/  @P3 FFMA.FTZ R70, R60, R73, R10 ;  /* 0x000000493c463223 */ /* 0x000fc4000001000a */
[----:B------:R-:W0:Y:S01]  /*1b00*/  @P2 LDC R73, c[0x0][0x40c] ;  /* 0x00010300ff492b82 */ /* 0x000e220000000800 */
[----:B------:R-:W-:Y:S01]  /*1b10*/  @P2 PRMT R46, R46, 0x5410, R69 ;  /* 0x000054102e2e2816 */ /* 0x000fe20000000045 */
[----:B0-----:R-:W-:-:S05]  /*1b20*/  @P2 FMUL.FTZ R70, R70, R73 ;  /* 0x0000004946462220 */ /* 0x001fca0000410000 */
[----:B------:R-:W-:-:S04]  /*1b30*/  @P2 F2FP.BF16.F32.PACK_AB R70, RZ, R70 ;  /* 0x00000046ff46223e */ /* 0x000fc800000010ff */
[----:B------:R-:W-:Y:S01]  /*1b40*/  @P2 PRMT R47, R70, 0x7610, R47 ;  /* 0x00007610462f2816 */ /* 0x000fe2000000002f */
[----:B------:R-:W-:Y:S06]  /*1b50*/  @!P2 BRA `(.L_x_1836) ;  /* 0x000000040020a947 */ /* 0x000fec0003800000 */
[----:B------:R-:W-:Y:S01]  /*1b60*/  @P3 FFMA.FTZ R68, R66, R61, R68 ;  /* 0x0000003d42443223 */ /* 0x000fe20000010044 */
[----:B------:R-:W-:-:S03]  /*1b70*/  IMAD.MOV.U32 R0, RZ, RZ, R11 ;  /* 0x000000ffff007224 */ /* 0x000fc600078e000b */
[----:B------:R-:W-:-:S04]  /*1b80*/  @P3 FADD.FTZ R68, R59, -R68 ;  /* 0x800000443b443221 */ /* 0x000fc80000010000 */
[----:B------:R-:W-:-:S04]  /*1b90*/  @P3 FFMA.FTZ R0, R60, R68, R11 ;  /* 0x000000443c003223 */ /* 0x000fc8000001000b */
[----:B------:R-:W-:-:S05]  /*1ba0*/  FMUL.FTZ R0, R0, UR11 ;  /* 0x0000000b00007c20 */ /* 0x000fca0008410000 */
[----:B------:R-:W-:-:S04]  /*1bb0*/  F2FP.BF16.F32.PACK_AB R0, RZ, R0 ;  /* 0x00000000ff00723e */ /* 0x000fc800000010ff */
[----:B------:R-:W-:Y:S01]  /*1bc0*/  PRMT R47, R47, 0x5410, R0 ;  /* 0x000054102f2f7816 */ /* 0x000fe20000000000 */
[----:B------:R-:W-:Y:S06]  /*1bd0*/  BRA `(.L_x_1836) ;  /* 0x0000000400007947 */ /* 0x000fec0003800000 */
.L_x_1837:
[-CC-:B------:R-:W-:Y:S01]  /*1be0*/  @P3 FFMA.FTZ R0, R66, R61.reuse, R68.reuse ;  /* 0x0000003d42003223 */ /* 0x180fe20000010044 */
[-CC-:B------:R-:W-:Y:S01]  /*1bf0*/  @P3 FFMA.FTZ R21, R3, R61.reuse, R68.reuse ;  /* 0x0000003d03153223 */ /* 0x180fe20000010044 */
[-CC-:B------:R-:W-:Y:S01]  /*1c00*/  @P3 FFMA.FTZ R32, R56, R61.reuse, R68.reuse ;  /* 0x0000003d38203223 */ /* 0x180fe20000010044 */
[-C--:B------:R-:W-:Y:S01]  /*1c10*/  @P3 FFMA.FTZ R33, R7, R61.reuse, R68 ;  /* 0x0000003d07213223 */ /* 0x080fe20000010044 */
[----:B------:R-:W-:Y:S01]  /*1c20*/  @P3 FADD.FTZ R22, R59, -R0 ;  /* 0x800000003b163221 */ /* 0x000fe20000010000 */
        /* <DEDUP_REMOVED lines=8> */
[----:B------:R-:W-:Y:S01]  /*1cb0*/  MOV R20, R12 ;  /* 0x0000000c00147202 */ /* 0x000fe20000000f00 */
[----:B------:R-:W-:Y:S01]  /*1cc0*/  @P3 FADD.FTZ R69, R52, -R69 ;  /* 0x8000004534453221 */ /* 0x000fe20000010000 */
[----:B------:R-:W-:Y:S01]  /*1cd0*/  MOV R23, R15 ;  /* 0x0000000f00177202 */ /* 0x000fe20000000f00 */
[C---:B------:R-:W-:Y:S01]  /*1ce0*/  @P3 FFMA.FTZ R20, R60.reuse, R21, R12 ;  /* 0x000000153c143223 */ /* 0x040fe2000001000c */
[----:B------:R-:W-:Y:S01]  /*1cf0*/  @P3 FFMA.FTZ R23, R60, R34, R15 ;  /* 0x000000223c173223 */ /* 0x000fe2000001000f */
[----:B------:R-:W-:Y:S01]  /*1d00*/  MOV R21, R13 ;  /* 0x0000000d00157202 */ /* 0x000fe20000000f00 */
[----:B------:R-:W-:Y:S01]  /*1d10*/  @P3 FADD.FTZ R33, R50, -R33 ;  /* 0x8000002132213221 */ /* 0x000fe20000010000 */
[----:B------:R-:W-:Y:S01]  /*1d20*/  MOV R34, R10 ;  /* 0x0000000a00227202 */ /* 0x000fe20000000f00 */
[C---:B------:R-:W-:Y:S01]  /*1d30*/  @P3 FFMA.FTZ R21, R60.reuse, R32, R13 ;  /* 0x000000203c153223 */ /* 0x040fe2000001000d */
[C---:B------:R-:W-:Y:S01]  /*1d40*/  @P3 FFMA.FTZ R34, R60.reuse, R61, R10 ;  /* 0x0000003d3c223223 */ /* 0x040fe2000001000a */
[----:B------:R-:W-:Y:S01]  /*1d50*/  MOV R35, R11 ;  /* 0x0000000b00237202 */ /* 0x000fe20000000f00 */
[----:B------:R-:W-:Y:S01]  /*1d60*/  @P3 FADD.FTZ R0, R57, -R0 ;  /* 0x8000000039003221 */ /* 0x000fe20000010000 */
[----:B------:R-:W-:Y:S01]  /*1d70*/  MOV R32, R8 ;  /* 0x0000000800207202 */ /* 0x000fe20000000f00 */
[----:B------:R-:W0:Y:S01]  /*1d80*/  @P2 LDC R61, c[0x0][0x40c] ;  /* 0x00010300ff3d2b82 */ /* 0x000e220000000800 */
[C---:B------:R-:W-:Y:S01]  /*1d90*/  @P3 FFMA.FTZ R35, R60.reuse, R22, R11 ;  /* 0x000000163c233223 */ /* 0x040fe2000001000b */
[C---:B------:R-:W-:Y:S01]  /*1da0*/  @P3 FFMA.FTZ R32, R60.reuse, R69, R8 ;  /* 0x000000453c203223 */ /* 0x040fe20000010008 */
[----:B------:R-:W-:Y:S01]  /*1db0*/  MOV R22, R14 ;  /* 0x0000000e00167202 */ /* 0x000fe20000000f00 */
[C---:B------:R-:W-:Y:S01]  /*1dc0*/  @P3 FFMA.FTZ R22, R60.reuse, R33, R14 ;  /* 0x000000213c163223 */ /* 0x040fe2000001000e */
[----:B------:R-:W-:Y:S01]  /*1dd0*/  MOV R33, R9 ;  /* 0x0000000900217202 */ /* 0x000fe20000000f00 */
[----:B------:R-:W-:-:S02]  /*1de0*/  @P3 FFMA.FTZ R33, R60, R0, R9 ;  /* 0x000000003c213223 */ /* 0x000fc40000010009 */
[----:B------:R-:W1:Y:S08]  /*1df0*/  @P2 LDC R68, c[0x0][0x40c] ;  /* 0x00010300ff442b82 */ /* 0x000e700000000800 */
[----:B------:R-:W2:Y:S08]  /*1e00*/  @P2 LDC R71, c[0x0][0x40c] ;  /* 0x00010300ff472b82 */ /* 0x000eb00000000800 */
[----:B------:R-:W3:Y:S01]  /*1e10*/  @P2 LDC R73, c[0x0][0x40c] ;  /* 0x00010300ff492b82 */ /* 0x000ee20000000800 */
[----:B0-----:R-:W-:-:S05]  /*1e20*/  @P2 FMUL.FTZ R60, R20, R61 ;  /* 0x0000003d143c2220 */ /* 0x001fca0000410000 */
[----:B------:R-:W-:Y:S02]  /*1e30*/  @P2 F2FP.BF16.F32.PACK_AB R60, RZ, R60 ;  /* 0x0000003cff3c223e */ /* 0x000fe400000010ff */
[----:B------:R-:W0:Y:S01]  /*1e40*/  @P2 LDC R69, c[0x0][0x40c] ;  /* 0x00010300ff452b82 */ /* 0x000e220000000800 */
[----:B-1----:R-:W-:Y:S01]  /*1e50*/  @P2 FMUL.FTZ R61, R21, R68 ;  /* 0x00000044153d2220 */ /* 0x002fe20000410000 */
[----:B------:R-:W-:-:S04]  /*1e60*/  @P2 PRMT R44, R60, 0x7610, R44 ;  /* 0x000076103c2c2816 */ /* 0x000fc8000000002c */
[----:B------:R-:W-:Y:S02]  /*1e70*/  @P2 F2FP.BF16.F32.PACK_AB R61, RZ, R61 ;  /* 0x0000003dff3d223e */ /* 0x000fe400000010ff */
[----:B------:R-:W1:Y:S01]  /*1e80*/  @P2 LDC R0, c[0x0][0x40c] ;  /* 0x00010300ff002b82 */ /* 0x000e620000000800 */
[----:B--2---:R-:W-:Y:S01]  /*1e90*/  @P2 FMUL.FTZ R71, R34, R71 ;  /* 0x0000004722472220 */ /* 0x004fe20000410000 */
[----:B------:R-:W-:-:S04]  /*1ea0*/  @P2 PRMT R44, R44, 0x5410, R61 ;  /* 0x000054102c2c2816 */ /* 0x000fc8000000003d */
[----:B------:R-:W-:Y:S02]  /*1eb0*/  @P2 F2FP.BF16.F32.PACK_AB R71, RZ, R71 ;  /* 0x00000047ff47223e */ /* 0x000fe400000010ff */
[----:B------:R-:W2:Y:S01]  /*1ec0*/  @P2 LDC R72, c[0x0][0x40c] ;  /* 0x00010300ff482b82 */ /* 0x000ea20000000800 */
[----:B---3--:R-:W-:Y:S01]  /*1ed0*/  @P2 FMUL.FTZ R68, R22, R73 ;  /* 0x0000004916442220 */ /* 0x008fe20000410000 */
[----:B------:R-:W-:-:S04]  /*1ee0*/  @P2 PRMT R47, R71, 0x7610, R47 ;  /* 0x00007610472f2816 */ /* 0x000fc8000000002f */
[----:B------:R-:W-:Y:S02]  /*1ef0*/  @P2 F2FP.BF16.F32.PACK_AB R68, RZ, R68 ;  /* 0x00000044ff44223e */ /* 0x000fe400000010ff */
[----:B------:R-:W3:Y:S01]  /*1f00*/  @P2 LDC R70, c[0x0][0x40c] ;  /* 0x00010300ff462b82 */ /* 0x000ee20000000800 */
[----:B0-----:R-:W-:Y:S01]  /*1f10*/  @P2 FMUL.FTZ R69, R32, R69 ;  /* 0x0000004520452220 */ /* 0x001fe20000410000 */
[----:B------:R-:W-:-:S04]  /*1f20*/  @P2 PRMT R45, R68, 0x7610, R45 ;  /* 0x00007610442d2816 */ /* 0x000fc8000000002d */
[----:B------:R-:W-:Y:S01]  /*1f30*/  @P2 F2FP.BF16.F32.PACK_AB R69, RZ, R69 ;  /* 0x00000045ff45223e */ /* 0x000fe200000010ff */
[----:B-1----:R-:W-:-:S03]  /*1f40*/  @P2 FMUL.FTZ R0, R35, R0 ;  /* 0x0000000023002220 */ /* 0x002fc60000410000 */
[----:B------:R-:W-:Y:S02]  /*1f50*/  @P2 PRMT R46, R69, 0x7610, R46 ;  /* 0x00007610452e2816 */ /* 0x000fe4000000002e */
[----:B------:R-:W-:Y:S01]  /*1f60*/  @P2 F2FP.BF16.F32.PACK_AB R0, RZ, R0 ;  /* 0x00000000ff00223e */ /* 0x000fe200000010ff */
[----:B--2---:R-:W-:-:S03]  /*1f70*/  @P2 FMUL.FTZ R72, R23, R72 ;  /* 0x0000004817482220 */ /* 0x004fc60000410000 */
[----:B------:R-:W-:Y:S02]  /*1f80*/  @P2 PRMT R47, R47, 0x5410, R0 ;  /* 0x000054102f2f2816 */ /* 0x000fe40000000000 */
[----:B------:R-:W-:Y:S01]  /*1f90*/  @P2 F2FP.BF16.F32.PACK_AB R72, RZ, R72 ;  /* 0x00000048ff48223e */ /* 0x000fe200000010ff */
[----:B---3--:R-:W-:-:S03]  /*1fa0*/  @P2 FMUL.FTZ R70, R33, R70 ;  /* 0x0000004621462220 */ /* 0x008fc60000410000 */
[----:B------:R-:W-:Y:S02]  /*1fb0*/  @P2 PRMT R45, R45, 0x5410, R72 ;  /* 0x000054102d2d2816 */ /* 0x000fe40000000048 */
[----:B------:R-:W-:-:S04]  /*1fc0*/  @P2 F2FP.BF16.F32.PACK_AB R70, RZ, R70 ;  /* 0x00000046ff46223e */ /* 0x000fc800000010ff */
[----:B------:R-:W-:-:S07]  /*1fd0*/  @P2 PRMT R46, R46, 0x5410, R70 ;  /* 0x000054102e2e2816 */ /* 0x000fce0000000046 */
.L_x_1836:
[----:B------:R-:W-:Y:S05]  /*1fe0*/  BSYNC.RECONVERGENT B1 ;  /* 0x0000000000017941 */ /* 0x000fea0003800200 */
.L_x_1819:
        /* <DEDUP_REMOVED lines=12> */
[----:B------:R0:W-:Y:S04]  /*20b0*/  STG.E.128 desc[UR6][R62.64], R20 ;  /* 0x000000143e007986 */ /* 0x0001e8000c101d06 */
[----:B------:R0:W-:Y:S02]  /*20c0*/  STG.E.128 desc[UR6][R62.64+0x10], R32 ;  /* 0x000010203e007986 */ /* 0x0001e4000c101d06 */
.L_x_1838:
[----:B------:R2:W-:Y:S02]  /*20d0*/  @P2 STG.E.128 desc[UR6][R60.64], R44 ;  /* 0x0000002c3c002986 */ /* 0x0005e4000c101d06 */
.L_x_1818:
[----:B------:R-:W-:Y:S05]  /*20e0*/  BSYNC.RECONVERGENT B2 ;  /* 0x0000000000027941 */ /* 0x000fea0003800200 */
.L_x_1817:
[----:B--2---:R-:W2:Y:S02]  /*20f0*/  LDC.64 R60, c[0x0][0x380] ;  /* 0x0000e000ff3c7b82 */ /* 0x004ea40000000a00 */
[----:B--2---:R-:W-:-:S05]  /*2100*/  IMAD R5, R60, 0x4, R5 ;  /* 0x000000043c057824 */ /* 0x004fca00078e0205 */
[----:B------:R-:W-:-:S13]  /*2110*/  ISETP.GE.AND P1, PT, R5, R61, PT ;  /* 0x0000003d0500720c */ /* 0x000fda0003f26270 */
[----:B------:R-:W-:Y:S05]  /*2120*/  @!P1 BRA `(.L_x_1839) ;  /* 0xffffffe000549947 */ /* 0x000fea000383ffff */
.L_x_1812:
[----:B------:R-:W-:Y:S05]  /*2130*/  BSYNC B0 ;  /* 0x0000000000007941 */ /* 0x000fea0003800000 */
.L_x_1811:
[----:B------:R-:W2:Y:S01]  /*2140*/  S2R R10, SR_TID.X ;  /* 0x00000000000a7919 */ /* 0x000ea20000002100 */
[----:B------:R-:W-:Y:S01]  /*2150*/  MOV R2, 0x400 ;  /* 0x0000040000027802 */ /* 0x000fe20000000f00 */
[----:B------:R-:W-:Y:S05]  /*2160*/  WARPSYNC.ALL ;  /* 0x0000000000007948 */ /* 0x000fea0003800000 */
[----:B------:R-:W3:Y:S01]  /*2170*/  S2R R3, SR_CgaCtaId ;  /* 0x0000000000037919 */ /* 0x000ee20000008800 */
[----:B------:R-:W4:Y:S01]  /*2180*/  LDCU.128 UR12, c[0x0][0x440] ;  /* 0x00008800ff0c77ac */ /* 0x000f220008000c00 */
[----:B--2---:R-:W-:-:S04]  /*2190*/  LOP3.LUT R0, R10, 0x60, RZ, 0xc0, !PT ;  /* 0x000000600a007812 */ /* 0x004fc800078ec0ff */
[----:B------:R-:W-:Y:S02]  /*21a0*/  LOP3.LUT R0, R0, 0x1f, R10, 0xf8, !PT ;  /* 0x0000001f00007812 */ /* 0x000fe400078ef80a */
[----:B---3--:R-:W-:-:S04]  /*21b0*/  LEA R3, R3, R2, 0x18 ;  /* 0x0000000203037211 */ /* 0x008fc800078ec0ff */
[-C--:B------:R-:W-:Y:S02]  /*21c0*/  LEA R0, R0, R3.reuse, 0x5 ;  /* 0x0000000300007211 */ /* 0x080fe400078e28ff */
[----:B------:R-:W-:-:S03]  /*21d0*/  LEA R3, R10, R3, 0x2 ;  /* 0x000000030a037211 */ /* 0x000fc600078e10ff */
[----:B------:R2:W-:Y:S04]  /*21e0*/  STS.128 [R0], R28 ;  /* 0x0000001c00007388 */ /* 0x0005e80000000c00 */
[----:B------:R-:W-:Y:S01]  /*21f0*/  STS.128 [R0+0x10], R24 ;  /* 0x0000101800007388 */ /* 0x000fe20000000c00 */
[----:B------:R-:W-:Y:S08]  /*2200*/  BAR.SYNC.DEFER_BLOCKING 0x0 ;  /* 0x0000000000007b1d */ /* 0x000ff00000010000 */
[----:B--2---:R-:W2:Y:S01]  /*2210*/  LDC R29, c[0x0][0x388] ;  /* 0x0000e200ff1d7b82 */ /* 0x004ea20000000800 */
[----:B------:R-:W3:Y:S04]  /*2220*/  LDS R2, [R3] ;  /* 0x0000000003027984 */ /* 0x000ee80000000800 */
[----:B------:R-:W0:Y:S04]  /*2230*/  LDS R4, [R3+0x200] ;  /* 0x0002000003047984 */ /* 0x000e280000000800 */
[----:B------:R-:W1:Y:S01]  /*2240*/  LDS R5, [R3+0x400] ;  /* 0x0004000003057984 */ /* 0x000e620000000800 */
[----:B--2---:R-:W-:-:S03]  /*2250*/  IMAD R31, R29, UR5, RZ ;  /* 0x000000051d1f7c24 */ /* 0x004fc6000f8e02ff */
[----:B------:R-:W2:Y:S04]  /*2260*/  LDS R7, [R3+0x600] ;  /* 0x0006000003077984 */ /* 0x000ea80000000800 */
[----:B------:R-:W4:Y:S04]  /*2270*/  LDS R9, [R3+0x800] ;  /* 0x0008000003097984 */ /* 0x000f280000000800 */
[----:B------:R-:W4:Y:S04]  /*2280*/  LDS R11, [R3+0xa00] ;  /* 0x000a0000030b7984 */ /* 0x000f280000000800 */
[----:B------:R-:W4:Y:S04]  /*2290*/  LDS R13, [R3+0xc00] ;  /* 0x000c0000030d7984 */ /* 0x000f280000000800 */
[----:B------:R-:W4:Y:S01]  /*22a0*/  LDS R15, [R3+0xe00] ;  /* 0x000e0000030f7984 */ /* 0x000f220000000800 */
[----:B------:R-:W-:Y:S01]  /*22b0*/  BAR.SYNC.DEFER_BLOCKING 0x0 ;  /* 0x0000000000007b1d */ /* 0x000fe20000010000 */
[----:B---3--:R-:W-:Y:S01]  /*22c0*/  FADD.FTZ R2, RZ, R2 ;  /* 0x00000002ff027221 */ /* 0x008fe20000010000 */
[----:B0-----:R-:W-:-:S03]  /*22d0*/  FADD.FTZ R4, RZ, R4 ;  /* 0x00000004ff047221 */ /* 0x001fc60000010000 */
[----:B-1----:R-:W-:Y:S01]  /*22e0*/  FADD.FTZ R2, R2, R5 ;  /* 0x0000000502027221 */ /* 0x002fe20000010000 */
[----:B--2---:R-:W-:Y:S01]  /*22f0*/  FADD.FTZ R4, R4, R7 ;  /* 0x0000000704047221 */ /* 0x004fe20000010000 */
[----:B------:R-:W-:Y:S02]  /*2300*/  STS.128 [R0], R36 ;  /* 0x0000002400007388 */ /* 0x000fe40000000c00 */
[----:B----4-:R-:W-:Y:S02]  /*2310*/  FADD.FTZ R2, R2, R9 ;  /* 0x0000000902027221 */ /* 0x010fe40000010000 */
[----:B------:R0:W-:Y:S01]  /*2320*/  STS.128 [R0+0x10], R40 ;  /* 0x0000102800007388 */ /* 0x0001e20000000c00 */
[----:B------:R-:W-:Y:S01]  /*2330*/  FADD.FTZ R4, R4, R11 ;  /* 0x0000000b04047221 */ /* 0x000fe20000010000 */
[----:B------:R-:W-:Y:S01]  /*2340*/  BAR.SYNC.DEFER_BLOCKING 0x0 ;  /* 0x0000000000007b1d */ /* 0x000fe20000010000 */
[----:B------:R-:W-:Y:S02]  /*2350*/  FADD.FTZ R13, R2, R13 ;  /* 0x0000000d020d7221 */ /* 0x000fe40000010000 */
[----:B------:R-:W-:Y:S01]  /*2360*/  FADD.FTZ R15, R4, R15 ;  /* 0x0000000f040f7221 */ /* 0x000fe20000010000 */
[----:B0-----:R-:W-:-:S02]  /*2370*/  LOP3.LUT R0, R10, 0x7f, RZ, 0x3c, !PT ;  /* 0x0000007f0a007812 */ /* 0x001fc400078e3cff */
        /* <DEDUP_REMOVED lines=22> */
[----:B------:R-:W-:Y:S01]  /*24e0*/  @P0 MOV R2, R9 ;  /* 0x0000000900020202 */ /* 0x000fe20000000f00 */
[----:B---3--:R-:W-:Y:S01]  /*24f0*/  FADD.FTZ R8, RZ, R8 ;  /* 0x00000008ff087221 */ /* 0x008fe20000010000 */
[-C--:B------:R-:W-:Y:S01]  /*2500*/  @P0 MOV R3, R12.reuse ;  /* 0x0000000c00030202 */ /* 0x080fe20000000f00 */
[----:B------:R-:W-:Y:S01]  /*2510*/  @P0 IMAD.MOV.U32 R5, RZ, RZ, R10 ;  /* 0x000000ffff050224 */ /* 0x000fe200078e000a */
[----:B------:R-:W-:Y:S01]  /*2520*/  @P0 MOV R4, R7 ;  /* 0x0000000700040202 */ /* 0x000fe20000000f00 */
[----:B----4-:R-:W-:Y:S01]  /*2530*/  FADD.FTZ R25, R6, R25 ;  /* 0x0000001906197221 */ /* 0x010fe20000010000 */
[----:B------:R-:W-:Y:S02]  /*2540*/  @P0 IADD3 R9, P2, PT, R9, 0x200, RZ ;  /* 0x0000020009090810 */ /* 0x000fe40007f5e0ff */
[----:B------:R-:W-:Y:S01]  /*2550*/  @P0 IADD3 R7, P3, PT, R7, 0x200, RZ ;  /* 0x0000020007070810 */ /* 0x000fe20007f7e0ff */
[----:B------:R-:W-:Y:S01]  /*2560*/  FADD.FTZ R8, R8, R19 ;  /* 0x0000001308087221 */ /* 0x000fe20000010000 */
[----:B------:R-:W-:Y:S01]  /*2570*/  @P0 IADD3.X R12, PT, PT, RZ, R12, RZ, P2, !PT ;  /* 0x0000000cff0c0210 */ /* 0x000fe200017fe4ff */
[----:B------:R0:W-:Y:S01]  /*2580*/  @P0 STG.E desc[UR6][R2.64], R25 ;  /* 0x0000001902000986 */ /* 0x0001e2000c101906 */
[----:B------:R-:W-:Y:S01]  /*2590*/  @P0 IADD3.X R10, PT, PT, RZ, R10, RZ, P3, !PT ;  /* 0x0000000aff0a0210 */ /* 0x000fe20001ffe4ff */
[----:B------:R-:W-:-:S02]  /*25a0*/  FADD.FTZ R8, R8, R23 ;  /* 0x0000001708087221 */ /* 0x000fc40000010000 */
[----:B------:R1:W-:Y:S02]  /*25b0*/  @P0 STG.E desc[UR6][R4.64], R13 ;  /* 0x0000000d04000986 */ /* 0x0003e4000c101906 */
        /* <DEDUP_REMOVED lines=9> */
.L_x_1816:
[----:B------:R-:W-:Y:S01]  /*2650*/  HFMA2 R63, -RZ, RZ, 0, 5.9604644775390625e-08 ;  /* 0x00000001ff3f7431 */ /* 0x000fe200000001ff */
[----:B------:R-:W-:Y:S01]  /*2660*/  BSSY B1, `(.L_x_1840) ;  /* 0x0000007000017945 */ /* 0x000fe20003800000 */
[----:B------:R-:W-:Y:S01]  /*2670*/  MOV R77, R65 ;  /* 0x00000041004d7202 */ /* 0x000fe20000000f00 */
[----:B------:R-:W-:Y:S01]  /*2680*/  IMAD.MOV.U32 R70, RZ, RZ, 0x1f ;  /* 0x0000001fff467424 */ /* 0x000fe200078e00ff */
[----:B0-----:R-:W-:-:S07]  /*2690*/  MOV R69, 0xffffffff ;  /* 0xffffffff00457802 */ /* 0x001fce0000000f00 */
[----:B-1----:R-:W-:Y:S05]  /*26a0*/  WARPSYNC.COLLECTIVE R69, `(.L_x_1841) ;  /* 0x0000000045087348 */ /* 0x002fea0003c00000 */
[----:B------:R0:W2:Y:S02]  /*26b0*/  SHFL.BFLY P1, R75, R77, R63, R70 ;  /* 0x0c00003f4d4b7389 */ /* 0x0000a40000020046 */
[----:B012---:R-:W-:Y:S05]  /*26c0*/  ENDCOLLECTIVE ;  /* 0x000000000000791b */ /* 0x007fea0003800000 */
.L_x_1841:
[----:B------:R-:W-:Y:S05]  /*26d0*/  BSYNC B1 ;  /* 0x0000000000017941 */ /* 0x000fea0003800000 */
.L_x_1840:
        /* <DEDUP_REMOVED lines=8> */
.L_x_1842:
[----:B------:R-:W-:-:S05]  /*2760*/  FADD.FTZ R68, R68, R65 ;  /* 0x0000004144447221 */ /* 0x000fca0000010000 */
[----:B------:R-:W-:Y:S01]  /*2770*/  MOV R77, R68 ;  /* 0x00000044004d7202 */ /* 0x000fe20000000f00 */
[----:B------:R-:W-:Y:S01]  /*2780*/  IMAD.MOV.U32 R63, RZ, RZ, 0x2 ;  /* 0x00000002ff3f7424 */ /* 0x000fe200078e00ff */
[----:B------:R-:W-:-:S07]  /*2790*/  MOV R72, R75 ;  /* 0x0000004b00487202 */ /* 0x000fce0000000f00 */
[----:B------:R-:W-:Y:S05]  /*27a0*/  WARPSYNC.COLLECTIVE R69, `(.L_x_1843) ;  /* 0x0000000045087348 */ /* 0x000fea0003c00000 */
[----:B------:R0:W1:Y:S02]  /*27b0*/  SHFL.BFLY P1, R75, R77, R63, R70 ;  /* 0x0c00003f4d4b7389 */ /* 0x0000640000020046 */
[----:B01----:R-:W-:Y:S05]  /*27c0*/  ENDCOLLECTIVE ;  /* 0x000000000000791b */ /* 0x003fea0003800000 */
.L_x_1843:
[----:B------:R-:W-:-:S05]  /*27d0*/  FADD.FTZ R72, R72, R67 ;  /* 0x0000004348487221 */ /* 0x000fca0000010000 */
[----:B------:R-:W-:Y:S02]  /*27e0*/  MOV R77, R72 ;  /* 0x00000048004d7202 */ /* 0x000fe40000000f00 */
[----:B------:R-:W-:-:S07]  /*27f0*/  MOV R61, R75 ;  /* 0x0000004b003d7202 */ /* 0x000fce0000000f00 */
[----:B------:R-:W-:Y:S05]  /*2800*/  WARPSYNC.COLLECTIVE R69, `(.L_x_1844) ;  /* 0x0000000045087348 */ /* 0x000fea0003c00000 */
[----:B------:R0:W1:Y:S02]  /*2810*/  SHFL.BFLY P1, R75, R77, R63, R70 ;  /* 0x0c00003f4d4b7389 */ /* 0x0000640000020046 */
[----:B01----:R-:W-:Y:S05]  /*2820*/  ENDCOLLECTIVE ;  /* 0x000000000000791b */ /* 0x003fea0003800000 */
.L_x_1844:
[----:B------:R-:W-:-:S05]  /*2830*/  FADD.FTZ R73, R68, R61 ;  /* 0x0000003d44497221 */ /* 0x000fca0000010000 */
[----:B------:R-:W-:Y:S01]  /*2840*/  MOV R77, R73 ;  /* 0x00000049004d7202 */ /* 0x000fe20000000f00 */
[----:B------:R-:W-:Y:S01]  /*2850*/  HFMA2 R63, -RZ, RZ, 0, 2.384185791015625e-07 ;  /* 0x00000004ff3f7431 */ /* 0x000fe200000001ff */
[----:B------:R-:W-:-:S07]  /*2860*/  MOV R71, R75 ;  /* 0x0000004b00477202 */ /* 0x000fce0000000f00 */
[----:B------:R-:W-:Y:S05]  /*2870*/  WARPSYNC.COLLECTIVE R69, `(.L_x_1845) ;  /* 0x0000000045087348 */ /* 0x000fea0003c00000 */
[----:B------:R0:W1:Y:S02]  /*2880*/  SHFL.BFLY P1, R75, R77, R63, R70 ;  /* 0x0c00003f4d4b7389 */ /* 0x0000640000020046 */
[----:B01----:R-:W-:Y:S05]  /*2890*/  ENDCOLLECTIVE ;  /* 0x000000000000791b */ /* 0x003fea0003800000 */
.L_x_1845:
[----:B------:R-:W-:-:S05]  /*28a0*/  FADD.FTZ R71, R72, R71 ;  /* 0x0000004748477221 */ /* 0x000fca0000010000 */
[----:B------:R-:W-:Y:S02]  /*28b0*/  MOV R77, R71 ;  /* 0x00000047004d7202 */ /* 0x000fe40000000f00 */
[----:B------:R-:W-:-:S07]  /*28c0*/  MOV R74, R75 ;  /* 0x0000004b004a7202 */ /* 0x000fce0000000f00 */
[----:B------:R-:W-:Y:S05]  /*28d0*/  WARPSYNC.COLLECTIVE R69, `(.L_x_1846) ;  /* 0x0000000045087348 */ /* 0x000fea0003c00000 */
[----:B------:R0:W1:Y:S02]  /*28e0*/  SHFL.BFLY P1, R75, R77, R63, R70 ;  /* 0x0c00003f4d4b7389 */ /* 0x0000640000020046 */
[----:B01----:R-:W-:Y:S05]  /*28f0*/  ENDCOLLECTIVE ;  /* 0x000000000000791b */ /* 0x003fea0003800000 */
.L_x_1846:
[----:B------:R-:W-:-:S04]  /*2900*/  FADD.FTZ R74, R73, R74 ;  /* 0x0000004a494a7221 */ /* 0x000fc80000010000 */
[----:B------:R-:W-:Y:S02]  /*2910*/  IMAD.MOV.U32 R77, RZ, RZ, R74 ;  /* 0x000000ffff4d7224 */ /* 0x000fe400078e004a */
[----:B------:R-:W-:Y:S01]  /*2920*/  HFMA2 R63, -RZ, RZ, 0, 4.76837158203125e-07 ;  /* 0x00000008ff3f7431 */ /* 0x000fe200000001ff */
[----:B------:R-:W-:-:S07]  /*2930*/  MOV R76, R75 ;  /* 0x0000004b004c7202 */ /* 0x000fce0000000f00 */
[----:B------:R-:W-:Y:S05]  /*2940*/  WARPSYNC.COLLECTIVE R69, `(.L_x_1847) ;  /* 0x0000000045087348 */ /* 0x000fea0003c00000 */
[----:B------:R0:W1:Y:S02]  /*2950*/  SHFL.BFLY P1, R75, R77, R63, R70 ;  /* 0x0c00003f4d4b7389 */ /* 0x0000640000020046 */
[----:B01----:R-:W-:Y:S05]  /*2960*/  ENDCOLLECTIVE ;  /* 0x000000000000791b */ /* 0x003fea0003800000 */
.L_x_1847:
[----:B------:R-:W-:-:S05]  /*2970*/  FADD.FTZ R76, R71, R76 ;  /* 0x0000004c474c7221 */ /* 0x000fca0000010000 */
[----:B------:R-:W-:Y:S02]  /*2980*/  MOV R77, R76 ;  /* 0x0000004c004d7202 */ /* 0x000fe40000000f00 */
[----:B------:R-:W-:-:S07]  /*2990*/  MOV R61, R75 ;  /* 0x0000004b003d7202 */ /* 0x000fce0000000f00 */
[----:B------:R-:W-:Y:S05]  /*29a0*/  WARPSYNC.COLLECTIVE R69, `(.L_x_1848) ;  /* 0x0000000045087348 */ /* 0x000fea0003c00000 */
[----:B------:R0:W1:Y:S02]  /*29b0*/  SHFL.BFLY P1, R75, R77, R63, R70 ;  /* 0x0c00003f4d4b7389 */ /* 0x0000640000020046 */
[----:B01----:R-:W-:Y:S05]  /*29c0*/  ENDCOLLECTIVE ;  /* 0x000000000000791b */ /* 0x003fea0003800000 */
.L_x_1848:
[----:B------:R-:W-:-:S05]  /*29d0*/  FADD.FTZ R61, R74, R61 ;  /* 0x0000003d4a3d7221 */ /* 0x000fca0000010000 */
[----:B------:R-:W-:Y:S01]  /*29e0*/  MOV R77, R61 ;  /* 0x0000003d004d7202 */ /* 0x000fe20000000f00 */
[----:B------:R-:W-:Y:S01]  /*29f0*/  HFMA2 R63, -RZ, RZ, 0, 9.5367431640625e-07 ;  /* 0x00000010ff3f7431 */ /* 0x000fe200000001ff */
[----:B------:R-:W-:-:S07]  /*2a00*/  MOV R65, R75 ;  /* 0x0000004b00417202 */ /* 0x000fce0000000f00 */
[----:B------:R-:W-:Y:S05]  /*2a10*/  WARPSYNC.COLLECTIVE R69, `(.L_x_1849) ;  /* 0x0000000045087348 */ /* 0x000fea0003c00000 */
[----:B------:R0:W1:Y:S02]  /*2a20*/  SHFL.BFLY P1, R75, R77, R63, R70 ;  /* 0x0c00003f4d4b7389 */ /* 0x0000640000020046 */
[----:B01----:R-:W-:Y:S05]  /*2a30*/  ENDCOLLECTIVE ;  /* 0x000000000000791b */ /* 0x003fea0003800000 */
.L_x_1849:
[----:B------:R-:W-:-:S05]  /*2a40*/  FADD.FTZ R65, R76, R65 ;  /* 0x000000414c417221 */ /* 0x000fca0000010000 */
[----:B------:R-:W-:Y:S02]  /*2a50*/  MOV R77, R65 ;  /* 0x00000041004d7202 */ /* 0x000fe40000000f00 */
[----:B------:R-:W-:-:S07]  /*2a60*/  MOV R68, R75 ;  /* 0x0000004b00447202 */ /* 0x000fce0000000f00 */
[----:B------:R-:W-:Y:S05]  /*2a70*/  WARPSYNC.COLLECTIVE R69, `(.L_x_1850) ;  /* 0x0000000045087348 */ /* 0x000fea0003c00000 */
[----:B------:R0:W1:Y:S02]  /*2a80*/  SHFL.BFLY P1, R75, R77, R63, R70 ;  /* 0x0c00003f4d4b7389 */ /* 0x0000640000020046 */
[----:B01----:R-:W-:Y:S05]  /*2a90*/  ENDCOLLECTIVE ;  /* 0x000000000000791b */ /* 0x003fea0003800000 */
.L_x_1850:
[----:B------:R-:W-:Y:S01]  /*2aa0*/  MOV R72, R75 ;  /* 0x0000004b00487202 */ /* 0x000fe20000000f00 */
[----:B------:R-:W-:Y:S06]  /*2ab0*/  BRA `(.L_x_1851) ;  /* 0xffffffe0005c7947 */ /* 0x000fec000383ffff */
.L_x_1852:
        /* <DEDUP_REMOVED lines=12> */
.L_x_6398:


//--------------------- .text._ZN10layer_norm13ln_bwd_kernelINS_13Kernel_traitsI13__nv_bfloat16S2_fS2_fjLj256ELj1ELj4ELj1ELj16ENS_18Kernel_traits_baseILj256ES2_S2_fS2_fjLj128EEEEELb0ELb0ELb1ELb1EEEvNS_9BwdParamsE --------------------------
	.section	.text._ZN10layer_norm13ln_bwd_kernelINS_13Kernel_traitsI13__nv_bfloat16S2_fS2_fjLj256ELj1ELj4ELj1ELj16ENS_18Kernel_traits_baseILj256ES2_S2_fS2_fjLj128EEEEELb0ELb0ELb1ELb1EEEvNS_9BwdParamsE,"ax",@progbits
	.align	128
        .global         _ZN10layer_norm13ln_bwd_kernelINS_13Kernel_traitsI13__nv_bfloat16S2_fS2_fjLj256ELj1ELj4ELj1ELj16ENS_18Kernel_traits_baseILj256ES2_S2_fS2_fjLj128EEEEELb0ELb0ELb1ELb1EEEvNS_9BwdParamsE
        .type           _ZN10layer_norm13ln_bwd_kernelINS_13Kernel_traitsI13__nv_bfloat16S2_fS2_fjLj256ELj1ELj4ELj1ELj16ENS_18Kernel_traits_baseILj256ES2_S2_fS2_fjLj128EEEEELb0ELb0ELb1ELb1EEEvNS_9BwdParamsE,@function
        .size           _ZN10layer_norm13ln_bwd_kernelINS_13Kernel_traitsI13__nv_bfloat16S2_fS2_fjLj256ELj1ELj4ELj1ELj16ENS_18Kernel_traits_baseILj256ES2_S2_fS2_fjLj128EEEEELb0ELb0ELb1ELb1EEEvNS_9BwdParamsE,(.L_x_6399 - _ZN10layer_norm13ln_bwd_kernelINS_13Kernel_traitsI13__nv_bfloat16S2_fS2_fjLj256ELj1ELj4ELj1ELj16ENS_18Kernel_traits_baseILj256ES2_S2_fS2_fjLj128EEEEELb0ELb0ELb1ELb1EEEvNS_9BwdParamsE)
        .other          _ZN10layer_norm13ln_bwd_kernelINS_13Kernel_traitsI13__nv_bfloat16S2_fS2_fjLj256ELj1ELj4ELj1ELj16ENS_18Kernel_traits_baseILj256ES2_S2_fS2_fjLj128EEEEELb0ELb0ELb1ELb1EEEvNS_9BwdParamsE,@"STO_CUDA_ENTRY STV_DEFAULT"
_ZN10layer_norm13ln_bwd_kernelINS_13Kernel_traitsI13__nv_bfloat16S2_fS2_fjLj256ELj1ELj4ELj1ELj16ENS_18Kernel_traits_baseILj256ES2_S2_fS2_fjLj128EEEEELb0ELb0ELb1ELb1EEEvNS_9BwdParamsE:
.text._ZN10layer_norm13ln_bwd_kernelINS_13Kernel_traitsI13__nv_bfloat16S2_fS2_fjLj256ELj1ELj4ELj1ELj16ENS_18Kernel_traits_baseILj256ES2_S2_fS2_fjLj128EEEEELb0ELb0ELb1ELb1EEEvNS_9BwdParamsE:
        /* <DEDUP_REMOVED lines=26> */
[----:B------:R-:W1:Y:S01]  /*01a0*/  LDC.U8 R2, c[0x0][0x410] ;  /* 0x00010400ff027b82 */ /* 0x000e620000000000 */
[----:B0-----:R-:W-:-:S06]  /*01b0*/  IMAD.WIDE.U32 R28, R0, 0x10, R28 ;  /* 0x00000010001c7825 */ /* 0x001fcc00078e001c */
[----:B------:R-:W5:Y:S01]  /*01c0*/  LDG.E.128 R28, desc[UR6][R28.64] ;  /* 0x000000061c1c7981 */ /* 0x000f62000c1e1d00 */
[----:B------:R-:W-:-:S07]  /*01d0*/  HFMA2 R19, -RZ, RZ, 0, 0 ;  /* 0x00000000ff137431 */ /* 0x000fce00000001ff */
.L_x_1880:
[----:B0-----:R-:W0:Y:S08]  /*01e0*/  LDC.64 R6, c[0x0][0x3f8] ;  /* 0x0000fe00ff067b82 */ /* 0x001e300000000a00 */
[----:B------:R-:W2:Y:S08]  /*01f0*/  LDC.64 R68, c[0x0][0x3c8] ;  /* 0x0000f200ff447b82 */ /* 0x000eb00000000a00 */
        /* <DEDUP_REMOVED lines=21> */
[----:B------:R-:W-:Y:S01]  /*0350*/  SHF.R.S32.HI R52, RZ, 0x1f, R53 ;  /* 0x0000001fff347819 */ /* 0x000fe20000011435 */
[----:B------:R3:W4:Y:S01]  /*0360*/  LDG.E R3, desc[UR6][R64.64] ;  /* 0x0000000640037981 */ /* 0x000722000c1e1900 */
[----:B------:R-:W-:Y:S02]  /*0370*/  LEA.HI.SX32 R63, R63, R0, 0x1d ;  /* 0x000000003f3f7211 */ /* 0x000fe400078feaff */
[----:B------:R-:W-:-:S03]  /*0380*/  LEA.HI R53, R52, R53, RZ, 0x3 ;  /* 0x0000003534357211 */ /* 0x000fc600078f18ff */
[----:B0-----:R-:W-:Y:S01]  /*0390*/  IMAD.WIDE.U32 R66, R63, 0x20, R50 ;  /* 0x000000203f427825 */ /* 0x001fe200078e0032 */
[----:B------:R-:W-:-:S04]  /*03a0*/  LEA.HI.SX32 R51, R53, R0, 0x1d ;  /* 0x0000000035337211 */ /* 0x000fc800078feaff */
[----:B------:R-:W4:Y:S01]  /*03b0*/  LDG.E.128 R52, desc[UR6][R66.64] ;  /* 0x0000000642347981 */ /* 0x000f22000c1e1d00 */
[----:B--2---:R-:W-:-:S03]  /*03c0*/  IMAD.WIDE.U32 R48, R51, 0x10, R48 ;  /* 0x0000001033307825 */ /* 0x004fc600078e0030 */
[----:B------:R0:W2:Y:S04]  /*03d0*/  LDG.E.128 R56, desc[UR6][R66.64+0x10] ;  /* 0x0000100642387981 */ /* 0x0000a8000c1e1d00 */
[----:B------:R-:W2:Y:S01]  /*03e0*/  LDG.E.128 R48, desc[UR6][R48.64] ;  /* 0x0000000630307981 */ /* 0x000ea2000c1e1d00 */
[----:B------:R-:W-:Y:S02]  /*03f0*/  MOV R61, UR16 ;  /* 0x00000010003d7c02 */ /* 0x000fe40008000f00 */
[----:B------:R-:W-:Y:S02]  /*0400*/  MOV R60, UR17 ;  /* 0x00000011003c7c02 */ /* 0x000fe40008000f00 */
[----:B------:R-:W-:-:S04]  /*0410*/  ISETP.NE.U32.AND P0, PT, R61, RZ, PT ;  /* 0x000000ff3d00720c */ /* 0x000fc80003f05070 */
[----:B------:R-:W-:-:S13]  /*0420*/  ISETP.NE.AND.EX P0, PT, R60, RZ, PT, P0 ;  /* 0x000000ff3c00720c */ /* 0x000fda0003f05300 */
[----:B------:R-:W1:Y:S01]  /*0430*/  @P0 LDC.64 R72, c[0x0][0x438] ;  /* 0x00010e00ff480b82 */ /* 0x000e620000000a00 */
[----:B---3--:R-:W-:Y:S01]  /*0440*/  PRMT R64, R28, 0x7632, R64 ;  /* 0x000076321c407816 */ /* 0x008fe20000000040 */
[----:B-1----:R-:W-:-:S05]  /*0450*/  @P0 IMAD.WIDE.U32 R72, R63, 0x20, R72 ;  /* 0x000000203f480825 */ /* 0x002fca00078e0048 */
[----:B------:R-:W5:Y:S04]  /*0460*/  @P0 LDG.E.128 R12, desc[UR6][R72.64] ;  /* 0x00000006480c0981 */ /* 0x000f68000c1e1d00 */
[----:B------:R1:W5:Y:S01]  /*0470*/  @P0 LDG.E.128 R8, desc[UR6][R72.64+0x10] ;  /* 0x0000100648080981 */ /* 0x000362000c1e1d00 */
[----:B------:R-:W-:Y:S02]  /*0480*/  ISETP.NE.AND P0, PT, R2, RZ, PT ;  /* 0x000000ff0200720c */ /* 0x000fe40003f05270 */
[----:B------:R-:W-:Y:S02]  /*0490*/  PRMT R68, R29, 0x7632, R68 ;  /* 0x000076321d447816 */ /* 0x000fe40000000044 */
[----:B------:R-:W-:Y:S02]  /*04a0*/  SHF.L.U32 R64, R64, 0x10, RZ ;  /* 0x0000001040407819 */ /* 0x000fe400000006ff */
[----:B------:R-:W-:-:S02]  /*04b0*/  SHF.L.U32 R68, R68, 0x10, RZ ;  /* 0x0000001044447819 */ /* 0x000fc400000006ff */
[----:B----4-:R-:W-:-:S05]  /*04c0*/  FSEL R3, R3, RZ, !P0 ;  /* 0x000000ff03037208 */ /* 0x010fca0004000000 */
[--C-:B------:R-:W-:Y:S01]  /*04d0*/  FADD.FTZ R75, R52, -R3.reuse ;  /* 0x80000003344b7221 */ /* 0x100fe20000010000 */
[----:B------:R-:W-:Y:S01]  /*04e0*/  SHF.L.U32 R52, R28, 0x10, RZ ;  /* 0x000000101c347819 */ /* 0x000fe200000006ff */
[--C-:B0-----:R-:W-:Y:S01]  /*04f0*/  FADD.FTZ R67, R53, -R3.reuse ;  /* 0x8000000335437221 */ /* 0x101fe20000010000 */
[--C-:B------:R-:W-:Y:S01]  /*0500*/  FADD.FTZ R69, R54, -R3.reuse ;  /* 0x8000000336457221 */ /* 0x100fe20000010000 */
[--C-:B--2---:R-:W-:Y:S01]  /*0510*/  FADD.FTZ R71, R56, -R3.reuse ;  /* 0x8000000338477221 */ /* 0x104fe20000010000 */
[--C-:B------:R-:W-:Y:S01]  /*0520*/  FADD.FTZ R55, R55, -R3.reuse ;  /* 0x8000000337377221 */ /* 0x100fe20000010000 */
[----:B-1----:R-:W-:Y:S01]  /*0530*/  SHF.L.U32 R73, R48, 0x10, RZ ;  /* 0x0000001030497819 */ /* 0x002fe200000006ff */
[--C-:B------:R-:W-:Y:S01]  /*0540*/  FADD.FTZ R63, R57, -R3.reuse ;  /* 0x80000003393f7221 */ /* 0x100fe20000010000 */
[--C-:B------:R-:W-:Y:S01]  /*0550*/  FADD.FTZ R53, R58, -R3.reuse ;  /* 0x800000033a357221 */ /* 0x100fe20000010000 */
[----:B------:R-:W-:Y:S01]  /*0560*/  FADD.FTZ R65, R59, -R3 ;  /* 0x800000033b417221 */ /* 0x000fe20000010000 */
[----:B------:R-:W-:Y:S01]  /*0570*/  PRMT R56, R48, 0x7632, R56 ;  /* 0x0000763230387816 */ /* 0x000fe20000000038 */
[----:B-----5:R-:W-:Y:S01]  /*0580*/  FMUL.FTZ R3, R6, R75 ;  /* 0x0000004b06037220 */ /* 0x020fe20000410000 */
[----:B------:R-:W-:Y:S01]  /*0590*/  FMUL.FTZ R48, R52, R73 ;  /* 0x0000004934307220 */ /* 0x000fe20000410000 */
[----:B------:R-:W-:-:S02]  /*05a0*/  SHF.L.U32 R54, R50, 0x10, RZ ;  /* 0x0000001032367819 */ /* 0x000fc400000006ff */
[C---:B------:R-:W-:Y:S02]  /*05b0*/  PRMT R62, R51.reuse, 0x7632, R62 ;  /* 0x00007632333e7816 */ /* 0x040fe4000000003e */
[----:B------:R-:W-:Y:S01]  /*05c0*/  SHF.L.U32 R75, R51, 0x10, RZ ;  /* 0x00000010334b7819 */ /* 0x000fe200000006ff */
[----:B------:R-:W-:Y:S01]  /*05d0*/  FMUL.FTZ R51, R6, R71 ;  /* 0x0000004706337220 */ /* 0x000fe20000410000 */
[----:B------:R-:W-:Y:S02]  /*05e0*/  SHF.L.U32 R52, R30, 0x10, RZ ;  /* 0x000000101e347819 */ /* 0x000fe400000006ff */
[----:B------:R-:W-:Y:S02]  /*05f0*/  SHF.L.U32 R58, R31, 0x10, RZ ;  /* 0x000000101f3a7819 */ /* 0x000fe400000006ff */
[----:B------:R-:W-:Y:S01]  /*0600*/  PRMT R57, R49, 0x7632, R57 ;  /* 0x0000763231397816 */ /* 0x000fe20000000039 */
[-C--:B------:R-:W-:Y:S01]  /*0610*/  FMUL.FTZ R52, R52, R54.reuse ;  /* 0x0000003634347220 */ /* 0x080fe20000410000 */
[----:B------:R-:W-:Y:S01]  /*0620*/  SHF.L.U32 R66, R56, 0x10, RZ ;  /* 0x0000001038427819 */ /* 0x000fe200000006ff */
[----:B------:R-:W-:Y:S01]  /*0630*/  FFMA.FTZ R36, R51, R54, R36 ;  /* 0x0000003633247223 */ /* 0x000fe20000010024 */
[----:B------:R-:W-:Y:S01]  /*0640*/  FADD.FTZ R16, R16, R54 ;  /* 0x0000003610107221 */ /* 0x000fe20000010000 */
[----:B------:R-:W-:Y:S01]  /*0650*/  FMUL.FTZ R56, R6, R67 ;  /* 0x0000004306387220 */ /* 0x000fe20000410000 */
[----:B------:R-:W-:Y:S01]  /*0660*/  FMUL.FTZ R54, R58, R75 ;  /* 0x0000004b3a367220 */ /* 0x000fe20000410000 */
[----:B------:R-:W-:Y:S01]  /*0670*/  SHF.L.U32 R67, R57, 0x10, RZ ;  /* 0x0000001039437819 */ /* 0x000fe200000006ff */
[----:B------:R-:W-:Y:S01]  /*0680*/  FMUL.FTZ R58, R6, R55 ;  /* 0x00000037063a7220 */ /* 0x000fe20000410000 */
[----:B------:R-:W-:Y:S01]  /*0690*/  PRMT R59, R50, 0x7632, R59 ;  /* 0x00007632323b7816 */ /* 0x000fe2000000003b */
[----:B------:R-:W-:Y:S01]  /*06a0*/  FMUL.FTZ R55, R64, R66 ;  /* 0x0000004240377220 */ /* 0x000fe20000410000 */
[----:B------:R-:W-:Y:S01]  /*06b0*/  SHF.L.U32 R77, R49, 0x10, RZ ;  /* 0x00000010314d7819 */ /* 0x000fe200000006ff */
[-C--:B------:R-:W-:Y:S01]  /*06c0*/  FMUL.FTZ R57, R68, R67.reuse ;  /* 0x0000004344397220 */ /* 0x080fe20000410000 */
[----:B------:R-:W-:Y:S01]  /*06d0*/  SHF.L.U32 R50, R29, 0x10, RZ ;  /* 0x000000101d327819 */ /* 0x000fe200000006ff */
[----:B------:R-:W-:Y:S01]  /*06e0*/  FFMA.FTZ R35, R58, R67, R35 ;  /* 0x000000433a237223 */ /* 0x000fe20000010023 */
[----:B------:R-:W-:Y:S01]  /*06f0*/  FADD.FTZ R23, R23, R67 ;  /* 0x0000004317177221 */ /* 0x000fe20000010000 */
[----:B------:R-:W-:Y:S01]  /*0700*/  FADD.FTZ R64, RZ, R48 ;  /* 0x00000030ff407221 */ /* 0x000fe20000010000 */
[----:B------:R-:W-:Y:S01]  /*0710*/  FFMA.FTZ R67, R3, R48, RZ ;  /* 0x0000003003437223 */ /* 0x000fe200000100ff */
[----:B------:R-:W-:Y:S01]  /*0720*/  FFMA.FTZ R33, R56, R66, R33 ;  /* 0x0000004238217223 */ /* 0x000fe20000010021 */
[--C-:B------:R-:W-:Y:S01]  /*0730*/  FADD.FTZ R21, R21, R66.reuse ;  /* 0x0000004215157221 */ /* 0x100fe20000010000 */
[----:B------:R-:W-:Y:S01]  /*0740*/  FMUL.FTZ R49, R6, R69 ;  /* 0x0000004506317220 */ /* 0x000fe20000410000 */
[----:B------:R-:W-:Y:S01]  /*0750*/  PRMT R66, R31, 0x7632, R66 ;  /* 0x000076321f427816 */ /* 0x000fe20000000042 */
[----:B------:R-:W-:Y:S01]  /*0760*/  FMUL.FTZ R50, R50, R77 ;  /* 0x0000004d32327220 */ /* 0x000fe20000410000 */
[----:B------:R-:W-:Y:S01]  /*0770*/  FADD.FTZ R69, R64, R55 ;  /* 0x0000003740457221 */ /* 0x000fe20000010000 */
[----:B------:R-:W-:Y:S01]  /*0780*/  FFMA.FTZ R64, R56, R55, R67 ;  /* 0x0000003738407223 */ /* 0x000fe20000010043 */
[----:B------:R-:W-:-:S02]  /*0790*/  PRMT R68, R30, 0x7632, R68 ;  /* 0x000076321e447816 */ /* 0x000fc40000000044 */
[----:B------:R-:W-:Y:S01]  /*07a0*/  SHF.L.U32 R67, R66, 0x10, RZ ;  /* 0x0000001042437819 */ /* 0x000fe200000006ff */
[----:B------:R-:W-:Y:S01]  /*07b0*/  FADD.FTZ R66, R69, R50 ;  /* 0x0000003245427221 */ /* 0x000fe20000010000 */
[----:B------:R-:W-:Y:S01]  /*07c0*/  FFMA.FTZ R69, R49, R50, R64 ;  /* 0x0000003231457223 */ /* 0x000fe20000010040 */
[----:B------:R-:W-:Y:S01]  /*07d0*/  SHF.L.U32 R68, R68, 0x10, RZ ;  /* 0x0000001044447819 */ /* 0x000fe200000006ff */
[----:B------:R-:W-:Y:S01]  /*07e0*/  FMUL.FTZ R64, R6, R63 ;  /* 0x0000003f06407220 */ /* 0x000fe20000410000 */
[----:B------:R-:W-:Y:S01]  /*07f0*/  SHF.L.U32 R70, R59, 0x10, RZ ;  /* 0x000000103b467819 */ /* 0x000fe200000006ff */
[----:B------:R-:W-:Y:S01]  /*0800*/  FADD.FTZ R63, R66, R57 ;  /* 0x00000039423f7221 */ /* 0x000fe20000010000 */
[----:B------:R-:W-:Y:S01]  /*0810*/  FFMA.FTZ R66, R58, R57, R69 ;  /* 0x000000393a427223 */ /* 0x000fe20000010045 */
[----:B------:R-:W-:Y:S02]  /*0820*/  IMAD.U32 R74, R62, 0x10000, RZ ;  /* 0x000100003e4a7824 */ /* 0x000fe400078e00ff */
[----:B------:R-:W-:Y:S01]  /*0830*/  FMUL.FTZ R59, R68, R70 ;  /* 0x00000046443b7220 */ /* 0x000fe20000410000 */
[----:B------:R-:W-:Y:S01]  /*0840*/  FADD.FTZ R62, R63, R52 ;  /* 0x000000343f3e7221 */ /* 0x000fe20000010000 */
[----:B------:R-:W-:Y:S01]  /*0850*/  FFMA.FTZ R66, R51, R52, R66 ;  /* 0x0000003433427223 */ /* 0x000fe20000010042 */
[----:B------:R-:W-:-:S02]  /*0860*/  FMUL.FTZ R53, R6, R53 ;  /* 0x0000003506357220 */ /* 0x000fc40000410000 */
        /* <DEDUP_REMOVED lines=19> */
.L_x_1856:
        /* <DEDUP_REMOVED lines=13> */
.L_x_1857:
[----:B------:R-:W-:Y:S05]  /*0a70*/  BSYNC.RECONVERGENT B1 ;  /* 0x0000000000017941 */ /* 0x000fea0003800200 */
.L_x_1855:
        /* <DEDUP_REMOVED lines=21> */
.L_x_1892:
[----:B------:R-:W4:Y:S01]  /*0bd0*/  @P1 LDC R62, c[0x0][0x388] ;  /* 0x0000e200ff3e1b82 */ /* 0x000f220000000800 */
[----:B------:R-:W-:Y:S01]  /*0be0*/  @P1 IADD3 R7, PT, PT, R7, -0x1, RZ ;  /* 0xffffffff07071810 */ /* 0x000fe20007ffe0ff */
[----:B--2---:R-:W-:Y:S01]  /*0bf0*/  FADD.FTZ R72, R67, R72 ;  /* 0x0000004843487221 */ /* 0x004fe20000010000 */
[----:B------:R-:W-:Y:S01]  /*0c00*/  ISETP.NE.U32.AND P0, PT, R61, RZ, PT ;  /* 0x000000ff3d00720c */ /* 0x000fe20003f05070 */
[----:B------:R-:W-:Y:S01]  /*0c10*/  BSSY.RECONVERGENT B1, `(.L_x_1859) ;  /* 0x0000132000017945 */ /* 0x000fe20003800200 */
[----:B-1----:R-:W-:Y:S02]  /*0c20*/  ISETP.NE.AND P3, PT, R2, RZ, PT ;  /* 0x000000ff0200720c */ /* 0x002fe40003f65270 */
[----:B------:R-:W-:Y:S01]  /*0c30*/  ISETP.NE.AND.EX P0, PT, R60, RZ, PT, P0 ;  /* 0x000000ff3c00720c */ /* 0x000fe20003f05300 */
[----:B----4-:R-:W-:Y:S02]  /*0c40*/  @P1 IMAD R62, R7, R62, RZ ;  /* 0x0000003e073e1224 */ /* 0x010fe400078e02ff */
[----:B---3--:R-:W-:-:S03]  /*0c50*/  FADD.FTZ R7, R70, R71 ;  /* 0x0000004746077221 */ /* 0x008fc60000010000 */
[----:B------:R-:W-:Y:S01]  /*0c60*/  @P1 SHF.R.S32.HI R61, RZ, 0x1f, R62 ;  /* 0x0000001fff3d1819 */ /* 0x000fe2000001143e */
[----:B------:R-:W-:-:S03]  /*0c70*/  FMUL.FTZ R7, R7, UR10 ;  /* 0x0000000a07077c20 */ /* 0x000fc60008410000 */
[----:B------:R-:W-:Y:S01]  /*0c80*/  @P1 LEA.HI R63, R61, R62, RZ, 0x3 ;  /* 0x0000003e3d3f1211 */ /* 0x000fe200078f18ff */
[----:B------:R-:W-:Y:S01]  /*0c90*/  FMUL.FTZ R62, R72, UR10 ;  /* 0x0000000a483e7c20 */ /* 0x000fe20008410000 */
[----:B------:R-:W-:Y:S02]  /*0ca0*/  CS2R R60, SRZ ;  /* 0x00000000003c7805 */ /* 0x000fe4000001ff00 */
[----:B------:R-:W-:Y:S02]  /*0cb0*/  @P1 LEA.HI.SX32 R60, R63, R0, 0x1d ;  /* 0x000000003f3c1211 */ /* 0x000fe400078feaff */
[----:B------:R-:W-:Y:S02]  /*0cc0*/  FSEL R62, R62, RZ, !P3 ;  /* 0x000000ff3e3e7208 */ /* 0x000fe40005800000 */
[----:B------:R-:W-:Y:S01]  /*0cd0*/  @P1 MOV R61, RZ ;  /* 0x000000ff003d1202 */ /* 0x000fe20000000f00 */
[----:B------:R-:W-:Y:S06]  /*0ce0*/  @P0 BRA `(.L_x_1860) ;  /* 0x0000000800780947 */ /* 0x000fec0003800000 */
[----:B------:R-:W-:Y:S02]  /*0cf0*/  MOV R63, UR18 ;  /* 0x00000012003f7c02 */ /* 0x000fe40008000f00 */
[----:B0-----:R-:W-:Y:S02]  /*0d00*/  MOV R67, UR19 ;  /* 0x0000001300437c02 */ /* 0x001fe40008000f00 */
        /* <DEDUP_REMOVED lines=13> */
.L_x_1863:
[----:B------:R-:W-:Y:S05]  /*0de0*/  BSYNC.RECONVERGENT B2 ;  /* 0x0000000000027941 */ /* 0x000fea0003800200 */
.L_x_1862:
        /* <DEDUP_REMOVED lines=10> */
.L_x_1865:
[----:B------:R-:W-:Y:S05]  /*0e90*/  BSYNC.RECONVERGENT B2 ;  /* 0x0000000000027941 */ /* 0x000fea0003800200 */
.L_x_1864:
        /* <DEDUP_REMOVED lines=10> */
.L_x_1867:
[----:B------:R-:W-:Y:S05]  /*0f40*/  BSYNC.RECONVERGENT B2 ;  /* 0x0000000000027941 */ /* 0x000fea0003800200 */
.L_x_1866:
        /* <DEDUP_REMOVED lines=10> */
.L_x_1869:
[----:B------:R-:W-:Y:S05]  /*0ff0*/  BSYNC.RECONVERGENT B2 ;  /* 0x0000000000027941 */ /* 0x000fea0003800200 */
.L_x_1868:
        /* <DEDUP_REMOVED lines=10> */
.L_x_1871:
[----:B------:R-:W-:Y:S05]  /*10a0*/  BSYNC.RECONVERGENT B2 ;  /* 0x0000000000027941 */ /* 0x000fea0003800200 */
.L_x_1870:
        /* <DEDUP_REMOVED lines=10> */
.L_x_1873:
[----:B------:R-:W-:Y:S05]  /*1150*/  BSYNC.RECONVERGENT B2 ;  /* 0x0000000000027941 */ /* 0x000fea0003800200 */
.L_x_1872:
        /* <DEDUP_REMOVED lines=10> */
.L_x_1875:
[----:B------:R-:W-:Y:S05]  /*1200*/  BSYNC.RECONVERGENT B2 ;  /* 0x0000000000027941 */ /* 0x000fea0003800200 */
.L_x_1874:
        /* <DEDUP_REMOVED lines=10> */
.L_x_1861:
[----:B------:R-:W-:Y:S01]  /*12b0*/  ISETP.GT.AND P0, PT, R5, RZ, PT ;  /* 0x000000ff0500720c */ /* 0x000fe20003f04270 */
[-CC-:B------:R-:W-:Y:S01]  /*12c0*/  FFMA.FTZ R27, R3, R7.reuse, R62.reuse ;  /* 0x00000007031b7223 */ /* 0x180fe2000001003e */
[----:B------:R-:W0:Y:S01]  /*12d0*/  @P1 LDC R5, c[0x0][0x40c] ;  /* 0x00010300ff051b82 */ /* 0x000e220000000800 */
[-CC-:B------:R-:W-:Y:S01]  /*12e0*/  FFMA.FTZ R40, R58, R7.reuse, R62.reuse ;  /* 0x000000073a287223 */ /* 0x180fe2000001003e */
[-CC-:B------:R-:W-:Y:S01]  /*12f0*/  FFMA.FTZ R24, R56, R7.reuse, R62.reuse ;  /* 0x0000000738187223 */ /* 0x180fe2000001003e */
[----:B------:R-:W-:Y:S01]  /*1300*/  FADD.FTZ R27, R48, -R27 ;  /* 0x8000001b301b7221 */ /* 0x000fe20000010000 */
[-C--:B------:R-:W-:Y:S01]  /*1310*/  FFMA.FTZ R41, R49, R7.reuse, R62 ;  /* 0x0000000731297223 */ /* 0x080fe2000001003e */
[----:B------:R-:W-:Y:S01]  /*1320*/  FADD.FTZ R43, R57, -R40 ;  /* 0x80000028392b7221 */ /* 0x000fe20000010000 */
[--C-:B------:R-:W-:Y:S01]  /*1330*/  FFMA.FTZ R69, R51, R7, R62.reuse ;  /* 0x0000000733457223 */ /* 0x100fe2000001003e */
[----:B------:R-:W-:Y:S01]  /*1340*/  FMUL.FTZ R40, R6, R27 ;  /* 0x0000001b06287220 */ /* 0x000fe20000410000 */
[----:B------:R-:W1:Y:S01]  /*1350*/  @P1 LDC R26, c[0x0][0x40c] ;  /* 0x00010300ff1a1b82 */ /* 0x000e620000000800 */
[-CC-:B------:R-:W-:Y:S01]  /*1360*/  FFMA.FTZ R42, R64, R7.reuse, R62.reuse ;  /* 0x00000007402a7223 */ /* 0x180fe2000001003e */
[-CC-:B------:R-:W-:Y:S01]  /*1370*/  FFMA.FTZ R75, R53, R7.reuse, R62.reuse ;  /* 0x00000007354b7223 */ /* 0x180fe2000001003e */
[----:B------:R-:W-:Y:S01]  /*1380*/  FFMA.FTZ R68, R66, R7, R62 ;  /* 0x0000000742447223 */ /* 0x000fe2000001003e */
[----:B------:R-:W-:Y:S01]  /*1390*/  FADD.FTZ R7, R55, -R24 ;  /* 0x8000001837077221 */ /* 0x000fe20000010000 */
[----:B------:R-:W-:Y:S01]  /*13a0*/  FSEL R40, R40, RZ, P0 ;  /* 0x000000ff28287208 */ /* 0x000fe20000000000 */
[----:B------:R-:W-:Y:S01]  /*13b0*/  FADD.FTZ R41, R50, -R41 ;  /* 0x8000002932297221 */ /* 0x000fe20000010000 */
[----:B------:R-:W-:Y:S01]  /*13c0*/  FADD.FTZ R71, R59, -R42 ;  /* 0x8000002a3b477221 */ /* 0x000fe20000010000 */
[----:B------:R-:W2:Y:S01]  /*13d0*/  @P1 LDC R25, c[0x0][0x40c] ;  /* 0x00010300ff191b82 */ /* 0x000ea20000000800 */
[----:B------:R-:W-:Y:S01]  /*13e0*/  FMUL.FTZ R7, R6, R7 ;  /* 0x0000000706077220 */ /* 0x000fe20000410000 */
[----:B------:R-:W-:Y:S01]  /*13f0*/  FADD.FTZ R73, R52, -R69 ;  /* 0x8000004534497221 */ /* 0x000fe20000010000 */
[----:B------:R-:W-:Y:S01]  /*1400*/  FMUL.FTZ R42, R6, R41 ;  /* 0x00000029062a7220 */ /* 0x000fe20000410000 */
[----:B------:R-:W-:Y:S01]  /*1410*/  FADD.FTZ R69, R65, -R68 ;  /* 0x8000004441457221 */ /* 0x000fe20000010000 */
[----:B------:R-:W-:Y:S01]  /*1420*/  FADD.FTZ R27, R54, -R75 ;  /* 0x8000004b361b7221 */ /* 0x000fe20000010000 */
[----:B------:R-:W-:Y:S01]  /*1430*/  FSEL R41, R7, RZ, P0 ;  /* 0x000000ff07297208 */ /* 0x000fe20000000000 */
[----:B------:R-:W-:Y:S01]  /*1440*/  FMUL.FTZ R24, R6, R73 ;  /* 0x0000004906187220 */ /* 0x000fe20000410000 */
[----:B0-----:R-:W-:Y:S01]  /*1450*/  @P1 FMUL.FTZ R70, R40, R5 ;  /* 0x0000000528461220 */ /* 0x001fe20000410000 */
[----:B------:R-:W0:Y:S01]  /*1460*/  @P1 LDC R62, c[0x0][0x40c] ;  /* 0x00010300ff3e1b82 */ /* 0x000e220000000800 */
[----:B------:R-:W-:Y:S01]  /*1470*/  FSEL R42, R42, RZ, P0 ;  /* 0x000000ff2a2a7208 */ /* 0x000fe20000000000 */
[C---:B------:R-:W-:Y:S01]  /*1480*/  FMUL.FTZ R43, R6.reuse, R43 ;  /* 0x0000002b062b7220 */ /* 0x040fe20000410000 */
[----:B------:R-:W-:Y:S01]  /*1490*/  FMUL.FTZ R27, R6, R27 ;  /* 0x0000001b061b7220 */ /* 0x000fe20000410000 */
[----:B------:R-:W-:-:S02]  /*14a0*/  FSEL R24, R24, RZ, P0 ;  /* 0x000000ff18187208 */ /* 0x000fc40000000000 */
[----:B------:R-:W-:Y:S01]  /*14b0*/  @P1 F2FP.BF16.F32.PACK_AB R70, RZ, R70 ;  /* 0x00000046ff46123e */ /* 0x000fe200000010ff */
[----:B-1----:R-:W-:Y:S01]  /*14c0*/  @P1 FMUL.FTZ R72, R41, R26 ;  /* 0x0000001a29481220 */ /* 0x002fe20000410000 */
[----:B------:R-:W1:Y:S01]  /*14d0*/  @P1 LDC R5, c[0x0][0x40c] ;  /* 0x00010300ff051b82 */ /* 0x000e620000000800 */
[C---:B------:R-:W-:Y:S01]  /*14e0*/  FMUL.FTZ R26, R6.reuse, R71 ;  /* 0x00000047061a7220 */ /* 0x040fe20000410000 */
[----:B------:R-:W-:Y:S01]  /*14f0*/  FMUL.FTZ R6, R6, R69 ;  /* 0x0000004506067220 */ /* 0x000fe20000410000 */
[----:B------:R-:W-:Y:S02]  /*1500*/  FSEL R43, R43, RZ, P0 ;  /* 0x000000ff2b2b7208 */ /* 0x000fe40000000000 */
[----:B------:R-:W-:Y:S01]  /*1510*/  @P1 F2FP.BF16.F32.PACK_AB R72, RZ, R72 ;  /* 0x00000048ff48123e */ /* 0x000fe200000010ff */
[----:B--2---:R-:W-:Y:S02]  /*1520*/  @P1 FMUL.FTZ R69, R42, R25 ;  /* 0x000000192a451220 */ /* 0x004fe40000410000 */
[----:B------:R-:W2:Y:S01]  /*1530*/  @P1 LDC R68, c[0x0][0x40c] ;  /* 0x00010300ff441b82 */ /* 0x000ea20000000800 */
[----:B------:R-:W-:-:S02]  /*1540*/  FSEL R25, R26, RZ, P0 ;  /* 0x000000ff1a197208 */ /* 0x000fc40000000000 */
[----:B------:R-:W-:Y:S02]  /*1550*/  FSEL R26, R27, RZ, P0 ;  /* 0x000000ff1b1a7208 */ /* 0x000fe40000000000 */
[----:B------:R-:W-:Y:S02]  /*1560*/  @P1 F2FP.BF16.F32.PACK_AB R69, RZ, R69 ;  /* 0x00000045ff45123e */ /* 0x000fe400000010ff */
[----:B------:R-:W-:Y:S01]  /*1570*/  @P1 PRMT R44, R70, 0x7610, R44 ;  /* 0x00007610462c1816 */ /* 0x000fe2000000002c */
[----:B------:R-:W3:Y:S01]  /*1580*/  @P1 LDC R7, c[0x0][0x40c] ;  /* 0x00010300ff071b82 */ /* 0x000ee20000000800 */
[----:B0-----:R-:W-:Y:S01]  /*1590*/  @P1 FMUL.FTZ R62, R43, R62 ;  /* 0x0000003e2b3e1220 */ /* 0x001fe20000410000 */
[----:B------:R-:W-:Y:S02]  /*15a0*/  @P1 PRMT R45, R69, 0x7610, R45 ;  /* 0x00007610452d1816 */ /* 0x000fe4000000002d */
[----:B------:R-:W-:Y:S02]  /*15b0*/  @P1 PRMT R44, R44, 0x5410, R72 ;  /* 0x000054102c2c1816 */ /* 0x000fe40000000048 */
[----:B------:R-:W-:Y:S01]  /*15c0*/  @P1 F2FP.BF16.F32.PACK_AB R62, RZ, R62 ;  /* 0x0000003eff3e123e */ /* 0x000fe200000010ff */
[----:B-1----:R-:W-:Y:S01]  /*15d0*/  @P1 FMUL.FTZ R5, R24, R5 ;  /* 0x0000000518051220 */ /* 0x002fe20000410000 */
[----:B------:R-:W-:-:S02]  /*15e0*/  FSEL R27, R6, RZ, P0 ;  /* 0x000000ff061b7208 */ /* 0x000fc40000000000 */
        /* <DEDUP_REMOVED lines=14> */
.L_x_1860:
[----:B------:R-:W-:Y:S02]  /*16d0*/  MOV R63, UR18 ;  /* 0x00000012003f7c02 */ /* 0x000fe40008000f00 */
[----:B0-----:R-:W-:Y:S02]  /*16e0*/  MOV R67, UR19 ;  /* 0x0000001300437c02 */ /* 0x001fe40008000f00 */
[----:B------:R-:W-:-:S04]  /*16f0*/  ISETP.NE.U32.AND P0, PT, R63, RZ, PT ;  /* 0x000000ff3f00720c */ /* 0x000fc80003f05070 */
[----:B------:R-:W-:-:S13]  /*1700*/  ISETP.NE.AND.EX P0, PT, R67, RZ, PT, P0 ;  /* 0x000000ff4300720c */ /* 0x000fda0003f05300 */
[----:B------:R-:W-:Y:S05]  /*1710*/  @P0 BRA `(.L_x_1877) ;  /* 0x0000000400040947 */ /* 0x000fea0003800000 */
[----:B------:R-:W0:Y:S01]  /*1720*/  @P1 LDC R68, c[0x0][0x40c] ;  /* 0x00010300ff441b82 */ /* 0x000e220000000800 */
[-CC-:B------:R-:W-:Y:S01]  /*1730*/  @P2 FFMA.FTZ R69, R3, R7.reuse, R62.reuse ;  /* 0x0000000703452223 */ /* 0x180fe2000001003e */
[-CC-:B------:R-:W-:Y:S01]  /*1740*/  @P2 FFMA.FTZ R70, R56, R7.reuse, R62.reuse ;  /* 0x0000000738462223 */ /* 0x180fe2000001003e */
[----:B------:R-:W-:Y:S01]  /*1750*/  MOV R5, R12 ;  /* 0x0000000c00057202 */ /* 0x000fe20000000f00 */
[-CC-:B------:R-:W-:Y:S01]  /*1760*/  @P2 FFMA.FTZ R74, R58, R7.reuse, R62.reuse ;  /* 0x000000073a4a2223 */ /* 0x180fe2000001003e */
[----:B------:R-:W-:Y:S01]  /*1770*/  @P2 FADD.FTZ R69, R48, -R69 ;  /* 0x8000004530452221 */ /* 0x000fe20000010000 */
[----:B------:R-:W-:Y:S02]  /*1780*/  @P2 FFMA.FTZ R75, R51, R7, R62 ;  /* 0x00000007334b2223 */ /* 0x000fe4000001003e */
[----:B------:R-:W1:Y:S01]  /*1790*/  @P1 LDC R71, c[0x0][0x40c] ;  /* 0x00010300ff471b82 */ /* 0x000e620000000800 */
[----:B------:R-:W-:Y:S01]  /*17a0*/  @P2 FFMA.FTZ R5, R6, R69, R12 ;  /* 0x0000004506052223 */ /* 0x000fe2000001000c */
[----:B------:R-:W-:Y:S01]  /*17b0*/  @P2 FADD.FTZ R69, R55, -R70 ;  /* 0x8000004637452221 */ /* 0x000fe20000010000 */
[----:B------:R-:W-:Y:S01]  /*17c0*/  MOV R70, R13 ;  /* 0x0000000d00467202 */ /* 0x000fe20000000f00 */
[----:B------:R-:W-:Y:S01]  /*17d0*/  @P2 FADD.FTZ R74, R57, -R74 ;  /* 0x8000004a394a2221 */ /* 0x000fe20000010000 */
[----:B------:R-:W-:Y:S01]  /*17e0*/  @P2 FADD.FTZ R75, R52, -R75 ;  /* 0x8000004b344b2221 */ /* 0x000fe20000010000 */
[----:B------:R-:W-:Y:S01]  /*17f0*/  @P2 FFMA.FTZ R70, R6, R69, R13 ;  /* 0x0000004506462223 */ /* 0x000fe2000001000d */
[----:B------:R-:W-:-:S04]  /*1800*/  @P2 FFMA.FTZ R69, R49, R7, R62 ;  /* 0x0000000731452223 */ /* 0x000fc8000001003e */
[----:B------:R-:W-:Y:S01]  /*1810*/  @P2 FADD.FTZ R73, R50, -R69 ;  /* 0x8000004532492221 */ /* 0x000fe20000010000 */
[----:B------:R-:W-:-:S03]  /*1820*/  MOV R69, R14 ;  /* 0x0000000e00457202 */ /* 0x000fc60000000f00 */
[C---:B------:R-:W-:Y:S01]  /*1830*/  @P2 FFMA.FTZ R69, R6.reuse, R73, R14 ;  /* 0x0000004906452223 */ /* 0x040fe2000001000e */
[----:B0-----:R-:W-:Y:S01]  /*1840*/  @P1 FMUL.FTZ R68, R5, R68 ;  /* 0x0000004405441220 */ /* 0x001fe20000410000 */
[----:B------:R-:W-:Y:S01]  /*1850*/  MOV R5, R15 ;  /* 0x0000000f00057202 */ /* 0x000fe20000000f00 */
[----:B------:R-:W-:Y:S01]  /*1860*/  @P2 FFMA.FTZ R5, R6, R74, R15 ;  /* 0x0000004a06052223 */ /* 0x000fe2000001000f */
[----:B------:R-:W-:-:S04]  /*1870*/  @P2 FFMA.FTZ R74, R64, R7, R62 ;  /* 0x00000007404a2223 */ /* 0x000fc8000001003e */
[----:B------:R-:W-:Y:S01]  /*1880*/  @P2 FADD.FTZ R74, R59, -R74 ;  /* 0x8000004a3b4a2221 */ /* 0x000fe20000010000 */
[----:B-1----:R-:W-:Y:S01]  /*1890*/  @P1 FMUL.FTZ R72, R70, R71 ;  /* 0x0000004746481220 */ /* 0x002fe20000410000 */
[----:B------:R-:W-:Y:S01]  /*18a0*/  @P1 F2FP.BF16.F32.PACK_AB R71, RZ, R68 ;  /* 0x00000044ff47123e */ /* 0x000fe200000010ff */
[----:B------:R-:W0:Y:S01]  /*18b0*/  @P1 LDC R70, c[0x0][0x40c] ;  /* 0x00010300ff461b82 */ /* 0x000e220000000800 */
[----:B------:R-:W-:Y:S01]  /*18c0*/  MOV R68, R8 ;  /* 0x0000000800447202 */ /* 0x000fe20000000f00 */
[----:B------:R-:W-:Y:S01]  /*18d0*/  @P2 FFMA.FTZ R68, R6, R75, R8 ;  /* 0x0000004b06442223 */ /* 0x000fe20000010008 */
[----:B------:R-:W-:Y:S02]  /*18e0*/  @P1 PRMT R44, R71, 0x7610, R44 ;  /* 0x00007610472c1816 */ /* 0x000fe4000000002c */
[----:B------:R-:W-:-:S03]  /*18f0*/  @P1 F2FP.BF16.F32.PACK_AB R73, RZ, R72 ;  /* 0x00000048ff49123e */ /* 0x000fc600000010ff */
[----:B------:R-:W1:Y:S01]  /*1900*/  @P1 LDC R71, c[0x0][0x40c] ;  /* 0x00010300ff471b82 */ /* 0x000e620000000800 */
[----:B------:R-:W-:Y:S02]  /*1910*/  @P1 PRMT R44, R44, 0x5410, R73 ;  /* 0x000054102c2c1816 */ /* 0x000fe40000000049 */
[----:B------:R-:W-:-:S05]  /*1920*/  MOV R73, R10 ;  /* 0x0000000a00497202 */ /* 0x000fca0000000f00 */
[----:B------:R-:W2:Y:S01]  /*1930*/  @P1 LDC R72, c[0x0][0x40c] ;  /* 0x00010300ff481b82 */ /* 0x000ea20000000800 */
[----:B0-----:R-:W-:Y:S01]  /*1940*/  @P1 FMUL.FTZ R70, R69, R70 ;  /* 0x0000004645461220 */ /* 0x001fe20000410000 */
[----:B------:R-:W-:Y:S01]  /*1950*/  MOV R69, R9 ;  /* 0x0000000900457202 */ /* 0x000fe20000000f00 */
[----:B------:R-:W-:-:S05]  /*1960*/  @P2 FFMA.FTZ R69, R6, R74, R9 ;  /* 0x0000004a06452223 */ /* 0x000fca0000010009 */
[----:B------:R-:W0:Y:S01]  /*1970*/  @P1 LDC R74, c[0x0][0x40c] ;  /* 0x00010300ff4a1b82 */ /* 0x000e220000000800 */
[----:B------:R-:W-:Y:S01]  /*1980*/  @P1 F2FP.BF16.F32.PACK_AB R70, RZ, R70 ;  /* 0x00000046ff46123e */ /* 0x000fe200000010ff */
[----:B-1----:R-:W-:-:S03]  /*1990*/  @P1 FMUL.FTZ R71, R68, R71 ;  /* 0x0000004744471220 */ /* 0x002fc60000410000 */
[----:B------:R-:W-:-:S03]  /*19a0*/  @P1 PRMT R45, R70, 0x7610, R45 ;  /* 0x00007610462d1816 */ /* 0x000fc6000000002d */
[----:B------:R-:W1:Y:S01]  /*19b0*/  @P1 LDC R68, c[0x0][0x40c] ;  /* 0x00010300ff441b82 */ /* 0x000e620000000800 */
        /* <DEDUP_REMOVED lines=8> */
[----:B-1----:R-:W-:Y:S02]  /*1a40*/  @P1 FMUL.FTZ R5, R69, R68 ;  /* 0x0000004445051220 */ /* 0x002fe40000410000 */
[----:B0-----:R-:W-:-:S03]  /*1a50*/  @P1 FMUL.FTZ R68, R73, R74 ;  /* 0x0000004a49441220 */ /* 0x001fc60000410000 */
[----:B------:R-:W-:Y:S02]  /*1a60*/  @P1 F2FP.BF16.F32.PACK_AB R5, RZ, R5 ;  /* 0x00000005ff05123e */ /* 0x000fe400000010ff */
[----:B------:R-:W-:Y:S02]  /*1a70*/  @P1 F2FP.BF16.F32.PACK_AB R68, RZ, R68 ;  /* 0x00000044ff44123e */ /* 0x000fe400000010ff */
[----:B------:R-:W-:Y:S02]  /*1a80*/  @P1 PRMT R46, R46, 0x5410, R5 ;  /* 0x000054102e2e1816 */ /* 0x000fe40000000005 */
        /* <DEDUP_REMOVED lines=10> */
.L_x_1877:
[-CC-:B------:R-:W-:Y:S01]  /*1b30*/  @P2 FFMA.FTZ R5, R3, R7.reuse, R62.reuse ;  /* 0x0000000703052223 */ /* 0x180fe2000001003e */
        /* <DEDUP_REMOVED lines=11> */
[----:B------:R-:W-:Y:S01]  /*1bf0*/  @P2 FADD.FTZ R42, R65, -R42 ;  /* 0x8000002a412a2221 */ /* 0x000fe20000010000 */
[----:B------:R-:W-:Y:S01]  /*1c00*/  MOV R41, R13 ;  /* 0x0000000d00297202 */ /* 0x000fe20000000f00 */
[----:B------:R-:W-:Y:S01]  /*1c10*/  @P2 FFMA.FTZ R41, R6, R24, R13 ;  /* 0x0000001806292223 */ /* 0x000fe2000001000d */
[----:B------:R-:W-:Y:S01]  /*1c20*/  @P2 FADD.FTZ R25, R50, -R25 ;  /* 0x8000001932192221 */ /* 0x000fe20000010000 */
[----:B------:R-:W-:Y:S01]  /*1c30*/  @P2 FADD.FTZ R62, R59, -R26 ;  /* 0x8000001a3b3e2221 */ /* 0x000fe20000010000 */
[----:B------:R-:W-:Y:S01]  /*1c40*/  MOV R27, R11 ;  /* 0x0000000b001b7202 */ /* 0x000fe20000000f00 */
[----:B------:R-:W-:Y:S01]  /*1c50*/  @P2 FADD.FTZ R68, R57, -R68 ;  /* 0x8000004439442221 */ /* 0x000fe20000010000 */
[----:B------:R-:W-:Y:S01]  /*1c60*/  MOV R40, R12 ;  /* 0x0000000c00287202 */ /* 0x000fe20000000f00 */
[----:B------:R-:W0:Y:S01]  /*1c70*/  @P1 LDC R70, c[0x0][0x40c] ;  /* 0x00010300ff461b82 */ /* 0x000e220000000800 */
[----:B------:R-:W-:Y:S01]  /*1c80*/  MOV R24, R8 ;  /* 0x0000000800187202 */ /* 0x000fe20000000f00 */
[C---:B------:R-:W-:Y:S01]  /*1c90*/  @P2 FFMA.FTZ R27, R6.reuse, R42, R11 ;  /* 0x0000002a061b2223 */ /* 0x040fe2000001000b */
[----:B------:R-:W-:Y:S01]  /*1ca0*/  MOV R26, R10 ;  /* 0x0000000a001a7202 */ /* 0x000fe20000000f00 */
[C---:B------:R-:W-:Y:S01]  /*1cb0*/  @P2 FFMA.FTZ R40, R6.reuse, R5, R12 ;  /* 0x0000000506282223 */ /* 0x040fe2000001000c */
[C---:B------:R-:W-:Y:S01]  /*1cc0*/  @P2 FFMA.FTZ R24, R6.reuse, R69, R8 ;  /* 0x0000004506182223 */ /* 0x040fe20000010008 */
[C---:B------:R-:W-:Y:S01]  /*1cd0*/  @P2 FFMA.FTZ R26, R6.reuse, R7, R10 ;  /* 0x00000007061a2223 */ /* 0x040fe2000001000a */
[----:B------:R-:W-:Y:S01]  /*1ce0*/  MOV R42, R14 ;  /* 0x0000000e002a7202 */ /* 0x000fe20000000f00 */
[----:B------:R-:W1:Y:S01]  /*1cf0*/  @P1 LDC R71, c[0x0][0x40c] ;  /* 0x00010300ff471b82 */ /* 0x000e620000000800 */
[C---:B------:R-:W-:Y:S01]  /*1d00*/  @P2 FFMA.FTZ R42, R6.reuse, R25, R14 ;  /* 0x00000019062a2223 */ /* 0x040fe2000001000e */
[----:B------:R-:W-:Y:S01]  /*1d10*/  MOV R43, R15 ;  /* 0x0000000f002b7202 */ /* 0x000fe20000000f00 */
[C---:B------:R-:W-:Y:S01]  /*1d20*/  @P2 FFMA.FTZ R43, R6.reuse, R68, R15 ;  /* 0x00000044062b2223 */ /* 0x040fe2000001000f */
[----:B------:R-:W-:Y:S01]  /*1d30*/  MOV R25, R9 ;  /* 0x0000000900197202 */ /* 0x000fe20000000f00 */
[----:B------:R-:W-:-:S03]  /*1d40*/  @P2 FFMA.FTZ R25, R6, R62, R9 ;  /* 0x0000003e06192223 */ /* 0x000fc60000010009 */
[----:B------:R-:W2:Y:S08]  /*1d50*/  @P1 LDC R5, c[0x0][0x40c] ;  /* 0x00010300ff051b82 */ /* 0x000eb00000000800 */
[----:B------:R-:W3:Y:S01]  /*1d60*/  @P1 LDC R69, c[0x0][0x40c] ;  /* 0x00010300ff451b82 */ /* 0x000ee20000000800 */
[----:B0-----:R-:W-:-:S07]  /*1d70*/  @P1 FMUL.FTZ R70, R27, R70 ;  /* 0x000000461b461220 */ /* 0x001fce0000410000 */
[----:B------:R-:W0:Y:S01]  /*1d80*/  @P1 LDC R7, c[0x0][0x40c] ;  /* 0x00010300ff071b82 */ /* 0x000e220000000800 */
[----:B-1----:R-:W-:-:S05]  /*1d90*/  @P1 FMUL.FTZ R71, R26, R71 ;  /* 0x000000471a471220 */ /* 0x002fca0000410000 */
[----:B------:R-:W-:Y:S02]  /*1da0*/  @P1 F2FP.BF16.F32.PACK_AB R71, RZ, R71 ;  /* 0x00000047ff47123e */ /* 0x000fe400000010ff */
[----:B------:R-:W1:Y:S01]  /*1db0*/  @P1 LDC R72, c[0x0][0x40c] ;  /* 0x00010300ff481b82 */ /* 0x000e620000000800 */
[----:B--2---:R-:W-:Y:S01]  /*1dc0*/  @P1 FMUL.FTZ R6, R40, R5 ;  /* 0x0000000528061220 */ /* 0x004fe20000410000 */
[----:B------:R-:W-:Y:S02]  /*1dd0*/  @P1 F2FP.BF16.F32.PACK_AB R5, RZ, R70 ;  /* 0x00000046ff05123e */ /* 0x000fe400000010ff */
[----:B------:R-:W-:Y:S02]  /*1de0*/  @P1 PRMT R47, R71, 0x7610, R47 ;  /* 0x00007610472f1816 */ /* 0x000fe4000000002f */
[----:B------:R-:W-:Y:S02]  /*1df0*/  @P1 F2FP.BF16.F32.PACK_AB R6, RZ, R6 ;  /* 0x00000006ff06123e */ /* 0x000fe400000010ff */
[----:B------:R-:W2:Y:S01]  /*1e00*/  @P1 LDC R68, c[0x0][0x40c] ;  /* 0x00010300ff441b82 */ /* 0x000ea20000000800 */
[----:B---3--:R-:W-:Y:S01]  /*1e10*/  @P1 FMUL.FTZ R69, R42, R69 ;  /* 0x000000452a451220 */ /* 0x008fe20000410000 */
[----:B------:R-:W-:-:S02]  /*1e20*/  @P1 PRMT R44, R6, 0x7610, R44 ;  /* 0x00007610062c1816 */ /* 0x000fc4000000002c */
[----:B------:R-:W-:Y:S02]  /*1e30*/  @P1 PRMT R47, R47, 0x5410, R5 ;  /* 0x000054102f2f1816 */ /* 0x000fe40000000005 */
        /* <DEDUP_REMOVED lines=15> */
.L_x_1876:
[----:B------:R-:W-:Y:S05]  /*1f30*/  BSYNC.RECONVERGENT B1 ;  /* 0x0000000000017941 */ /* 0x000fea0003800200 */
.L_x_1859:
[----:B------:R-:W-:Y:S01]  /*1f40*/  ISETP.NE.U32.AND P0, PT, R63, RZ, PT ;  /* 0x000000ff3f00720c */ /* 0x000fe20003f05070 */
[----:B------:R-:W-:Y:S03]  /*1f50*/  BSSY.RECONVERGENT B1, `(.L_x_1878) ;  /* 0x000000b000017945 */ /* 0x000fe60003800200 */
        /* <DEDUP_REMOVED lines=10> */
.L_x_1879:
[----:B------:R-:W-:Y:S05]  /*2000*/  BSYNC.RECONVERGENT B1 ;  /* 0x0000000000017941 */ /* 0x000fea0003800200 */
.L_x_1878:
[----:B0-----:R-:W0:Y:S08]  /*2010*/  @P1 LDC.64 R6, c[0x0][0x468] ;  /* 0x00011a00ff061b82 */ /* 0x001e300000000a00 */
[----:B------:R-:W1:Y:S01]  /*2020*/  LDC.64 R62, c[0x0][0x380] ;  /* 0x0000e000ff3e7b82 */ /* 0x000e620000000a00 */
[----:B0-----:R-:W-:-:S04]  /*2030*/  @P1 LEA R6, P0, R60, R6, 0x4 ;  /* 0x000000063c061211 */ /* 0x001fc800078020ff */
[----:B------:R-:W-:Y:S02]  /*2040*/  @P1 LEA.HI.X R7, R60, R7, R61, 0x4, P0 ;  /* 0x000000073c071211 */ /* 0x000fe400000f243d */
[----:B-1----:R-:W-:-:S03]  /*2050*/  LEA R4, R62, R4, 0x2 ;  /* 0x000000043e047211 */ /* 0x002fc600078e10ff */
[----:B------:R0:W-:Y:S01]  /*2060*/  @P1 STG.E.128 desc[UR6][R6.64], R44 ;  /* 0x0000002c06001986 */ /* 0x0001e2000c101d06 */
[----:B------:R-:W-:-:S13]  /*2070*/  ISETP.GE.AND P0, PT, R4, R63, PT ;  /* 0x0000003f0400720c */ /* 0x000fda0003f06270 */
[----:B------:R-:W-:Y:S05]  /*2080*/  @!P0 BRA `(.L_x_1880) ;  /* 0xffffffe000548947 */ /* 0x000fea000383ffff */
.L_x_1854:
[----:B------:R-:W-:Y:S05]  /*2090*/  BSYNC B0 ;  /* 0x0000000000007941 */ /* 0x000fea0003800000 */
.L_x_1853:
[----:B------:R-:W1:Y:S01]  /*20a0*/  S2R R14, SR_TID.X ;  /* 0x00000000000e7919 */ /* 0x000e620000002100 */
[----:B------:R-:W-:Y:S01]  /*20b0*/  MOV R2, 0x400 ;  /* 0x0000040000027802 */ /* 0x000fe20000000f00 */
[----:B------:R-:W-:Y:S05]  /*20c0*/  WARPSYNC.ALL ;  /* 0x0000000000007948 */ /* 0x000fea0003800000 */
[----:B------:R-:W2:Y:S01]  /*20d0*/  S2R R3, SR_CgaCtaId ;  /* 0x0000000000037919 */ /* 0x000ea20000008800 */
[----:B------:R-:W3:Y:S01]  /*20e0*/  LDC R12, c[0x0][0x388] ;  /* 0x0000e200ff0c7b82 */ /* 0x000ee20000000800 */
[----:B------:R-:W4:Y:S01]  /*20f0*/  LDCU.128 UR12, c[0x0][0x440] ;  /* 0x00008800ff0c77ac */ /* 0x000f220008000c00 */
        /* <DEDUP_REMOVED lines=10> */
[----:B------:R-:W5:Y:S04]  /*21a0*/  LDS R5, [R3+0x400] ;  /* 0x0004000003057984 */ /* 0x000f680000000800 */
[----:B0-----:R-:W0:Y:S04]  /*21b0*/  LDS R7, [R3+0x600] ;  /* 0x0006000003077984 */ /* 0x001e280000000800 */
[----:B------:R-:W4:Y:S04]  /*21c0*/  LDS R9, [R3+0x800] ;  /* 0x0008000003097984 */ /* 0x000f280000000800 */
[----:B------:R-:W4:Y:S04]  /*21d0*/  LDS R11, [R3+0xa00] ;  /* 0x000a0000030b7984 */ /* 0x000f280000000800 */
[----:B------:R-:W4:Y:S04]  /*21e0*/  LDS R13, [R3+0xc00] ;  /* 0x000c0000030d7984 */ /* 0x000f280000000800 */
[----:B------:R-:W4:Y:S01]  /*21f0*/  LDS R6, [R3+0xe00] ;  /* 0x000e000003067984 */ /* 0x000f220000000800 */
[----:B------:R-:W-:Y:S01]  /*2200*/  BAR.SYNC.DEFER_BLOCKING 0x0 ;  /* 0x0000000000007b1d */ /* 0x000fe20000010000 */
[----:B-1----:R-:W-:Y:S01]  /*2210*/  FADD.FTZ R2, RZ, R2 ;  /* 0x00000002ff027221 */ /* 0x002fe20000010000 */
[----:B--2---:R-:W-:-:S03]  /*2220*/  FADD.FTZ R4, RZ, R4 ;  /* 0x00000004ff047221 */ /* 0x004fc60000010000 */
[----:B-----5:R-:W-:Y:S01]  /*2230*/  FADD.FTZ R2, R2, R5 ;  /* 0x0000000502027221 */ /* 0x020fe20000010000 */
[----:B---3--:R-:W-:Y:S02]  /*2240*/  IMAD R5, R12, UR5, RZ ;  /* 0x000000050c057c24 */ /* 0x008fe4000f8e02ff */
[----:B0-----:R-:W-:Y:S01]  /*2250*/  FADD.FTZ R4, R4, R7 ;  /* 0x0000000704047221 */ /* 0x001fe20000010000 */
        /* <DEDUP_REMOVED lines=36> */
.L_x_1858:
[----:B------:R-:W-:Y:S01]  /*24a0*/  HFMA2 R68, -RZ, RZ, 0, 5.9604644775390625e-08 ;  /* 0x00000001ff447431 */ /* 0x000fe200000001ff */
[----:B------:R-:W-:Y:S01]  /*24b0*/  BSSY B1, `(.L_x_1881) ;  /* 0x0000007000017945 */ /* 0x000fe20003800000 */
[----:B------:R-:W-:Y:S01]  /*24c0*/  MOV R69, R72 ;  /* 0x0000004800457202 */ /* 0x000fe20000000f00 */
[----:B0-----:R-:W-:Y:S01]  /*24d0*/  IMAD.MOV.U32 R62, RZ, RZ, -0x1 ;  /* 0xffffffffff3e7424 */ /* 0x001fe200078e00ff */
[----:B------:R-:W-:-:S07]  /*24e0*/  MOV R63, 0x1f ;  /* 0x0000001f003f7802 */ /* 0x000fce0000000f00 */
[----:B-1----:R-:W-:Y:S05]  /*24f0*/  WARPSYNC.COLLECTIVE R62, `(.L_x_1882) ;  /* 0x000000003e087348 */ /* 0x002fea0003c00000 */
[----:B------:R0:W2:Y:S02]  /*2500*/  SHFL.BFLY P0, R63, R69, R68, R63 ;  /* 0x0c000044453f7389 */ /* 0x0000a4000000003f */
[----:B012---:R-:W-:Y:S05]  /*2510*/  ENDCOLLECTIVE ;  /* 0x000000000000791b */ /* 0x007fea0003800000 */
.L_x_1882:
[----:B------:R-:W-:Y:S05]  /*2520*/  BSYNC B1 ;  /* 0x0000000000017941 */ /* 0x000fea0003800000 */
.L_x_1881:
        /* <DEDUP_REMOVED lines=8> */
.L_x_1883:
        /* <DEDUP_REMOVED lines=8> */
.L_x_1884:
[----:B------:R-:W-:Y:S02]  /*2630*/  MOV R69, R73 ;  /* 0x0000004900457202 */ /* 0x000fe40000000f00 */
[----:B------:R-:W-:Y:S01]  /*2640*/  MOV R70, R63 ;  /* 0x0000003f00467202 */ /* 0x000fe20000000f00 */
[----:B------:R-:W-:-:S04]  /*2650*/  HFMA2 R63, -RZ, RZ, 0, 1.847743988037109375e-06 ;  /* 0x0000001fff3f7431 */ /* 0x000fc800000001ff */
[----:B------:R-:W-:-:S07]  /*2660*/  FADD.FTZ R75, R71, R70 ;  /* 0x00000046474b7221 */ /* 0x000fce0000010000 */
[----:B------:R-:W-:Y:S05]  /*2670*/  WARPSYNC.COLLECTIVE R62, `(.L_x_1885) ;  /* 0x000000003e087348 */ /* 0x000fea0003c00000 */
[----:B------:R0:W1:Y:S02]  /*2680*/  SHFL.BFLY P0, R63, R69, R68, R63 ;  /* 0x0c000044453f7389 */ /* 0x000064000000003f */
[----:B01----:R-:W-:Y:S05]  /*2690*/  ENDCOLLECTIVE ;  /* 0x000000000000791b */ /* 0x003fea0003800000 */
.L_x_1885:
        /* <DEDUP_REMOVED lines=8> */
.L_x_1886:
[----:B------:R-:W-:Y:S01]  /*2720*/  IMAD.MOV.U32 R69, RZ, RZ, R74 ;  /* 0x000000ffff457224 */ /* 0x000fe200078e004a */
[----:B------:R-:W-:Y:S01]  /*2730*/  MOV R70, R63 ;  /* 0x0000003f00467202 */ /* 0x000fe20000000f00 */
[----:B------:R-:W-:-:S04]  /*2740*/  HFMA2 R63, -RZ, RZ, 0, 1.847743988037109375e-06 ;  /* 0x0000001fff3f7431 */ /* 0x000fc800000001ff */
[----:B------:R-:W-:-:S07]  /*2750*/  FADD.FTZ R76, R75, R70 ;  /* 0x000000464b4c7221 */ /* 0x000fce0000010000 */
[----:B------:R-:W-:Y:S05]  /*2760*/  WARPSYNC.COLLECTIVE R62, `(.L_x_1887) ;  /* 0x000000003e087348 */ /* 0x000fea0003c00000 */
[----:B------:R0:W1:Y:S02]  /*2770*/  SHFL.BFLY P0, R63, R69, R68, R63 ;  /* 0x0c000044453f7389 */ /* 0x000064000000003f */
[----:B01----:R-:W-:Y:S05]  /*2780*/  ENDCOLLECTIVE ;  /* 0x000000000000791b */ /* 0x003fea0003800000 */
.L_x_1887:
        /* <DEDUP_REMOVED lines=8> */
.L_x_1888:
[----:B------:R-:W-:Y:S02]  /*2810*/  MOV R69, R77 ;  /* 0x0000004d00457202 */ /* 0x000fe40000000f00 */
[----:B------:R-:W-:Y:S01]  /*2820*/  MOV R67, R63 ;  /* 0x0000003f00437202 */ /* 0x000fe20000000f00 */
[----:B------:R-:W-:-:S04]  /*2830*/  HFMA2 R63, -RZ, RZ, 0, 1.847743988037109375e-06 ;  /* 0x0000001fff3f7431 */ /* 0x000fc800000001ff */
[----:B------:R-:W-:-:S07]  /*2840*/  FADD.FTZ R67, R76, R67 ;  /* 0x000000434c437221 */ /* 0x000fce0000010000 */
[----:B------:R-:W-:Y:S05]  /*2850*/  WARPSYNC.COLLECTIVE R62, `(.L_x_1889) ;  /* 0x000000003e087348 */ /* 0x000fea0003c00000 */
[----:B------:R0:W1:Y:S02]  /*2860*/  SHFL.BFLY P0, R63, R69, R68, R63 ;  /* 0x0c000044453f7389 */ /* 0x000064000000003f */
[----:B01----:R-:W-:Y:S05]  /*2870*/  ENDCOLLECTIVE ;  /* 0x000000000000791b */ /* 0x003fea0003800000 */
.L_x_1889:
        /* <DEDUP_REMOVED lines=8> */
.L_x_1890:
[----:B------:R-:W-:Y:S02]  /*2900*/  MOV R69, R70 ;  /* 0x0000004600457202 */ /* 0x000fe40000000f00 */
[----:B------:R-:W-:Y:S01]  /*2910*/  MOV R72, R63 ;  /* 0x0000003f00487202 */ /* 0x000fe20000000f00 */
[----:B------:R-:W-:-:S07]  /*2920*/  HFMA2 R63, -RZ, RZ, 0, 1.847743988037109375e-06 ;  /* 0x0000001fff3f7431 */ /* 0x000fce00000001ff */
[----:B------:R-:W-:Y:S05]  /*2930*/  WARPSYNC.COLLECTIVE R62, `(.L_x_1891) ;  /* 0x000000003e087348 */ /* 0x000fea0003c00000 */
[----:B------:R0:W1:Y:S02]  /*2940*/  SHFL.BFLY P0, R63, R69, R68, R63 ;  /* 0x0c000044453f7389 */ /* 0x000064000000003f */
[----:B01----:R-:W-:Y:S05]  /*2950*/  ENDCOLLECTIVE ;  /* 0x000000000000791b */ /* 0x003fea0003800000 */
.L_x_1891:
[----:B------:R-:W-:Y:S01]  /*2960*/  MOV R71, R63 ;  /* 0x0000003f00477202 */ /* 0x000fe20000000f00 */
[----:B------:R-:W-:Y:S06]  /*2970*/  BRA `(.L_x_1892) ;  /* 0xffffffe000947947 */ /* 0x000fec000383ffff */
.L_x_1893:
        /* <DEDUP_REMOVED lines=16> */
.L_x_6399:


//--------------------- .text._ZN10layer_norm13ln_bwd_kernelINS_13Kernel_traitsI13__nv_bfloat16S2_fS2_fjLj256ELj1ELj4ELj1ELj16ENS_18Kernel_traits_baseILj256ES2_S2_fS2_fjLj128EEEEELb0ELb1ELb0ELb0EEEvNS_9BwdParamsE --------------------------
	.section	.text._ZN10layer_norm13ln_bwd_kernelINS_13Kernel_traitsI13__nv_bfloat16S2_fS2_fjLj256ELj1ELj4ELj1ELj16ENS_18Kernel_traits_baseILj256ES2_S2_fS2_fjLj128EEEEELb0ELb1ELb0ELb0EEEvNS_9BwdParamsE,"ax",@progbits
	.align	128
        .global         _ZN10layer_norm13ln_bwd_kernelINS_13Kernel_traitsI13__nv_bfloat16S2_fS2_fjLj256ELj1ELj4ELj1ELj16ENS_18Kernel_traits_baseILj256ES2_S2_fS2_fjLj128EEEEELb0ELb1ELb0ELb0EEEvNS_9BwdParamsE
        .type           _ZN10layer_norm13ln_bwd_kernelINS_13Kernel_traitsI13__nv_bfloat16S2_fS2_fjLj256ELj1ELj4ELj1ELj16ENS_18Kernel_traits_baseILj256ES2_S2_fS2_fjLj128EEEEELb0ELb1ELb0ELb0EEEvNS_9BwdParamsE,@function
        .size           _ZN10layer_norm13ln_bwd_kernelINS_13Kernel_traitsI13__nv_bfloat16S2_fS2_fjLj256ELj1ELj4ELj1ELj16ENS_18Kernel_traits_baseILj256ES2_S2_fS2_fjLj128EEEEELb0ELb1ELb0ELb0EEEvNS_9BwdParamsE,(.L_x_6400 - _ZN10layer_norm13ln_bwd_kernelINS_13Kernel_traitsI13__nv_bfloat16S2_fS2_fjLj256ELj1ELj4ELj1ELj16ENS_18Kernel_traits_baseILj256ES2_S2_fS2_fjLj128EEEEELb0ELb1ELb0ELb0EEEvNS_9BwdParamsE)
        .other          _ZN10layer_norm13ln_bwd_kernelINS_13Kernel_traitsI13__nv_bfloat16S2_fS2_fjLj256ELj1ELj4ELj1ELj16ENS_18Kernel_traits_baseILj256ES2_S2_fS2_fjLj128EEEEELb0ELb1ELb0ELb0EEEvNS_9BwdParamsE,@"STO_CUDA_ENTRY STV_DEFAULT"
_ZN10layer_norm13ln_bwd_kernelINS_13Kernel_traitsI13__nv_bfloat16S2_fS2_fjLj256ELj1ELj4ELj1ELj16ENS_18Kernel_traits_baseILj256ES2_S2_fS2_fjLj128EEEEELb0ELb1ELb0ELb0EEEvNS_9BwdParamsE:
.text._ZN10layer_norm13ln_bwd_kernelINS_13Kernel_traitsI13__nv_bfloat16S2_fS2_fjLj256ELj1ELj4ELj1ELj16ENS_18Kernel_traits_baseILj256ES2_S2_fS2_fjLj128EEEEELb0ELb1ELb0ELb0EEEvNS_9BwdParamsE:
        /* <DEDUP_REMOVED lines=18> */
[----:B------:R-:W0:Y:S08]  /*0120*/  @P0 LDC.64 R6, c[0x0][0x3d0] ;  /* 0x0000f400ff060b82 */ /* 0x000e300000000a00 */
[----:B------:R-:W4:Y:S01]  /*0130*/  @P0 LDC.64 R8, c[0x0][0x3e8] ;  /* 0x0000fa00ff080b82 */ /* 0x000f220000000a00 */
[----:B--2---:R-:W-:Y:S01]  /*0140*/  USHF.L.U32 UR6, UR7, 0x2, URZ ;  /* 0x0000000207067899 */ /* 0x004fe200080006ff */
[----:B------:R-:W-:-:S05]  /*0150*/  SHF.R.U32.HI R5, RZ, 0x5, R5 ;  /* 0x00000005ff057819 */ /* 0x000fca0000011605 */
[----:B------:R-:W-:Y:S01]  /*0160*/  LOP3.LUT R5, R5, UR6, RZ, 0xfc, !PT ;  /* 0x0000000605057c12 */ /* 0x000fe2000f8efcff */
[----:B0-----:R-:W-:-:S05]  /*0170*/  @P0 IMAD.WIDE.U32 R6, R2, 0x10, R6 ;  /* 0x0000001002060825 */ /* 0x001fca00078e0006 */
        /* <DEDUP_REMOVED lines=25> */
[----:B------:R-:W-:-:S13]  /*0310*/  ISETP.NE.AND.EX P0, PT, RZ, UR11, PT, P0 ;  /* 0x0000000bff007c0c */ /* 0x000fda000bf05300 */
.L_x_1905:
[----:B------:R-:W0:Y:S08]  /*0320*/  @P0 LDC.64 R60, c[0x0][0x3e0] ;  /* 0x0000f800ff3c0b82 */ /* 0x000e300000000a00 */
[----:B------:R-:W2:Y:S01]  /*0330*/  LDC.64 R62, c[0x0][0x3c8] ;  /* 0x0000f200ff3e7b82 */ /* 0x000ea20000000a00 */
[----:B0-----:R-:W-:-:S07]  /*0340*/  @P0 IMAD.WIDE R84, R5, 0x2, R60 ;  /* 0x0000000205540825 */ /* 0x001fce00078e023c */
[----:B------:R-:W0:Y:S01]  /*0350*/  LDC.64 R60, c[0x0][0x3c0] ;  /* 0x0000f000ff3c7b82 */ /* 0x000e220000000a00 */
[----:B------:R-:W3:Y:S01]  /*0360*/  @P0 LDG.E.U16 R84, desc[UR8][R84.64] ;  /* 0x0000000854540981 */ /* 0x000ee2000c1e1500 */
[----:B--2---:R-:W-:-:S05]  /*0370*/  IMAD.WIDE R62, R5, 0x4, R62 ;  /* 0x00000004053e7825 */ /* 0x004fca00078e023e */
[----:B-----5:R2:W5:Y:S01]  /*0380*/  LDG.E R74, desc[UR8][R62.64] ;  /* 0x000000083e4a7981 */ /* 0x020562000c1e1900 */
[----:B------:R-:W-:Y:S01]  /*0390*/  MOV R0, UR15 ;  /* 0x0000000f00007c02 */ /* 0x000fe20008000f00 */
[----:B------:R-:W-:Y:S01]  /*03a0*/  BSSY.RECONVERGENT B1, `(.L_x_1896) ;  /* 0x000006c000017945 */ /* 0x000fe20003800200 */
[----:B------:R-:W-:Y:S02]  /*03b0*/  ISETP.GE.U32.AND P2, PT, R4, 0x20, PT ;  /* 0x000000200400780c */ /* 0x000fe40003f46070 */
[----:B------:R-:W-:Y:S01]  /*03c0*/  MOV R72, 0x3f800000 ;  /* 0x3f80000000487802 */ /* 0x000fe20000000f00 */
[----:B------:R-:W-:Y:S01]  /*03d0*/  IMAD R11, R5, R0, RZ ;  /* 0x00000000050b7224 */ /* 0x000fe200078e02ff */
[----:B------:R-:W-:Y:S02]  /*03e0*/  MOV R79, RZ ;  /* 0x000000ff004f7202 */ /* 0x000fe40000000f00 */
[----:B------:R-:W-:Y:S02]  /*03f0*/  MOV R81, RZ ;  /* 0x000000ff00517202 */ /* 0x000fe40000000f00 */
[----:B------:R-:W-:-:S04]  /*0400*/  SHF.R.S32.HI R86, RZ, 0x1f, R11 ;  /* 0x0000001fff567819 */ /* 0x000fc8000001140b */
[----:B------:R-:W-:-:S04]  /*0410*/  LEA.HI R11, R86, R11, RZ, 0x3 ;  /* 0x0000000b560b7211 */ /* 0x000fc800078f18ff */
[----:B------:R-:W-:Y:S02]  /*0420*/  LEA.HI.SX32 R11, R11, R2, 0x1d ;  /* 0x000000020b0b7211 */ /* 0x000fe400078feaff */
[----:B---3--:R-:W-:Y:S01]  /*0430*/  @P0 SHF.L.U32 R72, R84, 0x10, RZ ;  /* 0x0000001054480819 */ /* 0x008fe200000006ff */
[----:B0-2---:R-:W-:Y:S06]  /*0440*/  @!P2 BRA `(.L_x_1897) ;  /* 0x000000040084a947 */ /* 0x005fec0003800000 */
[----:B------:R-:W0:Y:S01]  /*0450*/  LDC.64 R78, c[0x0][0x3a8] ;  /* 0x0000ea00ff4e7b82 */ /* 0x000e220000000a00 */
[----:B------:R-:W-:-:S05]  /*0460*/  IMAD.WIDE R76, R5, 0x4, R60 ;  /* 0x00000004054c7825 */ /* 0x000fca00078e023c */
[----:B------:R-:W2:Y:S02]  /*0470*/  LDG.E R3, desc[UR8][R76.64] ;  /* 0x000000084c037981 */ /* 0x000ea4000c1e1900 */
[----:B------:R-:W3:Y:S01]  /*0480*/  LDC.64 R68, c[0x0][0x428] ;  /* 0x00010a00ff447b82 */ /* 0x000ee20000000a00 */
[----:B0-----:R-:W-:-:S05]  /*0490*/  IMAD.WIDE.U32 R78, R11, 0x20, R78 ;  /* 0x000000200b4e7825 */ /* 0x001fca00078e004e */
[----:B------:R-:W4:Y:S01]  /*04a0*/  LDG.E.128 R60, desc[UR8][R78.64] ;  /* 0x000000084e3c7981 */ /* 0x000f22000c1e1d00 */
[----:B---3--:R-:W-:-:S03]  /*04b0*/  IMAD.WIDE.U32 R68, R11, 0x10, R68 ;  /* 0x000000100b447825 */ /* 0x008fc600078e0044 */
[----:B------:R0:W3:Y:S04]  /*04c0*/  LDG.E.128 R64, desc[UR8][R78.64+0x10] ;  /* 0x000010084e407981 */ /* 0x0000e8000c1e1d00 */
[----:B------:R-:W3:Y:S01]  /*04d0*/  LDG.E.128 R68, desc[UR8][R68.64] ;  /* 0x0000000844447981 */ /* 0x000ee2000c1e1d00 */
[----:B------:R-:W-:-:S04]  /*04e0*/  ISETP.NE.U32.AND P1, PT, RZ, UR12, PT ;  /* 0x0000000cff007c0c */ /* 0x000fc8000bf25070 */
[----:B------:R-:W-:-:S13]  /*04f0*/  ISETP.NE.AND.EX P1, PT, RZ, UR13, PT, P1 ;  /* 0x0000000dff007c0c */ /* 0x000fda000bf25310 */
[----:B------:R-:W1:Y:S02]  /*0500*/  @P1 LDC.64 R82, c[0x0][0x438] ;  /* 0x00010e00ff521b82 */ /* 0x000e640000000a00 */
[----:B-1----:R-:W-:-:S05]  /*0510*/  @P1 IMAD.WIDE.U32 R82, R11, 0x20, R82 ;  /* 0x000000200b521825 */ /* 0x002fca00078e0052 */
[----:B------:R-:W5:Y:S04]  /*0520*/  @P1 LDG.E.128 R16, desc[UR8][R82.64] ;  /* 0x0000000852101981 */ /* 0x000f68000c1e1d00 */
[----:B------:R1:W5:Y:S01]  /*0530*/  @P1 LDG.E.128 R12, desc[UR8][R82.64+0x10] ;  /* 0x00001008520c1981 */ /* 0x000362000c1e1d00 */
[----:B------:R-:W-:Y:S02]  /*0540*/  ISETP.NE.AND P1, PT, R6, RZ, PT ;  /* 0x000000ff0600720c */ /* 0x000fe40003f25270 */
[----:B0-----:R-:W-:Y:S02]  /*0550*/  SHF.L.U32 R78, R22, 0x10, RZ ;  /* 0x00000010164e7819 */ /* 0x001fe400000006ff */
[----:B-1----:R-:W-:Y:S02]  /*0560*/  SHF.L.U32 R82, R23, 0x10, RZ ;  /* 0x0000001017527819 */ /* 0x002fe400000006ff */
[----:B--2---:R-:W-:-:S05]  /*0570*/  FSEL R3, R3, RZ, !P1 ;  /* 0x000000ff03037208 */ /* 0x004fca0004800000 */
[--C-:B----4-:R-:W-:Y:S01]  /*0580*/  FADD.FTZ R87, R61, -R3.reuse ;  /* 0x800000033d577221 */ /* 0x110fe20000010000 */
[--C-:B------:R-:W-:Y:S01]  /*0590*/  FADD.FTZ R79, R63, -R3.reuse ;  /* 0x800000033f4f7221 */ /* 0x100fe20000010000 */
[--C-:B------:R-:W-:Y:S01]  /*05a0*/  FADD.FTZ R85, R60, -R3.reuse ;  /* 0x800000033c557221 */ /* 0x100fe20000010000 */
[--C-:B------:R-:W-:Y:S01]  /*05b0*/  FADD.FTZ R81, R62, -R3.reuse ;  /* 0x800000033e517221 */ /* 0x100fe20000010000 */
[--C-:B---3--:R-:W-:Y:S01]  /*05c0*/  FADD.FTZ R73, R64, -R3.reuse ;  /* 0x8000000340497221 */ /* 0x108fe20000010000 */
[--C-:B------:R-:W-:Y:S01]  /*05d0*/  FADD.FTZ R63, R65, -R3.reuse ;  /* 0x80000003413f7221 */ /* 0x100fe20000010000 */
[--C-:B------:R-:W-:Y:S01]  /*05e0*/  FADD.FTZ R75, R66, -R3.reuse ;  /* 0x80000003424b7221 */ /* 0x100fe20000010000 */
[--C-:B------:R-:W-:Y:S01]  /*05f0*/  FADD.FTZ R61, R67, -R3.reuse ;  /* 0x80000003433d7221 */ /* 0x100fe20000010000 */
[----:B------:R-:W-:Y:S02]  /*0600*/  PRMT R3, R20, 0x7632, R3 ;  /* 0x0000763214037816 */ /* 0x000fe40000000003 */
[----:B------:R-:W-:-:S02]  /*0610*/  PRMT R65, R68, 0x7632, R65 ;  /* 0x0000763244417816 */ /* 0x000fc40000000041 */
[----:B------:R-:W-:Y:S02]  /*0620*/  SHF.L.U32 R67, R68, 0x10, RZ ;  /* 0x0000001044437819 */ /* 0x000fe400000006ff */
[----:B------:R-:W-:Y:S02]  /*0630*/  SHF.L.U32 R64, R20, 0x10, RZ ;  /* 0x0000001014407819 */ /* 0x000fe400000006ff */
[----:B------:R-:W-:Y:S01]  /*0640*/  SHF.L.U32 R68, R3, 0x10, RZ ;  /* 0x0000001003447819 */ /* 0x000fe200000006ff */
[----:B-----5:R-:W-:Y:S01]  /*0650*/  FMUL.FTZ R3, R74, R85 ;  /* 0x000000554a037220 */ /* 0x020fe20000410000 */
[C---:B------:R-:W-:Y:S02]  /*0660*/  PRMT R76, R69.reuse, 0x7632, R76 ;  /* 0x00007632454c7816 */ /* 0x040fe4000000004c */
[----:B------:R-:W-:Y:S02]  /*0670*/  SHF.L.U32 R89, R69, 0x10, RZ ;  /* 0x0000001045597819 */ /* 0x000fe400000006ff */
[----:B------:R-:W-:-:S02]  /*0680*/  PRMT R62, R70, 0x7632, R62 ;  /* 0x00007632463e7816 */ /* 0x000fc4000000003e */
[----:B------:R-:W-:Y:S02]  /*0690*/  SHF.L.U32 R83, R70, 0x10, RZ ;  /* 0x0000001046537819 */ /* 0x000fe400000006ff */
[----:B------:R-:W-:Y:S01]  /*06a0*/  SHF.L.U32 R69, R65, 0x10, RZ ;  /* 0x0000001041457819 */ /* 0x000fe200000006ff */
[-C--:B------:R-:W-:Y:S01]  /*06b0*/  FMUL.FTZ R64, R64, R67.reuse ;  /* 0x0000004340407220 */ /* 0x080fe20000410000 */
[----:B------:R-:W-:Y:S01]  /*06c0*/  SHF.L.U32 R70, R21, 0x10, RZ ;  /* 0x0000001015467819 */ /* 0x000fe200000006ff */
[--C-:B------:R-:W-:Y:S01]  /*06d0*/  FADD.FTZ R44, R44, R67.reuse ;  /* 0x000000432c2c7221 */ /* 0x100fe20000010000 */
[----:B------:R-:W-:Y:S01]  /*06e0*/  FFMA.FTZ R40, R3, R67, R40 ;  /* 0x0000004303287223 */ /* 0x000fe20000010028 */
[----:B------:R-:W-:Y:S01]  /*06f0*/  FMUL.FTZ R66, R74, R87 ;  /* 0x000000574a427220 */ /* 0x000fe20000410000 */
[----:B------:R-:W-:Y:S01]  /*0700*/  PRMT R67, R21, 0x7632, R67 ;  /* 0x0000763215437816 */ /* 0x000fe20000000043 */
[-C--:B------:R-:W-:Y:S01]  /*0710*/  FMUL.FTZ R65, R68, R69.reuse ;  /* 0x0000004544417220 */ /* 0x080fe20000410000 */
[----:B------:R-:W-:Y:S01]  /*0720*/  FADD.FTZ R45, R45, R69 ;  /* 0x000000452d2d7221 */ /* 0x000fe20000010000 */
[----:B------:R-:W-:Y:S01]  /*0730*/  FFMA.FTZ R41, R66, R69, R41 ;  /* 0x0000004542297223 */ /* 0x000fe20000010029 */
[----:B------:R-:W-:Y:S01]  /*0740*/  FMUL.FTZ R68, R70, R89 ;  /* 0x0000005946447220 */ /* 0x000fe20000410000 */
[----:B------:R-:W-:Y:S01]  /*0750*/  SHF.L.U32 R69, R67, 0x10, RZ ;  /* 0x0000001043457819 */ /* 0x000fe200000006ff */
[----:B------:R-:W-:Y:S01]  /*0760*/  FMUL.FTZ R70, R74, R79 ;  /* 0x0000004f4a467220 */ /* 0x000fe20000410000 */
[----:B------:R-:W-:-:S02]  /*0770*/  SHF.L.U32 R76, R76, 0x10, RZ ;  /* 0x000000104c4c7819 */ /* 0x000fc400000006ff */
[----:B------:R-:W-:Y:S02]  /*0780*/  PRMT R79, R22, 0x7632, R79 ;  /* 0x00007632164f7816 */ /* 0x000fe4000000004f */
[----:B------:R-:W-:Y:S01]  /*0790*/  SHF.L.U32 R80, R62, 0x10, RZ ;  /* 0x000000103e507819 */ /* 0x000fe200000006ff */
[-C--:B------:R-:W-:Y:S01]  /*07a0*/  FMUL.FTZ R69, R69, R76.reuse ;  /* 0x0000004c45457220 */ /* 0x080fe20000410000 */
[----:B------:R-:W-:Y:S01]  /*07b0*/  FFMA.FTZ R43, R70, R76, R43 ;  /* 0x0000004c462b7223 */ /* 0x000fe2000001002b */
[----:B------:R-:W-:Y:S01]  /*07c0*/  FADD.FTZ R47, R47, R76 ;  /* 0x0000004c2f2f7221 */ /* 0x000fe20000010000 */
[----:B------:R-:W-:Y:S01]  /*07d0*/  SHF.L.U32 R79, R79, 0x10, RZ ;  /* 0x000000104f4f7819 */ /* 0x000fe200000006ff */
[----:B------:R-:W-:Y:S01]  /*07e0*/  FMUL.FTZ R76, R78, R83 ;  /* 0x000000534e4c7220 */ /* 0x000fe20000410000 */
[C---:B------:R-:W-:Y:S01]  /*07f0*/  FMUL.FTZ R78, R74.reuse, R63 ;  /* 0x0000003f4a4e7220 */ /* 0x040fe20000410000 */
[----:B------:R-:W-:Y:S01]  /*0800*/  FADD.FTZ R62, RZ, R64 ;  /* 0x00000040ff3e7221 */ /* 0x000fe20000010000 */
[----:B------:R-:W-:Y:S01]  /*0810*/  PRMT R60, R71, 0x7632, R60 ;  /* 0x00007632473c7816 */ /* 0x000fe2000000003c */
[----:B------:R-:W-:Y:S01]  /*0820*/  FFMA.FTZ R63, R3, R64, RZ ;  /* 0x00000040033f7223 */ /* 0x000fe200000100ff */
[----:B------:R-:W-:Y:S01]  /*0830*/  SHF.L.U32 R77, R71, 0x10, RZ ;  /* 0x00000010474d7819 */ /* 0x000fe200000006ff */
[----:B------:R-:W-:Y:S01]  /*0840*/  FMUL.FTZ R71, R74, R73 ;  /* 0x000000494a477220 */ /* 0x000fe20000410000 */
[-C--:B------:R-:W-:Y:S01]  /*0850*/  FMUL.FTZ R73, R79, R80.reuse ;  /* 0x000000504f497220 */ /* 0x080fe20000410000 */
[----:B------:R-:W-:Y:S01]  /*0860*/  FADD.FTZ R79, R62, R65 ;  /* 0x000000413e4f7221 */ /* 0x000fe20000010000 */
[----:B------:R-:W-:Y:S01]  /*0870*/  FMUL.FTZ R67, R74, R81 ;  /* 0x000000514a437220 */ /* 0x000fe20000410000 */
[----:B------:R-:W-:Y:S01]  /*0880*/  FFMA.FTZ R62, R66, R65, R63 ;  /* 0x00000041423e7223 */ /* 0x000fe2000001003f */
[----:B------:R-:W-:Y:S01]  /*0890*/  FFMA.FTZ R37, R78, R80, R37 ;  /* 0x000000504e257223 */ /* 0x000fe20000010025 */
[----:B------:R-:W-:Y:S01]  /*08a0*/  FADD.FTZ R53, R53, R80 ;  /* 0x0000005035357221 */ /* 0x000fe20000010000 */
[----:B------:R-:W-:Y:S01]  /*08b0*/  FADD.FTZ R80, R79, R68 ;  /* 0x000000444f507221 */ /* 0x000fe20000010000 */
[----:B------:R-:W-:-:S03]  /*08c0*/  FFMA.FTZ R63, R67, R68, R62 ;  /* 0x00000044433f7223 */ /* 0x000fc6000001003e */
[----:B------:R-:W-:Y:S01]  /*08d0*/  FADD.FTZ R79, R80, R69 ;  /* 0x00000045504f7221 */ /* 0x000fe20000010000 */
[----:B------:R-:W-:Y:S01]  /*08e0*/  FFMA.FTZ R62, R70, R69, R63 ;  /* 0x00000045463e7223 */ /* 0x000fe2000001003f */
[----:B------:R-:W-:Y:S02]  /*08f0*/  SHF.L.U32 R84, R60, 0x10, RZ ;  /* 0x000000103c547819 */ /* 0x000fe400000006ff */
[----:B------:R-:W-:Y:S01]  /*0900*/  PRMT R81, R23, 0x7632, R81 ;  /* 0x0000763217517816 */ /* 0x000fe20000000051 */
[----:B------:R-:W-:Y:S01]  /*0910*/  FADD.FTZ R60, R79, R76 ;  /* 0x0000004c4f3c7221 */ /* 0x000fe20000010000 */
[----:B------:R-:W-:Y:S01]  /*0920*/  FFMA.FTZ R63, R71, R76, R62 ;  /* 0x0000004c473f7223 */ /* 0x000fe2000001003e */
[----:B------:R-:W-:Y:S01]  /*0930*/  FMUL.FTZ R75, R74, R75 ;  /* 0x0000004b4a4b7220 */ /* 0x000fe20000410000 */
[----:B------:R-:W-:Y:S01]  /*0940*/  SHF.L.U32 R81, R81, 0x10, RZ ;  /* 0x0000001051517819 */ /* 0x000fe200000006ff */
        /* <DEDUP_REMOVED lines=15> */
[----:B------:R-:W-:Y:S01]  /*0a40*/  FADD.FTZ R79, R62, R77 ;  /* 0x0000004d3e4f7221 */ /* 0x000fe20000010000 */
[----:B------:R-:W-:-:S07]  /*0a50*/  FFMA.FTZ R81, R82, R77, R60 ;  /* 0x0000004d52517223 */ /* 0x000fce000001003c */
.L_x_1897:
[----:B------:R-:W-:Y:S05]  /*0a60*/  BSYNC.RECONVERGENT B1 ;  /* 0x0000000000017941 */ /* 0x000fea0003800200 */
.L_x_1896:
        /* <DEDUP_REMOVED lines=20> */
.L_x_1919:
[----:B------:R-:W-:Y:S01]  /*0bb0*/  BSSY.RECONVERGENT B1, `(.L_x_1899) ;  /* 0x0000144000017945 */ /* 0x000fe20003800200 */
[----:B0-2---:R-:W-:Y:S01]  /*0bc0*/  FADD.FTZ R79, R79, R60 ;  /* 0x0000003c4f4f7221 */ /* 0x005fe20000010000 */
[----:B---3--:R-:W-:Y:S02]  /*0bd0*/  FADD.FTZ R84, R81, R62 ;  /* 0x0000003e51547221 */ /* 0x008fe40000010000 */
[----:B------:R-:W-:Y:S05]  /*0be0*/  @!P2 BRA `(.L_x_1900) ;  /* 0x000000140000a947 */ /* 0x000fea0003800000 */
[----:B------:R-:W0:Y:S02]  /*0bf0*/  LDC.64 R60, c[0x0][0x390] ;  /* 0x0000e400ff3c7b82 */ /* 0x000e240000000a00 */
[----:B0-----:R-:W-:-:S06]  /*0c00*/  IMAD.WIDE.U32 R60, R11, 0x10, R60 ;  /* 0x000000100b3c7825 */ /* 0x001fcc00078e003c */
        /* <DEDUP_REMOVED lines=12> */
[----:B-----5:R-:W-:Y:S01]  /*0cd0*/  SHF.L.U32 R83, R60, 0x10, RZ ;  /* 0x000000103c537819 */ /* 0x020fe200000006ff */
[-CC-:B------:R-:W-:Y:S01]  /*0ce0*/  FFMA.FTZ R87, R71, R84.reuse, R81.reuse ;  /* 0x0000005447577223 */ /* 0x180fe20000010051 */
[-C--:B------:R-:W-:Y:S01]  /*0cf0*/  FFMA.FTZ R91, R67, R84.reuse, R81 ;  /* 0x00000054435b7223 */ /* 0x080fe20000010051 */
[----:B------:R-:W-:Y:S01]  /*0d00*/  FADD.FTZ R79, R64, -R79 ;  /* 0x8000004f404f7221 */ /* 0x000fe20000010000 */
[-CC-:B------:R-:W-:Y:S01]  /*0d10*/  FFMA.FTZ R88, R70, R84.reuse, R81.reuse ;  /* 0x0000005446587223 */ /* 0x180fe20000010051 */
[----:B------:R-:W-:Y:S01]  /*0d20*/  FFMA.FTZ R89, R75, R84, R81 ;  /* 0x000000544b597223 */ /* 0x000fe20000010051 */
[----:B------:R-:W-:Y:S01]  /*0d30*/  FADD.FTZ R86, R68, -R91 ;  /* 0x8000005b44567221 */ /* 0x000fe20000010000 */
[----:B------:R-:W-:Y:S01]  /*0d40*/  FMUL.FTZ R79, R74, R79 ;  /* 0x0000004f4a4f7220 */ /* 0x000fe20000410000 */
[----:B------:R-:W-:Y:S01]  /*0d50*/  FADD.FTZ R91, R69, -R88 ;  /* 0x80000058455b7221 */ /* 0x000fe20000010000 */
[----:B------:R-:W-:-:S02]  /*0d60*/  FADD.FTZ R89, R80, -R89 ;  /* 0x8000005950597221 */ /* 0x000fc40000010000 */
[----:B------:R-:W-:Y:S01]  /*0d70*/  FMUL.FTZ R85, R79, R72 ;  /* 0x000000484f557220 */ /* 0x000fe20000410000 */
[C---:B------:R-:W-:Y:S01]  /*0d80*/  FMUL.FTZ R91, R74.reuse, R91 ;  /* 0x0000005b4a5b7220 */ /* 0x040fe20000410000 */
[----:B------:R-:W-:Y:S02]  /*0d90*/  FMUL.FTZ R89, R74, R89 ;  /* 0x000000594a597220 */ /* 0x000fe40000410000 */
[----:B------:R-:W-:Y:S01]  /*0da0*/  FFMA.FTZ R79, R85, R83, R28 ;  /* 0x00000053554f7223 */ /* 0x000fe2000001001c */
[----:B------:R-:W-:Y:S01]  /*0db0*/  PRMT R83, R60, 0x7632, R83 ;  /* 0x000076323c537816 */ /* 0x000fe20000000053 */
[-CC-:B------:R-:W-:Y:S01]  /*0dc0*/  FFMA.FTZ R60, R66, R84.reuse, R81.reuse ;  /* 0x00000054423c7223 */ /* 0x180fe20000010051 */
[-CC-:B------:R-:W-:Y:S01]  /*0dd0*/  FFMA.FTZ R28, R78, R84.reuse, R81.reuse ;  /* 0x000000544e1c7223 */ /* 0x180fe20000010051 */
[----:B------:R-:W-:Y:S01]  /*0de0*/  FFMA.FTZ R84, R82, R84, R81 ;  /* 0x0000005452547223 */ /* 0x000fe20000010051 */
[----:B------:R-:W-:Y:S01]  /*0df0*/  FADD.FTZ R81, R76, -R87 ;  /* 0x800000574c517221 */ /* 0x000fe20000010000 */
[----:B------:R-:W-:Y:S01]  /*0e00*/  FADD.FTZ R60, R65, -R60 ;  /* 0x8000003c413c7221 */ /* 0x000fe20000010000 */
[----:B------:R-:W-:Y:S01]  /*0e10*/  FADD.FTZ R87, R73, -R28 ;  /* 0x8000001c49577221 */ /* 0x000fe20000010000 */
[----:B------:R-:W-:Y:S01]  /*0e20*/  SHF.L.U32 R83, R83, 0x10, RZ ;  /* 0x0000001053537819 */ /* 0x000fe200000006ff */
[----:B------:R-:W-:Y:S01]  /*0e30*/  FADD.FTZ R93, R77, -R84 ;  /* 0x800000544d5d7221 */ /* 0x000fe20000010000 */
[C---:B------:R-:W-:Y:S01]  /*0e40*/  FMUL.FTZ R28, R74.reuse, R60 ;  /* 0x0000003c4a1c7220 */ /* 0x040fe20000410000 */
[C---:B------:R-:W-:Y:S01]  /*0e50*/  FMUL.FTZ R60, R74.reuse, R86 ;  /* 0x000000564a3c7220 */ /* 0x040fe20000410000 */
[----:B------:R-:W-:Y:S01]  /*0e60*/  FMUL.FTZ R81, R74, R81 ;  /* 0x000000514a517220 */ /* 0x000fe20000410000 */
[C---:B------:R-:W-:Y:S01]  /*0e70*/  SHF.L.U32 R86, R61.reuse, 0x10, RZ ;  /* 0x000000103d567819 */ /* 0x040fe200000006ff */
[-C--:B------:R-:W-:Y:S01]  /*0e80*/  FMUL.FTZ R28, R28, R72.reuse ;  /* 0x000000481c1c7220 */ /* 0x080fe20000410000 */
[C---:B------:R-:W-:Y:S01]  /*0e90*/  FMUL.FTZ R87, R74.reuse, R87 ;  /* 0x000000574a577220 */ /* 0x040fe20000410000 */
[----:B------:R-:W-:Y:S01]  /*0ea0*/  FMUL.FTZ R93, R74, R93 ;  /* 0x0000005d4a5d7220 */ /* 0x000fe20000410000 */
[----:B------:R-:W-:Y:S01]  /*0eb0*/  PRMT R74, R61, 0x7632, R74 ;  /* 0x000076323d4a7816 */ /* 0x000fe2000000004a */
[----:B------:R-:W-:Y:S01]  /*0ec0*/  FFMA.FTZ R83, R28, R83, R29 ;  /* 0x000000531c537223 */ /* 0x000fe2000001001d */
[-C--:B------:R-:W-:Y:S01]  /*0ed0*/  FMUL.FTZ R29, R60, R72.reuse ;  /* 0x000000483c1d7220 */ /* 0x080fe20000410000 */
[-C--:B------:R-:W-:Y:S01]  /*0ee0*/  FMUL.FTZ R61, R81, R72.reuse ;  /* 0x00000048513d7220 */ /* 0x080fe20000410000 */
[----:B------:R-:W-:Y:S01]  /*0ef0*/  SHF.L.U32 R74, R74, 0x10, RZ ;  /* 0x000000104a4a7819 */ /* 0x000fe200000006ff */
[----:B------:R-:W-:Y:S01]  /*0f00*/  FMUL.FTZ R60, R91, R72 ;  /* 0x000000485b3c7220 */ /* 0x000fe20000410000 */
[----:B------:R-:W-:Y:S01]  /*0f10*/  FFMA.FTZ R81, R29, R86, R30 ;  /* 0x000000561d517223 */ /* 0x000fe2000001001e */
[C---:B------:R-:W-:Y:S01]  /*0f20*/  SHF.L.U32 R30, R62.reuse, 0x10, RZ ;  /* 0x000000103e1e7819 */ /* 0x040fe200000006ff */
[-C--:B------:R-:W-:Y:S01]  /*0f30*/  FMUL.FTZ R84, R87, R72.reuse ;  /* 0x0000004857547220 */ /* 0x080fe20000410000 */
[-C--:B------:R-:W-:Y:S01]  /*0f40*/  FMUL.FTZ R89, R89, R72.reuse ;  /* 0x0000004859597220 */ /* 0x080fe20000410000 */
[----:B------:R-:W-:Y:S01]  /*0f50*/  FMUL.FTZ R72, R93, R72 ;  /* 0x000000485d487220 */ /* 0x000fe20000410000 */
[----:B------:R-:W-:Y:S01]  /*0f60*/  PRMT R62, R62, 0x7632, R62 ;  /* 0x000076323e3e7816 */ /* 0x000fe2000000003e */
[----:B------:R-:W-:Y:S01]  /*0f70*/  FFMA.FTZ R32, R61, R30, R32 ;  /* 0x0000001e3d207223 */ /* 0x000fe20000010020 */
[----:B------:R-:W-:Y:S01]  /*0f80*/  PRMT R30, R63, 0x7632, R30 ;  /* 0x000076323f1e7816 */ /* 0x000fe2000000001e */
[----:B------:R-:W-:Y:S01]  /*0f90*/  FFMA.FTZ R74, R60, R74, R31 ;  /* 0x0000004a3c4a7223 */ /* 0x000fe2000001001f */
[----:B------:R-:W-:-:S02]  /*0fa0*/  SHF.L.U32 R62, R62, 0x10, RZ ;  /* 0x000000103e3e7819 */ /* 0x000fc400000006ff */
[----:B------:R-:W-:Y:S02]  /*0fb0*/  SHF.L.U32 R30, R30, 0x10, RZ ;  /* 0x000000101e1e7819 */ /* 0x000fe400000006ff */
        /* <DEDUP_REMOVED lines=10> */
[----:B------:R-:W-:Y:S01]  /*1060*/  SHF.L.U32 R30, R25, 0x10, RZ ;  /* 0x00000010191e7819 */ /* 0x000fe200000006ff */
[----:B------:R-:W-:-:S02]  /*1070*/  FMUL.FTZ R62, R61, R62 ;  /* 0x0000003e3d3e7220 */ /* 0x000fc40000410000 */
[----:B------:R-:W-:Y:S01]  /*1080*/  FMUL.FTZ R87, R84, R31 ;  /* 0x0000001f54577220 */ /* 0x000fe20000410000 */
[----:B------:R-:W-:Y:S01]  /*1090*/  SHF.L.U32 R31, R9, 0x10, RZ ;  /* 0x00000010091f7819 */ /* 0x000fe200000006ff */
[----:B------:R-:W-:Y:S01]  /*10a0*/  FMUL.FTZ R61, R29, R30 ;  /* 0x0000001e1d3d7220 */ /* 0x000fe20000410000 */
[----:B------:R-:W-:Y:S02]  /*10b0*/  SHF.L.U32 R30, R24, 0x10, RZ ;  /* 0x00000010181e7819 */ /* 0x000fe400000006ff */
[----:B------:R-:W-:Y:S01]  /*10c0*/  SHF.L.U32 R29, R10, 0x10, RZ ;  /* 0x000000100a1d7819 */ /* 0x000fe200000006ff */
[----:B------:R-:W-:Y:S01]  /*10d0*/  FMUL.FTZ R60, R60, R31 ;  /* 0x0000001f3c3c7220 */ /* 0x000fe20000410000 */
[----:B------:R-:W-:Y:S01]  /*10e0*/  F2FP.BF16.F32.PACK_AB R63, R72, R63 ;  /* 0x0000003f483f723e */ /* 0x000fe200000010ff */
[----:B------:R-:W-:Y:S01]  /*10f0*/  FMUL.FTZ R30, R85, R30 ;  /* 0x0000001e551e7220 */ /* 0x000fe20000410000 */
[----:B------:R-:W-:Y:S01]  /*1100*/  F2FP.BF16.F32.PACK_AB R62, R87, R62 ;  /* 0x0000003e573e723e */ /* 0x000fe200000010ff */
[----:B------:R-:W-:Y:S01]  /*1110*/  FMUL.FTZ R29, R28, R29 ;  /* 0x0000001d1c1d7220 */ /* 0x000fe20000410000 */
[----:B------:R-:W-:-:S04]  /*1120*/  F2FP.BF16.F32.PACK_AB R61, R60, R61 ;  /* 0x0000003d3c3d723e */ /* 0x000fc800000010ff */
[----:B------:R-:W-:Y:S01]  /*1130*/  F2FP.BF16.F32.PACK_AB R60, R29, R30 ;  /* 0x0000001e1d3c723e */ /* 0x000fe200000010ff */
[----:B------:R-:W-:Y:S06]  /*1140*/  BRA `(.L_x_1903) ;  /* 0x0000000c00747947 */ /* 0x000fec0003800000 */
.L_x_1902:
[-CC-:B------:R-:W-:Y:S01]  /*1150*/  FFMA.FTZ R49, R3, R84.reuse, R81.reuse ;  /* 0x0000005403317223 */ /* 0x180fe20000010051 */
[-CC-:B------:R-:W-:Y:S01]  /*1160*/  FFMA.FTZ R58, R66, R84.reuse, R81.reuse ;  /* 0x00000054423a7223 */ /* 0x180fe20000010051 */
[-C--:B------:R-:W-:Y:S01]  /*1170*/  FFMA.FTZ R59, R67, R84.reuse, R81 ;  /* 0x00000054433b7223 */ /* 0x080fe20000010051 */
[----:B-----5:R-:W-:Y:S01]  /*1180*/  SHF.L.U32 R79, R60, 0x10, RZ ;  /* 0x000000103c4f7819 */ /* 0x020fe200000006ff */
[----:B------:R-:W-:Y:S01]  /*1190*/  FADD.FTZ R51, R64, -R49 ;  /* 0x8000003140337221 */ /* 0x000fe20000010000 */
[----:B------:R-:W-:Y:S01]  /*11a0*/  FADD.FTZ R57, R65, -R58 ;  /* 0x8000003a41397221 */ /* 0x000fe20000010000 */
[----:B------:R-:W-:Y:S01]  /*11b0*/  FADD.FTZ R59, R68, -R59 ;  /* 0x8000003b443b7221 */ /* 0x000fe20000010000 */
[--C-:B------:R-:W-:Y:S01]  /*11c0*/  FFMA.FTZ R48, R70, R84, R81.reuse ;  /* 0x0000005446307223 */ /* 0x100fe20000010051 */
[----:B------:R-:W-:Y:S01]  /*11d0*/  FMUL.FTZ R56, R74, R51 ;  /* 0x000000334a387220 */ /* 0x000fe20000410000 */
[----:B------:R-:W-:Y:S01]  /*11e0*/  PRMT R60, R60, 0x7632, R60 ;  /* 0x000076323c3c7816 */ /* 0x000fe2000000003c */
[C---:B------:R-:W-:Y:S01]  /*11f0*/  FMUL.FTZ R57, R74.reuse, R57 ;  /* 0x000000394a397220 */ /* 0x040fe20000410000 */
[----:B------:R-:W-:Y:S01]  /*1200*/  FMUL.FTZ R58, R74, R59 ;  /* 0x0000003b4a3a7220 */ /* 0x000fe20000410000 */
[----:B------:R-:W-:Y:S01]  /*1210*/  FMUL.FTZ R85, R56, R72 ;  /* 0x0000004838557220 */ /* 0x000fe20000410000 */
[-CC-:B------:R-:W-:Y:S01]  /*1220*/  FFMA.FTZ R49, R71, R84.reuse, R81.reuse ;  /* 0x0000005447317223 */ /* 0x180fe20000010051 */
[-CC-:B------:R-:W-:Y:S01]  /*1230*/  FFMA.FTZ R50, R78, R84.reuse, R81.reuse ;  /* 0x000000544e327223 */ /* 0x180fe20000010051 */
[-CC-:B------:R-:W-:Y:S01]  /*1240*/  FFMA.FTZ R51, R75, R84.reuse, R81.reuse ;  /* 0x000000544b337223 */ /* 0x180fe20000010051 */
[----:B------:R-:W-:Y:S01]  /*1250*/  FFMA.FTZ R79, R85, R79, R28 ;  /* 0x0000004f554f7223 */ /* 0x000fe2000001001c */
[----:B------:R-:W-:Y:S01]  /*1260*/  SHF.L.U32 R60, R60, 0x10, RZ ;  /* 0x000000103c3c7819 */ /* 0x000fe200000006ff */
[----:B------:R-:W-:Y:S01]  /*1270*/  FADD.FTZ R59, R69, -R48 ;  /* 0x80000030453b7221 */ /* 0x000fe20000010000 */
[----:B------:R-:W-:Y:S01]  /*1280*/  FFMA.FTZ R84, R82, R84, R81 ;  /* 0x0000005452547223 */ /* 0x000fe20000010051 */
[-C--:B------:R-:W-:Y:S01]  /*1290*/  FMUL.FTZ R28, R57, R72.reuse ;  /* 0x00000048391c7220 */ /* 0x080fe20000410000 */
[C---:B------:R-:W-:Y:S01]  /*12a0*/  SHF.L.U32 R81, R61.reuse, 0x10, RZ ;  /* 0x000000103d517819 */ /* 0x040fe200000006ff */
[----:B------:R-:W-:Y:S01]  /*12b0*/  FMUL.FTZ R87, R58, R72 ;  /* 0x000000483a577220 */ /* 0x000fe20000410000 */
[----:B------:R-:W-:Y:S01]  /*12c0*/  PRMT R61, R61, 0x7632, R61 ;  /* 0x000076323d3d7816 */ /* 0x000fe2000000003d */
[----:B------:R-:W-:Y:S01]  /*12d0*/  FMUL.FTZ R59, R74, R59 ;  /* 0x0000003b4a3b7220 */ /* 0x000fe20000410000 */
[----:B------:R-:W-:Y:S01]  /*12e0*/  FFMA.FTZ R83, R28, R60, R29 ;  /* 0x0000003c1c537223 */ /* 0x000fe2000001001d */
[----:B------:R-:W-:Y:S01]  /*12f0*/  FADD.FTZ R49, R76, -R49 ;  /* 0x800000314c317221 */ /* 0x000fe20000010000 */
[----:B------:R-:W-:Y:S01]  /*1300*/  FADD.FTZ R29, R73, -R50 ;  /* 0x80000032491d7221 */ /* 0x000fe20000010000 */
[----:B------:R-:W-:Y:S01]  /*1310*/  FADD.FTZ R51, R80, -R51 ;  /* 0x8000003350337221 */ /* 0x000fe20000010000 */
[----:B------:R-:W-:Y:S01]  /*1320*/  FFMA.FTZ R81, R87, R81, R30 ;  /* 0x0000005157517223 */ /* 0x000fe2000001001e */
[----:B------:R-:W-:Y:S01]  /*1330*/  FADD.FTZ R89, R77, -R84 ;  /* 0x800000544d597221 */ /* 0x000fe20000010000 */
[----:B------:R-:W-:Y:S01]  /*1340*/  SHF.L.U32 R61, R61, 0x10, RZ ;  /* 0x000000103d3d7819 */ /* 0x000fe200000006ff */
[-C--:B------:R-:W-:Y:S01]  /*1350*/  FMUL.FTZ R30, R59, R72.reuse ;  /* 0x000000483b1e7220 */ /* 0x080fe20000410000 */
[----:B------:R-:W-:Y:S01]  /*1360*/  FMUL.FTZ R48, R74, R49 ;  /* 0x000000314a307220 */ /* 0x000fe20000410000 */
[----:B------:R-:W-:Y:S01]  /*1370*/  PRMT R60, R62, 0x7632, R60 ;  /* 0x000076323e3c7816 */ /* 0x000fe2000000003c */
[C---:B------:R-:W-:Y:S01]  /*1380*/  FMUL.FTZ R49, R74.reuse, R29 ;  /* 0x0000001d4a317220 */ /* 0x040fe20000410000 */
[C---:B------:R-:W-:Y:S01]  /*1390*/  FMUL.FTZ R50, R74.reuse, R51 ;  /* 0x000000334a327220 */ /* 0x040fe20000410000 */
[----:B------:R-:W-:Y:S01]  /*13a0*/  FMUL.FTZ R51, R74, R89 ;  /* 0x000000594a337220 */ /* 0x000fe20000410000 */
[----:B------:R-:W-:Y:S01]  /*13b0*/  SHF.L.U32 R62, R62, 0x10, RZ ;  /* 0x000000103e3e7819 */ /* 0x000fe200000006ff */
[----:B------:R-:W-:Y:S01]  /*13c0*/  FFMA.FTZ R74, R30, R61, R31 ;  /* 0x0000003d1e4a7223 */ /* 0x000fe2000001001f */
[-C--:B------:R-:W-:Y:S01]  /*13d0*/  FMUL.FTZ R29, R48, R72.reuse ;  /* 0x00000048301d7220 */ /* 0x080fe20000410000 */
[----:B------:R-:W-:Y:S01]  /*13e0*/  SHF.L.U32 R31, R60, 0x10, RZ ;  /* 0x000000103c1f7819 */ /* 0x000fe200000006ff */
[----:B------:R-:W-:Y:S01]  /*13f0*/  FMUL.FTZ R60, R49, R72 ;  /* 0x00000048313c7220 */ /* 0x000fe20000410000 */
        /* <DEDUP_REMOVED lines=9> */
[C---:B------:R-:W-:Y:S01]  /*1490*/  FFMA.FTZ R34, R31.reuse, R63, R34 ;  /* 0x0000003f1f227223 */ /* 0x040fe20000010022 */
[----:B------:R-:W-:Y:S01]  /*14a0*/  FMUL.FTZ R62, R31, R62 ;  /* 0x0000003e1f3e7220 */ /* 0x000fe20000410000 */
[----:B------:R-:W-:Y:S01]  /*14b0*/  SHF.L.U32 R63, R7, 0x10, RZ ;  /* 0x00000010073f7819 */ /* 0x000fe200000006ff */
[----:B------:R-:W-:Y:S01]  /*14c0*/  FFMA.FTZ R35, R72, R61, R35 ;  /* 0x0000003d48237223 */ /* 0x000fe20000010023 */
        /* <DEDUP_REMOVED lines=13> */
[----:B------:R-:W-:-:S03]  /*15a0*/  FMUL.FTZ R60, R85, R60 ;  /* 0x0000003c553c7220 */ /* 0x000fc60000410000 */
[----:B------:R-:W-:Y:S02]  /*15b0*/  F2FP.BF16.F32.PACK_AB R61, R30, R61 ;  /* 0x0000003d1e3d723e */ /* 0x000fe400000010ff */
[----:B------:R-:W-:Y:S01]  /*15c0*/  F2FP.BF16.F32.PACK_AB R60, R29, R60 ;  /* 0x0000003c1d3c723e */ /* 0x000fe200000010ff */
[----:B------:R-:W-:Y:S06]  /*15d0*/  BRA `(.L_x_1903) ;  /* 0x0000000800507947 */ /* 0x000fec0003800000 */
.L_x_1901:
        /* <DEDUP_REMOVED lines=11> */
[----:B-----5:R-:W-:Y:S01]  /*1690*/  FFMA.FTZ R85, R74, R79, R16 ;  /* 0x0000004f4a557223 */ /* 0x020fe20000010010 */
[----:B------:R-:W-:Y:S01]  /*16a0*/  SHF.L.U32 R79, R60, 0x10, RZ ;  /* 0x000000103c4f7819 */ /* 0x000fe200000006ff */
[----:B------:R-:W-:Y:S01]  /*16b0*/  FADD.FTZ R87, R68, -R87 ;  /* 0x8000005744577221 */ /* 0x000fe20000010000 */
[----:B------:R-:W-:Y:S01]  /*16c0*/  PRMT R60, R60, 0x7632, R60 ;  /* 0x000076323c3c7816 */ /* 0x000fe2000000003c */
[----:B------:R-:W-:Y:S01]  /*16d0*/  FMUL.FTZ R85, R85, R72 ;  /* 0x0000004855557220 */ /* 0x000fe20000410000 */
[----:B------:R-:W-:Y:S01]  /*16e0*/  FADD.FTZ R86, R73, -R86 ;  /* 0x8000005649567221 */ /* 0x000fe20000010000 */
[----:B------:R-:W-:Y:S01]  /*16f0*/  FADD.FTZ R89, R80, -R89 ;  /* 0x8000005950597221 */ /* 0x000fe20000010000 */
[----:B------:R-:W-:Y:S01]  /*1700*/  FADD.FTZ R88, R77, -R88 ;  /* 0x800000584d587221 */ /* 0x000fe20000010000 */
[----:B------:R-:W-:Y:S01]  /*1710*/  FFMA.FTZ R79, R79, R85, R28 ;  /* 0x000000554f4f7223 */ /* 0x000fe2000001001c */
[----:B------:R-:W-:Y:S01]  /*1720*/  FFMA.FTZ R28, R66, R84, R81 ;  /* 0x00000054421c7223 */ /* 0x000fe20000010051 */
[----:B------:R-:W-:Y:S01]  /*1730*/  SHF.L.U32 R84, R60, 0x10, RZ ;  /* 0x000000103c547819 */ /* 0x000fe200000006ff */
[----:B------:R-:W-:Y:S01]  /*1740*/  FADD.FTZ R81, R76, -R83 ;  /* 0x800000534c517221 */ /* 0x000fe20000010000 */
[C---:B------:R-:W-:Y:S01]  /*1750*/  FFMA.FTZ R89, R74.reuse, R89, R14 ;  /* 0x000000594a597223 */ /* 0x040fe2000001000e */
[----:B------:R-:W-:Y:S01]  /*1760*/  FADD.FTZ R60, R65, -R28 ;  /* 0x8000001c413c7221 */ /* 0x000fe20000010000 */
[----:B------:R-:W-:Y:S01]  /*1770*/  FADD.FTZ R28, R69, -R90 ;  /* 0x8000005a451c7221 */ /* 0x000fe20000010000 */
[C---:B------:R-:W-:Y:S01]  /*1780*/  FFMA.FTZ R81, R74.reuse, R81, R12 ;  /* 0x000000514a517223 */ /* 0x040fe2000001000c */
[C---:B------:R-:W-:Y:S01]  /*1790*/  FFMA.FTZ R93, R74.reuse, R88, R15 ;  /* 0x000000584a5d7223 */ /* 0x040fe2000001000f */
[C---:B------:R-:W-:Y:S01]  /*17a0*/  FFMA.FTZ R83, R74.reuse, R60, R17 ;  /* 0x0000003c4a537223 */ /* 0x040fe20000010011 */
[C---:B------:R-:W-:Y:S01]  /*17b0*/  FFMA.FTZ R91, R74.reuse, R28, R19 ;  /* 0x0000001c4a5b7223 */ /* 0x040fe20000010013 */
[C---:B------:R-:W-:Y:S01]  /*17c0*/  FFMA.FTZ R60, R74.reuse, R87, R18 ;  /* 0x000000574a3c7223 */ /* 0x040fe20000010012 */
[----:B------:R-:W-:Y:S01]  /*17d0*/  FFMA.FTZ R87, R74, R86, R13 ;  /* 0x000000564a577223 */ /* 0x000fe2000001000d */
[-C--:B------:R-:W-:Y:S01]  /*17e0*/  FMUL.FTZ R28, R83, R72.reuse ;  /* 0x00000048531c7220 */ /* 0x080fe20000410000 */
[----:B------:R-:W-:Y:S01]  /*17f0*/  PRMT R74, R61, 0x7632, R74 ;  /* 0x000076323d4a7816 */ /* 0x000fe2000000004a */
[----:B------:R-:W-:Y:S01]  /*1800*/  FMUL.FTZ R89, R89, R72 ;  /* 0x0000004859597220 */ /* 0x000fe20000410000 */
[----:B------:R-:W-:Y:S01]  /*1810*/  SHF.L.U32 R86, R61, 0x10, RZ ;  /* 0x000000103d567819 */ /* 0x000fe200000006ff */
[----:B------:R-:W-:Y:S01]  /*1820*/  FFMA.FTZ R83, R84, R28, R29 ;  /* 0x0000001c54537223 */ /* 0x000fe2000001001d */
[-C--:B------:R-:W-:Y:S01]  /*1830*/  FMUL.FTZ R29, R60, R72.reuse ;  /* 0x000000483c1d7220 */ /* 0x080fe20000410000 */
[----:B------:R-:W-:Y:S01]  /*1840*/  SHF.L.U32 R74, R74, 0x10, RZ ;  /* 0x000000104a4a7819 */ /* 0x000fe200000006ff */
[-C--:B------:R-:W-:Y:S01]  /*1850*/  FMUL.FTZ R61, R81, R72.reuse ;  /* 0x00000048513d7220 */ /* 0x080fe20000410000 */
[-C--:B------:R-:W-:Y:S01]  /*1860*/  FMUL.FTZ R60, R91, R72.reuse ;  /* 0x000000485b3c7220 */ /* 0x080fe20000410000 */
[--C-:B------:R-:W-:Y:S01]  /*1870*/  FFMA.FTZ R81, R86, R29, R30.reuse ;  /* 0x0000001d56517223 */ /* 0x100fe2000001001e */
[----:B------:R-:W-:Y:S01]  /*1880*/  PRMT R30, R63, 0x7632, R30 ;  /* 0x000076323f1e7816 */ /* 0x000fe2000000001e */
[----:B------:R-:W-:Y:S01]  /*1890*/  FMUL.FTZ R84, R87, R72 ;  /* 0x0000004857547220 */ /* 0x000fe20000410000 */
[----:B------:R-:W-:Y:S01]  /*18a0*/  FFMA.FTZ R74, R74, R60, R31 ;  /* 0x0000003c4a4a7223 */ /* 0x000fe2000001001f */
[----:B------:R-:W-:Y:S01]  /*18b0*/  SHF.L.U32 R31, R62, 0x10, RZ ;  /* 0x000000103e1f7819 */ /* 0x000fe200000006ff */
[----:B------:R-:W-:Y:S01]  /*18c0*/  FMUL.FTZ R72, R93, R72 ;  /* 0x000000485d487220 */ /* 0x000fe20000410000 */
[----:B------:R-:W-:-:S02]  /*18d0*/  SHF.L.U32 R30, R30, 0x10, RZ ;  /* 0x000000101e1e7819 */ /* 0x000fc400000006ff */
[----:B------:R-:W-:Y:S01]  /*18e0*/  PRMT R62, R62, 0x7632, R62 ;  /* 0x000076323e3e7816 */ /* 0x000fe2000000003e */
[----:B------:R-:W-:Y:S01]  /*18f0*/  FFMA.FTZ R32, R31, R61, R32 ;  /* 0x0000003d1f207223 */ /* 0x000fe20000010020 */
[----:B------:R-:W-:Y:S01]  /*1900*/  SHF.L.U32 R63, R63, 0x10, RZ ;  /* 0x000000103f3f7819 */ /* 0x000fe200000006ff */
[----:B------:R-:W-:Y:S01]  /*1910*/  FFMA.FTZ R35, R30, R72, R35 ;  /* 0x000000481e237223 */ /* 0x000fe20000010023 */
[----:B------:R-:W-:Y:S02]  /*1920*/  SHF.L.U32 R62, R62, 0x10, RZ ;  /* 0x000000103e3e7819 */ /* 0x000fe400000006ff */
[----:B------:R-:W-:Y:S01]  /*1930*/  SHF.L.U32 R30, R27, 0x10, RZ ;  /* 0x000000101b1e7819 */ /* 0x000fe200000006ff */
[-C--:B------:R-:W-:Y:S01]  /*1940*/  FFMA.FTZ R34, R63, R89.reuse, R34 ;  /* 0x000000593f227223 */ /* 0x080fe20000010022 */
        /* <DEDUP_REMOVED lines=21> */
.L_x_1904:
[-CC-:B------:R-:W-:Y:S01]  /*1aa0*/  FFMA.FTZ R49, R3, R84.reuse, R81.reuse ;  /* 0x0000005403317223 */ /* 0x180fe20000010051 */
[-CC-:B------:R-:W-:Y:S01]  /*1ab0*/  FFMA.FTZ R58, R66, R84.reuse, R81.reuse ;  /* 0x00000054423a7223 */ /* 0x180fe20000010051 */
[-CC-:B------:R-:W-:Y:S01]  /*1ac0*/  FFMA.FTZ R57, R67, R84.reuse, R81.reuse ;  /* 0x0000005443397223 */ /* 0x180fe20000010051 */
[-C--:B------:R-:W-:Y:S01]  /*1ad0*/  FFMA.FTZ R48, R70, R84.reuse, R81 ;  /* 0x0000005446307223 */ /* 0x080fe20000010051 */
[----:B------:R-:W-:Y:S01]  /*1ae0*/  FADD.FTZ R51, R64, -R49 ;  /* 0x8000003140337221 */ /* 0x000fe20000010000 */
[----:B------:R-:W-:Y:S01]  /*1af0*/  FADD.FTZ R58, R65, -R58 ;  /* 0x8000003a413a7221 */ /* 0x000fe20000010000 */
[-C--:B------:R-:W-:Y:S01]  /*1b00*/  FFMA.FTZ R49, R71, R84.reuse, R81 ;  /* 0x0000005447317223 */ /* 0x080fe20000010051 */
[----:B------:R-:W-:Y:S01]  /*1b10*/  FADD.FTZ R59, R68, -R57 ;  /* 0x80000039443b7221 */ /* 0x000fe20000010000 */
[----:B-----5:R-:W-:Y:S01]  /*1b20*/  FFMA.FTZ R56, R74, R51, R16 ;  /* 0x000000334a387223 */ /* 0x020fe20000010010 */
[-CC-:B------:R-:W-:Y:S01]  /*1b30*/  FFMA.FTZ R50, R78, R84.reuse, R81.reuse ;  /* 0x000000544e327223 */ /* 0x180fe20000010051 */
[----:B------:R-:W-:Y:S01]  /*1b40*/  SHF.L.U32 R79, R60, 0x10, RZ ;  /* 0x000000103c4f7819 */ /* 0x000fe200000006ff */
[--C-:B------:R-:W-:Y:S01]  /*1b50*/  FFMA.FTZ R51, R75, R84, R81.reuse ;  /* 0x000000544b337223 */ /* 0x100fe20000010051 */
[----:B------:R-:W-:Y:S01]  /*1b60*/  FMUL.FTZ R85, R56, R72 ;  /* 0x0000004838557220 */ /* 0x000fe20000410000 */
[----:B------:R-:W-:Y:S01]  /*1b70*/  PRMT R60, R60, 0x7632, R60 ;  /* 0x000076323c3c7816 */ /* 0x000fe2000000003c */
[----:B------:R-:W-:Y:S01]  /*1b80*/  FFMA.FTZ R84, R82, R84, R81 ;  /* 0x0000005452547223 */ /* 0x000fe20000010051 */
[C---:B------:R-:W-:Y:S01]  /*1b90*/  FFMA.FTZ R57, R74.reuse, R58, R17 ;  /* 0x0000003a4a397223 */ /* 0x040fe20000010011 */
[----:B------:R-:W-:Y:S01]  /*1ba0*/  FADD.FTZ R48, R69, -R48 ;  /* 0x8000003045307221 */ /* 0x000fe20000010000 */
[----:B------:R-:W-:Y:S01]  /*1bb0*/  FFMA.FTZ R58, R74, R59, R18 ;  /* 0x0000003b4a3a7223 */ /* 0x000fe20000010012 */
[----:B------:R-:W-:Y:S01]  /*1bc0*/  FADD.FTZ R49, R76, -R49 ;  /* 0x800000314c317221 */ /* 0x000fe20000010000 */
[----:B------:R-:W-:Y:S01]  /*1bd0*/  FADD.FTZ R50, R73, -R50 ;  /* 0x8000003249327221 */ /* 0x000fe20000010000 */
[----:B------:R-:W-:Y:S01]  /*1be0*/  FFMA.FTZ R79, R79, R85, R28 ;  /* 0x000000554f4f7223 */ /* 0x000fe2000001001c */
[----:B------:R-:W-:Y:S01]  /*1bf0*/  SHF.L.U32 R60, R60, 0x10, RZ ;  /* 0x000000103c3c7819 */ /* 0x000fe200000006ff */
[----:B------:R-:W-:Y:S01]  /*1c00*/  FADD.FTZ R51, R80, -R51 ;  /* 0x8000003350337221 */ /* 0x000fe20000010000 */
[----:B------:R-:W-:Y:S01]  /*1c10*/  SHF.L.U32 R81, R61, 0x10, RZ ;  /* 0x000000103d517819 */ /* 0x000fe200000006ff */
[----:B------:R-:W-:Y:S01]  /*1c20*/  FMUL.FTZ R28, R57, R72 ;  /* 0x00000048391c7220 */ /* 0x000fe20000410000 */
[----:B------:R-:W-:Y:S01]  /*1c30*/  FADD.FTZ R84, R77, -R84 ;  /* 0x800000544d547221 */ /* 0x000fe20000010000 */
[----:B------:R-:W-:Y:S01]  /*1c40*/  FFMA.FTZ R59, R74, R48, R19 ;  /* 0x000000304a3b7223 */ /* 0x000fe20000010013 */
[----:B------:R-:W-:Y:S01]  /*1c50*/  FMUL.FTZ R87, R58, R72 ;  /* 0x000000483a577220 */ /* 0x000fe20000410000 */
[----:B------:R-:W-:Y:S01]  /*1c60*/  PRMT R61, R61, 0x7632, R61 ;  /* 0x000076323d3d7816 */ /* 0x000fe2000000003d */
[C---:B------:R-:W-:Y:S01]  /*1c70*/  FFMA.FTZ R48, R74.reuse, R49, R12 ;  /* 0x000000314a307223 */ /* 0x040fe2000001000c */
[C---:B------:R-:W-:Y:S01]  /*1c80*/  FFMA.FTZ R49, R74.reuse, R50, R13 ;  /* 0x000000324a317223 */ /* 0x040fe2000001000d */
[----:B------:R-:W-:Y:S01]  /*1c90*/  FFMA.FTZ R50, R74, R51, R14 ;  /* 0x000000334a327223 */ /* 0x000fe2000001000e */
[----:B------:R-:W-:Y:S01]  /*1ca0*/  FFMA.FTZ R83, R60, R28, R29 ;  /* 0x0000001c3c537223 */ /* 0x000fe2000001001d */
[----:B------:R-:W-:Y:S01]  /*1cb0*/  FFMA.FTZ R51, R74, R84, R15 ;  /* 0x000000544a337223 */ /* 0x000fe2000001000f */
[----:B------:R-:W-:Y:S01]  /*1cc0*/  FFMA.FTZ R81, R81, R87, R30 ;  /* 0x0000005751517223 */ /* 0x000fe2000001001e */
[----:B------:R-:W-:Y:S01]  /*1cd0*/  SHF.L.U32 R74, R61, 0x10, RZ ;  /* 0x000000103d4a7819 */ /* 0x000fe200000006ff */
[-C--:B------:R-:W-:Y:S01]  /*1ce0*/  FMUL.FTZ R30, R59, R72.reuse ;  /* 0x000000483b1e7220 */ /* 0x080fe20000410000 */
[----:B------:R-:W-:Y:S01]  /*1cf0*/  PRMT R60, R62, 0x7632, R60 ;  /* 0x000076323e3c7816 */ /* 0x000fe2000000003c */
[----:B------:R-:W-:Y:S01]  /*1d00*/  FMUL.FTZ R29, R48, R72 ;  /* 0x00000048301d7220 */ /* 0x000fe20000410000 */
[----:B------:R-:W-:Y:S01]  /*1d10*/  SHF.L.U32 R61, R62, 0x10, RZ ;  /* 0x000000103e3d7819 */ /* 0x000fe200000006ff */
[--C-:B------:R-:W-:Y:S01]  /*1d20*/  FFMA.FTZ R74, R74, R30, R31.reuse ;  /* 0x0000001e4a4a7223 */ /* 0x100fe2000001001f */
        /* <DEDUP_REMOVED lines=8> */
[----:B------:R-:W-:Y:S01]  /*1db0*/  FMUL.FTZ R72, R51, R72 ;  /* 0x0000004833487220 */ /* 0x000fe20000410000 */
[----:B------:R-:W-:-:S02]  /*1dc0*/  SHF.L.U32 R84, R26, 0x10, RZ ;  /* 0x000000101a547819 */ /* 0x000fc400000006ff */
[----:B------:R-:W-:Y:S01]  /*1dd0*/  FFMA.FTZ R34, R63, R31, R34 ;  /* 0x0000001f3f227223 */ /* 0x000fe20000010022 */
[-C--:B------:R-:W-:Y:S01]  /*1de0*/  FFMA.FTZ R35, R62, R72.reuse, R35 ;  /* 0x000000483e237223 */ /* 0x080fe20000010023 */
[----:B------:R-:W-:Y:S01]  /*1df0*/  SHF.L.U32 R62, R27, 0x10, RZ ;  /* 0x000000101b3e7819 */ /* 0x000fe200000006ff */
[----:B------:R-:W-:Y:S01]  /*1e00*/  FMUL.FTZ R84, R84, R29 ;  /* 0x0000001d54547220 */ /* 0x000fe20000410000 */
[----:B------:R-:W-:Y:S02]  /*1e10*/  SHF.L.U32 R63, R7, 0x10, RZ ;  /* 0x00000010073f7819 */ /* 0x000fe400000006ff */
        /* <DEDUP_REMOVED lines=10> */
[----:B------:R-:W-:Y:S01]  /*1ec0*/  F2FP.BF16.F32.PACK_AB R63, R63, R62 ;  /* 0x0000003e3f3f723e */ /* 0x000fe200000010ff */
[----:B------:R-:W-:Y:S01]  /*1ed0*/  FMUL.FTZ R30, R31, R30 ;  /* 0x0000001e1f1e7220 */ /* 0x000fe20000410000 */
[----:B------:R-:W-:Y:S01]  /*1ee0*/  F2FP.BF16.F32.PACK_AB R62, R89, R84 ;  /* 0x00000054593e723e */ /* 0x000fe200000010ff */
[----:B------:R-:W-:-:S03]  /*1ef0*/  FMUL.FTZ R60, R60, R85 ;  /* 0x000000553c3c7220 */ /* 0x000fc60000410000 */
[----:B------:R-:W-:Y:S02]  /*1f00*/  F2FP.BF16.F32.PACK_AB R61, R30, R61 ;  /* 0x0000003d1e3d723e */ /* 0x000fe400000010ff */
[----:B------:R-:W-:-:S07]  /*1f10*/  F2FP.BF16.F32.PACK_AB R60, R29, R60 ;  /* 0x0000003c1d3c723e */ /* 0x000fce00000010ff */
.L_x_1903:
        /* <DEDUP_REMOVED lines=11> */
[----:B------:R0:W-:Y:S04]  /*1fd0*/  @P1 STG.E.128 desc[UR8][R84.64+0x10], R48 ;  /* 0x0000103054001986 */ /* 0x0001e8000c101d08 */
[----:B------:R0:W-:Y:S02]  /*1fe0*/  STG.E.128 desc[UR8][R86.64], R60 ;  /* 0x0000003c56007986 */ /* 0x0001e4000c101d08 */
.L_x_1900:
[----:B------:R-:W-:Y:S05]  /*1ff0*/  BSYNC.RECONVERGENT B1 ;  /* 0x0000000000017941 */ /* 0x000fea0003800200 */
.L_x_1899:
[----:B0-----:R-:W0:Y:S02]  /*2000*/  LDC.64 R60, c[0x0][0x380] ;  /* 0x0000e000ff3c7b82 */ /* 0x001e240000000a00 */
[----:B0-----:R-:W-:-:S04]  /*2010*/  LEA R5, R60, R5, 0x2 ;  /* 0x000000053c057211 */ /* 0x001fc800078e10ff */
[----:B------:R-:W-:-:S13]  /*2020*/  ISETP.GE.AND P1, PT, R5, R61, PT ;  /* 0x0000003d0500720c */ /* 0x000fda0003f26270 */
[----:B------:R-:W-:Y:S05]  /*2030*/  @!P1 BRA `(.L_x_1905) ;  /* 0xffffffe000b89947 */ /* 0x000fea000383ffff */
.L_x_1895:
[----:B------:R-:W-:Y:S05]  /*2040*/  BSYNC B0 ;  /* 0x0000000000007941 */ /* 0x000fea0003800000 */
.L_x_1894:
[----:B------:R-:W0:Y:S01]  /*2050*/  S2R R48, SR_TID.X ;  /* 0x0000000000307919 */ /* 0x000e220000002100 */
[----:B------:R-:W-:Y:S01]  /*2060*/  MOV R3, 0x400 ;  /* 0x0000040000037802 */ /* 0x000fe20000000f00 */
[----:B------:R-:W-:Y:S05]  /*2070*/  WARPSYNC.ALL ;  /* 0x0000000000007948 */ /* 0x000fea0003800000 */
[----:B------:R-:W2:Y:S01]  /*2080*/  S2R R4, SR_CgaCtaId ;  /* 0x0000000000047919 */ /* 0x000ea20000008800 */
[----:B-----5:R-:W-:Y:S01]  /*2090*/  IMAD R27, R0, UR7, RZ ;  /* 0x00000007001b7c24 */ /* 0x020fe2000f8e02ff */
[----:B------:R-:W3:Y:S01]  /*20a0*/  LDCU.128 UR16, c[0x0][0x440] ;  /* 0x00008800ff1077ac */ /* 0x000ee20008000c00 */
[----:B------:R-:W-:Y:S01]  /*20b0*/  BSSY.RECONVERGENT B0, `(.L_x_1906) ;  /* 0x000005d000007945 */ /* 0x000fe20003800200 */
[----:B------:R-:W4:Y:S01]  /*20c0*/  LDCU.64 UR10, c[0x0][0x460] ;  /* 0x00008c00ff0a77ac */ /* 0x000f220008000a00 */
[----:B0-----:R-:W-:-:S02]  /*20d0*/  LOP3.LUT R2, R48, 0x60, RZ, 0xc0, !PT ;  /* 0x0000006030027812 */ /* 0x001fc400078ec0ff */
[----:B------:R-:W-:Y:S02]  /*20e0*/  IADD3 R26, P0, PT, R27, R48, RZ ;  /* 0x000000301b1a7210 */ /* 0x000fe40007f1e0ff */
        /* <DEDUP_REMOVED lines=9> */
[----:B------:R-:W3:Y:S04]  /*2180*/  LDS R5, [R3+0x200] ;  /* 0x0002000003057984 */ /* 0x000ee80000000800 */
[----:B-1----:R-:W1:Y:S04]  /*2190*/  LDS R6, [R3+0x600] ;  /* 0x0006000003067984 */ /* 0x002e680000000800 */
        /* <DEDUP_REMOVED lines=39> */
[C---:B------:R-:W-:Y:S02]  /*2410*/  SHF.L.U32 R28, R26.reuse, 0x2, RZ ;  /* 0x000000021a1c7819 */ /* 0x040fe400000006ff */
[C---:B------:R-:W-:Y:S02]  /*2420*/  ISETP.GE.U32.AND P1, PT, R29.reuse, 0x80, PT ;  /* 0x000000801d00780c */ /* 0x040fe40003f26070 */
[----:B------:R-:W-:Y:S02]  /*2430*/  SHF.L.U64.HI R30, R26, 0x2, R31 ;  /* 0x000000021a1e7819 */ /* 0x000fe4000001021f */
[C---:B-1----:R-:W-:Y:S02]  /*2440*/  IADD3 R2, P2, PT, R28.reuse, UR18, RZ ;  /* 0x000000121c027c10 */ /* 0x042fe4000ff5e0ff */
[----:B------:R-:W-:Y:S01]  /*2450*/  IADD3 R26, P3, PT, R28, UR16, RZ ;  /* 0x000000101c1a7c10 */ /* 0x000fe2000ff7e0ff */
[----:B------:R-:W0:Y:S01]  /*2460*/  LDS R20, [R3] ;  /* 0x0000000003147984 */ /* 0x000e220000000800 */
[----:B------:R-:W-:-:S02]  /*2470*/  ISETP.GE.U32.AND P0, PT, R29, 0x100, PT ;  /* 0x000001001d00780c */ /* 0x000fc40003f06070 */
[C---:B------:R-:W-:Y:S01]  /*2480*/  IADD3.X R29, PT, PT, R30.reuse, UR17, RZ, P3, !PT ;  /* 0x000000111e1d7c10 */ /* 0x040fe20009ffe4ff */
        /* <DEDUP_REMOVED lines=31> */
.L_x_1907:
[----:B------:R-:W-:Y:S05]  /*2680*/  BSYNC.RECONVERGENT B0 ;  /* 0x0000000000007941 */ /* 0x000fea0003800200 */
.L_x_1906:
        /* <DEDUP_REMOVED lines=10> */
.L_x_1898:
        /* <DEDUP_REMOVED lines=8> */
.L_x_1909:
[----:B------:R-:W-:Y:S05]  /*27b0*/  BSYNC B1 ;  /* 0x0000000000017941 */ /* 0x000fea0003800000 */
.L_x_1908:
        /* <DEDUP_REMOVED lines=8> */
.L_x_1910:
[----:B------:R-:W-:-:S05]  /*2840*/  FADD.FTZ R60, R60, R79 ;  /* 0x0000004f3c3c7221 */ /* 0x000fca0000010000 */
[----:B------:R-:W-:Y:S01]  /*2850*/  MOV R88, R60 ;  /* 0x0000003c00587202 */ /* 0x000fe20000000f00 */
[----:B------:R-:W-:Y:S01]  /*2860*/  HFMA2 R87, -RZ, RZ, 0, 1.1920928955078125e-07 ;  /* 0x00000002ff577431 */ /* 0x000fe200000001ff */
[----:B------:R-:W-:-:S07]  /*2870*/  MOV R62, R85 ;  /* 0x00000055003e7202 */ /* 0x000fce0000000f00 */
[----:B------:R-:W-:Y:S05]  /*2880*/  WARPSYNC.COLLECTIVE R83, `(.L_x_1911) ;  /* 0x0000000053087348 */ /* 0x000fea0003c00000 */
[----:B------:R0:W1:Y:S02]  /*2890*/  SHFL.BFLY P1, R85, R88, R87, R90 ;  /* 0x0c00005758557389 */ /* 0x000064000002005a */
[----:B01----:R-:W-:Y:S05]  /*28a0*/  ENDCOLLECTIVE ;  /* 0x000000000000791b */ /* 0x003fea0003800000 */
.L_x_1911:
[----:B------:R-:W-:-:S05]  /*28b0*/  FADD.FTZ R62, R62, R81 ;  /* 0x000000513e3e7221 */ /* 0x000fca0000010000 */
[----:B------:R-:W-:Y:S02]  /*28c0*/  MOV R88, R62 ;  /* 0x0000003e00587202 */ /* 0x000fe40000000f00 */
[----:B------:R-:W-:-:S07]  /*28d0*/  MOV R61, R85 ;  /* 0x00000055003d7202 */ /* 0x000fce0000000f00 */
[----:B------:R-:W-:Y:S05]  /*28e0*/  WARPSYNC.COLLECTIVE R83, `(.L_x_1912) ;  /* 0x0000000053087348 */ /* 0x000fea0003c00000 */
[----:B------:R0:W1:Y:S02]  /*28f0*/  SHFL.BFLY P1, R85, R88, R87, R90 ;  /* 0x0c00005758557389 */ /* 0x000064000002005a */
[----:B01----:R-:W-:Y:S05]  /*2900*/  ENDCOLLECTIVE ;  /* 0x000000000000791b */ /* 0x003fea0003800000 */
.L_x_1912:
[----:B------:R-:W-:-:S05]  /*2910*/  FADD.FTZ R61, R60, R61 ;  /* 0x0000003d3c3d7221 */ /* 0x000fca0000010000 */
[----:B------:R-:W-:Y:S01]  /*2920*/  MOV R88, R61 ;  /* 0x0000003d00587202 */ /* 0x000fe20000000f00 */
[----:B------:R-:W-:Y:S01]  /*2930*/  HFMA2 R87, -RZ, RZ, 0, 2.384185791015625e-07 ;  /* 0x00000004ff577431 */ /* 0x000fe200000001ff */
[----:B------:R-:W-:-:S07]  /*2940*/  MOV R63, R85 ;  /* 0x00000055003f7202 */ /* 0x000fce0000000f00 */
[----:B------:R-:W-:Y:S05]  /*2950*/  WARPSYNC.COLLECTIVE R83, `(.L_x_1913) ;  /* 0x0000000053087348 */ /* 0x000fea0003c00000 */
[----:B------:R0:W1:Y:S02]  /*2960*/  SHFL.BFLY P1, R85, R88, R87, R90 ;  /* 0x0c00005758557389 */ /* 0x000064000002005a */
[----:B01----:R-:W-:Y:S05]  /*2970*/  ENDCOLLECTIVE ;  /* 0x000000000000791b */ /* 0x003fea0003800000 */
.L_x_1913:
[----:B------:R-:W-:-:S05]  /*2980*/  FADD.FTZ R63, R62, R63 ;  /* 0x0000003f3e3f7221 */ /* 0x000fca0000010000 */
[----:B------:R-:W-:Y:S02]  /*2990*/  MOV R88, R63 ;  /* 0x0000003f00587202 */ /* 0x000fe40000000f00 */
[----:B------:R-:W-:-:S07]  /*29a0*/  MOV R84, R85 ;  /* 0x0000005500547202 */ /* 0x000fce0000000f00 */
[----:B------:R-:W-:Y:S05]  /*29b0*/  WARPSYNC.COLLECTIVE R83, `(.L_x_1914) ;  /* 0x0000000053087348 */ /* 0x000fea0003c00000 */
[----:B------:R0:W1:Y:S02]  /*29c0*/  SHFL.BFLY P1, R85, R88, R87, R90 ;  /* 0x0c00005758557389 */ /* 0x000064000002005a */
[----:B01----:R-:W-:Y:S05]  /*29d0*/  ENDCOLLECTIVE ;  /* 0x000000000000791b */ /* 0x003fea0003800000 */
.L_x_1914:
[----:B------:R-:W-:-:S05]  /*29e0*/  FADD.FTZ R84, R61, R84 ;  /* 0x000000543d547221 */ /* 0x000fca0000010000 */
[----:B------:R-:W-:Y:S01]  /*29f0*/  MOV R88, R84 ;  /* 0x0000005400587202 */ /* 0x000fe20000000f00 */
[----:B------:R-:W-:Y:S01]  /*2a00*/  HFMA2 R87, -RZ, RZ, 0, 4.76837158203125e-07 ;  /* 0x00000008ff577431 */ /* 0x000fe200000001ff */
[----:B------:R-:W-:-:S07]  /*2a10*/  MOV R86, R85 ;  /* 0x0000005500567202 */ /* 0x000fce0000000f00 */
[----:B------:R-:W-:Y:S05]  /*2a20*/  WARPSYNC.COLLECTIVE R83, `(.L_x_1915) ;  /* 0x0000000053087348 */ /* 0x000fea0003c00000 */
[----:B------:R0:W1:Y:S02]  /*2a30*/  SHFL.BFLY P1, R85, R88, R87, R90 ;  /* 0x0c00005758557389 */ /* 0x000064000002005a */
[----:B01----:R-:W-:Y:S05]  /*2a40*/  ENDCOLLECTIVE ;  /* 0x000000000000791b */ /* 0x003fea0003800000 */
.L_x_1915:
[----:B------:R-:W-:-:S05]  /*2a50*/  FADD.FTZ R86, R63, R86 ;  /* 0x000000563f567221 */ /* 0x000fca0000010000 */
[----:B------:R-:W-:Y:S02]  /*2a60*/  MOV R88, R86 ;  /* 0x0000005600587202 */ /* 0x000fe40000000f00 */
[----:B------:R-:W-:-:S07]  /*2a70*/  MOV R79, R85 ;  /* 0x00000055004f7202 */ /* 0x000fce0000000f00 */
[----:B------:R-:W-:Y:S05]  /*2a80*/  WARPSYNC.COLLECTIVE R83, `(.L_x_1916) ;  /* 0x0000000053087348 */ /* 0x000fea0003c00000 */
[----:B------:R0:W1:Y:S02]  /*2a90*/  SHFL.BFLY P1, R85, R88, R87, R90 ;  /* 0x0c00005758557389 */ /* 0x000064000002005a */
[----:B01----:R-:W-:Y:S05]  /*2aa0*/  ENDCOLLECTIVE ;  /* 0x000000000000791b */ /* 0x003fea0003800000 */
.L_x_1916:
[----:B------:R-:W-:-:S05]  /*2ab0*/  FADD.FTZ R79, R84, R79 ;  /* 0x0000004f544f7221 */ /* 0x000fca0000010000 */
[----:B------:R-:W-:Y:S01]  /*2ac0*/  MOV R88, R79 ;  /* 0x0000004f00587202 */ /* 0x000fe20000000f00 */
[----:B------:R-:W-:Y:S01]  /*2ad0*/  HFMA2 R87, -RZ, RZ, 0, 9.5367431640625e-07 ;  /* 0x00000010ff577431 */ /* 0x000fe200000001ff */
[----:B------:R-:W-:-:S07]  /*2ae0*/  MOV R81, R85 ;  /* 0x0000005500517202 */ /* 0x000fce0000000f00 */
[----:B------:R-:W-:Y:S05]  /*2af0*/  WARPSYNC.COLLECTIVE R83, `(.L_x_1917) ;  /* 0x0000000053087348 */ /* 0x000fea0003c00000 */
[----:B------:R0:W1:Y:S02]  /*2b00*/  SHFL.BFLY P1, R85, R88, R87, R90 ;  /* 0x0c00005758557389 */ /* 0x000064000002005a */
[----:B01----:R-:W-:Y:S05]  /*2b10*/  ENDCOLLECTIVE ;  /* 0x000000000000791b */ /* 0x003fea0003800000 */
.L_x_1917:
[----:B------:R-:W-:-:S05]  /*2b20*/  FADD.FTZ R81, R86, R81 ;  /* 0x0000005156517221 */ /* 0x000fca0000010000 */
[----:B------:R-:W-:Y:S02]  /*2b30*/  MOV R88, R81 ;  /* 0x0000005100587202 */ /* 0x000fe40000000f00 */
[----:B------:R-:W-:-:S07]  /*2b40*/  MOV R60, R85 ;  /* 0x00000055003c7202 */ /* 0x000fce0000000f00 */
[----:B------:R-:W-:Y:S05]  /*2b50*/  WARPSYNC.COLLECTIVE R83, `(.L_x_1918) ;  /* 0x0000000053087348 */ /* 0x000fea0003c00000 */
[----:B------:R0:W1:Y:S02]  /*2b60*/  SHFL.BFLY P1, R85, R88, R87, R90 ;  /* 0x0c00005758557389 */ /* 0x000064000002005a */
[----:B01----:R-:W-:Y:S05]  /*2b70*/  ENDCOLLECTIVE ;  /* 0x000000000000791b */ /* 0x003fea0003800000 */
.L_x_1918:
[----:B------:R-:W-:Y:S01]  /*2b80*/  MOV R62, R85 ;  /* 0x00000055003e7202 */ /* 0x000fe20000000f00 */
[----:B------:R-:W-:Y:S06]  /*2b90*/  BRA `(.L_x_1919) ;  /* 0xffffffe000047947 */ /* 0x000fec000383ffff */
.L_x_1920:
        /* <DEDUP_REMOVED lines=14> */
.L_x_6400:


//--------------------- .text._ZN10layer_norm13ln_bwd_kernelINS_13Kernel_traitsI13__nv_bfloat16S2_fS2_fjLj256ELj1ELj4ELj1ELj16ENS_18Kernel_traits_baseILj256ES2_S2_fS2_fjLj128EEEEELb0ELb1ELb0ELb1EEEvNS_9BwdParamsE --------------------------
	.section	.text._ZN10layer_norm13ln_bwd_kernelINS_13Kernel_traitsI13__nv_bfloat16S2_fS2_fjLj256ELj1ELj4ELj1ELj16ENS_18Kernel_traits_baseILj256ES2_S2_fS2_fjLj128EEEEELb0ELb1ELb0ELb1EEEvNS_9BwdParamsE,"ax",@progbits
	.align	128
        .global         _ZN10layer_norm13ln_bwd_kernelINS_13Kernel_traitsI13__nv_bfloat16S2_fS2_fjLj256ELj1ELj4ELj1ELj16ENS_18Kernel_traits_baseILj256ES2_S2_fS2_fjLj128EEEEELb0ELb1ELb0ELb1EEEvNS_9BwdParamsE
        .type           _ZN10layer_norm13ln_bwd_kernelINS_13Kernel_traitsI13__nv_bfloat16S2_fS2_fjLj256ELj1ELj4ELj1ELj16ENS_18Kernel_traits_baseILj256ES2_S2_fS2_fjLj128EEEEELb0ELb1ELb0ELb1EEEvNS_9BwdParamsE,@function
        .size           _ZN10layer_norm13ln_bwd_kernelINS_13Kernel_traitsI13__nv_bfloat16S2_fS2_fjLj256ELj1ELj4ELj1ELj16ENS_18Kernel_traits_baseILj256ES2_S2_fS2_fjLj128EEEEELb0ELb1ELb0ELb1EEEvNS_9BwdParamsE,(.L_x_6401 - _ZN10layer_norm13ln_bwd_kernelINS_13Kernel_traitsI13__nv_bfloat16S2_fS2_fjLj256ELj1ELj4ELj1ELj16ENS_18Kernel_traits_baseILj256ES2_S2_fS2_fjLj128EEEEELb0ELb1ELb0ELb1EEEvNS_9BwdParamsE)
        .other          _ZN10layer_norm13ln_bwd_kernelINS_13Kernel_traitsI13__nv_bfloat16S2_fS2_fjLj256ELj1ELj4ELj1ELj16ENS_18Kernel_traits_baseILj256ES2_S2_fS2_fjLj128EEEEELb0ELb1ELb0ELb1EEEvNS_9BwdParamsE,@"STO_CUDA_ENTRY STV_DEFAULT"
_ZN10layer_norm13ln_bwd_kernelINS_13Kernel_traitsI13__nv_bfloat16S2_fS2_fjLj256ELj1ELj4ELj1ELj16ENS_18Kernel_traits_baseILj256ES2_S2_fS2_fjLj128EEEEELb0ELb1ELb0ELb1EEEvNS_9BwdParamsE:
.text._ZN10layer_norm13ln_bwd_kernelINS_13Kernel_traitsI13__nv_bfloat16S2_fS2_fjLj256ELj1ELj4ELj1ELj16ENS_18Kernel_traits_baseILj256ES2_S2_fS2_fjLj128EEEEELb0ELb1ELb0ELb1EEEvNS_9BwdParamsE:
        /* <DEDUP_REMOVED lines=68> */
.L_x_1929:
        /* <DEDUP_REMOVED lines=23> */
[----:B------:R-:W0:Y:S01]  /*05b0*/  @P1 LDC.64 R76, c[0x0][0x438] ;  /* 0x00010e00ff4c1b82 */ /* 0x000e220000000a00 */
[----:B------:R-:W-:Y:S02]  /*05c0*/  ISETP.NE.AND P2, PT, R68, RZ, PT ;  /* 0x000000ff4400720c */ /* 0x000fe40003f45270 */
[----:B------:R-:W-:Y:S01]  /*05d0*/  MOV R74, 0x3f800000 ;  /* 0x3f800000004a7802 */ /* 0x000fe20000000f00 */
[----:B0-----:R-:W-:-:S05]  /*05e0*/  @P1 IMAD.WIDE.U32 R76, R58, 0x20, R76 ;  /* 0x000000203a4c1825 */ /* 0x001fca00078e004c */
[----:B------:R-:W5:Y:S04]  /*05f0*/  @P1 LDG.E.128 R20, desc[UR8][R76.64] ;  /* 0x000000084c141981 */ /* 0x000f68000c1e1d00 */
        /* <DEDUP_REMOVED lines=8> */
[--C-:B------:R-:W-:Y:S01]  /*0680*/  FADD.FTZ R82, R37, -R0.reuse ;  /* 0x8000000025527221 */ /* 0x100fe20000010000 */
[--C-:B------:R-:W-:Y:S01]  /*0690*/  FADD.FTZ R86, R39, -R0.reuse ;  /* 0x8000000027567221 */ /* 0x100fe20000010000 */
[--C-:B---3--:R-:W-:Y:S01]  /*06a0*/  FADD.FTZ R40, R40, -R0.reuse ;  /* 0x8000000028287221 */ /* 0x108fe20000010000 */
[--C-:B------:R-:W-:Y:S01]  /*06b0*/  FADD.FTZ R88, R41, -R0.reuse ;  /* 0x8000000029587221 */ /* 0x100fe20000010000 */
[--C-:B------:R-:W-:Y:S01]  /*06c0*/  FADD.FTZ R90, R42, -R0.reuse ;  /* 0x800000002a5a7221 */ /* 0x100fe20000010000 */
[----:B------:R-:W-:Y:S01]  /*06d0*/  FADD.FTZ R80, R43, -R0 ;  /* 0x800000002b507221 */ /* 0x000fe20000010000 */
[C---:B------:R-:W-:Y:S02]  /*06e0*/  PRMT R38, R44.reuse, 0x7632, R38 ;  /* 0x000076322c267816 */ /* 0x040fe40000000026 */
[----:B0-----:R-:W-:-:S02]  /*06f0*/  SHF.L.U32 R76, R44, 0x10, RZ ;  /* 0x000000102c4c7819 */ /* 0x001fc400000006ff */
[----:B------:R-:W-:Y:S02]  /*0700*/  PRMT R39, R45, 0x7632, R39 ;  /* 0x000076322d277816 */ /* 0x000fe40000000027 */
[----:B------:R-:W-:Y:S01]  /*0710*/  SHF.L.U32 R38, R38, 0x10, RZ ;  /* 0x0000001026267819 */ /* 0x000fe200000006ff */
[C---:B------:R-:W-:Y:S01]  /*0720*/  FMUL.FTZ R0, R75.reuse, R78 ;  /* 0x0000004e4b007220 */ /* 0x040fe20000410000 */
[----:B------:R-:W-:Y:S01]  /*0730*/  FMUL.FTZ R79, R75, R82 ;  /* 0x000000524b4f7220 */ /* 0x000fe20000410000 */
[-C--:B------:R-:W-:Y:S01]  /*0740*/  FMUL.FTZ R41, R73, R76.reuse ;  /* 0x0000004c49297220 */ /* 0x080fe20000410000 */
[----:B------:R-:W-:Y:S01]  /*0750*/  SHF.L.U32 R42, R45, 0x10, RZ ;  /* 0x000000102d2a7819 */ /* 0x000fe200000006ff */
[----:B------:R-:W-:Y:S01]  /*0760*/  FADD.FTZ R57, R76, R57 ;  /* 0x000000394c397221 */ /* 0x000fe20000010000 */
[----:B------:R-:W-:Y:S01]  /*0770*/  FFMA.FTZ R67, R0, R76, R67 ;  /* 0x0000004c00437223 */ /* 0x000fe20000010043 */
[C---:B------:R-:W-:Y:S01]  /*0780*/  PRMT R81, R46.reuse, 0x7632, R81 ;  /* 0x000076322e517816 */ /* 0x040fe20000000051 */
[----:B------:R-:W-:Y:S01]  /*0790*/  FMUL.FTZ R77, R75, R84 ;  /* 0x000000544b4d7220 */ /* 0x000fe20000410000 */
[----:B------:R-:W-:Y:S01]  /*07a0*/  SHF.L.U32 R44, R46, 0x10, RZ ;  /* 0x000000102e2c7819 */ /* 0x000fe200000006ff */
[-C--:B------:R-:W-:Y:S01]  /*07b0*/  FFMA.FTZ R56, R79, R38.reuse, R56 ;  /* 0x000000264f387223 */ /* 0x080fe20000010038 */
[----:B------:R-:W-:Y:S01]  /*07c0*/  SHF.L.U32 R76, R39, 0x10, RZ ;  /* 0x00000010274c7819 */ /* 0x000fe200000006ff */
[----:B------:R-:W-:Y:S01]  /*07d0*/  FADD.FTZ R55, R38, R55 ;  /* 0x0000003726377221 */ /* 0x000fe20000010000 */
[----:B------:R-:W-:Y:S01]  /*07e0*/  FMUL.FTZ R46, R62, R38 ;  /* 0x000000263e2e7220 */ /* 0x000fe20000410000 */
[----:B------:R-:W-:Y:S01]  /*07f0*/  FADD.FTZ R39, RZ, R41 ;  /* 0x00000029ff277221 */ /* 0x000fe20000010000 */
[----:B------:R-:W-:Y:S01]  /*0800*/  FFMA.FTZ R38, R0, R41, RZ ;  /* 0x0000002900267223 */ /* 0x000fe200000100ff */
[C---:B------:R-:W-:Y:S01]  /*0810*/  PRMT R36, R47.reuse, 0x7632, R36 ;  /* 0x000076322f247816 */ /* 0x040fe20000000024 */
[----:B------:R-:W-:Y:S01]  /*0820*/  FADD.FTZ R53, R42, R53 ;  /* 0x000000352a357221 */ /* 0x000fe20000010000 */
[----:B------:R-:W-:Y:S01]  /*0830*/  SHF.L.U32 R37, R47, 0x10, RZ ;  /* 0x000000102f257819 */ /* 0x000fe200000006ff */
[----:B------:R-:W-:Y:S01]  /*0840*/  FMUL.FTZ R47, R75, R86 ;  /* 0x000000564b2f7220 */ /* 0x000fe20000410000 */
[-C--:B------:R-:W-:Y:S01]  /*0850*/  FFMA.FTZ R54, R77, R42.reuse, R54 ;  /* 0x0000002a4d367223 */ /* 0x080fe20000010036 */
[----:B------:R-:W-:Y:S01]  /*0860*/  FMUL.FTZ R42, R72, R42 ;  /* 0x0000002a482a7220 */ /* 0x000fe20000410000 */
[----:B------:R-:W-:Y:S01]  /*0870*/  FADD.FTZ R39, R39, R46 ;  /* 0x0000002e27277221 */ /* 0x000fe20000010000 */
[----:B------:R-:W-:Y:S01]  /*0880*/  FFMA.FTZ R38, R79, R46, R38 ;  /* 0x0000002e4f267223 */ /* 0x000fe20000010026 */
[----:B------:R-:W-:Y:S01]  /*0890*/  FMUL.FTZ R45, R75, R40 ;  /* 0x000000284b2d7220 */ /* 0x000fe20000410000 */
        /* <DEDUP_REMOVED lines=12> */
[----:B------:R-:W-:Y:S01]  /*0960*/  FMUL.FTZ R43, R75, R90 ;  /* 0x0000005a4b2b7220 */ /* 0x000fe20000410000 */
[-C--:B------:R-:W-:Y:S01]  /*0970*/  FFMA.FTZ R3, R40, R81.reuse, R3 ;  /* 0x0000005128037223 */ /* 0x080fe20000010003 */
[----:B------:R-:W-:Y:S01]  /*0980*/  FADD.FTZ R7, R81, R7 ;  /* 0x0000000751077221 */ /* 0x000fe20000010000 */
[----:B------:R-:W-:Y:S01]  /*0990*/  FADD.FTZ R82, R39, R44 ;  /* 0x0000002c27527221 */ /* 0x000fe20000010000 */
[----:B------:R-:W-:Y:S01]  /*09a0*/  FMUL.FTZ R81, R60, R81 ;  /* 0x000000513c517220 */ /* 0x000fe20000410000 */
        /* <DEDUP_REMOVED lines=34> */
.L_x_1941:
[----:B------:R-:W3:Y:S02]  /*0bd0*/  LDC.64 R36, c[0x0][0x390] ;  /* 0x0000e400ff247b82 */ /* 0x000ee40000000a00 */
[----:B---3--:R-:W-:-:S06]  /*0be0*/  IMAD.WIDE.U32 R36, R58, 0x10, R36 ;  /* 0x000000103a247825 */ /* 0x008fcc00078e0024 */
[----:B------:R-:W5:Y:S01]  /*0bf0*/  LDG.E.128 R36, desc[UR8][R36.64] ;  /* 0x0000000824247981 */ /* 0x000f62000c1e1d00 */
        /* <DEDUP_REMOVED lines=39> */
[C---:B------:R-:W-:Y:S01]  /*0e70*/  PRMT R39, R38.reuse, 0x7632, R39 ;  /* 0x0000763226277816 */ /* 0x040fe20000000027 */
[-C--:B------:R-:W-:Y:S01]  /*0e80*/  FMUL.FTZ R78, R47, R74.reuse ;  /* 0x0000004a2f4e7220 */ /* 0x080fe20000410000 */
[----:B------:R-:W-:Y:S01]  /*0e90*/  SHF.L.U32 R77, R38, 0x10, RZ ;  /* 0x00000010264d7819 */ /* 0x000fe200000006ff */
[----:B------:R-:W-:Y:S01]  /*0ea0*/  FMUL.FTZ R44, R83, R74 ;  /* 0x0000004a532c7220 */ /* 0x000fe20000410000 */
[----:B------:R-:W-:Y:S01]  /*0eb0*/  SHF.L.U32 R45, R26, 0x10, RZ ;  /* 0x000000101a2d7819 */ /* 0x000fe200000006ff */
[----:B------:R-:W-:Y:S01]  /*0ec0*/  FMUL.FTZ R47, R87, R0 ;  /* 0x00000000572f7220 */ /* 0x000fe20000410000 */
[----:B------:R-:W-:Y:S01]  /*0ed0*/  SHF.L.U32 R80, R63, 0x10, RZ ;  /* 0x000000103f507819 */ /* 0x000fe200000006ff */
[----:B------:R-:W-:Y:S01]  /*0ee0*/  FMUL.FTZ R0, R75, R46 ;  /* 0x0000002e4b007220 */ /* 0x000fe20000410000 */
[----:B------:R-:W-:Y:S01]  /*0ef0*/  PRMT R38, R37, 0x7632, R38 ;  /* 0x0000763225267816 */ /* 0x000fe20000000026 */
        /* <DEDUP_REMOVED lines=9> */
[----:B------:R-:W-:Y:S01]  /*0f90*/  FMUL.FTZ R43, R75, R80 ;  /* 0x000000504b2b7220 */ /* 0x000fe20000410000 */
[----:B------:R-:W-:Y:S01]  /*0fa0*/  SHF.L.U32 R45, R38, 0x10, RZ ;  /* 0x00000010262d7819 */ /* 0x000fe200000006ff */
[----:B------:R-:W-:Y:S01]  /*0fb0*/  FMUL.FTZ R79, R78, R79 ;  /* 0x0000004f4e4f7220 */ /* 0x000fe20000410000 */
[----:B------:R-:W-:Y:S01]  /*0fc0*/  PRMT R37, R36, 0x7632, R37 ;  /* 0x0000763224257816 */ /* 0x000fe20000000025 */
[----:B------:R-:W-:Y:S01]  /*0fd0*/  FMUL.FTZ R46, R85, R46 ;  /* 0x0000002e552e7220 */ /* 0x000fe20000410000 */
[----:B------:R-:W-:Y:S01]  /*0fe0*/  SHF.L.U32 R75, R65, 0x10, RZ ;  /* 0x00000010414b7819 */ /* 0x000fe200000006ff */
[----:B------:R-:W-:Y:S01]  /*0ff0*/  FMUL.FTZ R78, R78, R39 ;  /* 0x000000274e4e7220 */ /* 0x000fe20000410000 */
[----:B------:R-:W-:Y:S01]  /*1000*/  SHF.L.U32 R36, R36, 0x10, RZ ;  /* 0x0000001024247819 */ /* 0x000fe200000006ff */
[----:B------:R-:W-:Y:S01]  /*1010*/  FMUL.FTZ R85, R85, R74 ;  /* 0x0000004a55557220 */ /* 0x000fe20000410000 */
[----:B------:R-:W-:Y:S01]  /*1020*/  SHF.L.U32 R38, R24, 0x10, RZ ;  /* 0x0000001018267819 */ /* 0x000fe200000006ff */
[C---:B------:R-:W-:Y:S01]  /*1030*/  FMUL.FTZ R74, R42.reuse, R45 ;  /* 0x0000002d2a4a7220 */ /* 0x040fe20000410000 */
[----:B------:R-:W-:Y:S01]  /*1040*/  SHF.L.U32 R40, R27, 0x10, RZ ;  /* 0x000000101b287819 */ /* 0x000fe200000006ff */
[----:B------:R-:W-:Y:S01]  /*1050*/  FMUL.FTZ R45, R42, R75 ;  /* 0x0000004b2a2d7220 */ /* 0x000fe20000410000 */
[----:B------:R-:W-:Y:S01]  /*1060*/  SHF.L.U32 R39, R66, 0x10, RZ ;  /* 0x0000001042277819 */ /* 0x000fe200000006ff */
[----:B------:R-:W-:Y:S01]  /*1070*/  FMUL.FTZ R75, R41, R36 ;  /* 0x00000024294b7220 */ /* 0x000fe20000410000 */
[----:B------:R-:W-:Y:S01]  /*1080*/  SHF.L.U32 R37, R37, 0x10, RZ ;  /* 0x0000001025257819 */ /* 0x000fe200000006ff */
[----:B------:R-:W-:Y:S01]  /*1090*/  FMUL.FTZ R36, R41, R38 ;  /* 0x0000002629247220 */ /* 0x000fe20000410000 */
[----:B------:R-:W-:Y:S01]  /*10a0*/  FMUL.FTZ R40, R87, R40 ;  /* 0x0000002857287220 */ /* 0x000fe20000410000 */
[C---:B------:R-:W-:Y:S01]  /*10b0*/  FMUL.FTZ R41, R76.reuse, R39 ;  /* 0x000000274c297220 */ /* 0x040fe20000410000 */
[----:B------:R-:W-:Y:S01]  /*10c0*/  F2FP.BF16.F32.PACK_AB R38, R85, R44 ;  /* 0x0000002c5526723e */ /* 0x000fe200000010ff */
[----:B------:R-:W-:Y:S01]  /*10d0*/  FMUL.FTZ R76, R76, R37 ;  /* 0x000000254c4c7220 */ /* 0x000fe20000410000 */
[----:B------:R-:W-:-:S02]  /*10e0*/  F2FP.BF16.F32.PACK_AB R37, R45, R78 ;  /* 0x0000004e2d25723e */ /* 0x000fc400000010ff */
[----:B------:R-:W-:Y:S02]  /*10f0*/  F2FP.BF16.F32.PACK_AB R39, R43, R40 ;  /* 0x000000282b27723e */ /* 0x000fe400000010ff */
[----:B------:R-:W-:Y:S01]  /*1100*/  F2FP.BF16.F32.PACK_AB R36, R41, R36 ;  /* 0x000000242924723e */ /* 0x000fe200000010ff */
[----:B------:R-:W-:Y:S06]  /*1110*/  BRA `(.L_x_1927) ;  /* 0x0000000c00747947 */ /* 0x000fec0003800000 */
.L_x_1926:
        /* <DEDUP_REMOVED lines=9> */
[----:B-----5:R-:W-:Y:S01]  /*11b0*/  PRMT R0, R39, 0x7632, R0 ;  /* 0x0000763227007816 */ /* 0x020fe20000000000 */
[----:B------:R-:W-:Y:S01]  /*11c0*/  FADD.FTZ R34, R42, -R31 ;  /* 0x8000001f2a227221 */ /* 0x000fe20000010000 */
[----:B------:R-:W-:Y:S01]  /*11d0*/  FADD.FTZ R82, R83, -R82 ;  /* 0x8000005253527221 */ /* 0x000fe20000010000 */
[----:B------:R-:W-:Y:S01]  /*11e0*/  FMUL.FTZ R30, R75, R30 ;  /* 0x0000001e4b1e7220 */ /* 0x000fe20000410000 */
[----:B------:R-:W-:Y:S01]  /*11f0*/  SHF.L.U32 R39, R39, 0x10, RZ ;  /* 0x0000001027277819 */ /* 0x000fe200000006ff */
[----:B------:R-:W-:Y:S01]  /*1200*/  FADD.FTZ R80, R46, -R29 ;  /* 0x8000001d2e507221 */ /* 0x000fe20000010000 */
[----:B------:R-:W-:Y:S01]  /*1210*/  FMUL.FTZ R31, R75, R82 ;  /* 0x000000524b1f7220 */ /* 0x000fe20000410000 */
[----:B------:R-:W-:Y:S01]  /*1220*/  FADD.FTZ R28, R44, -R45 ;  /* 0x8000002d2c1c7221 */ /* 0x000fe20000010000 */
[----:B------:R-:W-:Y:S01]  /*1230*/  SHF.L.U32 R29, R27, 0x10, RZ ;  /* 0x000000101b1d7819 */ /* 0x000fe200000006ff */
[-C--:B------:R-:W-:Y:S01]  /*1240*/  FMUL.FTZ R44, R30, R74.reuse ;  /* 0x0000004a1e2c7220 */ /* 0x080fe20000410000 */
[----:B------:R-:W-:Y:S01]  /*1250*/  SHF.L.U32 R46, R63, 0x10, RZ ;  /* 0x000000103f2e7819 */ /* 0x000fe200000006ff */
[----:B------:R-:W-:Y:S01]  /*1260*/  FMUL.FTZ R35, R31, R74 ;  /* 0x0000004a1f237220 */ /* 0x000fe20000410000 */
[----:B------:R-:W-:Y:S01]  /*1270*/  SHF.L.U32 R0, R0, 0x10, RZ ;  /* 0x0000001000007819 */ /* 0x000fe200000006ff */
[----:B------:R-:W-:Y:S01]  /*1280*/  FADD.FTZ R42, R81, -R40 ;  /* 0x80000028512a7221 */ /* 0x000fe20000010000 */
[----:B------:R-:W-:Y:S01]  /*1290*/  FADD.FTZ R76, R76, -R47 ;  /* 0x8000002f4c4c7221 */ /* 0x000fe20000010000 */
[----:B------:R-:W-:Y:S01]  /*12a0*/  FMUL.FTZ R28, R75, R28 ;  /* 0x0000001c4b1c7220 */ /* 0x000fe20000410000 */
[C---:B------:R-:W-:Y:S01]  /*12b0*/  FMUL.FTZ R47, R44.reuse, R39 ;  /* 0x000000272c2f7220 */ /* 0x040fe20000410000 */
[----:B------:R-:W-:Y:S01]  /*12c0*/  FMUL.FTZ R39, R44, R29 ;  /* 0x0000001d2c277220 */ /* 0x000fe20000410000 */
[----:B------:R-:W-:Y:S01]  /*12d0*/  SHF.L.U32 R77, R38, 0x10, RZ ;  /* 0x00000010264d7819 */ /* 0x000fe200000006ff */
[C---:B------:R-:W-:Y:S01]  /*12e0*/  FMUL.FTZ R0, R35.reuse, R0 ;  /* 0x0000000023007220 */ /* 0x040fe20000410000 */
[----:B------:R-:W-:Y:S01]  /*12f0*/  FMUL.FTZ R40, R35, R46 ;  /* 0x0000002e23287220 */ /* 0x000fe20000410000 */
[C---:B------:R-:W-:Y:S01]  /*1300*/  FMUL.FTZ R29, R75.reuse, R42 ;  /* 0x0000002a4b1d7220 */ /* 0x040fe20000410000 */
[----:B------:R-:W-:Y:S01]  /*1310*/  SHF.L.U32 R35, R26, 0x10, RZ ;  /* 0x000000101a237819 */ /* 0x000fe200000006ff */
[----:B------:R-:W-:Y:S01]  /*1320*/  FMUL.FTZ R42, R28, R74 ;  /* 0x0000004a1c2a7220 */ /* 0x000fe20000410000 */
[----:B------:R-:W-:Y:S01]  /*1330*/  FMUL.FTZ R34, R75, R34 ;  /* 0x000000224b227220 */ /* 0x000fe20000410000 */
[----:B------:R-:W-:Y:S01]  /*1340*/  PRMT R33, R38, 0x7632, R33 ;  /* 0x0000763226217816 */ /* 0x000fe20000000021 */
[----:B------:R-:W-:Y:S01]  /*1350*/  FADD.FTZ R32, R41, -R32 ;  /* 0x8000002029207221 */ /* 0x000fe20000010000 */
[C---:B------:R-:W-:Y:S01]  /*1360*/  FMUL.FTZ R77, R42.reuse, R77 ;  /* 0x0000004d2a4d7220 */ /* 0x040fe20000410000 */
[C---:B------:R-:W-:Y:S01]  /*1370*/  PRMT R38, R37.reuse, 0x7632, R38 ;  /* 0x0000763225267816 */ /* 0x040fe20000000026 */
[----:B------:R-:W-:Y:S01]  /*1380*/  FMUL.FTZ R42, R42, R35 ;  /* 0x000000232a2a7220 */ /* 0x000fe20000410000 */
[----:B------:R-:W-:Y:S01]  /*1390*/  SHF.L.U32 R79, R37, 0x10, RZ ;  /* 0x00000010254f7819 */ /* 0x000fe200000006ff */
[----:B------:R-:W-:Y:S01]  /*13a0*/  FMUL.FTZ R44, R34, R74 ;  /* 0x0000004a222c7220 */ /* 0x000fe20000410000 */
[----:B------:R-:W-:Y:S01]  /*13b0*/  SHF.L.U32 R43, R25, 0x10, RZ ;  /* 0x00000010192b7819 */ /* 0x000fe200000006ff */
[C---:B------:R-:W-:Y:S01]  /*13c0*/  FMUL.FTZ R35, R75.reuse, R76 ;  /* 0x0000004c4b237220 */ /* 0x040fe20000410000 */
[----:B------:R-:W-:Y:S01]  /*13d0*/  PRMT R37, R36, 0x7632, R37 ;  /* 0x0000763224257816 */ /* 0x000fe20000000025 */
        /* <DEDUP_REMOVED lines=9> */
[-C--:B------:R-:W-:Y:S01]  /*1470*/  FMUL.FTZ R38, R35, R74.reuse ;  /* 0x0000004a23267220 */ /* 0x080fe20000410000 */
[----:B------:R-:W-:Y:S01]  /*1480*/  SHF.L.U32 R45, R37, 0x10, RZ ;  /* 0x00000010252d7819 */ /* 0x000fe200000006ff */
[-C--:B------:R-:W-:Y:S01]  /*1490*/  FMUL.FTZ R37, R32, R74.reuse ;  /* 0x0000004a20257220 */ /* 0x080fe20000410000 */
[----:B------:R-:W-:Y:S01]  /*14a0*/  SHF.L.U32 R83, R65, 0x10, RZ ;  /* 0x0000001041537819 */ /* 0x000fe200000006ff */
[----:B------:R-:W-:Y:S01]  /*14b0*/  FMUL.FTZ R76, R33, R74 ;  /* 0x0000004a214c7220 */ /* 0x000fe20000410000 */
[----:B------:R-:W-:Y:S01]  /*14c0*/  SHF.L.U32 R44, R24, 0x10, RZ ;  /* 0x00000010182c7819 */ /* 0x000fe200000006ff */
[C---:B------:R-:W-:Y:S01]  /*14d0*/  FMUL.FTZ R46, R41.reuse, R46 ;  /* 0x0000002e292e7220 */ /* 0x040fe20000410000 */
[----:B------:R-:W-:Y:S01]  /*14e0*/  SHF.L.U32 R81, R66, 0x10, RZ ;  /* 0x0000001042517819 */ /* 0x000fe200000006ff */
[C---:B------:R-:W-:Y:S01]  /*14f0*/  FMUL.FTZ R74, R38.reuse, R75 ;  /* 0x0000004b264a7220 */ /* 0x040fe20000410000 */
[----:B------:R-:W-:Y:S01]  /*1500*/  FMUL.FTZ R41, R41, R78 ;  /* 0x0000004e29297220 */ /* 0x000fe20000410000 */
[C---:B------:R-:W-:Y:S01]  /*1510*/  FMUL.FTZ R75, R37.reuse, R36 ;  /* 0x00000024254b7220 */ /* 0x040fe20000410000 */
[----:B------:R-:W-:Y:S01]  /*1520*/  FMUL.FTZ R78, R38, R83 ;  /* 0x00000053264e7220 */ /* 0x000fe20000410000 */
[----:B------:R-:W-:Y:S01]  /*1530*/  FMUL.FTZ R36, R37, R44 ;  /* 0x0000002c25247220 */ /* 0x000fe20000410000 */
[C---:B------:R-:W-:Y:S01]  /*1540*/  FMUL.FTZ R81, R76.reuse, R81 ;  /* 0x000000514c517220 */ /* 0x040fe20000410000 */
[----:B------:R-:W-:Y:S01]  /*1550*/  FMUL.FTZ R76, R76, R45 ;  /* 0x0000002d4c4c7220 */ /* 0x000fe20000410000 */
[----:B------:R-:W-:-:S02]  /*1560*/  F2FP.BF16.F32.PACK_AB R39, R40, R39 ;  /* 0x000000272827723e */ /* 0x000fc400000010ff */
[----:B------:R-:W-:Y:S02]  /*1570*/  F2FP.BF16.F32.PACK_AB R38, R41, R42 ;  /* 0x0000002a2926723e */ /* 0x000fe400000010ff */
[----:B------:R-:W-:Y:S02]  /*1580*/  F2FP.BF16.F32.PACK_AB R37, R78, R43 ;  /* 0x0000002b4e25723e */ /* 0x000fe400000010ff */
[----:B------:R-:W-:Y:S01]  /*1590*/  F2FP.BF16.F32.PACK_AB R36, R81, R36 ;  /* 0x000000245124723e */ /* 0x000fe200000010ff */
[----:B------:R-:W-:Y:S06]  /*15a0*/  BRA `(.L_x_1927) ;  /* 0x0000000800507947 */ /* 0x000fec0003800000 */
.L_x_1925:
        /* <DEDUP_REMOVED lines=19> */
[----:B-----5:R-:W-:Y:S01]  /*16e0*/  FFMA.FTZ R81, R75, R87, R16 ;  /* 0x000000574b517223 */ /* 0x020fe20000010010 */
[----:B------:R-:W-:Y:S01]  /*16f0*/  PRMT R41, R39, 0x7632, R41 ;  /* 0x0000763227297816 */ /* 0x000fe20000000029 */
[C---:B------:R-:W-:Y:S01]  /*1700*/  FFMA.FTZ R43, R75.reuse, R82, R20 ;  /* 0x000000524b2b7223 */ /* 0x040fe20000010014 */
[C---:B------:R-:W-:Y:S01]  /*1710*/  FFMA.FTZ R45, R75.reuse, R46, R21 ;  /* 0x0000002e4b2d7223 */ /* 0x040fe20000010015 */
[C---:B------:R-:W-:Y:S01]  /*1720*/  FFMA.FTZ R85, R75.reuse, R85, R22 ;  /* 0x000000554b557223 */ /* 0x040fe20000010016 */
[C---:B------:R-:W-:Y:S01]  /*1730*/  FFMA.FTZ R47, R75.reuse, R76, R23 ;  /* 0x0000004c4b2f7223 */ /* 0x040fe20000010017 */
[C---:B------:R-:W-:Y:S01]  /*1740*/  FFMA.FTZ R83, R75.reuse, R40, R17 ;  /* 0x000000284b537223 */ /* 0x040fe20000010011 */
[C---:B------:R-:W-:Y:S01]  /*1750*/  FFMA.FTZ R87, R75.reuse, R89, R18 ;  /* 0x000000594b577223 */ /* 0x040fe20000010012 */
[----:B------:R-:W-:Y:S01]  /*1760*/  FFMA.FTZ R75, R75, R80, R19 ;  /* 0x000000504b4b7223 */ /* 0x000fe20000010013 */
[----:B------:R-:W-:Y:S01]  /*1770*/  SHF.L.U32 R0, R39, 0x10, RZ ;  /* 0x0000001027007819 */ /* 0x000fe200000006ff */
[-C--:B------:R-:W-:Y:S01]  /*1780*/  FMUL.FTZ R40, R47, R74.reuse ;  /* 0x0000004a2f287220 */ /* 0x080fe20000410000 */
[----:B------:R-:W-:Y:S01]  /*1790*/  SHF.L.U32 R78, R41, 0x10, RZ ;  /* 0x00000010294e7819 */ /* 0x000fe200000006ff */
[-C--:B------:R-:W-:Y:S01]  /*17a0*/  FMUL.FTZ R87, R87, R74.reuse ;  /* 0x0000004a57577220 */ /* 0x080fe20000410000 */
[-C--:B------:R-:W-:Y:S01]  /*17b0*/  FMUL.FTZ R75, R75, R74.reuse ;  /* 0x0000004a4b4b7220 */ /* 0x080fe20000410000 */
[----:B------:R-:W-:Y:S01]  /*17c0*/  PRMT R39, R38, 0x7632, R39 ;  /* 0x0000763226277816 */ /* 0x000fe20000000027 */
[-C--:B------:R-:W-:Y:S01]  /*17d0*/  FMUL.FTZ R76, R45, R74.reuse ;  /* 0x0000004a2d4c7220 */ /* 0x080fe20000410000 */
[----:B------:R-:W-:Y:S01]  /*17e0*/  SHF.L.U32 R80, R63, 0x10, RZ ;  /* 0x000000103f507819 */ /* 0x000fe200000006ff */
[----:B------:R-:W-:Y:S01]  /*17f0*/  FMUL.FTZ R47, R0, R87 ;  /* 0x00000057002f7220 */ /* 0x000fe20000410000 */
[----:B------:R-:W-:Y:S01]  /*1800*/  SHF.L.U32 R77, R38, 0x10, RZ ;  /* 0x00000010264d7819 */ /* 0x000fe200000006ff */
[-C--:B------:R-:W-:Y:S01]  /*1810*/  FMUL.FTZ R41, R43, R74.reuse ;  /* 0x0000004a2b297220 */ /* 0x080fe20000410000 */
[----:B------:R-:W-:Y:S01]  /*1820*/  PRMT R38, R37, 0x7632, R38 ;  /* 0x0000763225267816 */ /* 0x000fe20000000026 */
[-C--:B------:R-:W-:Y:S01]  /*1830*/  FMUL.FTZ R44, R85, R74.reuse ;  /* 0x0000004a552c7220 */ /* 0x080fe20000410000 */
[-C--:B------:R-:W-:Y:S01]  /*1840*/  FMUL.FTZ R46, R81, R74.reuse ;  /* 0x0000004a512e7220 */ /* 0x080fe20000410000 */
[----:B------:R-:W-:Y:S01]  /*1850*/  FMUL.FTZ R83, R83, R74 ;  /* 0x0000004a53537220 */ /* 0x000fe20000410000 */
        /* <DEDUP_REMOVED lines=8> */
[-C--:B------:R-:W-:Y:S01]  /*18e0*/  FMUL.FTZ R46, R74, R83.reuse ;  /* 0x000000534a2e7220 */ /* 0x080fe20000410000 */
        /* <DEDUP_REMOVED lines=18> */
[----:B------:R-:W-:-:S02]  /*1a10*/  FMUL.FTZ R41, R81, R76 ;  /* 0x0000004c51297220 */ /* 0x000fc40000410000 */
[----:B------:R-:W-:Y:S01]  /*1a20*/  FMUL.FTZ R76, R39, R76 ;  /* 0x0000004c274c7220 */ /* 0x000fe20000410000 */
[----:B------:R-:W-:Y:S02]  /*1a30*/  F2FP.BF16.F32.PACK_AB R39, R43, R42 ;  /* 0x0000002a2b27723e */ /* 0x000fe400000010ff */
[----:B------:R-:W-:Y:S02]  /*1a40*/  F2FP.BF16.F32.PACK_AB R37, R37, R44 ;  /* 0x0000002c2525723e */ /* 0x000fe400000010ff */
[----:B------:R-:W-:Y:S01]  /*1a50*/  F2FP.BF16.F32.PACK_AB R36, R41, R36 ;  /* 0x000000242924723e */ /* 0x000fe200000010ff */
[----:B------:R-:W-:Y:S06]  /*1a60*/  BRA `(.L_x_1927) ;  /* 0x0000000400207947 */ /* 0x000fec0003800000 */
.L_x_1928:
        /* <DEDUP_REMOVED lines=12> */
[----:B------:R-:W-:Y:S01]  /*1b30*/  FFMA.FTZ R30, R75, R43, R18 ;  /* 0x0000002b4b1e7223 */ /* 0x000fe20000010012 */
[----:B------:R-:W-:Y:S01]  /*1b40*/  SHF.L.U32 R39, R39, 0x10, RZ ;  /* 0x0000001027277819 */ /* 0x000fe200000006ff */
[----:B------:R-:W-:Y:S01]  /*1b50*/  FADD.FTZ R45, R44, -R45 ;  /* 0x8000002d2c2d7221 */ /* 0x000fe20000010000 */
[----:B------:R-:W-:Y:S01]  /*1b60*/  SHF.L.U32 R29, R27, 0x10, RZ ;  /* 0x000000101b1d7819 */ /* 0x000fe200000006ff */
[----:B------:R-:W-:Y:S01]  /*1b70*/  FFMA.FTZ R31, R75, R82, R19 ;  /* 0x000000524b1f7223 */ /* 0x000fe20000010013 */
[-C--:B------:R-:W-:Y:S01]  /*1b80*/  FMUL.FTZ R28, R30, R74.reuse ;  /* 0x0000004a1e1c7220 */ /* 0x080fe20000410000 */
[----:B------:R-:W-:Y:S01]  /*1b90*/  FADD.FTZ R35, R42, -R35 ;  /* 0x800000232a237221 */ /* 0x000fe20000010000 */
[----:B------:R-:W-:Y:S01]  /*1ba0*/  FADD.FTZ R32, R41, -R32 ;  /* 0x8000002029207221 */ /* 0x000fe20000010000 */
[----:B------:R-:W-:Y:S01]  /*1bb0*/  FADD.FTZ R76, R76, -R47 ;  /* 0x8000002f4c4c7221 */ /* 0x000fe20000010000 */
[----:B------:R-:W-:Y:S01]  /*1bc0*/  SHF.L.U32 R42, R63, 0x10, RZ ;  /* 0x000000103f2a7819 */ /* 0x000fe200000006ff */
[----:B------:R-:W-:Y:S01]  /*1bd0*/  FADD.FTZ R34, R81, -R40 ;  /* 0x8000002851227221 */ /* 0x000fe20000010000 */
[----:B------:R-:W-:Y:S01]  /*1be0*/  SHF.L.U32 R0, R0, 0x10, RZ ;  /* 0x0000001000007819 */ /* 0x000fe200000006ff */
[----:B------:R-:W-:Y:S01]  /*1bf0*/  FMUL.FTZ R41, R31, R74 ;  /* 0x0000004a1f297220 */ /* 0x000fe20000410000 */
[-C--:B------:R-:W-:Y:S01]  /*1c00*/  FMUL.FTZ R47, R39, R28.reuse ;  /* 0x0000001c272f7220 */ /* 0x080fe20000410000 */
[----:B------:R-:W-:Y:S01]  /*1c10*/  FMUL.FTZ R40, R29, R28 ;  /* 0x0000001c1d287220 */ /* 0x000fe20000410000 */
[C---:B------:R-:W-:Y:S01]  /*1c20*/  FFMA.FTZ R28, R75.reuse, R45, R16 ;  /* 0x0000002d4b1c7223 */ /* 0x040fe20000010010 */
[C---:B------:R-:W-:Y:S01]  /*1c30*/  PRMT R33, R38.reuse, 0x7632, R33 ;  /* 0x0000763226217816 */ /* 0x040fe20000000021 */
[C---:B------:R-:W-:Y:S01]  /*1c40*/  FFMA.FTZ R29, R75.reuse, R34, R17 ;  /* 0x000000224b1d7223 */ /* 0x040fe20000010011 */
[----:B------:R-:W-:Y:S01]  /*1c50*/  SHF.L.U32 R77, R38, 0x10, RZ ;  /* 0x00000010264d7819 */ /* 0x000fe200000006ff */
[-C--:B------:R-:W-:Y:S01]  /*1c60*/  FMUL.FTZ R0, R0, R41.reuse ;  /* 0x0000002900007220 */ /* 0x080fe20000410000 */
[----:B------:R-:W-:Y:S01]  /*1c70*/  FMUL.FTZ R39, R42, R41 ;  /* 0x000000292a277220 */ /* 0x000fe20000410000 */
[----:B------:R-:W-:Y:S01]  /*1c80*/  SHF.L.U32 R41, R26, 0x10, RZ ;  /* 0x000000101a297819 */ /* 0x000fe200000006ff */
[-C--:B------:R-:W-:Y:S01]  /*1c90*/  FMUL.FTZ R42, R28, R74.reuse ;  /* 0x0000004a1c2a7220 */ /* 0x080fe20000410000 */
[----:B------:R-:W-:Y:S01]  /*1ca0*/  SHF.L.U32 R78, R64, 0x10, RZ ;  /* 0x00000010404e7819 */ /* 0x000fe200000006ff */
[----:B------:R-:W-:Y:S01]  /*1cb0*/  FFMA.FTZ R34, R75, R35, R22 ;  /* 0x000000234b227223 */ /* 0x000fe20000010016 */
        /* <DEDUP_REMOVED lines=8> */
[----:B------:R-:W-:Y:S01]  /*1d40*/  PRMT R37, R36, 0x7632, R37 ;  /* 0x0000763224257816 */ /* 0x000fe20000000025 */
[C---:B------:R-:W-:Y:S01]  /*1d50*/  FFMA.FTZ R35, R75.reuse, R76, R23 ;  /* 0x0000004c4b237223 */ /* 0x040fe20000010017 */
[-C--:B------:R-:W-:Y:S01]  /*1d60*/  FMUL.FTZ R46, R46, R33.reuse ;  /* 0x000000212e2e7220 */ /* 0x080fe20000410000 */
[----:B------:R-:W-:Y:S01]  /*1d70*/  FMUL.FTZ R41, R78, R33 ;  /* 0x000000214e297220 */ /* 0x000fe20000410000 */
[C---:B------:R-:W-:Y:S01]  /*1d80*/  FFMA.FTZ R32, R75.reuse, R32, R20 ;  /* 0x000000204b207223 */ /* 0x040fe20000010014 */
[----:B------:R-:W-:Y:S01]  /*1d90*/  FFMA.FTZ R33, R75, R80, R21 ;  /* 0x000000504b217223 */ /* 0x000fe20000010015 */
[----:B------:R-:W-:Y:S01]  /*1da0*/  SHF.L.U32 R75, R38, 0x10, RZ ;  /* 0x00000010264b7819 */ /* 0x000fe200000006ff */
[-C--:B------:R-:W-:Y:S01]  /*1db0*/  FMUL.FTZ R79, R79, R44.reuse ;  /* 0x0000002c4f4f7220 */ /* 0x080fe20000410000 */
        /* <DEDUP_REMOVED lines=10> */
[-C--:B------:R-:W-:Y:S01]  /*1e60*/  FMUL.FTZ R75, R36, R37.reuse ;  /* 0x00000025244b7220 */ /* 0x080fe20000410000 */
[----:B------:R-:W-:Y:S01]  /*1e70*/  FMUL.FTZ R78, R83, R38 ;  /* 0x00000026534e7220 */ /* 0x000fe20000410000 */
[----:B------:R-:W-:Y:S01]  /*1e80*/  FMUL.FTZ R36, R44, R37 ;  /* 0x000000252c247220 */ /* 0x000fe20000410000 */
[----:B------:R-:W-:Y:S01]  /*1e90*/  F2FP.BF16.F32.PACK_AB R39, R39, R40 ;  /* 0x000000282727723e */ /* 0x000fe200000010ff */
[-C--:B------:R-:W-:Y:S01]  /*1ea0*/  FMUL.FTZ R81, R81, R76.reuse ;  /* 0x0000004c51517220 */ /* 0x080fe20000410000 */
[----:B------:R-:W-:Y:S01]  /*1eb0*/  FMUL.FTZ R76, R45, R76 ;  /* 0x0000004c2d4c7220 */ /* 0x000fe20000410000 */
[----:B------:R-:W-:-:S02]  /*1ec0*/  F2FP.BF16.F32.PACK_AB R38, R41, R42 ;  /* 0x0000002a2926723e */ /* 0x000fc400000010ff */
[----:B------:R-:W-:Y:S02]  /*1ed0*/  F2FP.BF16.F32.PACK_AB R37, R78, R43 ;  /* 0x0000002b4e25723e */ /* 0x000fe400000010ff */
[----:B------:R-:W-:-:S07]  /*1ee0*/  F2FP.BF16.F32.PACK_AB R36, R81, R36 ;  /* 0x000000245124723e */ /* 0x000fce00000010ff */
.L_x_1927:
        /* <DEDUP_REMOVED lines=22> */
.L_x_1923:
        /* <DEDUP_REMOVED lines=24> */
.L_x_1922:
[----:B------:R-:W-:Y:S05]  /*21d0*/  BSYNC B0 ;  /* 0x0000000000007941 */ /* 0x000fea0003800000 */
.L_x_1921:
        /* <DEDUP_REMOVED lines=9> */
[----:B------:R0:W-:Y:S01]  /*2270*/  STS.128 [R0+0x10], R24 ;  /* 0x0000101800007388 */ /* 0x0001e20000000c00 */
        /* <DEDUP_REMOVED lines=76> */
.L_x_1924:
        /* <DEDUP_REMOVED lines=8> */
.L_x_1931:
[----:B------:R-:W-:Y:S05]  /*27c0*/  BSYNC B2 ;  /* 0x0000000000027941 */ /* 0x000fea0003800000 */
.L_x_1930:
        /* <DEDUP_REMOVED lines=8> */
.L_x_1932:
[----:B------:R-:W-:-:S05]  /*2850*/  FADD.FTZ R37, R82, R37 ;  /* 0x0000002552257221 */ /* 0x000fca0000010000 */
[----:B------:R-:W-:Y:S01]  /*2860*/  MOV R91, R37 ;  /* 0x00000025005b7202 */ /* 0x000fe20000000f00 */
[----:B------:R-:W-:Y:S01]  /*2870*/  HFMA2 R92, -RZ, RZ, 0, 1.1920928955078125e-07 ;  /* 0x00000002ff5c7431 */ /* 0x000fe200000001ff */
[----:B------:R-:W-:-:S07]  /*2880*/  MOV R39, R87 ;  /* 0x0000005700277202 */ /* 0x000fce0000000f00 */
[----:B------:R-:W-:Y:S05]  /*2890*/  WARPSYNC.COLLECTIVE R90, `(.L_x_1933) ;  /* 0x000000005a087348 */ /* 0x000fea0003c00000 */
[----:B------:R0:W1:Y:S02]  /*28a0*/  SHFL.BFLY P3, R87, R91, R92, R93 ;  /* 0x0c00005c5b577389 */ /* 0x000064000006005d */
[----:B01----:R-:W-:Y:S05]  /*28b0*/  ENDCOLLECTIVE ;  /* 0x000000000000791b */ /* 0x003fea0003800000 */
.L_x_1933:
[----:B------:R-:W-:-:S05]  /*28c0*/  FADD.FTZ R39, R38, R39 ;  /* 0x0000002726277221 */ /* 0x000fca0000010000 */
[----:B------:R-:W-:Y:S02]  /*28d0*/  MOV R91, R39 ;  /* 0x00000027005b7202 */ /* 0x000fe40000000f00 */
[----:B------:R-:W-:-:S07]  /*28e0*/  MOV R36, R87 ;  /* 0x0000005700247202 */ /* 0x000fce0000000f00 */
[----:B------:R-:W-:Y:S05]  /*28f0*/  WARPSYNC.COLLECTIVE R90, `(.L_x_1934) ;  /* 0x000000005a087348 */ /* 0x000fea0003c00000 */
[----:B------:R0:W1:Y:S02]  /*2900*/  SHFL.BFLY P3, R87, R91, R92, R93 ;  /* 0x0c00005c5b577389 */ /* 0x000064000006005d */
[----:B01----:R-:W-:Y:S05]  /*2910*/  ENDCOLLECTIVE ;  /* 0x000000000000791b */ /* 0x003fea0003800000 */
.L_x_1934:
[----:B------:R-:W-:-:S05]  /*2920*/  FADD.FTZ R36, R37, R36 ;  /* 0x0000002425247221 */ /* 0x000fca0000010000 */
[----:B------:R-:W-:Y:S01]  /*2930*/  MOV R91, R36 ;  /* 0x00000024005b7202 */ /* 0x000fe20000000f00 */
[----:B------:R-:W-:Y:S01]  /*2940*/  HFMA2 R92, -RZ, RZ, 0, 2.384185791015625e-07 ;  /* 0x00000004ff5c7431 */ /* 0x000fe200000001ff */
[----:B------:R-:W-:-:S07]  /*2950*/  MOV R84, R87 ;  /* 0x0000005700547202 */ /* 0x000fce0000000f00 */
[----:B------:R-:W-:Y:S05]  /*2960*/  WARPSYNC.COLLECTIVE R90, `(.L_x_1935) ;  /* 0x000000005a087348 */ /* 0x000fea0003c00000 */
[----:B------:R0:W1:Y:S02]  /*2970*/  SHFL.BFLY P3, R87, R91, R92, R93 ;  /* 0x0c00005c5b577389 */ /* 0x000064000006005d */
[----:B01----:R-:W-:Y:S05]  /*2980*/  ENDCOLLECTIVE ;  /* 0x000000000000791b */ /* 0x003fea0003800000 */
.L_x_1935:
[----:B------:R-:W-:-:S05]  /*2990*/  FADD.FTZ R86, R39, R84 ;  /* 0x0000005427567221 */ /* 0x000fca0000010000 */
[----:B------:R-:W-:Y:S02]  /*29a0*/  MOV R91, R86 ;  /* 0x00000056005b7202 */ /* 0x000fe40000000f00 */
[----:B------:R-:W-:-:S07]  /*29b0*/  MOV R85, R87 ;  /* 0x0000005700557202 */ /* 0x000fce0000000f00 */
[----:B------:R-:W-:Y:S05]  /*29c0*/  WARPSYNC.COLLECTIVE R90, `(.L_x_1936) ;  /* 0x000000005a087348 */ /* 0x000fea0003c00000 */
[----:B------:R0:W1:Y:S02]  /*29d0*/  SHFL.BFLY P3, R87, R91, R92, R93 ;  /* 0x0c00005c5b577389 */ /* 0x000064000006005d */
[----:B01----:R-:W-:Y:S05]  /*29e0*/  ENDCOLLECTIVE ;  /* 0x000000000000791b */ /* 0x003fea0003800000 */
.L_x_1936:
[----:B------:R-:W-:-:S05]  /*29f0*/  FADD.FTZ R88, R36, R85 ;  /* 0x0000005524587221 */ /* 0x000fca0000010000 */
[----:B------:R-:W-:Y:S01]  /*2a00*/  MOV R91, R88 ;  /* 0x00000058005b7202 */ /* 0x000fe20000000f00 */
[----:B------:R-:W-:Y:S02]  /*2a10*/  HFMA2 R92, -RZ, RZ, 0, 4.76837158203125e-07 ;  /* 0x00000008ff5c7431 */ /* 0x000fe400000001ff */
[----:B------:R-:W-:-:S07]  /*2a20*/  FADD.FTZ R89, R86, R87 ;  /* 0x0000005756597221 */ /* 0x000fce0000010000 */
[----:B------:R-:W-:Y:S05]  /*2a30*/  WARPSYNC.COLLECTIVE R90, `(.L_x_1937) ;  /* 0x000000005a087348 */ /* 0x000fea0003c00000 */
[----:B------:R0:W1:Y:S02]  /*2a40*/  SHFL.BFLY P3, R87, R91, R92, R93 ;  /* 0x0c00005c5b577389 */ /* 0x000064000006005d */
[----:B01----:R-:W-:Y:S05]  /*2a50*/  ENDCOLLECTIVE ;  /* 0x000000000000791b */ /* 0x003fea0003800000 */
.L_x_1937:
[----:B------:R-:W-:Y:S02]  /*2a60*/  MOV R91, R89 ;  /* 0x00000059005b7202 */ /* 0x000fe40000000f00 */
[----:B------:R-:W-:-:S07]  /*2a70*/  MOV R85, R87 ;  /* 0x0000005700557202 */ /* 0x000fce0000000f00 */
[----:B------:R-:W-:Y:S05]  /*2a80*/  WARPSYNC.COLLECTIVE R90, `(.L_x_1938) ;  /* 0x000000005a087348 */ /* 0x000fea0003c00000 */
[----:B------:R0:W1:Y:S02]  /*2a90*/  SHFL.BFLY P3, R87, R91, R92, R93 ;  /* 0x0c00005c5b577389 */ /* 0x000064000006005d */
[----:B01----:R-:W-:Y:S05]  /*2aa0*/  ENDCOLLECTIVE ;  /* 0x000000000000791b */ /* 0x003fea0003800000 */
.L_x_1938:
[----:B------:R-:W-:-:S05]  /*2ab0*/  FADD.FTZ R82, R88, R85 ;  /* 0x0000005558527221 */ /* 0x000fca0000010000 */
[----:B------:R-:W-:Y:S01]  /*2ac0*/  MOV R91, R82 ;  /* 0x00000052005b7202 */ /* 0x000fe20000000f00 */
[----:B------:R-:W-:Y:S01]  /*2ad0*/  HFMA2 R92, -RZ, RZ, 0, 9.5367431640625e-07 ;  /* 0x00000010ff5c7431 */ /* 0x000fe200000001ff */
[----:B------:R-:W-:-:S07]  /*2ae0*/  MOV R84, R87 ;  /* 0x0000005700547202 */ /* 0x000fce0000000f00 */
[----:B------:R-:W-:Y:S05]  /*2af0*/  WARPSYNC.COLLECTIVE R90, `(.L_x_1939) ;  /* 0x000000005a087348 */ /* 0x000fea0003c00000 */
[----:B------:R0:W1:Y:S02]  /*2b00*/  SHFL.BFLY P3, R87, R91, R92, R93 ;  /* 0x0c00005c5b577389 */ /* 0x000064000006005d */
[----:B01----:R-:W-:Y:S05]  /*2b10*/  ENDCOLLECTIVE ;  /* 0x000000000000791b */ /* 0x003fea0003800000 */
.L_x_1939:
[----:B------:R-:W-:-:S05]  /*2b20*/  FADD.FTZ R84, R89, R84 ;  /* 0x0000005459547221 */ /* 0x000fca0000010000 */
[----:B------:R-:W-:Y:S02]  /*2b30*/  MOV R91, R84 ;  /* 0x00000054005b7202 */ /* 0x000fe40000000f00 */
[----:B------:R-:W-:-:S07]  /*2b40*/  MOV R85, R87 ;  /* 0x0000005700557202 */ /* 0x000fce0000000f00 */
[----:B------:R-:W-:Y:S05]  /*2b50*/  WARPSYNC.COLLECTIVE R90, `(.L_x_1940) ;  /* 0x000000005a087348 */ /* 0x000fea0003c00000 */
[----:B------:R0:W1:Y:S02]  /*2b60*/  SHFL.BFLY P3, R87, R91, R92, R93 ;  /* 0x0c00005c5b577389 */ /* 0x000064000006005d */
[----:B01----:R-:W-:Y:S05]  /*2b70*/  ENDCOLLECTIVE ;  /* 0x000000000000791b */ /* 0x003fea0003800000 */
.L_x_1940:
[----:B------:R-:W-:Y:S05]  /*2b80*/  BRA `(.L_x_1941) ;  /* 0xffffffe000107947 */ /* 0x000fea000383ffff */
.L_x_1942:
        /* <DEDUP_REMOVED lines=15> */
.L_x_6401:


//--------------------- .text._ZN10layer_norm13ln_bwd_kernelINS_13Kernel_traitsI13__nv_bfloat16S2_fS2_fjLj256ELj1ELj4ELj1ELj16ENS_18Kernel_traits_baseILj256ES2_S2_fS2_fjLj128EEEEELb0ELb1ELb1ELb0EEEvNS_9BwdParamsE --------------------------
	.section	.text._ZN10layer_norm13ln_bwd_kernelINS_13Kernel_traitsI13__nv_bfloat16S2_fS2_fjLj256ELj1ELj4ELj1ELj16ENS_18Kernel_traits_baseILj256ES2_S2_fS2_fjLj128EEEEELb0ELb1ELb1ELb0EEEvNS_9BwdParamsE,"ax",@progbits
	.align	128
        .global         _ZN10layer_norm13ln_bwd_kernelINS_13Kernel_traitsI13__nv_bfloat16S2_fS2_fjLj256ELj1ELj4ELj1ELj16ENS_18Kernel_traits_baseILj256ES2_S2_fS2_fjLj128EEEEELb0ELb1ELb1ELb0EEEvNS_9BwdParamsE
        .type           _ZN10layer_norm13ln_bwd_kernelINS_13Kernel_traitsI13__nv_bfloat16S2_fS2_fjLj256ELj1ELj4ELj1ELj16ENS_18Kernel_traits_baseILj256ES2_S2_fS2_fjLj128EEEEELb0ELb1ELb1ELb0EEEvNS_9BwdParamsE,@function
        .size           _ZN10layer_norm13ln_bwd_kernelINS_13Kernel_traitsI13__nv_bfloat16S2_fS2_fjLj256ELj1ELj4ELj1ELj16ENS_18Kernel_traits_baseILj256ES2_S2_fS2_fjLj128EEEEELb0ELb1ELb1ELb0EEEvNS_9BwdParamsE,(.L_x_6402 - _ZN10layer_norm13ln_bwd_kernelINS_13Kernel_traitsI13__nv_bfloat16S2_fS2_fjLj256ELj1ELj4ELj1ELj16ENS_18Kernel_traits_baseILj256ES2_S2_fS2_fjLj128EEEEELb0ELb1ELb1ELb0EEEvNS_9BwdParamsE)
        .other          _ZN10layer_norm13ln_bwd_kernelINS_13Kernel_traitsI13__nv_bfloat16S2_fS2_fjLj256ELj1ELj4ELj1ELj16ENS_18Kernel_traits_baseILj256ES2_S2_fS2_fjLj128EEEEELb0ELb1ELb1ELb0EEEvNS_9BwdParamsE,@"STO_CUDA_ENTRY STV_DEFAULT"
_ZN10layer_norm13ln_bwd_kernelINS_13Kernel_traitsI13__nv_bfloat16S2_fS2_fjLj256ELj1ELj4ELj1ELj16ENS_18Kernel_traits_baseILj256ES2_S2_fS2_fjLj128EEEEELb0ELb1ELb1ELb0EEEvNS_9BwdParamsE:
.text._ZN10layer_norm13ln_bwd_kernelINS_13Kernel_traitsI13__nv_bfloat16S2_fS2_fjLj256ELj1ELj4ELj1ELj16ENS_18Kernel_traits_baseILj256ES2_S2_fS2_fjLj128EEEEELb0ELb1ELb1ELb0EEEvNS_9BwdParamsE:
        /* <DEDUP_REMOVED lines=51> */
.L_x_1971:
        /* <DEDUP_REMOVED lines=18> */
[----:B------:R-:W-:Y:S01]  /*0450*/  IMAD R3, R4, UR11, RZ ;  /* 0x0000000b04037c24 */ /* 0x000fe2000f8e02ff */
[----:B------:R-:W-:Y:S01]  /*0460*/  IADD3 R69, PT, PT, R78, -0x1, RZ ;  /* 0xffffffff4e457810 */ /* 0x000fe20007ffe0ff */
[----:B------:R-:W-:-:S03]  /*0470*/  IMAD.WIDE R82, R4, 0x4, R70 ;  /* 0x0000000404527825 */ /* 0x000fc600078e0246 */
[----:B------:R-:W-:Y:S01]  /*0480*/  SHF.R.S32.HI R68, RZ, 0x1f, R3 ;  /* 0x0000001fff447819 */ /* 0x000fe20000011403 */
[----:B------:R-:W-:Y:S01]  /*0490*/  IMAD R69, R69, UR11, RZ ;  /* 0x0000000b45457c24 */ /* 0x000fe2000f8e02ff */
[----:B------:R-:W1:Y:S01]  /*04a0*/  LDC.64 R64, c[0x0][0x428] ;  /* 0x00010a00ff407b82 */ /* 0x000e620000000a00 */
[----:B------:R2:W3:Y:S01]  /*04b0*/  LDG.E R82, desc[UR6][R82.64] ;  /* 0x0000000652527981 */ /* 0x0004e2000c1e1900 */
[----:B------:R-:W-:Y:S02]  /*04c0*/  LEA.HI R3, R68, R3, RZ, 0x3 ;  /* 0x0000000344037211 */ /* 0x000fe400078f18ff */
[----:B------:R-:W-:Y:S02]  /*04d0*/  SHF.R.S32.HI R68, RZ, 0x1f, R69 ;  /* 0x0000001fff447819 */ /* 0x000fe40000011445 */
[----:B------:R-:W-:Y:S02]  /*04e0*/  LEA.HI.SX32 R3, R3, R0, 0x1d ;  /* 0x0000000003037211 */ /* 0x000fe400078feaff */
[----:B------:R-:W-:-:S04]  /*04f0*/  LEA.HI R69, R68, R69, RZ, 0x3 ;  /* 0x0000004544457211 */ /* 0x000fc800078f18ff */
[----:B------:R-:W-:Y:S01]  /*0500*/  LEA.HI.SX32 R69, R69, R0, 0x1d ;  /* 0x0000000045457211 */ /* 0x000fe200078feaff */
[----:B0-----:R-:W-:-:S05]  /*0510*/  IMAD.WIDE.U32 R84, R3, 0x20, R66 ;  /* 0x0000002003547825 */ /* 0x001fca00078e0042 */
[----:B------:R-:W4:Y:S01]  /*0520*/  LDG.E.128 R72, desc[UR6][R84.64] ;  /* 0x0000000654487981 */ /* 0x000f22000c1e1d00 */
[----:B-1----:R-:W-:-:S03]  /*0530*/  IMAD.WIDE.U32 R68, R69, 0x10, R64 ;  /* 0x0000001045447825 */ /* 0x002fc600078e0040 */
[----:B------:R-:W4:Y:S04]  /*0540*/  LDG.E.128 R64, desc[UR6][R84.64+0x10] ;  /* 0x0000100654407981 */ /* 0x000f28000c1e1d00 */
[----:B------:R-:W4:Y:S01]  /*0550*/  LDG.E.128 R68, desc[UR6][R68.64] ;  /* 0x0000000644447981 */ /* 0x000f22000c1e1d00 */
[----:B------:R-:W-:-:S04]  /*0560*/  ISETP.NE.U32.AND P1, PT, RZ, UR16, PT ;  /* 0x00000010ff007c0c */ /* 0x000fc8000bf25070 */
[----:B------:R-:W-:-:S13]  /*0570*/  ISETP.NE.AND.EX P1, PT, RZ, UR17, PT, P1 ;  /* 0x00000011ff007c0c */ /* 0x000fda000bf25310 */
[----:B------:R-:W0:Y:S02]  /*0580*/  @P1 LDC.64 R80, c[0x0][0x438] ;  /* 0x00010e00ff501b82 */ /* 0x000e240000000a00 */
[----:B0-----:R-:W-:-:S05]  /*0590*/  @P1 IMAD.WIDE.U32 R86, R3, 0x20, R80 ;  /* 0x0000002003561825 */ /* 0x001fca00078e0050 */
[----:B------:R-:W5:Y:S04]  /*05a0*/  @P1 LDG.E.128 R12, desc[UR6][R86.64] ;  /* 0x00000006560c1981 */ /* 0x000f68000c1e1d00 */
[----:B------:R0:W5:Y:S01]  /*05b0*/  @P1 LDG.E.128 R8, desc[UR6][R86.64+0x10] ;  /* 0x0000100656081981 */ /* 0x000162000c1e1d00 */
[----:B------:R-:W-:Y:S02]  /*05c0*/  ISETP.NE.AND P1, PT, RZ, UR8, PT ;  /* 0x00000008ff007c0c */ /* 0x000fe4000bf25270 */
[----:B--2---:R-:W-:-:S05]  /*05d0*/  PRMT R83, R19, 0x7632, R83 ;  /* 0x0000763213537816 */ /* 0x004fca0000000053 */
[----:B------:R-:W-:Y:S01]  /*05e0*/  IMAD.U32 R83, R83, 0x10000, RZ ;  /* 0x0001000053537824 */ /* 0x000fe200078e00ff */
[----:B---3--:R-:W-:-:S05]  /*05f0*/  FSEL R81, R82, RZ, !P1 ;  /* 0x000000ff52517208 */ /* 0x008fca0004800000 */
[--C-:B----4-:R-:W-:Y:S01]  /*0600*/  FADD.FTZ R88, R73, -R81.reuse ;  /* 0x8000005149587221 */ /* 0x110fe20000010000 */
[--C-:B------:R-:W-:Y:S01]  /*0610*/  FADD.FTZ R90, R74, -R81.reuse ;  /* 0x800000514a5a7221 */ /* 0x100fe20000010000 */
[----:B------:R-:W-:Y:S01]  /*0620*/  SHF.L.U32 R73, R16, 0x10, RZ ;  /* 0x0000001010497819 */ /* 0x000fe200000006ff */
[--C-:B------:R-:W-:Y:S01]  /*0630*/  FADD.FTZ R72, R72, -R81.reuse ;  /* 0x8000005148487221 */ /* 0x100fe20000010000 */
[--C-:B------:R-:W-:Y:S01]  /*0640*/  FADD.FTZ R84, R64, -R81.reuse ;  /* 0x8000005140547221 */ /* 0x100fe20000010000 */
[C---:B------:R-:W-:Y:S01]  /*0650*/  SHF.L.U32 R74, R68.reuse, 0x10, RZ ;  /* 0x00000010444a7819 */ /* 0x040fe200000006ff */
[----:B------:R-:W-:Y:S01]  /*0660*/  FADD.FTZ R80, R65, -R81 ;  /* 0x8000005141507221 */ /* 0x000fe20000010000 */
[----:B-----5:R-:W-:Y:S01]  /*0670*/  FMUL.FTZ R3, R77, R72 ;  /* 0x000000484d037220 */ /* 0x020fe20000410000 */
[----:B------:R-:W-:Y:S02]  /*0680*/  PRMT R65, R68, 0x7632, R65 ;  /* 0x0000763244417816 */ /* 0x000fe40000000041 */
[-C--:B------:R-:W-:Y:S01]  /*0690*/  FMUL.FTZ R64, R73, R74.reuse ;  /* 0x0000004a49407220 */ /* 0x080fe20000410000 */
[----:B------:R-:W-:Y:S01]  /*06a0*/  PRMT R73, R16, 0x7632, R73 ;  /* 0x0000763210497816 */ /* 0x000fe20000000049 */
[--C-:B------:R-:W-:Y:S01]  /*06b0*/  FADD.FTZ R82, R75, -R81.reuse ;  /* 0x800000514b527221 */ /* 0x100fe20000010000 */
[--C-:B------:R-:W-:Y:S01]  /*06c0*/  FADD.FTZ R72, R66, -R81.reuse ;  /* 0x8000005142487221 */ /* 0x100fe20000010000 */
[----:B0-----:R-:W-:Y:S01]  /*06d0*/  FADD.FTZ R86, R67, -R81 ;  /* 0x8000005143567221 */ /* 0x001fe20000010000 */
[----:B------:R-:W-:Y:S01]  /*06e0*/  FFMA.FTZ R44, R3, R74, R44 ;  /* 0x0000004a032c7223 */ /* 0x000fe2000001002c */
[----:B------:R-:W-:Y:S01]  /*06f0*/  FADD.FTZ R24, R24, R74 ;  /* 0x0000004a18187221 */ /* 0x000fe20000010000 */
[----:B------:R-:W-:Y:S01]  /*0700*/  SHF.L.U32 R75, R69, 0x10, RZ ;  /* 0x00000010454b7819 */ /* 0x000fe200000006ff */
[----:B------:R-:W-:Y:S01]  /*0710*/  IMAD.U32 R66, R17, 0x10000, RZ ;  /* 0x0001000011427824 */ /* 0x000fe200078e00ff */
[----:B------:R-:W-:Y:S01]  /*0720*/  SHF.L.U32 R73, R73, 0x10, RZ ;  /* 0x0000001049497819 */ /* 0x000fe200000006ff */
[----:B------:R-:W-:Y:S01]  /*0730*/  FMUL.FTZ R67, R77, R90 ;  /* 0x0000005a4d437220 */ /* 0x000fe20000410000 */
[----:B------:R-:W-:Y:S01]  /*0740*/  SHF.L.U32 R74, R65, 0x10, RZ ;  /* 0x00000010414a7819 */ /* 0x000fe200000006ff */
[----:B------:R-:W-:Y:S01]  /*0750*/  FMUL.FTZ R68, R77, R88 ;  /* 0x000000584d447220 */ /* 0x000fe20000410000 */
[-C--:B------:R-:W-:Y:S01]  /*0760*/  FMUL.FTZ R66, R66, R75.reuse ;  /* 0x0000004b42427220 */ /* 0x080fe20000410000 */
[----:B------:R-:W-:Y:S01]  /*0770*/  FFMA.FTZ R46, R67, R75, R46 ;  /* 0x0000004b432e7223 */ /* 0x000fe2000001002e */
[--C-:B------:R-:W-:Y:S01]  /*0780*/  FADD.FTZ R26, R26, R75.reuse ;  /* 0x0000004b1a1a7221 */ /* 0x100fe20000010000 */
        /* <DEDUP_REMOVED lines=10> */
[----:B------:R-:W-:Y:S02]  /*0830*/  SHF.L.U32 R75, R81, 0x10, RZ ;  /* 0x00000010514b7819 */ /* 0x000fe400000006ff */
[----:B------:R-:W-:Y:S01]  /*0840*/  SHF.L.U32 R88, R73, 0x10, RZ ;  /* 0x0000001049587819 */ /* 0x000fe200000006ff */
[-C--:B------:R-:W-:Y:S01]  /*0850*/  FMUL.FTZ R74, R74, R69.reuse ;  /* 0x000000454a4a7220 */ /* 0x080fe20000410000 */
[----:B------:R-:W-:Y:S01]  /*0860*/  SHF.L.U32 R73, R70, 0x10, RZ ;  /* 0x0000001046497819 */ /* 0x000fe200000006ff */
[----:B------:R-:W-:Y:S01]  /*0870*/  FFMA.FTZ R47, R82, R69, R47 ;  /* 0x00000045522f7223 */ /* 0x000fe2000001002f */
[----:B------:R-:W-:Y:S01]  /*0880*/  FADD.FTZ R27, R27, R69 ;  /* 0x000000451b1b7221 */ /* 0x000fe20000010000 */
[----:B------:R-:W-:Y:S01]  /*0890*/  SHF.L.U32 R70, R18, 0x10, RZ ;  /* 0x0000001012467819 */ /* 0x000fe200000006ff */
[----:B------:R-:W-:Y:S01]  /*08a0*/  FMUL.FTZ R69, R75, R88 ;  /* 0x000000584b457220 */ /* 0x000fe20000410000 */
[C---:B------:R-:W-:Y:S01]  /*08b0*/  FMUL.FTZ R75, R77.reuse, R84 ;  /* 0x000000544d4b7220 */ /* 0x040fe20000410000 */
[----:B------:R-:W-:Y:S01]  /*08c0*/  FMUL.FTZ R84, R77, R86 ;  /* 0x000000564d547220 */ /* 0x000fe20000410000 */
[----:B------:R-:W-:Y:S01]  /*08d0*/  FADD.FTZ R40, R40, R73 ;  /* 0x0000004928287221 */ /* 0x000fe20000010000 */
[-C--:B------:R-:W-:Y:S01]  /*08e0*/  FMUL.FTZ R86, R70, R73.reuse ;  /* 0x0000004946567220 */ /* 0x080fe20000410000 */
[----:B------:R-:W-:Y:S01]  /*08f0*/  FFMA.FTZ R52, R75, R73, R52 ;  /* 0x000000494b347223 */ /* 0x000fe20000010034 */
[----:B------:R-:W-:Y:S01]  /*0900*/  FADD.FTZ R70, RZ, R64 ;  /* 0x00000040ff467221 */ /* 0x000fe20000010000 */
[----:B------:R-:W-:Y:S01]  /*0910*/  FFMA.FTZ R73, R3, R64, RZ ;  /* 0x0000004003497223 */ /* 0x000fe200000100ff */
[----:B------:R-:W-:Y:S01]  /*0920*/  FMUL.FTZ R80, R77, R80 ;  /* 0x000000504d507220 */ /* 0x000fe20000410000 */
[----:B------:R-:W-:Y:S01]  /*0930*/  PRMT R81, R71, 0x7632, R81 ;  /* 0x0000763247517816 */ /* 0x000fe20000000051 */
[----:B------:R-:W-:Y:S01]  /*0940*/  FADD.FTZ R85, R70, R65 ;  /* 0x0000004146557221 */ /* 0x000fe20000010000 */
[----:B------:R-:W-:Y:S01]  /*0950*/  FFMA.FTZ R70, R68, R65, R73 ;  /* 0x0000004144467223 */ /* 0x000fe20000010049 */
[----:B------:R-:W-:Y:S01]  /*0960*/  FFMA.FTZ R53, R80, R88, R53 ;  /* 0x0000005850357223 */ /* 0x000fe20000010035 */
[----:B------:R-:W-:Y:S01]  /*0970*/  FADD.FTZ R41, R41, R88 ;  /* 0x0000005829297221 */ /* 0x000fe20000010000 */
[----:B------:R-:W-:Y:S01]  /*0980*/  SHF.L.U32 R73, R71, 0x10, RZ ;  /* 0x0000001047497819 */ /* 0x000fe200000006ff */
[----:B------:R-:W-:Y:S01]  /*0990*/  FADD.FTZ R85, R85, R66 ;  /* 0x0000004255557221 */ /* 0x000fe20000010000 */
[----:B------:R-:W-:Y:S01]  /*09a0*/  SHF.L.U32 R88, R81, 0x10, RZ ;  /* 0x0000001051587819 */ /* 0x000fe200000006ff */
[----:B------:R-:W-:-:S02]  /*09b0*/  FFMA.FTZ R71, R67, R66, R70 ;  /* 0x0000004243477223 */ /* 0x000fc40000010046 */
[----:B------:R-:W-:Y:S02]  /*09c0*/  FADD.FTZ R85, R85, R74 ;  /* 0x0000004a55557221 */ /* 0x000fe40000010000 */
[----:B------:R-:W-:Y:S01]  /*09d0*/  FFMA.FTZ R70, R82, R74, R71 ;  /* 0x0000004a52467223 */ /* 0x000fe20000010047 */
[-C--:B------:R-:W-:Y:S01]  /*09e0*/  FMUL.FTZ R81, R83, R88.reuse ;  /* 0x0000005853517220 */ /* 0x080fe20000410000 */
[----:B------:R-:W-:Y:S01]  /*09f0*/  FFMA.FTZ R55, R84, R88, R55 ;  /* 0x0000005854377223 */ /* 0x000fe20000010037 */
[----:B------:R-:W-:Y:S01]  /*0a00*/  FADD.FTZ R43, R43, R88 ;  /* 0x000000582b2b7221 */ /* 0x000fe20000010000 */
        /* <DEDUP_REMOVED lines=12> */
[----:B------:R-:W-:Y:S01]  /*0ad0*/  FFMA.FTZ R85, R84, R81, R85 ;  /* 0x0000005154557223 */ /* 0x000fe20000010055 */
[----:B------:R-:W-:Y:S06]  /*0ae0*/  BRA `(.L_x_1947) ;  /* 0x0000000000247947 */ /* 0x000fec0003800000 */
.L_x_1946:
        /* <DEDUP_REMOVED lines=9> */
.L_x_1947:
[----:B------:R-:W-:Y:S05]  /*0b80*/  BSYNC.RECONVERGENT B1 ;  /* 0x0000000000017941 */ /* 0x000fea0003800200 */
.L_x_1945:
        /* <DEDUP_REMOVED lines=21> */
.L_x_1985:
[----:B0-----:R-:W0:Y:S01]  /*0ce0*/  @P2 LDC R70, c[0x0][0x388] ;  /* 0x0000e200ff462b82 */ /* 0x001e220000000800 */
[----:B------:R-:W-:Y:S01]  /*0cf0*/  @P2 IADD3 R79, PT, PT, R79, -0x1, RZ ;  /* 0xffffffff4f4f2810 */ /* 0x000fe20007ffe0ff */
[----:B------:R-:W-:Y:S01]  /*0d00*/  BSSY.RECONVERGENT B2, `(.L_x_1949) ;  /* 0x00001dc000027945 */ /* 0x000fe20003800200 */
[----:B------:R-:W-:Y:S01]  /*0d10*/  ISETP.GE.U32.AND P1, PT, R2, 0x20, PT ;  /* 0x000000200200780c */ /* 0x000fe20003f26070 */
[----:B-12---:R-:W-:Y:S01]  /*0d20*/  FADD.FTZ R85, R85, R90 ;  /* 0x0000005a55557221 */ /* 0x006fe20000010000 */
[----:B---3--:R-:W-:Y:S01]  /*0d30*/  FADD.FTZ R90, R89, R73 ;  /* 0x00000049595a7221 */ /* 0x008fe20000010000 */
[----:B0-----:R-:W-:-:S05]  /*0d40*/  @P2 IMAD R79, R79, R70, RZ ;  /* 0x000000464f4f2224 */ /* 0x001fca00078e02ff */
[----:B------:R-:W-:-:S04]  /*0d50*/  @P2 SHF.R.S32.HI R70, RZ, 0x1f, R79 ;  /* 0x0000001fff462819 */ /* 0x000fc8000001144f */
[----:B------:R-:W-:Y:S02]  /*0d60*/  @P2 LEA.HI R79, R70, R79, RZ, 0x3 ;  /* 0x0000004f464f2211 */ /* 0x000fe400078f18ff */
[----:B------:R-:W-:Y:S02]  /*0d70*/  CS2R R70, SRZ ;  /* 0x0000000000467805 */ /* 0x000fe4000001ff00 */
[----:B------:R-:W-:Y:S01]  /*0d80*/  @P2 IMAD.MOV.U32 R71, RZ, RZ, RZ ;  /* 0x000000ffff472224 */ /* 0x000fe200078e00ff */
[----:B------:R-:W-:-:S04]  /*0d90*/  @P2 LEA.HI.SX32 R79, R79, R0, 0x1d ;  /* 0x000000004f4f2211 */ /* 0x000fc800078feaff */
[----:B------:R-:W-:Y:S01]  /*0da0*/  @P2 MOV R70, R79 ;  /* 0x0000004f00462202 */ /* 0x000fe20000000f00 */
[----:B------:R-:W-:Y:S06]  /*0db0*/  @!P1 BRA `(.L_x_1950) ;  /* 0x0000001c00409947 */ /* 0x000fec0003800000 */
[----:B------:R-:W0:Y:S02]  /*0dc0*/  @P2 LDC.64 R72, c[0x0][0x390] ;  /* 0x0000e400ff482b82 */ /* 0x000e240000000a00 */
[----:B0-----:R-:W-:-:S04]  /*0dd0*/  @P2 LEA R72, P1, R70, R72, 0x4 ;  /* 0x0000004846482211 */ /* 0x001fc800078220ff */
[----:B------:R-:W-:-:S05]  /*0de0*/  @P2 LEA.HI.X R73, R70, R73, R71, 0x4, P1 ;  /* 0x0000004946492211 */ /* 0x000fca00008f2447 */
[----:B------:R0:W5:Y:S01]  /*0df0*/  @P2 LDG.E.128 R56, desc[UR6][R72.64] ;  /* 0x0000000648382981 */ /* 0x000162000c1e1d00 */
[----:B------:R-:W-:Y:S01]  /*0e00*/  UISETP.NE.U32.AND UP0, UPT, UR16, URZ, UPT ;  /* 0x000000ff1000728c */ /* 0x000fe2000bf05070 */
[----:B------:R-:W-:Y:S01]  /*0e10*/  FMUL.FTZ R79, R85, UR9 ;  /* 0x00000009554f7c20 */ /* 0x000fe20008410000 */
[----:B------:R-:W-:Y:S01]  /*0e20*/  ISETP.NE.AND P1, PT, RZ, UR8, PT ;  /* 0x00000008ff007c0c */ /* 0x000fe2000bf25270 */
[----:B------:R-:W-:Y:S01]  /*0e30*/  BSSY.RECONVERGENT B1, `(.L_x_1951) ;  /* 0x00001b9000017945 */ /* 0x000fe20003800200 */
[----:B------:R-:W-:Y:S01]  /*0e40*/  UISETP.NE.AND.EX UP0, UPT, UR17, URZ, UPT, UP0 ;  /* 0x000000ff1100728c */ /* 0x000fe2000bf05300 */
[----:B------:R-:W-:Y:S01]  /*0e50*/  FMUL.FTZ R90, R90, UR9 ;  /* 0x000000095a5a7c20 */ /* 0x000fe20008410000 */
[----:B------:R-:W-:-:S07]  /*0e60*/  FSEL R79, R79, RZ, !P1 ;  /* 0x000000ff4f4f7208 */ /* 0x000fce0004800000 */
[----:B0-----:R-:W-:Y:S05]  /*0e70*/  BRA.U UP0, `(.L_x_1952) ;  /* 0x0000000d00987547 */ /* 0x001fea000b800000 */
        /* <DEDUP_REMOVED lines=13> */
[----:B-----5:R-:W-:-:S05]  /*0f50*/  SHF.L.U32 R72, R56, 0x10, RZ ;  /* 0x0000001038487819 */ /* 0x020fca00000006ff */
[----:B------:R-:W-:Y:S01]  /*0f60*/  FFMA.FTZ R28, R73, R72, R28 ;  /* 0x00000048491c7223 */ /* 0x000fe2000001001c */
[----:B------:R-:W-:-:S05]  /*0f70*/  SHF.L.U32 R72, R20, 0x10, RZ ;  /* 0x0000001014487819 */ /* 0x000fca00000006ff */
[----:B------:R-:W-:-:S05]  /*0f80*/  FMUL.FTZ R72, R73, R72 ;  /* 0x0000004849487220 */ /* 0x000fca0000410000 */
[----:B------:R-:W-:-:S04]  /*0f90*/  F2FP.BF16.F32.PACK_AB R72, RZ, R72 ;  /* 0x00000048ff48723e */ /* 0x000fc800000010ff */
[----:B------:R-:W-:-:S07]  /*0fa0*/  PRMT R60, R72, 0x7610, R60 ;  /* 0x00007610483c7816 */ /* 0x000fce000000003c */
.L_x_1955:
[----:B------:R-:W-:Y:S05]  /*0fb0*/  BSYNC.RECONVERGENT B3 ;  /* 0x0000000000037941 */ /* 0x000fea0003800200 */
.L_x_1954:
[----:B------:R-:W-:Y:S04]  /*0fc0*/  BSSY.RECONVERGENT B3, `(.L_x_1956) ;  /* 0x000000f000037945 */ /* 0x000fe80003800200 */
[----:B------:R-:W-:Y:S05]  /*0fd0*/  @!P2 BRA `(.L_x_1957) ;  /* 0x000000000034a947 */ /* 0x000fea0003800000 */
[----:B------:R-:W-:Y:S01]  /*0fe0*/  FFMA.FTZ R72, R68, R90, R79 ;  /* 0x0000005a44487223 */ /* 0x000fe2000001004f */
[----:B------:R-:W-:Y:S02]  /*0ff0*/  ISETP.GT.AND P1, PT, R78, RZ, PT ;  /* 0x000000ff4e00720c */ /* 0x000fe40003f24270 */
[----:B-----5:R-:W-:Y:S01]  /*1000*/  PRMT R73, R56, 0x7632, R73 ;  /* 0x0000763238497816 */ /* 0x020fe20000000049 */
[----:B------:R-:W-:-:S03]  /*1010*/  FADD.FTZ R72, R65, -R72 ;  /* 0x8000004841487221 */ /* 0x000fc60000010000 */
[----:B------:R-:W-:Y:S01]  /*1020*/  SHF.L.U32 R73, R73, 0x10, RZ ;  /* 0x0000001049497819 */ /* 0x000fe200000006ff */
[----:B------:R-:W-:-:S05]  /*1030*/  FMUL.FTZ R72, R77, R72 ;  /* 0x000000484d487220 */ /* 0x000fca0000410000 */
[----:B------:R-:W-:-:S05]  /*1040*/  FSEL R72, R72, RZ, P1 ;  /* 0x000000ff48487208 */ /* 0x000fca0000800000 */
[----:B------:R-:W-:-:S04]  /*1050*/  FMUL.FTZ R72, R72, UR10 ;  /* 0x0000000a48487c20 */ /* 0x000fc80008410000 */
[----:B------:R-:W-:Y:S01]  /*1060*/  FFMA.FTZ R29, R72, R73, R29 ;  /* 0x00000049481d7223 */ /* 0x000fe2000001001d */
[----:B------:R-:W-:-:S05]  /*1070*/  SHF.L.U32 R73, R76, 0x10, RZ ;  /* 0x000000104c497819 */ /* 0x000fca00000006ff */
[----:B------:R-:W-:-:S05]  /*1080*/  FMUL.FTZ R73, R72, R73 ;  /* 0x0000004948497220 */ /* 0x000fca0000410000 */
[----:B------:R-:W-:-:S04]  /*1090*/  F2FP.BF16.F32.PACK_AB R73, RZ, R73 ;  /* 0x00000049ff49723e */ /* 0x000fc800000010ff */
[----:B------:R-:W-:-:S07]  /*10a0*/  PRMT R60, R60, 0x5410, R73 ;  /* 0x000054103c3c7816 */ /* 0x000fce0000000049 */
.L_x_1957:
[----:B------:R-:W-:Y:S05]  /*10b0*/  BSYNC.RECONVERGENT B3 ;  /* 0x0000000000037941 */ /* 0x000fea0003800200 */
.L_x_1956:
        /* <DEDUP_REMOVED lines=10> */
[----:B------:R-:W-:-:S04]  /*1160*/  IMAD.U32 R72, R21, 0x10000, RZ ;  /* 0x0001000015487824 */ /* 0x000fc800078e00ff */
[----:B------:R-:W-:-:S05]  /*1170*/  FMUL.FTZ R72, R73, R72 ;  /* 0x0000004849487220 */ /* 0x000fca0000410000 */
[----:B------:R-:W-:-:S04]  /*1180*/  F2FP.BF16.F32.PACK_AB R72, RZ, R72 ;  /* 0x00000048ff48723e */ /* 0x000fc800000010ff */
[----:B------:R-:W-:-:S07]  /*1190*/  PRMT R61, R72, 0x7610, R61 ;  /* 0x00007610483d7816 */ /* 0x000fce000000003d */
.L_x_1959:
[----:B------:R-:W-:Y:S05]  /*11a0*/  BSYNC.RECONVERGENT B3 ;  /* 0x0000000000037941 */ /* 0x000fea0003800200 */
.L_x_1958:
[----:B------:R-:W-:Y:S04]  /*11b0*/  BSSY.RECONVERGENT B3, `(.L_x_1960) ;  /* 0x000000f000037945 */ /* 0x000fe80003800200 */
[----:B------:R-:W-:Y:S05]  /*11c0*/  @!P2 BRA `(.L_x_1961) ;  /* 0x000000000034a947 */ /* 0x000fea0003800000 */
[----:B------:R-:W-:Y:S01]  /*11d0*/  FFMA.FTZ R73, R82, R90, R79 ;  /* 0x0000005a52497223 */ /* 0x000fe2000001004f */
[----:B------:R-:W-:-:S03]  /*11e0*/  ISETP.GT.AND P1, PT, R78, RZ, PT ;  /* 0x000000ff4e00720c */ /* 0x000fc60003f24270 */
[--C-:B------:R-:W-:Y:S01]  /*11f0*/  FADD.FTZ R72, R74, -R73.reuse ;  /* 0x800000494a487221 */ /* 0x100fe20000010000 */
[----:B-----5:R-:W-:-:S03]  /*1200*/  PRMT R73, R57, 0x7632, R73 ;  /* 0x0000763239497816 */ /* 0x020fc60000000049 */
[----:B------:R-:W-:Y:S01]  /*1210*/  FMUL.FTZ R72, R77, R72 ;  /* 0x000000484d487220 */ /* 0x000fe20000410000 */
[----:B------:R-:W-:-:S04]  /*1220*/  SHF.L.U32 R73, R73, 0x10, RZ ;  /* 0x0000001049497819 */ /* 0x000fc800000006ff */
[----:B------:R-:W-:-:S05]  /*1230*/  FSEL R72, R72, RZ, P1 ;  /* 0x000000ff48487208 */ /* 0x000fca0000800000 */
[----:B------:R-:W-:-:S04]  /*1240*/  FMUL.FTZ R72, R72, UR10 ;  /* 0x0000000a48487c20 */ /* 0x000fc80008410000 */
[----:B------:R-:W-:Y:S01]  /*1250*/  FFMA.FTZ R31, R72, R73, R31 ;  /* 0x00000049481f7223 */ /* 0x000fe2000001001f */
[----:B------:R-:W-:-:S05]  /*1260*/  SHF.L.U32 R73, R7, 0x10, RZ ;  /* 0x0000001007497819 */ /* 0x000fca00000006ff */
[----:B------:R-:W-:-:S05]  /*1270*/  FMUL.FTZ R73, R72, R73 ;  /* 0x0000004948497220 */ /* 0x000fca0000410000 */
[----:B------:R-:W-:-:S04]  /*1280*/  F2FP.BF16.F32.PACK_AB R73, RZ, R73 ;  /* 0x00000049ff49723e */ /* 0x000fc800000010ff */
[----:B------:R-:W-:-:S07]  /*1290*/  PRMT R61, R61, 0x5410, R73 ;  /* 0x000054103d3d7816 */ /* 0x000fce0000000049 */
.L_x_1961:
[----:B------:R-:W-:Y:S05]  /*12a0*/  BSYNC.RECONVERGENT B3 ;  /* 0x0000000000037941 */ /* 0x000fea0003800200 */
.L_x_1960:
        /* <DEDUP_REMOVED lines=14> */
.L_x_1963:
[----:B------:R-:W-:Y:S05]  /*1390*/  BSYNC.RECONVERGENT B3 ;  /* 0x0000000000037941 */ /* 0x000fea0003800200 */
.L_x_1962:
        /* <DEDUP_REMOVED lines=15> */
.L_x_1965:
[----:B------:R-:W-:Y:S05]  /*1490*/  BSYNC.RECONVERGENT B3 ;  /* 0x0000000000037941 */ /* 0x000fea0003800200 */
.L_x_1964:
        /* <DEDUP_REMOVED lines=14> */
.L_x_1967:
[----:B------:R-:W-:Y:S05]  /*1580*/  BSYNC.RECONVERGENT B3 ;  /* 0x0000000000037941 */ /* 0x000fea0003800200 */
.L_x_1966:
[----:B------:R-:W-:Y:S05]  /*1590*/  @!P2 BRA `(.L_x_1968) ;  /* 0x000000140008a947 */ /* 0x000fea0003800000 */
[----:B------:R-:W-:Y:S01]  /*15a0*/  FFMA.FTZ R90, R84, R90, R79 ;  /* 0x0000005a545a7223 */ /* 0x000fe2000001004f */
[----:B------:R-:W-:Y:S02]  /*15b0*/  ISETP.GT.AND P1, PT, R78, RZ, PT ;  /* 0x000000ff4e00720c */ /* 0x000fe40003f24270 */
[----:B-----5:R-:W-:Y:S01]  /*15c0*/  PRMT R73, R59, 0x7632, R73 ;  /* 0x000076323b497816 */ /* 0x020fe20000000049 */
[----:B------:R-:W-:-:S03]  /*15d0*/  FADD.FTZ R90, R81, -R90 ;  /* 0x8000005a515a7221 */ /* 0x000fc60000010000 */
[----:B------:R-:W-:Y:S01]  /*15e0*/  SHF.L.U32 R73, R73, 0x10, RZ ;  /* 0x0000001049497819 */ /* 0x000fe200000006ff */
[----:B------:R-:W-:Y:S01]  /*15f0*/  FMUL.FTZ R90, R77, R90 ;  /* 0x0000005a4d5a7220 */ /* 0x000fe20000410000 */
[----:B------:R-:W-:-:S04]  /*1600*/  SHF.L.U32 R77, R5, 0x10, RZ ;  /* 0x00000010054d7819 */ /* 0x000fc800000006ff */
[----:B------:R-:W-:-:S05]  /*1610*/  FSEL R72, R90, RZ, P1 ;  /* 0x000000ff5a487208 */ /* 0x000fca0000800000 */
[----:B------:R-:W-:-:S04]  /*1620*/  FMUL.FTZ R72, R72, UR10 ;  /* 0x0000000a48487c20 */ /* 0x000fc80008410000 */
[C---:B------:R-:W-:Y:S01]  /*1630*/  FMUL.FTZ R77, R72.reuse, R77 ;  /* 0x0000004d484d7220 */ /* 0x040fe20000410000 */
[----:B------:R-:W-:-:S04]  /*1640*/  FFMA.FTZ R35, R72, R73, R35 ;  /* 0x0000004948237223 */ /* 0x000fc80000010023 */
[----:B------:R-:W-:-:S04]  /*1650*/  F2FP.BF16.F32.PACK_AB R77, RZ, R77 ;  /* 0x0000004dff4d723e */ /* 0x000fc800000010ff */
[----:B------:R-:W-:Y:S01]  /*1660*/  PRMT R63, R63, 0x5410, R77 ;  /* 0x000054103f3f7816 */ /* 0x000fe2000000004d */
[----:B------:R-:W-:Y:S06]  /*1670*/  BRA `(.L_x_1968) ;  /* 0x0000001000d07947 */ /* 0x000fec0003800000 */
.L_x_1953:
[----:B------:R-:W0:Y:S01]  /*1680*/  @P2 LDC R39, c[0x0][0x40c] ;  /* 0x00010300ff272b82 */ /* 0x000e220000000800 */
[-CC-:B------:R-:W-:Y:S01]  /*1690*/  FFMA.FTZ R37, R3, R90.reuse, R79.reuse ;  /* 0x0000005a03257223 */ /* 0x180fe2000001004f */
[----:B------:R-:W-:Y:S01]  /*16a0*/  ISETP.GT.AND P1, PT, R78, RZ, PT ;  /* 0x000000ff4e00720c */ /* 0x000fe20003f24270 */
[----:B------:R-:W-:Y:S01]  /*16b0*/  FFMA.FTZ R50, R68, R90, R79 ;  /* 0x0000005a44327223 */ /* 0x000fe2000001004f */
[----:B------:R-:W-:Y:S01]  /*16c0*/  @P2 SHF.L.U32 R38, R20, 0x10, RZ ;  /* 0x0000001014262819 */ /* 0x000fe200000006ff */
[----:B------:R-:W-:Y:S01]  /*16d0*/  FADD.FTZ R36, R64, -R37 ;  /* 0x8000002540247221 */ /* 0x000fe20000010000 */
[----:B-----5:R-:W-:Y:S01]  /*16e0*/  @P2 SHF.L.U32 R49, R56, 0x10, RZ ;  /* 0x0000001038312819 */ /* 0x020fe200000006ff */
[----:B------:R-:W-:Y:S01]  /*16f0*/  FADD.FTZ R50, R65, -R50 ;  /* 0x8000003241327221 */ /* 0x000fe20000010000 */
[----:B------:R-:W1:Y:S01]  /*1700*/  @P2 LDC R48, c[0x0][0x40c] ;  /* 0x00010300ff302b82 */ /* 0x000e620000000800 */
[----:B------:R-:W-:Y:S01]  /*1710*/  FMUL.FTZ R36, R77, R36 ;  /* 0x000000244d247220 */ /* 0x000fe20000410000 */
[----:B------:R-:W-:Y:S01]  /*1720*/  FFMA.FTZ R89, R83, R90, R79 ;  /* 0x0000005a53597223 */ /* 0x000fe2000001004f */
[----:B------:R-:W-:-:S03]  /*1730*/  FMUL.FTZ R50, R77, R50 ;  /* 0x000000324d327220 */ /* 0x000fc60000410000 */
[----:B------:R-:W-:Y:S02]  /*1740*/  FSEL R36, R36, RZ, P1 ;  /* 0x000000ff24247208 */ /* 0x000fe40000800000 */
[----:B------:R-:W2:Y:S03]  /*1750*/  @P2 LDC R73, c[0x0][0x40c] ;  /* 0x00010300ff492b82 */ /* 0x000ea60000000800 */
[----:B0-----:R-:W-:-:S05]  /*1760*/  @P2 FMUL.FTZ R37, R36, R39 ;  /* 0x0000002724252220 */ /* 0x001fca0000410000 */
[----:B------:R-:W0:Y:S01]  /*1770*/  @P2 LDC R39, c[0x0][0x40c] ;  /* 0x00010300ff272b82 */ /* 0x000e220000000800 */
[-C--:B------:R-:W-:Y:S01]  /*1780*/  @P2 FMUL.FTZ R38, R38, R37.reuse ;  /* 0x0000002526262220 */ /* 0x080fe20000410000 */
[----:B------:R-:W-:Y:S01]  /*1790*/  @P2 FFMA.FTZ R28, R49, R37, R28 ;  /* 0x00000025311c2223 */ /* 0x000fe2000001001c */
[----:B------:R-:W-:Y:S01]  /*17a0*/  FFMA.FTZ R37, R67, R90, R79 ;  /* 0x0000005a43257223 */ /* 0x000fe2000001004f */
[----:B------:R-:W-:Y:S02]  /*17b0*/  @P2 SHF.L.U32 R49, R76, 0x10, RZ ;  /* 0x000000104c312819 */ /* 0x000fe400000006ff */
[----:B------:R-:W-:Y:S01]  /*17c0*/  @P2 F2FP.BF16.F32.PACK_AB R38, RZ, R38 ;  /* 0x00000026ff26223e */ /* 0x000fe200000010ff */
[----:B------:R-:W-:Y:S01]  /*17d0*/  FADD.FTZ R72, R66, -R37 ;  /* 0x8000002542487221 */ /* 0x000fe20000010000 */
[----:B------:R-:W-:Y:S02]  /*17e0*/  FSEL R37, R50, RZ, P1 ;  /* 0x000000ff32257208 */ /* 0x000fe40000800000 */
[----:B------:R-:W-:Y:S01]  /*17f0*/  @P2 PRMT R60, R38, 0x7610, R60 ;  /* 0x00007610263c2816 */ /* 0x000fe2000000003c */
[----:B------:R-:W-:Y:S01]  /*1800*/  FMUL.FTZ R72, R77, R72 ;  /* 0x000000484d487220 */ /* 0x000fe20000410000 */
[----:B------:R-:W-:Y:S01]  /*1810*/  @P2 PRMT R38, R56, 0x7632, R38 ;  /* 0x0000763238262816 */ /* 0x000fe20000000026 */
[----:B-1----:R-:W-:-:S03]  /*1820*/  @P2 FMUL.FTZ R48, R37, R48 ;  /* 0x0000003025302220 */ /* 0x002fc60000410000 */
[----:B------:R-:W-:Y:S02]  /*1830*/  @P2 SHF.L.U32 R50, R38, 0x10, RZ ;  /* 0x0000001026322819 */ /* 0x000fe400000006ff */
[----:B------:R-:W-:-:S03]  /*1840*/  FSEL R38, R72, RZ, P1 ;  /* 0x000000ff48267208 */ /* 0x000fc60000800000 */
[-C--:B------:R-:W-:Y:S01]  /*1850*/  @P2 FFMA.FTZ R29, R50, R48.reuse, R29 ;  /* 0x00000030321d2223 */ /* 0x080fe2000001001d */
[----:B------:R-:W-:Y:S01]  /*1860*/  @P2 FMUL.FTZ R50, R49, R48 ;  /* 0x0000003031322220 */ /* 0x000fe20000410000 */
[----:B------:R-:W-:Y:S02]  /*1870*/  @P2 IMAD.U32 R48, R21, 0x10000, RZ ;  /* 0x0001000015302824 */ /* 0x000fe400078e00ff */
[----:B0-----:R-:W-:Y:S01]  /*1880*/  @P2 FMUL.FTZ R39, R38, R39 ;  /* 0x0000002726272220 */ /* 0x001fe20000410000 */
[----:B------:R-:W-:Y:S02]  /*1890*/  @P2 SHF.L.U32 R49, R57, 0x10, RZ ;  /* 0x0000001039312819 */ /* 0x000fe400000006ff */
[----:B------:R-:W-:Y:S01]  /*18a0*/  @P2 F2FP.BF16.F32.PACK_AB R50, RZ, R50 ;  /* 0x00000032ff32223e */ /* 0x000fe200000010ff */
[-C--:B------:R-:W-:Y:S02]  /*18b0*/  @P2 FMUL.FTZ R51, R48, R39.reuse ;  /* 0x0000002730332220 */ /* 0x080fe40000410000 */
[----:B------:R-:W0:Y:S01]  /*18c0*/  @P2 LDC R48, c[0x0][0x40c] ;  /* 0x00010300ff302b82 */ /* 0x000e220000000800 */
[----:B------:R-:W-:Y:S01]  /*18d0*/  @P2 FFMA.FTZ R30, R49, R39, R30 ;  /* 0x00000027311e2223 */ /* 0x000fe2000001001e */
[----:B------:R-:W-:Y:S01]  /*18e0*/  FFMA.FTZ R39, R82, R90, R79 ;  /* 0x0000005a52277223 */ /* 0x000fe2000001004f */
[----:B------:R-:W-:-:S02]  /*18f0*/  @P2 F2FP.BF16.F32.PACK_AB R51, RZ, R51 ;  /* 0x00000033ff33223e */ /* 0x000fc400000010ff */
[----:B------:R-:W-:Y:S01]  /*1900*/  @P2 PRMT R60, R60, 0x5410, R50 ;  /* 0x000054103c3c2816 */ /* 0x000fe20000000032 */
[----:B------:R-:W-:Y:S01]  /*1910*/  FADD.FTZ R72, R74, -R39 ;  /* 0x800000274a487221 */ /* 0x000fe20000010000 */
[----:B------:R-:W-:Y:S01]  /*1920*/  FFMA.FTZ R39, R75, R90, R79 ;  /* 0x0000005a4b277223 */ /* 0x000fe2000001004f */
[----:B------:R-:W1:Y:S01]  /*1930*/  @P2 LDC R49, c[0x0][0x40c] ;  /* 0x00010300ff312b82 */ /* 0x000e620000000800 */
[----:B------:R-:W-:Y:S01]  /*1940*/  @P2 PRMT R61, R51, 0x7610, R61 ;  /* 0x00007610333d2816 */ /* 0x000fe2000000003d */
[----:B------:R-:W-:Y:S01]  /*1950*/  FMUL.FTZ R72, R77, R72 ;  /* 0x000000484d487220 */ /* 0x000fe20000410000 */
[----:B------:R-:W-:Y:S01]  /*1960*/  FADD.FTZ R92, R86, -R39 ;  /* 0x80000027565c7221 */ /* 0x000fe20000010000 */
[----:B------:R-:W-:Y:S02]  /*1970*/  @P2 SHF.L.U32 R51, R7, 0x10, RZ ;  /* 0x0000001007332819 */ /* 0x000fe400000006ff */
[----:B------:R-:W-:Y:S01]  /*1980*/  @P2 SHF.L.U32 R50, R22, 0x10, RZ ;  /* 0x0000001016322819 */ /* 0x000fe200000006ff */
[----:B------:R-:W-:Y:S01]  /*1990*/  FMUL.FTZ R92, R77, R92 ;  /* 0x0000005c4d5c7220 */ /* 0x000fe20000410000 */
[----:B------:R-:W-:-:S02]  /*19a0*/  FSEL R39, R72, RZ, P1 ;  /* 0x000000ff48277208 */ /* 0x000fc40000800000 */
[----:B------:R-:W-:-:S04]  /*19b0*/  @P2 PRMT R72, R57, 0x7632, R72 ;  /* 0x0000763239482816 */ /* 0x000fc80000000048 */
[----:B------:R-:W-:Y:S01]  /*19c0*/  @P2 SHF.L.U32 R78, R72, 0x10, RZ ;  /* 0x00000010484e2819 */ /* 0x000fe200000006ff */
[----:B0-----:R-:W-:Y:S01]  /*19d0*/  @P2 FMUL.FTZ R72, R39, R48 ;  /* 0x0000003027482220 */ /* 0x001fe20000410000 */
[----:B------:R-:W-:-:S03]  /*19e0*/  FSEL R48, R92, RZ, P1 ;  /* 0x000000ff5c307208 */ /* 0x000fc60000800000 */
[-C--:B------:R-:W-:Y:S01]  /*19f0*/  @P2 FFMA.FTZ R31, R78, R72.reuse, R31 ;  /* 0x000000484e1f2223 */ /* 0x080fe2000001001f */
[----:B------:R-:W-:Y:S01]  /*1a00*/  @P2 FMUL.FTZ R72, R51, R72 ;  /* 0x0000004833482220 */ /* 0x000fe20000410000 */
[----:B------:R-:W-:Y:S01]  /*1a10*/  @P2 SHF.L.U32 R51, R58, 0x10, RZ ;  /* 0x000000103a332819 */ /* 0x000fe200000006ff */
[-CC-:B------:R-:W-:Y:S01]  /*1a20*/  FFMA.FTZ R78, R80, R90.reuse, R79.reuse ;  /* 0x0000005a504e7223 */ /* 0x180fe2000001004f */
[----:B-1----:R-:W-:Y:S01]  /*1a30*/  @P2 FMUL.FTZ R49, R48, R49 ;  /* 0x0000003130312220 */ /* 0x002fe20000410000 */
[----:B------:R-:W-:Y:S01]  /*1a40*/  FFMA.FTZ R90, R84, R90, R79 ;  /* 0x0000005a545a7223 */ /* 0x000fe2000001004f */
[----:B------:R-:W-:Y:S01]  /*1a50*/  @P2 SHF.L.U32 R79, R6, 0x10, RZ ;  /* 0x00000010064f2819 */ /* 0x000fe200000006ff */
[----:B------:R-:W-:Y:S01]  /*1a60*/  FADD.FTZ R78, R69, -R78 ;  /* 0x8000004e454e7221 */ /* 0x000fe20000010000 */
[-C--:B------:R-:W-:Y:S01]  /*1a70*/  @P2 FFMA.FTZ R32, R51, R49.reuse, R32 ;  /* 0x0000003133202223 */ /* 0x080fe20000010020 */
[----:B------:R-:W-:Y:S01]  /*1a80*/  @P2 FMUL.FTZ R51, R50, R49 ;  /* 0x0000003132332220 */ /* 0x000fe20000410000 */
[----:B------:R-:W-:Y:S01]  /*1a90*/  FADD.FTZ R90, R81, -R90 ;  /* 0x8000005a515a7221 */ /* 0x000fe20000010000 */
[----:B------:R-:W0:Y:S01]  /*1aa0*/  @P2 LDC R50, c[0x0][0x40c] ;  /* 0x00010300ff322b82 */ /* 0x000e220000000800 */
[C---:B------:R-:W-:Y:S01]  /*1ab0*/  FMUL.FTZ R49, R77.reuse, R78 ;  /* 0x0000004e4d317220 */ /* 0x040fe20000410000 */
[--C-:B------:R-:W-:Y:S01]  /*1ac0*/  FADD.FTZ R78, R88, -R89.reuse ;  /* 0x80000059584e7221 */ /* 0x100fe20000010000 */
[----:B------:R-:W-:Y:S01]  /*1ad0*/  @P2 PRMT R89, R58, 0x7632, R89 ;  /* 0x000076323a592816 */ /* 0x000fe20000000059 */
[----:B------:R-:W-:Y:S01]  /*1ae0*/  FMUL.FTZ R90, R77, R90 ;  /* 0x0000005a4d5a7220 */ /* 0x000fe20000410000 */
[----:B------:R-:W-:-:S02]  /*1af0*/  @P2 F2FP.BF16.F32.PACK_AB R51, RZ, R51 ;  /* 0x00000033ff33223e */ /* 0x000fc400000010ff */
[----:B------:R-:W-:Y:S02]  /*1b00*/  FSEL R49, R49, RZ, P1 ;  /* 0x000000ff31317208 */ /* 0x000fe40000800000 */
[----:B------:R-:W-:Y:S01]  /*1b10*/  @P2 SHF.L.U32 R92, R89, 0x10, RZ ;  /* 0x00000010595c2819 */ /* 0x000fe200000006ff */
[----:B------:R-:W-:Y:S01]  /*1b20*/  FMUL.FTZ R89, R77, R78 ;  /* 0x0000004e4d597220 */ /* 0x000fe20000410000 */
[----:B------:R-:W-:Y:S02]  /*1b30*/  @P2 F2FP.BF16.F32.PACK_AB R72, RZ, R72 ;  /* 0x00000048ff48223e */ /* 0x000fe400000010ff */
[----:B------:R-:W-:Y:S02]  /*1b40*/  @P2 PRMT R62, R51, 0x7610, R62 ;  /* 0x00007610333e2816 */ /* 0x000fe4000000003e */
[----:B------:R-:W-:Y:S02]  /*1b50*/  @P2 PRMT R61, R61, 0x5410, R72 ;  /* 0x000054103d3d2816 */ /* 0x000fe40000000048 */
[----:B------:R-:W-:Y:S01]  /*1b60*/  FSEL R51, R90, RZ, P1 ;  /* 0x000000ff5a337208 */ /* 0x000fe20000800000 */
[----:B0-----:R-:W-:Y:S01]  /*1b70*/  @P2 FMUL.FTZ R78, R49, R50 ;  /* 0x00000032314e2220 */ /* 0x001fe20000410000 */
[----:B------:R-:W-:-:S03]  /*1b80*/  FSEL R50, R89, RZ, P1 ;  /* 0x000000ff59327208 */ /* 0x000fc60000800000 */
[-C--:B------:R-:W-:Y:S01]  /*1b90*/  @P2 FFMA.FTZ R33, R92, R78.reuse, R33 ;  /* 0x0000004e5c212223 */ /* 0x080fe20000010021 */
[----:B------:R-:W-:Y:S01]  /*1ba0*/  @P2 FMUL.FTZ R78, R79, R78 ;  /* 0x0000004e4f4e2220 */ /* 0x000fe20000410000 */
[----:B------:R-:W-:Y:S01]  /*1bb0*/  @P2 SHF.L.U32 R79, R59, 0x10, RZ ;  /* 0x000000103b4f2819 */ /* 0x000fe200000006ff */
[----:B--2---:R-:W-:Y:S01]  /*1bc0*/  @P2 FMUL.FTZ R73, R50, R73 ;  /* 0x0000004932492220 */ /* 0x004fe20000410000 */
[----:B------:R-:W-:Y:S02]  /*1bd0*/  @P2 IMAD.U32 R92, R23, 0x10000, RZ ;  /* 0x00010000175c2824 */ /* 0x000fe400078e00ff */
[----:B------:R-:W-:Y:S01]  /*1be0*/  @P2 F2FP.BF16.F32.PACK_AB R78, RZ, R78 ;  /* 0x0000004eff4e223e */ /* 0x000fe200000010ff */
[-C--:B------:R-:W-:Y:S01]  /*1bf0*/  @P2 FFMA.FTZ R34, R79, R73.reuse, R34 ;  /* 0x000000494f222223 */ /* 0x080fe20000010022 */
[----:B------:R-:W-:Y:S02]  /*1c00*/  @P2 FMUL.FTZ R73, R92, R73 ;  /* 0x000000495c492220 */ /* 0x000fe40000410000 */
[----:B------:R-:W-:-:S03]  /*1c10*/  @P2 PRMT R62, R62, 0x5410, R78 ;  /* 0x000054103e3e2816 */ /* 0x000fc6000000004e */
[----:B------:R-:W-:-:S04]  /*1c20*/  @P2 F2FP.BF16.F32.PACK_AB R73, RZ, R73 ;  /* 0x00000049ff49223e */ /* 0x000fc800000010ff */
[----:B------:R-:W-:Y:S01]  /*1c30*/  @P2 PRMT R63, R73, 0x7610, R63 ;  /* 0x00007610493f2816 */ /* 0x000fe2000000003f */
[----:B------:R-:W-:Y:S06]  /*1c40*/  @!P2 BRA `(.L_x_1968) ;  /* 0x0000000c005ca947 */ /* 0x000fec0003800000 */
[----:B------:R-:W-:Y:S01]  /*1c50*/  PRMT R73, R59, 0x7632, R73 ;  /* 0x000076323b497816 */ /* 0x000fe20000000049 */
[----:B------:R-:W-:Y:S01]  /*1c60*/  FMUL.FTZ R72, R51, UR10 ;  /* 0x0000000a33487c20 */ /* 0x000fe20008410000 */
[----:B------:R-:W-:Y:S02]  /*1c70*/  SHF.L.U32 R77, R5, 0x10, RZ ;  /* 0x00000010054d7819 */ /* 0x000fe400000006ff */
[----:B------:R-:W-:-:S03]  /*1c80*/  SHF.L.U32 R78, R73, 0x10, RZ ;  /* 0x00000010494e7819 */ /* 0x000fc600000006ff */
[-C--:B------:R-:W-:Y:S02]  /*1c90*/  FMUL.FTZ R73, R77, R72.reuse ;  /* 0x000000484d497220 */ /* 0x080fe40000410000 */
[----:B------:R-:W-:-:S03]  /*1ca0*/  FFMA.FTZ R35, R78, R72, R35 ;  /* 0x000000484e237223 */ /* 0x000fc60000010023 */
[----:B------:R-:W-:-:S04]  /*1cb0*/  F2FP.BF16.F32.PACK_AB R73, RZ, R73 ;  /* 0x00000049ff49723e */ /* 0x000fc800000010ff */
[----:B------:R-:W-:Y:S01]  /*1cc0*/  PRMT R63, R63, 0x5410, R73 ;  /* 0x000054103f3f7816 */ /* 0x000fe20000000049 */
[----:B------:R-:W-:Y:S06]  /*1cd0*/  BRA `(.L_x_1968) ;  /* 0x0000000c00387947 */ /* 0x000fec0003800000 */
.L_x_1952:
[----:B------:R-:W-:Y:S02]  /*1ce0*/  MOV R85, UR18 ;  /* 0x0000001200557c02 */ /* 0x000fe40008000f00 */
[----:B------:R-:W-:Y:S02]  /*1cf0*/  MOV R87, UR19 ;  /* 0x0000001300577c02 */ /* 0x000fe40008000f00 */
[----:B------:R-:W-:-:S04]  /*1d00*/  ISETP.NE.U32.AND P1, PT, R85, RZ, PT ;  /* 0x000000ff5500720c */ /* 0x000fc80003f25070 */
[----:B------:R-:W-:-:S13]  /*1d10*/  ISETP.NE.AND.EX P1, PT, R87, RZ, PT, P1 ;  /* 0x000000ff5700720c */ /* 0x000fda0003f25310 */
[----:B------:R-:W-:Y:S05]  /*1d20*/  @P1 BRA `(.L_x_1969) ;  /* 0x0000000400941947 */ /* 0x000fea0003800000 */
[----:B------:R-:W0:Y:S01]  /*1d30*/  @P2 LDC R89, c[0x0][0x40c] ;  /* 0x00010300ff592b82 */ /* 0x000e220000000800 */
[--C-:B------:R-:W-:Y:S01]  /*1d40*/  @P3 FFMA.FTZ R73, R3, R90, R79.reuse ;  /* 0x0000005a03493223 */ /* 0x100fe2000001004f */
[----:B------:R-:W-:Y:S01]  /*1d50*/  MOV R72, R12 ;  /* 0x0000000c00487202 */ /* 0x000fe20000000f00 */
[----:B------:R-:W-:Y:S01]  /*1d60*/  @P3 FFMA.FTZ R78, R68, R90, R79 ;  /* 0x0000005a444e3223 */ /* 0x000fe2000001004f */
[----:B-----5:R-:W-:Y:S02]  /*1d70*/  @P2 IMAD.U32 R91, R59, 0x10000, RZ ;  /* 0x000100003b5b2824 */ /* 0x020fe400078e00ff */
[----:B------:R-:W-:Y:S01]  /*1d80*/  @P3 FADD.FTZ R73, R64, -R73 ;  /* 0x8000004940493221 */ /* 0x000fe20000010000 */
[----:B------:R-:W-:-:S03]  /*1d90*/  @P3 FADD.FTZ R78, R65, -R78 ;  /* 0x8000004e414e3221 */ /* 0x000fc60000010000 */
[----:B------:R-:W-:-:S04]  /*1da0*/  @P3 FFMA.FTZ R72, R77, R73, R12 ;  /* 0x000000494d483223 */ /* 0x000fc8000001000c */
[----:B0-----:R-:W-:Y:S01]  /*1db0*/  @P2 FMUL.FTZ R73, R72, R89 ;  /* 0x0000005948492220 */ /* 0x001fe20000410000 */
[----:B------:R-:W-:Y:S02]  /*1dc0*/  @P2 SHF.L.U32 R89, R56, 0x10, RZ ;  /* 0x0000001038592819 */ /* 0x000fe400000006ff */
[----:B------:R-:W-:-:S03]  /*1dd0*/  @P2 SHF.L.U32 R72, R20, 0x10, RZ ;  /* 0x0000001014482819 */ /* 0x000fc600000006ff */
[-C--:B------:R-:W-:Y:S02]  /*1de0*/  @P2 FFMA.FTZ R28, R89, R73.reuse, R28 ;  /* 0x00000049591c2223 */ /* 0x080fe4000001001c */
[----:B------:R-:W-:Y:S01]  /*1df0*/  @P2 FMUL.FTZ R72, R72, R73 ;  /* 0x0000004948482220 */ /* 0x000fe20000410000 */
[--C-:B------:R-:W-:Y:S02]  /*1e00*/  IMAD.MOV.U32 R73, RZ, RZ, R13.reuse ;  /* 0x000000ffff497224 */ /* 0x100fe400078e000d */
[----:B------:R-:W-:Y:S02]  /*1e10*/  @P3 FFMA.FTZ R73, R77, R78, R13 ;  /* 0x0000004e4d493223 */ /* 0x000fe4000001000d */
[----:B------:R-:W0:Y:S01]  /*1e20*/  @P2 LDC R78, c[0x0][0x40c] ;  /* 0x00010300ff4e2b82 */ /* 0x000e220000000800 */
[----:B------:R-:W-:-:S04]  /*1e30*/  @P2 F2FP.BF16.F32.PACK_AB R72, RZ, R72 ;  /* 0x00000048ff48223e */ /* 0x000fc800000010ff */
[----:B------:R-:W-:Y:S02]  /*1e40*/  @P2 PRMT R60, R72, 0x7610, R60 ;  /* 0x00007610483c2816 */ /* 0x000fe4000000003c */
[----:B------:R-:W-:Y:S01]  /*1e50*/  @P2 SHF.L.U32 R72, R21, 0x10, RZ ;  /* 0x0000001015482819 */ /* 0x000fe200000006ff */
[----:B0-----:R-:W-:Y:S01]  /*1e60*/  @P2 FMUL.FTZ R78, R73, R78 ;  /* 0x0000004e494e2220 */ /* 0x001fe20000410000 */
[----:B------:R-:W-:-:S04]  /*1e70*/  @P2 PRMT R73, R56, 0x7632, R73 ;  /* 0x0000763238492816 */ /* 0x000fc80000000049 */
[----:B------:R-:W-:Y:S02]  /*1e80*/  @P2 SHF.L.U32 R92, R73, 0x10, RZ ;  /* 0x00000010495c2819 */ /* 0x000fe400000006ff */
[----:B------:R-:W-:-:S03]  /*1e90*/  @P2 SHF.L.U32 R73, R76, 0x10, RZ ;  /* 0x000000104c492819 */ /* 0x000fc600000006ff */
[-C--:B------:R-:W-:Y:S02]  /*1ea0*/  @P2 FFMA.FTZ R29, R92, R78.reuse, R29 ;  /* 0x0000004e5c1d2223 */ /* 0x080fe4000001001d */
[----:B------:R-:W0:Y:S01]  /*1eb0*/  @P2 LDC R92, c[0x0][0x40c] ;  /* 0x00010300ff5c2b82 */ /* 0x000e220000000800 */
[----:B------:R-:W-:Y:S01]  /*1ec0*/  @P2 FMUL.FTZ R78, R73, R78 ;  /* 0x0000004e494e2220 */ /* 0x000fe20000410000 */
[----:B------:R-:W-:-:S04]  /*1ed0*/  @P3 FFMA.FTZ R73, R67, R90, R79 ;  /* 0x0000005a43493223 */ /* 0x000fc8000001004f */
[----:B------:R-:W-:Y:S01]  /*1ee0*/  @P3 FADD.FTZ R89, R66, -R73 ;  /* 0x8000004942593221 */ /* 0x000fe20000010000 */
[----:B------:R-:W-:Y:S02]  /*1ef0*/  MOV R73, R14 ;  /* 0x0000000e00497202 */ /* 0x000fe40000000f00 */
[----:B------:R-:W-:Y:S01]  /*1f00*/  @P2 F2FP.BF16.F32.PACK_AB R78, RZ, R78 ;  /* 0x0000004eff4e223e */ /* 0x000fe200000010ff */
[----:B------:R-:W-:Y:S01]  /*1f10*/  @P3 FFMA.FTZ R73, R77, R89, R14 ;  /* 0x000000594d493223 */ /* 0x000fe2000001000e */
[----:B------:R-:W-:Y:S02]  /*1f20*/  @P2 SHF.L.U32 R89, R57, 0x10, RZ ;  /* 0x0000001039592819 */ /* 0x000fe400000006ff */
[----:B------:R-:W-:Y:S01]  /*1f30*/  @P2 PRMT R60, R60, 0x5410, R78 ;  /* 0x000054103c3c2816 */ /* 0x000fe2000000004e */
[----:B0-----:R-:W-:-:S04]  /*1f40*/  @P2 FMUL.FTZ R73, R73, R92 ;  /* 0x0000005c49492220 */ /* 0x001fc80000410000 */
[-C--:B------:R-:W-:Y:S01]  /*1f50*/  @P2 FFMA.FTZ R30, R89, R73.reuse, R30 ;  /* 0x00000049591e2223 */ /* 0x080fe2000001001e */
[----:B------:R-:W-:Y:S01]  /*1f60*/  @P2 FMUL.FTZ R72, R72, R73 ;  /* 0x0000004948482220 */ /* 0x000fe20000410000 */
[----:B------:R-:W-:-:S04]  /*1f70*/  @P3 FFMA.FTZ R73, R82, R90, R79 ;  /* 0x0000005a52493223 */ /* 0x000fc8000001004f */
[----:B------:R-:W-:Y:S01]  /*1f80*/  @P3 FADD.FTZ R78, R74, -R73 ;  /* 0x800000494a4e3221 */ /* 0x000fe20000010000 */
[----:B------:R-:W-:Y:S02]  /*1f90*/  MOV R73, R15 ;  /* 0x0000000f00497202 */ /* 0x000fe40000000f00 */
[----:B------:R-:W-:Y:S01]  /*1fa0*/  @P2 F2FP.BF16.F32.PACK_AB R72, RZ, R72 ;  /* 0x00000048ff48223e */ /* 0x000fe200000010ff */
[----:B------:R-:W-:Y:S02]  /*1fb0*/  @P3 FFMA.FTZ R73, R77, R78, R15 ;  /* 0x0000004e4d493223 */ /* 0x000fe4000001000f */
[----:B------:R-:W0:Y:S01]  /*1fc0*/  @P2 LDC R78, c[0x0][0x40c] ;  /* 0x00010300ff4e2b82 */ /* 0x000e220000000800 */
[----:B------:R-:W-:Y:S02]  /*1fd0*/  @P2 PRMT R61, R72, 0x7610, R61 ;  /* 0x00007610483d2816 */ /* 0x000fe4000000003d */
[----:B------:R-:W-:Y:S01]  /*1fe0*/  @P2 SHF.L.U32 R72, R22, 0x10, RZ ;  /* 0x0000001016482819 */ /* 0x000fe200000006ff */
[----:B0-----:R-:W-:Y:S01]  /*1ff0*/  @P2 FMUL.FTZ R78, R73, R78 ;  /* 0x0000004e494e2220 */ /* 0x001fe20000410000 */
[----:B------:R-:W-:-:S04]  /*2000*/  @P2 PRMT R73, R57, 0x7632, R73 ;  /* 0x0000763239492816 */ /* 0x000fc80000000049 */
[----:B------:R-:W-:Y:S01]  /*2010*/  @P2 SHF.L.U32 R92, R73, 0x10, RZ ;  /* 0x00000010495c2819 */ /* 0x000fe200000006ff */
[----:B------:R-:W-:-:S04]  /*2020*/  @P2 IMAD.U32 R73, R7, 0x10000, RZ ;  /* 0x0001000007492824 */ /* 0x000fc800078e00ff */
[-C--:B------:R-:W-:Y:S01]  /*2030*/  @P2 FFMA.FTZ R31, R92, R78.reuse, R31 ;  /* 0x0000004e5c1f2223 */ /* 0x080fe2000001001f */
[----:B------:R-:W-:Y:S01]  /*2040*/  @P2 FMUL.FTZ R78, R73, R78 ;  /* 0x0000004e494e2220 */ /* 0x000fe20000410000 */
[----:B------:R-:W0:Y:S01]  /*2050*/  @P2 LDC R92, c[0x0][0x40c] ;  /* 0x00010300ff5c2b82 */ /* 0x000e220000000800 */
[----:B------:R-:W-:-:S03]  /*2060*/  @P3 FFMA.FTZ R73, R75, R90, R79 ;  /* 0x0000005a4b493223 */ /* 0x000fc6000001004f */
[----:B------:R-:W-:Y:S01]  /*2070*/  @P2 F2FP.BF16.F32.PACK_AB R78, RZ, R78 ;  /* 0x0000004eff4e223e */ /* 0x000fe200000010ff */
[----:B------:R-:W-:Y:S01]  /*2080*/  @P3 FADD.FTZ R89, R86, -R73 ;  /* 0x8000004956593221 */ /* 0x000fe20000010000 */
[----:B------:R-:W-:Y:S02]  /*2090*/  MOV R73, R8 ;  /* 0x0000000800497202 */ /* 0x000fe40000000f00 */
[----:B------:R-:W-:Y:S01]  /*20a0*/  @P2 PRMT R61, R61, 0x5410, R78 ;  /* 0x000054103d3d2816 */ /* 0x000fe2000000004e */
[----:B------:R-:W-:Y:S01]  /*20b0*/  @P3 FFMA.FTZ R73, R77, R89, R8 ;  /* 0x000000594d493223 */ /* 0x000fe20000010008 */
[----:B------:R-:W-:Y:S01]  /*20c0*/  @P3 FFMA.FTZ R78, R80, R90, R79 ;  /* 0x0000005a504e3223 */ /* 0x000fe2000001004f */
[----:B------:R-:W-:-:S03]  /*20d0*/  @P2 SHF.L.U32 R89, R58, 0x10, RZ ;  /* 0x000000103a592819 */ /* 0x000fc600000006ff */
[----:B------:R-:W-:Y:S01]  /*20e0*/  @P3 FADD.FTZ R78, R69, -R78 ;  /* 0x8000004e454e3221 */ /* 0x000fe20000010000 */
[----:B0-----:R-:W-:-:S04]  /*20f0*/  @P2 FMUL.FTZ R73, R73, R92 ;  /* 0x0000005c49492220 */ /* 0x001fc80000410000 */
[-C--:B------:R-:W-:Y:S01]  /*2100*/  @P2 FFMA.FTZ R32, R89, R73.reuse, R32 ;  /* 0x0000004959202223 */ /* 0x080fe20000010020 */
[----:B------:R-:W-:Y:S01]  /*2110*/  @P2 FMUL.FTZ R72, R72, R73 ;  /* 0x0000004948482220 */ /* 0x000fe20000410000 */
[----:B------:R-:W-:Y:S01]  /*2120*/  MOV R73, R9 ;  /* 0x0000000900497202 */ /* 0x000fe20000000f00 */
[----:B------:R-:W-:Y:S01]  /*2130*/  @P3 FFMA.FTZ R73, R77, R78, R9 ;  /* 0x0000004e4d493223 */ /* 0x000fe20000010009 */
[----:B------:R-:W-:Y:S01]  /*2140*/  @P3 FFMA.FTZ R89, R83, R90, R79 ;  /* 0x0000005a53593223 */ /* 0x000fe2000001004f */
[----:B------:R-:W0:Y:S01]  /*2150*/  @P2 LDC R78, c[0x0][0x40c] ;  /* 0x00010300ff4e2b82 */ /* 0x000e220000000800 */
[----:B------:R-:W-:Y:S02]  /*2160*/  @P2 F2FP.BF16.F32.PACK_AB R72, RZ, R72 ;  /* 0x00000048ff48223e */ /* 0x000fe400000010ff */
[----:B------:R-:W-:Y:S02]  /*2170*/  @P3 FADD.FTZ R89, R88, -R89 ;  /* 0x8000005958593221 */ /* 0x000fe40000010000 */
[----:B------:R-:W-:Y:S01]  /*2180*/  @P2 PRMT R62, R72, 0x7610, R62 ;  /* 0x00007610483e2816 */ /* 0x000fe2000000003e */
[----:B0-----:R-:W-:Y:S01]  /*2190*/  @P2 FMUL.FTZ R78, R73, R78 ;  /* 0x0000004e494e2220 */ /* 0x001fe20000410000 */
[----:B------:R-:W-:-:S04]  /*21a0*/  @P2 PRMT R73, R58, 0x7632, R73 ;  /* 0x000076323a492816 */ /* 0x000fc80000000049 */
[----:B------:R-:W-:Y:S02]  /*21b0*/  @P2 SHF.L.U32 R92, R73, 0x10, RZ ;  /* 0x00000010495c2819 */ /* 0x000fe400000006ff */
[----:B------:R-:W-:-:S03]  /*21c0*/  @P2 SHF.L.U32 R73, R6, 0x10, RZ ;  /* 0x0000001006492819 */ /* 0x000fc600000006ff */
[-C--:B------:R-:W-:Y:S02]  /*21d0*/  @P2 FFMA.FTZ R33, R92, R78.reuse, R33 ;  /* 0x0000004e5c212223 */ /* 0x080fe40000010021 */
[----:B------:R-:W-:Y:S01]  /*21e0*/  @P2 FMUL.FTZ R73, R73, R78 ;  /* 0x0000004e49492220 */ /* 0x000fe20000410000 */
[----:B------:R-:W-:Y:S01]  /*21f0*/  MOV R78, R10 ;  /* 0x0000000a004e7202 */ /* 0x000fe20000000f00 */
[----:B------:R-:W-:Y:S02]  /*2200*/  @P3 FFMA.FTZ R78, R77, R89, R10 ;  /* 0x000000594d4e3223 */ /* 0x000fe4000001000a */
[----:B------:R-:W0:Y:S01]  /*2210*/  @P2 LDC R89, c[0x0][0x40c] ;  /* 0x00010300ff592b82 */ /* 0x000e220000000800 */
[----:B------:R-:W-:-:S04]  /*2220*/  @P2 F2FP.BF16.F32.PACK_AB R73, RZ, R73 ;  /* 0x00000049ff49223e */ /* 0x000fc800000010ff */
[----:B------:R-:W-:Y:S01]  /*2230*/  @P2 PRMT R62, R62, 0x5410, R73 ;  /* 0x000054103e3e2816 */ /* 0x000fe20000000049 */
[----:B0-----:R-:W-:Y:S01]  /*2240*/  @P2 FMUL.FTZ R89, R78, R89 ;  /* 0x000000594e592220 */ /* 0x001fe20000410000 */
[----:B------:R-:W-:-:S03]  /*2250*/  @P2 SHF.L.U32 R78, R23, 0x10, RZ ;  /* 0x00000010174e2819 */ /* 0x000fc600000006ff */
[-C--:B------:R-:W-:Y:S02]  /*2260*/  @P2 FFMA.FTZ R34, R91, R89.reuse, R34 ;  /* 0x000000595b222223 */ /* 0x080fe40000010022 */
[----:B------:R-:W-:-:S05]  /*2270*/  @P2 FMUL.FTZ R89, R78, R89 ;  /* 0x000000594e592220 */ /* 0x000fca0000410000 */
[----:B------:R-:W-:-:S04]  /*2280*/  @P2 F2FP.BF16.F32.PACK_AB R89, RZ, R89 ;  /* 0x00000059ff59223e */ /* 0x000fc800000010ff */
[----:B------:R-:W-:Y:S01]  /*2290*/  @P2 PRMT R63, R89, 0x7610, R63 ;  /* 0x00007610593f2816 */ /* 0x000fe2000000003f */
[----:B------:R-:W-:Y:S06]  /*22a0*/  @!P2 BRA `(.L_x_1968) ;  /* 0x0000000400c4a947 */ /* 0x000fec0003800000 */
[----:B------:R-:W-:Y:S01]  /*22b0*/  @P3 FFMA.FTZ R90, R84, R90, R79 ;  /* 0x0000005a545a3223 */ /* 0x000fe2000001004f */
[----:B------:R-:W-:Y:S02]  /*22c0*/  MOV R72, R11 ;  /* 0x0000000b00487202 */ /* 0x000fe40000000f00 */
[----:B------:R-:W-:Y:S01]  /*22d0*/  PRMT R73, R59, 0x7632, R73 ;  /* 0x000076323b497816 */ /* 0x000fe20000000049 */
[----:B------:R-:W-:-:S03]  /*22e0*/  @P3 FADD.FTZ R90, R81, -R90 ;  /* 0x8000005a515a3221 */ /* 0x000fc60000010000 */
        /* <DEDUP_REMOVED lines=9> */
.L_x_1969:
[----:B------:R-:W0:Y:S01]  /*2380*/  @P2 LDC R39, c[0x0][0x40c] ;  /* 0x00010300ff272b82 */ /* 0x000e220000000800 */
[--C-:B------:R-:W-:Y:S01]  /*2390*/  @P3 FFMA.FTZ R37, R3, R90, R79.reuse ;  /* 0x0000005a03253223 */ /* 0x100fe2000001004f */
[----:B------:R-:W-:Y:S01]  /*23a0*/  MOV R36, R12 ;  /* 0x0000000c00247202 */ /* 0x000fe20000000f00 */
[----:B------:R-:W-:Y:S01]  /*23b0*/  @P3 FFMA.FTZ R38, R68, R90, R79 ;  /* 0x0000005a44263223 */ /* 0x000fe2000001004f */
[----:B-----5:R-:W-:Y:S01]  /*23c0*/  @P2 SHF.L.U32 R49, R56, 0x10, RZ ;  /* 0x0000001038312819 */ /* 0x020fe200000006ff */
[----:B------:R-:W-:Y:S01]  /*23d0*/  @P3 FADD.FTZ R37, R64, -R37 ;  /* 0x8000002540253221 */ /* 0x000fe20000010000 */
[----:B------:R-:W-:Y:S01]  /*23e0*/  @P2 SHF.L.U32 R89, R57, 0x10, RZ ;  /* 0x0000001039592819 */ /* 0x000fe200000006ff */
[----:B------:R-:W-:Y:S01]  /*23f0*/  @P3 FADD.FTZ R38, R65, -R38 ;  /* 0x8000002641263221 */ /* 0x000fe20000010000 */
[----:B------:R-:W1:Y:S01]  /*2400*/  @P2 LDC R48, c[0x0][0x40c] ;  /* 0x00010300ff302b82 */ /* 0x000e620000000800 */
[C---:B------:R-:W-:Y:S01]  /*2410*/  @P3 FFMA.FTZ R36, R77.reuse, R37, R12 ;  /* 0x000000254d243223 */ /* 0x040fe2000001000c */
[----:B------:R-:W-:Y:S01]  /*2420*/  MOV R37, R13 ;  /* 0x0000000d00257202 */ /* 0x000fe20000000f00 */
[----:B------:R-:W-:Y:S01]  /*2430*/  @P3 FFMA.FTZ R37, R77, R38, R13 ;  /* 0x000000264d253223 */ /* 0x000fe2000001000d */
[----:B------:R-:W-:Y:S01]  /*2440*/  @P2 SHF.L.U32 R38, R20, 0x10, RZ ;  /* 0x0000001014262819 */ /* 0x000fe200000006ff */
[----:B------:R-:W-:Y:S01]  /*2450*/  @P3 FFMA.FTZ R92, R80, R90, R79 ;  /* 0x0000005a505c3223 */ /* 0x000fe2000001004f */
[----:B------:R-:W-:-:S02]  /*2460*/  @P2 IMAD.U32 R91, R7, 0x10000, RZ ;  /* 0x00010000075b2824 */ /* 0x000fc400078e00ff */
[----:B------:R-:W2:Y:S01]  /*2470*/  @P2 LDC R73, c[0x0][0x40c] ;  /* 0x00010300ff492b82 */ /* 0x000ea20000000800 */
[----:B------:R-:W-:Y:S01]  /*2480*/  @P3 FADD.FTZ R92, R69, -R92 ;  /* 0x8000005c455c3221 */ /* 0x000fe20000010000 */
[----:B0-----:R-:W-:-:S04]  /*2490*/  @P2 FMUL.FTZ R39, R36, R39 ;  /* 0x0000002724272220 */ /* 0x001fc80000410000 */
[-C--:B------:R-:W-:Y:S01]  /*24a0*/  @P2 FFMA.FTZ R28, R49, R39.reuse, R28 ;  /* 0x00000027311c2223 */ /* 0x080fe2000001001c */
[----:B------:R-:W-:Y:S01]  /*24b0*/  @P2 PRMT R49, R56, 0x7632, R49 ;  /* 0x0000763238312816 */ /* 0x000fe20000000031 */
[----:B------:R-:W-:Y:S01]  /*24c0*/  @P2 FMUL.FTZ R51, R38, R39 ;  /* 0x0000002726332220 */ /* 0x000fe20000410000 */
[----:B------:R-:W-:Y:S01]  /*24d0*/  @P2 SHF.L.U32 R39, R76, 0x10, RZ ;  /* 0x000000104c272819 */ /* 0x000fe200000006ff */
[----:B-1----:R-:W-:Y:S02]  /*24e0*/  @P2 FMUL.FTZ R38, R37, R48 ;  /* 0x0000003025262220 */ /* 0x002fe40000410000 */
[----:B------:R-:W-:Y:S02]  /*24f0*/  @P2 IMAD.U32 R50, R49, 0x10000, RZ ;  /* 0x0001000031322824 */ /* 0x000fe400078e00ff */
[----:B------:R-:W-:Y:S01]  /*2500*/  @P3 FFMA.FTZ R49, R82, R90, R79 ;  /* 0x0000005a52313223 */ /* 0x000fe2000001004f */
[----:B------:R-:W-:Y:S01]  /*2510*/  @P2 F2FP.BF16.F32.PACK_AB R51, RZ, R51 ;  /* 0x00000033ff33223e */ /* 0x000fe200000010ff */
[-C--:B------:R-:W-:Y:S01]  /*2520*/  @P2 FFMA.FTZ R29, R50, R38.reuse, R29 ;  /* 0x00000026321d2223 */ /* 0x080fe2000001001d */
[----:B------:R-:W-:Y:S01]  /*2530*/  @P2 FMUL.FTZ R50, R39, R38 ;  /* 0x0000002627322220 */ /* 0x000fe20000410000 */
[-C--:B------:R-:W-:Y:S01]  /*2540*/  @P3 FFMA.FTZ R39, R67, R90.reuse, R79 ;  /* 0x0000005a43273223 */ /* 0x080fe2000001004f */
[----:B------:R-:W-:Y:S01]  /*2550*/  @P3 FADD.FTZ R72, R74, -R49 ;  /* 0x800000314a483221 */ /* 0x000fe20000010000 */
[----:B------:R-:W-:Y:S01]  /*2560*/  @P3 FFMA.FTZ R49, R75, R90, R79 ;  /* 0x0000005a4b313223 */ /* 0x000fe2000001004f */
[----:B------:R-:W-:Y:S01]  /*2570*/  MOV R38, R14 ;  /* 0x0000000e00267202 */ /* 0x000fe20000000f00 */
[----:B------:R-:W-:Y:S01]  /*2580*/  @P3 FADD.FTZ R48, R66, -R39 ;  /* 0x8000002742303221 */ /* 0x000fe20000010000 */
[----:B------:R-:W-:Y:S01]  /*2590*/  MOV R39, R15 ;  /* 0x0000000f00277202 */ /* 0x000fe20000000f00 */
[C---:B------:R-:W-:Y:S01]  /*25a0*/  @P3 FFMA.FTZ R39, R77.reuse, R72, R15 ;  /* 0x000000484d273223 */ /* 0x040fe2000001000f */
[----:B------:R-:W-:Y:S01]  /*25b0*/  @P3 FADD.FTZ R49, R86, -R49 ;  /* 0x8000003156313221 */ /* 0x000fe20000010000 */
[----:B------:R-:W0:Y:S01]  /*25c0*/  @P2 LDC R72, c[0x0][0x40c] ;  /* 0x00010300ff482b82 */ /* 0x000e220000000800 */
[C---:B------:R-:W-:Y:S01]  /*25d0*/  @P3 FFMA.FTZ R38, R77.reuse, R48, R14 ;  /* 0x000000304d263223 */ /* 0x040fe2000001000e */
[----:B------:R-:W-:Y:S01]  /*25e0*/  MOV R48, R8 ;  /* 0x0000000800307202 */ /* 0x000fe20000000f00 */
[----:B------:R-:W-:Y:S01]  /*25f0*/  @P3 FFMA.FTZ R48, R77, R49, R8 ;  /* 0x000000314d303223 */ /* 0x000fe20000010008 */
[----:B------:R-:W-:Y:S01]  /*2600*/  @P2 PRMT R49, R57, 0x7632, R49 ;  /* 0x0000763239312816 */ /* 0x000fe20000000031 */
[----:B--2---:R-:W-:Y:S01]  /*2610*/  @P2 FMUL.FTZ R73, R38, R73 ;  /* 0x0000004926492220 */ /* 0x004fe20000410000 */
[----:B------:R-:W-:-:S02]  /*2620*/  @P2 F2FP.BF16.F32.PACK_AB R50, RZ, R50 ;  /* 0x00000032ff32223e */ /* 0x000fc400000010ff */
[----:B------:R-:W-:Y:S01]  /*2630*/  @P2 SHF.L.U32 R78, R49, 0x10, RZ ;  /* 0x00000010314e2819 */ /* 0x000fe200000006ff */
[----:B------:R-:W-:Y:S01]  /*2640*/  @P2 FFMA.FTZ R30, R89, R73, R30 ;  /* 0x00000049591e2223 */ /* 0x000fe2000001001e */
[----:B------:R-:W-:Y:S01]  /*2650*/  @P2 PRMT R60, R51, 0x7610, R60 ;  /* 0x00007610333c2816 */ /* 0x000fe2000000003c */
[----:B------:R-:W1:Y:S01]  /*2660*/  @P2 LDC R89, c[0x0][0x40c] ;  /* 0x00010300ff592b82 */ /* 0x000e620000000800 */
[----:B------:R-:W-:Y:S01]  /*2670*/  MOV R49, R9 ;  /* 0x0000000900317202 */ /* 0x000fe20000000f00 */
[----:B------:R-:W-:Y:S01]  /*2680*/  @P3 FFMA.FTZ R49, R77, R92, R9 ;  /* 0x0000005c4d313223 */ /* 0x000fe20000010009 */
[--C-:B------:R-:W-:Y:S01]  /*2690*/  @P2 PRMT R60, R60, 0x5410, R50.reuse ;  /* 0x000054103c3c2816 */ /* 0x100fe20000000032 */
[-CC-:B------:R-:W-:Y:S01]  /*26a0*/  @P3 FFMA.FTZ R51, R83, R90.reuse, R79.reuse ;  /* 0x0000005a53333223 */ /* 0x180fe2000001004f */
[----:B------:R-:W-:Y:S01]  /*26b0*/  @P2 PRMT R50, R58, 0x7632, R50 ;  /* 0x000076323a322816 */ /* 0x000fe20000000032 */
[----:B------:R-:W-:Y:S01]  /*26c0*/  @P3 FFMA.FTZ R90, R84, R90, R79 ;  /* 0x0000005a545a3223 */ /* 0x000fe2000001004f */
[----:B------:R-:W-:Y:S01]  /*26d0*/  @P2 SHF.L.U32 R79, R58, 0x10, RZ ;  /* 0x000000103a4f2819 */ /* 0x000fe200000006ff */
[----:B------:R-:W-:Y:S01]  /*26e0*/  @P3 FADD.FTZ R51, R88, -R51 ;  /* 0x8000003358333221 */ /* 0x000fe20000010000 */
[----:B------:R-:W-:Y:S01]  /*26f0*/  @P2 SHF.L.U32 R50, R50, 0x10, RZ ;  /* 0x0000001032322819 */ /* 0x000fe200000006ff */
[----:B------:R-:W-:Y:S01]  /*2700*/  @P3 FADD.FTZ R90, R81, -R90 ;  /* 0x8000005a515a3221 */ /* 0x000fe20000010000 */
[----:B------:R-:W-:Y:S01]  /*2710*/  @P2 SHF.L.U32 R92, R23, 0x10, RZ ;  /* 0x00000010175c2819 */ /* 0x000fe200000006ff */
[----:B0-----:R-:W-:-:S04]  /*2720*/  @P2 FMUL.FTZ R72, R39, R72 ;  /* 0x0000004827482220 */ /* 0x001fc80000410000 */
[-C--:B------:R-:W-:Y:S01]  /*2730*/  @P2 FFMA.FTZ R31, R78, R72.reuse, R31 ;  /* 0x000000484e1f2223 */ /* 0x080fe2000001001f */
[----:B------:R-:W-:Y:S01]  /*2740*/  @P2 SHF.L.U32 R78, R21, 0x10, RZ ;  /* 0x00000010154e2819 */ /* 0x000fe200000006ff */
[----:B------:R-:W-:-:S04]  /*2750*/  @P2 FMUL.FTZ R91, R91, R72 ;  /* 0x000000485b5b2220 */ /* 0x000fc80000410000 */
[----:B------:R-:W-:Y:S01]  /*2760*/  @P2 FMUL.FTZ R73, R78, R73 ;  /* 0x000000494e492220 */ /* 0x000fe20000410000 */
[----:B-1----:R-:W-:Y:S01]  /*2770*/  @P2 FMUL.FTZ R89, R48, R89 ;  /* 0x0000005930592220 */ /* 0x002fe20000410000 */
[----:B------:R-:W0:Y:S03]  /*2780*/  @P2 LDC R78, c[0x0][0x40c] ;  /* 0x00010300ff4e2b82 */ /* 0x000e260000000800 */
[----:B------:R-:W-:Y:S01]  /*2790*/  @P2 FFMA.FTZ R32, R79, R89, R32 ;  /* 0x000000594f202223 */ /* 0x000fe20000010020 */
[----:B------:R-:W-:Y:S02]  /*27a0*/  @P2 F2FP.BF16.F32.PACK_AB R72, RZ, R73 ;  /* 0x00000049ff48223e */ /* 0x000fe400000010ff */
[----:B------:R-:W-:Y:S01]  /*27b0*/  @P2 F2FP.BF16.F32.PACK_AB R73, RZ, R91 ;  /* 0x0000005bff49223e */ /* 0x000fe200000010ff */
[----:B------:R-:W-:Y:S01]  /*27c0*/  @P2 IMAD.U32 R91, R5, 0x10000, RZ ;  /* 0x00010000055b2824 */ /* 0x000fe200078e00ff */
[----:B------:R-:W-:-:S04]  /*27d0*/  @P2 PRMT R61, R72, 0x7610, R61 ;  /* 0x00007610483d2816 */ /* 0x000fc8000000003d */
[----:B------:R-:W-:Y:S01]  /*27e0*/  @P2 PRMT R61, R61, 0x5410, R73 ;  /* 0x000054103d3d2816 */ /* 0x000fe20000000049 */
[----:B0-----:R-:W-:-:S04]  /*27f0*/  @P2 FMUL.FTZ R78, R49, R78 ;  /* 0x0000004e314e2220 */ /* 0x001fc80000410000 */
[----:B------:R-:W-:Y:S01]  /*2800*/  @P2 FFMA.FTZ R33, R50, R78, R33 ;  /* 0x0000004e32212223 */ /* 0x000fe20000010021 */
[----:B------:R-:W-:-:S05]  /*2810*/  @P2 SHF.L.U32 R50, R22, 0x10, RZ ;  /* 0x0000001016322819 */ /* 0x000fca00000006ff */
[----:B------:R-:W-:Y:S01]  /*2820*/  @P2 FMUL.FTZ R79, R50, R89 ;  /* 0x00000059324f2220 */ /* 0x000fe20000410000 */
[----:B------:R-:W-:Y:S02]  /*2830*/  @P2 SHF.L.U32 R89, R6, 0x10, RZ ;  /* 0x0000001006592819 */ /* 0x000fe400000006ff */
[----:B------:R-:W-:Y:S01]  /*2840*/  MOV R50, R10 ;  /* 0x0000000a00327202 */ /* 0x000fe20000000f00 */
[----:B------:R-:W-:Y:S01]  /*2850*/  @P3 FFMA.FTZ R50, R77, R51, R10 ;  /* 0x000000334d323223 */ /* 0x000fe2000001000a */
[----:B------:R-:W-:Y:S01]  /*2860*/  MOV R51, R11 ;  /* 0x0000000b00337202 */ /* 0x000fe20000000f00 */
[----:B------:R-:W-:Y:S01]  /*2870*/  @P2 FMUL.FTZ R78, R89, R78 ;  /* 0x0000004e594e2220 */ /* 0x000fe20000410000 */
[----:B------:R-:W-:Y:S01]  /*2880*/  @P3 FFMA.FTZ R51, R77, R90, R11 ;  /* 0x0000005a4d333223 */ /* 0x000fe2000001000b */
[----:B------:R-:W0:Y:S01]  /*2890*/  @P2 LDC R89, c[0x0][0x40c] ;  /* 0x00010300ff592b82 */ /* 0x000e220000000800 */
[----:B------:R-:W-:Y:S02]  /*28a0*/  @P2 F2FP.BF16.F32.PACK_AB R77, RZ, R79 ;  /* 0x0000004fff4d223e */ /* 0x000fe400000010ff */
[----:B------:R-:W-:-:S02]  /*28b0*/  @P2 SHF.L.U32 R79, R59, 0x10, RZ ;  /* 0x000000103b4f2819 */ /* 0x000fc400000006ff */
[----:B------:R-:W-:Y:S02]  /*28c0*/  @P2 F2FP.BF16.F32.PACK_AB R78, RZ, R78 ;  /* 0x0000004eff4e223e */ /* 0x000fe400000010ff */
[----:B------:R-:W-:Y:S01]  /*28d0*/  @P2 PRMT R62, R77, 0x7610, R62 ;  /* 0x000076104d3e2816 */ /* 0x000fe2000000003e */
[----:B------:R-:W1:Y:S03]  /*28e0*/  @P2 LDC R90, c[0x0][0x40c] ;  /* 0x00010300ff5a2b82 */ /* 0x000e660000000800 */
[----:B------:R-:W-:Y:S01]  /*28f0*/  @P2 PRMT R62, R62, 0x5410, R78 ;  /* 0x000054103e3e2816 */ /* 0x000fe2000000004e */
[----:B0-----:R-:W-:-:S04]  /*2900*/  @P2 FMUL.FTZ R89, R50, R89 ;  /* 0x0000005932592220 */ /* 0x001fc80000410000 */
[-C--:B------:R-:W-:Y:S01]  /*2910*/  @P2 FFMA.FTZ R34, R79, R89.reuse, R34 ;  /* 0x000000594f222223 */ /* 0x080fe20000010022 */
[----:B------:R-:W-:Y:S01]  /*2920*/  @P2 FMUL.FTZ R79, R92, R89 ;  /* 0x000000595c4f2220 */ /* 0x000fe20000410000 */
[----:B------:R-:W-:Y:S01]  /*2930*/  @P2 PRMT R89, R59, 0x7632, R89 ;  /* 0x000076323b592816 */ /* 0x000fe20000000059 */
[----:B-1----:R-:W-:-:S03]  /*2940*/  @P2 FMUL.FTZ R90, R51, R90 ;  /* 0x0000005a335a2220 */ /* 0x002fc60000410000 */
[----:B------:R-:W-:Y:S01]  /*2950*/  @P2 SHF.L.U32 R92, R89, 0x10, RZ ;  /* 0x00000010595c2819 */ /* 0x000fe200000006ff */
[----:B------:R-:W-:Y:S01]  /*2960*/  @P2 FMUL.FTZ R89, R91, R90 ;  /* 0x0000005a5b592220 */ /* 0x000fe20000410000 */
[----:B------:R-:W-:-:S03]  /*2970*/  @P2 F2FP.BF16.F32.PACK_AB R79, RZ, R79 ;  /* 0x0000004fff4f223e */ /* 0x000fc600000010ff */
[----:B------:R-:W-:Y:S01]  /*2980*/  @P2 FFMA.FTZ R35, R92, R90, R35 ;  /* 0x0000005a5c232223 */ /* 0x000fe20000010023 */
[----:B------:R-:W-:Y:S02]  /*2990*/  @P2 F2FP.BF16.F32.PACK_AB R89, RZ, R89 ;  /* 0x00000059ff59223e */ /* 0x000fe400000010ff */
[----:B------:R-:W-:-:S04]  /*29a0*/  @P2 PRMT R63, R79, 0x7610, R63 ;  /* 0x000076104f3f2816 */ /* 0x000fc8000000003f */
[----:B------:R-:W-:-:S07]  /*29b0*/  @P2 PRMT R63, R63, 0x5410, R89 ;  /* 0x000054103f3f2816 */ /* 0x000fce0000000059 */
.L_x_1968:
[----:B------:R-:W-:Y:S05]  /*29c0*/  BSYNC.RECONVERGENT B1 ;  /* 0x0000000000017941 */ /* 0x000fea0003800200 */
.L_x_1951:
        /* <DEDUP_REMOVED lines=14> */
.L_x_1970:
[----:B------:R1:W-:Y:S02]  /*2ab0*/  @P2 STG.E.128 desc[UR6][R72.64], R60 ;  /* 0x0000003c48002986 */ /* 0x0003e4000c101d06 */
.L_x_1950:
[----:B------:R-:W-:Y:S05]  /*2ac0*/  BSYNC.RECONVERGENT B2 ;  /* 0x0000000000027941 */ /* 0x000fea0003800200 */
.L_x_1949:
[----:B0-----:R-:W0:Y:S02]  /*2ad0*/  LDC.64 R70, c[0x0][0x380] ;  /* 0x0000e000ff467b82 */ /* 0x001e240000000a00 */
[----:B0-----:R-:W-:-:S04]  /*2ae0*/  LEA R4, R70, R4, 0x2 ;  /* 0x0000000446047211 */ /* 0x001fc800078e10ff */
[----:B------:R-:W-:-:S13]  /*2af0*/  ISETP.GE.AND P1, PT, R4, R71, PT ;  /* 0x000000470400720c */ /* 0x000fda0003f26270 */
[----:B------:R-:W-:Y:S05]  /*2b00*/  @!P1 BRA `(.L_x_1971) ;  /* 0xffffffd800089947 */ /* 0x000fea000383ffff */
.L_x_1944:
[----:B------:R-:W-:Y:S05]  /*2b10*/  BSYNC B0 ;  /* 0x0000000000007941 */ /* 0x000fea0003800000 */
.L_x_1943:
[----:B-----5:R-:W0:Y:S01]  /*2b20*/  S2R R18, SR_TID.X ;  /* 0x0000000000127919 */ /* 0x020e220000002100 */
[----:B------:R-:W-:Y:S01]  /*2b30*/  MOV R2, 0x400 ;  /* 0x0000040000027802 */ /* 0x000fe20000000f00 */
[----:B------:R-:W-:Y:S05]  /*2b40*/  WARPSYNC.ALL ;  /* 0x0000000000007948 */ /* 0x000fea0003800000 */
[----:B------:R-:W2:Y:S01]  /*2b50*/  S2R R3, SR_CgaCtaId ;  /* 0x0000000000037919 */ /* 0x000ea20000008800 */
[----:B------:R-:W3:Y:S01]  /*2b60*/  LDCU UR4, c[0x0][0x388] ;  /* 0x00007100ff0477ac */ /* 0x000ee20008000800 */
[----:B------:R-:W-:Y:S01]  /*2b70*/  BSSY.RECONVERGENT B0, `(.L_x_1972) ;  /* 0x0000061000007945 */ /* 0x000fe20003800200 */
[----:B------:R-:W4:Y:S01]  /*2b80*/  S2R R16, SR_CTAID.X ;  /* 0x0000000000107919 */ /* 0x000f220000002500 */
[----:B------:R-:W1:Y:S01]  /*2b90*/  LDCU.128 UR12, c[0x0][0x440] ;  /* 0x00008800ff0c77ac */ /* 0x000e620008000c00 */
[----:B0-----:R-:W-:-:S02]  /*2ba0*/  LOP3.LUT R0, R18, 0x60, RZ, 0xc0, !PT ;  /* 0x0000006012007812 */ /* 0x001fc400078ec0ff */
[----:B------:R-:W-:Y:S02]  /*2bb0*/  LOP3.LUT R14, R18, 0x7f, RZ, 0x3c, !PT ;  /* 0x0000007f120e7812 */ /* 0x000fe400078e3cff */
[----:B------:R-:W-:Y:S02]  /*2bc0*/  LOP3.LUT R0, R0, 0x1f, R18, 0xf8, !PT ;  /* 0x0000001f00007812 */ /* 0x000fe400078ef812 */
[----:B---3--:R-:W-:Y:S02]  /*2bd0*/  IADD3 R14, PT, PT, R14, UR4, RZ ;  /* 0x000000040e0e7c10 */ /* 0x008fe4000fffe0ff */
[----:B--2---:R-:W-:Y:S02]  /*2be0*/  LEA R3, R3, R2, 0x18 ;  /* 0x0000000203037211 */ /* 0x004fe400078ec0ff */
[----:B------:R-:W-:Y:S02]  /*2bf0*/  ISETP.GE.U32.AND P1, PT, R14, 0x80, PT ;  /* 0x000000800e00780c */ /* 0x000fe40003f26070 */
[----:B------:R-:W-:-:S02]  /*2c00*/  LEA R0, R0, R3, 0x5 ;  /* 0x0000000300007211 */ /* 0x000fc400078e28ff */
[----:B------:R-:W-:Y:S02]  /*2c10*/  LEA R3, R18, R3, 0x2 ;  /* 0x0000000312037211 */ /* 0x000fe400078e10ff */
[----:B------:R-:W-:Y:S01]  /*2c20*/  ISETP.GE.U32.AND P0, PT, R14, 0x100, PT ;  /* 0x000001000e00780c */ /* 0x000fe20003f06070 */
[----:B------:R-:W-:Y:S04]  /*2c30*/  STS.128 [R0], R24 ;  /* 0x0000001800007388 */ /* 0x000fe80000000c00 */
[----:B------:R4:W-:Y:S01]  /*2c40*/  STS.128 [R0+0x10], R40 ;  /* 0x0000102800007388 */ /* 0x0009e20000000c00 */
[----:B------:R-:W-:Y:S01]  /*2c50*/  BAR.SYNC.DEFER_BLOCKING 0x0 ;  /* 0x0000000000007b1d */ /* 0x000fe20000010000 */
[----:B----4-:R-:W-:-:S05]  /*2c60*/  IMAD R43, R16, UR4, RZ ;  /* 0x00000004102b7c24 */ /* 0x010fca000f8e02ff */
[----:B------:R-:W0:Y:S01]  /*2c70*/  LDCU.64 UR4, c[0x0][0x460] ;  /* 0x00008c00ff0477ac */ /* 0x000e220008000a00 */
[----:B------:R-:W-:Y:S01]  /*2c80*/  IADD3 R18, P2, PT, R43, R18, RZ ;  /* 0x000000122b127210 */ /* 0x000fe20007f5e0ff */
[----:B------:R-:W2:Y:S04]  /*2c90*/  LDS R2, [R3] ;  /* 0x0000000003027984 */ /* 0x000ea80000000800 */
[----:B------:R-:W3:Y:S04]  /*2ca0*/  LDS R5, [R3+0x400] ;  /* 0x0004000003057984 */ /* 0x000ee80000000800 */
[----:B------:R-:W4:Y:S04]  /*2cb0*/  LDS R4, [R3+0x200] ;  /* 0x0002000003047984 */ /* 0x000f280000000800 */
[----:B------:R-:W1:Y:S04]  /*2cc0*/  LDS R7, [R3+0x600] ;  /* 0x0006000003077984 */ /* 0x000e680000000800 */
[----:B------:R-:W0:Y:S04]  /*2cd0*/  LDS R9, [R3+0x800] ;  /* 0x0008000003097984 */ /* 0x000e280000000800 */
[----:B------:R-:W0:Y:S04]  /*2ce0*/  LDS R11, [R3+0xa00] ;  /* 0x000a0000030b7984 */ /* 0x000e280000000800 */
[----:B------:R-:W0:Y:S04]  /*2cf0*/  LDS R13, [R3+0xc00] ;  /* 0x000c0000030d7984 */ /* 0x000e280000000800 */
[----:B------:R-:W0:Y:S01]  /*2d00*/  LDS R15, [R3+0xe00] ;  /* 0x000e0000030f7984 */ /* 0x000e220000000800 */
[----:B------:R-:W-:Y:S01]  /*2d10*/  BAR.SYNC.DEFER_BLOCKING 0x0 ;  /* 0x0000000000007b1d */ /* 0x000fe20000010000 */
[----:B--2---:R-:W-:-:S04]  /*2d20*/  FADD.FTZ R2, RZ, R2 ;  /* 0x00000002ff027221 */ /* 0x004fc80000010000 */
[----:B---3--:R-:W-:Y:S01]  /*2d30*/  FADD.FTZ R2, R2, R5 ;  /* 0x0000000502027221 */ /* 0x008fe20000010000 */
[----:B----4-:R-:W-:-:S04]  /*2d40*/  FADD.FTZ R4, RZ, R4 ;  /* 0x00000004ff047221 */ /* 0x010fc80000010000 */
[----:B-1----:R-:W-:Y:S01]  /*2d50*/  FADD.FTZ R4, R4, R7 ;  /* 0x0000000704047221 */ /* 0x002fe20000010000 */
        /* <DEDUP_REMOVED lines=27> */
[----:B0-----:R-:W-:Y:S02]  /*2f10*/  IADD3.X R35, PT, PT, RZ, RZ, RZ, P2, !PT ;  /* 0x000000ffff237210 */ /* 0x001fe400017fe4ff */
[C---:B------:R-:W-:Y:S02]  /*2f20*/  SHF.L.U32 R0, R18.reuse, 0x2, RZ ;  /* 0x0000000212007819 */ /* 0x040fe400000006ff */
[----:B------:R-:W-:-:S02]  /*2f30*/  SHF.L.U64.HI R18, R18, 0x2, R35 ;  /* 0x0000000212127819 */ /* 0x000fc40000010223 */
[C---:B------:R-:W-:Y:S02]  /*2f40*/  IADD3 R16, P2, PT, R0.reuse, UR14, RZ ;  /* 0x0000000e00107c10 */ /* 0x040fe4000ff5e0ff */
[----:B------:R-:W-:Y:S01]  /*2f50*/  IADD3 R14, P3, PT, R0, UR12, RZ ;  /* 0x0000000c000e7c10 */ /* 0x000fe2000ff7e0ff */
[----:B------:R-:W0:Y:S03]  /*2f60*/  LDS R10, [R3] ;  /* 0x00000000030a7984 */ /* 0x000e260000000800 */
        /* <DEDUP_REMOVED lines=20> */
[----:B------:R-:W-:Y:S01]  /*30b0*/  IMAD.MOV.U32 R4, RZ, RZ, R14 ;  /* 0x000000ffff047224 */ /* 0x000fe200078e000e */
[----:B------:R-:W-:Y:S02]  /*30c0*/  MOV R5, R35 ;  /* 0x0000002300057202 */ /* 0x000fe40000000f00 */
[----:B------:R-:W-:Y:S01]  /*30d0*/  MOV R6, R0 ;  /* 0x0000000000067202 */ /* 0x000fe20000000f00 */
[----:B------:R0:W-:Y:S01]  /*30e0*/  STG.E desc[UR6][R2.64], R25 ;  /* 0x0000001902007986 */ /* 0x0001e2000c101906 */
[----:B------:R-:W-:Y:S02]  /*30f0*/  MOV R7, R9 ;  /* 0x0000000900077202 */ /* 0x000fe40000000f00 */
[----:B------:R-:W-:Y:S01]  /*3100*/  IADD3 R16, P1, PT, R16, 0x200, RZ ;  /* 0x0000020010107810 */ /* 0x000fe20007f3e0ff */
[----:B------:R1:W-:Y:S01]  /*3110*/  STG.E desc[UR6][R4.64], R13 ;  /* 0x0000000d04007986 */ /* 0x0003e2000c101906 */
[----:B------:R-:W-:-:S02]  /*3120*/  IADD3 R14, P2, PT, R14, 0x200, RZ ;  /* 0x000002000e0e7810 */ /* 0x000fc40007f5e0ff */
[----:B------:R-:W-:Y:S01]  /*3130*/  IADD3 R0, P3, PT, R0, 0x200, RZ ;  /* 0x0000020000007810 */ /* 0x000fe20007f7e0ff */
[----:B------:R1:W-:Y:S01]  /*3140*/  STG.E desc[UR6][R6.64], R31 ;  /* 0x0000001f06007986 */ /* 0x0003e2000c101906 */
[----:B------:R-:W-:Y:S02]  /*3150*/  IADD3.X R35, PT, PT, RZ, R35, RZ, P2, !PT ;  /* 0x00000023ff237210 */ /* 0x000fe400017fe4ff */
[----:B------:R-:W-:Y:S02]  /*3160*/  IADD3.X R9, PT, PT, RZ, R9, RZ, P3, !PT ;  /* 0x00000009ff097210 */ /* 0x000fe40001ffe4ff */
[----:B0-----:R-:W-:-:S07]  /*3170*/  IADD3.X R3, PT, PT, RZ, R3, RZ, P1, !PT ;  /* 0x00000003ff037210 */ /* 0x001fce0000ffe4ff */
.L_x_1973:
[----:B------:R-:W-:Y:S05]  /*3180*/  BSYNC.RECONVERGENT B0 ;  /* 0x0000000000007941 */ /* 0x000fea0003800200 */
.L_x_1972:
[----:B------:R-:W-:Y:S01]  /*3190*/  FADD.FTZ R33, R12, R33 ;  /* 0x000000210c217221 */ /* 0x000fe20000010000 */
[----:B------:R-:W-:Y:S01]  /*31a0*/  MOV R2, R16 ;  /* 0x0000001000027202 */ /* 0x000fe20000000f00 */
[----:B------:R-:W-:Y:S06]  /*31b0*/  @!P0 EXIT ;  /* 0x000000000000894d */ /* 0x000fec0003800000 */
[----:B------:R0:W-:Y:S01]  /*31c0*/  STG.E desc[UR6][R2.64], R27 ;  /* 0x0000001b02007986 */ /* 0x0001e2000c101906 */
[----:B-1----:R-:W-:Y:S02]  /*31d0*/  MOV R4, R0 ;  /* 0x0000000000047202 */ /* 0x002fe40000000f00 */
[----:B------:R-:W-:Y:S02]  /*31e0*/  MOV R5, R9 ;  /* 0x0000000900057202 */ /* 0x000fe40000000f00 */
[----:B0-----:R-:W-:Y:S01]  /*31f0*/  MOV R2, R14 ;  /* 0x0000000e00027202 */ /* 0x001fe20000000f00 */
[----:B------:R-:W-:-:S05]  /*3200*/  IMAD.MOV.U32 R3, RZ, RZ, R35 ;  /* 0x000000ffff037224 */ /* 0x000fca00078e0023 */
[----:B------:R-:W-:Y:S04]  /*3210*/  STG.E desc[UR6][R2.64], R15 ;  /* 0x0000000f02007986 */ /* 0x000fe8000c101906 */
[----:B------:R-:W-:Y:S01]  /*3220*/  STG.E desc[UR6][R4.64], R33 ;  /* 0x0000002104007986 */ /* 0x000fe2000c101906 */
[----:B------:R-:W-:Y:S05]  /*3230*/  EXIT ;  /* 0x000000000000794d */ /* 0x000fea0003800000 */
.L_x_1948:
[----:B------:R-:W-:Y:S01]  /*3240*/  HFMA2 R72, -RZ, RZ, 0, 5.9604644775390625e-08 ;  /* 0x00000001ff487431 */ /* 0x000fe200000001ff */
[----:B------:R-:W-:Y:S01]  /*3250*/  BSSY B1, `(.L_x_1974) ;  /* 0x0000006000017945 */ /* 0x000fe20003800000 */
[----:B0-----:R-:W-:Y:S02]  /*3260*/  MOV R71, 0x1f ;  /* 0x0000001f00477802 */ /* 0x001fe40000000f00 */
[----:B------:R-:W-:-:S07]  /*3270*/  MOV R70, 0xffffffff ;  /* 0xffffffff00467802 */ /* 0x000fce0000000f00 */
[----:B------:R-:W-:Y:S05]  /*3280*/  WARPSYNC.COLLECTIVE R70, `(.L_x_1975) ;  /* 0x0000000046087348 */ /* 0x000fea0003c00000 */
[----:B------:R0:W1:Y:S02]  /*3290*/  SHFL.BFLY P1, R73, R87, R72, R71 ;  /* 0x0c00004857497389 */ /* 0x0000640000020047 */
[----:B01----:R-:W-:Y:S05]  /*32a0*/  ENDCOLLECTIVE ;  /* 0x000000000000791b */ /* 0x003fea0003800000 */
.L_x_1975:
[----:B------:R-:W-:Y:S05]  /*32b0*/  BSYNC B1 ;  /* 0x0000000000017941 */ /* 0x000fea0003800000 */
.L_x_1974:
        /* <DEDUP_REMOVED lines=8> */
.L_x_1976:
[----:B------:R-:W-:Y:S01]  /*3340*/  MOV R87, R89 ;  /* 0x0000005900577202 */ /* 0x000fe20000000f00 */
[----:B------:R-:W-:Y:S01]  /*3350*/  HFMA2 R72, -RZ, RZ, 0, 1.1920928955078125e-07 ;  /* 0x00000002ff487431 */ /* 0x000fe200000001ff */
[----:B------:R-:W-:-:S07]  /*3360*/  MOV R90, R73 ;  /* 0x00000049005a7202 */ /* 0x000fce0000000f00 */
[----:B------:R-:W-:Y:S05]  /*3370*/  WARPSYNC.COLLECTIVE R70, `(.L_x_1977) ;  /* 0x0000000046087348 */ /* 0x000fea0003c00000 */
[----:B------:R0:W1:Y:S02]  /*3380*/  SHFL.BFLY P1, R73, R87, R72, R71 ;  /* 0x0c00004857497389 */ /* 0x0000640000020047 */
[----:B01----:R-:W-:Y:S05]  /*3390*/  ENDCOLLECTIVE ;  /* 0x000000000000791b */ /* 0x003fea0003800000 */
.L_x_1977:
[----:B------:R-:W-:-:S05]  /*33a0*/  FADD.FTZ R90, R90, R85 ;  /* 0x000000555a5a7221 */ /* 0x000fca0000010000 */
[----:B------:R-:W-:Y:S01]  /*33b0*/  MOV R87, R90 ;  /* 0x0000005a00577202 */ /* 0x000fe20000000f00 */
[----:B------:R-:W-:-:S07]  /*33c0*/  FADD.FTZ R92, R89, R73 ;  /* 0x00000049595c7221 */ /* 0x000fce0000010000 */
[----:B------:R-:W-:Y:S05]  /*33d0*/  WARPSYNC.COLLECTIVE R70, `(.L_x_1978) ;  /* 0x0000000046087348 */ /* 0x000fea0003c00000 */
[----:B------:R0:W1:Y:S02]  /*33e0*/  SHFL.BFLY P1, R73, R87, R72, R71 ;  /* 0x0c00004857497389 */ /* 0x0000640000020047 */
[----:B01----:R-:W-:Y:S05]  /*33f0*/  ENDCOLLECTIVE ;  /* 0x000000000000791b */ /* 0x003fea0003800000 */
.L_x_1978:
[----:B------:R-:W-:Y:S01]  /*3400*/  MOV R87, R92 ;  /* 0x0000005c00577202 */ /* 0x000fe20000000f00 */
[----:B------:R-:W-:Y:S01]  /*3410*/  HFMA2 R72, -RZ, RZ, 0, 2.384185791015625e-07 ;  /* 0x00000004ff487431 */ /* 0x000fe200000001ff */
[----:B------:R-:W-:-:S07]  /*3420*/  MOV R91, R73 ;  /* 0x00000049005b7202 */ /* 0x000fce0000000f00 */
[----:B------:R-:W-:Y:S05]  /*3430*/  WARPSYNC.COLLECTIVE R70, `(.L_x_1979) ;  /* 0x0000000046087348 */ /* 0x000fea0003c00000 */
[----:B------:R0:W1:Y:S02]  /*3440*/  SHFL.BFLY P1, R73, R87, R72, R71 ;  /* 0x0c00004857497389 */ /* 0x0000640000020047 */
[----:B01----:R-:W-:Y:S05]  /*3450*/  ENDCOLLECTIVE ;  /* 0x000000000000791b */ /* 0x003fea0003800000 */
.L_x_1979:
[----:B------:R-:W-:-:S05]  /*3460*/  FADD.FTZ R91, R90, R91 ;  /* 0x0000005b5a5b7221 */ /* 0x000fca0000010000 */
[----:B------:R-:W-:Y:S01]  /*3470*/  MOV R87, R91 ;  /* 0x0000005b00577202 */ /* 0x000fe20000000f00 */
[----:B------:R-:W-:-:S07]  /*3480*/  FADD.FTZ R92, R92, R73 ;  /* 0x000000495c5c7221 */ /* 0x000fce0000010000 */
[----:B------:R-:W-:Y:S05]  /*3490*/  WARPSYNC.COLLECTIVE R70, `(.L_x_1980) ;  /* 0x0000000046087348 */ /* 0x000fea0003c00000 */
[----:B------:R0:W1:Y:S02]  /*34a0*/  SHFL.BFLY P1, R73, R87, R72, R71 ;  /* 0x0c00004857497389 */ /* 0x0000640000020047 */
[----:B01----:R-:W-:Y:S05]  /*34b0*/  ENDCOLLECTIVE ;  /* 0x000000000000791b */ /* 0x003fea0003800000 */
.L_x_1980:
[----:B------:R-:W-:Y:S01]  /*34c0*/  MOV R87, R92 ;  /* 0x0000005c00577202 */ /* 0x000fe20000000f00 */
[----:B------:R-:W-:Y:S02]  /*34d0*/  HFMA2 R72, -RZ, RZ, 0, 4.76837158203125e-07 ;  /* 0x00000008ff487431 */ /* 0x000fe400000001ff */
[----:B------:R-:W-:-:S07]  /*34e0*/  IMAD.MOV.U32 R93, RZ, RZ, R73 ;  /* 0x000000ffff5d7224 */ /* 0x000fce00078e0049 */
[----:B------:R-:W-:Y:S05]  /*34f0*/  WARPSYNC.COLLECTIVE R70, `(.L_x_1981) ;  /* 0x0000000046087348 */ /* 0x000fea0003c00000 */
[----:B------:R0:W1:Y:S02]  /*3500*/  SHFL.BFLY P1, R73, R87, R72, R71 ;  /* 0x0c00004857497389 */ /* 0x0000640000020047 */
[----:B01----:R-:W-:Y:S05]  /*3510*/  ENDCOLLECTIVE ;  /* 0x000000000000791b */ /* 0x003fea0003800000 */
.L_x_1981:
[----:B------:R-:W-:-:S05]  /*3520*/  FADD.FTZ R93, R91, R93 ;  /* 0x0000005d5b5d7221 */ /* 0x000fca0000010000 */
[----:B------:R-:W-:Y:S01]  /*3530*/  MOV R87, R93 ;  /* 0x0000005d00577202 */ /* 0x000fe20000000f00 */
[----:B------:R-:W-:-:S07]  /*3540*/  FADD.FTZ R85, R92, R73 ;  /* 0x000000495c557221 */ /* 0x000fce0000010000 */
[----:B------:R-:W-:Y:S05]  /*3550*/  WARPSYNC.COLLECTIVE R70, `(.L_x_1982) ;  /* 0x0000000046087348 */ /* 0x000fea0003c00000 */
[----:B------:R0:W1:Y:S02]  /*3560*/  SHFL.BFLY P1, R73, R87, R72, R71 ;  /* 0x0c00004857497389 */ /* 0x0000640000020047 */
[----:B01----:R-:W-:Y:S05]  /*3570*/  ENDCOLLECTIVE ;  /* 0x000000000000791b */ /* 0x003fea0003800000 */
.L_x_1982:
[----:B------:R-:W-:Y:S01]  /*3580*/  MOV R87, R85 ;  /* 0x0000005500577202 */ /* 0x000fe20000000f00 */
[----:B------:R-:W-:Y:S01]  /*3590*/  HFMA2 R72, -RZ, RZ, 0, 9.5367431640625e-07 ;  /* 0x00000010ff487431 */ /* 0x000fe200000001ff */
[----:B------:R-:W-:-:S07]  /*35a0*/  MOV R90, R73 ;  /* 0x00000049005a7202 */ /* 0x000fce0000000f00 */
[----:B------:R-:W-:Y:S05]  /*35b0*/  WARPSYNC.COLLECTIVE R70, `(.L_x_1983) ;  /* 0x0000000046087348 */ /* 0x000fea0003c00000 */
[----:B------:R0:W1:Y:S02]  /*35c0*/  SHFL.BFLY P1, R73, R87, R72, R71 ;  /* 0x0c00004857497389 */ /* 0x0000640000020047 */
[----:B01----:R-:W-:Y:S05]  /*35d0*/  ENDCOLLECTIVE ;  /* 0x000000000000791b */ /* 0x003fea0003800000 */
.L_x_1983:
[----:B------:R-:W-:-:S05]  /*35e0*/  FADD.FTZ R89, R93, R90 ;  /* 0x0000005a5d597221 */ /* 0x000fca0000010000 */
[----:B------:R-:W-:Y:S02]  /*35f0*/  MOV R87, R89 ;  /* 0x0000005900577202 */ /* 0x000fe40000000f00 */
[----:B------:R-:W-:-:S07]  /*3600*/  MOV R90, R73 ;  /* 0x00000049005a7202 */ /* 0x000fce0000000f00 */
[----:B------:R-:W-:Y:S05]  /*3610*/  WARPSYNC.COLLECTIVE R70, `(.L_x_1984) ;  /* 0x0000000046087348 */ /* 0x000fea0003c00000 */
[----:B------:R0:W1:Y:S02]  /*3620*/  SHFL.BFLY P1, R73, R87, R72, R71 ;  /* 0x0c00004857497389 */ /* 0x0000640000020047 */
[----:B01----:R-:W-:Y:S05]  /*3630*/  ENDCOLLECTIVE ;  /* 0x000000000000791b */ /* 0x003fea0003800000 */
.L_x_1984:
[----:B------:R-:W-:Y:S05]  /*3640*/  BRA `(.L_x_1985) ;  /* 0xffffffd400a47947 */ /* 0x000fea000383ffff */
.L_x_1986:
        /* <DEDUP_REMOVED lines=11> */
.L_x_6402:


//--------------------- .text._ZN10layer_norm13ln_bwd_kernelINS_13Kernel_traitsI13__nv_bfloat16S2_fS2_fjLj256ELj1ELj4ELj1ELj16ENS_18Kernel_traits_baseILj256ES2_S2_fS2_fjLj128EEEEELb0ELb1ELb1ELb1EEEvNS_9BwdParamsE --------------------------
	.section	.text._ZN10layer_norm13ln_bwd_kernelINS_13Kernel_traitsI13__nv_bfloat16S2_fS2_fjLj256ELj1ELj4ELj1ELj16ENS_18Kernel_traits_baseILj256ES2_S2_fS2_fjLj128EEEEELb0ELb1ELb1ELb1EEEvNS_9BwdParamsE,"ax",@progbits
	.align	128
        .global         _ZN10layer_norm13ln_bwd_kernelINS_13Kernel_traitsI13__nv_bfloat16S2_fS2_fjLj256ELj1ELj4ELj1ELj16ENS_18Kernel_traits_baseILj256ES2_S2_fS2_fjLj128EEEEELb0ELb1ELb1ELb1EEEvNS_9BwdParamsE
        .type           _ZN10layer_norm13ln_bwd_kernelINS_13Kernel_traitsI13__nv_bfloat16S2_fS2_fjLj256ELj1ELj4ELj1ELj16ENS_18Kernel_traits_baseILj256ES2_S2_fS2_fjLj128EEEEELb0ELb1ELb1ELb1EEEvNS_9BwdParamsE,@function
        .size           _ZN10layer_norm13ln_bwd_kernelINS_13Kernel_traitsI13__nv_bfloat16S2_fS2_fjLj256ELj1ELj4ELj1ELj16ENS_18Kernel_traits_baseILj256ES2_S2_fS2_fjLj128EEEEELb0ELb1ELb1ELb1EEEvNS_9BwdParamsE,(.L_x_6403 - _ZN10layer_norm13ln_bwd_kernelINS_13Kernel_traitsI13__nv_bfloat16S2_fS2_fjLj256ELj1ELj4ELj1ELj16ENS_18Kernel_traits_baseILj256ES2_S2_fS2_fjLj128EEEEELb0ELb1ELb1ELb1EEEvNS_9BwdParamsE)
        .other          _ZN10layer_norm13ln_bwd_kernelINS_13Kernel_traitsI13__nv_bfloat16S2_fS2_fjLj256ELj1ELj4ELj1ELj16ENS_18Kernel_traits_baseILj256ES2_S2_fS2_fjLj128EEEEELb0ELb1ELb1ELb1EEEvNS_9BwdParamsE,@"STO_CUDA_ENTRY STV_DEFAULT"
_ZN10layer_norm13ln_bwd_kernelINS_13Kernel_traitsI13__nv_bfloat16S2_fS2_fjLj256ELj1ELj4ELj1ELj16ENS_18Kernel_traits_baseILj256ES2_S2_fS2_fjLj128EEEEELb0ELb1ELb1ELb1EEEvNS_9BwdParamsE:
.text._ZN10layer_norm13ln_bwd_kernelINS_13Kernel_traitsI13__nv_bfloat16S2_fS2_fjLj256ELj1ELj4ELj1ELj16ENS_18Kernel_traits_baseILj256ES2_S2_fS2_fjLj128EEEEELb0ELb1ELb1ELb1EEEvNS_9BwdParamsE:
        /* <DEDUP_REMOVED lines=19> */
[----:B------:R-:W3:Y:S01]  /*0130*/  LDCU.U8 UR9, c[0x0][0x410] ;  /* 0x00008200ff0977ac */ /* 0x000ee20008000000 */
[----:B------:R-:W-:Y:S01]  /*0140*/  CS2R R44, SRZ ;  /* 0x00000000002c7805 */ /* 0x000fe2000001ff00 */
        /* <DEDUP_REMOVED lines=10> */
[----:B------:R-:W1:Y:S01]  /*01f0*/  LDC.64 R40, c[0x0][0x3d0] ;  /* 0x0000f400ff287b82 */ /* 0x000e620000000a00 */
[----:B0-----:R-:W-:-:S06]  /*0200*/  IMAD.WIDE.U32 R36, R2, 0x10, R36 ;  /* 0x0000001002247825 */ /* 0x001fcc00078e0024 */
[----:B------:R-:W2:Y:S01]  /*0210*/  LDG.E.128 R36, desc[UR6][R36.64] ;  /* 0x0000000624247981 */ /* 0x000ea2000c1e1d00 */
[----:B-1----:R-:W-:-:S06]  /*0220*/  IMAD.WIDE.U32 R40, R2, 0x10, R40 ;  /* 0x0000001002287825 */ /* 0x002fcc00078e0028 */
[----:B------:R-:W5:Y:S01]  /*0230*/  LDG.E.128 R40, desc[UR6][R40.64] ;  /* 0x0000000628287981 */ /* 0x000f62000c1e1d00 */
[----:B------:R-:W-:Y:S01]  /*0240*/  HFMA2 R19, -RZ, RZ, 0, 0 ;  /* 0x00000000ff137431 */ /* 0x000fe200000001ff */
[----:B--2---:R-:W-:Y:S02]  /*0250*/  PRMT R4, R36, 0x7632, R4 ;  /* 0x0000763224047816 */ /* 0x004fe40000000004 */
[----:B------:R-:W-:Y:S02]  /*0260*/  PRMT R5, R37, 0x7632, R5 ;  /* 0x0000763225057816 */ /* 0x000fe40000000005 */
[----:B------:R-:W-:Y:S02]  /*0270*/  PRMT R6, R38, 0x7632, R6 ;  /* 0x0000763226067816 */ /* 0x000fe40000000006 */
[----:B------:R-:W-:-:S07]  /*0280*/  PRMT R7, R39, 0x7632, R7 ;  /* 0x0000763227077816 */ /* 0x000fce0000000007 */
.L_x_2014:
[----:B0-----:R-:W0:Y:S08]  /*0290*/  LDC.64 R64, c[0x0][0x3f8] ;  /* 0x0000fe00ff407b82 */ /* 0x001e300000000a00 */
[----:B------:R-:W1:Y:S08]  /*02a0*/  LDC.64 R90, c[0x0][0x3c8] ;  /* 0x0000f200ff5a7b82 */ /* 0x000e700000000a00 */
[----:B------:R-:W2:Y:S01]  /*02b0*/  LDC.64 R66, c[0x0][0x3f0] ;  /* 0x0000fc00ff427b82 */ /* 0x000ea20000000a00 */
[----:B0-----:R-:W-:-:S07]  /*02c0*/  IMAD.WIDE R92, R76, 0x4, R64 ;  /* 0x000000044c5c7825 */ /* 0x001fce00078e0240 */
[----:B------:R-:W0:Y:S01]  /*02d0*/  LDC.64 R64, c[0x0][0x3c0] ;  /* 0x0000f000ff407b82 */ /* 0x000e220000000a00 */
[----:B------:R-:W3:Y:S01]  /*02e0*/  LDG.E R78, desc[UR6][R92.64] ;  /* 0x000000065c4e7981 */ /* 0x000ee2000c1e1900 */
[----:B-1----:R-:W-:-:S05]  /*02f0*/  IMAD.WIDE R90, R76, 0x4, R90 ;  /* 0x000000044c5a7825 */ /* 0x002fca00078e025a */
[----:B-----5:R-:W5:Y:S01]  /*0300*/  LDG.E R79, desc[UR6][R90.64] ;  /* 0x000000065a4f7981 */ /* 0x020f62000c1e1900 */
[----:B--2---:R-:W-:Y:S01]  /*0310*/  IMAD.WIDE R66, R76, 0x4, R66 ;  /* 0x000000044c427825 */ /* 0x004fe200078e0242 */
[----:B------:R-:W-:Y:S01]  /*0320*/  BSSY.RECONVERGENT B1, `(.L_x_1989) ;  /* 0x0000080000017945 */ /* 0x000fe20003800200 */
[----:B------:R-:W-:-:S03]  /*0330*/  MOV R89, RZ ;  /* 0x000000ff00597202 */ /* 0x000fc60000000f00 */
[----:B------:R1:W5:Y:S02]  /*0340*/  LDG.E R82, desc[UR6][R66.64] ;  /* 0x0000000642527981 */ /* 0x000364000c1e1900 */
[----:B-1----:R-:W-:Y:S02]  /*0350*/  MOV R66, RZ ;  /* 0x000000ff00427202 */ /* 0x002fe40000000f00 */
[----:B---3--:R-:W-:-:S13]  /*0360*/  ISETP.GE.AND P2, PT, R78, 0x1, PT ;  /* 0x000000014e00780c */ /* 0x008fda0003f46270 */
[----:B0-----:R-:W-:Y:S05]  /*0370*/  @!P2 BRA `(.L_x_1990) ;  /* 0x0000000400b4a947 */ /* 0x001fea0003800000 */
[----:B------:R-:W0:Y:S01]  /*0380*/  LDC.64 R68, c[0x0][0x3a8] ;  /* 0x0000ea00ff447b82 */ /* 0x000e220000000a00 */
[----:B------:R-:W-:Y:S01]  /*0390*/  IMAD R3, R76, UR8, RZ ;  /* 0x000000084c037c24 */ /* 0x000fe2000f8e02ff */
[----:B------:R-:W-:Y:S01]  /*03a0*/  IADD3 R71, PT, PT, R78, -0x1, RZ ;  /* 0xffffffff4e477810 */ /* 0x000fe20007ffe0ff */
[----:B------:R-:W-:-:S03]  /*03b0*/  IMAD.WIDE R84, R76, 0x4, R64 ;  /* 0x000000044c547825 */ /* 0x000fc600078e0240 */
[----:B------:R-:W-:Y:S01]  /*03c0*/  SHF.R.S32.HI R70, RZ, 0x1f, R3 ;  /* 0x0000001fff467819 */ /* 0x000fe20000011403 */
[----:B------:R-:W-:Y:S01]  /*03d0*/  IMAD R71, R71, UR8, RZ ;  /* 0x0000000847477c24 */ /* 0x000fe2000f8e02ff */
[----:B------:R-:W1:Y:S02]  /*03e0*/  LDC.64 R66, c[0x0][0x428] ;  /* 0x00010a00ff427b82 */ /* 0x000e640000000a00 */
[----:B------:R-:W-:Y:S02]  /*03f0*/  LEA.HI R83, R70, R3, RZ, 0x3 ;  /* 0x0000000346537211 */ /* 0x000fe400078f18ff */
[----:B------:R-:W-:Y:S01]  /*0400*/  SHF.R.S32.HI R64, RZ, 0x1f, R71 ;  /* 0x0000001fff407819 */ /* 0x000fe20000011447 */
[----:B------:R2:W3:Y:S01]  /*0410*/  LDG.E R3, desc[UR6][R84.64] ;  /* 0x0000000654037981 */ /* 0x0004e2000c1e1900 */
[----:B------:R-:W-:Y:S02]  /*0420*/  LEA.HI.SX32 R83, R83, R2, 0x1d ;  /* 0x0000000253537211 */ /* 0x000fe400078feaff */
[----:B------:R-:W-:-:S04]  /*0430*/  LEA.HI R71, R64, R71, RZ, 0x3 ;  /* 0x0000004740477211 */ /* 0x000fc800078f18ff */
[----:B------:R-:W-:Y:S01]  /*0440*/  LEA.HI.SX32 R65, R71, R2, 0x1d ;  /* 0x0000000247417211 */ /* 0x000fe200078feaff */
[----:B0-----:R-:W-:-:S05]  /*0450*/  IMAD.WIDE.U32 R86, R83, 0x20, R68 ;  /* 0x0000002053567825 */ /* 0x001fca00078e0044 */
[----:B------:R-:W4:Y:S01]  /*0460*/  LDG.E.128 R68, desc[UR6][R86.64] ;  /* 0x0000000656447981 */ /* 0x000f22000c1e1d00 */
[----:B-1----:R-:W-:-:S03]  /*0470*/  IMAD.WIDE.U32 R66, R65, 0x10, R66 ;  /* 0x0000001041427825 */ /* 0x002fc600078e0042 */
[----:B------:R0:W4:Y:S04]  /*0480*/  LDG.E.128 R72, desc[UR6][R86.64+0x10] ;  /* 0x0000100656487981 */ /* 0x000128000c1e1d00 */
[----:B------:R-:W4:Y:S01]  /*0490*/  LDG.E.128 R64, desc[UR6][R66.64] ;  /* 0x0000000642407981 */ /* 0x000f22000c1e1d00 */
[----:B------:R-:W-:Y:S02]  /*04a0*/  MOV R81, UR18 ;  /* 0x0000001200517c02 */ /* 0x000fe40008000f00 */
[----:B------:R-:W-:Y:S02]  /*04b0*/  MOV R77, UR19 ;  /* 0x00000013004d7c02 */ /* 0x000fe40008000f00 */
[----:B------:R-:W-:-:S04]  /*04c0*/  ISETP.NE.U32.AND P0, PT, R81, RZ, PT ;  /* 0x000000ff5100720c */ /* 0x000fc80003f05070 */
[----:B------:R-:W-:-:S13]  /*04d0*/  ISETP.NE.AND.EX P0, PT, R77, RZ, PT, P0 ;  /* 0x000000ff4d00720c */ /* 0x000fda0003f05300 */
[----:B--2---:R-:W1:Y:S02]  /*04e0*/  @P0 LDC.64 R84, c[0x0][0x438] ;  /* 0x00010e00ff540b82 */ /* 0x004e640000000a00 */
[----:B-1----:R-:W-:-:S05]  /*04f0*/  @P0 IMAD.WIDE.U32 R84, R83, 0x20, R84 ;  /* 0x0000002053540825 */ /* 0x002fca00078e0054 */
[----:B------:R-:W5:Y:S04]  /*0500*/  @P0 LDG.E.128 R12, desc[UR6][R84.64] ;  /* 0x00000006540c0981 */ /* 0x000f68000c1e1d00 */
[----:B------:R1:W5:Y:S01]  /*0510*/  @P0 LDG.E.128 R8, desc[UR6][R84.64+0x10] ;  /* 0x0000100654080981 */ /* 0x000362000c1e1d00 */
[----:B------:R-:W-:-:S04]  /*0520*/  ISETP.NE.AND P0, PT, RZ, UR9, PT ;  /* 0x00000009ff007c0c */ /* 0x000fc8000bf05270 */
[----:B---3--:R-:W-:-:S05]  /*0530*/  FSEL R3, R3, RZ, !P0 ;  /* 0x000000ff03037208 */ /* 0x008fca0004000000 */
[----:B----4-:R-:W-:Y:S01]  /*0540*/  FADD.FTZ R80, R69, -R3 ;  /* 0x8000000345507221 */ /* 0x010fe20000010000 */
[----:B------:R-:W-:Y:S01]  /*0550*/  PRMT R69, R40, 0x7632, R69 ;  /* 0x0000763228457816 */ /* 0x000fe20000000045 */
[--C-:B0-----:R-:W-:Y:S01]  /*0560*/  FADD.FTZ R86, R68, -R3.reuse ;  /* 0x8000000344567221 */ /* 0x101fe20000010000 */
[--C-:B------:R-:W-:Y:S01]  /*0570*/  FADD.FTZ R92, R72, -R3.reuse ;  /* 0x80000003485c7221 */ /* 0x100fe20000010000 */
[--C-:B------:R-:W-:Y:S01]  /*0580*/  FADD.FTZ R72, R73, -R3.reuse ;  /* 0x8000000349487221 */ /* 0x100fe20000010000 */
[----:B------:R-:W-:Y:S01]  /*0590*/  FADD.FTZ R68, R71, -R3 ;  /* 0x8000000347447221 */ /* 0x000fe20000010000 */
[----:B------:R-:W-:Y:S02]  /*05a0*/  SHF.L.U32 R73, R69, 0x10, RZ ;  /* 0x0000001045497819 */ /* 0x000fe400000006ff */
[----:B------:R-:W-:Y:S02]  /*05b0*/  PRMT R71, R41, 0x7632, R71 ;  /* 0x0000763229477816 */ /* 0x000fe40000000047 */
[----:B------:R-:W-:Y:S01]  /*05c0*/  PRMT R69, R65, 0x7632, R69 ;  /* 0x0000763241457816 */ /* 0x000fe20000000045 */
[--C-:B------:R-:W-:Y:S01]  /*05d0*/  FADD.FTZ R90, R70, -R3.reuse ;  /* 0x80000003465a7221 */ /* 0x100fe20000010000 */
[--C-:B------:R-:W-:Y:S01]  /*05e0*/  FADD.FTZ R88, R74, -R3.reuse ;  /* 0x800000034a587221 */ /* 0x100fe20000010000 */
[----:B------:R-:W-:Y:S01]  /*05f0*/  FADD.FTZ R70, R75, -R3 ;  /* 0x800000034b467221 */ /* 0x000fe20000010000 */
[----:B------:R-:W-:Y:S01]  /*0600*/  SHF.L.U32 R71, R71, 0x10, RZ ;  /* 0x0000001047477819 */ /* 0x000fe200000006ff */
[----:B-----5:R-:W-:Y:S01]  /*0610*/  FMUL.FTZ R74, R79, R68 ;  /* 0x000000444f4a7220 */ /* 0x020fe20000410000 */
[----:B------:R-:W-:-:S02]  /*0620*/  SHF.L.U32 R69, R69, 0x10, RZ ;  /* 0x0000001045457819 */ /* 0x000fc400000006ff */
[----:B------:R-:W-:-:S03]  /*0630*/  PRMT R3, R64, 0x7632, R3 ;  /* 0x0000763240037816 */ /* 0x000fc60000000003 */
[-C--:B------:R-:W-:Y:S01]  /*0640*/  FMUL.FTZ R71, R71, R69.reuse ;  /* 0x0000004547477220 */ /* 0x080fe20000410000 */
[----:B-1----:R-:W-:Y:S01]  /*0650*/  SHF.L.U32 R84, R3, 0x10, RZ ;  /* 0x0000001003547819 */ /* 0x002fe200000006ff */
[----:B------:R-:W-:Y:S01]  /*0660*/  FFMA.FTZ R47, R74, R69, R47 ;  /* 0x000000454a2f7223 */ /* 0x000fe2000001002f */
[--C-:B------:R-:W-:Y:S01]  /*0670*/  FADD.FTZ R35, R35, R69.reuse ;  /* 0x0000004523237221 */ /* 0x100fe20000010000 */
[----:B------:R-:W-:Y:S02]  /*0680*/  PRMT R69, R42, 0x7632, R69 ;  /* 0x000076322a457816 */ /* 0x000fe40000000045 */
[----:B------:R-:W-:Y:S01]  /*0690*/  PRMT R3, R66, 0x7632, R3 ;  /* 0x0000763242037816 */ /* 0x000fe20000000003 */
[----:B------:R-:W-:Y:S01]  /*06a0*/  FMUL.FTZ R72, R79, R72 ;  /* 0x000000484f487220 */ /* 0x000fe20000410000 */
[----:B------:R-:W-:Y:S02]  /*06b0*/  SHF.L.U32 R69, R69, 0x10, RZ ;  /* 0x0000001045457819 */ /* 0x000fe400000006ff */
[----:B------:R-:W-:-:S02]  /*06c0*/  SHF.L.U32 R68, R3, 0x10, RZ ;  /* 0x0000001003447819 */ /* 0x000fc400000006ff */
[----:B------:R-:W-:-:S03]  /*06d0*/  PRMT R3, R67, 0x7632, R3 ;  /* 0x0000763243037816 */ /* 0x000fc60000000003 */
[-C--:B------:R-:W-:Y:S01]  /*06e0*/  FMUL.FTZ R69, R69, R68.reuse ;  /* 0x0000004445457220 */ /* 0x080fe20000410000 */
[----:B------:R-:W-:Y:S01]  /*06f0*/  FFMA.FTZ R53, R72, R68, R53 ;  /* 0x0000004448357223 */ /* 0x000fe20000010035 */
[--C-:B------:R-:W-:Y:S01]  /*0700*/  FADD.FTZ R29, R29, R68.reuse ;  /* 0x000000441d1d7221 */ /* 0x100fe20000010000 */
[----:B------:R-:W-:Y:S01]  /*0710*/  PRMT R68, R43, 0x7632, R68 ;  /* 0x000076322b447816 */ /* 0x000fe20000000044 */
[----:B------:R-:W-:Y:S01]  /*0720*/  FMUL.FTZ R80, R79, R80 ;  /* 0x000000504f507220 */ /* 0x000fe20000410000 */
[----:B------:R-:W-:Y:S01]  /*0730*/  SHF.L.U32 R3, R3, 0x10, RZ ;  /* 0x0000001003037819 */ /* 0x000fe200000006ff */
[----:B------:R-:W-:Y:S01]  /*0740*/  FMUL.FTZ R70, R79, R70 ;  /* 0x000000464f467220 */ /* 0x000fe20000410000 */
[----:B------:R-:W-:Y:S01]  /*0750*/  SHF.L.U32 R68, R68, 0x10, RZ ;  /* 0x0000001044447819 */ /* 0x000fe200000006ff */
[-C--:B------:R-:W-:Y:S01]  /*0760*/  FMUL.FTZ R73, R73, R84.reuse ;  /* 0x0000005449497220 */ /* 0x080fe20000410000 */
[----:B------:R-:W-:Y:S01]  /*0770*/  FFMA.FTZ R45, R80, R84, R45 ;  /* 0x00000054502d7223 */ /* 0x000fe2000001002d */
[----:B------:R-:W-:Y:S01]  /*0780*/  FADD.FTZ R33, R33, R84 ;  /* 0x0000005421217221 */ /* 0x000fe20000010000 */
[-C--:B------:R-:W-:Y:S01]  /*0790*/  FFMA.FTZ R55, R70, R3.reuse, R55 ;  /* 0x0000000346377223 */ /* 0x080fe20000010037 */
[----:B------:R-:W-:Y:S01]  /*07a0*/  FMUL.FTZ R68, R68, R3 ;  /* 0x0000000344447220 */ /* 0x000fe20000410000 */
[----:B------:R-:W-:Y:S01]  /*07b0*/  FADD.FTZ R31, R31, R3 ;  /* 0x000000031f1f7221 */ /* 0x000fe20000010000 */
[----:B------:R-:W-:Y:S01]  /*07c0*/  SHF.L.U32 R75, R64, 0x10, RZ ;  /* 0x00000010404b7819 */ /* 0x000fe200000006ff */
[C---:B------:R-:W-:Y:S01]  /*07d0*/  FMUL.FTZ R3, R79.reuse, R86 ;  /* 0x000000564f037220 */ /* 0x040fe20000410000 */
[----:B------:R-:W-:Y:S01]  /*07e0*/  SHF.L.U32 R84, R40, 0x10, RZ ;  /* 0x0000001028547819 */ /* 0x000fe200000006ff */
[----:B------:R-:W-:Y:S01]  /*07f0*/  FMUL.FTZ R83, R79, R90 ;  /* 0x0000005a4f537220 */ /* 0x000fe20000410000 */
[----:B------:R-:W-:Y:S01]  /*0800*/  SHF.L.U32 R65, R65, 0x10, RZ ;  /* 0x0000001041417819 */ /* 0x000fe200000006ff */
[-C--:B------:R-:W-:Y:S01]  /*0810*/  FFMA.FTZ R44, R3, R75.reuse, R44 ;  /* 0x0000004b032c7223 */ /* 0x080fe2000001002c */
[----:B------:R-:W-:Y:S01]  /*0820*/  FADD.FTZ R32, R32, R75 ;  /* 0x0000004b20207221 */ /* 0x000fe20000010000 */
[----:B------:R-:W-:Y:S01]  /*0830*/  FMUL.FTZ R84, R84, R75 ;  /* 0x0000004b54547220 */ /* 0x000fe20000410000 */
[----:B------:R-:W-:Y:S01]  /*0840*/  SHF.L.U32 R75, R41, 0x10, RZ ;  /* 0x00000010294b7819 */ /* 0x000fe200000006ff */
[----:B------:R-:W-:Y:S01]  /*0850*/  FFMA.FTZ R46, R83, R65, R46 ;  /* 0x00000041532e7223 */ /* 0x000fe2000001002e */
[----:B------:R-:W-:Y:S01]  /*0860*/  FADD.FTZ R34, R34, R65 ;  /* 0x0000004122227221 */ /* 0x000fe20000010000 */
[----:B------:R-:W-:-:S02]  /*0870*/  FMUL.FTZ R85, R79, R92 ;  /* 0x0000005c4f557220 */ /* 0x000fc40000410000 */
[----:B------:R-:W-:Y:S01]  /*0880*/  FMUL.FTZ R75, R75, R65 ;  /* 0x000000414b4b7220 */ /* 0x000fe20000410000 */
[----:B------:R-:W-:Y:S01]  /*0890*/  SHF.L.U32 R65, R66, 0x10, RZ ;  /* 0x0000001042417819 */ /* 0x000fe200000006ff */
[----:B------:R-:W-:Y:S02]  /*08a0*/  IMAD.U32 R86, R42, 0x10000, RZ ;  /* 0x000100002a567824 */ /* 0x000fe400078e00ff */
[----:B------:R-:W-:Y:S02]  /*08b0*/  FADD.FTZ R64, RZ, R84 ;  /* 0x00000054ff407221 */ /* 0x000fe40000010000 */
[-C--:B------:R-:W-:Y:S01]  /*08c0*/  FFMA.FTZ R52, R85, R65.reuse, R52 ;  /* 0x0000004155347223 */ /* 0x080fe20000010034 */
[----:B------:R-:W-:Y:S01]  /*08d0*/  FADD.FTZ R28, R28, R65 ;  /* 0x000000411c1c7221 */ /* 0x000fe20000010000 */
        /* <DEDUP_REMOVED lines=9> */
[----:B------:R-:W-:Y:S02]  /*0970*/  SHF.L.U32 R67, R67, 0x10, RZ ;  /* 0x0000001043437819 */ /* 0x000fe400000006ff */
[----:B------:R-:W-:Y:S01]  /*0980*/  SHF.L.U32 R88, R43, 0x10, RZ ;  /* 0x000000102b587819 */ /* 0x000fe200000006ff */
[----:B------:R-:W-:Y:S01]  /*0990*/  FADD.FTZ R66, R89, R86 ;  /* 0x0000005659427221 */ /* 0x000fe20000010000 */
[----:B------:R-:W-:Y:S01]  /*09a0*/  FFMA.FTZ R65, R85, R86, R64 ;  /* 0x0000005655417223 */ /* 0x000fe20000010040 */
[-C--:B------:R-:W-:Y:S01]  /*09b0*/  FFMA.FTZ R54, R87, R67.reuse, R54 ;  /* 0x0000004357367223 */ /* 0x080fe20000010036 */
[----:B------:R-:W-:Y:S01]  /*09c0*/  FADD.FTZ R30, R30, R67 ;  /* 0x000000431e1e7221 */ /* 0x000fe20000010000 */
        /* <DEDUP_REMOVED lines=8> */
.L_x_1990:
        /* <DEDUP_REMOVED lines=13> */
.L_x_1991:
[----:B------:R-:W-:Y:S05]  /*0b20*/  BSYNC.RECONVERGENT B1 ;  /* 0x0000000000017941 */ /* 0x000fea0003800200 */
.L_x_1989:
        /* <DEDUP_REMOVED lines=21> */
.L_x_2026:
[----:B0-----:R-:W0:Y:S01]  /*0c80*/  @P1 LDC R65, c[0x0][0x388] ;  /* 0x0000e200ff411b82 */ /* 0x001e220000000800 */
[----:B------:R-:W-:Y:S01]  /*0c90*/  @P1 IADD3 R82, PT, PT, R82, -0x1, RZ ;  /* 0xffffffff52521810 */ /* 0x000fe20007ffe0ff */
[----:B--2---:R-:W-:Y:S01]  /*0ca0*/  FADD.FTZ R92, R91, R92 ;  /* 0x0000005c5b5c7221 */ /* 0x004fe20000010000 */
[----:B------:R-:W-:-:S03]  /*0cb0*/  ISETP.NE.U32.AND P0, PT, R81, RZ, PT ;  /* 0x000000ff5100720c */ /* 0x000fc60003f05070 */
[----:B0-----:R-:W-:-:S05]  /*0cc0*/  @P1 IMAD R82, R82, R65, RZ ;  /* 0x0000004152521224 */ /* 0x001fca00078e02ff */
[----:B------:R-:W-:-:S04]  /*0cd0*/  @P1 SHF.R.S32.HI R65, RZ, 0x1f, R82 ;  /* 0x0000001fff411819 */ /* 0x000fc80000011452 */
[----:B------:R-:W-:-:S04]  /*0ce0*/  @P1 LEA.HI R65, R65, R82, RZ, 0x3 ;  /* 0x0000005241411211 */ /* 0x000fc800078f18ff */
[----:B------:R-:W-:Y:S02]  /*0cf0*/  @P1 LEA.HI.SX32 R66, R65, R2, 0x1d ;  /* 0x0000000241421211 */ /* 0x000fe400078feaff */
[----:B------:R-:W-:Y:S02]  /*0d00*/  CS2R R64, SRZ ;  /* 0x0000000000407805 */ /* 0x000fe4000001ff00 */
[----:B------:R-:W-:Y:S02]  /*0d10*/  @P1 MOV R65, RZ ;  /* 0x000000ff00411202 */ /* 0x000fe40000000f00 */
[----:B------:R-:W-:Y:S02]  /*0d20*/  @P1 MOV R64, R66 ;  /* 0x0000004200401202 */ /* 0x000fe40000000f00 */
[----:B------:R-:W0:Y:S02]  /*0d30*/  @P1 LDC.64 R66, c[0x0][0x390] ;  /* 0x0000e400ff421b82 */ /* 0x000e240000000a00 */
[----:B0-----:R-:W-:-:S04]  /*0d40*/  @P1 LEA R66, P3, R64, R66, 0x4 ;  /* 0x0000004240421211 */ /* 0x001fc800078620ff */
[----:B------:R-:W-:-:S05]  /*0d50*/  @P1 LEA.HI.X R67, R64, R67, R65, 0x4, P3 ;  /* 0x0000004340431211 */ /* 0x000fca00018f2441 */
[----:B------:R0:W5:Y:S01]  /*0d60*/  @P1 LDG.E.128 R56, desc[UR6][R66.64] ;  /* 0x0000000642381981 */ /* 0x000162000c1e1d00 */
[----:B------:R-:W-:Y:S01]  /*0d70*/  ISETP.NE.AND.EX P0, PT, R77, RZ, PT, P0 ;  /* 0x000000ff4d00720c */ /* 0x000fe20003f05300 */
[----:B------:R-:W-:Y:S01]  /*0d80*/  FMUL.FTZ R77, R92, UR10 ;  /* 0x0000000a5c4d7c20 */ /* 0x000fe20008410000 */
[----:B---3--:R-:W-:Y:S01]  /*0d90*/  FADD.FTZ R82, R89, R90 ;  /* 0x0000005a59527221 */ /* 0x008fe20000010000 */
[----:B------:R-:W-:Y:S01]  /*0da0*/  ISETP.NE.AND P3, PT, RZ, UR9, PT ;  /* 0x00000009ff007c0c */ /* 0x000fe2000bf65270 */
[----:B------:R-:W-:Y:S02]  /*0db0*/  BSSY.RECONVERGENT B1, `(.L_x_1993) ;  /* 0x00001b8000017945 */ /* 0x000fe40003800200 */
[----:B------:R-:W-:Y:S01]  /*0dc0*/  FMUL.FTZ R82, R82, UR10 ;  /* 0x0000000a52527c20 */ /* 0x000fe20008410000 */
[----:B------:R-:W-:-:S06]  /*0dd0*/  FSEL R77, R77, RZ, !P3 ;  /* 0x000000ff4d4d7208 */ /* 0x000fcc0005800000 */
[----:B0-----:R-:W-:Y:S05]  /*0de0*/  @P0 BRA `(.L_x_1994) ;  /* 0x0000000c00980947 */ /* 0x001fea0003800000 */
[----:B------:R-:W-:Y:S02]  /*0df0*/  MOV R81, UR20 ;  /* 0x0000001400517c02 */ /* 0x000fe40008000f00 */
[----:B-1----:R-:W-:Y:S02]  /*0e00*/  MOV R89, UR21 ;  /* 0x0000001500597c02 */ /* 0x002fe40008000f00 */
        /* <DEDUP_REMOVED lines=17> */
.L_x_1997:
[----:B------:R-:W-:Y:S05]  /*0f20*/  BSYNC.RECONVERGENT B2 ;  /* 0x0000000000027941 */ /* 0x000fea0003800200 */
.L_x_1996:
        /* <DEDUP_REMOVED lines=15> */
.L_x_1999:
[----:B------:R-:W-:Y:S05]  /*1020*/  BSYNC.RECONVERGENT B2 ;  /* 0x0000000000027941 */ /* 0x000fea0003800200 */
.L_x_1998:
        /* <DEDUP_REMOVED lines=14> */
.L_x_2001:
[----:B------:R-:W-:Y:S05]  /*1110*/  BSYNC.RECONVERGENT B2 ;  /* 0x0000000000027941 */ /* 0x000fea0003800200 */
.L_x_2000:
        /* <DEDUP_REMOVED lines=11> */
[----:B------:R-:W-:-:S04]  /*11d0*/  IMAD.U32 R67, R5, 0x10000, RZ ;  /* 0x0001000005437824 */ /* 0x000fc800078e00ff */
[----:B------:R-:W-:-:S05]  /*11e0*/  FMUL.FTZ R67, R66, R67 ;  /* 0x0000004342437220 */ /* 0x000fca0000410000 */
[----:B------:R-:W-:-:S04]  /*11f0*/  F2FP.BF16.F32.PACK_AB R67, RZ, R67 ;  /* 0x00000043ff43723e */ /* 0x000fc800000010ff */
[----:B------:R-:W-:-:S07]  /*1200*/  PRMT R61, R61, 0x5410, R67 ;  /* 0x000054103d3d7816 */ /* 0x000fce0000000043 */
.L_x_2003:
[----:B------:R-:W-:Y:S05]  /*1210*/  BSYNC.RECONVERGENT B2 ;  /* 0x0000000000027941 */ /* 0x000fea0003800200 */
.L_x_2002:
        /* <DEDUP_REMOVED lines=14> */
.L_x_2005:
[----:B------:R-:W-:Y:S05]  /*1300*/  BSYNC.RECONVERGENT B2 ;  /* 0x0000000000027941 */ /* 0x000fea0003800200 */
.L_x_2004:
        /* <DEDUP_REMOVED lines=15> */
.L_x_2007:
[----:B------:R-:W-:Y:S05]  /*1400*/  BSYNC.RECONVERGENT B2 ;  /* 0x0000000000027941 */ /* 0x000fea0003800200 */
.L_x_2006:
        /* <DEDUP_REMOVED lines=14> */
.L_x_2009:
[----:B------:R-:W-:Y:S05]  /*14f0*/  BSYNC.RECONVERGENT B2 ;  /* 0x0000000000027941 */ /* 0x000fea0003800200 */
.L_x_2008:
[----:B------:R-:W-:Y:S05]  /*1500*/  @!P1 BRA `(.L_x_2010) ;  /* 0x0000001400089947 */ /* 0x000fea0003800000 */
[----:B------:R-:W-:Y:S01]  /*1510*/  FFMA.FTZ R77, R70, R82, R77 ;  /* 0x00000052464d7223 */ /* 0x000fe2000001004d */
[----:B------:R-:W-:Y:S02]  /*1520*/  ISETP.GT.AND P0, PT, R78, RZ, PT ;  /* 0x000000ff4e00720c */ /* 0x000fe40003f04270 */
[----:B-----5:R-:W-:Y:S01]  /*1530*/  PRMT R67, R59, 0x7632, R67 ;  /* 0x000076323b437816 */ /* 0x020fe20000000043 */
[----:B------:R-:W-:Y:S01]  /*1540*/  FADD.FTZ R66, R68, -R77 ;  /* 0x8000004d44427221 */ /* 0x000fe20000010000 */
[----:B------:R-:W-:Y:S02]  /*1550*/  SHF.L.U32 R77, R7, 0x10, RZ ;  /* 0x00000010074d7819 */ /* 0x000fe400000006ff */
[----:B------:R-:W-:Y:S01]  /*1560*/  SHF.L.U32 R67, R67, 0x10, RZ ;  /* 0x0000001043437819 */ /* 0x000fe200000006ff */
        /* <DEDUP_REMOVED lines=8> */
.L_x_1995:
[----:B------:R-:W0:Y:S01]  /*15f0*/  @P1 LDC R27, c[0x0][0x40c] ;  /* 0x00010300ff1b1b82 */ /* 0x000e220000000800 */
[-CC-:B------:R-:W-:Y:S01]  /*1600*/  FFMA.FTZ R25, R3, R82.reuse, R77.reuse ;  /* 0x0000005203197223 */ /* 0x180fe2000001004d */
[----:B------:R-:W-:Y:S01]  /*1610*/  ISETP.GT.AND P0, PT, R78, RZ, PT ;  /* 0x000000ff4e00720c */ /* 0x000fe20003f04270 */
[-C--:B------:R-:W-:Y:S01]  /*1620*/  FFMA.FTZ R50, R80, R82.reuse, R77 ;  /* 0x0000005250327223 */ /* 0x080fe2000001004d */
[----:B-----5:R-:W-:Y:S01]  /*1630*/  @P1 SHF.L.U32 R49, R56, 0x10, RZ ;  /* 0x0000001038311819 */ /* 0x020fe200000006ff */
[----:B------:R-:W-:Y:S01]  /*1640*/  FADD.FTZ R24, R84, -R25 ;  /* 0x8000001954187221 */ /* 0x000fe20000010000 */
[----:B------:R-:W-:Y:S01]  /*1650*/  @P1 SHF.L.U32 R26, R36, 0x10, RZ ;  /* 0x00000010241a1819 */ /* 0x000fe200000006ff */
[----:B------:R-:W-:Y:S01]  /*1660*/  FADD.FTZ R50, R73, -R50 ;  /* 0x8000003249327221 */ /* 0x000fe20000010000 */
[--C-:B------:R-:W-:Y:S01]  /*1670*/  FFMA.FTZ R66, R83, R82, R77.reuse ;  /* 0x0000005253427223 */ /* 0x100fe2000001004d */
[----:B------:R-:W-:Y:S01]  /*1680*/  FMUL.FTZ R24, R79, R24 ;  /* 0x000000184f187220 */ /* 0x000fe20000410000 */
[----:B------:R-:W-:Y:S01]  /*1690*/  FFMA.FTZ R51, R85, R82, R77 ;  /* 0x0000005255337223 */ /* 0x000fe2000001004d */
[----:B------:R-:W-:Y:S01]  /*16a0*/  FMUL.FTZ R50, R79, R50 ;  /* 0x000000324f327220 */ /* 0x000fe20000410000 */
[----:B------:R-:W-:Y:S01]  /*16b0*/  FADD.FTZ R66, R75, -R66 ;  /* 0x800000424b427221 */ /* 0x000fe20000010000 */
[----:B------:R-:W-:Y:S01]  /*16c0*/  @P1 IMAD.U32 R67, R58, 0x10000, RZ ;  /* 0x000100003a431824 */ /* 0x000fe200078e00ff */
[----:B------:R-:W-:Y:S01]  /*16d0*/  FSEL R48, R24, RZ, P0 ;  /* 0x000000ff18307208 */ /* 0x000fe20000000000 */
[----:B------:R-:W-:Y:S01]  /*16e0*/  FADD.FTZ R90, R86, -R51 ;  /* 0x80000033565a7221 */ /* 0x000fe20000010000 */
[----:B------:R-:W1:Y:S01]  /*16f0*/  @P1 LDC R24, c[0x0][0x40c] ;  /* 0x00010300ff181b82 */ /* 0x000e620000000800 */
[C---:B------:R-:W-:Y:S01]  /*1700*/  FMUL.FTZ R66, R79.reuse, R66 ;  /* 0x000000424f427220 */ /* 0x040fe20000410000 */
[----:B------:R-:W-:Y:S01]  /*1710*/  @P1 SHF.L.U32 R91, R6, 0x10, RZ ;  /* 0x00000010065b1819 */ /* 0x000fe200000006ff */
[----:B------:R-:W-:Y:S01]  /*1720*/  FMUL.FTZ R90, R79, R90 ;  /* 0x0000005a4f5a7220 */ /* 0x000fe20000410000 */
[----:B0-----:R-:W-:Y:S01]  /*1730*/  @P1 FMUL.FTZ R25, R48, R27 ;  /* 0x0000001b30191220 */ /* 0x001fe20000410000 */
[----:B------:R-:W-:-:S03]  /*1740*/  @P1 SHF.L.U32 R27, R4, 0x10, RZ ;  /* 0x00000010041b1819 */ /* 0x000fc600000006ff */
[-C--:B------:R-:W-:Y:S01]  /*1750*/  @P1 FMUL.FTZ R26, R26, R25.reuse ;  /* 0x000000191a1a1220 */ /* 0x080fe20000410000 */
[----:B------:R-:W-:Y:S01]  /*1760*/  @P1 FFMA.FTZ R20, R49, R25, R20 ;  /* 0x0000001931141223 */ /* 0x000fe20000010014 */
[----:B------:R-:W-:Y:S01]  /*1770*/  FSEL R49, R50, RZ, P0 ;  /* 0x000000ff32317208 */ /* 0x000fe20000000000 */
[----:B------:R-:W0:Y:S01]  /*1780*/  @P1 LDC R25, c[0x0][0x40c] ;  /* 0x00010300ff191b82 */ /* 0x000e220000000800 */
[----:B------:R-:W-:Y:S01]  /*1790*/  FSEL R50, R66, RZ, P0 ;  /* 0x000000ff42327208 */ /* 0x000fe20000000000 */
[----:B------:R-:W-:Y:S01]  /*17a0*/  FFMA.FTZ R66, R74, R82, R77 ;  /* 0x000000524a427223 */ /* 0x000fe2000001004d */
[----:B------:R-:W-:-:S03]  /*17b0*/  @P1 F2FP.BF16.F32.PACK_AB R26, RZ, R26 ;  /* 0x0000001aff1a123e */ /* 0x000fc600000010ff */
[----:B------:R-:W-:Y:S01]  /*17c0*/  FADD.FTZ R66, R71, -R66 ;  /* 0x8000004247427221 */ /* 0x000fe20000010000 */
[----:B------:R-:W-:Y:S02]  /*17d0*/  @P1 PRMT R60, R26, 0x7610, R60 ;  /* 0x000076101a3c1816 */ /* 0x000fe4000000003c */
[----:B------:R-:W-:Y:S01]  /*17e0*/  @P1 PRMT R26, R56, 0x7632, R26 ;  /* 0x00007632381a1816 */ /* 0x000fe2000000001a */
[----:B-1----:R-:W-:Y:S01]  /*17f0*/  @P1 FMUL.FTZ R24, R49, R24 ;  /* 0x0000001831181220 */ /* 0x002fe20000410000 */
[----:B------:R-:W-:Y:S02]  /*1800*/  FMUL.FTZ R66, R79, R66 ;  /* 0x000000424f427220 */ /* 0x000fe40000410000 */
[----:B------:R-:W-:-:S03]  /*1810*/  @P1 SHF.L.U32 R26, R26, 0x10, RZ ;  /* 0x000000101a1a1819 */ /* 0x000fc600000006ff */
[----:B------:R-:W-:Y:S02]  /*1820*/  FSEL R51, R66, RZ, P0 ;  /* 0x000000ff42337208 */ /* 0x000fe40000000000 */
[-C--:B------:R-:W-:Y:S01]  /*1830*/  @P1 FFMA.FTZ R21, R26, R24.reuse, R21 ;  /* 0x000000181a151223 */ /* 0x080fe20000010015 */
[----:B------:R-:W-:Y:S01]  /*1840*/  @P1 FMUL.FTZ R26, R27, R24 ;  /* 0x000000181b1a1220 */ /* 0x000fe20000410000 */
[----:B------:R-:W-:Y:S02]  /*1850*/  @P1 SHF.L.U32 R27, R57, 0x10, RZ ;  /* 0x00000010391b1819 */ /* 0x000fe400000006ff */
[----:B------:R-:W-:Y:S01]  /*1860*/  @P1 SHF.L.U32 R24, R37, 0x10, RZ ;  /* 0x0000001025181819 */ /* 0x000fe200000006ff */
[----:B0-----:R-:W-:Y:S01]  /*1870*/  @P1 FMUL.FTZ R25, R50, R25 ;  /* 0x0000001932191220 */ /* 0x001fe20000410000 */
[----:B------:R-:W-:Y:S02]  /*1880*/  @P1 PRMT R66, R57, 0x7632, R66 ;  /* 0x0000763239421816 */ /* 0x000fe40000000042 */
[----:B------:R-:W-:Y:S01]  /*1890*/  @P1 F2FP.BF16.F32.PACK_AB R26, RZ, R26 ;  /* 0x0000001aff1a123e */ /* 0x000fe200000010ff */
[-C--:B------:R-:W-:Y:S01]  /*18a0*/  @P1 FFMA.FTZ R22, R27, R25.reuse, R22 ;  /* 0x000000191b161223 */ /* 0x080fe20000010016 */
[----:B------:R-:W-:Y:S01]  /*18b0*/  @P1 FMUL.FTZ R27, R24, R25 ;  /* 0x00000019181b1220 */ /* 0x000fe20000410000 */
[----:B------:R-:W-:Y:S01]  /*18c0*/  @P1 SHF.L.U32 R78, R66, 0x10, RZ ;  /* 0x00000010424e1819 */ /* 0x000fe200000006ff */
[----:B------:R-:W0:Y:S01]  /*18d0*/  @P1 LDC R24, c[0x0][0x40c] ;  /* 0x00010300ff181b82 */ /* 0x000e220000000800 */
[----:B------:R-:W-:-:S02]  /*18e0*/  @P1 PRMT R60, R60, 0x5410, R26 ;  /* 0x000054103c3c1816 */ /* 0x000fc4000000001a */
[----:B------:R-:W-:-:S04]  /*18f0*/  @P1 F2FP.BF16.F32.PACK_AB R27, RZ, R27 ;  /* 0x0000001bff1b123e */ /* 0x000fc800000010ff */
[----:B------:R-:W-:Y:S01]  /*1900*/  @P1 PRMT R61, R27, 0x7610, R61 ;  /* 0x000076101b3d1816 */ /* 0x000fe2000000003d */
[----:B------:R-:W1:Y:S01]  /*1910*/  @P1 LDC R25, c[0x0][0x40c] ;  /* 0x00010300ff191b82 */ /* 0x000e620000000800 */
[----:B------:R-:W-:-:S07]  /*1920*/  @P1 SHF.L.U32 R27, R5, 0x10, RZ ;  /* 0x00000010051b1819 */ /* 0x000fce00000006ff */
[----:B------:R-:W2:Y:S01]  /*1930*/  @P1 LDC R26, c[0x0][0x40c] ;  /* 0x00010300ff1a1b82 */ /* 0x000ea20000000800 */
[----:B0-----:R-:W-:Y:S01]  /*1940*/  @P1 FMUL.FTZ R66, R51, R24 ;  /* 0x0000001833421220 */ /* 0x001fe20000410000 */
[----:B------:R-:W-:-:S03]  /*1950*/  FSEL R24, R90, RZ, P0 ;  /* 0x000000ff5a187208 */ /* 0x000fc60000000000 */
[----:B------:R-:W-:Y:S01]  /*1960*/  @P1 FFMA.FTZ R23, R78, R66, R23 ;  /* 0x000000424e171223 */ /* 0x000fe20000010017 */
[--C-:B------:R-:W-:Y:S01]  /*1970*/  FFMA.FTZ R78, R72, R82, R77.reuse ;  /* 0x00000052484e7223 */ /* 0x100fe2000001004d */
[----:B------:R-:W-:Y:S01]  /*1980*/  @P1 FMUL.FTZ R27, R27, R66 ;  /* 0x000000421b1b1220 */ /* 0x000fe20000410000 */
[----:B------:R-:W-:Y:S01]  /*1990*/  @P1 SHF.L.U32 R66, R38, 0x10, RZ ;  /* 0x0000001026421819 */ /* 0x000fe200000006ff */
[----:B-1----:R-:W-:Y:S01]  /*19a0*/  @P1 FMUL.FTZ R25, R24, R25 ;  /* 0x0000001918191220 */ /* 0x002fe20000410000 */
[----:B------:R-:W-:Y:S02]  /*19b0*/  FADD.FTZ R78, R69, -R78 ;  /* 0x8000004e454e7221 */ /* 0x000fe40000010000 */
[----:B------:R-:W-:Y:S01]  /*19c0*/  @P1 F2FP.BF16.F32.PACK_AB R27, RZ, R27 ;  /* 0x0000001bff1b123e */ /* 0x000fe200000010ff */
[-C--:B------:R-:W-:Y:S01]  /*19d0*/  @P1 FFMA.FTZ R16, R67, R25.reuse, R16 ;  /* 0x0000001943101223 */ /* 0x080fe20000010010 */
[----:B------:R-:W-:Y:S01]  /*19e0*/  @P1 FMUL.FTZ R66, R66, R25 ;  /* 0x0000001942421220 */ /* 0x000fe20000410000 */
[----:B------:R-:W0:Y:S01]  /*19f0*/  @P1 LDC R67, c[0x0][0x40c] ;  /* 0x00010300ff431b82 */ /* 0x000e220000000800 */
[----:B------:R-:W-:Y:S01]  /*1a00*/  FMUL.FTZ R78, R79, R78 ;  /* 0x0000004e4f4e7220 */ /* 0x000fe20000410000 */
[-CC-:B------:R-:W-:Y:S01]  /*1a10*/  FFMA.FTZ R25, R87, R82.reuse, R77.reuse ;  /* 0x0000005257197223 */ /* 0x180fe2000001004d */
[----:B------:R-:W-:Y:S01]  /*1a20*/  FFMA.FTZ R77, R70, R82, R77 ;  /* 0x00000052464d7223 */ /* 0x000fe2000001004d */
[----:B------:R-:W-:-:S02]  /*1a30*/  @P1 SHF.L.U32 R82, R39, 0x10, RZ ;  /* 0x0000001027521819 */ /* 0x000fc400000006ff */
[----:B------:R-:W-:Y:S01]  /*1a40*/  FADD.FTZ R90, R88, -R25 ;  /* 0x80000019585a7221 */ /* 0x000fe20000010000 */
[----:B------:R-:W-:Y:S02]  /*1a50*/  FSEL R25, R78, RZ, P0 ;  /* 0x000000ff4e197208 */ /* 0x000fe40000000000 */
[----:B------:R-:W-:Y:S01]  /*1a60*/  @P1 PRMT R78, R58, 0x7632, R78 ;  /* 0x000076323a4e1816 */ /* 0x000fe2000000004e */
[----:B------:R-:W-:Y:S01]  /*1a70*/  FMUL.FTZ R90, R79, R90 ;  /* 0x0000005a4f5a7220 */ /* 0x000fe20000410000 */
[----:B------:R-:W-:Y:S02]  /*1a80*/  @P1 F2FP.BF16.F32.PACK_AB R66, RZ, R66 ;  /* 0x00000042ff42123e */ /* 0x000fe400000010ff */
[----:B------:R-:W-:Y:S01]  /*1a90*/  @P1 SHF.L.U32 R92, R78, 0x10, RZ ;  /* 0x000000104e5c1819 */ /* 0x000fe200000006ff */
[----:B--2---:R-:W-:Y:S01]  /*1aa0*/  @P1 FMUL.FTZ R78, R25, R26 ;  /* 0x0000001a194e1220 */ /* 0x004fe20000410000 */
[----:B------:R-:W-:Y:S01]  /*1ab0*/  FSEL R26, R90, RZ, P0 ;  /* 0x000000ff5a1a7208 */ /* 0x000fe20000000000 */
[----:B------:R-:W-:Y:S01]  /*1ac0*/  FADD.FTZ R90, R68, -R77 ;  /* 0x8000004d445a7221 */ /* 0x000fe20000010000 */
[----:B------:R-:W-:Y:S01]  /*1ad0*/  @P1 PRMT R62, R66, 0x7610, R62 ;  /* 0x00007610423e1816 */ /* 0x000fe2000000003e */
[-C--:B------:R-:W-:Y:S01]  /*1ae0*/  @P1 FFMA.FTZ R17, R92, R78.reuse, R17 ;  /* 0x0000004e5c111223 */ /* 0x080fe20000010011 */
[----:B------:R-:W-:Y:S01]  /*1af0*/  @P1 FMUL.FTZ R78, R91, R78 ;  /* 0x0000004e5b4e1220 */ /* 0x000fe20000410000 */
[----:B------:R-:W-:Y:S01]  /*1b00*/  @P1 SHF.L.U32 R91, R59, 0x10, RZ ;  /* 0x000000103b5b1819 */ /* 0x000fe200000006ff */
[----:B------:R-:W-:Y:S01]  /*1b10*/  FMUL.FTZ R90, R79, R90 ;  /* 0x0000005a4f5a7220 */ /* 0x000fe20000410000 */
[----:B------:R-:W-:Y:S01]  /*1b20*/  @P1 PRMT R61, R61, 0x5410, R27 ;  /* 0x000054103d3d1816 */ /* 0x000fe2000000001b */
[----:B0-----:R-:W-:Y:S01]  /*1b30*/  @P1 FMUL.FTZ R67, R26, R67 ;  /* 0x000000431a431220 */ /* 0x001fe20000410000 */
[----:B------:R-:W-:-:S02]  /*1b40*/  @P1 F2FP.BF16.F32.PACK_AB R78, RZ, R78 ;  /* 0x0000004eff4e123e */ /* 0x000fc400000010ff */
[----:B------:R-:W-:Y:S01]  /*1b50*/  FSEL R27, R90, RZ, P0 ;  /* 0x000000ff5a1b7208 */ /* 0x000fe20000000000 */
[-C--:B------:R-:W-:Y:S01]  /*1b60*/  @P1 FFMA.FTZ R18, R91, R67.reuse, R18 ;  /* 0x000000435b121223 */ /* 0x080fe20000010012 */
[----:B------:R-:W-:Y:S01]  /*1b70*/  @P1 FMUL.FTZ R67, R82, R67 ;  /* 0x0000004352431220 */ /* 0x000fe20000410000 */
[----:B------:R-:W-:-:S04]  /*1b80*/  @P1 PRMT R62, R62, 0x5410, R78 ;  /* 0x000054103e3e1816 */ /* 0x000fc8000000004e */
        /* <DEDUP_REMOVED lines=12> */
.L_x_1994:
[----:B------:R-:W-:Y:S02]  /*1c50*/  MOV R81, UR20 ;  /* 0x0000001400517c02 */ /* 0x000fe40008000f00 */
[----:B-1----:R-:W-:Y:S02]  /*1c60*/  MOV R89, UR21 ;  /* 0x0000001500597c02 */ /* 0x002fe40008000f00 */
[----:B------:R-:W-:-:S04]  /*1c70*/  ISETP.NE.U32.AND P0, PT, R81, RZ, PT ;  /* 0x000000ff5100720c */ /* 0x000fc80003f05070 */
[----:B------:R-:W-:-:S13]  /*1c80*/  ISETP.NE.AND.EX P0, PT, R89, RZ, PT, P0 ;  /* 0x000000ff5900720c */ /* 0x000fda0003f05300 */
[----:B------:R-:W-:Y:S05]  /*1c90*/  @P0 BRA `(.L_x_2011) ;  /* 0x0000000400940947 */ /* 0x000fea0003800000 */
[----:B------:R-:W0:Y:S01]  /*1ca0*/  @P1 LDC R91, c[0x0][0x40c] ;  /* 0x00010300ff5b1b82 */ /* 0x000e220000000800 */
[--C-:B------:R-:W-:Y:S01]  /*1cb0*/  @P2 FFMA.FTZ R67, R3, R82, R77.reuse ;  /* 0x0000005203432223 */ /* 0x100fe2000001004d */
[----:B------:R-:W-:Y:S01]  /*1cc0*/  MOV R66, R12 ;  /* 0x0000000c00427202 */ /* 0x000fe20000000f00 */
[----:B------:R-:W-:Y:S01]  /*1cd0*/  @P2 FFMA.FTZ R78, R80, R82, R77 ;  /* 0x00000052504e2223 */ /* 0x000fe2000001004d */
[----:B-----5:R-:W-:Y:S01]  /*1ce0*/  @P1 SHF.L.U32 R93, R59, 0x10, RZ ;  /* 0x000000103b5d1819 */ /* 0x020fe200000006ff */
[----:B------:R-:W-:Y:S02]  /*1cf0*/  @P2 FADD.FTZ R67, R84, -R67 ;  /* 0x8000004354432221 */ /* 0x000fe40000010000 */
[----:B------:R-:W-:Y:S02]  /*1d00*/  @P2 FADD.FTZ R78, R73, -R78 ;  /* 0x8000004e494e2221 */ /* 0x000fe40000010000 */
[----:B------:R-:W-:-:S04]  /*1d10*/  @P2 FFMA.FTZ R66, R79, R67, R12 ;  /* 0x000000434f422223 */ /* 0x000fc8000001000c */
[----:B0-----:R-:W-:Y:S01]  /*1d20*/  @P1 FMUL.FTZ R67, R66, R91 ;  /* 0x0000005b42431220 */ /* 0x001fe20000410000 */
[----:B------:R-:W-:Y:S02]  /*1d30*/  @P1 SHF.L.U32 R91, R56, 0x10, RZ ;  /* 0x00000010385b1819 */ /* 0x000fe400000006ff */
[----:B------:R-:W-:-:S03]  /*1d40*/  @P1 SHF.L.U32 R66, R36, 0x10, RZ ;  /* 0x0000001024421819 */ /* 0x000fc600000006ff */
[-C--:B------:R-:W-:Y:S01]  /*1d50*/  @P1 FFMA.FTZ R20, R91, R67.reuse, R20 ;  /* 0x000000435b141223 */ /* 0x080fe20000010014 */
[----:B------:R-:W-:Y:S02]  /*1d60*/  @P1 IMAD.U32 R91, R57, 0x10000, RZ ;  /* 0x00010000395b1824 */ /* 0x000fe400078e00ff */
[----:B------:R-:W-:Y:S01]  /*1d70*/  @P1 FMUL.FTZ R66, R66, R67 ;  /* 0x0000004342421220 */ /* 0x000fe20000410000 */
[----:B------:R-:W-:Y:S01]  /*1d80*/  MOV R67, R13 ;  /* 0x0000000d00437202 */ /* 0x000fe20000000f00 */
        /* <DEDUP_REMOVED lines=9> */
[----:B------:R-:W-:Y:S01]  /*1e20*/  @P1 FFMA.FTZ R21, R90, R78, R21 ;  /* 0x0000004e5a151223 */ /* 0x000fe20000010015 */
[--C-:B------:R-:W-:Y:S01]  /*1e30*/  @P2 FFMA.FTZ R90, R83, R82, R77.reuse ;  /* 0x00000052535a2223 */ /* 0x100fe2000001004d */
[----:B------:R-:W-:Y:S01]  /*1e40*/  @P1 FMUL.FTZ R78, R67, R78 ;  /* 0x0000004e434e1220 */ /* 0x000fe20000410000 */
[----:B------:R-:W-:Y:S02]  /*1e50*/  MOV R67, R14 ;  /* 0x0000000e00437202 */ /* 0x000fe40000000f00 */
[----:B------:R-:W-:Y:S02]  /*1e60*/  @P2 FADD.FTZ R90, R75, -R90 ;  /* 0x8000005a4b5a2221 */ /* 0x000fe40000010000 */
[----:B------:R-:W-:Y:S02]  /*1e70*/  @P1 F2FP.BF16.F32.PACK_AB R78, RZ, R78 ;  /* 0x0000004eff4e123e */ /* 0x000fe400000010ff */
[----:B------:R-:W-:Y:S02]  /*1e80*/  @P2 FFMA.FTZ R67, R79, R90, R14 ;  /* 0x0000005a4f432223 */ /* 0x000fe4000001000e */
[----:B------:R-:W0:Y:S01]  /*1e90*/  @P1 LDC R90, c[0x0][0x40c] ;  /* 0x00010300ff5a1b82 */ /* 0x000e220000000800 */
[----:B------:R-:W-:Y:S01]  /*1ea0*/  @P1 PRMT R60, R60, 0x5410, R78 ;  /* 0x000054103c3c1816 */ /* 0x000fe2000000004e */
[----:B------:R-:W-:-:S04]  /*1eb0*/  @P2 FFMA.FTZ R78, R74, R82, R77 ;  /* 0x000000524a4e2223 */ /* 0x000fc8000001004d */
[----:B------:R-:W-:Y:S01]  /*1ec0*/  @P2 FADD.FTZ R78, R71, -R78 ;  /* 0x8000004e474e2221 */ /* 0x000fe20000010000 */
[----:B0-----:R-:W-:-:S04]  /*1ed0*/  @P1 FMUL.FTZ R67, R67, R90 ;  /* 0x0000005a43431220 */ /* 0x001fc80000410000 */
[-C--:B------:R-:W-:Y:S01]  /*1ee0*/  @P1 FFMA.FTZ R22, R91, R67.reuse, R22 ;  /* 0x000000435b161223 */ /* 0x080fe20000010016 */
[----:B------:R-:W-:Y:S01]  /*1ef0*/  @P1 FMUL.FTZ R66, R66, R67 ;  /* 0x0000004342421220 */ /* 0x000fe20000410000 */
[----:B------:R-:W-:Y:S01]  /*1f00*/  MOV R67, R15 ;  /* 0x0000000f00437202 */ /* 0x000fe20000000f00 */
[----:B------:R-:W-:Y:S01]  /*1f10*/  @P2 FFMA.FTZ R67, R79, R78, R15 ;  /* 0x0000004e4f432223 */ /* 0x000fe2000001000f */
[----:B------:R-:W-:Y:S01]  /*1f20*/  @P1 SHF.L.U32 R91, R58, 0x10, RZ ;  /* 0x000000103a5b1819 */ /* 0x000fe200000006ff */
        /* <DEDUP_REMOVED lines=9> */
[----:B------:R-:W-:Y:S01]  /*1fc0*/  @P1 FMUL.FTZ R78, R67, R78 ;  /* 0x0000004e434e1220 */ /* 0x000fe20000410000 */
[----:B------:R-:W-:-:S04]  /*1fd0*/  @P2 FFMA.FTZ R67, R85, R82, R77 ;  /* 0x0000005255432223 */ /* 0x000fc8000001004d */
[----:B------:R-:W-:Y:S01]  /*1fe0*/  @P2 FADD.FTZ R90, R86, -R67 ;  /* 0x80000043565a2221 */ /* 0x000fe20000010000 */
[----:B------:R-:W-:Y:S02]  /*1ff0*/  MOV R67, R8 ;  /* 0x0000000800437202 */ /* 0x000fe40000000f00 */
[----:B------:R-:W-:Y:S01]  /*2000*/  @P1 F2FP.BF16.F32.PACK_AB R78, RZ, R78 ;  /* 0x0000004eff4e123e */ /* 0x000fe200000010ff */
        /* <DEDUP_REMOVED lines=36> */
[----:B------:R-:W-:Y:S01]  /*2250*/  @P2 FADD.FTZ R78, R68, -R77 ;  /* 0x8000004d444e2221 */ /* 0x000fe20000010000 */
[----:B------:R-:W-:-:S03]  /*2260*/  SHF.L.U32 R77, R7, 0x10, RZ ;  /* 0x00000010074d7819 */ /* 0x000fc600000006ff */
        /* <DEDUP_REMOVED lines=8> */
.L_x_2011:
[----:B------:R-:W0:Y:S01]  /*22f0*/  @P1 LDC R27, c[0x0][0x40c] ;  /* 0x00010300ff1b1b82 */ /* 0x000e220000000800 */
[-CC-:B------:R-:W-:Y:S01]  /*2300*/  @P2 FFMA.FTZ R25, R3, R82.reuse, R77.reuse ;  /* 0x0000005203192223 */ /* 0x180fe2000001004d */
[----:B------:R-:W-:Y:S01]  /*2310*/  @P2 FFMA.FTZ R24, R80, R82, R77 ;  /* 0x0000005250182223 */ /* 0x000fe2000001004d */
[----:B------:R-:W-:Y:S01]  /*2320*/  IMAD.MOV.U32 R48, RZ, RZ, R12 ;  /* 0x000000ffff307224 */ /* 0x000fe200078e000c */
[----:B------:R-:W-:Y:S01]  /*2330*/  MOV R49, R13 ;  /* 0x0000000d00317202 */ /* 0x000fe20000000f00 */
[----:B------:R-:W-:Y:S01]  /*2340*/  @P2 FADD.FTZ R25, R84, -R25 ;  /* 0x8000001954192221 */ /* 0x000fe20000010000 */
[----:B------:R-:W-:Y:S01]  /*2350*/  @P2 FADD.FTZ R24, R73, -R24 ;  /* 0x8000001849182221 */ /* 0x000fe20000010000 */
[----:B-----5:R-:W-:Y:S01]  /*2360*/  @P1 PRMT R50, R56, 0x7632, R50 ;  /* 0x0000763238321816 */ /* 0x020fe20000000032 */
[----:B------:R-:W1:Y:S01]  /*2370*/  @P1 LDC R26, c[0x0][0x40c] ;  /* 0x00010300ff1a1b82 */ /* 0x000e620000000800 */
[C---:B------:R-:W-:Y:S01]  /*2380*/  @P2 FFMA.FTZ R48, R79.reuse, R25, R12 ;  /* 0x000000194f302223 */ /* 0x040fe2000001000c */
[----:B------:R-:W-:Y:S01]  /*2390*/  @P2 FFMA.FTZ R49, R79, R24, R13 ;  /* 0x000000184f312223 */ /* 0x000fe2000001000d */
[----:B------:R-:W-:Y:S01]  /*23a0*/  @P1 SHF.L.U32 R24, R36, 0x10, RZ ;  /* 0x0000001024181819 */ /* 0x000fe200000006ff */
[----:B------:R-:W-:Y:S01]  /*23b0*/  @P2 FFMA.FTZ R90, R72, R82, R77 ;  /* 0x00000052485a2223 */ /* 0x000fe2000001004d */
[----:B------:R-:W-:-:S02]  /*23c0*/  @P1 SHF.L.U32 R50, R50, 0x10, RZ ;  /* 0x0000001032321819 */ /* 0x000fc400000006ff */
[----:B------:R-:W-:Y:S01]  /*23d0*/  @P1 SHF.L.U32 R51, R56, 0x10, RZ ;  /* 0x0000001038331819 */ /* 0x000fe200000006ff */
[----:B------:R-:W2:Y:S01]  /*23e0*/  @P1 LDC R67, c[0x0][0x40c] ;  /* 0x00010300ff431b82 */ /* 0x000ea20000000800 */
[----:B------:R-:W-:Y:S01]  /*23f0*/  @P1 SHF.L.U32 R91, R57, 0x10, RZ ;  /* 0x00000010395b1819 */ /* 0x000fe200000006ff */
[----:B------:R-:W-:Y:S01]  /*2400*/  @P2 FADD.FTZ R90, R69, -R90 ;  /* 0x8000005a455a2221 */ /* 0x000fe20000010000 */
[----:B------:R-:W-:Y:S01]  /*2410*/  @P1 SHF.L.U32 R93, R58, 0x10, RZ ;  /* 0x000000103a5d1819 */ /* 0x000fe200000006ff */
[----:B0-----:R-:W-:-:S04]  /*2420*/  @P1 FMUL.FTZ R25, R48, R27 ;  /* 0x0000001b30191220 */ /* 0x001fc80000410000 */
[-C--:B------:R-:W-:Y:S01]  /*2430*/  @P1 FMUL.FTZ R27, R24, R25.reuse ;  /* 0x00000019181b1220 */ /* 0x080fe20000410000 */
[----:B------:R-:W-:Y:S01]  /*2440*/  @P1 FFMA.FTZ R20, R51, R25, R20 ;  /* 0x0000001933141223 */ /* 0x000fe20000010014 */
[----:B------:R-:W-:Y:S01]  /*2450*/  MOV R51, R15 ;  /* 0x0000000f00337202 */ /* 0x000fe20000000f00 */
[----:B-1----:R-:W-:Y:S01]  /*2460*/  @P1 FMUL.FTZ R24, R49, R26 ;  /* 0x0000001a31181220 */ /* 0x002fe20000410000 */
[----:B------:R-:W-:Y:S02]  /*2470*/  @P1 SHF.L.U32 R25, R4, 0x10, RZ ;  /* 0x0000001004191819 */ /* 0x000fe400000006ff */
[----:B------:R-:W-:Y:S01]  /*2480*/  @P1 F2FP.BF16.F32.PACK_AB R27, RZ, R27 ;  /* 0x0000001bff1b123e */ /* 0x000fe200000010ff */
[----:B------:R-:W-:Y:S01]  /*2490*/  @P1 FFMA.FTZ R21, R50, R24, R21 ;  /* 0x0000001832151223 */ /* 0x000fe20000010015 */
[--C-:B------:R-:W-:Y:S01]  /*24a0*/  @P2 FFMA.FTZ R50, R74, R82, R77.reuse ;  /* 0x000000524a322223 */ /* 0x100fe2000001004d */
[----:B------:R-:W-:Y:S01]  /*24b0*/  @P1 FMUL.FTZ R26, R25, R24 ;  /* 0x00000018191a1220 */ /* 0x000fe20000410000 */
[-CC-:B------:R-:W-:Y:S01]  /*24c0*/  @P2 FFMA.FTZ R24, R83, R82.reuse, R77.reuse ;  /* 0x0000005253182223 */ /* 0x180fe2000001004d */
[----:B------:R-:W-:Y:S01]  /*24d0*/  @P2 FFMA.FTZ R25, R85, R82, R77 ;  /* 0x0000005255192223 */ /* 0x000fe2000001004d */
[----:B------:R-:W-:Y:S01]  /*24e0*/  @P2 FADD.FTZ R66, R71, -R50 ;  /* 0x8000003247422221 */ /* 0x000fe20000010000 */
[----:B------:R-:W-:Y:S01]  /*24f0*/  MOV R50, R14 ;  /* 0x0000000e00327202 */ /* 0x000fe20000000f00 */
[----:B------:R-:W-:Y:S01]  /*2500*/  @P2 FADD.FTZ R24, R75, -R24 ;  /* 0x800000184b182221 */ /* 0x000fe20000010000 */
[----:B------:R-:W-:Y:S01]  /*2510*/  @P2 FADD.FTZ R25, R86, -R25 ;  /* 0x8000001956192221 */ /* 0x000fe20000010000 */
[C---:B------:R-:W-:Y:S01]  /*2520*/  @P2 FFMA.FTZ R51, R79.reuse, R66, R15 ;  /* 0x000000424f332223 */ /* 0x040fe2000001000f */
[----:B------:R-:W-:Y:S01]  /*2530*/  @P1 F2FP.BF16.F32.PACK_AB R26, RZ, R26 ;  /* 0x0000001aff1a123e */ /* 0x000fe200000010ff */
[----:B------:R-:W0:Y:S01]  /*2540*/  @P1 LDC R66, c[0x0][0x40c] ;  /* 0x00010300ff421b82 */ /* 0x000e220000000800 */
[C---:B------:R-:W-:Y:S01]  /*2550*/  @P2 FFMA.FTZ R50, R79.reuse, R24, R14 ;  /* 0x000000184f322223 */ /* 0x040fe2000001000e */
[----:B------:R-:W-:Y:S01]  /*2560*/  MOV R24, R8 ;  /* 0x0000000800187202 */ /* 0x000fe20000000f00 */
[----:B------:R-:W-:Y:S01]  /*2570*/  @P2 FFMA.FTZ R24, R79, R25, R8 ;  /* 0x000000194f182223 */ /* 0x000fe20000010008 */
[----:B------:R-:W-:Y:S01]  /*2580*/  @P1 PRMT R25, R57, 0x7632, R25 ;  /* 0x0000763239191816 */ /* 0x000fe20000000019 */
[----:B--2---:R-:W-:Y:S01]  /*2590*/  @P1 FMUL.FTZ R67, R50, R67 ;  /* 0x0000004332431220 */ /* 0x004fe20000410000 */
[----:B------:R-:W-:Y:S01]  /*25a0*/  @P1 PRMT R60, R27, 0x7610, R60 ;  /* 0x000076101b3c1816 */ /* 0x000fe2000000003c */
[-CC-:B------:R-:W-:Y:S01]  /*25b0*/  @P2 FFMA.FTZ R27, R87, R82.reuse, R77.reuse ;  /* 0x00000052571b2223 */ /* 0x180fe2000001004d */
[----:B------:R-:W-:Y:S01]  /*25c0*/  @P1 SHF.L.U32 R78, R25, 0x10, RZ ;  /* 0x00000010194e1819 */ /* 0x000fe200000006ff */
[----:B------:R-:W-:Y:S01]  /*25d0*/  @P1 FFMA.FTZ R22, R91, R67, R22 ;  /* 0x000000435b161223 */ /* 0x000fe20000010016 */
[----:B------:R-:W-:Y:S01]  /*25e0*/  @P1 SHF.L.U32 R91, R5, 0x10, RZ ;  /* 0x00000010055b1819 */ /* 0x000fe200000006ff */
[----:B------:R-:W-:Y:S01]  /*25f0*/  @P2 FFMA.FTZ R77, R70, R82, R77 ;  /* 0x00000052464d2223 */ /* 0x000fe2000001004d */
[----:B------:R-:W-:Y:S01]  /*2600*/  MOV R25, R9 ;  /* 0x0000000900197202 */ /* 0x000fe20000000f00 */
[----:B------:R-:W-:Y:S01]  /*2610*/  @P2 FFMA.FTZ R25, R79, R90, R9 ;  /* 0x0000005a4f192223 */ /* 0x000fe20000010009 */
[----:B------:R-:W-:Y:S01]  /*2620*/  @P1 PRMT R60, R60, 0x5410, R26 ;  /* 0x000054103c3c1816 */ /* 0x000fe2000000001a */
[----:B------:R-:W-:Y:S01]  /*2630*/  @P2 FADD.FTZ R27, R88, -R27 ;  /* 0x8000001b581b2221 */ /* 0x000fe20000010000 */
[----:B------:R-:W-:-:S02]  /*2640*/  @P1 SHF.L.U32 R82, R38, 0x10, RZ ;  /* 0x0000001026521819 */ /* 0x000fc400000006ff */
[----:B------:R-:W-:-:S04]  /*2650*/  @P1 PRMT R26, R58, 0x7632, R26 ;  /* 0x000076323a1a1816 */ /* 0x000fc8000000001a */
[----:B------:R-:W-:Y:S01]  /*2660*/  @P1 SHF.L.U32 R26, R26, 0x10, RZ ;  /* 0x000000101a1a1819 */ /* 0x000fe200000006ff */
[----:B0-----:R-:W-:-:S04]  /*2670*/  @P1 FMUL.FTZ R66, R51, R66 ;  /* 0x0000004233421220 */ /* 0x001fc80000410000 */
[-C--:B------:R-:W-:Y:S01]  /*2680*/  @P1 FFMA.FTZ R23, R78, R66.reuse, R23 ;  /* 0x000000424e171223 */ /* 0x080fe20000010017 */
[----:B------:R-:W-:Y:S01]  /*2690*/  @P1 SHF.L.U32 R78, R37, 0x10, RZ ;  /* 0x00000010254e1819 */ /* 0x000fe200000006ff */
[----:B------:R-:W-:Y:S02]  /*26a0*/  @P1 FMUL.FTZ R90, R91, R66 ;  /* 0x000000425b5a1220 */ /* 0x000fe40000410000 */
[----:B------:R-:W0:Y:S02]  /*26b0*/  @P1 LDC R91, c[0x0][0x40c] ;  /* 0x00010300ff5b1b82 */ /* 0x000e240000000800 */
[----:B------:R-:W-:-:S05]  /*26c0*/  @P1 FMUL.FTZ R67, R78, R67 ;  /* 0x000000434e431220 */ /* 0x000fca0000410000 */
[----:B------:R-:W-:Y:S01]  /*26d0*/  @P1 F2FP.BF16.F32.PACK_AB R66, RZ, R67 ;  /* 0x00000043ff42123e */ /* 0x000fe200000010ff */
[----:B------:R-:W1:Y:S01]  /*26e0*/  @P1 LDC R78, c[0x0][0x40c] ;  /* 0x00010300ff4e1b82 */ /* 0x000e620000000800 */
[----:B------:R-:W-:Y:S01]  /*26f0*/  @P1 F2FP.BF16.F32.PACK_AB R67, RZ, R90 ;  /* 0x0000005aff43123e */ /* 0x000fe200000010ff */
[----:B------:R-:W-:Y:S01]  /*2700*/  @P2 FADD.FTZ R90, R68, -R77 ;  /* 0x8000004d445a2221 */ /* 0x000fe20000010000 */
[----:B------:R-:W-:-:S04]  /*2710*/  @P1 PRMT R61, R66, 0x7610, R61 ;  /* 0x00007610423d1816 */ /* 0x000fc8000000003d */
[----:B------:R-:W-:Y:S01]  /*2720*/  @P1 PRMT R61, R61, 0x5410, R67 ;  /* 0x000054103d3d1816 */ /* 0x000fe20000000043 */
[----:B0-----:R-:W-:-:S04]  /*2730*/  @P1 FMUL.FTZ R91, R24, R91 ;  /* 0x0000005b185b1220 */ /* 0x001fc80000410000 */
[-C--:B------:R-:W-:Y:S01]  /*2740*/  @P1 FFMA.FTZ R16, R93, R91.reuse, R16 ;  /* 0x0000005b5d101223 */ /* 0x080fe20000010010 */
[----:B------:R-:W-:Y:S01]  /*2750*/  @P1 FMUL.FTZ R82, R82, R91 ;  /* 0x0000005b52521220 */ /* 0x000fe20000410000 */
[----:B------:R-:W-:Y:S02]  /*2760*/  @P1 IMAD.U32 R91, R6, 0x10000, RZ ;  /* 0x00010000065b1824 */ /* 0x000fe400078e00ff */
[----:B-1----:R-:W-:Y:S02]  /*2770*/  @P1 FMUL.FTZ R78, R25, R78 ;  /* 0x0000004e194e1220 */ /* 0x002fe40000410000 */
[----:B------:R-:W-:Y:S02]  /*2780*/  @P1 F2FP.BF16.F32.PACK_AB R77, RZ, R82 ;  /* 0x00000052ff4d123e */ /* 0x000fe400000010ff */
[-C--:B------:R-:W-:Y:S01]  /*2790*/  @P1 FFMA.FTZ R17, R26, R78.reuse, R17 ;  /* 0x0000004e1a111223 */ /* 0x080fe20000010011 */
[----:B------:R-:W-:Y:S01]  /*27a0*/  @P1 FMUL.FTZ R78, R91, R78 ;  /* 0x0000004e5b4e1220 */ /* 0x000fe20000410000 */
[----:B------:R-:W-:Y:S01]  /*27b0*/  MOV R26, R10 ;  /* 0x0000000a001a7202 */ /* 0x000fe20000000f00 */
[----:B------:R-:W0:Y:S01]  /*27c0*/  @P1 LDC R91, c[0x0][0x40c] ;  /* 0x00010300ff5b1b82 */ /* 0x000e220000000800 */
[C---:B------:R-:W-:Y:S01]  /*27d0*/  @P2 FFMA.FTZ R26, R79.reuse, R27, R10 ;  /* 0x0000001b4f1a2223 */ /* 0x040fe2000001000a */
[----:B------:R-:W-:Y:S01]  /*27e0*/  MOV R27, R11 ;  /* 0x0000000b001b7202 */ /* 0x000fe20000000f00 */
[----:B------:R-:W-:Y:S01]  /*27f0*/  @P2 FFMA.FTZ R27, R79, R90, R11 ;  /* 0x0000005a4f1b2223 */ /* 0x000fe2000001000b */
[----:B------:R-:W-:-:S02]  /*2800*/  @P1 SHF.L.U32 R79, R59, 0x10, RZ ;  /* 0x000000103b4f1819 */ /* 0x000fc400000006ff */
[----:B------:R-:W-:Y:S02]  /*2810*/  @P1 SHF.L.U32 R82, R39, 0x10, RZ ;  /* 0x0000001027521819 */ /* 0x000fe400000006ff */
[----:B------:R-:W1:Y:S01]  /*2820*/  @P1 LDC R90, c[0x0][0x40c] ;  /* 0x00010300ff5a1b82 */ /* 0x000e620000000800 */
[----:B------:R-:W-:Y:S02]  /*2830*/  @P1 F2FP.BF16.F32.PACK_AB R78, RZ, R78 ;  /* 0x0000004eff4e123e */ /* 0x000fe400000010ff */
[----:B------:R-:W-:-:S04]  /*2840*/  @P1 PRMT R62, R77, 0x7610, R62 ;  /* 0x000076104d3e1816 */ /* 0x000fc8000000003e */
[----:B------:R-:W-:Y:S01]  /*2850*/  @P1 PRMT R62, R62, 0x5410, R78 ;  /* 0x000054103e3e1816 */ /* 0x000fe2000000004e */
[----:B0-----:R-:W-:-:S04]  /*2860*/  @P1 FMUL.FTZ R91, R26, R91 ;  /* 0x0000005b1a5b1220 */ /* 0x001fc80000410000 */
[-C--:B------:R-:W-:Y:S01]  /*2870*/  @P1 FFMA.FTZ R18, R79, R91.reuse, R18 ;  /* 0x0000005b4f121223 */ /* 0x080fe20000010012 */
[----:B------:R-:W-:Y:S01]  /*2880*/  @P1 FMUL.FTZ R79, R82, R91 ;  /* 0x0000005b524f1220 */ /* 0x000fe20000410000 */
[----:B------:R-:W-:Y:S02]  /*2890*/  @P1 PRMT R82, R59, 0x7632, R82 ;  /* 0x000076323b521816 */ /* 0x000fe40000000052 */
[----:B------:R-:W-:Y:S01]  /*28a0*/  @P1 SHF.L.U32 R91, R7, 0x10, RZ ;  /* 0x00000010075b1819 */ /* 0x000fe200000006ff */
[----:B-1----:R-:W-:Y:S01]  /*28b0*/  @P1 FMUL.FTZ R90, R27, R90 ;  /* 0x0000005a1b5a1220 */ /* 0x002fe20000410000 */
[----:B------:R-:W-:Y:S02]  /*28c0*/  @P1 SHF.L.U32 R92, R82, 0x10, RZ ;  /* 0x00000010525c1819 */ /* 0x000fe400000006ff */
[----:B------:R-:W-:Y:S01]  /*28d0*/  @P1 F2FP.BF16.F32.PACK_AB R79, RZ, R79 ;  /* 0x0000004fff4f123e */ /* 0x000fe200000010ff */
[-C--:B------:R-:W-:Y:S02]  /*28e0*/  @P1 FMUL.FTZ R82, R91, R90.reuse ;  /* 0x0000005a5b521220 */ /* 0x080fe40000410000 */
[----:B------:R-:W-:Y:S01]  /*28f0*/  @P1 FFMA.FTZ R19, R92, R90, R19 ;  /* 0x0000005a5c131223 */ /* 0x000fe20000010013 */
[----:B------:R-:W-:-:S02]  /*2900*/  @P1 PRMT R63, R79, 0x7610, R63 ;  /* 0x000076104f3f1816 */ /* 0x000fc4000000003f */
[----:B------:R-:W-:-:S04]  /*2910*/  @P1 F2FP.BF16.F32.PACK_AB R82, RZ, R82 ;  /* 0x00000052ff52123e */ /* 0x000fc800000010ff */
[----:B------:R-:W-:-:S07]  /*2920*/  @P1 PRMT R63, R63, 0x5410, R82 ;  /* 0x000054103f3f1816 */ /* 0x000fce0000000052 */
.L_x_2010:
[----:B------:R-:W-:Y:S05]  /*2930*/  BSYNC.RECONVERGENT B1 ;  /* 0x0000000000017941 */ /* 0x000fea0003800200 */
.L_x_1993:
[----:B------:R-:W-:Y:S01]  /*2940*/  ISETP.NE.U32.AND P0, PT, R81, RZ, PT ;  /* 0x000000ff5100720c */ /* 0x000fe20003f05070 */
[----:B------:R-:W-:Y:S03]  /*2950*/  BSSY.RECONVERGENT B1, `(.L_x_2012) ;  /* 0x000000c000017945 */ /* 0x000fe60003800200 */
[----:B------:R-:W-:-:S13]  /*2960*/  ISETP.NE.AND.EX P0, PT, R89, RZ, PT, P0 ;  /* 0x000000ff5900720c */ /* 0x000fda0003f05300 */
[----:B------:R-:W-:Y:S05]  /*2970*/  @!P0 BRA `(.L_x_2013) ;  /* 0x0000000000248947 */ /* 0x000fea0003800000 */
[----:B------:R-:W0:Y:S01]  /*2980*/  LDC.64 R66, c[0x0][0x478] ;  /* 0x00011e00ff427b82 */ /* 0x000e220000000a00 */
[----:B------:R-:W-:-:S05]  /*2990*/  IMAD R2, R76, UR8, RZ ;  /* 0x000000084c027c24 */ /* 0x000fca000f8e02ff */
[----:B------:R-:W-:-:S04]  /*29a0*/  SHF.R.S32.HI R77, RZ, 0x1f, R2 ;  /* 0x0000001fff4d7819 */ /* 0x000fc80000011402 */
[----:B------:R-:W-:Y:S02]  /*29b0*/  LEA.HI R77, R77, R2, RZ, 0x3 ;  /* 0x000000024d4d7211 */ /* 0x000fe400078f18ff */
[----:B------:R-:W-:-:S04]  /*29c0*/  LOP3.LUT R2, R0, 0x1f, RZ, 0xc0, !PT ;  /* 0x0000001f00027812 */ /* 0x000fc800078ec0ff */
[----:B------:R-:W-:-:S05]  /*29d0*/  LEA.HI.SX32 R77, R77, R2, 0x1d ;  /* 0x000000024d4d7211 */ /* 0x000fca00078feaff */
[----:B0-----:R-:W-:-:S05]  /*29e0*/  IMAD.WIDE.U32 R66, R77, 0x20, R66 ;  /* 0x000000204d427825 */ /* 0x001fca00078e0042 */
[----:B------:R0:W-:Y:S04]  /*29f0*/  STG.E.128 desc[UR6][R66.64], R48 ;  /* 0x0000003042007986 */ /* 0x0001e8000c101d06 */
[----:B------:R0:W-:Y:S02]  /*2a00*/  STG.E.128 desc[UR6][R66.64+0x10], R24 ;  /* 0x0000101842007986 */ /* 0x0001e4000c101d06 */
.L_x_2013:
[----:B------:R-:W-:Y:S05]  /*2a10*/  BSYNC.RECONVERGENT B1 ;  /* 0x0000000000017941 */ /* 0x000fea0003800200 */
.L_x_2012:
        /* <DEDUP_REMOVED lines=8> */
.L_x_1988:
[----:B------:R-:W-:Y:S05]  /*2aa0*/  BSYNC B0 ;  /* 0x0000000000007941 */ /* 0x000fea0003800000 */
.L_x_1987:
[----:B------:R-:W1:Y:S01]  /*2ab0*/  S2R R3, SR_CgaCtaId ;  /* 0x0000000000037919 */ /* 0x000e620000008800 */
[----:B------:R-:W-:Y:S01]  /*2ac0*/  MOV R2, 0x400 ;  /* 0x0000040000027802 */ /* 0x000fe20000000f00 */
[----:B------:R-:W-:Y:S05]  /*2ad0*/  WARPSYNC.ALL ;  /* 0x0000000000007948 */ /* 0x000fea0003800000 */
[----:B------:R-:W2:Y:S01]  /*2ae0*/  S2UR UR16, SR_CTAID.X ;  /* 0x00000000001079c3 */ /* 0x000ea20000002500 */
[----:B------:R-:W3:Y:S01]  /*2af0*/  LDCU.128 UR12, c[0x0][0x440] ;  /* 0x00008800ff0c77ac */ /* 0x000ee20008000c00 */
[----:B------:R-:W4:Y:S01]  /*2b00*/  LDCU.64 UR4, c[0x0][0x460] ;  /* 0x00008c00ff0477ac */ /* 0x000f220008000a00 */
[----:B-1----:R-:W-:-:S04]  /*2b10*/  LEA R3, R3, R2, 0x18 ;  /* 0x0000000203037211 */ /* 0x002fc800078ec0ff */
[CC--:B------:R-:W-:Y:S02]  /*2b20*/  LEA R2, R0.reuse, R3.reuse, 0x5 ;  /* 0x0000000300027211 */ /* 0x0c0fe400078e28ff */
[----:B------:R-:W-:-:S03]  /*2b30*/  LEA R3, R0, R3, 0x2 ;  /* 0x0000000300037211 */ /* 0x000fc600078e10ff */
[----:B------:R1:W-:Y:S04]  /*2b40*/  STS.128 [R2], R32 ;  /* 0x0000002002007388 */ /* 0x0003e80000000c00 */
[----:B------:R-:W-:Y:S01]  /*2b50*/  STS.128 [R2+0x10], R28 ;  /* 0x0000101c02007388 */ /* 0x000fe20000000c00 */
[----:B------:R-:W-:Y:S08]  /*2b60*/  BAR.SYNC.DEFER_BLOCKING 0x0 ;  /* 0x0000000000007b1d */ /* 0x000ff00000010000 */
[----:B-1----:R-:W2:Y:S01]  /*2b70*/  LDC R32, c[0x0][0x388] ;  /* 0x0000e200ff207b82 */ /* 0x002ea20000000800 */
[----:B------:R-:W1:Y:S04]  /*2b80*/  LDS R4, [R3] ;  /* 0x0000000003047984 */ /* 0x000e680000000800 */
[----:B------:R-:W0:Y:S04]  /*2b90*/  LDS R7, [R3+0x400] ;  /* 0x0004000003077984 */ /* 0x000e280000000800 */
[----:B------:R-:W3:Y:S04]  /*2ba0*/  LDS R5, [R3+0x200] ;  /* 0x0002000003057984 */ /* 0x000ee80000000800 */
[----:B------:R-:W4:Y:S04]  /*2bb0*/  LDS R6, [R3+0x600] ;  /* 0x0006000003067984 */ /* 0x000f280000000800 */
[----:B------:R-:W2:Y:S04]  /*2bc0*/  LDS R9, [R3+0x800] ;  /* 0x0008000003097984 */ /* 0x000ea80000000800 */
[----:B------:R-:W2:Y:S04]  /*2bd0*/  LDS R8, [R3+0xa00] ;  /* 0x000a000003087984 */ /* 0x000ea80000000800 */
[----:B------:R-:W2:Y:S04]  /*2be0*/  LDS R11, [R3+0xc00] ;  /* 0x000c0000030b7984 */ /* 0x000ea80000000800 */
[----:B------:R-:W2:Y:S01]  /*2bf0*/  LDS R10, [R3+0xe00] ;  /* 0x000e0000030a7984 */ /* 0x000ea20000000800 */
[----:B------:R-:W-:Y:S01]  /*2c00*/  BAR.SYNC.DEFER_BLOCKING 0x0 ;  /* 0x0000000000007b1d */ /* 0x000fe20000010000 */
[----:B-1----:R-:W-:-:S04]  /*2c10*/  FADD.FTZ R4, RZ, R4 ;  /* 0x00000004ff047221 */ /* 0x002fc80000010000 */
[----:B0-----:R-:W-:Y:S01]  /*2c20*/  FADD.FTZ R4, R4, R7 ;  /* 0x0000000704047221 */ /* 0x001fe20000010000 */
[----:B---3--:R-:W-:-:S04]  /*2c30*/  FADD.FTZ R5, RZ, R5 ;  /* 0x00000005ff057221 */ /* 0x008fc80000010000 */
[----:B----4-:R-:W-:Y:S01]  /*2c40*/  FADD.FTZ R5, R5, R6 ;  /* 0x0000000605057221 */ /* 0x010fe20000010000 */
        /* <DEDUP_REMOVED lines=61> */
.L_x_1992:
[----:B------:R-:W-:Y:S01]  /*3020*/  HFMA2 R67, -RZ, RZ, 0, 5.9604644775390625e-08 ;  /* 0x00000001ff437431 */ /* 0x000fe200000001ff */
[----:B------:R-:W-:Y:S01]  /*3030*/  BSSY B1, `(.L_x_2015) ;  /* 0x0000006000017945 */ /* 0x000fe20003800000 */
[----:B0-----:R-:W-:Y:S02]  /*3040*/  MOV R65, 0x1f ;  /* 0x0000001f00417802 */ /* 0x001fe40000000f00 */
[----:B------:R-:W-:-:S07]  /*3050*/  MOV R64, 0xffffffff ;  /* 0xffffffff00407802 */ /* 0x000fce0000000f00 */
[----:B------:R-:W-:Y:S05]  /*3060*/  WARPSYNC.COLLECTIVE R64, `(.L_x_2016) ;  /* 0x0000000040087348 */ /* 0x000fea0003c00000 */
[----:B------:R0:W1:Y:S02]  /*3070*/  SHFL.BFLY P0, R90, R66, R67, R65 ;  /* 0x0c000043425a7389 */ /* 0x0000640000000041 */
[----:B01----:R-:W-:Y:S05]  /*3080*/  ENDCOLLECTIVE ;  /* 0x000000000000791b */ /* 0x003fea0003800000 */
.L_x_2016:
[----:B------:R-:W-:Y:S05]  /*3090*/  BSYNC B1 ;  /* 0x0000000000017941 */ /* 0x000fea0003800000 */
.L_x_2015:
        /* <DEDUP_REMOVED lines=8> */
.L_x_2017:
[----:B------:R-:W-:Y:S01]  /*3120*/  MOV R66, R92 ;  /* 0x0000005c00427202 */ /* 0x000fe20000000f00 */
[----:B------:R-:W-:Y:S01]  /*3130*/  HFMA2 R67, -RZ, RZ, 0, 1.1920928955078125e-07 ;  /* 0x00000002ff437431 */ /* 0x000fe200000001ff */
[----:B------:R-:W-:-:S07]  /*3140*/  MOV R93, R90 ;  /* 0x0000005a005d7202 */ /* 0x000fce0000000f00 */
[----:B------:R-:W-:Y:S05]  /*3150*/  WARPSYNC.COLLECTIVE R64, `(.L_x_2018) ;  /* 0x0000000040087348 */ /* 0x000fea0003c00000 */
[----:B------:R0:W1:Y:S02]  /*3160*/  SHFL.BFLY P0, R90, R66, R67, R65 ;  /* 0x0c000043425a7389 */ /* 0x0000640000000041 */
[----:B01----:R-:W-:Y:S05]  /*3170*/  ENDCOLLECTIVE ;  /* 0x000000000000791b */ /* 0x003fea0003800000 */
.L_x_2018:
[----:B------:R-:W-:-:S05]  /*3180*/  FADD.FTZ R93, R93, R89 ;  /* 0x000000595d5d7221 */ /* 0x000fca0000010000 */
[----:B------:R-:W-:Y:S01]  /*3190*/  MOV R66, R93 ;  /* 0x0000005d00427202 */ /* 0x000fe20000000f00 */
[----:B------:R-:W-:-:S07]  /*31a0*/  FADD.FTZ R92, R92, R90 ;  /* 0x0000005a5c5c7221 */ /* 0x000fce0000010000 */
[----:B------:R-:W-:Y:S05]  /*31b0*/  WARPSYNC.COLLECTIVE R64, `(.L_x_2019) ;  /* 0x0000000040087348 */ /* 0x000fea0003c00000 */
[----:B------:R0:W1:Y:S02]  /*31c0*/  SHFL.BFLY P0, R90, R66, R67, R65 ;  /* 0x0c000043425a7389 */ /* 0x0000640000000041 */
[----:B01----:R-:W-:Y:S05]  /*31d0*/  ENDCOLLECTIVE ;  /* 0x000000000000791b */ /* 0x003fea0003800000 */
.L_x_2019:
[----:B------:R-:W-:Y:S01]  /*31e0*/  MOV R66, R92 ;  /* 0x0000005c00427202 */ /* 0x000fe20000000f00 */
[----:B------:R-:W-:Y:S01]  /*31f0*/  HFMA2 R67, -RZ, RZ, 0, 2.384185791015625e-07 ;  /* 0x00000004ff437431 */ /* 0x000fe200000001ff */
[----:B------:R-:W-:-:S07]  /*3200*/  MOV R91, R90 ;  /* 0x0000005a005b7202 */ /* 0x000fce0000000f00 */
[----:B------:R-:W-:Y:S05]  /*3210*/  WARPSYNC.COLLECTIVE R64, `(.L_x_2020) ;  /* 0x0000000040087348 */ /* 0x000fea0003c00000 */
[----:B------:R0:W1:Y:S02]  /*3220*/  SHFL.BFLY P0, R90, R66, R67, R65 ;  /* 0x0c000043425a7389 */ /* 0x0000640000000041 */
[----:B01----:R-:W-:Y:S05]  /*3230*/  ENDCOLLECTIVE ;  /* 0x000000000000791b */ /* 0x003fea0003800000 */
.L_x_2020:
[----:B------:R-:W-:-:S05]  /*3240*/  FADD.FTZ R93, R93, R91 ;  /* 0x0000005b5d5d7221 */ /* 0x000fca0000010000 */
[----:B------:R-:W-:Y:S01]  /*3250*/  MOV R66, R93 ;  /* 0x0000005d00427202 */ /* 0x000fe20000000f00 */
[----:B------:R-:W-:-:S07]  /*3260*/  FADD.FTZ R91, R92, R90 ;  /* 0x0000005a5c5b7221 */ /* 0x000fce0000010000 */
[----:B------:R-:W-:Y:S05]  /*3270*/  WARPSYNC.COLLECTIVE R64, `(.L_x_2021) ;  /* 0x0000000040087348 */ /* 0x000fea0003c00000 */
[----:B------:R0:W1:Y:S02]  /*3280*/  SHFL.BFLY P0, R90, R66, R67, R65 ;  /* 0x0c000043425a7389 */ /* 0x0000640000000041 */
[----:B01----:R-:W-:Y:S05]  /*3290*/  ENDCOLLECTIVE ;  /* 0x000000000000791b */ /* 0x003fea0003800000 */
.L_x_2021:
[----:B------:R-:W-:Y:S01]  /*32a0*/  MOV R66, R91 ;  /* 0x0000005b00427202 */ /* 0x000fe20000000f00 */
[----:B------:R-:W-:Y:S01]  /*32b0*/  HFMA2 R67, -RZ, RZ, 0, 4.76837158203125e-07 ;  /* 0x00000008ff437431 */ /* 0x000fe200000001ff */
[----:B------:R-:W-:-:S07]  /*32c0*/  MOV R89, R90 ;  /* 0x0000005a00597202 */ /* 0x000fce0000000f00 */
[----:B------:R-:W-:Y:S05]  /*32d0*/  WARPSYNC.COLLECTIVE R64, `(.L_x_2022) ;  /* 0x0000000040087348 */ /* 0x000fea0003c00000 */
[----:B------:R0:W1:Y:S02]  /*32e0*/  SHFL.BFLY P0, R90, R66, R67, R65 ;  /* 0x0c000043425a7389 */ /* 0x0000640000000041 */
[----:B01----:R-:W-:Y:S05]  /*32f0*/  ENDCOLLECTIVE ;  /* 0x000000000000791b */ /* 0x003fea0003800000 */
.L_x_2022:
[----:B------:R-:W-:-:S05]  /*3300*/  FADD.FTZ R89, R93, R89 ;  /* 0x000000595d597221 */ /* 0x000fca0000010000 */
[----:B------:R-:W-:Y:S01]  /*3310*/  MOV R66, R89 ;  /* 0x0000005900427202 */ /* 0x000fe20000000f00 */
[----:B------:R-:W-:-:S07]  /*3320*/  FADD.FTZ R91, R91, R90 ;  /* 0x0000005a5b5b7221 */ /* 0x000fce0000010000 */
[----:B------:R-:W-:Y:S05]  /*3330*/  WARPSYNC.COLLECTIVE R64, `(.L_x_2023) ;  /* 0x0000000040087348 */ /* 0x000fea0003c00000 */
[----:B------:R0:W1:Y:S02]  /*3340*/  SHFL.BFLY P0, R90, R66, R67, R65 ;  /* 0x0c000043425a7389 */ /* 0x0000640000000041 */
[----:B01----:R-:W-:Y:S05]  /*3350*/  ENDCOLLECTIVE ;  /* 0x000000000000791b */ /* 0x003fea0003800000 */
.L_x_2023:
[----:B------:R-:W-:Y:S01]  /*3360*/  MOV R66, R91 ;  /* 0x0000005b00427202 */ /* 0x000fe20000000f00 */
[----:B------:R-:W-:Y:S01]  /*3370*/  HFMA2 R67, -RZ, RZ, 0, 9.5367431640625e-07 ;  /* 0x00000010ff437431 */ /* 0x000fe200000001ff */
[----:B------:R-:W-:-:S07]  /*3380*/  MOV R92, R90 ;  /* 0x0000005a005c7202 */ /* 0x000fce0000000f00 */
[----:B------:R-:W-:Y:S05]  /*3390*/  WARPSYNC.COLLECTIVE R64, `(.L_x_2024) ;  /* 0x0000000040087348 */ /* 0x000fea0003c00000 */
[----:B------:R0:W1:Y:S02]  /*33a0*/  SHFL.BFLY P0, R90, R66, R67, R65 ;  /* 0x0c000043425a7389 */ /* 0x0000640000000041 */
[----:B01----:R-:W-:Y:S05]  /*33b0*/  ENDCOLLECTIVE ;  /* 0x000000000000791b */ /* 0x003fea0003800000 */
.L_x_2024:
[----:B------:R-:W-:-:S05]  /*33c0*/  FADD.FTZ R89, R89, R92 ;  /* 0x0000005c59597221 */ /* 0x000fca0000010000 */
[----:B------:R-:W-:Y:S02]  /*33d0*/  MOV R66, R89 ;  /* 0x0000005900427202 */ /* 0x000fe40000000f00 */
[----:B------:R-:W-:-:S07]  /*33e0*/  MOV R92, R90 ;  /* 0x0000005a005c7202 */ /* 0x000fce0000000f00 */
[----:B------:R-:W-:Y:S05]  /*33f0*/  WARPSYNC.COLLECTIVE R64, `(.L_x_2025) ;  /* 0x0000000040087348 */ /* 0x000fea0003c00000 */
[----:B------:R0:W1:Y:S02]  /*3400*/  SHFL.BFLY P0, R90, R66, R67, R65 ;  /* 0x0c000043425a7389 */ /* 0x0000640000000041 */
[----:B01----:R-:W-:Y:S05]  /*3410*/  ENDCOLLECTIVE ;  /* 0x000000000000791b */ /* 0x003fea0003800000 */
.L_x_2025:
[----:B------:R-:W-:Y:S05]  /*3420*/  BRA `(.L_x_2026) ;  /* 0xffffffd800147947 */ /* 0x000fea000383ffff */
.L_x_2027:
        /* <DEDUP_REMOVED lines=13> */
.L_x_6403:


//--------------------- .text._ZN10layer_norm13ln_bwd_kernelINS_13Kernel_traitsI13__nv_bfloat16S2_fS2_fjLj256ELj1ELj4ELj1ELj16ENS_18Kernel_traits_baseILj256ES2_S2_fS2_fjLj128EEEEELb1ELb0ELb0ELb0EEEvNS_9BwdParamsE --------------------------
	.section	.text._ZN10layer_norm13ln_bwd_kernelINS_13Kernel_traitsI13__nv_bfloat16S2_fS2_fjLj256ELj1ELj4ELj1ELj16ENS_18Kernel_traits_baseILj256ES2_S2_fS2_fjLj128EEEEELb1ELb0ELb0ELb0EEEvNS_9BwdParamsE,"ax",@progbits
	.align	128
        .global         _ZN10layer_norm13ln_bwd_kernelINS_13Kernel_traitsI13__nv_bfloat16S2_fS2_fjLj256ELj1ELj4ELj1ELj16ENS_18Kernel_traits_baseILj256ES2_S2_fS2_fjLj128EEEEELb1ELb0ELb0ELb0EEEvNS_9BwdParamsE
        .type           _ZN10layer_norm13ln_bwd_kernelINS_13Kernel_traitsI13__nv_bfloat16S2_fS2_fjLj256ELj1ELj4ELj1ELj16ENS_18Kernel_traits_baseILj256ES2_S2_fS2_fjLj128EEEEELb1ELb0ELb0ELb0EEEvNS_9BwdParamsE,@function
        .size           _ZN10layer_norm13ln_bwd_kernelINS_13Kernel_traitsI13__nv_bfloat16S2_fS2_fjLj256ELj1ELj4ELj1ELj16ENS_18Kernel_traits_baseILj256ES2_S2_fS2_fjLj128EEEEELb1ELb0ELb0ELb0EEEvNS_9BwdParamsE,(.L_x_6404 - _ZN10layer_norm13ln_bwd_kernelINS_13Kernel_traitsI13__nv_bfloat16S2_fS2_fjLj256ELj1ELj4ELj1ELj16ENS_18Kernel_traits_baseILj256ES2_S2_fS2_fjLj128EEEEELb1ELb0ELb0ELb0EEEvNS_9BwdParamsE)
        .other          _ZN10layer_norm13ln_bwd_kernelINS_13Kernel_traitsI13__nv_bfloat16S2_fS2_fjLj256ELj1ELj4ELj1ELj16ENS_18Kernel_traits_baseILj256ES2_S2_fS2_fjLj128EEEEELb1ELb0ELb0ELb0EEEvNS_9BwdParamsE,@"STO_CUDA_ENTRY STV_DEFAULT"
_ZN10layer_norm13ln_bwd_kernelINS_13Kernel_traitsI13__nv_bfloat16S2_fS2_fjLj256ELj1ELj4ELj1ELj16ENS_18Kernel_traits_baseILj256ES2_S2_fS2_fjLj128EEEEELb1ELb0ELb0ELb0EEEvNS_9BwdParamsE:
.text._ZN10layer_norm13ln_bwd_kernelINS_13Kernel_traitsI13__nv_bfloat16S2_fS2_fjLj256ELj1ELj4ELj1ELj16ENS_18Kernel_traits_baseILj256ES2_S2_fS2_fjLj128EEEEELb1ELb0ELb0ELb0EEEvNS_9BwdParamsE:
        /* <DEDUP_REMOVED lines=44> */
.L_x_2039:
[----:B0-----:R-:W0:Y:S08]  /*02c0*/  LDC.64 R44, c[0x0][0x3c8] ;  /* 0x0000f200ff2c7b82 */ /* 0x001e300000000a00 */
[----:B------:R-:W2:Y:S01]  /*02d0*/  @P0 LDC.64 R46, c[0x0][0x3e0] ;  /* 0x0000f800ff2e0b82 */ /* 0x000ea20000000a00 */
[----:B0-----:R-:W-:-:S07]  /*02e0*/  IMAD.WIDE R64, R71, 0x4, R44 ;  /* 0x0000000447407825 */ /* 0x001fce00078e022c */
[----:B------:R-:W0:Y:S01]  /*02f0*/  LDC.64 R44, c[0x0][0x3c0] ;  /* 0x0000f000ff2c7b82 */ /* 0x000e220000000a00 */
[----:B------:R-:W5:Y:S01]  /*0300*/  LDG.E R64, desc[UR8][R64.64] ;  /* 0x0000000840407981 */ /* 0x000f62000c1e1900 */
[----:B------:R-:W-:Y:S01]  /*0310*/  MOV R76, UR20 ;  /* 0x00000014004c7c02 */ /* 0x000fe20008000f00 */
[----:B--2---:R-:W-:Y:S01]  /*0320*/  @P0 IMAD.WIDE R46, R71, 0x2, R46 ;  /* 0x00000002472e0825 */ /* 0x004fe200078e022e */
[----:B------:R-:W-:-:S03]  /*0330*/  ISETP.GE.U32.AND P2, PT, R69, 0x20, PT ;  /* 0x000000204500780c */ /* 0x000fc60003f46070 */
[----:B------:R-:W-:Y:S01]  /*0340*/  IMAD R66, R71, R76, RZ ;  /* 0x0000004c47427224 */ /* 0x000fe200078e02ff */
[----:B------:R-:W-:Y:S01]  /*0350*/  BSSY.RECONVERGENT B1, `(.L_x_2030) ;  /* 0x0000074000017945 */ /* 0x000fe20003800200 */
[----:B------:R2:W5:Y:S03]  /*0360*/  @P0 LDG.E.U16 R46, desc[UR8][R46.64] ;  /* 0x000000082e2e0981 */ /* 0x000566000c1e1500 */
[----:B------:R-:W-:-:S04]  /*0370*/  SHF.R.S32.HI R67, RZ, 0x1f, R66 ;  /* 0x0000001fff437819 */ /* 0x000fc80000011442 */
[----:B------:R-:W-:Y:S02]  /*0380*/  LEA.HI R67, R67, R66, RZ, 0x3 ;  /* 0x0000004243437211 */ /* 0x000fe400078f18ff */
[----:B------:R-:W-:Y:S02]  /*0390*/  MOV R66, 0x3f800000 ;  /* 0x3f80000000427802 */ /* 0x000fe40000000f00 */
[----:B------:R-:W-:Y:S02]  /*03a0*/  MOV R79, RZ ;  /* 0x000000ff004f7202 */ /* 0x000fe40000000f00 */
[----:B--2---:R-:W-:Y:S02]  /*03b0*/  MOV R47, RZ ;  /* 0x000000ff002f7202 */ /* 0x004fe40000000f00 */
[----:B------:R-:W-:Y:S01]  /*03c0*/  LEA.HI.SX32 R77, R67, R68, 0x1d ;  /* 0x00000044434d7211 */ /* 0x000fe200078feaff */
[----:B------:R-:W-:Y:S06]  /*03d0*/  @!P2 BRA `(.L_x_2031) ;  /* 0x0000000400aca947 */ /* 0x000fec0003800000 */
[----:B------:R-:W2:Y:S01]  /*03e0*/  LDC.64 R12, c[0x0][0x428] ;  /* 0x00010a00ff0c7b82 */ /* 0x000ea20000000a00 */
[----:B0-----:R-:W-:-:S06]  /*03f0*/  IMAD.WIDE R44, R71, 0x4, R44 ;  /* 0x00000004472c7825 */ /* 0x001fcc00078e022c */
[----:B------:R-:W3:Y:S01]  /*0400*/  LDG.E R45, desc[UR8][R44.64] ;  /* 0x000000082c2d7981 */ /* 0x000ee2000c1e1900 */
[----:B------:R-:W0:Y:S08]  /*0410*/  LDC.64 R56, c[0x0][0x3a8] ;  /* 0x0000ea00ff387b82 */ /* 0x000e300000000a00 */
[----:B------:R-:W4:Y:S01]  /*0420*/  LDC.64 R62, c[0x0][0x3b0] ;  /* 0x0000ec00ff3e7b82 */ /* 0x000f220000000a00 */
[----:B--2---:R-:W-:-:S06]  /*0430*/  IMAD.WIDE.U32 R12, R77, 0x10, R12 ;  /* 0x000000104d0c7825 */ /* 0x004fcc00078e000c */
[----:B------:R-:W2:Y:S01]  /*0440*/  LDG.E.128 R12, desc[UR8][R12.64] ;  /* 0x000000080c0c7981 */ /* 0x000ea2000c1e1d00 */
[----:B0-----:R-:W-:-:S05]  /*0450*/  IMAD.WIDE.U32 R56, R77, 0x20, R56 ;  /* 0x000000204d387825 */ /* 0x001fca00078e0038 */
[----:B------:R-:W2:Y:S04]  /*0460*/  LDG.E.128 R4, desc[UR8][R56.64] ;  /* 0x0000000838047981 */ /* 0x000ea8000c1e1d00 */
[----:B------:R-:W2:Y:S01]  /*0470*/  LDG.E.128 R8, desc[UR8][R56.64+0x10] ;  /* 0x0000100838087981 */ /* 0x000ea2000c1e1d00 */
[----:B----4-:R-:W-:-:S06]  /*0480*/  IMAD.WIDE.U32 R62, R77, 0x8, R62 ;  /* 0x000000084d3e7825 */ /* 0x010fcc00078e003e */
[----:B------:R-:W4:Y:S01]  /*0490*/  LDG.E.64 R62, desc[UR8][R62.64] ;  /* 0x000000083e3e7981 */ /* 0x000f22000c1e1b00 */
[----:B------:R-:W-:-:S04]  /*04a0*/  ISETP.NE.U32.AND P1, PT, RZ, UR12, PT ;  /* 0x0000000cff007c0c */ /* 0x000fc8000bf25070 */
[----:B------:R-:W-:-:S13]  /*04b0*/  ISETP.NE.AND.EX P1, PT, RZ, UR13, PT, P1 ;  /* 0x0000000dff007c0c */ /* 0x000fda000bf25310 */
[----:B------:R-:W0:Y:S02]  /*04c0*/  @P1 LDC.64 R2, c[0x0][0x438] ;  /* 0x00010e00ff021b82 */ /* 0x000e240000000a00 */
[----:B0-----:R-:W-:-:S05]  /*04d0*/  @P1 IMAD.WIDE.U32 R2, R77, 0x20, R2 ;  /* 0x000000204d021825 */ /* 0x001fca00078e0002 */
[----:B------:R-:W5:Y:S04]  /*04e0*/  @P1 LDG.E.128 R20, desc[UR8][R2.64] ;  /* 0x0000000802141981 */ /* 0x000f68000c1e1d00 */
[----:B------:R0:W5:Y:S01]  /*04f0*/  @P1 LDG.E.128 R16, desc[UR8][R2.64+0x10] ;  /* 0x0000100802101981 */ /* 0x000162000c1e1d00 */
[----:B-1----:R-:W-:Y:S02]  /*0500*/  ISETP.NE.AND P1, PT, R70, RZ, PT ;  /* 0x000000ff4600720c */ /* 0x002fe40003f25270 */
[----:B0-----:R-:W-:Y:S02]  /*0510*/  SHF.L.U32 R2, R40, 0x10, RZ ;  /* 0x0000001028027819 */ /* 0x001fe400000006ff */
[----:B---3--:R-:W-:Y:S02]  /*0520*/  FSEL R45, R45, RZ, !P1 ;  /* 0x000000ff2d2d7208 */ /* 0x008fe40004800000 */
[----:B--2---:R-:W-:-:S03]  /*0530*/  PRMT R0, R12, 0x7632, R0 ;  /* 0x000076320c007816 */ /* 0x004fc60000000000 */
[--C-:B------:R-:W-:Y:S01]  /*0540*/  FADD.FTZ R57, R4, -R45.reuse ;  /* 0x8000002d04397221 */ /* 0x100fe20000010000 */
[--C-:B------:R-:W-:Y:S01]  /*0550*/  FADD.FTZ R59, R5, -R45.reuse ;  /* 0x8000002d053b7221 */ /* 0x100fe20000010000 */
[--C-:B------:R-:W-:Y:S01]  /*0560*/  FADD.FTZ R61, R6, -R45.reuse ;  /* 0x8000002d063d7221 */ /* 0x100fe20000010000 */
[----:B------:R-:W-:Y:S01]  /*0570*/  SHF.L.U32 R5, R12, 0x10, RZ ;  /* 0x000000100c057819 */ /* 0x000fe200000006ff */
[----:B-----5:R-:W-:Y:S01]  /*0580*/  FMUL.FTZ R3, R64, R57 ;  /* 0x0000003940037220 */ /* 0x020fe20000410000 */
[----:B------:R-:W-:Y:S02]  /*0590*/  SHF.L.U32 R4, R75, 0x10, RZ ;  /* 0x000000104b047819 */ /* 0x000fe400000006ff */
[----:B------:R-:W-:Y:S01]  /*05a0*/  SHF.L.U32 R6, R0, 0x10, RZ ;  /* 0x0000001000067819 */ /* 0x000fe200000006ff */
[----:B------:R-:W-:Y:S01]  /*05b0*/  FMUL.FTZ R0, R64, R59 ;  /* 0x0000003b40007220 */ /* 0x000fe20000410000 */
[--C-:B------:R-:W-:Y:S01]  /*05c0*/  FADD.FTZ R67, R8, -R45.reuse ;  /* 0x8000002d08437221 */ /* 0x100fe20000010000 */
[----:B------:R-:W-:Y:S01]  /*05d0*/  PRMT R8, R13, 0x7632, R8 ;  /* 0x000076320d087816 */ /* 0x000fe20000000008 */
[----:B------:R-:W-:Y:S01]  /*05e0*/  FADD.FTZ R65, R7, -R45 ;  /* 0x8000002d07417221 */ /* 0x000fe20000010000 */
[-C--:B------:R-:W-:Y:S01]  /*05f0*/  FMUL.FTZ R2, R2, R5.reuse ;  /* 0x0000000502027220 */ /* 0x080fe20000410000 */
[----:B------:R-:W-:Y:S01]  /*0600*/  FADD.FTZ R32, R32, R5 ;  /* 0x0000000520207221 */ /* 0x000fe20000010000 */
[----:B------:R-:W-:Y:S01]  /*0610*/  FFMA.FTZ R24, R3, R5, R24 ;  /* 0x0000000503187223 */ /* 0x000fe20000010018 */
[-C--:B------:R-:W-:Y:S01]  /*0620*/  FMUL.FTZ R5, R4, R6.reuse ;  /* 0x0000000604057220 */ /* 0x080fe20000410000 */
[----:B------:R-:W-:Y:S01]  /*0630*/  FFMA.FTZ R25, R0, R6, R25 ;  /* 0x0000000600197223 */ /* 0x000fe20000010019 */
[----:B------:R-:W-:Y:S01]  /*0640*/  FADD.FTZ R33, R33, R6 ;  /* 0x0000000621217221 */ /* 0x000fe20000010000 */
[----:B------:R-:W-:Y:S01]  /*0650*/  FADD.FTZ R81, R9, -R45 ;  /* 0x8000002d09517221 */ /* 0x000fe20000010000 */
[----:B------:R-:W-:Y:S01]  /*0660*/  SHF.L.U32 R13, R13, 0x10, RZ ;  /* 0x000000100d0d7819 */ /* 0x000fe200000006ff */
[C---:B------:R-:W-:Y:S01]  /*0670*/  FMUL.FTZ R7, R64.reuse, R61 ;  /* 0x0000003d40077220 */ /* 0x040fe20000410000 */
[----:B------:R-:W-:Y:S01]  /*0680*/  SHF.L.U32 R6, R41, 0x10, RZ ;  /* 0x0000001029067819 */ /* 0x000fe200000006ff */
[----:B------:R-:W-:Y:S01]  /*0690*/  FMUL.FTZ R4, R64, R65 ;  /* 0x0000004140047220 */ /* 0x000fe20000410000 */
[----:B------:R-:W-:-:S02]  /*06a0*/  SHF.L.U32 R9, R74, 0x10, RZ ;  /* 0x000000104a097819 */ /* 0x000fc400000006ff */
[----:B------:R-:W-:Y:S02]  /*06b0*/  SHF.L.U32 R8, R8, 0x10, RZ ;  /* 0x0000001008087819 */ /* 0x000fe400000006ff */
[----:B------:R-:W-:Y:S01]  /*06c0*/  PRMT R12, R14, 0x7632, R12 ;  /* 0x000076320e0c7816 */ /* 0x000fe2000000000c */
[-C--:B------:R-:W-:Y:S01]  /*06d0*/  FMUL.FTZ R6, R6, R13.reuse ;  /* 0x0000000d06067220 */ /* 0x080fe20000410000 */
[----:B------:R-:W-:Y:S01]  /*06e0*/  FADD.FTZ R34, R34, R13 ;  /* 0x0000000d22227221 */ /* 0x000fe20000010000 */
[----:B------:R-:W-:Y:S01]  /*06f0*/  FFMA.FTZ R26, R7, R13, R26 ;  /* 0x0000000d071a7223 */ /* 0x000fe2000001001a */
[----:B------:R-:W-:Y:S01]  /*0700*/  SHF.L.U32 R79, R14, 0x10, RZ ;  /* 0x000000100e4f7819 */ /* 0x000fe200000006ff */
[-C--:B------:R-:W-:Y:S01]  /*0710*/  FMUL.FTZ R9, R9, R8.reuse ;  /* 0x0000000809097220 */ /* 0x080fe20000410000 */
[----:B------:R-:W-:Y:S01]  /*0720*/  FFMA.FTZ R27, R4, R8, R27 ;  /* 0x00000008041b7223 */ /* 0x000fe2000001001b */
[----:B------:R-:W-:Y:S01]  /*0730*/  FADD.FTZ R35, R35, R8 ;  /* 0x0000000823237221 */ /* 0x000fe20000010000 */
[----:B------:R-:W-:Y:S01]  /*0740*/  SHF.L.U32 R13, R73, 0x10, RZ ;  /* 0x00000010490d7819 */ /* 0x000fe200000006ff */
[----:B------:R-:W-:Y:S01]  /*0750*/  FMUL.FTZ R8, R64, R81 ;  /* 0x0000005140087220 */ /* 0x000fe20000410000 */
[----:B------:R-:W-:Y:S01]  /*0760*/  SHF.L.U32 R12, R12, 0x10, RZ ;  /* 0x000000100c0c7819 */ /* 0x000fe200000006ff */
[----:B------:R-:W-:Y:S01]  /*0770*/  FADD.FTZ R47, R10, -R45 ;  /* 0x8000002d0a2f7221 */ /* 0x000fe20000010000 */
[----:B------:R-:W-:-:S02]  /*0780*/  SHF.L.U32 R83, R15, 0x10, RZ ;  /* 0x000000100f537819 */ /* 0x000fc400000006ff */
[----:B------:R-:W-:Y:S01]  /*0790*/  SHF.L.U32 R14, R43, 0x10, RZ ;  /* 0x000000102b0e7819 */ /* 0x000fe200000006ff */
[----:B------:R-:W-:Y:S01]  /*07a0*/  FADD.FTZ R45, R11, -R45 ;  /* 0x8000002d0b2d7221 */ /* 0x000fe20000010000 */
[----:B------:R-:W-:Y:S01]  /*07b0*/  PRMT R44, R15, 0x7632, R44 ;  /* 0x000076320f2c7816 */ /* 0x000fe2000000002c */
[-C--:B------:R-:W-:Y:S01]  /*07c0*/  FMUL.FTZ R13, R13, R12.reuse ;  /* 0x0000000c0d0d7220 */ /* 0x080fe20000410000 */
[----:B------:R-:W-:Y:S01]  /*07d0*/  FFMA.FTZ R29, R8, R12, R29 ;  /* 0x0000000c081d7223 */ /* 0x000fe2000001001d */
[----:B------:R-:W-:Y:S01]  /*07e0*/  FADD.FTZ R37, R37, R12 ;  /* 0x0000000c25257221 */ /* 0x000fe20000010000 */
[----:B------:R-:W-:Y:S01]  /*07f0*/  SHF.L.U32 R56, R44, 0x10, RZ ;  /* 0x000000102c387819 */ /* 0x000fe200000006ff */
[----:B------:R-:W-:Y:S01]  /*0800*/  FMUL.FTZ R12, R14, R83 ;  /* 0x000000530e0c7220 */ /* 0x000fe20000410000 */
[----:B------:R-:W-:Y:S01]  /*0810*/  FMUL.FTZ R14, R64, R45 ;  /* 0x0000002d400e7220 */ /* 0x000fe20000410000 */
[----:B------:R-:W-:Y:S01]  /*0820*/  FADD.FTZ R44, RZ, R2 ;  /* 0x00000002ff2c7221 */ /* 0x000fe20000010000 */
[----:B------:R-:W-:Y:S01]  /*0830*/  FFMA.FTZ R45, R3, R2, RZ ;  /* 0x00000002032d7223 */ /* 0x000fe200000100ff */
[----:B------:R-:W-:Y:S01]  /*0840*/  SHF.L.U32 R57, R72, 0x10, RZ ;  /* 0x0000001048397819 */ /* 0x000fe200000006ff */
[----:B------:R-:W-:Y:S01]  /*0850*/  FMUL.FTZ R15, R64, R47 ;  /* 0x0000002f400f7220 */ /* 0x000fe20000410000 */
[----:B------:R-:W-:Y:S01]  /*0860*/  FADD.FTZ R47, R44, R5 ;  /* 0x000000052c2f7221 */ /* 0x000fe20000010000 */
[----:B------:R-:W-:Y:S01]  /*0870*/  FFMA.FTZ R44, R0, R5, R45 ;  /* 0x00000005002c7223 */ /* 0x000fe2000001002d */
[----:B------:R-:W-:Y:S01]  /*0880*/  SHF.L.U32 R10, R42, 0x10, RZ ;  /* 0x000000102a0a7819 */ /* 0x000fe200000006ff */
[-C--:B------:R-:W-:Y:S01]  /*0890*/  FMUL.FTZ R57, R57, R56.reuse ;  /* 0x0000003839397220 */ /* 0x080fe20000410000 */
[----:B------:R-:W-:Y:S01]  /*08a0*/  FFMA.FTZ R31, R14, R56, R31 ;  /* 0x000000380e1f7223 */ /* 0x000fe2000001001f */
[----:B------:R-:W-:Y:S01]  /*08b0*/  FADD.FTZ R39, R39, R56 ;  /* 0x0000003827277221 */ /* 0x000fe20000010000 */
[----:B------:R-:W-:Y:S01]  /*08c0*/  FADD.FTZ R56, R47, R6 ;  /* 0x000000062f387221 */ /* 0x000fe20000010000 */
[----:B------:R-:W-:Y:S01]  /*08d0*/  FFMA.FTZ R45, R7, R6, R44 ;  /* 0x00000006072d7223 */ /* 0x000fe2000001002c */
[----:B------:R-:W-:Y:S01]  /*08e0*/  FMUL.FTZ R10, R10, R79 ;  /* 0x0000004f0a0a7220 */ /* 0x000fe20000410000 */
[----:B------:R-:W-:Y:S01]  /*08f0*/  FMUL.FTZ R11, R64, R67 ;  /* 0x00000043400b7220 */ /* 0x000fe20000410000 */
[----:B------:R-:W-:Y:S01]  /*0900*/  FADD.FTZ R47, R56, R9 ;  /* 0x00000009382f7221 */ /* 0x000fe20000010000 */
[----:B------:R-:W-:-:S03]  /*0910*/  FFMA.FTZ R44, R4, R9, R45 ;  /* 0x00000009042c7223 */ /* 0x000fc6000001002d */
[----:B------:R-:W-:Y:S01]  /*0920*/  FADD.FTZ R60, R47, R10 ;  /* 0x0000000a2f3c7221 */ /* 0x000fe20000010000 */
[----:B------:R-:W-:Y:S01]  /*0930*/  FFMA.FTZ R45, R11, R10, R44 ;  /* 0x0000000a0b2d7223 */ /* 0x000fe2000001002c */
[----:B----4-:R-:W-:Y:S02]  /*0940*/  SHF.R.U64 R58, R62, 0x8, R63 ;  /* 0x000000083e3a7819 */ /* 0x010fe4000000123f */
[----:B------:R-:W-:Y:S01]  /*0950*/  FADD.FTZ R47, R60, R13 ;  /* 0x0000000d3c2f7221 */ /* 0x000fe20000010000 */
[----:B------:R-:W-:Y:S01]  /*0960*/  FFMA.FTZ R44, R8, R13, R45 ;  /* 0x0000000d082c7223 */ /* 0x000fe2000001002d */
[C-C-:B------:R-:W-:Y:S02]  /*0970*/  SHF.R.U64 R59, R62.reuse, 0x10, R63.reuse ;  /* 0x000000103e3b7819 */ /* 0x140fe4000000123f */
[--C-:B------:R-:W-:Y:S01]  /*0980*/  SHF.R.U64 R61, R62, 0x18, R63.reuse ;  /* 0x000000183e3d7819 */ /* 0x100fe2000000123f */
[----:B------:R-:W-:Y:S01]  /*0990*/  FADD.FTZ R80, R47, R12 ;  /* 0x0000000c2f507221 */ /* 0x000fe20000010000 */
[--C-:B------:R-:W-:Y:S01]  /*09a0*/  SHF.R.U32.HI R65, RZ, 0x8, R63.reuse ;  /* 0x00000008ff417819 */ /* 0x100fe2000001163f */
[----:B------:R-:W-:Y:S01]  /*09b0*/  FFMA.FTZ R47, R15, R12, R44 ;  /* 0x0000000c0f2f7223 */ /* 0x000fe2000001002c */
[----:B------:R-:W-:-:S02]  /*09c0*/  SHF.R.U32.HI R67, RZ, 0x10, R63 ;  /* 0x00000010ff437819 */ /* 0x000fc4000001163f */
[----:B------:R-:W-:Y:S01]  /*09d0*/  PRMT R56, R58, 0x7610, R56 ;  /* 0x000076103a387816 */ /* 0x000fe20000000038 */
[----:B------:R-:W-:Y:S01]  /*09e0*/  FADD.FTZ R36, R36, R79 ;  /* 0x0000004f24247221 */ /* 0x000fe20000010000 */
[----:B------:R-:W-:Y:S01]  /*09f0*/  PRMT R58, R59, 0x7610, R58 ;  /* 0x000076103b3a7816 */ /* 0x000fe2000000003a */
[----:B------:R-:W-:Y:S01]  /*0a00*/  FFMA.FTZ R28, R11, R79, R28 ;  /* 0x0000004f0b1c7223 */ /* 0x000fe2000001001c */
[----:B------:R-:W-:Y:S01]  /*0a10*/  PRMT R59, R61, 0x7610, R59 ;  /* 0x000076103d3b7816 */ /* 0x000fe2000000003b */
[----:B------:R-:W-:Y:S01]  /*0a20*/  FADD.FTZ R38, R38, R83 ;  /* 0x0000005326267221 */ /* 0x000fe20000010000 */
[----:B------:R-:W-:Y:S01]  /*0a30*/  FFMA.FTZ R30, R15, R83, R30 ;  /* 0x000000530f1e7223 */ /* 0x000fe2000001001e */
[----:B------:R-:W-:Y:S01]  /*0a40*/  SHF.R.U32.HI R78, RZ, 0x18, R63 ;  /* 0x00000018ff4e7819 */ /* 0x000fe2000001163f */
[----:B------:R-:W-:Y:S01]  /*0a50*/  FADD.FTZ R79, R80, R57 ;  /* 0x00000039504f7221 */ /* 0x000fe20000010000 */
[----:B------:R-:W-:Y:S01]  /*0a60*/  PRMT R60, R65, 0x7610, R60 ;  /* 0x00007610413c7816 */ /* 0x000fe2000000003c */
[----:B------:R-:W-:Y:S01]  /*0a70*/  FFMA.FTZ R47, R14, R57, R47 ;  /* 0x000000390e2f7223 */ /* 0x000fe2000001002f */
[----:B------:R-:W-:-:S07]  /*0a80*/  PRMT R61, R67, 0x7610, R61 ;  /* 0x00007610433d7816 */ /* 0x000fce000000003d */
.L_x_2031:
[----:B------:R-:W-:Y:S05]  /*0a90*/  BSYNC.RECONVERGENT B1 ;  /* 0x0000000000017941 */ /* 0x000fea0003800200 */
.L_x_2030:
[----:B------:R-:W-:Y:S01]  /*0aa0*/  UMOV UR6, 0xffffffff ;  /* 0xffffffff00067882 */ /* 0x000fe20000000000 */
[----:B-----5:R-:W-:Y:S02]  /*0ab0*/  @P0 SHF.L.U32 R66, R46, 0x10, RZ ;  /* 0x000000102e420819 */ /* 0x020fe400000006ff */
[----:B------:R-:W-:Y:S05]  /*0ac0*/  BRA.DIV UR6, `(.L_x_2032) ;  /* 0x0000001606d47947 */ /* 0x000fea000b800000 */
        /* <DEDUP_REMOVED lines=18> */
.L_x_2051:
        /* <DEDUP_REMOVED lines=20> */
[-CC-:B0-----:R-:W-:Y:S01]  /*0d30*/  FFMA.FTZ R47, R3, R44.reuse, R45.reuse ;  /* 0x0000002c032f7223 */ /* 0x181fe2000001002d */
[----:B------:R-:W-:Y:S01]  /*0d40*/  FFMA.FTZ R44, R14, R44, R45 ;  /* 0x0000002c0e2c7223 */ /* 0x000fe2000001002d */
[----:B------:R-:W-:Y:S01]  /*0d50*/  FADD.FTZ R65, R6, -R65 ;  /* 0x8000004106417221 */ /* 0x000fe20000010000 */
[----:B------:R-:W-:Y:S01]  /*0d60*/  FADD.FTZ R83, R12, -R83 ;  /* 0x800000530c537221 */ /* 0x000fe20000010000 */
[----:B------:R-:W-:Y:S01]  /*0d70*/  FADD.FTZ R45, R5, -R46 ;  /* 0x8000002e052d7221 */ /* 0x000fe20000010000 */
[----:B------:R-:W-:Y:S01]  /*0d80*/  FADD.FTZ R85, R57, -R44 ;  /* 0x8000002c39557221 */ /* 0x000fe20000010000 */
[----:B------:R-:W-:Y:S01]  /*0d90*/  FADD.FTZ R67, R9, -R80 ;  /* 0x8000005009437221 */ /* 0x000fe20000010000 */
[----:B------:R-:W-:Y:S01]  /*0da0*/  FMUL.FTZ R83, R64, R83 ;  /* 0x0000005340537220 */ /* 0x000fe20000410000 */
[----:B------:R-:W-:Y:S01]  /*0db0*/  FADD.FTZ R79, R10, -R79 ;  /* 0x8000004f0a4f7221 */ /* 0x000fe20000010000 */
[----:B------:R-:W-:Y:S01]  /*0dc0*/  FMUL.FTZ R85, R64, R85 ;  /* 0x0000005540557220 */ /* 0x000fe20000410000 */
[----:B------:R-:W-:Y:S01]  /*0dd0*/  FADD.FTZ R81, R13, -R82 ;  /* 0x800000520d517221 */ /* 0x000fe20000010000 */
[----:B------:R-:W-:Y:S01]  /*0de0*/  FADD.FTZ R47, R2, -R47 ;  /* 0x8000002f022f7221 */ /* 0x000fe20000010000 */
[C---:B------:R-:W-:Y:S01]  /*0df0*/  FMUL.FTZ R65, R64.reuse, R65 ;  /* 0x0000004140417220 */ /* 0x040fe20000410000 */
[-C--:B------:R-:W-:Y:S01]  /*0e00*/  FMUL.FTZ R83, R83, R66.reuse ;  /* 0x0000004253537220 */ /* 0x080fe20000410000 */
[-C--:B------:R-:W-:Y:S01]  /*0e10*/  FMUL.FTZ R85, R85, R66.reuse ;  /* 0x0000004255557220 */ /* 0x080fe20000410000 */
[C---:B------:R-:W-:Y:S01]  /*0e20*/  FMUL.FTZ R45, R64.reuse, R45 ;  /* 0x0000002d402d7220 */ /* 0x040fe20000410000 */
[C---:B------:R-:W-:Y:S01]  /*0e30*/  FMUL.FTZ R67, R64.reuse, R67 ;  /* 0x0000004340437220 */ /* 0x040fe20000410000 */
[C---:B------:R-:W-:Y:S01]  /*0e40*/  FMUL.FTZ R79, R64.reuse, R79 ;  /* 0x0000004f404f7220 */ /* 0x040fe20000410000 */
[C---:B------:R-:W-:Y:S01]  /*0e50*/  FMUL.FTZ R81, R64.reuse, R81 ;  /* 0x0000005140517220 */ /* 0x040fe20000410000 */
[----:B------:R-:W-:Y:S01]  /*0e60*/  FMUL.FTZ R47, R64, R47 ;  /* 0x0000002f402f7220 */ /* 0x000fe20000410000 */
[-C--:B------:R-:W-:Y:S01]  /*0e70*/  FMUL.FTZ R65, R65, R66.reuse ;  /* 0x0000004241417220 */ /* 0x080fe20000410000 */
[----:B------:R-:W-:Y:S01]  /*0e80*/  FMUL.FTZ R83, R83, UR15 ;  /* 0x0000000f53537c20 */ /* 0x000fe20008410000 */
[----:B------:R-:W-:Y:S01]  /*0e90*/  FMUL.FTZ R85, R85, UR15 ;  /* 0x0000000f55557c20 */ /* 0x000fe20008410000 */
[-C--:B------:R-:W-:Y:S01]  /*0ea0*/  FMUL.FTZ R45, R45, R66.reuse ;  /* 0x000000422d2d7220 */ /* 0x080fe20000410000 */
[-C--:B------:R-:W-:Y:S01]  /*0eb0*/  FMUL.FTZ R67, R67, R66.reuse ;  /* 0x0000004243437220 */ /* 0x080fe20000410000 */
[-C--:B------:R-:W-:Y:S01]  /*0ec0*/  FMUL.FTZ R79, R79, R66.reuse ;  /* 0x000000424f4f7220 */ /* 0x080fe20000410000 */
[-C--:B------:R-:W-:Y:S01]  /*0ed0*/  FMUL.FTZ R81, R81, R66.reuse ;  /* 0x0000004251517220 */ /* 0x080fe20000410000 */
[----:B------:R-:W-:Y:S01]  /*0ee0*/  FMUL.FTZ R47, R47, R66 ;  /* 0x000000422f2f7220 */ /* 0x000fe20000410000 */
[----:B------:R-:W-:Y:S01]  /*0ef0*/  LOP3.LUT P1, RZ, R61, 0xff, RZ, 0xc0, !PT ;  /* 0x000000ff3dff7812 */ /* 0x000fe2000782c0ff */
        /* <DEDUP_REMOVED lines=9> */
[----:B------:R-:W-:Y:S01]  /*0f90*/  FMUL.FTZ R47, R47, UR15 ;  /* 0x0000000f2f2f7c20 */ /* 0x000fe20008410000 */
[----:B------:R-:W-:-:S02]  /*0fa0*/  LOP3.LUT P5, RZ, R63, 0xff, RZ, 0xc0, !PT ;  /* 0x000000ff3fff7812 */ /* 0x000fc400078ac0ff */
[----:B------:R-:W-:Y:S02]  /*0fb0*/  LOP3.LUT P4, RZ, R60, 0xff, RZ, 0xc0, !PT ;  /* 0x000000ff3cff7812 */ /* 0x000fe4000788c0ff */
[----:B------:R-:W-:Y:S02]  /*0fc0*/  LOP3.LUT P2, RZ, R59, 0xff, RZ, 0xc0, !PT ;  /* 0x000000ff3bff7812 */ /* 0x000fe4000784c0ff */
[----:B------:R-:W-:Y:S02]  /*0fd0*/  LOP3.LUT P1, RZ, R62, 0xff, RZ, 0xc0, !PT ;  /* 0x000000ff3eff7812 */ /* 0x000fe4000782c0ff */
[----:B------:R-:W-:Y:S02]  /*0fe0*/  LOP3.LUT P6, RZ, R56, 0xff, RZ, 0xc0, !PT ;  /* 0x000000ff38ff7812 */ /* 0x000fe400078cc0ff */
[----:B------:R-:W-:Y:S02]  /*0ff0*/  FSEL R64, R65, RZ, P3 ;  /* 0x000000ff41407208 */ /* 0x000fe40001800000 */
        /* <DEDUP_REMOVED lines=10> */
.L_x_2036:
        /* <DEDUP_REMOVED lines=12> */
[C---:B------:R-:W-:Y:S01]  /*1160*/  FMUL.FTZ R50, R64.reuse, R45 ;  /* 0x0000002d40327220 */ /* 0x040fe20000410000 */
[----:B------:R-:W-:Y:S01]  /*1170*/  FMUL.FTZ R51, R64, R51 ;  /* 0x0000003340337220 */ /* 0x000fe20000410000 */
[----:B------:R-:W-:Y:S01]  /*1180*/  FADD.FTZ R53, R10, -R53 ;  /* 0x800000350a357221 */ /* 0x000fe20000010000 */
[----:B------:R-:W-:Y:S01]  /*1190*/  FADD.FTZ R49, R5, -R46 ;  /* 0x8000002e05317221 */ /* 0x000fe20000010000 */
[-C--:B------:R-:W-:Y:S01]  /*11a0*/  FMUL.FTZ R44, R50, R66.reuse ;  /* 0x00000042322c7220 */ /* 0x080fe20000410000 */
[-C--:B------:R-:W-:Y:S01]  /*11b0*/  FMUL.FTZ R45, R51, R66.reuse ;  /* 0x00000042332d7220 */ /* 0x080fe20000410000 */
[----:B------:R-:W-:Y:S01]  /*11c0*/  FADD.FTZ R65, R12, -R65 ;  /* 0x800000410c417221 */ /* 0x000fe20000010000 */
[----:B------:R-:W-:Y:S01]  /*11d0*/  FADD.FTZ R47, R2, -R47 ;  /* 0x8000002f022f7221 */ /* 0x000fe20000010000 */
[----:B------:R-:W-:Y:S01]  /*11e0*/  FMUL.FTZ R52, R64, R53 ;  /* 0x0000003540347220 */ /* 0x000fe20000410000 */
[----:B------:R-:W-:Y:S01]  /*11f0*/  FMUL.FTZ R44, R44, UR15 ;  /* 0x0000000f2c2c7c20 */ /* 0x000fe20008410000 */
[----:B------:R-:W-:Y:S01]  /*1200*/  FMUL.FTZ R45, R45, UR15 ;  /* 0x0000000f2d2d7c20 */ /* 0x000fe20008410000 */
[----:B------:R-:W-:Y:S01]  /*1210*/  FMUL.FTZ R53, R64, R55 ;  /* 0x0000003740357220 */ /* 0x000fe20000410000 */
[----:B------:R-:W-:Y:S01]  /*1220*/  LOP3.LUT P1, RZ, R58, 0xff, RZ, 0xc0, !PT ;  /* 0x000000ff3aff7812 */ /* 0x000fe2000782c0ff */
[C---:B------:R-:W-:Y:S01]  /*1230*/  FMUL.FTZ R49, R64.reuse, R49 ;  /* 0x0000003140317220 */ /* 0x040fe20000410000 */
[----:B------:R-:W-:Y:S01]  /*1240*/  LOP3.LUT P6, RZ, R59, 0xff, RZ, 0xc0, !PT ;  /* 0x000000ff3bff7812 */ /* 0x000fe200078cc0ff */
[C---:B------:R-:W-:Y:S01]  /*1250*/  FMUL.FTZ R54, R64.reuse, R65 ;  /* 0x0000004140367220 */ /* 0x040fe20000410000 */
[C---:B------:R-:W-:Y:S01]  /*1260*/  FMUL.FTZ R48, R64.reuse, R47 ;  /* 0x0000002f40307220 */ /* 0x040fe20000410000 */
[----:B------:R-:W-:Y:S01]  /*1270*/  FMUL.FTZ R55, R64, R67 ;  /* 0x0000004340377220 */ /* 0x000fe20000410000 */
[----:B------:R-:W-:Y:S01]  /*1280*/  FSEL R46, R44, RZ, P1 ;  /* 0x000000ff2c2e7208 */ /* 0x000fe20000800000 */
[-C--:B------:R-:W-:Y:S01]  /*1290*/  FMUL.FTZ R65, R53, R66.reuse ;  /* 0x0000004235417220 */ /* 0x080fe20000410000 */
[----:B------:R-:W-:Y:S01]  /*12a0*/  FSEL R47, R45, RZ, P6 ;  /* 0x000000ff2d2f7208 */ /* 0x000fe20003000000 */
[-C--:B------:R-:W-:Y:S01]  /*12b0*/  FMUL.FTZ R64, R52, R66.reuse ;  /* 0x0000004234407220 */ /* 0x080fe20000410000 */
[-C--:B------:R-:W-:Y:S01]  /*12c0*/  FMUL.FTZ R67, R54, R66.reuse ;  /* 0x0000004236437220 */ /* 0x080fe20000410000 */
[-C--:B------:R-:W-:Y:S01]  /*12d0*/  FMUL.FTZ R44, R48, R66.reuse ;  /* 0x00000042302c7220 */ /* 0x080fe20000410000 */
[-C--:B------:R-:W-:Y:S01]  /*12e0*/  FMUL.FTZ R45, R49, R66.reuse ;  /* 0x00000042312d7220 */ /* 0x080fe20000410000 */
[----:B------:R-:W-:Y:S01]  /*12f0*/  FMUL.FTZ R79, R55, R66 ;  /* 0x00000042374f7220 */ /* 0x000fe20000410000 */
        /* <DEDUP_REMOVED lines=23> */
.L_x_2035:
        /* <DEDUP_REMOVED lines=16> */
[----:B------:R-:W-:Y:S01]  /*1570*/  FFMA.FTZ R83, R64, R83, R18 ;  /* 0x0000005340537223 */ /* 0x000fe20000010012 */
[----:B------:R-:W-:Y:S01]  /*1580*/  FADD.FTZ R79, R10, -R67 ;  /* 0x800000430a4f7221 */ /* 0x000fe20000010000 */
[----:B------:R-:W-:Y:S01]  /*1590*/  FFMA.FTZ R85, R64, R44, R19 ;  /* 0x0000002c40557223 */ /* 0x000fe20000010013 */
[----:B------:R-:W-:Y:S01]  /*15a0*/  FADD.FTZ R82, R13, -R82 ;  /* 0x800000520d527221 */ /* 0x000fe20000010000 */
[----:B------:R-:W-:Y:S01]  /*15b0*/  FADD.FTZ R45, R2, -R47 ;  /* 0x8000002f022d7221 */ /* 0x000fe20000010000 */
[C---:B------:R-:W-:Y:S01]  /*15c0*/  FFMA.FTZ R65, R64.reuse, R65, R22 ;  /* 0x0000004140417223 */ /* 0x040fe20000010016 */
[-C--:B------:R-:W-:Y:S01]  /*15d0*/  FMUL.FTZ R83, R83, R66.reuse ;  /* 0x0000004253537220 */ /* 0x080fe20000410000 */
[----:B------:R-:W-:Y:S01]  /*15e0*/  FMUL.FTZ R85, R85, R66 ;  /* 0x0000004255557220 */ /* 0x000fe20000410000 */
[C---:B------:R-:W-:Y:S01]  /*15f0*/  FFMA.FTZ R47, R64.reuse, R46, R21 ;  /* 0x0000002e402f7223 */ /* 0x040fe20000010015 */
[C---:B------:R-:W-:Y:S01]  /*1600*/  FFMA.FTZ R67, R64.reuse, R80, R23 ;  /* 0x0000005040437223 */ /* 0x040fe20000010017 */
[C---:B------:R-:W-:Y:S01]  /*1610*/  FFMA.FTZ R79, R64.reuse, R79, R16 ;  /* 0x0000004f404f7223 */ /* 0x040fe20000010010 */
[C---:B------:R-:W-:Y:S01]  /*1620*/  FFMA.FTZ R81, R64.reuse, R82, R17 ;  /* 0x0000005240517223 */ /* 0x040fe20000010011 */
[----:B------:R-:W-:Y:S01]  /*1630*/  FFMA.FTZ R45, R64, R45, R20 ;  /* 0x0000002d402d7223 */ /* 0x000fe20000010014 */
        /* <DEDUP_REMOVED lines=35> */
.L_x_2038:
        /* <DEDUP_REMOVED lines=8> */
[-CC-:B0-----:R-:W-:Y:S01]  /*18f0*/  FFMA.FTZ R47, R3, R44.reuse, R45.reuse ;  /* 0x0000002c032f7223 */ /* 0x181fe2000001002d */
[----:B------:R-:W-:Y:S01]  /*1900*/  FFMA.FTZ R52, R14, R44, R45 ;  /* 0x0000002c0e347223 */ /* 0x000fe2000001002d */
[----:B------:R-:W-:Y:S01]  /*1910*/  FADD.FTZ R45, R10, -R51 ;  /* 0x800000330a2d7221 */ /* 0x000fe20000010000 */
[----:B------:R-:W-:Y:S01]  /*1920*/  FADD.FTZ R44, R13, -R50 ;  /* 0x800000320d2c7221 */ /* 0x000fe20000010000 */
[C---:B------:R-:W-:Y:S01]  /*1930*/  FFMA.FTZ R50, R64.reuse, R49, R22 ;  /* 0x0000003140327223 */ /* 0x040fe20000010016 */
[----:B------:R-:W-:Y:S01]  /*1940*/  FFMA.FTZ R51, R64, R48, R23 ;  /* 0x0000003040337223 */ /* 0x000fe20000010017 */
[----:B------:R-:W-:Y:S01]  /*1950*/  FADD.FTZ R55, R12, -R53 ;  /* 0x800000350c377221 */ /* 0x000fe20000010000 */
[----:B------:R-:W-:Y:S01]  /*1960*/  FADD.FTZ R80, R57, -R52 ;  /* 0x8000003439507221 */ /* 0x000fe20000010000 */
[C---:B------:R-:W-:Y:S01]  /*1970*/  FFMA.FTZ R52, R64.reuse, R45, R16 ;  /* 0x0000002d40347223 */ /* 0x040fe20000010010 */
[----:B------:R-:W-:Y:S01]  /*1980*/  FFMA.FTZ R53, R64, R44, R17 ;  /* 0x0000002c40357223 */ /* 0x000fe20000010011 */
[-C--:B------:R-:W-:Y:S01]  /*1990*/  FMUL.FTZ R44, R50, R66.reuse ;  /* 0x00000042322c7220 */ /* 0x080fe20000410000 */
[----:B------:R-:W-:Y:S01]  /*19a0*/  FMUL.FTZ R45, R51, R66 ;  /* 0x00000042332d7220 */ /* 0x000fe20000410000 */
[----:B------:R-:W-:Y:S01]  /*19b0*/  FADD.FTZ R46, R5, -R46 ;  /* 0x8000002e052e7221 */ /* 0x000fe20000010000 */
[----:B------:R-:W-:Y:S01]  /*19c0*/  FADD.FTZ R47, R2, -R47 ;  /* 0x8000002f022f7221 */ /* 0x000fe20000010000 */
[----:B------:R-:W-:Y:S01]  /*19d0*/  FMUL.FTZ R44, R44, UR15 ;  /* 0x0000000f2c2c7c20 */ /* 0x000fe20008410000 */
[----:B------:R-:W-:Y:S01]  /*19e0*/  FMUL.FTZ R45, R45, UR15 ;  /* 0x0000000f2d2d7c20 */ /* 0x000fe20008410000 */
[----:B------:R-:W-:Y:S01]  /*19f0*/  FFMA.FTZ R54, R64, R55, R18 ;  /* 0x0000003740367223 */ /* 0x000fe20000010012 */
[----:B------:R-:W-:Y:S01]  /*1a00*/  LOP3.LUT P1, RZ, R58, 0xff, RZ, 0xc0, !PT ;  /* 0x000000ff3aff7812 */ /* 0x000fe2000782c0ff */
[C---:B------:R-:W-:Y:S01]  /*1a10*/  FFMA.FTZ R49, R64.reuse, R46, R21 ;  /* 0x0000002e40317223 */ /* 0x040fe20000010015 */
[----:B------:R-:W-:Y:S01]  /*1a20*/  LOP3.LUT P6, RZ, R59, 0xff, RZ, 0xc0, !PT ;  /* 0x000000ff3bff7812 */ /* 0x000fe200078cc0ff */
[C---:B------:R-:W-:Y:S01]  /*1a30*/  FFMA.FTZ R48, R64.reuse, R47, R20 ;  /* 0x0000002f40307223 */ /* 0x040fe20000010014 */
[----:B------:R-:W-:Y:S01]  /*1a40*/  FFMA.FTZ R55, R64, R80, R19 ;  /* 0x0000005040377223 */ /* 0x000fe20000010013 */
        /* <DEDUP_REMOVED lines=30> */
.L_x_2037:
[----:B------:R-:W-:Y:S01]  /*1c30*/  ISETP.NE.U32.AND P1, PT, RZ, UR4, PT ;  /* 0x00000004ff007c0c */ /* 0x000fe2000bf25070 */
[----:B------:R-:W0:Y:S03]  /*1c40*/  LDC.64 R64, c[0x0][0x468] ;  /* 0x00011a00ff407b82 */ /* 0x000e260000000a00 */
[----:B------:R-:W-:-:S13]  /*1c50*/  ISETP.NE.AND.EX P1, PT, RZ, UR5, PT, P1 ;  /* 0x00000005ff007c0c */ /* 0x000fda000bf25310 */
[----:B------:R-:W1:Y:S01]  /*1c60*/  @P1 LDC.64 R66, c[0x0][0x478] ;  /* 0x00011e00ff421b82 */ /* 0x000e620000000a00 */
[----:B0-----:R-:W-:-:S04]  /*1c70*/  IMAD.WIDE.U32 R64, R77, 0x10, R64 ;  /* 0x000000104d407825 */ /* 0x001fc800078e0040 */
[----:B-1----:R-:W-:-:S05]  /*1c80*/  @P1 IMAD.WIDE.U32 R66, R77, 0x20, R66 ;  /* 0x000000204d421825 */ /* 0x002fca00078e0042 */
[----:B------:R2:W-:Y:S04]  /*1c90*/  @P1 STG.E.128 desc[UR8][R66.64], R48 ;  /* 0x0000003042001986 */ /* 0x0005e8000c101d08 */
[----:B------:R2:W-:Y:S04]  /*1ca0*/  @P1 STG.E.128 desc[UR8][R66.64+0x10], R52 ;  /* 0x0000103442001986 */ /* 0x0005e8000c101d08 */
[----:B------:R2:W-:Y:S02]  /*1cb0*/  STG.E.128 desc[UR8][R64.64], R44 ;  /* 0x0000002c40007986 */ /* 0x0005e4000c101d08 */
.L_x_2034:
[----:B------:R-:W-:Y:S05]  /*1cc0*/  BSYNC.RECONVERGENT B1 ;  /* 0x0000000000017941 */ /* 0x000fea0003800200 */
.L_x_2033:
[----:B--2---:R-:W2:Y:S02]  /*1cd0*/  LDC.64 R44, c[0x0][0x380] ;  /* 0x0000e000ff2c7b82 */ /* 0x004ea40000000a00 */
[----:B--2---:R-:W-:-:S04]  /*1ce0*/  LEA R71, R44, R71, 0x2 ;  /* 0x000000472c477211 */ /* 0x004fc800078e10ff */
[----:B------:R-:W-:-:S13]  /*1cf0*/  ISETP.GE.AND P1, PT, R71, R45, PT ;  /* 0x0000002d4700720c */ /* 0x000fda0003f26270 */
[----:B------:R-:W-:Y:S05]  /*1d00*/  @!P1 BRA `(.L_x_2039) ;  /* 0xffffffe4006c9947 */ /* 0x000fea000383ffff */
.L_x_2029:
[----:B------:R-:W-:Y:S05]  /*1d10*/  BSYNC B0 ;  /* 0x0000000000007941 */ /* 0x000fea0003800000 */
.L_x_2028:
        /* <DEDUP_REMOVED lines=12> */
[----:B------:R-:W-:Y:S01]  /*1de0*/  BAR.SYNC.DEFER_BLOCKING 0x0 ;  /* 0x0000000000007b1d */ /* 0x000fe20000010000 */
[----:B--2---:R-:W-:-:S05]  /*1df0*/  IMAD R33, R76, UR7, RZ ;  /* 0x000000074c217c24 */ /* 0x004fca000f8e02ff */
[----:B------:R-:W2:Y:S04]  /*1e00*/  LDS R2, [R3] ;  /* 0x0000000003027984 */ /* 0x000ea80000000800 */
[----:B------:R-:W3:Y:S04]  /*1e10*/  LDS R5, [R3+0x400] ;  /* 0x0004000003057984 */ /* 0x000ee80000000800 */
[----:B------:R-:W0:Y:S04]  /*1e20*/  LDS R4, [R3+0x200] ;  /* 0x0002000003047984 */ /* 0x000e280000000800 */
[----:B------:R-:W1:Y:S04]  /*1e30*/  LDS R7, [R3+0x600] ;  /* 0x0006000003077984 */ /* 0x000e680000000800 */
[----:B------:R-:W4:Y:S04]  /*1e40*/  LDS R9, [R3+0x800] ;  /* 0x0008000003097984 */ /* 0x000f280000000800 */
[----:B------:R-:W4:Y:S04]  /*1e50*/  LDS R11, [R3+0xa00] ;  /* 0x000a0000030b7984 */ /* 0x000f280000000800 */
[----:B------:R-:W4:Y:S04]  /*1e60*/  LDS R13, [R3+0xc00] ;  /* 0x000c0000030d7984 */ /* 0x000f280000000800 */
[----:B------:R-:W4:Y:S01]  /*1e70*/  LDS R6, [R3+0xe00] ;  /* 0x000e000003067984 */ /* 0x000f220000000800 */
[----:B------:R-:W-:Y:S01]  /*1e80*/  BAR.SYNC.DEFER_BLOCKING 0x0 ;  /* 0x0000000000007b1d */ /* 0x000fe20000010000 */
[----:B--2---:R-:W-:-:S04]  /*1e90*/  FADD.FTZ R2, RZ, R2 ;  /* 0x00000002ff027221 */ /* 0x004fc80000010000 */
[----:B---3--:R-:W-:Y:S01]  /*1ea0*/  FADD.FTZ R2, R2, R5 ;  /* 0x0000000502027221 */ /* 0x008fe20000010000 */
[----:B0-----:R-:W-:-:S04]  /*1eb0*/  FADD.FTZ R4, RZ, R4 ;  /* 0x00000004ff047221 */ /* 0x001fc80000010000 */
[----:B-1----:R-:W-:Y:S01]  /*1ec0*/  FADD.FTZ R4, R4, R7 ;  /* 0x0000000704047221 */ /* 0x002fe20000010000 */
        /* <DEDUP_REMOVED lines=10> */
[----:B-1----:R-:W-:Y:S02]  /*1f70*/  IADD3.X R29, PT, PT, RZ, RZ, RZ, P0, !PT ;  /* 0x000000ffff1d7210 */ /* 0x002fe400007fe4ff */
        /* <DEDUP_REMOVED lines=42> */
.L_x_2032:
[----:B------:R-:W-:Y:S01]  /*2220*/  HFMA2 R85, -RZ, RZ, 0, 5.9604644775390625e-08 ;  /* 0x00000001ff557431 */ /* 0x000fe200000001ff */
[----:B------:R-:W-:Y:S01]  /*2230*/  BSSY B1, `(.L_x_2040) ;  /* 0x0000007000017945 */ /* 0x000fe20003800000 */
[----:B------:R-:W-:Y:S02]  /*2240*/  MOV R84, R79 ;  /* 0x0000004f00547202 */ /* 0x000fe40000000f00 */
[----:B------:R-:W-:Y:S02]  /*2250*/  MOV R86, 0x1f ;  /* 0x0000001f00567802 */ /* 0x000fe40000000f00 */
[----:B------:R-:W-:-:S07]  /*2260*/  MOV R81, 0xffffffff ;  /* 0xffffffff00517802 */ /* 0x000fce0000000f00 */
[----:B01----:R-:W-:Y:S05]  /*2270*/  WARPSYNC.COLLECTIVE R81, `(.L_x_2041) ;  /* 0x0000000051087348 */ /* 0x003fea0003c00000 */
[----:B------:R2:W3:Y:S02]  /*2280*/  SHFL.BFLY P1, R83, R84, R85, R86 ;  /* 0x0c00005554537389 */ /* 0x0004e40000020056 */
[----:B0123--:R-:W-:Y:S05]  /*2290*/  ENDCOLLECTIVE ;  /* 0x000000000000791b */ /* 0x00ffea0003800000 */
.L_x_2041:
[----:B------:R-:W-:Y:S05]  /*22a0*/  BSYNC B1 ;  /* 0x0000000000017941 */ /* 0x000fea0003800000 */
.L_x_2040:
        /* <DEDUP_REMOVED lines=8> */
.L_x_2042:
[----:B------:R-:W-:-:S05]  /*2330*/  FADD.FTZ R44, R44, R79 ;  /* 0x0000004f2c2c7221 */ /* 0x000fca0000010000 */
[----:B------:R-:W-:Y:S01]  /*2340*/  MOV R84, R44 ;  /* 0x0000002c00547202 */ /* 0x000fe20000000f00 */
[----:B------:R-:W-:Y:S01]  /*2350*/  HFMA2 R85, -RZ, RZ, 0, 1.1920928955078125e-07 ;  /* 0x00000002ff557431 */ /* 0x000fe200000001ff */
[----:B------:R-:W-:-:S07]  /*2360*/  MOV R46, R83 ;  /* 0x00000053002e7202 */ /* 0x000fce0000000f00 */
[----:B------:R-:W-:Y:S05]  /*2370*/  WARPSYNC.COLLECTIVE R81, `(.L_x_2043) ;  /* 0x0000000051087348 */ /* 0x000fea0003c00000 */
[----:B------:R0:W1:Y:S02]  /*2380*/  SHFL.BFLY P1, R83, R84, R85, R86 ;  /* 0x0c00005554537389 */ /* 0x0000640000020056 */
[----:B01----:R-:W-:Y:S05]  /*2390*/  ENDCOLLECTIVE ;  /* 0x000000000000791b */ /* 0x003fea0003800000 */
.L_x_2043:
[----:B------:R-:W-:-:S05]  /*23a0*/  FADD.FTZ R46, R46, R47 ;  /* 0x0000002f2e2e7221 */ /* 0x000fca0000010000 */
[----:B------:R-:W-:Y:S02]  /*23b0*/  MOV R84, R46 ;  /* 0x0000002e00547202 */ /* 0x000fe40000000f00 */
[----:B------:R-:W-:-:S07]  /*23c0*/  MOV R45, R83 ;  /* 0x00000053002d7202 */ /* 0x000fce0000000f00 */
[----:B------:R-:W-:Y:S05]  /*23d0*/  WARPSYNC.COLLECTIVE R81, `(.L_x_2044) ;  /* 0x0000000051087348 */ /* 0x000fea0003c00000 */
[----:B------:R0:W1:Y:S02]  /*23e0*/  SHFL.BFLY P1, R83, R84, R85, R86 ;  /* 0x0c00005554537389 */ /* 0x0000640000020056 */
[----:B01----:R-:W-:Y:S05]  /*23f0*/  ENDCOLLECTIVE ;  /* 0x000000000000791b */ /* 0x003fea0003800000 */
.L_x_2044:
[----:B------:R-:W-:-:S05]  /*2400*/  FADD.FTZ R45, R44, R45 ;  /* 0x0000002d2c2d7221 */ /* 0x000fca0000010000 */
[----:B------:R-:W-:Y:S01]  /*2410*/  MOV R84, R45 ;  /* 0x0000002d00547202 */ /* 0x000fe20000000f00 */
[----:B------:R-:W-:Y:S01]  /*2420*/  HFMA2 R85, -RZ, RZ, 0, 2.384185791015625e-07 ;  /* 0x00000004ff557431 */ /* 0x000fe200000001ff */
[----:B------:R-:W-:-:S07]  /*2430*/  MOV R65, R83 ;  /* 0x0000005300417202 */ /* 0x000fce0000000f00 */
[----:B------:R-:W-:Y:S05]  /*2440*/  WARPSYNC.COLLECTIVE R81, `(.L_x_2045) ;  /* 0x0000000051087348 */ /* 0x000fea0003c00000 */
[----:B------:R0:W1:Y:S02]  /*2450*/  SHFL.BFLY P1, R83, R84, R85, R86 ;  /* 0x0c00005554537389 */ /* 0x0000640000020056 */
[----:B01----:R-:W-:Y:S05]  /*2460*/  ENDCOLLECTIVE ;  /* 0x000000000000791b */ /* 0x003fea0003800000 */
.L_x_2045:
[----:B------:R-:W-:-:S05]  /*2470*/  FADD.FTZ R65, R46, R65 ;  /* 0x000000412e417221 */ /* 0x000fca0000010000 */
[----:B------:R-:W-:Y:S02]  /*2480*/  MOV R84, R65 ;  /* 0x0000004100547202 */ /* 0x000fe40000000f00 */
[----:B------:R-:W-:-:S07]  /*2490*/  MOV R80, R83 ;  /* 0x0000005300507202 */ /* 0x000fce0000000f00 */
[----:B------:R-:W-:Y:S05]  /*24a0*/  WARPSYNC.COLLECTIVE R81, `(.L_x_2046) ;  /* 0x0000000051087348 */ /* 0x000fea0003c00000 */
[----:B------:R0:W1:Y:S02]  /*24b0*/  SHFL.BFLY P1, R83, R84, R85, R86 ;  /* 0x0c00005554537389 */ /* 0x0000640000020056 */
[----:B01----:R-:W-:Y:S05]  /*24c0*/  ENDCOLLECTIVE ;  /* 0x000000000000791b */ /* 0x003fea0003800000 */
.L_x_2046:
[----:B------:R-:W-:-:S05]  /*24d0*/  FADD.FTZ R80, R45, R80 ;  /* 0x000000502d507221 */ /* 0x000fca0000010000 */
[----:B------:R-:W-:Y:S01]  /*24e0*/  MOV R84, R80 ;  /* 0x0000005000547202 */ /* 0x000fe20000000f00 */
[----:B------:R-:W-:Y:S01]  /*24f0*/  HFMA2 R85, -RZ, RZ, 0, 4.76837158203125e-07 ;  /* 0x00000008ff557431 */ /* 0x000fe200000001ff */
[----:B------:R-:W-:-:S07]  /*2500*/  MOV R82, R83 ;  /* 0x0000005300527202 */ /* 0x000fce0000000f00 */
[----:B------:R-:W-:Y:S05]  /*2510*/  WARPSYNC.COLLECTIVE R81, `(.L_x_2047) ;  /* 0x0000000051087348 */ /* 0x000fea0003c00000 */
[----:B------:R0:W1:Y:S02]  /*2520*/  SHFL.BFLY P1, R83, R84, R85, R86 ;  /* 0x0c00005554537389 */ /* 0x0000640000020056 */
[----:B01----:R-:W-:Y:S05]  /*2530*/  ENDCOLLECTIVE ;  /* 0x000000000000791b */ /* 0x003fea0003800000 */
.L_x_2047:
[----:B------:R-:W-:-:S05]  /*2540*/  FADD.FTZ R82, R65, R82 ;  /* 0x0000005241527221 */ /* 0x000fca0000010000 */
[----:B------:R-:W-:Y:S02]  /*2550*/  MOV R84, R82 ;  /* 0x0000005200547202 */ /* 0x000fe40000000f00 */
[----:B------:R-:W-:-:S07]  /*2560*/  MOV R47, R83 ;  /* 0x00000053002f7202 */ /* 0x000fce0000000f00 */
[----:B------:R-:W-:Y:S05]  /*2570*/  WARPSYNC.COLLECTIVE R81, `(.L_x_2048) ;  /* 0x0000000051087348 */ /* 0x000fea0003c00000 */
[----:B------:R0:W1:Y:S02]  /*2580*/  SHFL.BFLY P1, R83, R84, R85, R86 ;  /* 0x0c00005554537389 */ /* 0x0000640000020056 */
[----:B01----:R-:W-:Y:S05]  /*2590*/  ENDCOLLECTIVE ;  /* 0x000000000000791b */ /* 0x003fea0003800000 */
.L_x_2048:
[----:B------:R-:W-:-:S05]  /*25a0*/  FADD.FTZ R47, R80, R47 ;  /* 0x0000002f502f7221 */ /* 0x000fca0000010000 */
[----:B------:R-:W-:Y:S01]  /*25b0*/  MOV R84, R47 ;  /* 0x0000002f00547202 */ /* 0x000fe20000000f00 */
[----:B------:R-:W-:Y:S01]  /*25c0*/  HFMA2 R85, -RZ, RZ, 0, 9.5367431640625e-07 ;  /* 0x00000010ff557431 */ /* 0x000fe200000001ff */
[----:B------:R-:W-:-:S07]  /*25d0*/  MOV R67, R83 ;  /* 0x0000005300437202 */ /* 0x000fce0000000f00 */
[----:B------:R-:W-:Y:S05]  /*25e0*/  WARPSYNC.COLLECTIVE R81, `(.L_x_2049) ;  /* 0x0000000051087348 */ /* 0x000fea0003c00000 */
[----:B------:R0:W1:Y:S02]  /*25f0*/  SHFL.BFLY P1, R83, R84, R85, R86 ;  /* 0x0c00005554537389 */ /* 0x0000640000020056 */
[----:B01----:R-:W-:Y:S05]  /*2600*/  ENDCOLLECTIVE ;  /* 0x000000000000791b */ /* 0x003fea0003800000 */
.L_x_2049:
[----:B------:R-:W-:-:S05]  /*2610*/  FADD.FTZ R67, R82, R67 ;  /* 0x0000004352437221 */ /* 0x000fca0000010000 */
[----:B------:R-:W-:Y:S02]  /*2620*/  MOV R84, R67 ;  /* 0x0000004300547202 */ /* 0x000fe40000000f00 */
[----:B------:R-:W-:-:S07]  /*2630*/  MOV R44, R83 ;  /* 0x00000053002c7202 */ /* 0x000fce0000000f00 */
[----:B------:R-:W-:Y:S05]  /*2640*/  WARPSYNC.COLLECTIVE R81, `(.L_x_2050) ;  /* 0x0000000051087348 */ /* 0x000fea0003c00000 */
[----:B------:R0:W1:Y:S02]  /*2650*/  SHFL.BFLY P1, R83, R84, R85, R86 ;  /* 0x0c00005554537389 */ /* 0x0000640000020056 */
[----:B01----:R-:W-:Y:S05]  /*2660*/  ENDCOLLECTIVE ;  /* 0x000000000000791b */ /* 0x003fea0003800000 */
.L_x_2050:
[----:B------:R-:W-:Y:S01]  /*2670*/  MOV R46, R83 ;  /* 0x00000053002e7202 */ /* 0x000fe20000000f00 */
[----:B------:R-:W-:Y:S06]  /*2680*/  BRA `(.L_x_2051) ;  /* 0xffffffe400587947 */ /* 0x000fec000383ffff */
.L_x_2052:
        /* <DEDUP_REMOVED lines=15> */
.L_x_6404:


//--------------------- .text._ZN10layer_norm13ln_bwd_kernelINS_13Kernel_traitsI13__nv_bfloat16S2_fS2_fjLj256ELj1ELj4ELj1ELj16ENS_18Kernel_traits_baseILj256ES2_S2_fS2_fjLj128EEEEELb1ELb0ELb0ELb1EEEvNS_9BwdParamsE --------------------------
	.section	.text._ZN10layer_norm13ln_bwd_kernelINS_13Kernel_traitsI13__nv_bfloat16S2_fS2_fjLj256ELj1ELj4ELj1ELj16ENS_18Kernel_traits_baseILj256ES2_S2_fS2_fjLj128EEEEELb1ELb0ELb0ELb1EEEvNS_9BwdParamsE,"ax",@progbits
	.align	128
        .global         _ZN10layer_norm13ln_bwd_kernelINS_13Kernel_traitsI13__nv_bfloat16S2_fS2_fjLj256ELj1ELj4ELj1ELj16ENS_18Kernel_traits_baseILj256ES2_S2_fS2_fjLj128EEEEELb1ELb0ELb0ELb1EEEvNS_9BwdParamsE
        .type           _ZN10layer_norm13ln_bwd_kernelINS_13Kernel_traitsI13__nv_bfloat16S2_fS2_fjLj256ELj1ELj4ELj1ELj16ENS_18Kernel_traits_baseILj256ES2_S2_fS2_fjLj128EEEEELb1ELb0ELb0ELb1EEEvNS_9BwdParamsE,@function
        .size           _ZN10layer_norm13ln_bwd_kernelINS_13Kernel_traitsI13__nv_bfloat16S2_fS2_fjLj256ELj1ELj4ELj1ELj16ENS_18Kernel_traits_baseILj256ES2_S2_fS2_fjLj128EEEEELb1ELb0ELb0ELb1EEEvNS_9BwdParamsE,(.L_x_6405 - _ZN10layer_norm13ln_bwd_kernelINS_13Kernel_traitsI13__nv_bfloat16S2_fS2_fjLj256ELj1ELj4ELj1ELj16ENS_18Kernel_traits_baseILj256ES2_S2_fS2_fjLj128EEEEELb1ELb0ELb0ELb1EEEvNS_9BwdParamsE)
        .other          _ZN10layer_norm13ln_bwd_kernelINS_13Kernel_traitsI13__nv_bfloat16S2_fS2_fjLj256ELj1ELj4ELj1ELj16ENS_18Kernel_traits_baseILj256ES2_S2_fS2_fjLj128EEEEELb1ELb0ELb0ELb1EEEvNS_9BwdParamsE,@"STO_CUDA_ENTRY STV_DEFAULT"
_ZN10layer_norm13ln_bwd_kernelINS_13Kernel_traitsI13__nv_bfloat16S2_fS2_fjLj256ELj1ELj4ELj1ELj16ENS_18Kernel_traits_baseILj256ES2_S2_fS2_fjLj128EEEEELb1ELb0ELb0ELb1EEEvNS_9BwdParamsE:
.text._ZN10layer_norm13ln_bwd_kernelINS_13Kernel_traitsI13__nv_bfloat16S2_fS2_fjLj256ELj1ELj4ELj1ELj16ENS_18Kernel_traits_baseILj256ES2_S2_fS2_fjLj128EEEEELb1ELb0ELb0ELb1EEEvNS_9BwdParamsE:
        /* <DEDUP_REMOVED lines=53> */
.L_x_2061:
[----:B0-----:R-:W0:Y:S01]  /*0350*/  LDC.64 R34, c[0x0][0x3c0] ;  /* 0x0000f000ff227b82 */ /* 0x001e220000000a00 */
[----:B------:R-:W-:-:S05]  /*0360*/  IMAD R0, R49, UR14, RZ ;  /* 0x0000000e31007c24 */ /* 0x000fca000f8e02ff */
[----:B------:R-:W-:Y:S02]  /*0370*/  SHF.R.S32.HI R39, RZ, 0x1f, R0 ;  /* 0x0000001fff277819 */ /* 0x000fe40000011400 */
[----:B------:R-:W1:Y:S02]  /*0380*/  @P0 LDC.64 R32, c[0x0][0x3e0] ;  /* 0x0000f800ff200b82 */ /* 0x000e640000000a00 */
[----:B------:R-:W-:Y:S02]  /*0390*/  LEA.HI R2, R39, R0, RZ, 0x3 ;  /* 0x0000000027027211 */ /* 0x000fe400078f18ff */
[----:B------:R-:W-:-:S04]  /*03a0*/  LOP3.LUT R39, R74, 0x1f, RZ, 0xc0, !PT ;  /* 0x0000001f4a277812 */ /* 0x000fc800078ec0ff */
[----:B------:R-:W2:Y:S01]  /*03b0*/  LDC.64 R36, c[0x0][0x3a8] ;  /* 0x0000ea00ff247b82 */ /* 0x000ea20000000a00 */
[----:B------:R-:W-:-:S07]  /*03c0*/  LEA.HI.SX32 R2, R2, R39, 0x1d ;  /* 0x0000002702027211 */ /* 0x000fce00078feaff */
[----:B------:R-:W3:Y:S01]  /*03d0*/  LDC.64 R40, c[0x0][0x428] ;  /* 0x00010a00ff287b82 */ /* 0x000ee20000000a00 */
[----:B0-----:R-:W-:-:S05]  /*03e0*/  IMAD.WIDE R34, R49, 0x4, R34 ;  /* 0x0000000431227825 */ /* 0x001fca00078e0222 */
[----:B------:R-:W4:Y:S02]  /*03f0*/  LDG.E R0, desc[UR8][R34.64] ;  /* 0x0000000822007981 */ /* 0x000f24000c1e1900 */
[----:B------:R-:W0:Y:S01]  /*0400*/  LDC.64 R54, c[0x0][0x3c8] ;  /* 0x0000f200ff367b82 */ /* 0x000e220000000a00 */
[----:B-1----:R-:W-:-:S05]  /*0410*/  @P0 IMAD.WIDE R32, R49, 0x2, R32 ;  /* 0x0000000231200825 */ /* 0x002fca00078e0220 */
[----:B------:R1:W4:Y:S02]  /*0420*/  @P0 LDG.E.U16 R58, desc[UR8][R32.64] ;  /* 0x00000008203a0981 */ /* 0x000324000c1e1500 */
[----:B------:R-:W1:Y:S01]  /*0430*/  LDC.64 R52, c[0x0][0x3b0] ;  /* 0x0000ec00ff347b82 */ /* 0x000e620000000a00 */
[----:B--2---:R-:W-:-:S04]  /*0440*/  IMAD.WIDE.U32 R36, R2, 0x20, R36 ;  /* 0x0000002002247825 */ /* 0x004fc800078e0024 */
[----:B---3--:R-:W-:Y:S01]  /*0450*/  IMAD.WIDE.U32 R40, R2, 0x10, R40 ;  /* 0x0000001002287825 */ /* 0x008fe200078e0028 */
[----:B------:R-:W2:Y:S01]  /*0460*/  LDG.E.128 R32, desc[UR8][R36.64] ;  /* 0x0000000824207981 */ /* 0x000ea2000c1e1d00 */
[----:B------:R-:W-:Y:S01]  /*0470*/  ISETP.NE.U32.AND P1, PT, RZ, UR12, PT ;  /* 0x0000000cff007c0c */ /* 0x000fe2000bf25070 */
[----:B------:R-:W3:Y:S03]  /*0480*/  LDC.U8 R51, c[0x0][0x410] ;  /* 0x00010400ff337b82 */ /* 0x000ee60000000000 */
[----:B------:R-:W2:Y:S01]  /*0490*/  LDG.E.128 R40, desc[UR8][R40.64] ;  /* 0x0000000828287981 */ /* 0x000ea2000c1e1d00 */
[----:B0-----:R-:W-:-:S03]  /*04a0*/  IMAD.WIDE R54, R49, 0x4, R54 ;  /* 0x0000000431367825 */ /* 0x001fc600078e0236 */
[----:B------:R-:W2:Y:S04]  /*04b0*/  LDG.E.128 R36, desc[UR8][R36.64+0x10] ;  /* 0x0000100824247981 */ /* 0x000ea8000c1e1d00 */
[----:B------:R-:W2:Y:S01]  /*04c0*/  LDG.E R54, desc[UR8][R54.64] ;  /* 0x0000000836367981 */ /* 0x000ea2000c1e1900 */
[----:B-1----:R-:W-:-:S06]  /*04d0*/  IMAD.WIDE.U32 R52, R2, 0x8, R52 ;  /* 0x0000000802347825 */ /* 0x002fcc00078e0034 */
[----:B------:R-:W2:Y:S01]  /*04e0*/  LDG.E.64 R52, desc[UR8][R52.64] ;  /* 0x0000000834347981 */ /* 0x000ea2000c1e1b00 */
[----:B------:R-:W-:-:S13]  /*04f0*/  ISETP.NE.AND.EX P1, PT, RZ, UR13, PT, P1 ;  /* 0x0000000dff007c0c */ /* 0x000fda000bf25310 */
[----:B------:R-:W0:Y:S01]  /*0500*/  @P1 LDC.64 R56, c[0x0][0x438] ;  /* 0x00010e00ff381b82 */ /* 0x000e220000000a00 */
[----:B---3--:R-:W-:Y:S01]  /*0510*/  ISETP.NE.AND P2, PT, R51, RZ, PT ;  /* 0x000000ff3300720c */ /* 0x008fe20003f45270 */
[----:B0-----:R-:W-:-:S05]  /*0520*/  @P1 IMAD.WIDE.U32 R56, R2, 0x20, R56 ;  /* 0x0000002002381825 */ /* 0x001fca00078e0038 */
[----:B-----5:R-:W5:Y:S04]  /*0530*/  @P1 LDG.E.128 R20, desc[UR8][R56.64] ;  /* 0x0000000838141981 */ /* 0x020f68000c1e1d00 */
[----:B------:R0:W5:Y:S01]  /*0540*/  @P1 LDG.E.128 R16, desc[UR8][R56.64+0x10] ;  /* 0x0000100838101981 */ /* 0x000162000c1e1d00 */
[----:B------:R-:W-:Y:S01]  /*0550*/  UMOV UR6, 0xffffffff ;  /* 0xffffffff00067882 */ /* 0x000fe20000000000 */
[----:B------:R-:W-:Y:S02]  /*0560*/  ISETP.NE.U32.AND P1, PT, RZ, UR12, PT ;  /* 0x0000000cff007c0c */ /* 0x000fe4000bf25070 */
[----:B------:R-:W-:Y:S02]  /*0570*/  MOV R51, 0x3f800000 ;  /* 0x3f80000000337802 */ /* 0x000fe40000000f00 */
[----:B------:R-:W-:-:S02]  /*0580*/  ISETP.NE.AND.EX P1, PT, RZ, UR13, PT, P1 ;  /* 0x0000000dff007c0c */ /* 0x000fc4000bf25310 */
[----:B----4-:R-:W-:-:S05]  /*0590*/  FSEL R64, R0, RZ, !P2 ;  /* 0x000000ff00407208 */ /* 0x010fca0005000000 */
[--C-:B--2---:R-:W-:Y:S01]  /*05a0*/  FADD.FTZ R0, R32, -R64.reuse ;  /* 0x8000004020007221 */ /* 0x104fe20000010000 */
[--C-:B------:R-:W-:Y:S01]  /*05b0*/  FADD.FTZ R33, R33, -R64.reuse ;  /* 0x8000004021217221 */ /* 0x100fe20000010000 */
[--C-:B------:R-:W-:Y:S01]  /*05c0*/  FADD.FTZ R34, R34, -R64.reuse ;  /* 0x8000004022227221 */ /* 0x100fe20000010000 */
[--C-:B------:R-:W-:Y:S01]  /*05d0*/  FADD.FTZ R35, R35, -R64.reuse ;  /* 0x8000004023237221 */ /* 0x100fe20000010000 */
[----:B0-----:R-:W-:Y:S01]  /*05e0*/  PRMT R57, R40, 0x7632, R57 ;  /* 0x0000763228397816 */ /* 0x001fe20000000039 */
[--C-:B------:R-:W-:Y:S01]  /*05f0*/  FADD.FTZ R32, R36, -R64.reuse ;  /* 0x8000004024207221 */ /* 0x100fe20000010000 */
[--C-:B------:R-:W-:Y:S01]  /*0600*/  FADD.FTZ R61, R37, -R64.reuse ;  /* 0x80000040253d7221 */ /* 0x100fe20000010000 */
[--C-:B------:R-:W-:Y:S01]  /*0610*/  FADD.FTZ R63, R38, -R64.reuse ;  /* 0x80000040263f7221 */ /* 0x100fe20000010000 */
[----:B------:R-:W-:Y:S01]  /*0620*/  FADD.FTZ R64, R39, -R64 ;  /* 0x8000004027407221 */ /* 0x000fe20000010000 */
[----:B------:R-:W-:Y:S01]  /*0630*/  SHF.L.U32 R39, R40, 0x10, RZ ;  /* 0x0000001028277819 */ /* 0x000fe200000006ff */
[C---:B------:R-:W-:Y:S01]  /*0640*/  FMUL.FTZ R0, R54.reuse, R0 ;  /* 0x0000000036007220 */ /* 0x040fe20000410000 */
[----:B------:R-:W-:Y:S01]  /*0650*/  SHF.L.U32 R57, R57, 0x10, RZ ;  /* 0x0000001039397819 */ /* 0x000fe200000006ff */
[----:B------:R-:W-:-:S02]  /*0660*/  FMUL.FTZ R38, R54, R33 ;  /* 0x0000002136267220 */ /* 0x000fc40000410000 */
[----:B------:R-:W-:Y:S01]  /*0670*/  FADD.FTZ R13, R39, R13 ;  /* 0x0000000d270d7221 */ /* 0x000fe20000010000 */
[-C--:B------:R-:W-:Y:S01]  /*0680*/  FFMA.FTZ R5, R0, R39.reuse, R5 ;  /* 0x0000002700057223 */ /* 0x080fe20000010005 */
[----:B------:R-:W-:Y:S01]  /*0690*/  FMUL.FTZ R39, R73, R39 ;  /* 0x0000002749277220 */ /* 0x000fe20000410000 */
[C---:B------:R-:W-:Y:S01]  /*06a0*/  FMUL.FTZ R36, R54.reuse, R35 ;  /* 0x0000002336247220 */ /* 0x040fe20000410000 */
[C---:B------:R-:W-:Y:S01]  /*06b0*/  FMUL.FTZ R35, R54.reuse, R32 ;  /* 0x0000002036237220 */ /* 0x040fe20000410000 */
[C---:B------:R-:W-:Y:S01]  /*06c0*/  PRMT R59, R41.reuse, 0x7632, R59 ;  /* 0x00007632293b7816 */ /* 0x040fe2000000003b */
[C---:B------:R-:W-:Y:S01]  /*06d0*/  FMUL.FTZ R37, R54.reuse, R34 ;  /* 0x0000002236257220 */ /* 0x040fe20000410000 */
[----:B------:R-:W-:Y:S01]  /*06e0*/  SHF.L.U32 R40, R41, 0x10, RZ ;  /* 0x0000001029287819 */ /* 0x000fe200000006ff */
[----:B------:R-:W-:Y:S01]  /*06f0*/  FMUL.FTZ R32, R54, R64 ;  /* 0x0000004036207220 */ /* 0x000fe20000410000 */
[----:B------:R-:W-:Y:S01]  /*0700*/  FFMA.FTZ R6, R38, R57, R6 ;  /* 0x0000003926067223 */ /* 0x000fe20000010006 */
[----:B------:R-:W-:Y:S01]  /*0710*/  FADD.FTZ R14, R57, R14 ;  /* 0x0000000e390e7221 */ /* 0x000fe20000010000 */
[----:B------:R-:W-:Y:S01]  /*0720*/  FMUL.FTZ R34, R54, R61 ;  /* 0x0000003d36227220 */ /* 0x000fe20000410000 */
[----:B------:R-:W-:Y:S01]  /*0730*/  FMUL.FTZ R57, R72, R57 ;  /* 0x0000003948397220 */ /* 0x000fe20000410000 */
[----:B------:R-:W-:Y:S01]  /*0740*/  FADD.FTZ R64, RZ, R39 ;  /* 0x00000027ff407221 */ /* 0x000fe20000010000 */
[----:B------:R-:W-:Y:S01]  /*0750*/  FFMA.FTZ R61, R0, R39, RZ ;  /* 0x00000027003d7223 */ /* 0x000fe200000100ff */
[----:B------:R-:W-:Y:S01]  /*0760*/  FMUL.FTZ R33, R54, R63 ;  /* 0x0000003f36217220 */ /* 0x000fe20000410000 */
[----:B------:R-:W-:Y:S01]  /*0770*/  SHF.L.U32 R59, R59, 0x10, RZ ;  /* 0x000000103b3b7819 */ /* 0x000fe200000006ff */
[----:B------:R-:W-:Y:S01]  /*0780*/  FADD.FTZ R15, R40, R15 ;  /* 0x0000000f280f7221 */ /* 0x000fe20000010000 */
[-C--:B------:R-:W-:Y:S01]  /*0790*/  FFMA.FTZ R7, R37, R40.reuse, R7 ;  /* 0x0000002825077223 */ /* 0x080fe20000010007 */
[----:B------:R-:W-:Y:S01]  /*07a0*/  FADD.FTZ R63, R64, R57 ;  /* 0x00000039403f7221 */ /* 0x000fe20000010000 */
[----:B------:R-:W-:Y:S01]  /*07b0*/  FMUL.FTZ R40, R71, R40 ;  /* 0x0000002847287220 */ /* 0x000fe20000410000 */
[----:B------:R-:W-:Y:S01]  /*07c0*/  FFMA.FTZ R64, R38, R57, R61 ;  /* 0x0000003926407223 */ /* 0x000fe2000001003d */
[----:B------:R-:W-:Y:S01]  /*07d0*/  PRMT R60, R42, 0x7632, R60 ;  /* 0x000076322a3c7816 */ /* 0x000fe2000000003c */
[-C--:B------:R-:W-:Y:S01]  /*07e0*/  FFMA.FTZ R8, R36, R59.reuse, R8 ;  /* 0x0000003b24087223 */ /* 0x080fe20000010008 */
[----:B------:R-:W-:Y:S01]  /*07f0*/  SHF.L.U32 R41, R42, 0x10, RZ ;  /* 0x000000102a297819 */ /* 0x000fe200000006ff */
[----:B------:R-:W-:Y:S01]  /*0800*/  FADD.FTZ R44, R59, R44 ;  /* 0x0000002c3b2c7221 */ /* 0x000fe20000010000 */
[----:B------:R-:W-:Y:S01]  /*0810*/  FMUL.FTZ R59, R70, R59 ;  /* 0x0000003b463b7220 */ /* 0x000fe20000410000 */
[----:B------:R-:W-:Y:S01]  /*0820*/  FADD.FTZ R66, R63, R40 ;  /* 0x000000283f427221 */ /* 0x000fe20000010000 */
[----:B------:R-:W-:Y:S01]  /*0830*/  FFMA.FTZ R61, R37, R40, R64 ;  /* 0x00000028253d7223 */ /* 0x000fe20000010040 */
[----:B------:R-:W-:Y:S01]  /*0840*/  SHF.L.U32 R60, R60, 0x10, RZ ;  /* 0x000000103c3c7819 */ /* 0x000fe200000006ff */
[----:B------:R-:W-:Y:S01]  /*0850*/  FADD.FTZ R45, R41, R45 ;  /* 0x0000002d292d7221 */ /* 0x000fe20000010000 */
[----:B------:R-:W-:Y:S01]  /*0860*/  FFMA.FTZ R9, R35, R41, R9 ;  /* 0x0000002923097223 */ /* 0x000fe20000010009 */
[----:B------:R-:W-:Y:S01]  /*0870*/  MOV R65, R53 ;  /* 0x0000003500417202 */ /* 0x000fe20000000f00 */
[----:B------:R-:W-:Y:S01]  /*0880*/  FMUL.FTZ R41, R69, R41 ;  /* 0x0000002945297220 */ /* 0x000fe20000410000 */
[----:B------:R-:W-:Y:S01]  /*0890*/  FADD.FTZ R66, R66, R59 ;  /* 0x0000003b42427221 */ /* 0x000fe20000010000 */
[--C-:B------:R-:W-:Y:S01]  /*08a0*/  FFMA.FTZ R64, R36, R59, R61.reuse ;  /* 0x0000003b24407223 */ /* 0x100fe2000001003d */
[C---:B------:R-:W-:Y:S01]  /*08b0*/  PRMT R62, R43.reuse, 0x7632, R62 ;  /* 0x000076322b3e7816 */ /* 0x040fe2000000003e */
[-C--:B------:R-:W-:Y:S01]  /*08c0*/  FFMA.FTZ R10, R34, R60.reuse, R10 ;  /* 0x0000003c220a7223 */ /* 0x080fe2000001000a */
[----:B------:R-:W-:Y:S01]  /*08d0*/  SHF.L.U32 R42, R43, 0x10, RZ ;  /* 0x000000102b2a7819 */ /* 0x000fe200000006ff */
[----:B------:R-:W-:Y:S01]  /*08e0*/  FADD.FTZ R46, R60, R46 ;  /* 0x0000002e3c2e7221 */ /* 0x000fe20000010000 */
        /* <DEDUP_REMOVED lines=10> */
[-C--:B------:R-:W-:Y:S01]  /*0990*/  FFMA.FTZ R12, R32, R62.reuse, R12 ;  /* 0x0000003e200c7223 */ /* 0x080fe2000001000c */
[----:B------:R-:W-:Y:S01]  /*09a0*/  FADD.FTZ R48, R62, R48 ;  /* 0x000000303e307221 */ /* 0x000fe20000010000 */
[----:B------:R-:W-:Y:S01]  /*09b0*/  SHF.R.U32.HI R66, RZ, 0x10, R53 ;  /* 0x00000010ff427819 */ /* 0x000fe20000011635 */
[----:B------:R-:W-:Y:S01]  /*09c0*/  FMUL.FTZ R62, R3, R62 ;  /* 0x0000003e033e7220 */ /* 0x000fe20000410000 */
[----:B------:R-:W-:Y:S01]  /*09d0*/  FADD.FTZ R77, R63, R42 ;  /* 0x0000002a3f4d7221 */ /* 0x000fe20000010000 */
[----:B------:R-:W-:Y:S01]  /*09e0*/  FFMA.FTZ R65, R33, R42, R64 ;  /* 0x0000002a21417223 */ /* 0x000fe20000010040 */
[----:B------:R-:W-:-:S02]  /*09f0*/  @P0 SHF.L.U32 R51, R58, 0x10, RZ ;  /* 0x000000103a330819 */ /* 0x000fc400000006ff */
[----:B------:R-:W-:Y:S01]  /*0a00*/  PRMT R64, R66, 0x7610, R64 ;  /* 0x0000761042407816 */ /* 0x000fe20000000040 */
[----:B------:R-:W-:Y:S01]  /*0a10*/  FADD.FTZ R77, R77, R62 ;  /* 0x0000003e4d4d7221 */ /* 0x000fe20000010000 */
[----:B------:R-:W-:Y:S01]  /*0a20*/  MOV R43, R52 ;  /* 0x00000034002b7202 */ /* 0x000fe20000000f00 */
[----:B------:R-:W-:Y:S01]  /*0a30*/  FFMA.FTZ R66, R32, R62, R65 ;  /* 0x0000003e20427223 */ /* 0x000fe20000010041 */
[C-C-:B------:R-:W-:Y:S02]  /*0a40*/  SHF.R.U64 R55, R52.reuse, 0x8, R53.reuse ;  /* 0x0000000834377819 */ /* 0x140fe40000001235 */
[C-C-:B------:R-:W-:Y:S02]  /*0a50*/  SHF.R.U64 R56, R52.reuse, 0x10, R53.reuse ;  /* 0x0000001034387819 */ /* 0x140fe40000001235 */
[--C-:B------:R-:W-:Y:S02]  /*0a60*/  SHF.R.U64 R58, R52, 0x18, R53.reuse ;  /* 0x00000018343a7819 */ /* 0x100fe40000001235 */
        /* <DEDUP_REMOVED lines=20> */
.L_x_2073:
        /* <DEDUP_REMOVED lines=19> */
[C---:B------:R-:W-:Y:S01]  /*0ce0*/  FMUL.FTZ R0, R54.reuse, R39 ;  /* 0x0000002736007220 */ /* 0x040fe20000410000 */
[----:B------:R-:W-:Y:S01]  /*0cf0*/  FMUL.FTZ R32, R54, R37 ;  /* 0x0000002536207220 */ /* 0x000fe20000410000 */
[----:B------:R-:W-:Y:S01]  /*0d00*/  LOP3.LUT P4, RZ, R43, 0xff, RZ, 0xc0, !PT ;  /* 0x000000ff2bff7812 */ /* 0x000fe2000788c0ff */
[----:B------:R-:W-:Y:S01]  /*0d10*/  FADD.FTZ R57, R57, -R38 ;  /* 0x8000002639397221 */ /* 0x000fe20000010000 */
[-C--:B------:R-:W-:Y:S01]  /*0d20*/  FMUL.FTZ R0, R0, R51.reuse ;  /* 0x0000003300007220 */ /* 0x080fe20000410000 */
[----:B------:R-:W-:Y:S01]  /*0d30*/  FMUL.FTZ R32, R32, R51 ;  /* 0x0000003320207220 */ /* 0x000fe20000410000 */
[----:B------:R-:W-:Y:S01]  /*0d40*/  LOP3.LUT P5, RZ, R56, 0xff, RZ, 0xc0, !PT ;  /* 0x000000ff38ff7812 */ /* 0x000fe200078ac0ff */
[----:B------:R-:W-:Y:S01]  /*0d50*/  FADD.FTZ R59, R59, -R36 ;  /* 0x800000243b3b7221 */ /* 0x000fe20000010000 */
[----:B------:R-:W-:Y:S01]  /*0d60*/  FMUL.FTZ R0, R0, UR16 ;  /* 0x0000001000007c20 */ /* 0x000fe20008410000 */
[----:B------:R-:W-:Y:S01]  /*0d70*/  FMUL.FTZ R34, R32, UR16 ;  /* 0x0000001020227c20 */ /* 0x000fe20008410000 */
[----:B------:R-:W-:Y:S01]  /*0d80*/  FADD.FTZ R41, R41, -R68 ;  /* 0x8000004429297221 */ /* 0x000fe20000010000 */
[----:B------:R-:W-:Y:S01]  /*0d90*/  FADD.FTZ R35, R60, -R35 ;  /* 0x800000233c237221 */ /* 0x000fe20000010000 */
[----:B------:R-:W-:Y:S01]  /*0da0*/  FADD.FTZ R33, R42, -R33 ;  /* 0x800000212a217221 */ /* 0x000fe20000010000 */
[----:B------:R-:W-:Y:S01]  /*0db0*/  FADD.FTZ R65, R62, -R65 ;  /* 0x800000413e417221 */ /* 0x000fe20000010000 */
[----:B------:R-:W-:Y:S01]  /*0dc0*/  FSEL R32, R0, RZ, P4 ;  /* 0x000000ff00207208 */ /* 0x000fe20002000000 */
[----:B------:R-:W-:Y:S01]  /*0dd0*/  FMUL.FTZ R36, R54, R59 ;  /* 0x0000003b36247220 */ /* 0x000fe20000410000 */
[----:B------:R-:W-:Y:S01]  /*0de0*/  FSEL R0, R34, RZ, P5 ;  /* 0x000000ff22007208 */ /* 0x000fe20002800000 */
        /* <DEDUP_REMOVED lines=10> */
[----:B------:R-:W-:Y:S01]  /*0e90*/  FMUL.FTZ R54, R54, R51 ;  /* 0x0000003336367220 */ /* 0x000fe20000410000 */
[----:B------:R-:W-:Y:S01]  /*0ea0*/  ISETP.GE.U32.AND P1, PT, R52, RZ, PT ;  /* 0x000000ff3400720c */ /* 0x000fe20003f26070 */
        /* <DEDUP_REMOVED lines=11> */
[----:B------:R-:W-:Y:S02]  /*0f60*/  ISETP.GE.U32.AND.EX P1, PT, R53, 0x1000000, PT, P1 ;  /* 0x010000003500780c */ /* 0x000fe40003f26110 */
        /* <DEDUP_REMOVED lines=9> */
[----:B------:R-:W-:Y:S01]  /*1000*/  F2FP.BF16.F32.PACK_AB R32, R37, R32 ;  /* 0x000000202520723e */ /* 0x000fe200000010ff */
[----:B------:R-:W-:Y:S06]  /*1010*/  BRA `(.L_x_2059) ;  /* 0x0000000800f07947 */ /* 0x000fec0003800000 */
.L_x_2058:
[-CC-:B------:R-:W-:Y:S01]  /*1020*/  FFMA.FTZ R37, R37, R66.reuse, R65.reuse ;  /* 0x0000004225257223 */ /* 0x180fe20000010041 */
[-CC-:B------:R-:W-:Y:S01]  /*1030*/  FFMA.FTZ R0, R0, R66.reuse, R65.reuse ;  /* 0x0000004200007223 */ /* 0x180fe20000010041 */
[-C--:B------:R-:W-:Y:S01]  /*1040*/  FFMA.FTZ R28, R35, R66.reuse, R65 ;  /* 0x00000042231c7223 */ /* 0x080fe20000010041 */
[----:B------:R-:W-:Y:S01]  /*1050*/  LOP3.LUT P5, RZ, R56, 0xff, RZ, 0xc0, !PT ;  /* 0x000000ff38ff7812 */ /* 0x000fe200078ac0ff */
[----:B------:R-:W-:Y:S01]  /*1060*/  FADD.FTZ R37, R40, -R37 ;  /* 0x8000002528257221 */ /* 0x000fe20000010000 */
[----:B------:R-:W-:Y:S01]  /*1070*/  FADD.FTZ R39, R39, -R0 ;  /* 0x8000000027277221 */ /* 0x000fe20000010000 */
[-CC-:B------:R-:W-:Y:S01]  /*1080*/  FFMA.FTZ R38, R38, R66.reuse, R65.reuse ;  /* 0x0000004226267223 */ /* 0x180fe20000010041 */
[-CC-:B------:R-:W-:Y:S01]  /*1090*/  FFMA.FTZ R36, R36, R66.reuse, R65.reuse ;  /* 0x0000004224247223 */ /* 0x180fe20000010041 */
[C---:B------:R-:W-:Y:S01]  /*10a0*/  FMUL.FTZ R26, R54.reuse, R37 ;  /* 0x00000025361a7220 */ /* 0x040fe20000410000 */
[----:B------:R-:W-:Y:S01]  /*10b0*/  FMUL.FTZ R24, R54, R39 ;  /* 0x0000002736187220 */ /* 0x000fe20000410000 */
[-CC-:B------:R-:W-:Y:S01]  /*10c0*/  FFMA.FTZ R29, R34, R66.reuse, R65.reuse ;  /* 0x00000042221d7223 */ /* 0x180fe20000010041 */
[-CC-:B------:R-:W-:Y:S01]  /*10d0*/  FFMA.FTZ R31, R33, R66.reuse, R65.reuse ;  /* 0x00000042211f7223 */ /* 0x180fe20000010041 */
[-C--:B------:R-:W-:Y:S01]  /*10e0*/  FMUL.FTZ R25, R26, R51.reuse ;  /* 0x000000331a197220 */ /* 0x080fe20000410000 */
[----:B------:R-:W-:Y:S01]  /*10f0*/  FFMA.FTZ R65, R32, R66, R65 ;  /* 0x0000004220417223 */ /* 0x000fe20000010041 */
[----:B------:R-:W-:Y:S01]  /*1100*/  FMUL.FTZ R0, R24, R51 ;  /* 0x0000003318007220 */ /* 0x000fe20000410000 */
[----:B------:R-:W-:Y:S01]  /*1110*/  FADD.FTZ R41, R41, -R28 ;  /* 0x8000001c29297221 */ /* 0x000fe20000010000 */
[----:B------:R-:W-:Y:S01]  /*1120*/  FMUL.FTZ R25, R25, UR16 ;  /* 0x0000001019197c20 */ /* 0x000fe20008410000 */
[----:B------:R-:W-:Y:S01]  /*1130*/  FADD.FTZ R27, R59, -R36 ;  /* 0x800000243b1b7221 */ /* 0x000fe20000010000 */
[----:B------:R-:W-:Y:S01]  /*1140*/  FADD.FTZ R29, R60, -R29 ;  /* 0x8000001d3c1d7221 */ /* 0x000fe20000010000 */
[----:B------:R-:W-:Y:S01]  /*1150*/  FADD.FTZ R31, R42, -R31 ;  /* 0x8000001f2a1f7221 */ /* 0x000fe20000010000 */
[----:B------:R-:W-:Y:S01]  /*1160*/  FADD.FTZ R65, R62, -R65 ;  /* 0x800000413e417221 */ /* 0x000fe20000010000 */
[----:B------:R-:W-:Y:S01]  /*1170*/  FSEL R33, R25, RZ, P5 ;  /* 0x000000ff19217208 */ /* 0x000fe20002800000 */
[----:B------:R-:W-:Y:S01]  /*1180*/  FADD.FTZ R25, R57, -R38 ;  /* 0x8000002639197221 */ /* 0x000fe20000010000 */
[----:B------:R-:W-:Y:S01]  /*1190*/  FMUL.FTZ R0, R0, UR16 ;  /* 0x0000001000007c20 */ /* 0x000fe20008410000 */
[----:B------:R-:W-:Y:S01]  /*11a0*/  LOP3.LUT P4, RZ, R43, 0xff, RZ, 0xc0, !PT ;  /* 0x000000ff2bff7812 */ /* 0x000fe2000788c0ff */
[C---:B------:R-:W-:Y:S01]  /*11b0*/  FMUL.FTZ R28, R54.reuse, R41 ;  /* 0x00000029361c7220 */ /* 0x040fe20000410000 */
[C---:B------:R-:W-:Y:S01]  /*11c0*/  FMUL.FTZ R25, R54.reuse, R25 ;  /* 0x0000001936197220 */ /* 0x040fe20000410000 */
[C---:B------:R-:W-:Y:S01]  /*11d0*/  FMUL.FTZ R27, R54.reuse, R27 ;  /* 0x0000001b361b7220 */ /* 0x040fe20000410000 */
[C---:B------:R-:W-:Y:S01]  /*11e0*/  FMUL.FTZ R29, R54.reuse, R29 ;  /* 0x0000001d361d7220 */ /* 0x040fe20000410000 */
[C---:B------:R-:W-:Y:S01]  /*11f0*/  FMUL.FTZ R30, R54.reuse, R31 ;  /* 0x0000001f361e7220 */ /* 0x040fe20000410000 */
[----:B------:R-:W-:Y:S01]  /*1200*/  FMUL.FTZ R31, R54, R65 ;  /* 0x00000041361f7220 */ /* 0x000fe20000410000 */
[----:B------:R-:W-:Y:S01]  /*1210*/  FSEL R32, R0, RZ, P4 ;  /* 0x000000ff00207208 */ /* 0x000fe20002000000 */
        /* <DEDUP_REMOVED lines=8> */
[----:B------:R-:W-:Y:S01]  /*12a0*/  LOP3.LUT P6, RZ, R61, 0xff, RZ, 0xc0, !PT ;  /* 0x000000ff3dff7812 */ /* 0x000fe200078cc0ff */
[----:B------:R-:W-:Y:S01]  /*12b0*/  FMUL.FTZ R37, R37, UR16 ;  /* 0x0000001025257c20 */ /* 0x000fe20008410000 */
[----:B------:R-:W-:Y:S01]  /*12c0*/  FMUL.FTZ R36, R36, UR16 ;  /* 0x0000001024247c20 */ /* 0x000fe20008410000 */
[----:B------:R-:W-:Y:S01]  /*12d0*/  LOP3.LUT P4, RZ, R63, 0xff, RZ, 0xc0, !PT ;  /* 0x000000ff3fff7812 */ /* 0x000fe2000788c0ff */
[----:B------:R-:W-:Y:S01]  /*12e0*/  FMUL.FTZ R0, R0, UR16 ;  /* 0x0000001000007c20 */ /* 0x000fe20008410000 */
[----:B------:R-:W-:Y:S01]  /*12f0*/  LOP3.LUT P5, RZ, R64, 0xff, RZ, 0xc0, !PT ;  /* 0x000000ff40ff7812 */ /* 0x000fe200078ac0ff */
[----:B------:R-:W-:Y:S01]  /*1300*/  FMUL.FTZ R51, R51, UR16 ;  /* 0x0000001033337c20 */ /* 0x000fe20008410000 */
[----:B------:R-:W-:Y:S01]  /*1310*/  FMUL.FTZ R34, R34, UR16 ;  /* 0x0000001022227c20 */ /* 0x000fe20008410000 */
[----:B------:R-:W-:-:S02]  /*1320*/  LOP3.LUT P2, RZ, R55, 0xff, RZ, 0xc0, !PT ;  /* 0x000000ff37ff7812 */ /* 0x000fc4000784c0ff */
[----:B------:R-:W-:Y:S02]  /*1330*/  LOP3.LUT P3, RZ, R58, 0xff, RZ, 0xc0, !PT ;  /* 0x000000ff3aff7812 */ /* 0x000fe4000786c0ff */
[----:B------:R-:W-:Y:S02]  /*1340*/  ISETP.GE.U32.AND.EX P1, PT, R53, 0x1000000, PT, P1 ;  /* 0x010000003500780c */ /* 0x000fe40003f26110 */
        /* <DEDUP_REMOVED lines=11> */
.L_x_2057:
        /* <DEDUP_REMOVED lines=13> */
[C---:B-----5:R-:W-:Y:S01]  /*14d0*/  FFMA.FTZ R0, R54.reuse, R39, R20 ;  /* 0x0000002736007223 */ /* 0x060fe20000010014 */
[----:B------:R-:W-:Y:S01]  /*14e0*/  FFMA.FTZ R32, R54, R37, R22 ;  /* 0x0000002536207223 */ /* 0x000fe20000010016 */
        /* <DEDUP_REMOVED lines=11> */
[----:B------:R-:W-:Y:S01]  /*15a0*/  FSEL R32, R0, RZ, P4 ;  /* 0x000000ff00207208 */ /* 0x000fe20002000000 */
[----:B------:R-:W-:Y:S01]  /*15b0*/  FFMA.FTZ R36, R54, R36, R23 ;  /* 0x0000002436247223 */ /* 0x000fe20000010017 */
[----:B------:R-:W-:Y:S01]  /*15c0*/  FSEL R0, R34, RZ, P5 ;  /* 0x000000ff22007208 */ /* 0x000fe20002800000 */
[----:B------:R-:W-:Y:S01]  /*15d0*/  FADD.FTZ R34, R57, -R38 ;  /* 0x8000002639227221 */ /* 0x000fe20000010000 */
        /* <DEDUP_REMOVED lines=35> */
.L_x_2060:
        /* <DEDUP_REMOVED lines=8> */
[C---:B-----5:R-:W-:Y:S01]  /*1890*/  FFMA.FTZ R26, R54.reuse, R37, R22 ;  /* 0x00000025361a7223 */ /* 0x060fe20000010016 */
[----:B------:R-:W-:Y:S01]  /*18a0*/  FFMA.FTZ R24, R54, R39, R20 ;  /* 0x0000002736187223 */ /* 0x000fe20000010014 */
[-CC-:B------:R-:W-:Y:S01]  /*18b0*/  FFMA.FTZ R29, R33, R66.reuse, R65.reuse ;  /* 0x00000042211d7223 */ /* 0x180fe20000010041 */
[----:B------:R-:W-:Y:S01]  /*18c0*/  FFMA.FTZ R65, R32, R66, R65 ;  /* 0x0000004220417223 */ /* 0x000fe20000010041 */
[-C--:B------:R-:W-:Y:S01]  /*18d0*/  FMUL.FTZ R25, R26, R51.reuse ;  /* 0x000000331a197220 */ /* 0x080fe20000410000 */
[----:B------:R-:W-:Y:S01]  /*18e0*/  FMUL.FTZ R0, R24, R51 ;  /* 0x0000003318007220 */ /* 0x000fe20000410000 */
[----:B------:R-:W-:Y:S01]  /*18f0*/  LOP3.LUT P5, RZ, R56, 0xff, RZ, 0xc0, !PT ;  /* 0x000000ff38ff7812 */ /* 0x000fe200078ac0ff */
[----:B------:R-:W-:Y:S01]  /*1900*/  FADD.FTZ R41, R41, -R28 ;  /* 0x8000001c29297221 */ /* 0x000fe20000010000 */
[----:B------:R-:W-:Y:S01]  /*1910*/  FMUL.FTZ R25, R25, UR16 ;  /* 0x0000001019197c20 */ /* 0x000fe20008410000 */
[----:B------:R-:W-:Y:S01]  /*1920*/  FADD.FTZ R38, R57, -R38 ;  /* 0x8000002639267221 */ /* 0x000fe20000010000 */
[----:B------:R-:W-:Y:S01]  /*1930*/  FADD.FTZ R36, R59, -R36 ;  /* 0x800000243b247221 */ /* 0x000fe20000010000 */
[----:B------:R-:W-:Y:S01]  /*1940*/  FADD.FTZ R60, R60, -R27 ;  /* 0x8000001b3c3c7221 */ /* 0x000fe20000010000 */
[----:B------:R-:W-:Y:S01]  /*1950*/  FADD.FTZ R31, R42, -R29 ;  /* 0x8000001d2a1f7221 */ /* 0x000fe20000010000 */
[----:B------:R-:W-:Y:S01]  /*1960*/  FADD.FTZ R62, R62, -R65 ;  /* 0x800000413e3e7221 */ /* 0x000fe20000010000 */
[----:B------:R-:W-:Y:S01]  /*1970*/  FMUL.FTZ R0, R0, UR16 ;  /* 0x0000001000007c20 */ /* 0x000fe20008410000 */
[----:B------:R-:W-:Y:S01]  /*1980*/  LOP3.LUT P4, RZ, R43, 0xff, RZ, 0xc0, !PT ;  /* 0x000000ff2bff7812 */ /* 0x000fe2000788c0ff */
[C---:B------:R-:W-:Y:S01]  /*1990*/  FFMA.FTZ R28, R54.reuse, R41, R16 ;  /* 0x00000029361c7223 */ /* 0x040fe20000010010 */
[----:B------:R-:W-:Y:S01]  /*19a0*/  FSEL R33, R25, RZ, P5 ;  /* 0x000000ff19217208 */ /* 0x000fe20002800000 */
[C---:B------:R-:W-:Y:S01]  /*19b0*/  FFMA.FTZ R25, R54.reuse, R38, R21 ;  /* 0x0000002636197223 */ /* 0x040fe20000010015 */
[C---:B------:R-:W-:Y:S01]  /*19c0*/  FFMA.FTZ R27, R54.reuse, R36, R23 ;  /* 0x00000024361b7223 */ /* 0x040fe20000010017 */
[C---:B------:R-:W-:Y:S01]  /*19d0*/  FFMA.FTZ R29, R54.reuse, R60, R17 ;  /* 0x0000003c361d7223 */ /* 0x040fe20000010011 */
[C---:B------:R-:W-:Y:S01]  /*19e0*/  FFMA.FTZ R30, R54.reuse, R31, R18 ;  /* 0x0000001f361e7223 */ /* 0x040fe20000010012 */
[----:B------:R-:W-:Y:S01]  /*19f0*/  FFMA.FTZ R31, R54, R62, R19 ;  /* 0x0000003e361f7223 */ /* 0x000fe20000010013 */
        /* <DEDUP_REMOVED lines=29> */
[----:B------:R-:W-:-:S07]  /*1bd0*/  F2FP.BF16.F32.PACK_AB R32, R37, R32 ;  /* 0x000000202520723e */ /* 0x000fce00000010ff */
.L_x_2059:
        /* <DEDUP_REMOVED lines=14> */
.L_x_2055:
        /* <DEDUP_REMOVED lines=16> */
.L_x_2054:
[----:B------:R-:W-:Y:S05]  /*1dc0*/  BSYNC B0 ;  /* 0x0000000000007941 */ /* 0x000fea0003800000 */
.L_x_2053:
[----:B------:R-:W1:Y:S01]  /*1dd0*/  S2R R3, SR_CgaCtaId ;  /* 0x0000000000037919 */ /* 0x000e620000008800 */
[----:B------:R-:W-:Y:S01]  /*1de0*/  MOV R0, 0x400 ;  /* 0x0000040000007802 */ /* 0x000fe20000000f00 */
[----:B------:R-:W-:Y:S05]  /*1df0*/  WARPSYNC.ALL ;  /* 0x0000000000007948 */ /* 0x000fea0003800000 */
[----:B------:R-:W2:Y:S01]  /*1e00*/  LDCU.128 UR20, c[0x0][0x440] ;  /* 0x00008800ff1477ac */ /* 0x000ea20008000c00 */
[----:B-1----:R-:W-:-:S04]  /*1e10*/  LEA R3, R3, R0, 0x18 ;  /* 0x0000000003037211 */ /* 0x002fc800078ec0ff */
[CC--:B------:R-:W-:Y:S02]  /*1e20*/  LEA R0, R74.reuse, R3.reuse, 0x5 ;  /* 0x000000034a007211 */ /* 0x0c0fe400078e28ff */
[----:B------:R-:W-:-:S03]  /*1e30*/  LEA R3, R74, R3, 0x2 ;  /* 0x000000034a037211 */ /* 0x000fc600078e10ff */
[----:B------:R1:W-:Y:S04]  /*1e40*/  STS.128 [R0], R16 ;  /* 0x0000001000007388 */ /* 0x0003e80000000c00 */
[----:B------:R-:W-:Y:S01]  /*1e50*/  STS.128 [R0+0x10], R20 ;  /* 0x0000101400007388 */ /* 0x000fe20000000c00 */
[----:B------:R-:W-:Y:S08]  /*1e60*/  BAR.SYNC.DEFER_BLOCKING 0x0 ;  /* 0x0000000000007b1d */ /* 0x000ff00000010000 */
[----:B-1----:R-:W1:Y:S01]  /*1e70*/  LDC R18, c[0x0][0x388] ;  /* 0x0000e200ff127b82 */ /* 0x002e620000000800 */
[----:B------:R-:W3:Y:S04]  /*1e80*/  LDS R2, [R3] ;  /* 0x0000000003027984 */ /* 0x000ee80000000800 */
[----:B------:R-:W4:Y:S04]  /*1e90*/  LDS R12, [R3+0x200] ;  /* 0x00020000030c7984 */ /* 0x000f280000000800 */
[----:B------:R-:W5:Y:S04]  /*1ea0*/  LDS R13, [R3+0x400] ;  /* 0x00040000030d7984 */ /* 0x000f680000000800 */
[----:B------:R-:W2:Y:S04]  /*1eb0*/  LDS R15, [R3+0x600] ;  /* 0x00060000030f7984 */ /* 0x000ea80000000800 */
[----:B0-----:R-:W0:Y:S04]  /*1ec0*/  LDS R25, [R3+0x800] ;  /* 0x0008000003197984 */ /* 0x001e280000000800 */
[----:B------:R-:W1:Y:S04]  /*1ed0*/  LDS R27, [R3+0xa00] ;  /* 0x000a0000031b7984 */ /* 0x000e680000000800 */
[----:B------:R-:W1:Y:S04]  /*1ee0*/  LDS R29, [R3+0xc00] ;  /* 0x000c0000031d7984 */ /* 0x000e680000000800 */
[----:B------:R-:W1:Y:S01]  /*1ef0*/  LDS R17, [R3+0xe00] ;  /* 0x000e000003117984 */ /* 0x000e620000000800 */
[----:B------:R-:W-:Y:S01]  /*1f00*/  BAR.SYNC.DEFER_BLOCKING 0x0 ;  /* 0x0000000000007b1d */ /* 0x000fe20000010000 */
[----:B---3--:R-:W-:Y:S01]  /*1f10*/  FADD.FTZ R2, RZ, R2 ;  /* 0x00000002ff027221 */ /* 0x008fe20000010000 */
[----:B----4-:R-:W-:-:S03]  /*1f20*/  FADD.FTZ R12, RZ, R12 ;  /* 0x0000000cff0c7221 */ /* 0x010fc60000010000 */
[----:B-----5:R-:W-:Y:S01]  /*1f30*/  FADD.FTZ R2, R2, R13 ;  /* 0x0000000d02027221 */ /* 0x020fe20000010000 */
[----:B--2---:R-:W-:Y:S01]  /*1f40*/  FADD.FTZ R12, R12, R15 ;  /* 0x0000000f0c0c7221 */ /* 0x004fe20000010000 */
[----:B------:R2:W-:Y:S02]  /*1f50*/  STS.128 [R0], R4 ;  /* 0x0000000400007388 */ /* 0x0005e40000000c00 */
[----:B0-----:R-:W-:Y:S02]  /*1f60*/  FADD.FTZ R2, R2, R25 ;  /* 0x0000001902027221 */ /* 0x001fe40000010000 */
[----:B------:R0:W-:Y:S01]  /*1f70*/  STS.128 [R0+0x10], R8 ;  /* 0x0000100800007388 */ /* 0x0001e20000000c00 */
[----:B-1----:R-:W-:Y:S01]  /*1f80*/  FADD.FTZ R12, R12, R27 ;  /* 0x0000001b0c0c7221 */ /* 0x002fe20000010000 */
[----:B------:R-:W-:Y:S01]  /*1f90*/  BAR.SYNC.DEFER_BLOCKING 0x0 ;  /* 0x0000000000007b1d */ /* 0x000fe20000010000 */
[----:B------:R-:W-:Y:S02]  /*1fa0*/  FADD.FTZ R29, R2, R29 ;  /* 0x0000001d021d7221 */ /* 0x000fe40000010000 */
[----:B------:R-:W-:Y:S01]  /*1fb0*/  FADD.FTZ R17, R12, R17 ;  /* 0x000000110c117221 */ /* 0x000fe20000010000 */
[----:B--2---:R-:W-:-:S05]  /*1fc0*/  IMAD R5, R18, UR7, RZ ;  /* 0x0000000712057c24 */ /* 0x004fca000f8e02ff */
        /* <DEDUP_REMOVED lines=29> */
.L_x_2056:
[----:B------:R-:W-:Y:S01]  /*21a0*/  HFMA2 R76, -RZ, RZ, 0, 5.9604644775390625e-08 ;  /* 0x00000001ff4c7431 */ /* 0x000fe200000001ff */
[----:B------:R-:W-:Y:S01]  /*21b0*/  BSSY B2, `(.L_x_2062) ;  /* 0x0000006000027945 */ /* 0x000fe20003800000 */
[----:B------:R-:W-:Y:S02]  /*21c0*/  MOV R75, 0x1f ;  /* 0x0000001f004b7802 */ /* 0x000fe40000000f00 */
[----:B------:R-:W-:-:S07]  /*21d0*/  MOV R68, 0xffffffff ;  /* 0xffffffff00447802 */ /* 0x000fce0000000f00 */
[----:B-----5:R-:W-:Y:S05]  /*21e0*/  WARPSYNC.COLLECTIVE R68, `(.L_x_2063) ;  /* 0x0000000044087348 */ /* 0x020fea0003c00000 */
[----:B------:R0:W1:Y:S02]  /*21f0*/  SHFL.BFLY P3, R68, R77, R76, R75 ;  /* 0x0c00004c4d447389 */ /* 0x000064000006004b */
[----:B01---5:R-:W-:Y:S05]  /*2200*/  ENDCOLLECTIVE ;  /* 0x000000000000791b */ /* 0x023fea0003800000 */
.L_x_2063:
[----:B------:R-:W-:Y:S05]  /*2210*/  BSYNC B2 ;  /* 0x0000000000027941 */ /* 0x000fea0003800000 */
.L_x_2062:
        /* <DEDUP_REMOVED lines=8> */
.L_x_2064:
        /* <DEDUP_REMOVED lines=8> */
.L_x_2065:
[----:B------:R-:W-:Y:S02]  /*2320*/  MOV R77, R66 ;  /* 0x00000042004d7202 */ /* 0x000fe40000000f00 */
[----:B------:R-:W-:Y:S02]  /*2330*/  MOV R67, R68 ;  /* 0x0000004400437202 */ /* 0x000fe40000000f00 */
[----:B------:R-:W-:-:S03]  /*2340*/  MOV R68, 0xffffffff ;  /* 0xffffffff00447802 */ /* 0x000fc60000000f00 */
[----:B------:R-:W-:-:S07]  /*2350*/  FADD.FTZ R65, R65, R67 ;  /* 0x0000004341417221 */ /* 0x000fce0000010000 */
[----:B------:R-:W-:Y:S05]  /*2360*/  WARPSYNC.COLLECTIVE R68, `(.L_x_2066) ;  /* 0x0000000044087348 */ /* 0x000fea0003c00000 */
[----:B------:R0:W1:Y:S02]  /*2370*/  SHFL.BFLY P3, R68, R77, R76, R75 ;  /* 0x0c00004c4d447389 */ /* 0x000064000006004b */
[----:B01----:R-:W-:Y:S05]  /*2380*/  ENDCOLLECTIVE ;  /* 0x000000000000791b */ /* 0x003fea0003800000 */
.L_x_2066:
        /* <DEDUP_REMOVED lines=8> */
.L_x_2067:
[----:B------:R-:W-:Y:S02]  /*2410*/  MOV R77, R66 ;  /* 0x00000042004d7202 */ /* 0x000fe40000000f00 */
[----:B------:R-:W-:Y:S02]  /*2420*/  MOV R67, R68 ;  /* 0x0000004400437202 */ /* 0x000fe40000000f00 */
[----:B------:R-:W-:-:S03]  /*2430*/  MOV R68, 0xffffffff ;  /* 0xffffffff00447802 */ /* 0x000fc60000000f00 */
[----:B------:R-:W-:-:S07]  /*2440*/  FADD.FTZ R65, R65, R67 ;  /* 0x0000004341417221 */ /* 0x000fce0000010000 */
[----:B------:R-:W-:Y:S05]  /*2450*/  WARPSYNC.COLLECTIVE R68, `(.L_x_2068) ;  /* 0x0000000044087348 */ /* 0x000fea0003c00000 */
[----:B------:R0:W1:Y:S02]  /*2460*/  SHFL.BFLY P3, R68, R77, R76, R75 ;  /* 0x0c00004c4d447389 */ /* 0x000064000006004b */
[----:B01----:R-:W-:Y:S05]  /*2470*/  ENDCOLLECTIVE ;  /* 0x000000000000791b */ /* 0x003fea0003800000 */
.L_x_2068:
        /* <DEDUP_REMOVED lines=8> */
.L_x_2069:
[----:B------:R-:W-:Y:S02]  /*2500*/  MOV R77, R66 ;  /* 0x00000042004d7202 */ /* 0x000fe40000000f00 */
[----:B------:R-:W-:Y:S02]  /*2510*/  MOV R67, R68 ;  /* 0x0000004400437202 */ /* 0x000fe40000000f00 */
[----:B------:R-:W-:-:S03]  /*2520*/  MOV R68, 0xffffffff ;  /* 0xffffffff00447802 */ /* 0x000fc60000000f00 */
[----:B------:R-:W-:-:S07]  /*2530*/  FADD.FTZ R65, R65, R67 ;  /* 0x0000004341417221 */ /* 0x000fce0000010000 */
[----:B------:R-:W-:Y:S05]  /*2540*/  WARPSYNC.COLLECTIVE R68, `(.L_x_2070) ;  /* 0x0000000044087348 */ /* 0x000fea0003c00000 */
[----:B------:R0:W1:Y:S02]  /*2550*/  SHFL.BFLY P3, R68, R77, R76, R75 ;  /* 0x0c00004c4d447389 */ /* 0x000064000006004b */
[----:B01----:R-:W-:Y:S05]  /*2560*/  ENDCOLLECTIVE ;  /* 0x000000000000791b */ /* 0x003fea0003800000 */
.L_x_2070:
        /* <DEDUP_REMOVED lines=8> */
.L_x_2071:
[----:B------:R-:W-:Y:S02]  /*25f0*/  MOV R77, R66 ;  /* 0x00000042004d7202 */ /* 0x000fe40000000f00 */
[----:B------:R-:W-:Y:S02]  /*2600*/  MOV R67, R68 ;  /* 0x0000004400437202 */ /* 0x000fe40000000f00 */
[----:B------:R-:W-:-:S07]  /*2610*/  MOV R68, 0xffffffff ;  /* 0xffffffff00447802 */ /* 0x000fce0000000f00 */
[----:B------:R-:W-:Y:S05]  /*2620*/  WARPSYNC.COLLECTIVE R68, `(.L_x_2072) ;  /* 0x0000000044087348 */ /* 0x000fea0003c00000 */
[----:B------:R0:W1:Y:S02]  /*2630*/  SHFL.BFLY P3, R68, R77, R76, R75 ;  /* 0x0c00004c4d447389 */ /* 0x000064000006004b */
[----:B01----:R-:W-:Y:S05]  /*2640*/  ENDCOLLECTIVE ;  /* 0x000000000000791b */ /* 0x003fea0003800000 */
.L_x_2072:
[----:B------:R-:W-:Y:S05]  /*2650*/  BRA `(.L_x_2073) ;  /* 0xffffffe400547947 */ /* 0x000fea000383ffff */
.L_x_2074:
        /* <DEDUP_REMOVED lines=10> */
.L_x_6405:


//--------------------- .text._ZN10layer_norm22ln_bwd_finalize_kernelINS_22Kernel_traits_finalizeILj256E13__nv_bfloat16S2_fS2_fjLb0ELj1024ELj4ENS_18Kernel_traits_baseILj256ES2_S2_fS2_fjLj1024EEEEELb0ELb0EEEvNS_9BwdParamsE --------------------------
	.section	.text._ZN10layer_norm22ln_bwd_finalize_kernelINS_22Kernel_traits_finalizeILj256E13__nv_bfloat16S2_fS2_fjLb0ELj1024ELj4ENS_18Kernel_traits_baseILj256ES2_S2_fS2_fjLj1024EEEEELb0ELb0EEEvNS_9BwdParamsE,"ax",@progbits
	.align	128
        .global         _ZN10layer_norm22ln_bwd_finalize_kernelINS_22Kernel_traits_finalizeILj256E13__nv_bfloat16S2_fS2_fjLb0ELj1024ELj4ENS_18Kernel_traits_baseILj256ES2_S2_fS2_fjLj1024EEEEELb0ELb0EEEvNS_9BwdParamsE
        .type           _ZN10layer_norm22ln_bwd_finalize_kernelINS_22Kernel_traits_finalizeILj256E13__nv_bfloat16S2_fS2_fjLb0ELj1024ELj4ENS_18Kernel_traits_baseILj256ES2_S2_fS2_fjLj1024EEEEELb0ELb0EEEvNS_9BwdParamsE,@function
        .size           _ZN10layer_norm22ln_bwd_finalize_kernelINS_22Kernel_traits_finalizeILj256E13__nv_bfloat16S2_fS2_fjLb0ELj1024ELj4ENS_18Kernel_traits_baseILj256ES2_S2_fS2_fjLj1024EEEEELb0ELb0EEEvNS_9BwdParamsE,(.L_x_6406 - _ZN10layer_norm22ln_bwd_finalize_kernelINS_22Kernel_traits_finalizeILj256E13__nv_bfloat16S2_fS2_fjLb0ELj1024ELj4ENS_18Kernel_traits_baseILj256ES2_S2_fS2_fjLj1024EEEEELb0ELb0EEEvNS_9BwdParamsE)
        .other          _ZN10layer_norm22ln_bwd_finalize_kernelINS_22Kernel_traits_finalizeILj256E13__nv_bfloat16S2_fS2_fjLb0ELj1024ELj4ENS_18Kernel_traits_baseILj256ES2_S2_fS2_fjLj1024EEEEELb0ELb0EEEvNS_9BwdParamsE,@"STO_CUDA_ENTRY STV_DEFAULT"
_ZN10layer_norm22ln_bwd_finalize_kernelINS_22Kernel_traits_finalizeILj256E13__nv_bfloat16S2_fS2_fjLb0ELj1024ELj4ENS_18Kernel_traits_baseILj256ES2_S2_fS2_fjLj1024EEEEELb0ELb0EEEvNS_9BwdParamsE:
.text._ZN10layer_norm22ln_bwd_finalize_kernelINS_22Kernel_traits_finalizeILj256E13__nv_bfloat16S2_fS2_fjLb0ELj1024ELj4ENS_18Kernel_traits_baseILj256ES2_S2_fS2_fjLj1024EEEEELb0ELb0EEEvNS_9BwdParamsE:
        /* <DEDUP_REMOVED lines=82> */
.L_x_2079:
        /* <DEDUP_REMOVED lines=118> */
.L_x_2078:
[----:B------:R-:W-:Y:S05]  /*0c80*/  BSYNC.RECONVERGENT B1 ;  /* 0x0000000000017941 */ /* 0x000fea0003800200 */
.L_x_2077:
        /* <DEDUP_REMOVED lines=75> */
.L_x_2081:
[----:B------:R-:W-:Y:S05]  /*1140*/  BSYNC.RECONVERGENT B1 ;  /* 0x0000000000017941 */ /* 0x000fea0003800200 */
.L_x_2080:
        /* <DEDUP_REMOVED lines=37> */
.L_x_2083:
[----:B------:R-:W-:Y:S05]  /*13a0*/  BSYNC.RECONVERGENT B1 ;  /* 0x0000000000017941 */ /* 0x000fea0003800200 */
.L_x_2082:
[----:B------:R-:W-:Y:S05]  /*13b0*/  @!P1 BRA `(.L_x_2076) ;  /* 0x0000000000409947 */ /* 0x000fea0003800000 */
[----:B------:R-:W0:Y:S01]  /*13c0*/  LDC.64 R10, c[0x0][0x440] ;  /* 0x00011000ff0a7b82 */ /* 0x000e220000000a00 */
[----:B------:R-:W-:Y:S01]  /*13d0*/  IMAD R59, R0, R56, R59 ;  /* 0x00000038003b7224 */ /* 0x000fe200078e023b */
[----:B------:R-:W-:Y:S02]  /*13e0*/  LOP3.LUT R8, R8, 0x1f, RZ, 0xc0, !PT ;  /* 0x0000001f08087812 */ /* 0x000fe400078ec0ff */
[----:B------:R-:W-:Y:S02]  /*13f0*/  IADD3 R9, PT, PT, -R9, RZ, RZ ;  /* 0x000000ff09097210 */ /* 0x000fe40007ffe1ff */
[----:B------:R-:W-:Y:S02]  /*1400*/  IADD3 R59, PT, PT, R8, R59, RZ ;  /* 0x0000003b083b7210 */ /* 0x000fe40007ffe0ff */
[----:B------:R-:W1:Y:S05]  /*1410*/  LDC.64 R12, c[0x0][0x448] ;  /* 0x00011200ff0c7b82 */ /* 0x000e6a0000000a00 */
.L_x_2084:
        /* <DEDUP_REMOVED lines=10> */
.L_x_2076:
[----:B------:R-:W-:Y:S05]  /*14c0*/  BSYNC.RECONVERGENT B0 ;  /* 0x0000000000007941 */ /* 0x000fea0003800200 */
.L_x_2075:
        /* <DEDUP_REMOVED lines=59> */
.L_x_2085:
        /* <DEDUP_REMOVED lines=16> */
.L_x_6406:


//--------------------- .text._ZN10layer_norm13ln_bwd_kernelINS_13Kernel_traitsI13__nv_bfloat16S2_fS2_fjLj256ELj1ELj4ELj1ELj16ENS_18Kernel_traits_baseILj256ES2_S2_fS2_fjLj128EEEEELb1ELb0ELb1ELb0EEEvNS_9BwdParamsE --------------------------
	.section	.text._ZN10layer_norm13ln_bwd_kernelINS_13Kernel_traitsI13__nv_bfloat16S2_fS2_fjLj256ELj1ELj4ELj1ELj16ENS_18Kernel_traits_baseILj256ES2_S2_fS2_fjLj128EEEEELb1ELb0ELb1ELb0EEEvNS_9BwdParamsE,"ax",@progbits
	.align	128
        .global         _ZN10layer_norm13ln_bwd_kernelINS_13Kernel_traitsI13__nv_bfloat16S2_fS2_fjLj256ELj1ELj4ELj1ELj16ENS_18Kernel_traits_baseILj256ES2_S2_fS2_fjLj128EEEEELb1ELb0ELb1ELb0EEEvNS_9BwdParamsE
        .type           _ZN10layer_norm13ln_bwd_kernelINS_13Kernel_traitsI13__nv_bfloat16S2_fS2_fjLj256ELj1ELj4ELj1ELj16ENS_18Kernel_traits_baseILj256ES2_S2_fS2_fjLj128EEEEELb1ELb0ELb1ELb0EEEvNS_9BwdParamsE,@function
        .size           _ZN10layer_norm13ln_bwd_kernelINS_13Kernel_traitsI13__nv_bfloat16S2_fS2_fjLj256ELj1ELj4ELj1ELj16ENS_18Kernel_traits_baseILj256ES2_S2_fS2_fjLj128EEEEELb1ELb0ELb1ELb0EEEvNS_9BwdParamsE,(.L_x_6407 - _ZN10layer_norm13ln_bwd_kernelINS_13Kernel_traitsI13__nv_bfloat16S2_fS2_fjLj256ELj1ELj4ELj1ELj16ENS_18Kernel_traits_baseILj256ES2_S2_fS2_fjLj128EEEEELb1ELb0ELb1ELb0EEEvNS_9BwdParamsE)
        .other          _ZN10layer_norm13ln_bwd_kernelINS_13Kernel_traitsI13__nv_bfloat16S2_fS2_fjLj256ELj1ELj4ELj1ELj16ENS_18Kernel_traits_baseILj256ES2_S2_fS2_fjLj128EEEEELb1ELb0ELb1ELb0EEEvNS_9BwdParamsE,@"STO_CUDA_ENTRY STV_DEFAULT"
_ZN10layer_norm13ln_bwd_kernelINS_13Kernel_traitsI13__nv_bfloat16S2_fS2_fjLj256ELj1ELj4ELj1ELj16ENS_18Kernel_traits_baseILj256ES2_S2_fS2_fjLj128EEEEELb1ELb0ELb1ELb0EEEvNS_9BwdParamsE:
.text._ZN10layer_norm13ln_bwd_kernelINS_13Kernel_traitsI13__nv_bfloat16S2_fS2_fjLj256ELj1ELj4ELj1ELj16ENS_18Kernel_traits_baseILj256ES2_S2_fS2_fjLj128EEEEELb1ELb0ELb1ELb0EEEvNS_9BwdParamsE:
        /* <DEDUP_REMOVED lines=35> */
[----:B------:R-:W0:Y:S01]  /*0230*/  LDC.U8 R0, c[0x0][0x410] ;  /* 0x00010400ff007b82 */ /* 0x000e220000000000 */
[----:B-----5:R-:W-:Y:S01]  /*0240*/  PRMT R2, R43, 0x7632, R2 ;  /* 0x000076322b027816 */ /* 0x020fe20000000002 */
[----:B------:R-:W-:Y:S01]  /*0250*/  IMAD.MOV.U32 R36, RZ, RZ, RZ ;  /* 0x000000ffff247224 */ /* 0x000fe200078e00ff */
[----:B------:R-:W-:Y:S02]  /*0260*/  PRMT R4, R42, 0x7632, R4 ;  /* 0x000076322a047816 */ /* 0x000fe40000000004 */
[----:B------:R-:W-:Y:S02]  /*0270*/  PRMT R5, R41, 0x7632, R5 ;  /* 0x0000763229057816 */ /* 0x000fe40000000005 */
[----:B------:R-:W-:-:S07]  /*0280*/  PRMT R6, R40, 0x7632, R6 ;  /* 0x0000763228067816 */ /* 0x000fce0000000006 */
.L_x_2114:
[----:B-1----:R-:W1:Y:S08]  /*0290*/  LDC.64 R64, c[0x0][0x3f8] ;  /* 0x0000fe00ff407b82 */ /* 0x002e700000000a00 */
[----:B--2---:R-:W2:Y:S08]  /*02a0*/  LDC.64 R72, c[0x0][0x3c8] ;  /* 0x0000f200ff487b82 */ /* 0x004eb00000000a00 */
[----:B---3--:R-:W3:Y:S01]  /*02b0*/  LDC.64 R66, c[0x0][0x3f0] ;  /* 0x0000fc00ff427b82 */ /* 0x008ee20000000a00 */
        /* <DEDUP_REMOVED lines=13> */
[----:B------:R-:W-:-:S11]  /*0390*/  ISETP.GE.U32.AND P3, PT, R83, 0x20, PT ;  /* 0x000000205300780c */ /* 0x000fd60003f66070 */
        /* <DEDUP_REMOVED lines=8> */
[-C--:B------:R-:W-:Y:S01]  /*0420*/  @P1 LEA.HI.SX32 R85, R71, R84.reuse, 0x1d ;  /* 0x0000005447551211 */ /* 0x080fe200078feaff */
[----:B------:R-:W-:Y:S01]  /*0430*/  IMAD.MOV.U32 R71, RZ, RZ, RZ ;  /* 0x000000ffff477224 */ /* 0x000fe200078e00ff */
[----:B------:R-:W-:-:S02]  /*0440*/  LEA.HI.SX32 R70, R75, R84, 0x1d ;  /* 0x000000544b467211 */ /* 0x000fc400078feaff */
        /* <DEDUP_REMOVED lines=10> */
[----:B------:R-:W-:-:S04]  /*04f0*/  LEA.HI R3, R3, R8, RZ, 0x3 ;  /* 0x0000000803037211 */ /* 0x000fc800078f18ff */
[----:B------:R-:W-:Y:S01]  /*0500*/  LEA.HI.SX32 R3, R3, R84, 0x1d ;  /* 0x0000005403037211 */ /* 0x000fe200078feaff */
[----:B-1----:R-:W-:-:S05]  /*0510*/  IMAD.WIDE.U32 R62, R70, 0x20, R62 ;  /* 0x00000020463e7825 */ /* 0x002fca00078e003e */
[----:B------:R-:W4:Y:S01]  /*0520*/  LDG.E.128 R8, desc[UR6][R62.64] ;  /* 0x000000063e087981 */ /* 0x000f22000c1e1d00 */
[----:B--2---:R-:W-:-:S03]  /*0530*/  IMAD.WIDE.U32 R56, R3, 0x10, R12 ;  /* 0x0000001003387825 */ /* 0x004fc600078e000c */
[----:B------:R-:W2:Y:S04]  /*0540*/  LDG.E.128 R12, desc[UR6][R62.64+0x10] ;  /* 0x000010063e0c7981 */ /* 0x000ea8000c1e1d00 */
        /* <DEDUP_REMOVED lines=8> */
[----:B------:R-:W5:Y:S04]  /*05d0*/  @P0 LDG.E.128 R20, desc[UR6][R60.64] ;  /* 0x000000063c140981 */ /* 0x000f68000c1e1d00 */
[----:B------:R1:W5:Y:S01]  /*05e0*/  @P0 LDG.E.128 R16, desc[UR6][R60.64+0x10] ;  /* 0x000010063c100981 */ /* 0x000362000c1e1d00 */
[----:B0-----:R-:W-:Y:S01]  /*05f0*/  ISETP.NE.AND P0, PT, R0, RZ, PT ;  /* 0x000000ff0000720c */ /* 0x001fe20003f05270 */
[----:B------:R-:W-:-:S03]  /*0600*/  IMAD.U32 R70, R2, 0x10000, RZ ;  /* 0x0001000002467824 */ /* 0x000fc600078e00ff */
[----:B---3--:R-:W-:-:S05]  /*0610*/  FSEL R67, R68, RZ, !P0 ;  /* 0x000000ff44437208 */ /* 0x008fca0004000000 */
[--C-:B----4-:R-:W-:Y:S01]  /*0620*/  FADD.FTZ R7, R10, -R67.reuse ;  /* 0x800000430a077221 */ /* 0x110fe20000010000 */
[--C-:B------:R-:W-:Y:S01]  /*0630*/  FADD.FTZ R73, R11, -R67.reuse ;  /* 0x800000430b497221 */ /* 0x100fe20000010000 */
[----:B------:R-:W-:Y:S02]  /*0640*/  IMAD.U32 R10, R41, 0x10000, RZ ;  /* 0x00010000290a7824 */ /* 0x000fe400078e00ff */
[----:B------:R-:W-:Y:S01]  /*0650*/  FMUL.FTZ R7, R72, R7 ;  /* 0x0000000748077220 */ /* 0x000fe20000410000 */
[--C-:B--2---:R-:W-:Y:S01]  /*0660*/  FADD.FTZ R87, R14, -R67.reuse ;  /* 0x800000430e577221 */ /* 0x104fe20000010000 */
[----:B------:R-:W-:Y:S01]  /*0670*/  FADD.FTZ R71, R13, -R67 ;  /* 0x800000430d477221 */ /* 0x000fe20000010000 */
[C---:B------:R-:W-:Y:S01]  /*0680*/  IMAD.U32 R11, R57.reuse, 0x10000, RZ ;  /* 0x00010000390b7824 */ /* 0x040fe200078e00ff */
[----:B------:R-:W-:Y:S01]  /*0690*/  PRMT R13, R57, 0x7632, R13 ;  /* 0x00007632390d7816 */ /* 0x000fe2000000000d */
[--C-:B------:R-:W-:Y:S01]  /*06a0*/  FADD.FTZ R3, R8, -R67.reuse ;  /* 0x8000004308037221 */ /* 0x100fe20000010000 */
[--C-:B------:R-:W-:Y:S01]  /*06b0*/  FADD.FTZ R69, R9, -R67.reuse ;  /* 0x8000004309457221 */ /* 0x100fe20000010000 */
[----:B------:R-:W-:Y:S01]  /*06c0*/  FADD.FTZ R75, R12, -R67 ;  /* 0x800000430c4b7221 */ /* 0x000fe20000010000 */
[----:B------:R-:W-:Y:S01]  /*06d0*/  PRMT R57, R59, 0x7632, R57 ;  /* 0x000076323b397816 */ /* 0x000fe20000000039 */
[-C--:B------:R-:W-:Y:S01]  /*06e0*/  FMUL.FTZ R10, R10, R11.reuse ;  /* 0x0000000b0a0a7220 */ /* 0x080fe20000410000 */
[----:B------:R-:W-:Y:S01]  /*06f0*/  FFMA.FTZ R26, R7, R11, R26 ;  /* 0x0000000b071a7223 */ /* 0x000fe2000001001a */
[----:B------:R-:W-:Y:S01]  /*0700*/  FADD.FTZ R34, R34, R11 ;  /* 0x0000000b22227221 */ /* 0x000fe20000010000 */
[----:B------:R-:W-:Y:S01]  /*0710*/  FADD.FTZ R67, R15, -R67 ;  /* 0x800000430f437221 */ /* 0x000fe20000010000 */
[----:B------:R-:W-:-:S02]  /*0720*/  IMAD.U32 R59, R59, 0x10000, RZ ;  /* 0x000100003b3b7824 */ /* 0x000fc400078e00ff */
[----:B------:R-:W-:Y:S01]  /*0730*/  FMUL.FTZ R11, R72, R87 ;  /* 0x00000057480b7220 */ /* 0x000fe20000410000 */
[----:B------:R-:W-:Y:S01]  /*0740*/  IMAD.U32 R14, R43, 0x10000, RZ ;  /* 0x000100002b0e7824 */ /* 0x000fe200078e00ff */
[C---:B------:R-:W-:Y:S02]  /*0750*/  PRMT R15, R56.reuse, 0x7632, R15 ;  /* 0x00007632380f7816 */ /* 0x040fe4000000000f */
[----:B------:R-:W-:Y:S02]  /*0760*/  SHF.L.U32 R9, R56, 0x10, RZ ;  /* 0x0000001038097819 */ /* 0x000fe400000006ff */
[----:B------:R-:W-:Y:S01]  /*0770*/  SHF.L.U32 R8, R40, 0x10, RZ ;  /* 0x0000001028087819 */ /* 0x000fe200000006ff */
[-C--:B------:R-:W-:Y:S01]  /*0780*/  FMUL.FTZ R14, R14, R59.reuse ;  /* 0x0000003b0e0e7220 */ /* 0x080fe20000410000 */
[----:B------:R-:W-:Y:S01]  /*0790*/  FFMA.FTZ R30, R11, R59, R30 ;  /* 0x0000003b0b1e7223 */ /* 0x000fe2000001001e */
[----:B------:R-:W-:Y:S01]  /*07a0*/  FADD.FTZ R38, R38, R59 ;  /* 0x0000003b26267221 */ /* 0x000fe20000010000 */
[----:B------:R-:W-:Y:S01]  /*07b0*/  SHF.L.U32 R59, R6, 0x10, RZ ;  /* 0x00000010063b7819 */ /* 0x000fe200000006ff */
[----:B------:R-:W-:-:S02]  /*07c0*/  IMAD.U32 R62, R15, 0x10000, RZ ;  /* 0x000100000f3e7824 */ /* 0x000fc400078e00ff */
[----:B------:R-:W-:Y:S01]  /*07d0*/  FMUL.FTZ R56, R72, R69 ;  /* 0x0000004548387220 */ /* 0x000fe20000410000 */
[----:B-1----:R-:W-:Y:S01]  /*07e0*/  PRMT R60, R58, 0x7632, R60 ;  /* 0x000076323a3c7816 */ /* 0x002fe2000000003c */
[----:B------:R-:W-:Y:S01]  /*07f0*/  FMUL.FTZ R8, R8, R9 ;  /* 0x0000000908087220 */ /* 0x000fe20000410000 */
[----:B------:R-:W-:Y:S01]  /*0800*/  SHF.L.U32 R85, R58, 0x10, RZ ;  /* 0x000000103a557819 */ /* 0x000fe200000006ff */
[C---:B------:R-:W-:Y:S01]  /*0810*/  FMUL.FTZ R3, R72.reuse, R3 ;  /* 0x0000000348037220 */ /* 0x040fe20000410000 */
[----:B------:R-:W-:Y:S01]  /*0820*/  SHF.L.U32 R15, R5, 0x10, RZ ;  /* 0x00000010050f7819 */ /* 0x000fe200000006ff */
[----:B------:R-:W-:Y:S02]  /*0830*/  IMAD.U32 R66, R13, 0x10000, RZ ;  /* 0x000100000d427824 */ /* 0x000fe400078e00ff */
[----:B------:R-:W-:Y:S01]  /*0840*/  FMUL.FTZ R58, R72, R73 ;  /* 0x00000049483a7220 */ /* 0x000fe20000410000 */
[-C--:B------:R-:W-:Y:S01]  /*0850*/  FMUL.FTZ R13, R59, R62.reuse ;  /* 0x0000003e3b0d7220 */ /* 0x080fe20000410000 */
[----:B------:R-:W-:Y:S01]  /*0860*/  FFMA.FTZ R25, R56, R62, R25 ;  /* 0x0000003e38197223 */ /* 0x000fe20000010019 */
[----:B------:R-:W-:Y:S01]  /*0870*/  FADD.FTZ R33, R33, R62 ;  /* 0x0000003e21217221 */ /* 0x000fe20000010000 */
[----:B------:R-:W-:Y:S01]  /*0880*/  FADD.FTZ R62, RZ, R8 ;  /* 0x00000008ff3e7221 */ /* 0x000fe20000010000 */
[-C--:B------:R-:W-:Y:S01]  /*0890*/  FMUL.FTZ R15, R15, R66.reuse ;  /* 0x000000420f0f7220 */ /* 0x080fe20000410000 */
[----:B------:R-:W-:Y:S01]  /*08a0*/  FFMA.FTZ R27, R58, R66, R27 ;  /* 0x000000423a1b7223 */ /* 0x000fe2000001001b */
[----:B------:R-:W-:Y:S01]  /*08b0*/  FADD.FTZ R35, R35, R66 ;  /* 0x0000004223237221 */ /* 0x000fe20000010000 */
[----:B------:R-:W-:Y:S01]  /*08c0*/  FFMA.FTZ R59, R3, R8, RZ ;  /* 0x00000008033b7223 */ /* 0x000fe200000100ff */
[----:B------:R-:W-:-:S02]  /*08d0*/  SHF.L.U32 R66, R4, 0x10, RZ ;  /* 0x0000001004427819 */ /* 0x000fc400000006ff */
[----:B------:R-:W-:Y:S01]  /*08e0*/  SHF.L.U32 R68, R60, 0x10, RZ ;  /* 0x000000103c447819 */ /* 0x000fe200000006ff */
[----:B------:R-:W-:Y:S01]  /*08f0*/  FADD.FTZ R69, R62, R13 ;  /* 0x0000000d3e457221 */ /* 0x000fe20000010000 */
[----:B------:R-:W-:Y:S01]  /*0900*/  FMUL.FTZ R60, R72, R71 ;  /* 0x00000047483c7220 */ /* 0x000fe20000410000 */
[----:B------:R-:W-:Y:S01]  /*0910*/  FFMA.FTZ R62, R56, R13, R59 ;  /* 0x0000000d383e7223 */ /* 0x000fe2000001003b */
[----:B------:R-:W-:Y:S01]  /*0920*/  IMAD.U32 R71, R57, 0x10000, RZ ;  /* 0x0001000039477824 */ /* 0x000fe200078e00ff */
[----:B------:R-:W-:Y:S01]  /*0930*/  SHF.L.U32 R12, R42, 0x10, RZ ;  /* 0x000000102a0c7819 */ /* 0x000fe200000006ff */
[----:B------:R-:W-:Y:S01]  /*0940*/  FMUL.FTZ R57, R66, R68 ;  /* 0x0000004442397220 */ /* 0x000fe20000410000 */
[----:B------:R-:W-:Y:S01]  /*0950*/  FADD.FTZ R66, R69, R10 ;  /* 0x0000000a45427221 */ /* 0x000fe20000010000 */
[----:B------:R-:W-:Y:S01]  /*0960*/  FFMA.FTZ R69, R7, R10, R62 ;  /* 0x0000000a07457223 */ /* 0x000fe2000001003e */
[----:B------:R-:W-:Y:S01]  /*0970*/  FMUL.FTZ R62, R72, R67 ;  /* 0x00000043483e7220 */ /* 0x000fe20000410000 */
[----:B------:R-:W-:Y:S01]  /*0980*/  FFMA.FTZ R24, R3, R9, R24 ;  /* 0x0000000903187223 */ /* 0x000fe20000010018 */
[----:B------:R-:W-:Y:S01]  /*0990*/  FADD.FTZ R32, R32, R9 ;  /* 0x0000000920207221 */ /* 0x000fe20000010000 */
[----:B------:R-:W-:Y:S01]  /*09a0*/  FMUL.FTZ R12, R12, R85 ;  /* 0x000000550c0c7220 */ /* 0x000fe20000410000 */
        /* <DEDUP_REMOVED lines=9> */
[-C--:B------:R-:W-:Y:S02]  /*0a40*/  FMUL.FTZ R59, R70, R71.reuse ;  /* 0x00000047463b7220 */ /* 0x080fe40000410000 */
[----:B------:R-:W-:Y:S01]  /*0a50*/  FADD.FTZ R68, R69, R14 ;  /* 0x0000000e45447221 */ /* 0x000fe20000010000 */
[----:B------:R-:W-:Y:S01]  /*0a60*/  FFMA.FTZ R67, R11, R14, R66 ;  /* 0x0000000e0b437223 */ /* 0x000fe20000010042 */
[----:B------:R-:W-:Y:S01]  /*0a70*/  SHF.R.U64 R80, R76, 0x8, R77 ;  /* 0x000000084c507819 */ /* 0x000fe2000000124d */
[----:B------:R-:W-:Y:S01]  /*0a80*/  FFMA.FTZ R31, R62, R71, R31 ;  /* 0x000000473e1f7223 */ /* 0x000fe2000001001f */
[C---:B------:R-:W-:Y:S01]  /*0a90*/  SHF.R.U64 R79, R76.reuse, 0x10, R77 ;  /* 0x000000104c4f7819 */ /* 0x040fe2000000124d */
[----:B------:R-:W-:Y:S01]  /*0aa0*/  FADD.FTZ R39, R39, R71 ;  /* 0x0000004727277221 */ /* 0x000fe20000010000 */
[C---:B------:R-:W-:Y:S01]  /*0ab0*/  SHF.R.U64 R78, R76.reuse, 0x18, R77 ;  /* 0x000000184c4e7819 */ /* 0x040fe2000000124d */
[----:B------:R-:W-:Y:S01]  /*0ac0*/  FFMA.FTZ R28, R9, R85, R28 ;  /* 0x00000055091c7223 */ /* 0x000fe2000001001c */
[----:B------:R-:W-:Y:S01]  /*0ad0*/  PRMT R81, R76, 0x7610, R81 ;  /* 0x000076104c517816 */ /* 0x000fe20000000051 */
[----:B------:R-:W-:Y:S01]  /*0ae0*/  FADD.FTZ R36, R36, R85 ;  /* 0x0000005524247221 */ /* 0x000fe20000010000 */
[----:B------:R-:W-:Y:S01]  /*0af0*/  SHF.R.U32.HI R76, RZ, 0x8, R77 ;  /* 0x00000008ff4c7819 */ /* 0x000fe2000001164d */
[----:B------:R-:W-:Y:S01]  /*0b00*/  FADD.FTZ R71, R68, R59 ;  /* 0x0000003b44477221 */ /* 0x000fe20000010000 */
[----:B------:R-:W-:Y:S01]  /*0b10*/  SHF.R.U32.HI R61, RZ, 0x10, R77 ;  /* 0x00000010ff3d7819 */ /* 0x000fe2000001164d */
[----:B------:R-:W-:Y:S01]  /*0b20*/  FFMA.FTZ R74, R62, R59, R67 ;  /* 0x0000003b3e4a7223 */ /* 0x000fe20000010043 */
[----:B------:R-:W-:Y:S01]  /*0b30*/  SHF.R.U32.HI R63, RZ, 0x18, R77 ;  /* 0x00000018ff3f7819 */ /* 0x000fe2000001164d */
[----:B------:R-:W-:Y:S06]  /*0b40*/  BRA `(.L_x_2090) ;  /* 0x0000000000907947 */ /* 0x000fec0003800000 */
.L_x_2089:
        /* <DEDUP_REMOVED lines=17> */
[----:B------:R-:W-:-:S06]  /*0c60*/  LEA.HI.X R77, R66, UR11, R67, 0x3, P4 ;  /* 0x0000000b424d7c11 */ /* 0x000fcc000a0f1c43 */
[----:B------:R-:W2:Y:S05]  /*0c70*/  LDG.E.64 R76, desc[UR6][R76.64] ;  /* 0x000000064c4c7981 */ /* 0x000eaa000c1e1b00 */
[----:B------:R-:W1:Y:S08]  /*0c80*/  @P0 LDC R61, c[0x0][0x388] ;  /* 0x0000e200ff3d0b82 */ /* 0x000e700000000800 */
[----:B------:R-:W3:Y:S01]  /*0c90*/  @P0 LDC.64 R68, c[0x0][0x438] ;  /* 0x00010e00ff440b82 */ /* 0x000ee20000000a00 */
[----:B-1----:R-:W-:-:S05]  /*0ca0*/  @P0 IMAD R61, R82, R61, RZ ;  /* 0x0000003d523d0224 */ /* 0x002fca00078e02ff */
[----:B------:R-:W-:-:S04]  /*0cb0*/  @P0 SHF.R.S32.HI R66, RZ, 0x1f, R61 ;  /* 0x0000001fff420819 */ /* 0x000fc8000001143d */
[----:B------:R-:W-:-:S04]  /*0cc0*/  @P0 LEA.HI R61, R66, R61, RZ, 0x3 ;  /* 0x0000003d423d0211 */ /* 0x000fc800078f18ff */
[----:B------:R-:W-:-:S05]  /*0cd0*/  @P0 LEA.HI.SX32 R61, R61, R84, 0x1d ;  /* 0x000000543d3d0211 */ /* 0x000fca00078feaff */
[----:B---3--:R-:W-:-:S05]  /*0ce0*/  @P0 IMAD.WIDE.U32 R68, R61, 0x20, R68 ;  /* 0x000000203d440825 */ /* 0x008fca00078e0044 */
[----:B------:R1:W5:Y:S04]  /*0cf0*/  @P0 LDG.E.128 R20, desc[UR6][R68.64] ;  /* 0x0000000644140981 */ /* 0x000368000c1e1d00 */
[----:B------:R1:W5:Y:S01]  /*0d00*/  @P0 LDG.E.128 R16, desc[UR6][R68.64+0x10] ;  /* 0x0000100644100981 */ /* 0x000362000c1e1d00 */
[----:B------:R-:W-:Y:S01]  /*0d10*/  IMAD.MOV.U32 R74, RZ, RZ, RZ ;  /* 0x000000ffff4a7224 */ /* 0x000fe200078e00ff */
[C-C-:B--2---:R-:W-:Y:S02]  /*0d20*/  SHF.R.U64 R80, R76.reuse, 0x8, R77.reuse ;  /* 0x000000084c507819 */ /* 0x144fe4000000124d */
[C-C-:B------:R-:W-:Y:S02]  /*0d30*/  SHF.R.U64 R79, R76.reuse, 0x10, R77.reuse ;  /* 0x000000104c4f7819 */ /* 0x140fe4000000124d */
[----:B------:R-:W-:-:S02]  /*0d40*/  SHF.R.U64 R78, R76, 0x18, R77 ;  /* 0x000000184c4e7819 */ /* 0x000fc4000000124d */
[----:B------:R-:W-:Y:S02]  /*0d50*/  PRMT R81, R76, 0x7610, R81 ;  /* 0x000076104c517816 */ /* 0x000fe40000000051 */
[--C-:B------:R-:W-:Y:S02]  /*0d60*/  SHF.R.U32.HI R76, RZ, 0x8, R77.reuse ;  /* 0x00000008ff4c7819 */ /* 0x100fe4000001164d */
[--C-:B------:R-:W-:Y:S02]  /*0d70*/  SHF.R.U32.HI R61, RZ, 0x10, R77.reuse ;  /* 0x00000010ff3d7819 */ /* 0x100fe4000001164d */
[----:B-1----:R-:W-:-:S07]  /*0d80*/  SHF.R.U32.HI R63, RZ, 0x18, R77 ;  /* 0x00000018ff3f7819 */ /* 0x002fce000001164d */
.L_x_2090:
[----:B------:R-:W-:Y:S05]  /*0d90*/  BSYNC.RECONVERGENT B1 ;  /* 0x0000000000017941 */ /* 0x000fea0003800200 */
.L_x_2088:
        /* <DEDUP_REMOVED lines=20> */
.L_x_2126:
[----:B------:R-:W-:Y:S05]  /*0ee0*/  @!P3 BRA.U `(.L_x_2092) ;  /* 0x0000001900acb947 */ /* 0x000fea0003800000 */
[----:B------:R-:W4:Y:S01]  /*0ef0*/  @P1 LDC R68, c[0x0][0x388] ;  /* 0x0000e200ff441b82 */ /* 0x000f220000000800 */
[----:B------:R-:W-:Y:S01]  /*0f00*/  @P1 IADD3 R65, PT, PT, R65, -0x1, RZ ;  /* 0xffffffff41411810 */ /* 0x000fe20007ffe0ff */
[----:B------:R-:W-:Y:S01]  /*0f10*/  BSSY.RECONVERGENT B2, `(.L_x_2092) ;  /* 0x00001a8000027945 */ /* 0x000fe20003800200 */
[----:B------:R-:W-:Y:S01]  /*0f20*/  CS2R R88, SRZ ;  /* 0x0000000000587805 */ /* 0x000fe2000001ff00 */
[----:B--2---:R-:W-:Y:S01]  /*0f30*/  FADD.FTZ R67, R66, R67 ;  /* 0x0000004342437221 */ /* 0x004fe20000010000 */
[----:B-1-3--:R-:W-:Y:S01]  /*0f40*/  FADD.FTZ R74, R74, R71 ;  /* 0x000000474a4a7221 */ /* 0x00afe20000010000 */
        /* <DEDUP_REMOVED lines=33> */
.L_x_2098:
[----:B------:R-:W-:Y:S05]  /*1160*/  BSYNC.RECONVERGENT B3 ;  /* 0x0000000000037941 */ /* 0x000fea0003800200 */
.L_x_2097:
        /* <DEDUP_REMOVED lines=13> */
.L_x_2100:
[----:B------:R-:W-:Y:S05]  /*1240*/  BSYNC.RECONVERGENT B3 ;  /* 0x0000000000037941 */ /* 0x000fea0003800200 */
.L_x_2099:
        /* <DEDUP_REMOVED lines=13> */
.L_x_2102:
[----:B------:R-:W-:Y:S05]  /*1320*/  BSYNC.RECONVERGENT B3 ;  /* 0x0000000000037941 */ /* 0x000fea0003800200 */
.L_x_2101:
        /* <DEDUP_REMOVED lines=13> */
.L_x_2104:
[----:B------:R-:W-:Y:S05]  /*1400*/  BSYNC.RECONVERGENT B3 ;  /* 0x0000000000037941 */ /* 0x000fea0003800200 */
.L_x_2103:
        /* <DEDUP_REMOVED lines=13> */
.L_x_2106:
[----:B------:R-:W-:Y:S05]  /*14e0*/  BSYNC.RECONVERGENT B3 ;  /* 0x0000000000037941 */ /* 0x000fea0003800200 */
.L_x_2105:
        /* <DEDUP_REMOVED lines=13> */
.L_x_2108:
[----:B------:R-:W-:Y:S05]  /*15c0*/  BSYNC.RECONVERGENT B3 ;  /* 0x0000000000037941 */ /* 0x000fea0003800200 */
.L_x_2107:
        /* <DEDUP_REMOVED lines=13> */
.L_x_2110:
[----:B------:R-:W-:Y:S05]  /*16a0*/  BSYNC.RECONVERGENT B3 ;  /* 0x0000000000037941 */ /* 0x000fea0003800200 */
.L_x_2109:
        /* <DEDUP_REMOVED lines=13> */
.L_x_2096:
[-CC-:B------:R-:W-:Y:S01]  /*1780*/  FFMA.FTZ R49, R3, R74.reuse, R73.reuse ;  /* 0x0000004a03317223 */ /* 0x180fe20000010049 */
[-C--:B------:R-:W-:Y:S01]  /*1790*/  FFMA.FTZ R48, R56, R74.reuse, R73 ;  /* 0x0000004a38307223 */ /* 0x080fe20000010049 */
[----:B------:R-:W0:Y:S01]  /*17a0*/  @P1 LDC.64 R50, c[0x0][0x408] ;  /* 0x00010200ff321b82 */ /* 0x000e220000000a00 */
[----:B------:R-:W-:Y:S01]  /*17b0*/  ISETP.GT.AND P0, PT, R64, RZ, PT ;  /* 0x000000ff4000720c */ /* 0x000fe20003f04270 */
[----:B------:R-:W-:Y:S01]  /*17c0*/  FADD.FTZ R49, R8, -R49 ;  /* 0x8000003108317221 */ /* 0x000fe20000010000 */
[----:B------:R-:W-:Y:S01]  /*17d0*/  FADD.FTZ R55, R13, -R48 ;  /* 0x800000300d377221 */ /* 0x000fe20000010000 */
[-C--:B------:R-:W-:Y:S01]  /*17e0*/  FFMA.FTZ R69, R7, R74.reuse, R73 ;  /* 0x0000004a07457223 */ /* 0x080fe20000010049 */
[----:B------:R-:W-:Y:S01]  /*17f0*/  @P1 LOP3.LUT P2, RZ, R81, 0xff, RZ, 0xc0, !PT ;  /* 0x000000ff51ff1812 */ /* 0x000fe2000784c0ff */
[C---:B------:R-:W-:Y:S01]  /*1800*/  FMUL.FTZ R49, R72.reuse, R49 ;  /* 0x0000003148317220 */ /* 0x040fe20000410000 */
[----:B------:R-:W-:Y:S01]  /*1810*/  FMUL.FTZ R55, R72, R55 ;  /* 0x0000003748377220 */ /* 0x000fe20000410000 */
[----:B------:R-:W1:Y:S01]  /*1820*/  @P1 LDC.64 R52, c[0x0][0x408] ;  /* 0x00010200ff341b82 */ /* 0x000e620000000a00 */
[----:B------:R-:W-:Y:S01]  /*1830*/  FADD.FTZ R69, R10, -R69 ;  /* 0x800000450a457221 */ /* 0x000fe20000010000 */
[----:B------:R-:W-:Y:S01]  /*1840*/  @P1 LOP3.LUT P3, RZ, R80, 0xff, RZ, 0xc0, !PT ;  /* 0x000000ff50ff1812 */ /* 0x000fe2000786c0ff */
[-CC-:B------:R-:W-:Y:S01]  /*1850*/  FFMA.FTZ R68, R58, R74.reuse, R73.reuse ;  /* 0x0000004a3a447223 */ /* 0x180fe20000010049 */
[----:B------:R-:W-:Y:S01]  /*1860*/  FSEL R48, R49, RZ, P0 ;  /* 0x000000ff31307208 */ /* 0x000fe20000000000 */
[----:B------:R-:W-:Y:S01]  /*1870*/  FMUL.FTZ R69, R72, R69 ;  /* 0x0000004548457220 */ /* 0x000fe20000410000 */
[----:B------:R-:W-:Y:S01]  /*1880*/  FSEL R49, R55, RZ, P0 ;  /* 0x000000ff37317208 */ /* 0x000fe20000000000 */
[-CC-:B------:R-:W-:Y:S01]  /*1890*/  FFMA.FTZ R67, R9, R74.reuse, R73.reuse ;  /* 0x0000004a09437223 */ /* 0x180fe20000010049 */
[----:B------:R-:W2:Y:S01]  /*18a0*/  @P1 LDC.64 R54, c[0x0][0x408] ;  /* 0x00010200ff361b82 */ /* 0x000ea20000000a00 */
[-C--:B------:R-:W-:Y:S01]  /*18b0*/  FFMA.FTZ R66, R60, R74.reuse, R73 ;  /* 0x0000004a3c427223 */ /* 0x080fe20000010049 */
[----:B------:R-:W-:Y:S01]  /*18c0*/  FADD.FTZ R71, R15, -R68 ;  /* 0x800000440f477221 */ /* 0x000fe20000010000 */
[----:B------:R-:W-:Y:S01]  /*18d0*/  FADD.FTZ R67, R12, -R67 ;  /* 0x800000430c437221 */ /* 0x000fe20000010000 */
[----:B------:R-:W-:Y:S01]  /*18e0*/  @P1 LOP3.LUT P4, RZ, R78, 0xff, RZ, 0xc0, !PT ;  /* 0x000000ff4eff1812 */ /* 0x000fe2000788c0ff */
[----:B------:R-:W-:Y:S01]  /*18f0*/  FADD.FTZ R75, R57, -R66 ;  /* 0x80000042394b7221 */ /* 0x000fe20000010000 */
[----:B0-----:R-:W-:Y:S01]  /*1900*/  @P1 FMUL.FTZ R65, R48, R51 ;  /* 0x0000003330411220 */ /* 0x001fe20000410000 */
[-CC-:B------:R-:W-:Y:S01]  /*1910*/  FFMA.FTZ R51, R11, R74.reuse, R73.reuse ;  /* 0x0000004a0b337223 */ /* 0x180fe20000010049 */
[----:B------:R-:W-:Y:S01]  /*1920*/  FFMA.FTZ R74, R62, R74, R73 ;  /* 0x0000004a3e4a7223 */ /* 0x000fe20000010049 */
[----:B------:R-:W-:Y:S01]  /*1930*/  FMUL.FTZ R73, R72, R67 ;  /* 0x0000004348497220 */ /* 0x000fe20000410000 */
[----:B------:R-:W-:Y:S01]  /*1940*/  @P1 FMUL.FTZ R64, R65, R50 ;  /* 0x0000003241401220 */ /* 0x000fe20000410000 */
[----:B------:R-:W-:Y:S01]  /*1950*/  FSEL R50, R69, RZ, P0 ;  /* 0x000000ff45327208 */ /* 0x000fe20000000000 */
[----:B------:R-:W-:Y:S01]  /*1960*/  FADD.FTZ R91, R59, -R74 ;  /* 0x8000004a3b5b7221 */ /* 0x000fe20000010000 */
[----:B------:R-:W-:Y:S01]  /*1970*/  FADD.FTZ R87, R14, -R51 ;  /* 0x800000330e577221 */ /* 0x000fe20000010000 */
[----:B-1----:R-:W-:Y:S01]  /*1980*/  @P1 FMUL.FTZ R53, R49, R53 ;  /* 0x0000003531351220 */ /* 0x002fe20000410000 */
[----:B------:R-:W-:Y:S01]  /*1990*/  @P1 FSEL R64, R64, RZ, P2 ;  /* 0x000000ff40401208 */ /* 0x000fe20001000000 */
[C---:B------:R-:W-:Y:S01]  /*19a0*/  FMUL.FTZ R51, R72.reuse, R71 ;  /* 0x0000004748337220 */ /* 0x040fe20000410000 */
[----:B------:R-:W0:Y:S01]  /*19b0*/  @P1 LDC.64 R66, c[0x0][0x408] ;  /* 0x00010200ff421b82 */ /* 0x000e220000000a00 */
[----:B------:R-:W-:Y:S01]  /*19c0*/  @P1 FMUL.FTZ R65, R53, R52 ;  /* 0x0000003435411220 */ /* 0x000fe20000410000 */
[C---:B------:R-:W-:Y:S01]  /*19d0*/  FMUL.FTZ R71, R72.reuse, R75 ;  /* 0x0000004b48477220 */ /* 0x040fe20000410000 */
[----:B------:R-:W-:Y:S01]  /*19e0*/  FMUL.FTZ R70, R72, R87 ;  /* 0x0000005748467220 */ /* 0x000fe20000410000 */
[----:B------:R-:W-:Y:S01]  /*19f0*/  FSEL R51, R51, RZ, P0 ;  /* 0x000000ff33337208 */ /* 0x000fe20000000000 */
[----:B--2---:R-:W-:Y:S01]  /*1a00*/  @P1 FMUL.FTZ R55, R50, R55 ;  /* 0x0000003732371220 */ /* 0x004fe20000410000 */
[----:B------:R-:W-:Y:S01]  /*1a10*/  @P1 FSEL R65, R65, RZ, P3 ;  /* 0x000000ff41411208 */ /* 0x000fe20001800000 */
[----:B------:R-:W-:Y:S01]  /*1a20*/  FMUL.FTZ R72, R72, R91 ;  /* 0x0000005b48487220 */ /* 0x000fe20000410000 */
[----:B------:R-:W1:Y:S01]  /*1a30*/  @P1 LDC.64 R52, c[0x0][0x408] ;  /* 0x00010200ff341b82 */ /* 0x000e620000000a00 */
[----:B------:R-:W-:Y:S01]  /*1a40*/  @P1 FMUL.FTZ R74, R55, R54 ;  /* 0x00000036374a1220 */ /* 0x000fe20000410000 */
[----:B------:R-:W-:-:S02]  /*1a50*/  @P1 F2FP.BF16.F32.PACK_AB R54, RZ, R64 ;  /* 0x00000040ff36123e */ /* 0x000fc400000010ff */
[----:B------:R-:W-:Y:S02]  /*1a60*/  @P1 F2FP.BF16.F32.PACK_AB R55, RZ, R65 ;  /* 0x00000041ff37123e */ /* 0x000fe400000010ff */
[----:B------:R-:W-:Y:S02]  /*1a70*/  @P1 PRMT R44, R54, 0x7610, R44 ;  /* 0x00007610362c1816 */ /* 0x000fe4000000002c */
[----:B------:R-:W2:Y:S01]  /*1a80*/  @P1 LDC.64 R64, c[0x0][0x408] ;  /* 0x00010200ff401b82 */ /* 0x000ea20000000a00 */
[----:B------:R-:W-:Y:S02]  /*1a90*/  FSEL R54, R70, RZ, P0 ;  /* 0x000000ff46367208 */ /* 0x000fe40000000000 */
[----:B------:R-:W-:Y:S02]  /*1aa0*/  @P1 PRMT R44, R44, 0x5410, R55 ;  /* 0x000054102c2c1816 */ /* 0x000fe40000000037 */
[----:B------:R-:W-:Y:S02]  /*1ab0*/  @P1 LOP3.LUT P2, RZ, R79, 0xff, RZ, 0xc0, !PT ;  /* 0x000000ff4fff1812 */ /* 0x000fe4000784c0ff */
[----:B------:R-:W-:Y:S01]  /*1ac0*/  @P1 LOP3.LUT P3, RZ, R77, 0xff, RZ, 0xc0, !PT ;  /* 0x000000ff4dff1812 */ /* 0x000fe2000786c0ff */
[----:B------:R-:W3:Y:S01]  /*1ad0*/  @P1 LDC.64 R68, c[0x0][0x408] ;  /* 0x00010200ff441b82 */ /* 0x000ee20000000a00 */
[----:B------:R-:W-:-:S02]  /*1ae0*/  @P1 FSEL R74, R74, RZ, P2 ;  /* 0x000000ff4a4a1208 */ /* 0x000fc40001000000 */
[----:B------:R-:W-:Y:S02]  /*1af0*/  @P1 LOP3.LUT P2, RZ, R76, 0xff, RZ, 0xc0, !PT ;  /* 0x000000ff4cff1812 */ /* 0x000fe4000784c0ff */
[----:B------:R-:W-:Y:S02]  /*1b00*/  @P1 F2FP.BF16.F32.PACK_AB R74, RZ, R74 ;  /* 0x0000004aff4a123e */ /* 0x000fe400000010ff */
[----:B------:R-:W-:Y:S01]  /*1b10*/  FSEL R72, R72, RZ, P0 ;  /* 0x000000ff48487208 */ /* 0x000fe20000000000 */
[----:B-1----:R-:W-:Y:S01]  /*1b20*/  @P1 FMUL.FTZ R53, R51, R53 ;  /* 0x0000003533351220 */ /* 0x002fe20000410000 */
[----:B------:R-:W-:-:S03]  /*1b30*/  @P1 PRMT R45, R74, 0x7610, R45 ;  /* 0x000076104a2d1816 */ /* 0x000fc6000000002d */
[----:B------:R-:W-:Y:S01]  /*1b40*/  @P1 FMUL.FTZ R55, R53, R52 ;  /* 0x0000003435371220 */ /* 0x000fe20000410000 */
[----:B------:R-:W-:Y:S02]  /*1b50*/  FSEL R52, R73, RZ, P0 ;  /* 0x000000ff49347208 */ /* 0x000fe40000000000 */
[----:B------:R-:W-:Y:S02]  /*1b60*/  FSEL R53, R71, RZ, P0 ;  /* 0x000000ff47357208 */ /* 0x000fe40000000000 */
[----:B------:R-:W-:Y:S01]  /*1b70*/  @P1 FSEL R55, R55, RZ, P4 ;  /* 0x000000ff37371208 */ /* 0x000fe20002000000 */
[----:B--2---:R-:W-:Y:S01]  /*1b80*/  @P1 FMUL.FTZ R65, R52, R65 ;  /* 0x0000004134411220 */ /* 0x004fe20000410000 */
[----:B------:R-:W-:Y:S01]  /*1b90*/  @P1 LOP3.LUT P4, RZ, R61, 0xff, RZ, 0xc0, !PT ;  /* 0x000000ff3dff1812 */ /* 0x000fe2000788c0ff */
[----:B0-----:R-:W-:Y:S01]  /*1ba0*/  @P1 FMUL.FTZ R67, R53, R67 ;  /* 0x0000004335431220 */ /* 0x001fe20000410000 */
[----:B------:R-:W-:Y:S01]  /*1bb0*/  @P1 F2FP.BF16.F32.PACK_AB R55, RZ, R55 ;  /* 0x00000037ff37123e */ /* 0x000fe200000010ff */
[----:B------:R-:W-:Y:S01]  /*1bc0*/  @P1 FMUL.FTZ R64, R65, R64 ;  /* 0x0000004041401220 */ /* 0x000fe20000410000 */
[----:B---3--:R-:W-:Y:S01]  /*1bd0*/  @P1 FMUL.FTZ R69, R54, R69 ;  /* 0x0000004536451220 */ /* 0x008fe20000410000 */
[----:B------:R-:W-:Y:S01]  /*1be0*/  @P1 FMUL.FTZ R66, R67, R66 ;  /* 0x0000004243421220 */ /* 0x000fe20000410000 */
[----:B------:R-:W-:Y:S01]  /*1bf0*/  @P1 PRMT R45, R45, 0x5410, R55 ;  /* 0x000054102d2d1816 */ /* 0x000fe20000000037 */
[----:B------:R-:W-:-:S02]  /*1c00*/  IMAD.MOV.U32 R55, RZ, RZ, R72 ;  /* 0x000000ffff377224 */ /* 0x000fc400078e0048 */
[----:B------:R-:W-:Y:S01]  /*1c10*/  @P1 FMUL.FTZ R68, R69, R68 ;  /* 0x0000004445441220 */ /* 0x000fe20000410000 */
[----:B------:R-:W-:Y:S02]  /*1c20*/  @P1 FSEL R64, R64, RZ, P3 ;  /* 0x000000ff40401208 */ /* 0x000fe40001800000 */
[----:B------:R-:W-:Y:S02]  /*1c30*/  @P1 FSEL R66, R66, RZ, P2 ;  /* 0x000000ff42421208 */ /* 0x000fe40001000000 */
[----:B------:R-:W-:Y:S02]  /*1c40*/  @P1 FSEL R68, R68, RZ, P4 ;  /* 0x000000ff44441208 */ /* 0x000fe40002000000 */
[----:B------:R-:W-:Y:S02]  /*1c50*/  @P1 F2FP.BF16.F32.PACK_AB R64, RZ, R64 ;  /* 0x00000040ff40123e */ /* 0x000fe400000010ff */
[----:B------:R-:W-:Y:S02]  /*1c60*/  @P1 F2FP.BF16.F32.PACK_AB R66, RZ, R66 ;  /* 0x00000042ff42123e */ /* 0x000fe400000010ff */
[----:B------:R-:W-:-:S02]  /*1c70*/  @P1 F2FP.BF16.F32.PACK_AB R68, RZ, R68 ;  /* 0x00000044ff44123e */ /* 0x000fc400000010ff */
[----:B------:R-:W-:Y:S02]  /*1c80*/  @P1 PRMT R46, R64, 0x7610, R46 ;  /* 0x00007610402e1816 */ /* 0x000fe4000000002e */
        /* <DEDUP_REMOVED lines=10> */
.L_x_2095:
[----:B------:R-:W-:Y:S01]  /*1d30*/  MOV R86, UR20 ;  /* 0x0000001400567c02 */ /* 0x000fe20008000f00 */
[----:B------:R-:W-:-:S03]  /*1d40*/  IMAD.U32 R85, RZ, RZ, UR21 ;  /* 0x00000015ff557e24 */ /* 0x000fc6000f8e00ff */
[----:B------:R-:W-:-:S04]  /*1d50*/  ISETP.NE.U32.AND P0, PT, R86, RZ, PT ;  /* 0x000000ff5600720c */ /* 0x000fc80003f05070 */
[----:B------:R-:W-:-:S13]  /*1d60*/  ISETP.NE.AND.EX P0, PT, R85, RZ, PT, P0 ;  /* 0x000000ff5500720c */ /* 0x000fda0003f05300 */
[----:B------:R-:W-:Y:S05]  /*1d70*/  @P0 BRA `(.L_x_2112) ;  /* 0x0000000400640947 */ /* 0x000fea0003800000 */
[--C-:B------:R-:W-:Y:S01]  /*1d80*/  @P2 FFMA.FTZ R65, R3, R74, R73.reuse ;  /* 0x0000004a03412223 */ /* 0x100fe20000010049 */
[----:B-----5:R-:W-:Y:S01]  /*1d90*/  MOV R68, R20 ;  /* 0x0000001400447202 */ /* 0x020fe20000000f00 */
[----:B------:R-:W-:Y:S01]  /*1da0*/  @P2 FFMA.FTZ R70, R56, R74, R73 ;  /* 0x0000004a38462223 */ /* 0x000fe20000010049 */
[----:B------:R-:W-:Y:S01]  /*1db0*/  MOV R92, R22 ;  /* 0x00000016005c7202 */ /* 0x000fe20000000f00 */
[----:B------:R-:W-:Y:S01]  /*1dc0*/  @P2 FADD.FTZ R67, R8, -R65 ;  /* 0x8000004108432221 */ /* 0x000fe20000010000 */
[----:B------:R-:W-:Y:S01]  /*1dd0*/  @P1 LOP3.LUT P0, RZ, R81, 0xff, RZ, 0xc0, !PT ;  /* 0x000000ff51ff1812 */ /* 0x000fe2000780c0ff */
[----:B------:R-:W0:Y:S01]  /*1de0*/  @P1 LDC.64 R64, c[0x0][0x408] ;  /* 0x00010200ff401b82 */ /* 0x000e220000000a00 */
[----:B------:R-:W-:Y:S01]  /*1df0*/  @P2 FADD.FTZ R69, R13, -R70 ;  /* 0x800000460d452221 */ /* 0x000fe20000010000 */
[----:B------:R-:W-:Y:S01]  /*1e00*/  @P2 FFMA.FTZ R68, R72, R67, R20 ;  /* 0x0000004348442223 */ /* 0x000fe20000010014 */
[--C-:B------:R-:W-:Y:S01]  /*1e10*/  IMAD.MOV.U32 R70, RZ, RZ, R21.reuse ;  /* 0x000000ffff467224 */ /* 0x100fe200078e0015 */
[----:B------:R-:W-:Y:S01]  /*1e20*/  @P1 LOP3.LUT P3, RZ, R80, 0xff, RZ, 0xc0, !PT ;  /* 0x000000ff50ff1812 */ /* 0x000fe2000786c0ff */
[----:B------:R-:W-:Y:S01]  /*1e30*/  @P2 FFMA.FTZ R70, R72, R69, R21 ;  /* 0x0000004548462223 */ /* 0x000fe20000010015 */
[----:B------:R-:W-:Y:S01]  /*1e40*/  @P2 FFMA.FTZ R69, R7, R74, R73 ;  /* 0x0000004a07452223 */ /* 0x000fe20000010049 */
[----:B------:R-:W-:Y:S01]  /*1e50*/  MOV R90, R16 ;  /* 0x00000010005a7202 */ /* 0x000fe20000000f00 */
[----:B------:R-:W1:Y:S01]  /*1e60*/  @P1 LDC.64 R66, c[0x0][0x408] ;  /* 0x00010200ff421b82 */ /* 0x000e620000000a00 */
[----:B------:R-:W-:Y:S01]  /*1e70*/  @P1 LOP3.LUT P4, RZ, R61, 0xff, RZ, 0xc0, !PT ;  /* 0x000000ff3dff1812 */ /* 0x000fe2000788c0ff */
[----:B------:R-:W-:-:S04]  /*1e80*/  @P2 FADD.FTZ R69, R10, -R69 ;  /* 0x800000450a452221 */ /* 0x000fc80000010000 */
[----:B------:R-:W-:Y:S01]  /*1e90*/  @P2 FFMA.FTZ R92, R72, R69, R22 ;  /* 0x00000045485c2223 */ /* 0x000fe20000010016 */
[----:B0-----:R-:W-:Y:S01]  /*1ea0*/  @P1 FMUL.FTZ R65, R68, R65 ;  /* 0x0000004144411220 */ /* 0x001fe20000410000 */
[----:B------:R-:W-:-:S03]  /*1eb0*/  @P2 FFMA.FTZ R68, R58, R74, R73 ;  /* 0x0000004a3a442223 */ /* 0x000fc60000010049 */
[----:B------:R-:W-:Y:S01]  /*1ec0*/  @P1 FMUL.FTZ R64, R65, R64 ;  /* 0x0000004041401220 */ /* 0x000fe20000410000 */
[----:B------:R-:W-:Y:S01]  /*1ed0*/  @P2 FADD.FTZ R68, R15, -R68 ;  /* 0x800000440f442221 */ /* 0x000fe20000010000 */
[----:B------:R-:W-:Y:S01]  /*1ee0*/  @P2 FFMA.FTZ R65, R9, R74, R73 ;  /* 0x0000004a09412223 */ /* 0x000fe20000010049 */
[----:B-1----:R-:W-:Y:S01]  /*1ef0*/  @P1 FMUL.FTZ R67, R70, R67 ;  /* 0x0000004346431220 */ /* 0x002fe20000410000 */
[--C-:B------:R-:W-:Y:S02]  /*1f00*/  IMAD.MOV.U32 R70, RZ, RZ, R23.reuse ;  /* 0x000000ffff467224 */ /* 0x100fe400078e0017 */
[----:B------:R-:W-:Y:S01]  /*1f10*/  @P2 FFMA.FTZ R70, R72, R68, R23 ;  /* 0x0000004448462223 */ /* 0x000fe20000010017 */
[----:B------:R-:W-:Y:S01]  /*1f20*/  @P1 FSEL R64, R64, RZ, P0 ;  /* 0x000000ff40401208 */ /* 0x000fe20000000000 */
[----:B------:R-:W0:Y:S01]  /*1f30*/  @P1 LDC.64 R68, c[0x0][0x408] ;  /* 0x00010200ff441b82 */ /* 0x000e220000000a00 */
[----:B------:R-:W-:Y:S01]  /*1f40*/  @P1 FMUL.FTZ R66, R67, R66 ;  /* 0x0000004243421220 */ /* 0x000fe20000410000 */
[----:B------:R-:W-:Y:S01]  /*1f50*/  @P2 FADD.FTZ R65, R12, -R65 ;  /* 0x800000410c412221 */ /* 0x000fe20000010000 */
[----:B------:R-:W-:-:S02]  /*1f60*/  @P1 F2FP.BF16.F32.PACK_AB R64, RZ, R64 ;  /* 0x00000040ff40123e */ /* 0x000fc400000010ff */
[----:B------:R-:W-:Y:S01]  /*1f70*/  @P1 LOP3.LUT P0, RZ, R79, 0xff, RZ, 0xc0, !PT ;  /* 0x000000ff4fff1812 */ /* 0x000fe2000780c0ff */
[----:B------:R-:W-:Y:S01]  /*1f80*/  @P2 FFMA.FTZ R90, R72, R65, R16 ;  /* 0x00000041485a2223 */ /* 0x000fe20000010010 */
[----:B------:R-:W-:Y:S02]  /*1f90*/  @P1 FSEL R66, R66, RZ, P3 ;  /* 0x000000ff42421208 */ /* 0x000fe40001800000 */
[----:B------:R-:W-:Y:S02]  /*1fa0*/  @P1 PRMT R44, R64, 0x7610, R44 ;  /* 0x00007610402c1816 */ /* 0x000fe4000000002c */
[----:B------:R-:W-:Y:S01]  /*1fb0*/  @P1 F2FP.BF16.F32.PACK_AB R66, RZ, R66 ;  /* 0x00000042ff42123e */ /* 0x000fe200000010ff */
[----:B------:R-:W1:Y:S01]  /*1fc0*/  @P1 LDC.64 R64, c[0x0][0x408] ;  /* 0x00010200ff401b82 */ /* 0x000e620000000a00 */
[----:B------:R-:W-:Y:S02]  /*1fd0*/  @P1 LOP3.LUT P3, RZ, R78, 0xff, RZ, 0xc0, !PT ;  /* 0x000000ff4eff1812 */ /* 0x000fe4000786c0ff */
[----:B------:R-:W-:-:S05]  /*1fe0*/  @P1 PRMT R44, R44, 0x5410, R66 ;  /* 0x000054102c2c1816 */ /* 0x000fca0000000042 */
[----:B------:R-:W2:Y:S01]  /*1ff0*/  @P1 LDC.64 R66, c[0x0][0x408] ;  /* 0x00010200ff421b82 */ /* 0x000ea20000000a00 */
[----:B0-----:R-:W-:Y:S01]  /*2000*/  @P1 FMUL.FTZ R69, R92, R69 ;  /* 0x000000455c451220 */ /* 0x001fe20000410000 */
[----:B------:R-:W-:-:S03]  /*2010*/  @P2 FFMA.FTZ R92, R60, R74, R73 ;  /* 0x0000004a3c5c2223 */ /* 0x000fc60000010049 */
[----:B------:R-:W-:Y:S01]  /*2020*/  @P1 FMUL.FTZ R75, R69, R68 ;  /* 0x00000044454b1220 */ /* 0x000fe20000410000 */
[----:B------:R-:W-:Y:S01]  /*2030*/  @P2 FADD.FTZ R71, R57, -R92 ;  /* 0x8000005c39472221 */ /* 0x000fe20000010000 */
[--C-:B------:R-:W-:Y:S01]  /*2040*/  IMAD.MOV.U32 R92, RZ, RZ, R17.reuse ;  /* 0x000000ffff5c7224 */ /* 0x100fe200078e0011 */
[----:B------:R-:W0:Y:S02]  /*2050*/  @P1 LDC.64 R68, c[0x0][0x408] ;  /* 0x00010200ff441b82 */ /* 0x000e240000000a00 */
[----:B------:R-:W-:Y:S01]  /*2060*/  @P2 FFMA.FTZ R92, R72, R71, R17 ;  /* 0x00000047485c2223 */ /* 0x000fe20000010011 */
[----:B------:R-:W-:Y:S01]  /*2070*/  @P2 FFMA.FTZ R71, R11, R74, R73 ;  /* 0x0000004a0b472223 */ /* 0x000fe20000010049 */
[----:B------:R-:W-:Y:S01]  /*2080*/  @P1 FSEL R75, R75, RZ, P0 ;  /* 0x000000ff4b4b1208 */ /* 0x000fe20000000000 */
[----:B-1----:R-:W-:Y:S01]  /*2090*/  @P1 FMUL.FTZ R65, R70, R65 ;  /* 0x0000004146411220 */ /* 0x002fe20000410000 */
[----:B------:R-:W-:Y:S01]  /*20a0*/  @P1 LOP3.LUT P0, RZ, R77, 0xff, RZ, 0xc0, !PT ;  /* 0x000000ff4dff1812 */ /* 0x000fe2000780c0ff */
[----:B------:R-:W-:Y:S01]  /*20b0*/  @P2 FADD.FTZ R71, R14, -R71 ;  /* 0x800000470e472221 */ /* 0x000fe20000010000 */
[----:B------:R-:W-:Y:S01]  /*20c0*/  @P1 F2FP.BF16.F32.PACK_AB R75, RZ, R75 ;  /* 0x0000004bff4b123e */ /* 0x000fe200000010ff */
[----:B------:R-:W-:-:S03]  /*20d0*/  @P1 FMUL.FTZ R64, R65, R64 ;  /* 0x0000004041401220 */ /* 0x000fc60000410000 */
[----:B------:R-:W-:Y:S01]  /*20e0*/  @P1 PRMT R45, R75, 0x7610, R45 ;  /* 0x000076104b2d1816 */ /* 0x000fe2000000002d */
[----:B--2---:R-:W-:Y:S01]  /*20f0*/  @P1 FMUL.FTZ R67, R90, R67 ;  /* 0x000000435a431220 */ /* 0x004fe20000410000 */
[----:B------:R-:W-:Y:S01]  /*2100*/  MOV R90, R18 ;  /* 0x00000012005a7202 */ /* 0x000fe20000000f00 */
[----:B------:R-:W-:Y:S01]  /*2110*/  @P2 FFMA.FTZ R90, R72, R71, R18 ;  /* 0x00000047485a2223 */ /* 0x000fe20000010012 */
[----:B------:R-:W-:Y:S01]  /*2120*/  @P1 FSEL R64, R64, RZ, P3 ;  /* 0x000000ff40401208 */ /* 0x000fe20001800000 */
[----:B------:R-:W1:Y:S01]  /*2130*/  @P1 LDC.64 R70, c[0x0][0x408] ;  /* 0x00010200ff461b82 */ /* 0x000e620000000a00 */
[----:B------:R-:W-:Y:S01]  /*2140*/  @P1 FMUL.FTZ R66, R67, R66 ;  /* 0x0000004243421220 */ /* 0x000fe20000410000 */
[----:B------:R-:W-:Y:S02]  /*2150*/  @P1 LOP3.LUT P3, RZ, R76, 0xff, RZ, 0xc0, !PT ;  /* 0x000000ff4cff1812 */ /* 0x000fe4000786c0ff */
[----:B------:R-:W-:Y:S02]  /*2160*/  @P1 F2FP.BF16.F32.PACK_AB R64, RZ, R64 ;  /* 0x00000040ff40123e */ /* 0x000fe400000010ff */
[----:B------:R-:W-:Y:S01]  /*2170*/  @P1 FSEL R66, R66, RZ, P0 ;  /* 0x000000ff42421208 */ /* 0x000fe20000000000 */
[----:B0-----:R-:W-:Y:S01]  /*2180*/  @P1 FMUL.FTZ R69, R92, R69 ;  /* 0x000000455c451220 */ /* 0x001fe20000410000 */
[----:B------:R-:W-:-:S02]  /*2190*/  @P1 PRMT R45, R45, 0x5410, R64 ;  /* 0x000054102d2d1816 */ /* 0x000fc40000000040 */
[----:B------:R-:W-:Y:S01]  /*21a0*/  @P1 F2FP.BF16.F32.PACK_AB R66, RZ, R66 ;  /* 0x00000042ff42123e */ /* 0x000fe200000010ff */
[----:B------:R-:W-:-:S03]  /*21b0*/  @P1 FMUL.FTZ R68, R69, R68 ;  /* 0x0000004445441220 */ /* 0x000fc60000410000 */
[----:B------:R-:W-:Y:S02]  /*21c0*/  @P1 PRMT R46, R66, 0x7610, R46 ;  /* 0x00007610422e1816 */ /* 0x000fe4000000002e */
[----:B------:R-:W-:-:S04]  /*21d0*/  @P1 FSEL R68, R68, RZ, P3 ;  /* 0x000000ff44441208 */ /* 0x000fc80001800000 */
[----:B------:R-:W-:Y:S01]  /*21e0*/  @P1 F2FP.BF16.F32.PACK_AB R68, RZ, R68 ;  /* 0x00000044ff44123e */ /* 0x000fe200000010ff */
[----:B-1----:R-:W-:-:S03]  /*21f0*/  @P1 FMUL.FTZ R71, R90, R71 ;  /* 0x000000475a471220 */ /* 0x002fc60000410000 */
[----:B------:R-:W-:Y:S01]  /*2200*/  @P1 PRMT R46, R46, 0x5410, R68 ;  /* 0x000054102e2e1816 */ /* 0x000fe20000000044 */
[----:B------:R-:W-:-:S05]  /*2210*/  @P1 FMUL.FTZ R70, R71, R70 ;  /* 0x0000004647461220 */ /* 0x000fca0000410000 */
[----:B------:R-:W-:-:S04]  /*2220*/  @P1 FSEL R70, R70, RZ, P4 ;  /* 0x000000ff46461208 */ /* 0x000fc80002000000 */
[----:B------:R-:W-:-:S04]  /*2230*/  @P1 F2FP.BF16.F32.PACK_AB R70, RZ, R70 ;  /* 0x00000046ff46123e */ /* 0x000fc800000010ff */
[----:B------:R-:W-:Y:S01]  /*2240*/  @P1 PRMT R47, R70, 0x7610, R47 ;  /* 0x00007610462f1816 */ /* 0x000fe2000000002f */
[----:B------:R-:W-:Y:S06]  /*2250*/  @!P1 BRA `(.L_x_2111) ;  /* 0x00000004008c9947 */ /* 0x000fec0003800000 */
[----:B------:R-:W-:Y:S01]  /*2260*/  @P2 FFMA.FTZ R74, R62, R74, R73 ;  /* 0x0000004a3e4a2223 */ /* 0x000fe20000010049 */
[----:B------:R-:W-:Y:S01]  /*2270*/  IMAD.MOV.U32 R64, RZ, RZ, R19 ;  /* 0x000000ffff407224 */ /* 0x000fe200078e0013 */
[----:B------:R-:W-:Y:S02]  /*2280*/  LOP3.LUT P0, RZ, R63, 0xff, RZ, 0xc0, !PT ;  /* 0x000000ff3fff7812 */ /* 0x000fe4000780c0ff */
[----:B------:R-:W-:-:S04]  /*2290*/  @P2 FADD.FTZ R74, R59, -R74 ;  /* 0x8000004a3b4a2221 */ /* 0x000fc80000010000 */
[----:B------:R-:W-:-:S04]  /*22a0*/  @P2 FFMA.FTZ R64, R72, R74, R19 ;  /* 0x0000004a48402223 */ /* 0x000fc80000010013 */
[----:B------:R-:W-:-:S04]  /*22b0*/  FMUL.FTZ R64, R64, UR15 ;  /* 0x0000000f40407c20 */ /* 0x000fc80008410000 */
[----:B------:R-:W-:-:S05]  /*22c0*/  FMUL.FTZ R64, R64, UR14 ;  /* 0x0000000e40407c20 */ /* 0x000fca0008410000 */
[----:B------:R-:W-:-:S04]  /*22d0*/  FSEL R64, R64, RZ, P0 ;  /* 0x000000ff40407208 */ /* 0x000fc80000000000 */
[----:B------:R-:W-:-:S04]  /*22e0*/  F2FP.BF16.F32.PACK_AB R64, RZ, R64 ;  /* 0x00000040ff40723e */ /* 0x000fc800000010ff */
[----:B------:R-:W-:Y:S01]  /*22f0*/  PRMT R47, R47, 0x5410, R64 ;  /* 0x000054102f2f7816 */ /* 0x000fe20000000040 */
[----:B------:R-:W-:Y:S06]  /*2300*/  BRA `(.L_x_2111) ;  /* 0x0000000400607947 */ /* 0x000fec0003800000 */
.L_x_2112:
[----:B------:R-:W0:Y:S01]  /*2310*/  @P1 LDC.64 R50, c[0x0][0x408] ;  /* 0x00010200ff321b82 */ /* 0x000e220000000a00 */
[--C-:B------:R-:W-:Y:S01]  /*2320*/  @P2 FFMA.FTZ R49, R3, R74, R73.reuse ;  /* 0x0000004a03312223 */ /* 0x100fe20000010049 */
[----:B-----5:R-:W-:Y:S01]  /*2330*/  MOV R48, R20 ;  /* 0x0000001400307202 */ /* 0x020fe20000000f00 */
[-CC-:B------:R-:W-:Y:S01]  /*2340*/  @P2 FFMA.FTZ R64, R62, R74.reuse, R73.reuse ;  /* 0x0000004a3e402223 */ /* 0x180fe20000010049 */
[-C--:B------:R-:W-:Y:S01]  /*2350*/  @P2 FFMA.FTZ R52, R56, R74.reuse, R73 ;  /* 0x0000004a38342223 */ /* 0x080fe20000010049 */
[----:B------:R-:W-:Y:S01]  /*2360*/  @P2 FADD.FTZ R49, R8, -R49 ;  /* 0x8000003108312221 */ /* 0x000fe20000010000 */
[----:B------:R-:W-:Y:S01]  /*2370*/  @P1 LOP3.LUT P0, RZ, R81, 0xff, RZ, 0xc0, !PT ;  /* 0x000000ff51ff1812 */ /* 0x000fe2000780c0ff */
[----:B------:R-:W-:Y:S01]  /*2380*/  IMAD.MOV.U32 R55, RZ, RZ, R19 ;  /* 0x000000ffff377224 */ /* 0x000fe200078e0013 */
[----:B------:R-:W1:Y:S01]  /*2390*/  @P1 LDC.64 R68, c[0x0][0x408] ;  /* 0x00010200ff441b82 */ /* 0x000e620000000a00 */
[----:B------:R-:W-:Y:S01]  /*23a0*/  @P2 FFMA.FTZ R48, R72, R49, R20 ;  /* 0x0000003148302223 */ /* 0x000fe20000010014 */
[----:B------:R-:W-:Y:S01]  /*23b0*/  @P2 FADD.FTZ R49, R59, -R64 ;  /* 0x800000403b312221 */ /* 0x000fe20000010000 */
[----:B------:R-:W-:Y:S01]  /*23c0*/  @P2 FADD.FTZ R52, R13, -R52 ;  /* 0x800000340d342221 */ /* 0x000fe20000010000 */
[-CC-:B------:R-:W-:Y:S01]  /*23d0*/  @P2 FFMA.FTZ R53, R7, R74.reuse, R73.reuse ;  /* 0x0000004a07352223 */ /* 0x180fe20000010049 */
[-C--:B------:R-:W-:Y:S01]  /*23e0*/  @P2 FFMA.FTZ R54, R58, R74.reuse, R73 ;  /* 0x0000004a3a362223 */ /* 0x080fe20000010049 */
[----:B------:R-:W-:Y:S01]  /*23f0*/  @P2 FFMA.FTZ R55, R72, R49, R19 ;  /* 0x0000003148372223 */ /* 0x000fe20000010013 */
[-CC-:B------:R-:W-:Y:S01]  /*2400*/  @P2 FFMA.FTZ R65, R9, R74.reuse, R73.reuse ;  /* 0x0000004a09412223 */ /* 0x180fe20000010049 */
[-CC-:B------:R-:W-:Y:S01]  /*2410*/  @P2 FFMA.FTZ R64, R60, R74.reuse, R73.reuse ;  /* 0x0000004a3c402223 */ /* 0x180fe20000010049 */
[----:B------:R-:W-:Y:S01]  /*2420*/  MOV R49, R21 ;  /* 0x0000001500317202 */ /* 0x000fe20000000f00 */
[----:B------:R-:W-:Y:S01]  /*2430*/  @P2 FFMA.FTZ R73, R11, R74, R73 ;  /* 0x0000004a0b492223 */ /* 0x000fe20000010049 */
[----:B------:R-:W-:Y:S01]  /*2440*/  @P2 FFMA.FTZ R49, R72, R52, R21 ;  /* 0x0000003448312223 */ /* 0x000fe20000010015 */
[----:B------:R-:W-:Y:S01]  /*2450*/  @P2 FADD.FTZ R53, R10, -R53 ;  /* 0x800000350a352221 */ /* 0x000fe20000010000 */
[----:B------:R-:W-:Y:S01]  /*2460*/  @P2 FADD.FTZ R54, R15, -R54 ;  /* 0x800000360f362221 */ /* 0x000fe20000010000 */
[----:B------:R-:W-:Y:S01]  /*2470*/  @P2 FADD.FTZ R65, R12, -R65 ;  /* 0x800000410c412221 */ /* 0x000fe20000010000 */
[----:B------:R-:W-:Y:S01]  /*2480*/  @P2 FADD.FTZ R64, R57, -R64 ;  /* 0x8000004039402221 */ /* 0x000fe20000010000 */
[----:B0-----:R-:W-:Y:S01]  /*2490*/  @P1 FMUL.FTZ R51, R48, R51 ;  /* 0x0000003330331220 */ /* 0x001fe20000410000 */
[----:B------:R-:W-:Y:S01]  /*24a0*/  @P2 FADD.FTZ R73, R14, -R73 ;  /* 0x800000490e492221 */ /* 0x000fe20000010000 */
[----:B------:R-:W-:Y:S01]  /*24b0*/  MOV R52, R16 ;  /* 0x0000001000347202 */ /* 0x000fe20000000f00 */
[C---:B------:R-:W-:Y:S01]  /*24c0*/  @P2 FFMA.FTZ R52, R72.reuse, R65, R16 ;  /* 0x0000004148342223 */ /* 0x040fe20000010010 */
[----:B------:R-:W-:Y:S01]  /*24d0*/  @P1 FMUL.FTZ R66, R51, R50 ;  /* 0x0000003233421220 */ /* 0x000fe20000410000 */
[--C-:B------:R-:W-:Y:S01]  /*24e0*/  IMAD.MOV.U32 R50, RZ, RZ, R22.reuse ;  /* 0x000000ffff327224 */ /* 0x100fe200078e0016 */
[----:B------:R-:W-:Y:S01]  /*24f0*/  MOV R51, R23 ;  /* 0x0000001700337202 */ /* 0x000fe20000000f00 */
[----:B------:R-:W-:Y:S01]  /*2500*/  @P2 FFMA.FTZ R50, R72, R53, R22 ;  /* 0x0000003548322223 */ /* 0x000fe20000010016 */
[----:B-1----:R-:W-:Y:S01]  /*2510*/  @P1 FMUL.FTZ R69, R49, R69 ;  /* 0x0000004531451220 */ /* 0x002fe20000410000 */
[----:B------:R-:W-:Y:S01]  /*2520*/  @P1 FSEL R66, R66, RZ, P0 ;  /* 0x000000ff42421208 */ /* 0x000fe20000000000 */
[C---:B------:R-:W-:Y:S01]  /*2530*/  @P2 FFMA.FTZ R51, R72.reuse, R54, R23 ;  /* 0x0000003648332223 */ /* 0x040fe20000010017 */
[--C-:B------:R-:W-:Y:S01]  /*2540*/  IMAD.MOV.U32 R53, RZ, RZ, R17.reuse ;  /* 0x000000ffff357224 */ /* 0x100fe200078e0011 */
[----:B------:R-:W-:Y:S01]  /*2550*/  MOV R54, R18 ;  /* 0x0000001200367202 */ /* 0x000fe20000000f00 */
[C---:B------:R-:W-:Y:S01]  /*2560*/  @P2 FFMA.FTZ R53, R72.reuse, R64, R17 ;  /* 0x0000004048352223 */ /* 0x040fe20000010011 */
[----:B------:R-:W-:Y:S01]  /*2570*/  @P1 F2FP.BF16.F32.PACK_AB R70, RZ, R66 ;  /* 0x00000042ff46123e */ /* 0x000fe200000010ff */
[----:B------:R-:W-:Y:S01]  /*2580*/  @P2 FFMA.FTZ R54, R72, R73, R18 ;  /* 0x0000004948362223 */ /* 0x000fe20000010012 */
[----:B------:R-:W0:Y:S01]  /*2590*/  @P1 LDC.64 R66, c[0x0][0x408] ;  /* 0x00010200ff421b82 */ /* 0x000e220000000a00 */
[----:B------:R-:W-:Y:S01]  /*25a0*/  @P1 FMUL.FTZ R87, R69, R68 ;  /* 0x0000004445571220 */ /* 0x000fe20000410000 */
[----:B------:R-:W-:-:S02]  /*25b0*/  @P1 PRMT R44, R70, 0x7610, R44 ;  /* 0x00007610462c1816 */ /* 0x000fc4000000002c */
[----:B------:R-:W-:Y:S02]  /*25c0*/  @P1 LOP3.LUT P0, RZ, R80, 0xff, RZ, 0xc0, !PT ;  /* 0x000000ff50ff1812 */ /* 0x000fe4000780c0ff */
[----:B------:R-:W-:Y:S02]  /*25d0*/  @P1 LOP3.LUT P3, RZ, R78, 0xff, RZ, 0xc0, !PT ;  /* 0x000000ff4eff1812 */ /* 0x000fe4000786c0ff */
[----:B------:R-:W1:Y:S01]  /*25e0*/  @P1 LDC.64 R64, c[0x0][0x408] ;  /* 0x00010200ff401b82 */ /* 0x000e620000000a00 */
[----:B------:R-:W-:Y:S02]  /*25f0*/  @P1 LOP3.LUT P2, RZ, R79, 0xff, RZ, 0xc0, !PT ;  /* 0x000000ff4fff1812 */ /* 0x000fe4000784c0ff */
[----:B------:R-:W-:Y:S02]  /*2600*/  @P1 FSEL R87, R87, RZ, P0 ;  /* 0x000000ff57571208 */ /* 0x000fe40000000000 */
[----:B------:R-:W-:Y:S02]  /*2610*/  @P1 LOP3.LUT P0, RZ, R77, 0xff, RZ, 0xc0, !PT ;  /* 0x000000ff4dff1812 */ /* 0x000fe4000780c0ff */
[----:B------:R-:W-:Y:S01]  /*2620*/  @P1 LOP3.LUT P4, RZ, R63, 0xff, RZ, 0xc0, !PT ;  /* 0x000000ff3fff1812 */ /* 0x000fe2000788c0ff */
[----:B------:R-:W2:Y:S08]  /*2630*/  @P1 LDC.64 R68, c[0x0][0x408] ;  /* 0x00010200ff441b82 */ /* 0x000eb00000000a00 */
[----:B------:R-:W3:Y:S01]  /*2640*/  @P1 LDC.64 R72, c[0x0][0x408] ;  /* 0x00010200ff481b82 */ /* 0x000ee20000000a00 */
[----:B0-----:R-:W-:-:S04]  /*2650*/  @P1 FMUL.FTZ R67, R51, R67 ;  /* 0x0000004333431220 */ /* 0x001fc80000410000 */
[----:B------:R-:W-:-:S03]  /*2660*/  @P1 FMUL.FTZ R66, R67, R66 ;  /* 0x0000004243421220 */ /* 0x000fc60000410000 */
[----:B------:R-:W0:Y:S01]  /*2670*/  @P1 LDC.64 R70, c[0x0][0x408] ;  /* 0x00010200ff461b82 */ /* 0x000e220000000a00 */
[----:B-1----:R-:W-:Y:S01]  /*2680*/  @P1 FMUL.FTZ R65, R50, R65 ;  /* 0x0000004132411220 */ /* 0x002fe20000410000 */
[----:B------:R-:W-:Y:S02]  /*2690*/  @P1 FSEL R66, R66, RZ, P3 ;  /* 0x000000ff42421208 */ /* 0x000fe40001800000 */
[----:B------:R-:W-:Y:S01]  /*26a0*/  @P1 LOP3.LUT P3, RZ, R61, 0xff, RZ, 0xc0, !PT ;  /* 0x000000ff3dff1812 */ /* 0x000fe2000786c0ff */
[----:B------:R-:W-:Y:S01]  /*26b0*/  @P1 FMUL.FTZ R64, R65, R64 ;  /* 0x0000004041401220 */ /* 0x000fe20000410000 */
[----:B------:R-:W-:Y:S02]  /*26c0*/  @P1 F2FP.BF16.F32.PACK_AB R66, RZ, R66 ;  /* 0x00000042ff42123e */ /* 0x000fe400000010ff */
[----:B------:R-:W1:Y:S01]  /*26d0*/  @P1 LDC.64 R74, c[0x0][0x408] ;  /* 0x00010200ff4a1b82 */ /* 0x000e620000000a00 */
[----:B--2---:R-:W-:Y:S01]  /*26e0*/  @P1 FMUL.FTZ R69, R52, R69 ;  /* 0x0000004534451220 */ /* 0x004fe20000410000 */
[----:B------:R-:W-:-:S02]  /*26f0*/  @P1 FSEL R65, R64, RZ, P2 ;  /* 0x000000ff40411208 */ /* 0x000fc40001000000 */
[----:B------:R-:W-:Y:S01]  /*2700*/  @P1 LOP3.LUT P2, RZ, R76, 0xff, RZ, 0xc0, !PT ;  /* 0x000000ff4cff1812 */ /* 0x000fe2000784c0ff */
[----:B------:R-:W-:Y:S01]  /*2710*/  @P1 FMUL.FTZ R68, R69, R68 ;  /* 0x0000004445441220 */ /* 0x000fe20000410000 */
[----:B------:R-:W-:Y:S01]  /*2720*/  @P1 F2FP.BF16.F32.PACK_AB R65, RZ, R65 ;  /* 0x00000041ff41123e */ /* 0x000fe200000010ff */
[----:B---3--:R-:W-:Y:S01]  /*2730*/  @P1 FMUL.FTZ R73, R54, R73 ;  /* 0x0000004936491220 */ /* 0x008fe20000410000 */
[----:B------:R-:W-:Y:S02]  /*2740*/  @P1 F2FP.BF16.F32.PACK_AB R64, RZ, R87 ;  /* 0x00000057ff40123e */ /* 0x000fe400000010ff */
[----:B------:R-:W-:Y:S01]  /*2750*/  @P1 FSEL R68, R68, RZ, P0 ;  /* 0x000000ff44441208 */ /* 0x000fe20000000000 */
[----:B------:R-:W-:Y:S01]  /*2760*/  @P1 FMUL.FTZ R72, R73, R72 ;  /* 0x0000004849481220 */ /* 0x000fe20000410000 */
[----:B------:R-:W-:Y:S02]  /*2770*/  @P1 PRMT R45, R65, 0x7610, R45 ;  /* 0x00007610412d1816 */ /* 0x000fe4000000002d */
[----:B------:R-:W-:Y:S01]  /*2780*/  @P1 F2FP.BF16.F32.PACK_AB R68, RZ, R68 ;  /* 0x00000044ff44123e */ /* 0x000fe200000010ff */
[----:B0-----:R-:W-:Y:S01]  /*2790*/  @P1 FMUL.FTZ R71, R53, R71 ;  /* 0x0000004735471220 */ /* 0x001fe20000410000 */
[----:B------:R-:W-:-:S02]  /*27a0*/  @P1 FSEL R72, R72, RZ, P3 ;  /* 0x000000ff48481208 */ /* 0x000fc40001800000 */
[----:B------:R-:W-:Y:S01]  /*27b0*/  @P1 PRMT R46, R68, 0x7610, R46 ;  /* 0x00007610442e1816 */ /* 0x000fe2000000002e */
[----:B------:R-:W-:Y:S01]  /*27c0*/  @P1 FMUL.FTZ R70, R71, R70 ;  /* 0x0000004647461220 */ /* 0x000fe20000410000 */
[----:B------:R-:W-:Y:S02]  /*27d0*/  @P1 F2FP.BF16.F32.PACK_AB R72, RZ, R72 ;  /* 0x00000048ff48123e */ /* 0x000fe400000010ff */
[----:B------:R-:W-:Y:S01]  /*27e0*/  @P1 PRMT R44, R44, 0x5410, R64 ;  /* 0x000054102c2c1816 */ /* 0x000fe20000000040 */
[----:B-1----:R-:W-:Y:S01]  /*27f0*/  @P1 FMUL.FTZ R75, R55, R75 ;  /* 0x0000004b374b1220 */ /* 0x002fe20000410000 */
[----:B------:R-:W-:Y:S02]  /*2800*/  @P1 FSEL R70, R70, RZ, P2 ;  /* 0x000000ff46461208 */ /* 0x000fe40001000000 */
[----:B------:R-:W-:Y:S01]  /*2810*/  @P1 PRMT R47, R72, 0x7610, R47 ;  /* 0x00007610482f1816 */ /* 0x000fe2000000002f */
[----:B------:R-:W-:Y:S01]  /*2820*/  @P1 FMUL.FTZ R74, R75, R74 ;  /* 0x0000004a4b4a1220 */ /* 0x000fe20000410000 */
[----:B------:R-:W-:-:S02]  /*2830*/  @P1 F2FP.BF16.F32.PACK_AB R70, RZ, R70 ;  /* 0x00000046ff46123e */ /* 0x000fc400000010ff */
[----:B------:R-:W-:Y:S02]  /*2840*/  @P1 PRMT R45, R45, 0x5410, R66 ;  /* 0x000054102d2d1816 */ /* 0x000fe40000000042 */
[----:B------:R-:W-:Y:S02]  /*2850*/  @P1 FSEL R74, R74, RZ, P4 ;  /* 0x000000ff4a4a1208 */ /* 0x000fe40002000000 */
[----:B------:R-:W-:Y:S02]  /*2860*/  @P1 PRMT R46, R46, 0x5410, R70 ;  /* 0x000054102e2e1816 */ /* 0x000fe40000000046 */
[----:B------:R-:W-:-:S04]  /*2870*/  @P1 F2FP.BF16.F32.PACK_AB R74, RZ, R74 ;  /* 0x0000004aff4a123e */ /* 0x000fc800000010ff */
[----:B------:R-:W-:-:S07]  /*2880*/  @P1 PRMT R47, R47, 0x5410, R74 ;  /* 0x000054102f2f1816 */ /* 0x000fce000000004a */
.L_x_2111:
[----:B------:R-:W-:Y:S05]  /*2890*/  BSYNC.RECONVERGENT B1 ;  /* 0x0000000000017941 */ /* 0x000fea0003800200 */
.L_x_2094:
        /* <DEDUP_REMOVED lines=14> */
.L_x_2113:
[----:B------:R1:W-:Y:S02]  /*2980*/  @P1 STG.E.128 desc[UR6][R66.64], R44 ;  /* 0x0000002c42001986 */ /* 0x0003e4000c101d06 */
.L_x_2093:
[----:B------:R-:W-:Y:S05]  /*2990*/  BSYNC.RECONVERGENT B2 ;  /* 0x0000000000027941 */ /* 0x000fea0003800200 */
.L_x_2092:
[----:B0-----:R-:W0:Y:S02]  /*29a0*/  LDC.64 R64, c[0x0][0x380] ;  /* 0x0000e000ff407b82 */ /* 0x001e240000000a00 */
[----:B0-----:R-:W-:-:S04]  /*29b0*/  LEA R82, R64, R82, 0x2 ;  /* 0x0000005240527211 */ /* 0x001fc800078e10ff */
[----:B------:R-:W-:-:S13]  /*29c0*/  ISETP.GE.AND P0, PT, R82, R65, PT ;  /* 0x000000415200720c */ /* 0x000fda0003f06270 */
[----:B------:R-:W-:Y:S05]  /*29d0*/  @!P0 BRA `(.L_x_2114) ;  /* 0xffffffd8002c8947 */ /* 0x000fea000383ffff */
.L_x_2087:
[----:B------:R-:W-:Y:S05]  /*29e0*/  BSYNC B0 ;  /* 0x0000000000007941 */ /* 0x000fea0003800000 */
.L_x_2086:
[----:B-----5:R-:W0:Y:S01]  /*29f0*/  S2R R16, SR_TID.X ;  /* 0x0000000000107919 */ /* 0x020e220000002100 */
[----:B------:R-:W-:Y:S01]  /*2a00*/  MOV R2, 0x400 ;  /* 0x0000040000027802 */ /* 0x000fe20000000f00 */
[----:B------:R-:W-:Y:S05]  /*2a10*/  WARPSYNC.ALL ;  /* 0x0000000000007948 */ /* 0x000fea0003800000 */
[----:B------:R-:W4:Y:S01]  /*2a20*/  S2R R3, SR_CgaCtaId ;  /* 0x0000000000037919 */ /* 0x000f220000008800 */
[----:B------:R-:W1:Y:S01]  /*2a30*/  LDCU UR4, c[0x0][0x388] ;  /* 0x00007100ff0477ac */ /* 0x000e620008000800 */
[----:B------:R-:W2:Y:S01]  /*2a40*/  S2R R14, SR_CTAID.X ;  /* 0x00000000000e7919 */ /* 0x000ea20000002500 */
[----:B------:R-:W3:Y:S01]  /*2a50*/  LDCU.128 UR16, c[0x0][0x440] ;  /* 0x00008800ff1077ac */ /* 0x000ee20008000c00 */
[----:B0-----:R-:W-:-:S02]  /*2a60*/  LOP3.LUT R0, R16, 0x60, RZ, 0xc0, !PT ;  /* 0x0000006010007812 */ /* 0x001fc400078ec0ff */
[----:B------:R-:W-:Y:S02]  /*2a70*/  LOP3.LUT R12, R16, 0x7f, RZ, 0x3c, !PT ;  /* 0x0000007f100c7812 */ /* 0x000fe400078e3cff */
[----:B------:R-:W-:Y:S02]  /*2a80*/  LOP3.LUT R0, R0, 0x1f, R16, 0xf8, !PT ;  /* 0x0000001f00007812 */ /* 0x000fe400078ef810 */
[----:B-1----:R-:W-:Y:S02]  /*2a90*/  IADD3 R12, PT, PT, R12, UR4, RZ ;  /* 0x000000040c0c7c10 */ /* 0x002fe4000fffe0ff */
[----:B----4-:R-:W-:Y:S02]  /*2aa0*/  LEA R3, R3, R2, 0x18 ;  /* 0x0000000203037211 */ /* 0x010fe400078ec0ff */
[----:B------:R-:W-:-:S03]  /*2ab0*/  ISETP.GE.U32.AND P0, PT, R12, 0x80, PT ;  /* 0x000000800c00780c */ /* 0x000fc60003f06070 */
[----:B------:R-:W-:Y:S01]  /*2ac0*/  IMAD R0, R0, 0x20, R3 ;  /* 0x0000002000007824 */ /* 0x000fe200078e0203 */
[----:B------:R-:W-:-:S04]  /*2ad0*/  LEA R3, R16, R3, 0x2 ;  /* 0x0000000310037211 */ /* 0x000fc800078e10ff */
[----:B------:R-:W-:Y:S04]  /*2ae0*/  STS.128 [R0], R32 ;  /* 0x0000002000007388 */ /* 0x000fe80000000c00 */
[----:B------:R-:W-:Y:S01]  /*2af0*/  STS.128 [R0+0x10], R36 ;  /* 0x0000102400007388 */ /* 0x000fe20000000c00 */
[----:B------:R-:W-:Y:S06]  /*2b00*/  BAR.SYNC.DEFER_BLOCKING 0x0 ;  /* 0x0000000000007b1d */ /* 0x000fec0000010000 */
[----:B------:R-:W0:Y:S04]  /*2b10*/  LDS R2, [R3] ;  /* 0x0000000003027984 */ /* 0x000e280000000800 */
[----:B------:R-:W1:Y:S04]  /*2b20*/  LDS R5, [R3+0x400] ;  /* 0x0004000003057984 */ /* 0x000e680000000800 */
[----:B------:R-:W4:Y:S04]  /*2b30*/  LDS R4, [R3+0x200] ;  /* 0x0002000003047984 */ /* 0x000f280000000800 */
[----:B------:R-:W3:Y:S04]  /*2b40*/  LDS R7, [R3+0x600] ;  /* 0x0006000003077984 */ /* 0x000ee80000000800 */
[----:B------:R-:W2:Y:S04]  /*2b50*/  LDS R9, [R3+0x800] ;  /* 0x0008000003097984 */ /* 0x000ea80000000800 */
[----:B------:R-:W2:Y:S04]  /*2b60*/  LDS R11, [R3+0xa00] ;  /* 0x000a0000030b7984 */ /* 0x000ea80000000800 */
[----:B------:R-:W2:Y:S04]  /*2b70*/  LDS R13, [R3+0xc00] ;  /* 0x000c0000030d7984 */ /* 0x000ea80000000800 */
[----:B------:R-:W2:Y:S01]  /*2b80*/  LDS R6, [R3+0xe00] ;  /* 0x000e000003067984 */ /* 0x000ea20000000800 */
[----:B------:R-:W-:Y:S01]  /*2b90*/  BAR.SYNC.DEFER_BLOCKING 0x0 ;  /* 0x0000000000007b1d */ /* 0x000fe20000010000 */
[----:B0-----:R-:W-:-:S04]  /*2ba0*/  FADD.FTZ R2, RZ, R2 ;  /* 0x00000002ff027221 */ /* 0x001fc80000010000 */
[----:B-1----:R-:W-:Y:S01]  /*2bb0*/  FADD.FTZ R2, R2, R5 ;  /* 0x0000000502027221 */ /* 0x002fe20000010000 */
[----:B----4-:R-:W-:-:S04]  /*2bc0*/  FADD.FTZ R4, RZ, R4 ;  /* 0x00000004ff047221 */ /* 0x010fc80000010000 */
[----:B---3--:R-:W-:Y:S01]  /*2bd0*/  FADD.FTZ R4, R4, R7 ;  /* 0x0000000704047221 */ /* 0x008fe20000010000 */
        /* <DEDUP_REMOVED lines=9> */
[----:B-1----:R-:W-:Y:S01]  /*2c70*/  SHF.L.U32 R0, R14, 0x2, RZ ;  /* 0x000000020e007819 */ /* 0x002fe200000006ff */
[----:B------:R-:W-:Y:S01]  /*2c80*/  IMAD.X R27, RZ, RZ, RZ, P1 ;  /* 0x000000ffff1b7224 */ /* 0x000fe200008e06ff */
[----:B------:R-:W-:Y:S02]  /*2c90*/  ISETP.GE.U32.AND P1, PT, R12, 0x100, PT ;  /* 0x000001000c00780c */ /* 0x000fe40003f26070 */
[----:B------:R-:W-:Y:S02]  /*2ca0*/  IADD3 R12, P2, PT, R0, UR18, RZ ;  /* 0x00000012000c7c10 */ /* 0x000fe4000ff5e0ff */
[----:B------:R-:W-:Y:S01]  /*2cb0*/  SHF.L.U64.HI R14, R14, 0x2, R27 ;  /* 0x000000020e0e7819 */ /* 0x000fe2000001021b */
[----:B------:R-:W0:Y:S01]  /*2cc0*/  LDS R8, [R3] ;  /* 0x0000000003087984 */ /* 0x000e220000000800 */
[----:B------:R-:W-:Y:S02]  /*2cd0*/  IADD3 R0, P3, PT, R0, UR16, RZ ;  /* 0x0000001000007c10 */ /* 0x000fe4000ff7e0ff */
[----:B------:R-:W-:Y:S01]  /*2ce0*/  IADD3.X R27, PT, PT, R14, UR19, RZ, P2, !PT ;  /* 0x000000130e1b7c10 */ /* 0x000fe200097fe4ff */
[----:B------:R-:W1:Y:S01]  /*2cf0*/  LDS R15, [R3+0x400] ;  /* 0x00040000030f7984 */ /* 0x000e620000000800 */
[----:B------:R-:W-:-:S02]  /*2d00*/  @P0 MOV R2, R12 ;  /* 0x0000000c00020202 */ /* 0x000fc40000000f00 */
[----:B------:R-:W-:Y:S01]  /*2d10*/  @P0 MOV R4, R0 ;  /* 0x0000000000040202 */ /* 0x000fe20000000f00 */
[----:B------:R-:W2:Y:S01]  /*2d20*/  LDS R19, [R3+0x800] ;  /* 0x0008000003137984 */ /* 0x000ea20000000800 */
[----:B------:R-:W-:-:S03]  /*2d30*/  @P0 IADD3 R12, P2, PT, R12, 0x200, RZ ;  /* 0x000002000c0c0810 */ /* 0x000fc60007f5e0ff */
[----:B------:R-:W3:Y:S04]  /*2d40*/  LDS R10, [R3+0x200] ;  /* 0x00020000030a7984 */ /* 0x000ee80000000800 */
[----:B------:R-:W4:Y:S04]  /*2d50*/  LDS R23, [R3+0xc00] ;  /* 0x000c000003177984 */ /* 0x000f280000000800 */
[----:B------:R-:W4:Y:S04]  /*2d60*/  LDS R17, [R3+0x600] ;  /* 0x0006000003117984 */ /* 0x000f280000000800 */
[----:B------:R-:W4:Y:S04]  /*2d70*/  LDS R21, [R3+0xa00] ;  /* 0x000a000003157984 */ /* 0x000f280000000800 */
[----:B------:R0:W4:Y:S02]  /*2d80*/  LDS R25, [R3+0xe00] ;  /* 0x000e000003197984 */ /* 0x0001240000000800 */
[----:B0-----:R-:W-:-:S02]  /*2d90*/  @P0 IMAD.MOV.U32 R3, RZ, RZ, R27 ;  /* 0x000000ffff030224 */ /* 0x001fc400078e001b */
[----:B------:R-:W-:Y:S02]  /*2da0*/  @P0 IMAD.X R27, RZ, RZ, R27, P2 ;  /* 0x000000ffff1b0224 */ /* 0x000fe400010e061b */
        /* <DEDUP_REMOVED lines=14> */
[----:B0-----:R-:W-:Y:S01]  /*2e90*/  MOV R2, R12 ;  /* 0x0000000c00027202 */ /* 0x001fe20000000f00 */
[----:B------:R-:W-:Y:S01]  /*2ea0*/  IMAD.MOV.U32 R3, RZ, RZ, R27 ;  /* 0x000000ffff037224 */ /* 0x000fe200078e001b */
[----:B-1----:R-:W-:-:S02]  /*2eb0*/  MOV R4, R0 ;  /* 0x0000000000047202 */ /* 0x002fc40000000f00 */
[----:B------:R-:W-:Y:S01]  /*2ec0*/  MOV R5, R15 ;  /* 0x0000000f00057202 */ /* 0x000fe20000000f00 */
[----:B------:R-:W-:Y:S06]  /*2ed0*/  @!P1 EXIT ;  /* 0x000000000000994d */ /* 0x000fec0003800000 */
[----:B------:R-:W-:Y:S04]  /*2ee0*/  STG.E desc[UR6][R2.64], R25 ;  /* 0x0000001902007986 */ /* 0x000fe8000c101906 */
[----:B------:R-:W-:Y:S01]  /*2ef0*/  STG.E desc[UR6][R4.64], R11 ;  /* 0x0000000b04007986 */ /* 0x000fe2000c101906 */
[----:B------:R-:W-:Y:S05]  /*2f00*/  EXIT ;  /* 0x000000000000794d */ /* 0x000fea0003800000 */
.L_x_2091:
[----:B------:R-:W-:Y:S01]  /*2f10*/  HFMA2 R87, -RZ, RZ, 0, 5.9604644775390625e-08 ;  /* 0x00000001ff577431 */ /* 0x000fe200000001ff */
[----:B------:R-:W-:Y:S01]  /*2f20*/  BSSY B1, `(.L_x_2115) ;  /* 0x0000007000017945 */ /* 0x000fe20003800000 */
[----:B------:R-:W-:Y:S01]  /*2f30*/  IMAD.MOV.U32 R88, RZ, RZ, R71 ;  /* 0x000000ffff587224 */ /* 0x000fe200078e0047 */
[----:B------:R-:W-:Y:S01]  /*2f40*/  MOV R90, 0x1f ;  /* 0x0000001f005a7802 */ /* 0x000fe20000000f00 */
[----:B------:R-:W-:-:S07]  /*2f50*/  IMAD.MOV.U32 R85, RZ, RZ, -0x1 ;  /* 0xffffffffff557424 */ /* 0x000fce00078e00ff */
[----:B0----5:R-:W-:Y:S05]  /*2f60*/  WARPSYNC.COLLECTIVE R85, `(.L_x_2116) ;  /* 0x0000000055087348 */ /* 0x021fea0003c00000 */
[----:B------:R1:W2:Y:S02]  /*2f70*/  SHFL.BFLY P0, R86, R88, R87, R90 ;  /* 0x0c00005758567389 */ /* 0x0002a4000000005a */
[----:B012--5:R-:W-:Y:S05]  /*2f80*/  ENDCOLLECTIVE ;  /* 0x000000000000791b */ /* 0x027fea0003800000 */
.L_x_2116:
[----:B------:R-:W-:Y:S05]  /*2f90*/  BSYNC B1 ;  /* 0x0000000000017941 */ /* 0x000fea0003800000 */
.L_x_2115:
        /* <DEDUP_REMOVED lines=8> */
.L_x_2117:
[----:B------:R-:W-:-:S05]  /*3020*/  FADD.FTZ R68, R66, R71 ;  /* 0x0000004742447221 */ /* 0x000fca0000010000 */
[----:B------:R-:W-:Y:S01]  /*3030*/  MOV R88, R68 ;  /* 0x0000004400587202 */ /* 0x000fe20000000f00 */
[----:B------:R-:W-:Y:S02]  /*3040*/  HFMA2 R87, -RZ, RZ, 0, 1.1920928955078125e-07 ;  /* 0x00000002ff577431 */ /* 0x000fe400000001ff */
[----:B------:R-:W-:-:S07]  /*3050*/  IMAD.MOV.U32 R67, RZ, RZ, R86 ;  /* 0x000000ffff437224 */ /* 0x000fce00078e0056 */
[----:B------:R-:W-:Y:S05]  /*3060*/  WARPSYNC.COLLECTIVE R85, `(.L_x_2118) ;  /* 0x0000000055087348 */ /* 0x000fea0003c00000 */
[----:B------:R0:W1:Y:S02]  /*3070*/  SHFL.BFLY P0, R86, R88, R87, R90 ;  /* 0x0c00005758567389 */ /* 0x000064000000005a */
[----:B01----:R-:W-:Y:S05]  /*3080*/  ENDCOLLECTIVE ;  /* 0x000000000000791b */ /* 0x003fea0003800000 */
.L_x_2118:
[----:B------:R-:W-:-:S05]  /*3090*/  FADD.FTZ R67, R67, R74 ;  /* 0x0000004a43437221 */ /* 0x000fca0000010000 */
[----:B------:R-:W-:Y:S01]  /*30a0*/  MOV R88, R67 ;  /* 0x0000004300587202 */ /* 0x000fe20000000f00 */
[----:B------:R-:W-:-:S07]  /*30b0*/  IMAD.MOV.U32 R69, RZ, RZ, R86 ;  /* 0x000000ffff457224 */ /* 0x000fce00078e0056 */
[----:B------:R-:W-:Y:S05]  /*30c0*/  WARPSYNC.COLLECTIVE R85, `(.L_x_2119) ;  /* 0x0000000055087348 */ /* 0x000fea0003c00000 */
[----:B------:R0:W1:Y:S02]  /*30d0*/  SHFL.BFLY P0, R86, R88, R87, R90 ;  /* 0x0c00005758567389 */ /* 0x000064000000005a */
[----:B01----:R-:W-:Y:S05]  /*30e0*/  ENDCOLLECTIVE ;  /* 0x000000000000791b */ /* 0x003fea0003800000 */
.L_x_2119:
[----:B------:R-:W-:-:S04]  /*30f0*/  FADD.FTZ R69, R68, R69 ;  /* 0x0000004544457221 */ /* 0x000fc80000010000 */
[----:B------:R-:W-:Y:S02]  /*3100*/  IMAD.MOV.U32 R88, RZ, RZ, R69 ;  /* 0x000000ffff587224 */ /* 0x000fe400078e0045 */
[----:B------:R-:W-:Y:S01]  /*3110*/  HFMA2 R87, -RZ, RZ, 0, 2.384185791015625e-07 ;  /* 0x00000004ff577431 */ /* 0x000fe200000001ff */
[----:B------:R-:W-:-:S07]  /*3120*/  MOV R66, R86 ;  /* 0x0000005600427202 */ /* 0x000fce0000000f00 */
[----:B------:R-:W-:Y:S05]  /*3130*/  WARPSYNC.COLLECTIVE R85, `(.L_x_2120) ;  /* 0x0000000055087348 */ /* 0x000fea0003c00000 */
[----:B------:R0:W1:Y:S02]  /*3140*/  SHFL.BFLY P0, R86, R88, R87, R90 ;  /* 0x0c00005758567389 */ /* 0x000064000000005a */
[----:B01----:R-:W-:Y:S05]  /*3150*/  ENDCOLLECTIVE ;  /* 0x000000000000791b */ /* 0x003fea0003800000 */
.L_x_2120:
[----:B------:R-:W-:-:S04]  /*3160*/  FADD.FTZ R70, R67, R66 ;  /* 0x0000004243467221 */ /* 0x000fc80000010000 */
[----:B------:R-:W-:Y:S01]  /*3170*/  IMAD.MOV.U32 R88, RZ, RZ, R70 ;  /* 0x000000ffff587224 */ /* 0x000fe200078e0046 */
[----:B------:R-:W-:-:S07]  /*3180*/  MOV R66, R86 ;  /* 0x0000005600427202 */ /* 0x000fce0000000f00 */
[----:B------:R-:W-:Y:S05]  /*3190*/  WARPSYNC.COLLECTIVE R85, `(.L_x_2121) ;  /* 0x0000000055087348 */ /* 0x000fea0003c00000 */
[----:B------:R0:W1:Y:S02]  /*31a0*/  SHFL.BFLY P0, R86, R88, R87, R90 ;  /* 0x0c00005758567389 */ /* 0x000064000000005a */
[----:B01----:R-:W-:Y:S05]  /*31b0*/  ENDCOLLECTIVE ;  /* 0x000000000000791b */ /* 0x003fea0003800000 */
.L_x_2121:
[----:B------:R-:W-:-:S05]  /*31c0*/  FADD.FTZ R75, R69, R66 ;  /* 0x00000042454b7221 */ /* 0x000fca0000010000 */
[----:B------:R-:W-:Y:S01]  /*31d0*/  MOV R88, R75 ;  /* 0x0000004b00587202 */ /* 0x000fe20000000f00 */
[----:B------:R-:W-:Y:S01]  /*31e0*/  IMAD.MOV.U32 R87, RZ, RZ, 0x8 ;  /* 0x00000008ff577424 */ /* 0x000fe200078e00ff */
[----:B------:R-:W-:-:S07]  /*31f0*/  MOV R73, R86 ;  /* 0x0000005600497202 */ /* 0x000fce0000000f00 */
[----:B------:R-:W-:Y:S05]  /*3200*/  WARPSYNC.COLLECTIVE R85, `(.L_x_2122) ;  /* 0x0000000055087348 */ /* 0x000fea0003c00000 */
[----:B------:R0:W1:Y:S02]  /*3210*/  SHFL.BFLY P0, R86, R88, R87, R90 ;  /* 0x0c00005758567389 */ /* 0x000064000000005a */
[----:B01----:R-:W-:Y:S05]  /*3220*/  ENDCOLLECTIVE ;  /* 0x000000000000791b */ /* 0x003fea0003800000 */
.L_x_2122:
[----:B------:R-:W-:-:S05]  /*3230*/  FADD.FTZ R73, R70, R73 ;  /* 0x0000004946497221 */ /* 0x000fca0000010000 */
[----:B------:R-:W-:Y:S02]  /*3240*/  MOV R88, R73 ;  /* 0x0000004900587202 */ /* 0x000fe40000000f00 */
[----:B------:R-:W-:-:S07]  /*3250*/  MOV R66, R86 ;  /* 0x0000005600427202 */ /* 0x000fce0000000f00 */
[----:B------:R-:W-:Y:S05]  /*3260*/  WARPSYNC.COLLECTIVE R85, `(.L_x_2123) ;  /* 0x0000000055087348 */ /* 0x000fea0003c00000 */
[----:B------:R0:W1:Y:S02]  /*3270*/  SHFL.BFLY P0, R86, R88, R87, R90 ;  /* 0x0c00005758567389 */ /* 0x000064000000005a */
[----:B01----:R-:W-:Y:S05]  /*3280*/  ENDCOLLECTIVE ;  /* 0x000000000000791b */ /* 0x003fea0003800000 */
.L_x_2123:
[----:B------:R-:W-:-:S05]  /*3290*/  FADD.FTZ R66, R75, R66 ;  /* 0x000000424b427221 */ /* 0x000fca0000010000 */
[----:B------:R-:W-:Y:S01]  /*32a0*/  MOV R88, R66 ;  /* 0x0000004200587202 */ /* 0x000fe20000000f00 */
[----:B------:R-:W-:Y:S02]  /*32b0*/  HFMA2 R87, -RZ, RZ, 0, 9.5367431640625e-07 ;  /* 0x00000010ff577431 */ /* 0x000fe400000001ff */
[----:B------:R-:W-:-:S07]  /*32c0*/  IMAD.MOV.U32 R74, RZ, RZ, R86 ;  /* 0x000000ffff4a7224 */ /* 0x000fce00078e0056 */
[----:B------:R-:W-:Y:S05]  /*32d0*/  WARPSYNC.COLLECTIVE R85, `(.L_x_2124) ;  /* 0x0000000055087348 */ /* 0x000fea0003c00000 */
[----:B------:R0:W1:Y:S02]  /*32e0*/  SHFL.BFLY P0, R86, R88, R87, R90 ;  /* 0x0c00005758567389 */ /* 0x000064000000005a */
[----:B01----:R-:W-:Y:S05]  /*32f0*/  ENDCOLLECTIVE ;  /* 0x000000000000791b */ /* 0x003fea0003800000 */
.L_x_2124:
[----:B------:R-:W-:-:S05]  /*3300*/  FADD.FTZ R74, R73, R74 ;  /* 0x0000004a494a7221 */ /* 0x000fca0000010000 */
[----:B------:R-:W-:Y:S01]  /*3310*/  MOV R88, R74 ;  /* 0x0000004a00587202 */ /* 0x000fe20000000f00 */
[----:B------:R-:W-:-:S07]  /*3320*/  IMAD.MOV.U32 R67, RZ, RZ, R86 ;  /* 0x000000ffff437224 */ /* 0x000fce00078e0056 */
[----:B------:R-:W-:Y:S05]  /*3330*/  WARPSYNC.COLLECTIVE R85, `(.L_x_2125) ;  /* 0x0000000055087348 */ /* 0x000fea0003c00000 */
[----:B------:R0:W1:Y:S02]  /*3340*/  SHFL.BFLY P0, R86, R88, R87, R90 ;  /* 0x0c00005758567389 */ /* 0x000064000000005a */
[----:B01----:R-:W-:Y:S05]  /*3350*/  ENDCOLLECTIVE ;  /* 0x000000000000791b */ /* 0x003fea0003800000 */
.L_x_2125:
[----:B------:R-:W-:Y:S01]  /*3360*/  MOV R71, R86 ;  /* 0x0000005600477202 */ /* 0x000fe20000000f00 */
[----:B------:R-:W-:Y:S06]  /*3370*/  BRA `(.L_x_2126) ;  /* 0xffffffd800d87947 */ /* 0x000fec000383ffff */
.L_x_2127:
        /* <DEDUP_REMOVED lines=16> */
.L_x_6407:


//--------------------- .text._ZN10layer_norm22ln_bwd_finalize_kernelINS_22Kernel_traits_finalizeILj256E13__nv_bfloat16S2_fS2_fjLb0ELj1024ELj4ENS_18Kernel_traits_baseILj256ES2_S2_fS2_fjLj1024EEEEELb0ELb1EEEvNS_9BwdParamsE --------------------------
	.section	.text._ZN10layer_norm22ln_bwd_finalize_kernelINS_22Kernel_traits_finalizeILj256E13__nv_bfloat16S2_fS2_fjLb0ELj1024ELj4ENS_18Kernel_traits_baseILj256ES2_S2_fS2_fjLj1024EEEEELb0ELb1EEEvNS_9BwdParamsE,"ax",@progbits
	.align	128
        .global         _ZN10layer_norm22ln_bwd_finalize_kernelINS_22Kernel_traits_finalizeILj256E13__nv_bfloat16S2_fS2_fjLb0ELj1024ELj4ENS_18Kernel_traits_baseILj256ES2_S2_fS2_fjLj1024EEEEELb0ELb1EEEvNS_9BwdParamsE
        .type           _ZN10layer_norm22ln_bwd_finalize_kernelINS_22Kernel_traits_finalizeILj256E13__nv_bfloat16S2_fS2_fjLb0ELj1024ELj4ENS_18Kernel_traits_baseILj256ES2_S2_fS2_fjLj1024EEEEELb0ELb1EEEvNS_9BwdParamsE,@function
        .size           _ZN10layer_norm22ln_bwd_finalize_kernelINS_22Kernel_traits_finalizeILj256E13__nv_bfloat16S2_fS2_fjLb0ELj1024ELj4ENS_18Kernel_traits_baseILj256ES2_S2_fS2_fjLj1024EEEEELb0ELb1EEEvNS_9BwdParamsE,(.L_x_6408 - _ZN10layer_norm22ln_bwd_finalize_kernelINS_22Kernel_traits_finalizeILj256E13__nv_bfloat16S2_fS2_fjLb0ELj1024ELj4ENS_18Kernel_traits_baseILj256ES2_S2_fS2_fjLj1024EEEEELb0ELb1EEEvNS_9BwdParamsE)
        .other          _ZN10layer_norm22ln_bwd_finalize_kernelINS_22Kernel_traits_finalizeILj256E13__nv_bfloat16S2_fS2_fjLb0ELj1024ELj4ENS_18Kernel_traits_baseILj256ES2_S2_fS2_fjLj1024EEEEELb0ELb1EEEvNS_9BwdParamsE,@"STO_CUDA_ENTRY STV_DEFAULT"
_ZN10layer_norm22ln_bwd_finalize_kernelINS_22Kernel_traits_finalizeILj256E13__nv_bfloat16S2_fS2_fjLb0ELj1024ELj4ENS_18Kernel_traits_baseILj256ES2_S2_fS2_fjLj1024EEEEELb0ELb1EEEvNS_9BwdParamsE:
.text._ZN10layer_norm22ln_bwd_finalize_kernelINS_22Kernel_traits_finalizeILj256E13__nv_bfloat16S2_fS2_fjLb0ELj1024ELj4ENS_18Kernel_traits_baseILj256ES2_S2_fS2_fjLj1024EEEEELb0ELb1EEEvNS_9BwdParamsE:
        /* <DEDUP_REMOVED lines=81> */
.L_x_2132:
        /* <DEDUP_REMOVED lines=118> */
.L_x_2131:
[----:B------:R-:W-:Y:S05]  /*0c70*/  BSYNC.RECONVERGENT B1 ;  /* 0x0000000000017941 */ /* 0x000fea0003800200 */
.L_x_2130:
        /* <DEDUP_REMOVED lines=77> */
.L_x_2134:
[----:B------:R-:W-:Y:S05]  /*1150*/  BSYNC.RECONVERGENT B1 ;  /* 0x0000000000017941 */ /* 0x000fea0003800200 */
.L_x_2133:
        /* <DEDUP_REMOVED lines=38> */
.L_x_2136:
[----:B------:R-:W-:Y:S05]  /*13c0*/  BSYNC.RECONVERGENT B1 ;  /* 0x0000000000017941 */ /* 0x000fea0003800200 */
.L_x_2135:
        /* <DEDUP_REMOVED lines=8> */
.L_x_2137:
        /* <DEDUP_REMOVED lines=10> */
.L_x_2129:
[----:B------:R-:W-:Y:S05]  /*14f0*/  BSYNC.RECONVERGENT B0 ;  /* 0x0000000000007941 */ /* 0x000fea0003800200 */
.L_x_2128:
        /* <DEDUP_REMOVED lines=57> */
.L_x_2138:
        /* <DEDUP_REMOVED lines=15> */
.L_x_6408:


//--------------------- .text._ZN10layer_norm13ln_bwd_kernelINS_13Kernel_traitsI13__nv_bfloat16S2_fS2_fjLj256ELj1ELj4ELj1ELj16ENS_18Kernel_traits_baseILj256ES2_S2_fS2_fjLj128EEEEELb1ELb0ELb1ELb1EEEvNS_9BwdParamsE --------------------------
	.section	.text._ZN10layer_norm13ln_bwd_kernelINS_13Kernel_traitsI13__nv_bfloat16S2_fS2_fjLj256ELj1ELj4ELj1ELj16ENS_18Kernel_traits_baseILj256ES2_S2_fS2_fjLj128EEEEELb1ELb0ELb1ELb1EEEvNS_9BwdParamsE,"ax",@progbits
	.align	128
        .global         _ZN10layer_norm13ln_bwd_kernelINS_13Kernel_traitsI13__nv_bfloat16S2_fS2_fjLj256ELj1ELj4ELj1ELj16ENS_18Kernel_traits_baseILj256ES2_S2_fS2_fjLj128EEEEELb1ELb0ELb1ELb1EEEvNS_9BwdParamsE
        .type           _ZN10layer_norm13ln_bwd_kernelINS_13Kernel_traitsI13__nv_bfloat16S2_fS2_fjLj256ELj1ELj4ELj1ELj16ENS_18Kernel_traits_baseILj256ES2_S2_fS2_fjLj128EEEEELb1ELb0ELb1ELb1EEEvNS_9BwdParamsE,@function
        .size           _ZN10layer_norm13ln_bwd_kernelINS_13Kernel_traitsI13__nv_bfloat16S2_fS2_fjLj256ELj1ELj4ELj1ELj16ENS_18Kernel_traits_baseILj256ES2_S2_fS2_fjLj128EEEEELb1ELb0ELb1ELb1EEEvNS_9BwdParamsE,(.L_x_6409 - _ZN10layer_norm13ln_bwd_kernelINS_13Kernel_traitsI13__nv_bfloat16S2_fS2_fjLj256ELj1ELj4ELj1ELj16ENS_18Kernel_traits_baseILj256ES2_S2_fS2_fjLj128EEEEELb1ELb0ELb1ELb1EEEvNS_9BwdParamsE)
        .other          _ZN10layer_norm13ln_bwd_kernelINS_13Kernel_traitsI13__nv_bfloat16S2_fS2_fjLj256ELj1ELj4ELj1ELj16ENS_18Kernel_traits_baseILj256ES2_S2_fS2_fjLj128EEEEELb1ELb0ELb1ELb1EEEvNS_9BwdParamsE,@"STO_CUDA_ENTRY STV_DEFAULT"
_ZN10layer_norm13ln_bwd_kernelINS_13Kernel_traitsI13__nv_bfloat16S2_fS2_fjLj256ELj1ELj4ELj1ELj16ENS_18Kernel_traits_baseILj256ES2_S2_fS2_fjLj128EEEEELb1ELb0ELb1ELb1EEEvNS_9BwdParamsE:
.text._ZN10layer_norm13ln_bwd_kernelINS_13Kernel_traitsI13__nv_bfloat16S2_fS2_fjLj256ELj1ELj4ELj1ELj16ENS_18Kernel_traits_baseILj256ES2_S2_fS2_fjLj128EEEEELb1ELb0ELb1ELb1EEEvNS_9BwdParamsE:
        /* <DEDUP_REMOVED lines=29> */
[----:B------:R-:W2:Y:S01]  /*01d0*/  LDG.E.128 R24, desc[UR6][R24.64] ;  /* 0x0000000618187981 */ /* 0x000ea2000c1e1d00 */
[----:B------:R-:W-:Y:S01]  /*01e0*/  HFMA2 R43, -RZ, RZ, 0, 0 ;  /* 0x00000000ff2b7431 */ /* 0x000fe200000001ff */
[----:B--2---:R-:W-:Y:S02]  /*01f0*/  PRMT R75, R24, 0x7632, R75 ;  /* 0x00007632184b7816 */ /* 0x004fe4000000004b */
[----:B------:R-:W-:Y:S02]  /*0200*/  PRMT R2, R25, 0x7632, R2 ;  /* 0x0000763219027816 */ /* 0x000fe40000000002 */
[----:B------:R-:W-:Y:S02]  /*0210*/  PRMT R4, R26, 0x7632, R4 ;  /* 0x000076321a047816 */ /* 0x000fe40000000004 */
[----:B-1----:R-:W-:-:S07]  /*0220*/  PRMT R5, R27, 0x7632, R5 ;  /* 0x000076321b057816 */ /* 0x002fce0000000005 */
.L_x_2166:
[----:B0-----:R-:W0:Y:S08]  /*0230*/  LDC.64 R62, c[0x0][0x3f8] ;  /* 0x0000fe00ff3e7b82 */ /* 0x001e300000000a00 */
[----:B-1----:R-:W1:Y:S08]  /*0240*/  LDC.64 R78, c[0x0][0x3c8] ;  /* 0x0000f200ff4e7b82 */ /* 0x002e700000000a00 */
[----:B------:R-:W2:Y:S01]  /*0250*/  LDC.64 R64, c[0x0][0x3f0] ;  /* 0x0000fc00ff407b82 */ /* 0x000ea20000000a00 */
[----:B0-----:R-:W-:-:S07]  /*0260*/  IMAD.WIDE R62, R76, 0x4, R62 ;  /* 0x000000044c3e7825 */ /* 0x001fce00078e023e */
[----:B------:R-:W0:Y:S01]  /*0270*/  LDC.64 R66, c[0x0][0x3c0] ;  /* 0x0000f000ff427b82 */ /* 0x000e220000000a00 */
[----:B------:R-:W3:Y:S01]  /*0280*/  LDG.E R62, desc[UR6][R62.64] ;  /* 0x000000063e3e7981 */ /* 0x000ee2000c1e1900 */
[----:B-1----:R-:W-:-:S06]  /*0290*/  IMAD.WIDE R78, R76, 0x4, R78 ;  /* 0x000000044c4e7825 */ /* 0x002fcc00078e024e */
[----:B------:R1:W5:Y:S01]  /*02a0*/  LDG.E R78, desc[UR6][R78.64] ;  /* 0x000000064e4e7981 */ /* 0x000362000c1e1900 */
[----:B--2---:R-:W-:-:S05]  /*02b0*/  IMAD.WIDE R64, R76, 0x4, R64 ;  /* 0x000000044c407825 */ /* 0x004fca00078e0240 */
[----:B------:R1:W5:Y:S01]  /*02c0*/  LDG.E R61, desc[UR6][R64.64] ;  /* 0x00000006403d7981 */ /* 0x000362000c1e1900 */
[----:B------:R-:W-:Y:S01]  /*02d0*/  BSSY.RECONVERGENT B1, `(.L_x_2141) ;  /* 0x0000093000017945 */ /* 0x000fe20003800200 */
[----:B---3--:R-:W-:-:S13]  /*02e0*/  ISETP.GE.AND P2, PT, R62, 0x1, PT ;  /* 0x000000013e00780c */ /* 0x008fda0003f46270 */
[----:B01----:R-:W-:Y:S05]  /*02f0*/  @!P2 BRA `(.L_x_2142) ;  /* 0x0000000400d4a947 */ /* 0x003fea0003800000 */
[----:B------:R-:W0:Y:S01]  /*0300*/  LDC.64 R64, c[0x0][0x3a8] ;  /* 0x0000ea00ff407b82 */ /* 0x000e220000000a00 */
[----:B------:R-:W-:Y:S02]  /*0310*/  VIADD R9, R62, 0xffffffff ;  /* 0xffffffff3e097836 */ /* 0x000fe40000000000 */
[C---:B------:R-:W-:Y:S02]  /*0320*/  IMAD R3, R76.reuse, UR9, RZ ;  /* 0x000000094c037c24 */ /* 0x040fe4000f8e02ff */
[----:B------:R-:W-:Y:S02]  /*0330*/  IMAD R9, R9, UR9, RZ ;  /* 0x0000000909097c24 */ /* 0x000fe4000f8e02ff */
[----:B------:R-:W-:Y:S01]  /*0340*/  IMAD.WIDE R66, R76, 0x4, R66 ;  /* 0x000000044c427825 */ /* 0x000fe200078e0242 */
[----:B------:R-:W1:Y:S01]  /*0350*/  LDC.64 R6, c[0x0][0x428] ;  /* 0x00010a00ff067b82 */ /* 0x000e620000000a00 */
[----:B------:R-:W-:Y:S02]  /*0360*/  SHF.R.S32.HI R8, RZ, 0x1f, R3 ;  /* 0x0000001fff087819 */ /* 0x000fe40000011403 */
[----:B------:R-:W-:-:S02]  /*0370*/  SHF.R.S32.HI R10, RZ, 0x1f, R9 ;  /* 0x0000001fff0a7819 */ /* 0x000fc40000011409 */
[----:B------:R-:W-:Y:S01]  /*0380*/  LEA.HI R8, R8, R3, RZ, 0x3 ;  /* 0x0000000308087211 */ /* 0x000fe200078f18ff */
[----:B------:R-:W2:Y:S01]  /*0390*/  LDG.E R66, desc[UR6][R66.64] ;  /* 0x0000000642427981 */ /* 0x000ea2000c1e1900 */
[----:B------:R-:W-:Y:S02]  /*03a0*/  LEA.HI R10, R10, R9, RZ, 0x3 ;  /* 0x000000090a0a7211 */ /* 0x000fe400078f18ff */
[-C--:B------:R-:W-:Y:S02]  /*03b0*/  LEA.HI.SX32 R69, R8, R77.reuse, 0x1d ;  /* 0x0000004d08457211 */ /* 0x080fe400078feaff */
[----:B------:R-:W-:Y:S02]  /*03c0*/  LEA.HI.SX32 R9, R10, R77, 0x1d ;  /* 0x0000004d0a097211 */ /* 0x000fe400078feaff */
[----:B-----5:R-:W-:Y:S01]  /*03d0*/  ISETP.GE.AND P1, PT, R61, 0x1, PT ;  /* 0x000000013d00780c */ /* 0x020fe20003f26270 */
[----:B0-----:R-:W-:-:S05]  /*03e0*/  IMAD.WIDE.U32 R64, R69, 0x20, R64 ;  /* 0x0000002045407825 */ /* 0x001fca00078e0040 */
[----:B------:R-:W3:Y:S01]  /*03f0*/  LDG.E.128 R12, desc[UR6][R64.64] ;  /* 0x00000006400c7981 */ /* 0x000ee2000c1e1d00 */
[----:B-1----:R-:W-:-:S03]  /*0400*/  IMAD.WIDE.U32 R8, R9, 0x10, R6 ;  /* 0x0000001009087825 */ /* 0x002fc600078e0006 */
[----:B------:R0:W4:Y:S04]  /*0410*/  LDG.E.128 R56, desc[UR6][R64.64+0x10] ;  /* 0x0000100640387981 */ /* 0x000128000c1e1d00 */
[----:B------:R-:W4:Y:S01]  /*0420*/  LDG.E.128 R8, desc[UR6][R8.64] ;  /* 0x0000000608087981 */ /* 0x000f22000c1e1d00 */
[----:B------:R-:W-:-:S05]  /*0430*/  @P1 IADD3 R3, PT, PT, R61, -0x1, RZ ;  /* 0xffffffff3d031810 */ /* 0x000fca0007ffe0ff */
[----:B------:R-:W-:-:S05]  /*0440*/  @P1 IMAD R3, R3, UR9, RZ ;  /* 0x0000000903031c24 */ /* 0x000fca000f8e02ff */
[----:B------:R-:W-:-:S04]  /*0450*/  @P1 SHF.R.S32.HI R60, RZ, 0x1f, R3 ;  /* 0x0000001fff3c1819 */ /* 0x000fc80000011403 */
[----:B------:R-:W-:Y:S02]  /*0460*/  @P1 LEA.HI R60, R60, R3, RZ, 0x3 ;  /* 0x000000033c3c1211 */ /* 0x000fe400078f18ff */
[----:B0-----:R-:W-:Y:S02]  /*0470*/  CS2R R64, SRZ ;  /* 0x0000000000407805 */ /* 0x001fe4000001ff00 */
        /* <DEDUP_REMOVED lines=12> */
[----:B------:R-:W5:Y:S04]  /*0540*/  @P0 LDG.E.128 R20, desc[UR6][R6.64] ;  /* 0x0000000606140981 */ /* 0x000f68000c1e1d00 */
[----:B------:R0:W5:Y:S01]  /*0550*/  @P0 LDG.E.128 R16, desc[UR6][R6.64+0x10] ;  /* 0x0000100606100981 */ /* 0x000162000c1e1d00 */
[----:B------:R-:W-:Y:S01]  /*0560*/  ISETP.NE.AND P0, PT, R0, RZ, PT ;  /* 0x000000ff0000720c */ /* 0x000fe20003f05270 */
[----:B0-----:R-:W-:-:S03]  /*0570*/  IMAD.U32 R6, R24, 0x10000, RZ ;  /* 0x0001000018067824 */ /* 0x001fc600078e00ff */
[----:B--2---:R-:W-:-:S05]  /*0580*/  FSEL R3, R66, RZ, !P0 ;  /* 0x000000ff42037208 */ /* 0x004fca0004000000 */
[--C-:B---3--:R-:W-:Y:S01]  /*0590*/  FADD.FTZ R65, R12, -R3.reuse ;  /* 0x800000030c417221 */ /* 0x108fe20000010000 */
[--C-:B------:R-:W-:Y:S01]  /*05a0*/  FADD.FTZ R13, R13, -R3.reuse ;  /* 0x800000030d0d7221 */ /* 0x100fe20000010000 */
[--C-:B------:R-:W-:Y:S01]  /*05b0*/  FADD.FTZ R67, R14, -R3.reuse ;  /* 0x800000030e437221 */ /* 0x100fe20000010000 */
[--C-:B------:R-:W-:Y:S01]  /*05c0*/  FADD.FTZ R15, R15, -R3.reuse ;  /* 0x800000030f0f7221 */ /* 0x100fe20000010000 */
[--C-:B----4-:R-:W-:Y:S01]  /*05d0*/  FADD.FTZ R79, R58, -R3.reuse ;  /* 0x800000033a4f7221 */ /* 0x110fe20000010000 */
[--C-:B------:R-:W-:Y:S01]  /*05e0*/  FADD.FTZ R71, R56, -R3.reuse ;  /* 0x8000000338477221 */ /* 0x100fe20000010000 */
[--C-:B------:R-:W-:Y:S01]  /*05f0*/  FADD.FTZ R57, R57, -R3.reuse ;  /* 0x8000000339397221 */ /* 0x100fe20000010000 */
[----:B------:R-:W-:Y:S01]  /*0600*/  FADD.FTZ R59, R59, -R3 ;  /* 0x800000033b3b7221 */ /* 0x000fe20000010000 */
[----:B------:R-:W-:Y:S01]  /*0610*/  FMUL.FTZ R3, R78, R65 ;  /* 0x000000414e037220 */ /* 0x000fe20000410000 */
[----:B------:R-:W-:Y:S01]  /*0620*/  PRMT R12, R8, 0x7632, R12 ;  /* 0x00007632080c7816 */ /* 0x000fe2000000000c */
[C---:B------:R-:W-:Y:S01]  /*0630*/  IMAD.U32 R65, R11.reuse, 0x10000, RZ ;  /* 0x000100000b417824 */ /* 0x040fe200078e00ff */
[----:B------:R-:W-:Y:S01]  /*0640*/  PRMT R60, R11, 0x7632, R60 ;  /* 0x000076320b3c7816 */ /* 0x000fe2000000003c */
[----:B------:R-:W-:Y:S01]  /*0650*/  FMUL.FTZ R11, R78, R79 ;  /* 0x0000004f4e0b7220 */ /* 0x000fe20000410000 */
[----:B------:R-:W-:-:S02]  /*0660*/  SHF.L.U32 R14, R27, 0x10, RZ ;  /* 0x000000101b0e7819 */ /* 0x000fc400000006ff */
[----:B------:R-:W-:Y:S02]  /*0670*/  SHF.L.U32 R7, R8, 0x10, RZ ;  /* 0x0000001008077819 */ /* 0x000fe400000006ff */
[----:B------:R-:W-:Y:S01]  /*0680*/  PRMT R66, R9, 0x7632, R66 ;  /* 0x0000763209427816 */ /* 0x000fe20000000042 */
[----:B------:R-:W-:Y:S01]  /*0690*/  IMAD.U32 R64, R12, 0x10000, RZ ;  /* 0x000100000c407824 */ /* 0x000fe200078e00ff */
[----:B------:R-:W-:Y:S01]  /*06a0*/  SHF.L.U32 R56, R75, 0x10, RZ ;  /* 0x000000104b387819 */ /* 0x000fe200000006ff */
[-C--:B------:R-:W-:Y:S01]  /*06b0*/  FMUL.FTZ R12, R14, R65.reuse ;  /* 0x000000410e0c7220 */ /* 0x080fe20000410000 */
[----:B------:R-:W-:Y:S01]  /*06c0*/  FFMA.FTZ R34, R11, R65, R34 ;  /* 0x000000410b227223 */ /* 0x000fe20000010022 */
[----:B------:R-:W-:Y:S01]  /*06d0*/  FADD.FTZ R42, R42, R65 ;  /* 0x000000412a2a7221 */ /* 0x000fe20000010000 */
[----:B------:R-:W-:Y:S01]  /*06e0*/  FMUL.FTZ R14, R78, R13 ;  /* 0x0000000d4e0e7220 */ /* 0x000fe20000410000 */
[----:B------:R-:W-:Y:S01]  /*06f0*/  SHF.L.U32 R65, R2, 0x10, RZ ;  /* 0x0000001002417819 */ /* 0x000fe200000006ff */
        /* <DEDUP_REMOVED lines=8> */
[----:B------:R-:W-:Y:S01]  /*0780*/  FADD.FTZ R64, RZ, R6 ;  /* 0x00000006ff407221 */ /* 0x000fe20000010000 */
[----:B------:R-:W-:-:S02]  /*0790*/  IMAD.U32 R69, R9, 0x10000, RZ ;  /* 0x0001000009457824 */ /* 0x000fc400078e00ff */
[C---:B------:R-:W-:Y:S01]  /*07a0*/  FFMA.FTZ R65, R3.reuse, R6, RZ ;  /* 0x0000000603417223 */ /* 0x040fe200000100ff */
[----:B------:R-:W-:Y:S01]  /*07b0*/  FFMA.FTZ R28, R3, R7, R28 ;  /* 0x00000007031c7223 */ /* 0x000fe2000001001c */
[----:B------:R-:W-:Y:S01]  /*07c0*/  FADD.FTZ R36, R36, R7 ;  /* 0x0000000724247221 */ /* 0x000fe20000010000 */
[----:B------:R-:W-:Y:S01]  /*07d0*/  FMUL.FTZ R7, R78, R67 ;  /* 0x000000434e077220 */ /* 0x000fe20000410000 */
[----:B------:R-:W-:Y:S01]  /*07e0*/  FADD.FTZ R67, R64, R13 ;  /* 0x0000000d40437221 */ /* 0x000fe20000010000 */
[----:B------:R-:W-:Y:S01]  /*07f0*/  FMUL.FTZ R8, R8, R69 ;  /* 0x0000004508087220 */ /* 0x000fe20000410000 */
[----:B------:R-:W-:Y:S01]  /*0800*/  FFMA.FTZ R64, R14, R13, R65 ;  /* 0x0000000d0e407223 */ /* 0x000fe20000010041 */
[----:B------:R-:W-:Y:S01]  /*0810*/  PRMT R58, R10, 0x7632, R58 ;  /* 0x000076320a3a7816 */ /* 0x000fe2000000003a */
[----:B------:R-:W-:Y:S01]  /*0820*/  FFMA.FTZ R31, R56, R66, R31 ;  /* 0x00000042381f7223 */ /* 0x000fe2000001001f */
[----:B------:R-:W-:Y:S01]  /*0830*/  SHF.L.U32 R73, R10, 0x10, RZ ;  /* 0x000000100a497819 */ /* 0x000fe200000006ff */
[----:B------:R-:W-:Y:S01]  /*0840*/  FADD.FTZ R39, R39, R66 ;  /* 0x0000004227277221 */ /* 0x000fe20000010000 */
[----:B------:R-:W-:-:S02]  /*0850*/  IMAD.U32 R10, R26, 0x10000, RZ ;  /* 0x000100001a0a7824 */ /* 0x000fc400078e00ff */
[----:B------:R-:W-:Y:S01]  /*0860*/  FADD.FTZ R66, R67, R8 ;  /* 0x0000000843427221 */ /* 0x000fe20000010000 */
[C---:B------:R-:W-:Y:S01]  /*0870*/  FFMA.FTZ R65, R7.reuse, R8, R64 ;  /* 0x0000000807417223 */ /* 0x040fe20000010040 */
[----:B------:R-:W-:Y:S01]  /*0880*/  FFMA.FTZ R30, R7, R69, R30 ;  /* 0x00000045071e7223 */ /* 0x000fe2000001001e */
[----:B------:R-:W-:Y:S01]  /*0890*/  FADD.FTZ R38, R38, R69 ;  /* 0x0000004526267221 */ /* 0x000fe20000010000 */
[----:B------:R-:W-:Y:S01]  /*08a0*/  SHF.L.U32 R70, R58, 0x10, RZ ;  /* 0x000000103a467819 */ /* 0x000fe200000006ff */
[----:B------:R-:W-:Y:S01]  /*08b0*/  FMUL.FTZ R9, R78, R71 ;  /* 0x000000474e097220 */ /* 0x000fe20000410000 */
[----:B------:R-:W-:Y:S01]  /*08c0*/  FMUL.FTZ R10, R10, R73 ;  /* 0x000000490a0a7220 */ /* 0x000fe20000410000 */
[----:B------:R-:W-:Y:S02]  /*08d0*/  IMAD.U32 R69, R4, 0x10000, RZ ;  /* 0x0001000004457824 */ /* 0x000fe400078e00ff */
[----:B------:R-:W-:Y:S01]  /*08e0*/  FADD.FTZ R67, R66, R15 ;  /* 0x0000000f42437221 */ /* 0x000fe20000010000 */
[----:B------:R-:W-:Y:S01]  /*08f0*/  FFMA.FTZ R64, R56, R15, R65 ;  /* 0x0000000f38407223 */ /* 0x000fe20000010041 */
[----:B------:R-:W-:Y:S01]  /*0900*/  FMUL.FTZ R58, R78, R57 ;  /* 0x000000394e3a7220 */ /* 0x000fe20000410000 */
[----:B------:R-:W-:-:S02]  /*0910*/  IMAD.U32 R72, R60, 0x10000, RZ ;  /* 0x000100003c487824 */ /* 0x000fc400078e00ff */
[----:B------:R-:W-:Y:S01]  /*0920*/  FMUL.FTZ R57, R69, R70 ;  /* 0x0000004645397220 */ /* 0x000fe20000410000 */
[----:B------:R-:W-:Y:S01]  /*0930*/  FADD.FTZ R60, R67, R10 ;  /* 0x0000000a433c7221 */ /* 0x000fe20000010000 */
[----:B------:R-:W-:Y:S01]  /*0940*/  FFMA.FTZ R64, R9, R10, R64 ;  /* 0x0000000a09407223 */ /* 0x000fe20000010040 */
[----:B------:R-:W-:Y:S02]  /*0950*/  SHF.L.U32 R71, R5, 0x10, RZ ;  /* 0x0000001005477819 */ /* 0x000fe400000006ff */
        /* <DEDUP_REMOVED lines=15> */
.L_x_2142:
[----:B------:R-:W-:Y:S02]  /*0a50*/  MOV R63, UR20 ;  /* 0x00000014003f7c02 */ /* 0x000fe40008000f00 */
[----:B-----5:R-:W-:Y:S02]  /*0a60*/  ISETP.GE.AND P1, PT, R61, 0x1, PT ;  /* 0x000000013d00780c */ /* 0x020fe40003f26270 */
[----:B------:R-:W-:Y:S02]  /*0a70*/  MOV R68, UR21 ;  /* 0x0000001500447c02 */ /* 0x000fe40008000f00 */
[----:B------:R-:W-:-:S04]  /*0a80*/  ISETP.NE.U32.AND P0, PT, R63, RZ, PT ;  /* 0x000000ff3f00720c */ /* 0x000fc80003f05070 */
[----:B------:R-:W-:-:S05]  /*0a90*/  ISETP.NE.AND.EX P0, PT, R68, RZ, PT, P0 ;  /* 0x000000ff4400720c */ /* 0x000fca0003f05300 */
[----:B------:R-:W0:Y:S01]  /*0aa0*/  @P1 LDC R67, c[0x0][0x388] ;  /* 0x0000e200ff431b82 */ /* 0x000e220000000800 */
[----:B------:R-:W-:-:S07]  /*0ab0*/  @P1 VIADD R66, R61, 0xffffffff ;  /* 0xffffffff3d421836 */ /* 0x000fce0000000000 */
[----:B------:R-:W1:Y:S08]  /*0ac0*/  @P0 LDC R69, c[0x0][0x388] ;  /* 0x0000e200ff450b82 */ /* 0x000e700000000800 */
[----:B------:R-:W2:Y:S01]  /*0ad0*/  @P0 LDC.64 R64, c[0x0][0x438] ;  /* 0x00010e00ff400b82 */ /* 0x000ea20000000a00 */
[----:B0-----:R-:W-:-:S05]  /*0ae0*/  @P1 IMAD R66, R66, R67, RZ ;  /* 0x0000004342421224 */ /* 0x001fca00078e02ff */
[----:B------:R-:W-:Y:S01]  /*0af0*/  @P1 SHF.R.S32.HI R67, RZ, 0x1f, R66 ;  /* 0x0000001fff431819 */ /* 0x000fe20000011442 */
[----:B-1----:R-:W-:-:S03]  /*0b00*/  @P0 IMAD R69, R76, R69, RZ ;  /* 0x000000454c450224 */ /* 0x002fc600078e02ff */
        /* <DEDUP_REMOVED lines=9> */
[----:B--2---:R-:W-:Y:S01]  /*0ba0*/  @P0 IMAD.WIDE.U32 R64, R69, 0x20, R64 ;  /* 0x0000002045400825 */ /* 0x004fe200078e0040 */
[----:B------:R-:W-:-:S04]  /*0bb0*/  LEA.HI.X R85, R66, UR11, R67, 0x3, P3 ;  /* 0x0000000b42557c11 */ /* 0x000fc800098f1c43 */
[----:B------:R0:W5:Y:S04]  /*0bc0*/  @P0 LDG.E.128 R20, desc[UR6][R64.64] ;  /* 0x0000000640140981 */ /* 0x000168000c1e1d00 */
[----:B------:R0:W5:Y:S04]  /*0bd0*/  @P0 LDG.E.128 R16, desc[UR6][R64.64+0x10] ;  /* 0x0000100640100981 */ /* 0x000168000c1e1d00 */
[----:B------:R-:W5:Y:S01]  /*0be0*/  LDG.E.64 R84, desc[UR6][R84.64] ;  /* 0x0000000654547981 */ /* 0x000f62000c1e1b00 */
[----:B------:R-:W-:-:S07]  /*0bf0*/  CS2R R70, SRZ ;  /* 0x0000000000467805 */ /* 0x000fce000001ff00 */
.L_x_2143:
[----:B------:R-:W-:Y:S05]  /*0c00*/  BSYNC.RECONVERGENT B1 ;  /* 0x0000000000017941 */ /* 0x000fea0003800200 */
.L_x_2141:
        /* <DEDUP_REMOVED lines=29> */
.L_x_2178:
[----:B------:R-:W3:Y:S01]  /*0de0*/  @P1 LDC R72, c[0x0][0x388] ;  /* 0x0000e200ff481b82 */ /* 0x000ee20000000800 */
[----:B------:R-:W-:Y:S01]  /*0df0*/  @P1 IADD3 R61, PT, PT, R61, -0x1, RZ ;  /* 0xffffffff3d3d1810 */ /* 0x000fe20007ffe0ff */
[----:B-1----:R-:W-:Y:S01]  /*0e00*/  FADD.FTZ R64, R71, R64 ;  /* 0x0000004047407221 */ /* 0x002fe20000010000 */
[----:B------:R-:W-:Y:S01]  /*0e10*/  ISETP.NE.U32.AND P0, PT, R63, RZ, PT ;  /* 0x000000ff3f00720c */ /* 0x000fe20003f05070 */
[----:B--2---:R-:W-:Y:S01]  /*0e20*/  FADD.FTZ R65, R70, R65 ;  /* 0x0000004146417221 */ /* 0x004fe20000010000 */
[----:B------:R-:W-:Y:S01]  /*0e30*/  ISETP.NE.AND P3, PT, R0, RZ, PT ;  /* 0x000000ff0000720c */ /* 0x000fe20003f65270 */
[----:B------:R-:W-:Y:S01]  /*0e40*/  FMUL.FTZ R73, R64, UR12 ;  /* 0x0000000c40497c20 */ /* 0x000fe20008410000 */
[----:B------:R-:W-:Y:S01]  /*0e50*/  ISETP.NE.AND.EX P0, PT, R68, RZ, PT, P0 ;  /* 0x000000ff4400720c */ /* 0x000fe20003f05300 */
[----:B------:R-:W-:Y:S01]  /*0e60*/  BSSY.RECONVERGENT B1, `(.L_x_2145) ;  /* 0x0000193000017945 */ /* 0x000fe20003800200 */
[----:B------:R-:W-:Y:S02]  /*0e70*/  CS2R R82, SRZ ;  /* 0x0000000000527805 */ /* 0x000fe4000001ff00 */
[----:B------:R-:W-:-:S02]  /*0e80*/  FSEL R73, R73, RZ, !P3 ;  /* 0x000000ff49497208 */ /* 0x000fc40005800000 */
[----:B------:R-:W-:Y:S01]  /*0e90*/  @P1 MOV R83, RZ ;  /* 0x000000ff00531202 */ /* 0x000fe20000000f00 */
[----:B---3--:R-:W-:-:S05]  /*0ea0*/  @P1 IMAD R61, R61, R72, RZ ;  /* 0x000000483d3d1224 */ /* 0x008fca00078e02ff */
[----:B------:R-:W-:-:S04]  /*0eb0*/  @P1 SHF.R.S32.HI R72, RZ, 0x1f, R61 ;  /* 0x0000001fff481819 */ /* 0x000fc8000001143d */
[----:B------:R-:W-:-:S04]  /*0ec0*/  @P1 LEA.HI R72, R72, R61, RZ, 0x3 ;  /* 0x0000003d48481211 */ /* 0x000fc800078f18ff */
[----:B------:R-:W-:Y:S01]  /*0ed0*/  @P1 LEA.HI.SX32 R61, R72, R77, 0x1d ;  /* 0x0000004d483d1211 */ /* 0x000fe200078feaff */
[----:B------:R-:W-:-:S04]  /*0ee0*/  FMUL.FTZ R72, R65, UR12 ;  /* 0x0000000c41487c20 */ /* 0x000fc80008410000 */
[----:B------:R-:W-:Y:S01]  /*0ef0*/  @P1 IMAD.MOV.U32 R82, RZ, RZ, R61 ;  /* 0x000000ffff521224 */ /* 0x000fe200078e003d */
        /* <DEDUP_REMOVED lines=19> */
.L_x_2149:
[----:B------:R-:W-:Y:S05]  /*1030*/  BSYNC.RECONVERGENT B2 ;  /* 0x0000000000027941 */ /* 0x000fea0003800200 */
.L_x_2148:
        /* <DEDUP_REMOVED lines=13> */
.L_x_2151:
[----:B------:R-:W-:Y:S05]  /*1110*/  BSYNC.RECONVERGENT B2 ;  /* 0x0000000000027941 */ /* 0x000fea0003800200 */
.L_x_2150:
        /* <DEDUP_REMOVED lines=13> */
.L_x_2153:
[----:B------:R-:W-:Y:S05]  /*11f0*/  BSYNC.RECONVERGENT B2 ;  /* 0x0000000000027941 */ /* 0x000fea0003800200 */
.L_x_2152:
        /* <DEDUP_REMOVED lines=13> */
.L_x_2155:
[----:B------:R-:W-:Y:S05]  /*12d0*/  BSYNC.RECONVERGENT B2 ;  /* 0x0000000000027941 */ /* 0x000fea0003800200 */
.L_x_2154:
        /* <DEDUP_REMOVED lines=13> */
.L_x_2157:
[----:B------:R-:W-:Y:S05]  /*13b0*/  BSYNC.RECONVERGENT B2 ;  /* 0x0000000000027941 */ /* 0x000fea0003800200 */
.L_x_2156:
        /* <DEDUP_REMOVED lines=13> */
.L_x_2159:
[----:B------:R-:W-:Y:S05]  /*1490*/  BSYNC.RECONVERGENT B2 ;  /* 0x0000000000027941 */ /* 0x000fea0003800200 */
.L_x_2158:
        /* <DEDUP_REMOVED lines=13> */
.L_x_2161:
[----:B------:R-:W-:Y:S05]  /*1570*/  BSYNC.RECONVERGENT B2 ;  /* 0x0000000000027941 */ /* 0x000fea0003800200 */
.L_x_2160:
        /* <DEDUP_REMOVED lines=14> */
.L_x_2147:
[----:B------:R-:W1:Y:S01]  /*1660*/  @P1 LDC.64 R52, c[0x0][0x408] ;  /* 0x00010200ff341b82 */ /* 0x000e620000000a00 */
[-CC-:B------:R-:W-:Y:S01]  /*1670*/  FFMA.FTZ R49, R3, R72.reuse, R73.reuse ;  /* 0x0000004803317223 */ /* 0x180fe20000010049 */
[-CC-:B------:R-:W-:Y:S01]  /*1680*/  FFMA.FTZ R48, R14, R72.reuse, R73.reuse ;  /* 0x000000480e307223 */ /* 0x180fe20000010049 */
[----:B------:R-:W-:Y:S01]  /*1690*/  ISETP.GT.AND P0, PT, R62, RZ, PT ;  /* 0x000000ff3e00720c */ /* 0x000fe20003f04270 */
[----:B0-----:R-:W-:Y:S01]  /*16a0*/  FFMA.FTZ R70, R58, R72, R73 ;  /* 0x000000483a467223 */ /* 0x001fe20000010049 */
[----:B------:R-:W-:Y:S01]  /*16b0*/  FADD.FTZ R49, R6, -R49 ;  /* 0x8000003106317221 */ /* 0x000fe20000010000 */
[----:B------:R-:W-:Y:S01]  /*16c0*/  FADD.FTZ R55, R13, -R48 ;  /* 0x800000300d377221 */ /* 0x000fe20000010000 */
[----:B------:R-:W-:Y:S01]  /*16d0*/  @P1 LOP3.LUT P2, RZ, R69, 0xff, RZ, 0xc0, !PT ;  /* 0x000000ff45ff1812 */ /* 0x000fe2000784c0ff */
[----:B------:R-:W0:Y:S01]  /*16e0*/  @P1 LDC.64 R50, c[0x0][0x408] ;  /* 0x00010200ff321b82 */ /* 0x000e220000000a00 */
[C---:B------:R-:W-:Y:S01]  /*16f0*/  FMUL.FTZ R49, R78.reuse, R49 ;  /* 0x000000314e317220 */ /* 0x040fe20000410000 */
[----:B------:R-:W-:Y:S01]  /*1700*/  FMUL.FTZ R55, R78, R55 ;  /* 0x000000374e377220 */ /* 0x000fe20000410000 */
[----:B------:R-:W-:-:S02]  /*1710*/  @P1 LOP3.LUT P6, RZ, R86, 0xff, RZ, 0xc0, !PT ;  /* 0x000000ff56ff1812 */ /* 0x000fc400078cc0ff */
[----:B------:R-:W-:Y:S02]  /*1720*/  @P1 LOP3.LUT P3, RZ, R67, 0xff, RZ, 0xc0, !PT ;  /* 0x000000ff43ff1812 */ /* 0x000fe4000786c0ff */
[----:B------:R-:W-:Y:S01]  /*1730*/  FSEL R48, R49, RZ, P0 ;  /* 0x000000ff31307208 */ /* 0x000fe20000000000 */
[----:B------:R-:W2:Y:S01]  /*1740*/  @P1 LDC.64 R64, c[0x0][0x408] ;  /* 0x00010200ff401b82 */ /* 0x000ea20000000a00 */
[----:B------:R-:W-:Y:S02]  /*1750*/  FSEL R49, R55, RZ, P0 ;  /* 0x000000ff37317208 */ /* 0x000fe40000000000 */
[----:B------:R-:W-:Y:S02]  /*1760*/  @P1 LOP3.LUT P4, RZ, R66, 0xff, RZ, 0xc0, !PT ;  /* 0x000000ff42ff1812 */ /* 0x000fe4000788c0ff */
[----:B------:R-:W-:Y:S01]  /*1770*/  @P1 LOP3.LUT P5, RZ, R81, 0xff, RZ, 0xc0, !PT ;  /* 0x000000ff51ff1812 */ /* 0x000fe200078ac0ff */
[----:B------:R-:W-:Y:S01]  /*1780*/  FFMA.FTZ R81, R11, R72, R73 ;  /* 0x000000480b517223 */ /* 0x000fe20000010049 */
[----:B-1----:R-:W-:Y:S01]  /*1790*/  @P1 FMUL.FTZ R53, R49, R53 ;  /* 0x0000003531351220 */ /* 0x002fe20000410000 */
[----:B------:R-:W1:Y:S02]  /*17a0*/  @P1 LDC.64 R62, c[0x0][0x408] ;  /* 0x00010200ff3e1b82 */ /* 0x000e640000000a00 */
[----:B------:R-:W-:Y:S01]  /*17b0*/  FADD.FTZ R81, R12, -R81 ;  /* 0x800000510c517221 */ /* 0x000fe20000010000 */
[----:B------:R-:W-:-:S03]  /*17c0*/  @P1 FMUL.FTZ R52, R53, R52 ;  /* 0x0000003435341220 */ /* 0x000fc60000410000 */
[----:B------:R-:W-:Y:S01]  /*17d0*/  FMUL.FTZ R81, R78, R81 ;  /* 0x000000514e517220 */ /* 0x000fe20000410000 */
[----:B0-----:R-:W-:Y:S01]  /*17e0*/  @P1 FMUL.FTZ R51, R48, R51 ;  /* 0x0000003330331220 */ /* 0x001fe20000410000 */
[----:B------:R-:W-:Y:S01]  /*17f0*/  @P1 FSEL R55, R52, RZ, P2 ;  /* 0x000000ff34371208 */ /* 0x000fe20001000000 */
[----:B------:R-:W0:Y:S01]  /*1800*/  @P1 LDC.64 R66, c[0x0][0x408] ;  /* 0x00010200ff421b82 */ /* 0x000e220000000a00 */
[----:B------:R-:W-:Y:S01]  /*1810*/  @P1 LOP3.LUT P2, RZ, R79, 0xff, RZ, 0xc0, !PT ;  /* 0x000000ff4fff1812 */ /* 0x000fe2000784c0ff */
[----:B------:R-:W-:Y:S01]  /*1820*/  @P1 FMUL.FTZ R50, R51, R50 ;  /* 0x0000003233321220 */ /* 0x000fe20000410000 */
[-CC-:B------:R-:W-:Y:S01]  /*1830*/  FFMA.FTZ R51, R7, R72.reuse, R73.reuse ;  /* 0x0000004807337223 */ /* 0x180fe20000010049 */
[-C--:B------:R-:W-:Y:S01]  /*1840*/  FFMA.FTZ R79, R9, R72.reuse, R73 ;  /* 0x00000048094f7223 */ /* 0x080fe20000010049 */
[----:B------:R-:W-:Y:S02]  /*1850*/  @P1 F2FP.BF16.F32.PACK_AB R55, RZ, R55 ;  /* 0x00000037ff37123e */ /* 0x000fe400000010ff */
[----:B------:R-:W-:Y:S01]  /*1860*/  FADD.FTZ R51, R8, -R51 ;  /* 0x8000003308337221 */ /* 0x000fe20000010000 */
[----:B------:R-:W3:Y:S01]  /*1870*/  @P1 LDC.64 R52, c[0x0][0x408] ;  /* 0x00010200ff341b82 */ /* 0x000ee20000000a00 */
[----:B------:R-:W-:Y:S01]  /*1880*/  @P1 FSEL R54, R50, RZ, P6 ;  /* 0x000000ff32361208 */ /* 0x000fe20003000000 */
[----:B------:R-:W-:Y:S01]  /*1890*/  FFMA.FTZ R50, R56, R72, R73 ;  /* 0x0000004838327223 */ /* 0x000fe20000010049 */
[----:B------:R-:W-:Y:S01]  /*18a0*/  FMUL.FTZ R51, R78, R51 ;  /* 0x000000334e337220 */ /* 0x000fe20000410000 */
[----:B------:R-:W-:Y:S01]  /*18b0*/  FADD.FTZ R79, R10, -R79 ;  /* 0x8000004f0a4f7221 */ /* 0x000fe20000010000 */
[----:B------:R-:W-:Y:S01]  /*18c0*/  @P1 F2FP.BF16.F32.PACK_AB R54, RZ, R54 ;  /* 0x00000036ff36123e */ /* 0x000fe200000010ff */
[----:B------:R-:W-:Y:S01]  /*18d0*/  FADD.FTZ R71, R15, -R50 ;  /* 0x800000320f477221 */ /* 0x000fe20000010000 */
[----:B------:R-:W-:Y:S01]  /*18e0*/  FFMA.FTZ R72, R60, R72, R73 ;  /* 0x000000483c487223 */ /* 0x000fe20000010049 */
[----:B------:R-:W4:Y:S01]  /*18f0*/  @P1 LDC.64 R68, c[0x0][0x408] ;  /* 0x00010200ff441b82 */ /* 0x000f220000000a00 */
[----:B------:R-:W-:Y:S01]  /*1900*/  FSEL R50, R51, RZ, P0 ;  /* 0x000000ff33327208 */ /* 0x000fe20000000000 */
[----:B------:R-:W-:Y:S01]  /*1910*/  FADD.FTZ R73, R57, -R70 ;  /* 0x8000004639497221 */ /* 0x000fe20000010000 */
[----:B------:R-:W-:Y:S01]  /*1920*/  @P1 PRMT R44, R54, 0x7610, R44 ;  /* 0x00007610362c1816 */ /* 0x000fe2000000002c */
[C---:B------:R-:W-:Y:S01]  /*1930*/  FMUL.FTZ R79, R78.reuse, R79 ;  /* 0x0000004f4e4f7220 */ /* 0x040fe20000410000 */
[C---:B------:R-:W-:Y:S01]  /*1940*/  FMUL.FTZ R71, R78.reuse, R71 ;  /* 0x000000474e477220 */ /* 0x040fe20000410000 */
[----:B------:R-:W-:Y:S01]  /*1950*/  FMUL.FTZ R73, R78, R73 ;  /* 0x000000494e497220 */ /* 0x000fe20000410000 */
[----:B------:R-:W-:Y:S01]  /*1960*/  @P1 PRMT R44, R44, 0x5410, R55 ;  /* 0x000054102c2c1816 */ /* 0x000fe20000000037 */
[----:B------:R-:W-:Y:S01]  /*1970*/  FADD.FTZ R87, R59, -R72 ;  /* 0x800000483b577221 */ /* 0x000fe20000010000 */
[----:B------:R-:W-:-:S02]  /*1980*/  FSEL R54, R81, RZ, P0 ;  /* 0x000000ff51367208 */ /* 0x000fc40000000000 */
[----:B------:R-:W-:Y:S01]  /*1990*/  FSEL R51, R71, RZ, P0 ;  /* 0x000000ff47337208 */ /* 0x000fe20000000000 */
[----:B------:R-:W-:Y:S01]  /*19a0*/  FMUL.FTZ R78, R78, R87 ;  /* 0x000000574e4e7220 */ /* 0x000fe20000410000 */
[----:B------:R-:W-:Y:S01]  /*19b0*/  @P1 LOP3.LUT P6, RZ, R80, 0xff, RZ, 0xc0, !PT ;  /* 0x000000ff50ff1812 */ /* 0x000fe200078cc0ff */
[----:B---3--:R-:W-:Y:S02]  /*19c0*/  @P1 FMUL.FTZ R53, R50, R53 ;  /* 0x0000003532351220 */ /* 0x008fe40000410000 */
[----:B-1----:R-:W-:Y:S02]  /*19d0*/  @P1 FMUL.FTZ R63, R51, R63 ;  /* 0x0000003f333f1220 */ /* 0x002fe40000410000 */
[----:B------:R-:W-:Y:S01]  /*19e0*/  @P1 FMUL.FTZ R55, R53, R52 ;  /* 0x0000003435371220 */ /* 0x000fe20000410000 */
[----:B------:R-:W-:Y:S01]  /*19f0*/  FSEL R52, R79, RZ, P0 ;  /* 0x000000ff4f347208 */ /* 0x000fe20000000000 */
[----:B------:R-:W-:Y:S01]  /*1a00*/  @P1 FMUL.FTZ R62, R63, R62 ;  /* 0x0000003e3f3e1220 */ /* 0x000fe20000410000 */
[----:B------:R-:W-:Y:S01]  /*1a10*/  FSEL R53, R73, RZ, P0 ;  /* 0x000000ff49357208 */ /* 0x000fe20000000000 */
[----:B----4-:R-:W-:Y:S01]  /*1a20*/  @P1 FMUL.FTZ R69, R54, R69 ;  /* 0x0000004536451220 */ /* 0x010fe20000410000 */
[----:B------:R-:W-:Y:S01]  /*1a30*/  @P1 FSEL R55, R55, RZ, P3 ;  /* 0x000000ff37371208 */ /* 0x000fe20001800000 */
[----:B--2---:R-:W-:Y:S01]  /*1a40*/  @P1 FMUL.FTZ R65, R52, R65 ;  /* 0x0000004134411220 */ /* 0x004fe20000410000 */
[----:B------:R-:W-:Y:S01]  /*1a50*/  @P1 FSEL R62, R62, RZ, P4 ;  /* 0x000000ff3e3e1208 */ /* 0x000fe20002000000 */
[----:B0-----:R-:W-:Y:S01]  /*1a60*/  @P1 FMUL.FTZ R67, R53, R67 ;  /* 0x0000004335431220 */ /* 0x001fe20000410000 */
[----:B------:R-:W-:Y:S01]  /*1a70*/  @P1 FMUL.FTZ R68, R69, R68 ;  /* 0x0000004445441220 */ /* 0x000fe20000410000 */
[----:B------:R-:W-:Y:S01]  /*1a80*/  @P1 FMUL.FTZ R64, R65, R64 ;  /* 0x0000004041401220 */ /* 0x000fe20000410000 */
[----:B------:R-:W-:Y:S01]  /*1a90*/  @P1 F2FP.BF16.F32.PACK_AB R55, RZ, R55 ;  /* 0x00000037ff37123e */ /* 0x000fe200000010ff */
[----:B------:R-:W-:Y:S01]  /*1aa0*/  @P1 FMUL.FTZ R66, R67, R66 ;  /* 0x0000004243421220 */ /* 0x000fe20000410000 */
[----:B------:R-:W-:-:S02]  /*1ab0*/  @P1 F2FP.BF16.F32.PACK_AB R62, RZ, R62 ;  /* 0x0000003eff3e123e */ /* 0x000fc400000010ff */
[----:B------:R-:W-:Y:S02]  /*1ac0*/  @P1 FSEL R64, R64, RZ, P5 ;  /* 0x000000ff40401208 */ /* 0x000fe40002800000 */
[----:B------:R-:W-:Y:S02]  /*1ad0*/  @P1 FSEL R66, R66, RZ, P6 ;  /* 0x000000ff42421208 */ /* 0x000fe40003000000 */
[----:B------:R-:W-:Y:S02]  /*1ae0*/  @P1 FSEL R68, R68, RZ, P2 ;  /* 0x000000ff44441208 */ /* 0x000fe40001000000 */
[----:B------:R-:W-:Y:S02]  /*1af0*/  @P1 F2FP.BF16.F32.PACK_AB R64, RZ, R64 ;  /* 0x00000040ff40123e */ /* 0x000fe400000010ff */
[----:B------:R-:W-:Y:S02]  /*1b00*/  @P1 PRMT R45, R55, 0x7610, R45 ;  /* 0x00007610372d1816 */ /* 0x000fe4000000002d */
[----:B------:R-:W-:-:S02]  /*1b10*/  @P1 F2FP.BF16.F32.PACK_AB R66, RZ, R66 ;  /* 0x00000042ff42123e */ /* 0x000fc400000010ff */
[----:B------:R-:W-:Y:S02]  /*1b20*/  @P1 F2FP.BF16.F32.PACK_AB R68, RZ, R68 ;  /* 0x00000044ff44123e */ /* 0x000fe400000010ff */
[----:B------:R-:W-:Y:S02]  /*1b30*/  @P1 PRMT R46, R64, 0x7610, R46 ;  /* 0x00007610402e1816 */ /* 0x000fe4000000002e */
[----:B------:R-:W-:Y:S02]  /*1b40*/  FSEL R55, R78, RZ, P0 ;  /* 0x000000ff4e377208 */ /* 0x000fe40000000000 */
[----:B------:R-:W-:Y:S02]  /*1b50*/  @P1 PRMT R45, R45, 0x5410, R62 ;  /* 0x000054102d2d1816 */ /* 0x000fe4000000003e */
        /* <DEDUP_REMOVED lines=11> */
.L_x_2146:
[----:B------:R-:W-:Y:S02]  /*1c10*/  MOV R61, UR22 ;  /* 0x00000016003d7c02 */ /* 0x000fe40008000f00 */
[----:B------:R-:W-:Y:S02]  /*1c20*/  MOV R74, UR23 ;  /* 0x00000017004a7c02 */ /* 0x000fe40008000f00 */
[----:B------:R-:W-:-:S04]  /*1c30*/  ISETP.NE.U32.AND P0, PT, R61, RZ, PT ;  /* 0x000000ff3d00720c */ /* 0x000fc80003f05070 */
[----:B------:R-:W-:-:S13]  /*1c40*/  ISETP.NE.AND.EX P0, PT, R74, RZ, PT, P0 ;  /* 0x000000ff4a00720c */ /* 0x000fda0003f05300 */
[----:B------:R-:W-:Y:S05]  /*1c50*/  @P0 BRA `(.L_x_2163) ;  /* 0x0000000400680947 */ /* 0x000fea0003800000 */
[----:B------:R-:W1:Y:S01]  /*1c60*/  @P1 LDC.64 R62, c[0x0][0x408] ;  /* 0x00010200ff3e1b82 */ /* 0x000e620000000a00 */
[-CC-:B0-----:R-:W-:Y:S01]  /*1c70*/  @P2 FFMA.FTZ R71, R3, R72.reuse, R73.reuse ;  /* 0x0000004803472223 */ /* 0x181fe20000010049 */
[-C--:B------:R-:W-:Y:S01]  /*1c80*/  @P2 FFMA.FTZ R70, R14, R72.reuse, R73 ;  /* 0x000000480e462223 */ /* 0x080fe20000010049 */
[--C-:B------:R-:W-:Y:S01]  /*1c90*/  IMAD.MOV.U32 R68, RZ, RZ, R20.reuse ;  /* 0x000000ffff447224 */ /* 0x100fe200078e0014 */
[----:B------:R-:W-:Y:S01]  /*1ca0*/  @P1 LOP3.LUT P6, RZ, R86, 0xff, RZ, 0xc0, !PT ;  /* 0x000000ff56ff1812 */ /* 0x000fe200078cc0ff */
[----:B------:R-:W-:Y:S01]  /*1cb0*/  @P2 FADD.FTZ R71, R6, -R71 ;  /* 0x8000004706472221 */ /* 0x000fe20000010000 */
[----:B------:R-:W-:Y:S01]  /*1cc0*/  @P1 LOP3.LUT P4, RZ, R66, 0xff, RZ, 0xc0, !PT ;  /* 0x000000ff42ff1812 */ /* 0x000fe2000788c0ff */
[----:B------:R-:W-:Y:S01]  /*1cd0*/  IMAD.MOV.U32 R90, RZ, RZ, R23 ;  /* 0x000000ffff5a7224 */ /* 0x000fe200078e0017 */
[----:B------:R-:W0:Y:S01]  /*1ce0*/  @P1 LDC.64 R64, c[0x0][0x408] ;  /* 0x00010200ff401b82 */ /* 0x000e220000000a00 */
[C---:B------:R-:W-:Y:S01]  /*1cf0*/  @P2 FFMA.FTZ R68, R78.reuse, R71, R20 ;  /* 0x000000474e442223 */ /* 0x040fe20000010014 */
[----:B------:R-:W-:Y:S01]  /*1d00*/  @P2 FADD.FTZ R71, R13, -R70 ;  /* 0x800000460d472221 */ /* 0x000fe20000010000 */
[----:B------:R-:W-:Y:S01]  /*1d10*/  MOV R70, R21 ;  /* 0x0000001500467202 */ /* 0x000fe20000000f00 */
[----:B------:R-:W-:Y:S01]  /*1d20*/  @P2 FFMA.FTZ R87, R11, R72, R73 ;  /* 0x000000480b572223 */ /* 0x000fe20000010049 */
[----:B------:R-:W-:Y:S01]  /*1d30*/  @P1 LOP3.LUT P0, RZ, R69, 0xff, RZ, 0xc0, !PT ;  /* 0x000000ff45ff1812 */ /* 0x000fe2000780c0ff */
[----:B------:R-:W-:Y:S01]  /*1d40*/  @P2 FFMA.FTZ R70, R78, R71, R21 ;  /* 0x000000474e462223 */ /* 0x000fe20000010015 */
[----:B------:R-:W-:Y:S01]  /*1d50*/  @P1 LOP3.LUT P3, RZ, R67, 0xff, RZ, 0xc0, !PT ;  /* 0x000000ff43ff1812 */ /* 0x000fe2000786c0ff */
[----:B------:R-:W-:Y:S01]  /*1d60*/  @P2 FADD.FTZ R87, R12, -R87 ;  /* 0x800000570c572221 */ /* 0x000fe20000010000 */
[----:B------:R-:W-:Y:S01]  /*1d70*/  @P1 LOP3.LUT P5, RZ, R81, 0xff, RZ, 0xc0, !PT ;  /* 0x000000ff51ff1812 */ /* 0x000fe200078ac0ff */
[--C-:B------:R-:W-:Y:S01]  /*1d80*/  IMAD.MOV.U32 R88, RZ, RZ, R18.reuse ;  /* 0x000000ffff587224 */ /* 0x100fe200078e0012 */
[----:B------:R-:W-:Y:S01]  /*1d90*/  MOV R92, R22 ;  /* 0x00000016005c7202 */ /* 0x000fe20000000f00 */
[----:B------:R-:W-:Y:S01]  /*1da0*/  @P2 FFMA.FTZ R88, R78, R87, R18 ;  /* 0x000000574e582223 */ /* 0x000fe20000010012 */
[----:B------:R-:W-:Y:S01]  /*1db0*/  MOV R86, R16 ;  /* 0x0000001000567202 */ /* 0x000fe20000000f00 */
[----:B-1----:R-:W-:-:S04]  /*1dc0*/  @P1 FMUL.FTZ R63, R68, R63 ;  /* 0x0000003f443f1220 */ /* 0x002fc80000410000 */
[----:B------:R-:W-:Y:S01]  /*1dd0*/  @P1 FMUL.FTZ R62, R63, R62 ;  /* 0x0000003e3f3e1220 */ /* 0x000fe20000410000 */
[----:B------:R-:W-:Y:S01]  /*1de0*/  @P2 FFMA.FTZ R63, R7, R72, R73 ;  /* 0x00000048073f2223 */ /* 0x000fe20000010049 */
[----:B0-----:R-:W-:-:S03]  /*1df0*/  @P1 FMUL.FTZ R65, R70, R65 ;  /* 0x0000004146411220 */ /* 0x001fc60000410000 */
[----:B------:R-:W-:Y:S01]  /*1e00*/  @P1 FSEL R66, R62, RZ, P6 ;  /* 0x000000ff3e421208 */ /* 0x000fe20003000000 */
[----:B------:R-:W-:Y:S01]  /*1e10*/  @P2 FFMA.FTZ R62, R56, R72, R73 ;  /* 0x00000048383e2223 */ /* 0x000fe20000010049 */
[----:B------:R-:W-:Y:S01]  /*1e20*/  @P2 FADD.FTZ R63, R8, -R63 ;  /* 0x8000003f083f2221 */ /* 0x000fe20000010000 */
[----:B------:R-:W-:Y:S01]  /*1e30*/  @P1 FMUL.FTZ R64, R65, R64 ;  /* 0x0000004041401220 */ /* 0x000fe20000410000 */
[-C--:B------:R-:W-:Y:S01]  /*1e40*/  @P2 FFMA.FTZ R65, R9, R72.reuse, R73 ;  /* 0x0000004809412223 */ /* 0x080fe20000010049 */
[----:B------:R-:W-:Y:S01]  /*1e50*/  @P2 FADD.FTZ R62, R15, -R62 ;  /* 0x8000003e0f3e2221 */ /* 0x000fe20000010000 */
[----:B------:R-:W-:Y:S01]  /*1e60*/  @P2 FFMA.FTZ R92, R78, R63, R22 ;  /* 0x0000003f4e5c2223 */ /* 0x000fe20000010016 */
[----:B------:R-:W-:Y:S01]  /*1e70*/  @P1 LOP3.LUT P6, RZ, R80, 0xff, RZ, 0xc0, !PT ;  /* 0x000000ff50ff1812 */ /* 0x000fe200078cc0ff */
[----:B------:R-:W-:Y:S01]  /*1e80*/  @P2 FADD.FTZ R65, R10, -R65 ;  /* 0x800000410a412221 */ /* 0x000fe20000010000 */
[----:B------:R-:W-:Y:S01]  /*1e90*/  @P1 FSEL R67, R64, RZ, P0 ;  /* 0x000000ff40431208 */ /* 0x000fe20000000000 */
[----:B------:R-:W-:Y:S01]  /*1ea0*/  @P2 FFMA.FTZ R64, R58, R72, R73 ;  /* 0x000000483a402223 */ /* 0x000fe20000010049 */
[----:B------:R-:W-:Y:S01]  /*1eb0*/  @P1 LOP3.LUT P0, RZ, R79, 0xff, RZ, 0xc0, !PT ;  /* 0x000000ff4fff1812 */ /* 0x000fe2000780c0ff */
[C---:B------:R-:W-:Y:S01]  /*1ec0*/  @P2 FFMA.FTZ R90, R78.reuse, R62, R23 ;  /* 0x0000003e4e5a2223 */ /* 0x040fe20000010017 */
[----:B------:R-:W-:Y:S01]  /*1ed0*/  @P1 F2FP.BF16.F32.PACK_AB R79, RZ, R66 ;  /* 0x00000042ff4f123e */ /* 0x000fe200000010ff */
[----:B------:R-:W-:Y:S01]  /*1ee0*/  @P2 FADD.FTZ R68, R57, -R64 ;  /* 0x8000004039442221 */ /* 0x000fe20000010000 */
[----:B------:R-:W-:Y:S01]  /*1ef0*/  @P1 F2FP.BF16.F32.PACK_AB R81, RZ, R67 ;  /* 0x00000043ff51123e */ /* 0x000fe200000010ff */
[----:B------:R-:W0:Y:S01]  /*1f00*/  @P1 LDC.64 R62, c[0x0][0x408] ;  /* 0x00010200ff3e1b82 */ /* 0x000e220000000a00 */
[----:B------:R-:W-:Y:S01]  /*1f10*/  MOV R80, R17 ;  /* 0x0000001100507202 */ /* 0x000fe20000000f00 */
[C---:B------:R-:W-:Y:S01]  /*1f20*/  @P2 FFMA.FTZ R86, R78.reuse, R65, R16 ;  /* 0x000000414e562223 */ /* 0x040fe20000010010 */
[----:B------:R-:W-:Y:S01]  /*1f30*/  @P2 FFMA.FTZ R80, R78, R68, R17 ;  /* 0x000000444e502223 */ /* 0x000fe20000010011 */
[----:B------:R-:W-:-:S04]  /*1f40*/  @P1 PRMT R44, R79, 0x7610, R44 ;  /* 0x000076104f2c1816 */ /* 0x000fc8000000002c */
[----:B------:R-:W1:Y:S01]  /*1f50*/  @P1 LDC.64 R66, c[0x0][0x408] ;  /* 0x00010200ff421b82 */ /* 0x000e620000000a00 */
[----:B------:R-:W-:-:S07]  /*1f60*/  @P1 PRMT R44, R44, 0x5410, R81 ;  /* 0x000054102c2c1816 */ /* 0x000fce0000000051 */
[----:B------:R-:W2:Y:S08]  /*1f70*/  @P1 LDC.64 R64, c[0x0][0x408] ;  /* 0x00010200ff401b82 */ /* 0x000eb00000000a00 */
[----:B------:R-:W3:Y:S01]  /*1f80*/  @P1 LDC.64 R68, c[0x0][0x408] ;  /* 0x00010200ff441b82 */ /* 0x000ee20000000a00 */
[----:B0-----:R-:W-:-:S04]  /*1f90*/  @P1 FMUL.FTZ R63, R92, R63 ;  /* 0x0000003f5c3f1220 */ /* 0x001fc80000410000 */
[----:B------:R-:W-:-:S03]  /*1fa0*/  @P1 FMUL.FTZ R62, R63, R62 ;  /* 0x0000003e3f3e1220 */ /* 0x000fc60000410000 */
[----:B------:R-:W0:Y:S01]  /*1fb0*/  @P1 LDC.64 R70, c[0x0][0x408] ;  /* 0x00010200ff461b82 */ /* 0x000e220000000a00 */
[----:B-1----:R-:W-:Y:S01]  /*1fc0*/  @P1 FMUL.FTZ R67, R86, R67 ;  /* 0x0000004356431220 */ /* 0x002fe20000410000 */
[----:B------:R-:W-:-:S03]  /*1fd0*/  @P1 FSEL R62, R62, RZ, P3 ;  /* 0x000000ff3e3e1208 */ /* 0x000fc60001800000 */
[----:B------:R-:W-:Y:S01]  /*1fe0*/  @P1 FMUL.FTZ R66, R67, R66 ;  /* 0x0000004243421220 */ /* 0x000fe20000410000 */
[----:B------:R-:W-:Y:S01]  /*1ff0*/  @P1 F2FP.BF16.F32.PACK_AB R62, RZ, R62 ;  /* 0x0000003eff3e123e */ /* 0x000fe200000010ff */
[----:B--2---:R-:W-:-:S03]  /*2000*/  @P1 FMUL.FTZ R65, R90, R65 ;  /* 0x000000415a411220 */ /* 0x004fc60000410000 */
[----:B------:R-:W-:Y:S01]  /*2010*/  @P1 FSEL R66, R66, RZ, P5 ;  /* 0x000000ff42421208 */ /* 0x000fe20002800000 */
[----:B------:R-:W-:Y:S01]  /*2020*/  @P1 FMUL.FTZ R64, R65, R64 ;  /* 0x0000004041401220 */ /* 0x000fe20000410000 */
[----:B------:R-:W-:Y:S02]  /*2030*/  @P1 PRMT R45, R62, 0x7610, R45 ;  /* 0x000076103e2d1816 */ /* 0x000fe4000000002d */
[----:B------:R-:W-:Y:S01]  /*2040*/  @P1 F2FP.BF16.F32.PACK_AB R66, RZ, R66 ;  /* 0x00000042ff42123e */ /* 0x000fe200000010ff */
[----:B---3--:R-:W-:Y:S01]  /*2050*/  @P1 FMUL.FTZ R69, R80, R69 ;  /* 0x0000004550451220 */ /* 0x008fe20000410000 */
[----:B------:R-:W-:Y:S02]  /*2060*/  @P1 FSEL R64, R64, RZ, P4 ;  /* 0x000000ff40401208 */ /* 0x000fe40002000000 */
[----:B------:R-:W-:Y:S01]  /*2070*/  @P1 PRMT R46, R66, 0x7610, R46 ;  /* 0x00007610422e1816 */ /* 0x000fe2000000002e */
[----:B------:R-:W-:Y:S01]  /*2080*/  @P1 FMUL.FTZ R68, R69, R68 ;  /* 0x0000004445441220 */ /* 0x000fe20000410000 */
[----:B------:R-:W-:Y:S01]  /*2090*/  @P1 F2FP.BF16.F32.PACK_AB R64, RZ, R64 ;  /* 0x00000040ff40123e */ /* 0x000fe200000010ff */
[----:B0-----:R-:W-:-:S03]  /*20a0*/  @P1 FMUL.FTZ R71, R88, R71 ;  /* 0x0000004758471220 */ /* 0x001fc60000410000 */
        /* <DEDUP_REMOVED lines=10> */
[----:B------:R-:W-:Y:S02]  /*2150*/  MOV R62, R19 ;  /* 0x00000013003e7202 */ /* 0x000fe40000000f00 */
[----:B------:R-:W-:Y:S01]  /*2160*/  ISETP.GE.U32.AND P0, PT, R84, RZ, PT ;  /* 0x000000ff5400720c */ /* 0x000fe20003f06070 */
[----:B------:R-:W-:-:S03]  /*2170*/  @P2 FADD.FTZ R72, R59, -R72 ;  /* 0x800000483b482221 */ /* 0x000fc60000010000 */
[----:B------:R-:W-:Y:S01]  /*2180*/  ISETP.GE.U32.AND.EX P0, PT, R85, 0x1000000, PT, P0 ;  /* 0x010000005500780c */ /* 0x000fe20003f06100 */
[----:B------:R-:W-:-:S04]  /*2190*/  @P2 FFMA.FTZ R62, R78, R72, R19 ;  /* 0x000000484e3e2223 */ /* 0x000fc80000010013 */
[----:B------:R-:W-:-:S04]  /*21a0*/  FMUL.FTZ R62, R62, UR15 ;  /* 0x0000000f3e3e7c20 */ /* 0x000fc80008410000 */
[----:B------:R-:W-:-:S05]  /*21b0*/  FMUL.FTZ R62, R62, UR14 ;  /* 0x0000000e3e3e7c20 */ /* 0x000fca0008410000 */
[----:B------:R-:W-:-:S04]  /*21c0*/  FSEL R62, R62, RZ, P0 ;  /* 0x000000ff3e3e7208 */ /* 0x000fc80000000000 */
[----:B------:R-:W-:-:S04]  /*21d0*/  F2FP.BF16.F32.PACK_AB R62, RZ, R62 ;  /* 0x0000003eff3e723e */ /* 0x000fc800000010ff */
[----:B------:R-:W-:Y:S01]  /*21e0*/  PRMT R47, R47, 0x5410, R62 ;  /* 0x000054102f2f7816 */ /* 0x000fe2000000003e */
[----:B------:R-:W-:Y:S06]  /*21f0*/  BRA `(.L_x_2162) ;  /* 0x0000000400647947 */ /* 0x000fec0003800000 */
.L_x_2163:
[----:B------:R-:W-:Y:S01]  /*2200*/  @P1 LOP3.LUT P4, RZ, R66, 0xff, RZ, 0xc0, !PT ;  /* 0x000000ff42ff1812 */ /* 0x000fe2000788c0ff */
        /* <DEDUP_REMOVED lines=8> */
[----:B------:R-:W1:Y:S01]  /*2290*/  @P1 LDC.64 R62, c[0x0][0x408] ;  /* 0x00010200ff3e1b82 */ /* 0x000e620000000a00 */
[----:B------:R-:W-:Y:S01]  /*22a0*/  @P2 FADD.FTZ R49, R6, -R49 ;  /* 0x8000003106312221 */ /* 0x000fe20000010000 */
[----:B------:R-:W-:Y:S01]  /*22b0*/  MOV R48, R20 ;  /* 0x0000001400307202 */ /* 0x000fe20000000f00 */
[----:B------:R-:W-:Y:S01]  /*22c0*/  @P2 FADD.FTZ R54, R13, -R54 ;  /* 0x800000360d362221 */ /* 0x000fe20000010000 */
[----:B------:R-:W-:Y:S01]  /*22d0*/  @P2 FADD.FTZ R53, R8, -R53 ;  /* 0x8000003508352221 */ /* 0x000fe20000010000 */
[----:B------:R-:W-:Y:S01]  /*22e0*/  @P2 FFMA.FTZ R48, R78, R49, R20 ;  /* 0x000000314e302223 */ /* 0x000fe20000010014 */
[----:B------:R-:W-:Y:S01]  /*22f0*/  @P2 FADD.FTZ R55, R10, -R55 ;  /* 0x800000370a372221 */ /* 0x000fe20000010000 */
[--C-:B------:R-:W-:Y:S01]  /*2300*/  IMAD.MOV.U32 R49, RZ, RZ, R21.reuse ;  /* 0x000000ffff317224 */ /* 0x100fe200078e0015 */
[----:B------:R-:W2:Y:S01]  /*2310*/  @P1 LDC.64 R72, c[0x0][0x408] ;  /* 0x00010200ff481b82 */ /* 0x000ea20000000a00 */
[----:B------:R-:W-:Y:S01]  /*2320*/  @P2 FADD.FTZ R64, R15, -R64 ;  /* 0x800000400f402221 */ /* 0x000fe20000010000 */
[----:B------:R-:W-:Y:S01]  /*2330*/  @P2 FFMA.FTZ R49, R78, R54, R21 ;  /* 0x000000364e312223 */ /* 0x000fe20000010015 */
[----:B------:R-:W-:Y:S01]  /*2340*/  @P2 FADD.FTZ R66, R57, -R66 ;  /* 0x8000004239422221 */ /* 0x000fe20000010000 */
[----:B------:R-:W-:Y:S01]  /*2350*/  @P2 FADD.FTZ R65, R12, -R65 ;  /* 0x800000410c412221 */ /* 0x000fe20000010000 */
[----:B------:R-:W-:Y:S01]  /*2360*/  @P2 FADD.FTZ R68, R59, -R68 ;  /* 0x800000443b442221 */ /* 0x000fe20000010000 */
[----:B------:R-:W-:Y:S01]  /*2370*/  MOV R50, R22 ;  /* 0x0000001600327202 */ /* 0x000fe20000000f00 */
[----:B------:R-:W-:-:S02]  /*2380*/  IMAD.MOV.U32 R52, RZ, RZ, R16 ;  /* 0x000000ffff347224 */ /* 0x000fc400078e0010 */
[C---:B------:R-:W-:Y:S01]  /*2390*/  @P2 FFMA.FTZ R50, R78.reuse, R53, R22 ;  /* 0x000000354e322223 */ /* 0x040fe20000010016 */
[C---:B------:R-:W-:Y:S01]  /*23a0*/  @P2 FFMA.FTZ R52, R78.reuse, R55, R16 ;  /* 0x000000374e342223 */ /* 0x040fe20000010010 */
[----:B------:R-:W-:Y:S01]  /*23b0*/  MOV R51, R23 ;  /* 0x0000001700337202 */ /* 0x000fe20000000f00 */
[----:B------:R-:W-:Y:S01]  /*23c0*/  IMAD.MOV.U32 R55, RZ, RZ, R19 ;  /* 0x000000ffff377224 */ /* 0x000fe200078e0013 */
[----:B------:R-:W-:Y:S01]  /*23d0*/  MOV R53, R17 ;  /* 0x0000001100357202 */ /* 0x000fe20000000f00 */
[C---:B------:R-:W-:Y:S01]  /*23e0*/  @P2 FFMA.FTZ R51, R78.reuse, R64, R23 ;  /* 0x000000404e332223 */ /* 0x040fe20000010017 */
[----:B------:R-:W-:Y:S01]  /*23f0*/  MOV R54, R18 ;  /* 0x0000001200367202 */ /* 0x000fe20000000f00 */
[C---:B------:R-:W-:Y:S01]  /*2400*/  @P2 FFMA.FTZ R53, R78.reuse, R66, R17 ;  /* 0x000000424e352223 */ /* 0x040fe20000010011 */
[C---:B------:R-:W-:Y:S01]  /*2410*/  @P2 FFMA.FTZ R54, R78.reuse, R65, R18 ;  /* 0x000000414e362223 */ /* 0x040fe20000010012 */
[----:B------:R-:W-:Y:S01]  /*2420*/  @P2 FFMA.FTZ R55, R78, R68, R19 ;  /* 0x000000444e372223 */ /* 0x000fe20000010013 */
[----:B-1----:R-:W-:Y:S01]  /*2430*/  @P1 FMUL.FTZ R63, R49, R63 ;  /* 0x0000003f313f1220 */ /* 0x002fe20000410000 */
[----:B------:R-:W-:Y:S01]  /*2440*/  @P1 LOP3.LUT P0, RZ, R69, 0xff, RZ, 0xc0, !PT ;  /* 0x000000ff45ff1812 */ /* 0x000fe2000780c0ff */
[----:B------:R-:W1:Y:S01]  /*2450*/  @P1 LDC.64 R64, c[0x0][0x408] ;  /* 0x00010200ff401b82 */ /* 0x000e620000000a00 */
[----:B------:R-:W-:Y:S01]  /*2460*/  @P1 LOP3.LUT P5, RZ, R81, 0xff, RZ, 0xc0, !PT ;  /* 0x000000ff51ff1812 */ /* 0x000fe200078ac0ff */
[----:B------:R-:W-:Y:S01]  /*2470*/  @P1 FMUL.FTZ R81, R63, R62 ;  /* 0x0000003e3f511220 */ /* 0x000fe20000410000 */
[----:B------:R-:W-:Y:S01]  /*2480*/  @P1 LOP3.LUT P3, RZ, R67, 0xff, RZ, 0xc0, !PT ;  /* 0x000000ff43ff1812 */ /* 0x000fe2000786c0ff */
[----:B--2---:R-:W-:Y:S01]  /*2490*/  @P1 FMUL.FTZ R73, R48, R73 ;  /* 0x0000004930491220 */ /* 0x004fe20000410000 */
[----:B------:R-:W-:-:S02]  /*24a0*/  @P1 LOP3.LUT P6, RZ, R86, 0xff, RZ, 0xc0, !PT ;  /* 0x000000ff56ff1812 */ /* 0x000fc400078cc0ff */
[----:B------:R-:W-:Y:S01]  /*24b0*/  @P1 LOP3.LUT P2, RZ, R79, 0xff, RZ, 0xc0, !PT ;  /* 0x000000ff4fff1812 */ /* 0x000fe2000784c0ff */
[----:B------:R-:W-:Y:S01]  /*24c0*/  @P1 FMUL.FTZ R78, R73, R72 ;  /* 0x00000048494e1220 */ /* 0x000fe20000410000 */
[----:B------:R-:W2:Y:S04]  /*24d0*/  @P1 LDC.64 R68, c[0x0][0x408] ;  /* 0x00010200ff441b82 */ /* 0x000ea80000000a00 */
[----:B------:R-:W-:Y:S02]  /*24e0*/  @P1 FSEL R78, R78, RZ, P6 ;  /* 0x000000ff4e4e1208 */ /* 0x000fe40003000000 */
[----:B------:R-:W-:Y:S02]  /*24f0*/  @P1 LOP3.LUT P6, RZ, R80, 0xff, RZ, 0xc0, !PT ;  /* 0x000000ff50ff1812 */ /* 0x000fe400078cc0ff */
[----:B------:R-:W3:Y:S01]  /*2500*/  @P1 LDC.64 R72, c[0x0][0x408] ;  /* 0x00010200ff481b82 */ /* 0x000ee20000000a00 */
[----:B------:R-:W-:-:S02]  /*2510*/  @P1 F2FP.BF16.F32.PACK_AB R80, RZ, R78 ;  /* 0x0000004eff50123e */ /* 0x000fc400000010ff */
[----:B------:R-:W-:Y:S02]  /*2520*/  @P1 FSEL R78, R81, RZ, P0 ;  /* 0x000000ff514e1208 */ /* 0x000fe40000000000 */
[----:B------:R-:W-:Y:S01]  /*2530*/  @P1 ISETP.GE.U32.AND P0, PT, R84, RZ, PT ;  /* 0x000000ff5400120c */ /* 0x000fe20003f06070 */
[----:B-1----:R-:W-:Y:S02]  /*2540*/  @P1 FMUL.FTZ R65, R50, R65 ;  /* 0x0000004132411220 */ /* 0x002fe40000410000 */
[----:B------:R-:W1:Y:S01]  /*2550*/  @P1 LDC.64 R66, c[0x0][0x408] ;  /* 0x00010200ff421b82 */ /* 0x000e620000000a00 */
[----:B------:R-:W-:Y:S01]  /*2560*/  @P1 ISETP.GE.U32.AND.EX P0, PT, R85, 0x1000000, PT, P0 ;  /* 0x010000005500180c */ /* 0x000fe20003f06100 */
[----:B------:R-:W-:Y:S01]  /*2570*/  @P1 FMUL.FTZ R64, R65, R64 ;  /* 0x0000004041401220 */ /* 0x000fe20000410000 */
[----:B------:R-:W-:Y:S02]  /*2580*/  @P1 PRMT R44, R80, 0x7610, R44 ;  /* 0x00007610502c1816 */ /* 0x000fe4000000002c */
[----:B------:R-:W-:-:S03]  /*2590*/  @P1 F2FP.BF16.F32.PACK_AB R78, RZ, R78 ;  /* 0x0000004eff4e123e */ /* 0x000fc600000010ff */
[----:B0-----:R-:W0:Y:S01]  /*25a0*/  @P1 LDC.64 R70, c[0x0][0x408] ;  /* 0x00010200ff461b82 */ /* 0x001e220000000a00 */
[----:B--2---:R-:W-:Y:S01]  /*25b0*/  @P1 FMUL.FTZ R69, R52, R69 ;  /* 0x0000004534451220 */ /* 0x004fe20000410000 */
[----:B------:R-:W-:Y:S02]  /*25c0*/  @P1 FSEL R64, R64, RZ, P3 ;  /* 0x000000ff40401208 */ /* 0x000fe40001800000 */
[----:B------:R-:W-:Y:S01]  /*25d0*/  @P1 PRMT R44, R44, 0x5410, R78 ;  /* 0x000054102c2c1816 */ /* 0x000fe2000000004e */
[----:B------:R-:W-:Y:S01]  /*25e0*/  @P1 FMUL.FTZ R68, R69, R68 ;  /* 0x0000004445441220 */ /* 0x000fe20000410000 */
[----:B------:R-:W-:Y:S02]  /*25f0*/  @P1 F2FP.BF16.F32.PACK_AB R64, RZ, R64 ;  /* 0x00000040ff40123e */ /* 0x000fe400000010ff */
[----:B------:R-:W2:Y:S01]  /*2600*/  @P1 LDC.64 R62, c[0x0][0x408] ;  /* 0x00010200ff3e1b82 */ /* 0x000ea20000000a00 */
[----:B---3--:R-:W-:Y:S01]  /*2610*/  @P1 FMUL.FTZ R73, R54, R73 ;  /* 0x0000004936491220 */ /* 0x008fe20000410000 */
[----:B------:R-:W-:-:S02]  /*2620*/  @P1 FSEL R68, R68, RZ, P5 ;  /* 0x000000ff44441208 */ /* 0x000fc40002800000 */
[----:B------:R-:W-:Y:S01]  /*2630*/  @P1 PRMT R45, R64, 0x7610, R45 ;  /* 0x00007610402d1816 */ /* 0x000fe2000000002d */
[----:B------:R-:W-:Y:S01]  /*2640*/  @P1 FMUL.FTZ R72, R73, R72 ;  /* 0x0000004849481220 */ /* 0x000fe20000410000 */
[----:B------:R-:W-:Y:S01]  /*2650*/  @P1 F2FP.BF16.F32.PACK_AB R68, RZ, R68 ;  /* 0x00000044ff44123e */ /* 0x000fe200000010ff */
[----:B-1----:R-:W-:-:S03]  /*2660*/  @P1 FMUL.FTZ R67, R51, R67 ;  /* 0x0000004333431220 */ /* 0x002fc60000410000 */
        /* <DEDUP_REMOVED lines=9> */
[----:B--2---:R-:W-:-:S03]  /*2700*/  @P1 FMUL.FTZ R63, R55, R63 ;  /* 0x0000003f373f1220 */ /* 0x004fc60000410000 */
[----:B------:R-:W-:Y:S02]  /*2710*/  @P1 FSEL R70, R70, RZ, P6 ;  /* 0x000000ff46461208 */ /* 0x000fe40003000000 */
[----:B------:R-:W-:Y:S01]  /*2720*/  @P1 PRMT R45, R45, 0x5410, R66 ;  /* 0x000054102d2d1816 */ /* 0x000fe20000000042 */
[----:B------:R-:W-:Y:S01]  /*2730*/  @P1 FMUL.FTZ R62, R63, R62 ;  /* 0x0000003e3f3e1220 */ /* 0x000fe20000410000 */
[----:B------:R-:W-:-:S04]  /*2740*/  @P1 F2FP.BF16.F32.PACK_AB R70, RZ, R70 ;  /* 0x00000046ff46123e */ /* 0x000fc800000010ff */
[----:B------:R-:W-:Y:S02]  /*2750*/  @P1 FSEL R62, R62, RZ, P0 ;  /* 0x000000ff3e3e1208 */ /* 0x000fe40000000000 */
[----:B------:R-:W-:Y:S02]  /*2760*/  @P1 PRMT R46, R46, 0x5410, R70 ;  /* 0x000054102e2e1816 */ /* 0x000fe40000000046 */
[----:B------:R-:W-:-:S04]  /*2770*/  @P1 F2FP.BF16.F32.PACK_AB R62, RZ, R62 ;  /* 0x0000003eff3e123e */ /* 0x000fc800000010ff */
[----:B------:R-:W-:-:S07]  /*2780*/  @P1 PRMT R47, R47, 0x5410, R62 ;  /* 0x000054102f2f1816 */ /* 0x000fce000000003e */
.L_x_2162:
[----:B------:R-:W-:Y:S05]  /*2790*/  BSYNC.RECONVERGENT B1 ;  /* 0x0000000000017941 */ /* 0x000fea0003800200 */
.L_x_2145:
[----:B------:R-:W-:Y:S01]  /*27a0*/  ISETP.NE.U32.AND P0, PT, R61, RZ, PT ;  /* 0x000000ff3d00720c */ /* 0x000fe20003f05070 */
[----:B------:R-:W-:Y:S03]  /*27b0*/  BSSY.RECONVERGENT B1, `(.L_x_2164) ;  /* 0x000000b000017945 */ /* 0x000fe60003800200 */
[----:B------:R-:W-:-:S13]  /*27c0*/  ISETP.NE.AND.EX P0, PT, R74, RZ, PT, P0 ;  /* 0x000000ff4a00720c */ /* 0x000fda0003f05300 */
[----:B------:R-:W-:Y:S05]  /*27d0*/  @!P0 BRA `(.L_x_2165) ;  /* 0x0000000000208947 */ /* 0x000fea0003800000 */
[----:B------:R-:W1:Y:S01]  /*27e0*/  LDC.64 R62, c[0x0][0x478] ;  /* 0x00011e00ff3e7b82 */ /* 0x000e620000000a00 */
[----:B------:R-:W-:-:S05]  /*27f0*/  IMAD R61, R76, UR9, RZ ;  /* 0x000000094c3d7c24 */ /* 0x000fca000f8e02ff */
[----:B------:R-:W-:-:S04]  /*2800*/  SHF.R.S32.HI R64, RZ, 0x1f, R61 ;  /* 0x0000001fff407819 */ /* 0x000fc8000001143d */
[----:B------:R-:W-:-:S04]  /*2810*/  LEA.HI R64, R64, R61, RZ, 0x3 ;  /* 0x0000003d40407211 */ /* 0x000fc800078f18ff */
[----:B------:R-:W-:-:S05]  /*2820*/  LEA.HI.SX32 R61, R64, R77, 0x1d ;  /* 0x0000004d403d7211 */ /* 0x000fca00078feaff */
[----:B-1----:R-:W-:-:S05]  /*2830*/  IMAD.WIDE.U32 R62, R61, 0x20, R62 ;  /* 0x000000203d3e7825 */ /* 0x002fca00078e003e */
[----:B------:R1:W-:Y:S04]  /*2840*/  STG.E.128 desc[UR6][R62.64], R48 ;  /* 0x000000303e007986 */ /* 0x0003e8000c101d06 */
[----:B------:R1:W-:Y:S02]  /*2850*/  STG.E.128 desc[UR6][R62.64+0x10], R52 ;  /* 0x000010343e007986 */ /* 0x0003e4000c101d06 */
.L_x_2165:
[----:B------:R-:W-:Y:S05]  /*2860*/  BSYNC.RECONVERGENT B1 ;  /* 0x0000000000017941 */ /* 0x000fea0003800200 */
.L_x_2164:
[----:B------:R-:W2:Y:S08]  /*2870*/  @P1 LDC.64 R64, c[0x0][0x468] ;  /* 0x00011a00ff401b82 */ /* 0x000eb00000000a00 */
[----:B-1----:R-:W1:Y:S01]  /*2880*/  LDC.64 R62, c[0x0][0x380] ;  /* 0x0000e000ff3e7b82 */ /* 0x002e620000000a00 */
[----:B--2---:R-:W-:-:S04]  /*2890*/  @P1 LEA R64, P0, R82, R64, 0x4 ;  /* 0x0000004052401211 */ /* 0x004fc800078020ff */
[----:B------:R-:W-:Y:S02]  /*28a0*/  @P1 LEA.HI.X R65, R82, R65, R83, 0x4, P0 ;  /* 0x0000004152411211 */ /* 0x000fe400000f2453 */
[----:B-1----:R-:W-:-:S03]  /*28b0*/  LEA R76, R62, R76, 0x2 ;  /* 0x0000004c3e4c7211 */ /* 0x002fc600078e10ff */
[----:B------:R1:W-:Y:S01]  /*28c0*/  @P1 STG.E.128 desc[UR6][R64.64], R44 ;  /* 0x0000002c40001986 */ /* 0x0003e2000c101d06 */
[----:B------:R-:W-:-:S13]  /*28d0*/  ISETP.GE.AND P0, PT, R76, R63, PT ;  /* 0x0000003f4c00720c */ /* 0x000fda0003f06270 */
[----:B------:R-:W-:Y:S05]  /*28e0*/  @!P0 BRA `(.L_x_2166) ;  /* 0xffffffd800508947 */ /* 0x000fea000383ffff */
.L_x_2140:
[----:B------:R-:W-:Y:S05]  /*28f0*/  BSYNC B0 ;  /* 0x0000000000007941 */ /* 0x000fea0003800000 */
.L_x_2139:
        /* <DEDUP_REMOVED lines=16> */
[----:B------:R-:W0:Y:S04]  /*2a00*/  LDS R5, [R3+0x400] ;  /* 0x0004000003057984 */ /* 0x000e280000000800 */
[----:B------:R-:W1:Y:S04]  /*2a10*/  LDS R7, [R3+0x600] ;  /* 0x0006000003077984 */ /* 0x000e680000000800 */
[----:B------:R-:W5:Y:S04]  /*2a20*/  LDS R9, [R3+0x800] ;  /* 0x0008000003097984 */ /* 0x000f680000000800 */
[----:B------:R-:W5:Y:S04]  /*2a30*/  LDS R11, [R3+0xa00] ;  /* 0x000a0000030b7984 */ /* 0x000f680000000800 */
[----:B------:R-:W5:Y:S04]  /*2a40*/  LDS R13, [R3+0xc00] ;  /* 0x000c0000030d7984 */ /* 0x000f680000000800 */
[----:B------:R-:W5:Y:S01]  /*2a50*/  LDS R6, [R3+0xe00] ;  /* 0x000e000003067984 */ /* 0x000f620000000800 */
[----:B------:R-:W-:Y:S01]  /*2a60*/  BAR.SYNC.DEFER_BLOCKING 0x0 ;  /* 0x0000000000007b1d */ /* 0x000fe20000010000 */
[----:B--2---:R-:W-:Y:S01]  /*2a70*/  FADD.FTZ R2, RZ, R2 ;  /* 0x00000002ff027221 */ /* 0x004fe20000010000 */
[----:B---3--:R-:W-:-:S03]  /*2a80*/  FADD.FTZ R4, RZ, R4 ;  /* 0x00000004ff047221 */ /* 0x008fc60000010000 */
[----:B0-----:R-:W-:Y:S01]  /*2a90*/  FADD.FTZ R2, R2, R5 ;  /* 0x0000000502027221 */ /* 0x001fe20000010000 */
[----:B----4-:R-:W-:Y:S02]  /*2aa0*/  IMAD R5, R12, UR5, RZ ;  /* 0x000000050c057c24 */ /* 0x010fe4000f8e02ff */
[----:B-1----:R-:W-:Y:S01]  /*2ab0*/  FADD.FTZ R4, R4, R7 ;  /* 0x0000000704047221 */ /* 0x002fe20000010000 */
        /* <DEDUP_REMOVED lines=36> */
.L_x_2144:
[----:B------:R-:W-:Y:S01]  /*2d00*/  HFMA2 R88, -RZ, RZ, 0, 5.9604644775390625e-08 ;  /* 0x00000001ff587431 */ /* 0x000fe200000001ff */
[----:B------:R-:W-:Y:S01]  /*2d10*/  BSSY B1, `(.L_x_2167) ;  /* 0x0000007000017945 */ /* 0x000fe20003800000 */
[----:B------:R-:W-:Y:S01]  /*2d20*/  IMAD.MOV.U32 R89, RZ, RZ, R71 ;  /* 0x000000ffff597224 */ /* 0x000fe200078e0047 */
[----:B------:R-:W-:Y:S01]  /*2d30*/  MOV R91, 0x1f ;  /* 0x0000001f005b7802 */ /* 0x000fe20000000f00 */
[----:B------:R-:W-:-:S07]  /*2d40*/  IMAD.MOV.U32 R82, RZ, RZ, -0x1 ;  /* 0xffffffffff527424 */ /* 0x000fce00078e00ff */
[----:B------:R-:W-:Y:S05]  /*2d50*/  WARPSYNC.COLLECTIVE R82, `(.L_x_2168) ;  /* 0x0000000052087348 */ /* 0x000fea0003c00000 */
[----:B------:R0:W1:Y:S02]  /*2d60*/  SHFL.BFLY P0, R87, R89, R88, R91 ;  /* 0x0c00005859577389 */ /* 0x000064000000005b */
[----:B01----:R-:W-:Y:S05]  /*2d70*/  ENDCOLLECTIVE ;  /* 0x000000000000791b */ /* 0x003fea0003800000 */
.L_x_2168:
[----:B------:R-:W-:Y:S05]  /*2d80*/  BSYNC B1 ;  /* 0x0000000000017941 */ /* 0x000fea0003800000 */
.L_x_2167:
        /* <DEDUP_REMOVED lines=8> */
.L_x_2169:
[----:B------:R-:W-:-:S05]  /*2e10*/  FADD.FTZ R64, R64, R71 ;  /* 0x0000004740407221 */ /* 0x000fca0000010000 */
[----:B------:R-:W-:Y:S01]  /*2e20*/  MOV R89, R64 ;  /* 0x0000004000597202 */ /* 0x000fe20000000f00 */
[----:B------:R-:W-:Y:S02]  /*2e30*/  HFMA2 R88, -RZ, RZ, 0, 1.1920928955078125e-07 ;  /* 0x00000002ff587431 */ /* 0x000fe400000001ff */
[----:B------:R-:W-:-:S07]  /*2e40*/  IMAD.MOV.U32 R65, RZ, RZ, R87 ;  /* 0x000000ffff417224 */ /* 0x000fce00078e0057 */
[----:B------:R-:W-:Y:S05]  /*2e50*/  WARPSYNC.COLLECTIVE R82, `(.L_x_2170) ;  /* 0x0000000052087348 */ /* 0x000fea0003c00000 */
[----:B------:R0:W1:Y:S02]  /*2e60*/  SHFL.BFLY P0, R87, R89, R88, R91 ;  /* 0x0c00005859577389 */ /* 0x000064000000005b */
[----:B01----:R-:W-:Y:S05]  /*2e70*/  ENDCOLLECTIVE ;  /* 0x000000000000791b */ /* 0x003fea0003800000 */
.L_x_2170:
[----:B------:R-:W-:-:S05]  /*2e80*/  FADD.FTZ R65, R65, R70 ;  /* 0x0000004641417221 */ /* 0x000fca0000010000 */
[----:B------:R-:W-:Y:S01]  /*2e90*/  MOV R89, R65 ;  /* 0x0000004100597202 */ /* 0x000fe20000000f00 */
[----:B------:R-:W-:-:S07]  /*2ea0*/  IMAD.MOV.U32 R73, RZ, RZ, R87 ;  /* 0x000000ffff497224 */ /* 0x000fce00078e0057 */
[----:B------:R-:W-:Y:S05]  /*2eb0*/  WARPSYNC.COLLECTIVE R82, `(.L_x_2171) ;  /* 0x0000000052087348 */ /* 0x000fea0003c00000 */
[----:B------:R0:W1:Y:S02]  /*2ec0*/  SHFL.BFLY P0, R87, R89, R88, R91 ;  /* 0x0c00005859577389 */ /* 0x000064000000005b */
[----:B01----:R-:W-:Y:S05]  /*2ed0*/  ENDCOLLECTIVE ;  /* 0x000000000000791b */ /* 0x003fea0003800000 */
.L_x_2171:
[----:B------:R-:W-:-:S04]  /*2ee0*/  FADD.FTZ R73, R64, R73 ;  /* 0x0000004940497221 */ /* 0x000fc80000010000 */
[----:B------:R-:W-:Y:S02]  /*2ef0*/  IMAD.MOV.U32 R89, RZ, RZ, R73 ;  /* 0x000000ffff597224 */ /* 0x000fe400078e0049 */
[----:B------:R-:W-:Y:S01]  /*2f00*/  HFMA2 R88, -RZ, RZ, 0, 2.384185791015625e-07 ;  /* 0x00000004ff587431 */ /* 0x000fe200000001ff */
[----:B------:R-:W-:-:S07]  /*2f10*/  MOV R72, R87 ;  /* 0x0000005700487202 */ /* 0x000fce0000000f00 */
[----:B------:R-:W-:Y:S05]  /*2f20*/  WARPSYNC.COLLECTIVE R82, `(.L_x_2172) ;  /* 0x0000000052087348 */ /* 0x000fea0003c00000 */
[----:B------:R0:W1:Y:S02]  /*2f30*/  SHFL.BFLY P0, R87, R89, R88, R91 ;  /* 0x0c00005859577389 */ /* 0x000064000000005b */
[----:B01----:R-:W-:Y:S05]  /*2f40*/  ENDCOLLECTIVE ;  /* 0x000000000000791b */ /* 0x003fea0003800000 */
.L_x_2172:
[----:B------:R-:W-:-:S04]  /*2f50*/  FADD.FTZ R72, R65, R72 ;  /* 0x0000004841487221 */ /* 0x000fc80000010000 */
[----:B------:R-:W-:Y:S01]  /*2f60*/  IMAD.MOV.U32 R89, RZ, RZ, R72 ;  /* 0x000000ffff597224 */ /* 0x000fe200078e0048 */
[----:B------:R-:W-:-:S07]  /*2f70*/  MOV R74, R87 ;  /* 0x00000057004a7202 */ /* 0x000fce0000000f00 */
[----:B------:R-:W-:Y:S05]  /*2f80*/  WARPSYNC.COLLECTIVE R82, `(.L_x_2173) ;  /* 0x0000000052087348 */ /* 0x000fea0003c00000 */
[----:B------:R0:W1:Y:S02]  /*2f90*/  SHFL.BFLY P0, R87, R89, R88, R91 ;  /* 0x0c00005859577389 */ /* 0x000064000000005b */
[----:B01----:R-:W-:Y:S05]  /*2fa0*/  ENDCOLLECTIVE ;  /* 0x000000000000791b */ /* 0x003fea0003800000 */
.L_x_2173:
[----:B------:R-:W-:-:S05]  /*2fb0*/  FADD.FTZ R74, R73, R74 ;  /* 0x0000004a494a7221 */ /* 0x000fca0000010000 */
[----:B------:R-:W-:Y:S01]  /*2fc0*/  MOV R89, R74 ;  /* 0x0000004a00597202 */ /* 0x000fe20000000f00 */
[----:B------:R-:W-:Y:S01]  /*2fd0*/  IMAD.MOV.U32 R88, RZ, RZ, 0x8 ;  /* 0x00000008ff587424 */ /* 0x000fe200078e00ff */
[----:B------:R-:W-:-:S07]  /*2fe0*/  MOV R83, R87 ;  /* 0x0000005700537202 */ /* 0x000fce0000000f00 */
[----:B------:R-:W-:Y:S05]  /*2ff0*/  WARPSYNC.COLLECTIVE R82, `(.L_x_2174) ;  /* 0x0000000052087348 */ /* 0x000fea0003c00000 */
[----:B------:R0:W1:Y:S02]  /*3000*/  SHFL.BFLY P0, R87, R89, R88, R91 ;  /* 0x0c00005859577389 */ /* 0x000064000000005b */
[----:B01----:R-:W-:Y:S05]  /*3010*/  ENDCOLLECTIVE ;  /* 0x000000000000791b */ /* 0x003fea0003800000 */
.L_x_2174:
[----:B------:R-:W-:-:S05]  /*3020*/  FADD.FTZ R83, R72, R83 ;  /* 0x0000005348537221 */ /* 0x000fca0000010000 */
[----:B------:R-:W-:Y:S02]  /*3030*/  MOV R89, R83 ;  /* 0x0000005300597202 */ /* 0x000fe40000000f00 */
[----:B------:R-:W-:-:S07]  /*3040*/  MOV R71, R87 ;  /* 0x0000005700477202 */ /* 0x000fce0000000f00 */
[----:B------:R-:W-:Y:S05]  /*3050*/  WARPSYNC.COLLECTIVE R82, `(.L_x_2175) ;  /* 0x0000000052087348 */ /* 0x000fea0003c00000 */
[----:B------:R0:W1:Y:S02]  /*3060*/  SHFL.BFLY P0, R87, R89, R88, R91 ;  /* 0x0c00005859577389 */ /* 0x000064000000005b */
[----:B01----:R-:W-:Y:S05]  /*3070*/  ENDCOLLECTIVE ;  /* 0x000000000000791b */ /* 0x003fea0003800000 */
.L_x_2175:
[----:B------:R-:W-:-:S05]  /*3080*/  FADD.FTZ R71, R74, R71 ;  /* 0x000000474a477221 */ /* 0x000fca0000010000 */
[----:B------:R-:W-:Y:S01]  /*3090*/  MOV R89, R71 ;  /* 0x0000004700597202 */ /* 0x000fe20000000f00 */
[----:B------:R-:W-:Y:S02]  /*30a0*/  HFMA2 R88, -RZ, RZ, 0, 9.5367431640625e-07 ;  /* 0x00000010ff587431 */ /* 0x000fe400000001ff */
[----:B------:R-:W-:-:S07]  /*30b0*/  IMAD.MOV.U32 R70, RZ, RZ, R87 ;  /* 0x000000ffff467224 */ /* 0x000fce00078e0057 */
[----:B------:R-:W-:Y:S05]  /*30c0*/  WARPSYNC.COLLECTIVE R82, `(.L_x_2176) ;  /* 0x0000000052087348 */ /* 0x000fea0003c00000 */
[----:B------:R0:W1:Y:S02]  /*30d0*/  SHFL.BFLY P0, R87, R89, R88, R91 ;  /* 0x0c00005859577389 */ /* 0x000064000000005b */
[----:B01----:R-:W-:Y:S05]  /*30e0*/  ENDCOLLECTIVE ;  /* 0x000000000000791b */ /* 0x003fea0003800000 */
.L_x_2176:
[----:B------:R-:W-:-:S05]  /*30f0*/  FADD.FTZ R70, R83, R70 ;  /* 0x0000004653467221 */ /* 0x000fca0000010000 */
[----:B------:R-:W-:Y:S01]  /*3100*/  MOV R89, R70 ;  /* 0x0000004600597202 */ /* 0x000fe20000000f00 */
[----:B------:R-:W-:-:S07]  /*3110*/  IMAD.MOV.U32 R64, RZ, RZ, R87 ;  /* 0x000000ffff407224 */ /* 0x000fce00078e0057 */
[----:B------:R-:W-:Y:S05]  /*3120*/  WARPSYNC.COLLECTIVE R82, `(.L_x_2177) ;  /* 0x0000000052087348 */ /* 0x000fea0003c00000 */
[----:B------:R0:W1:Y:S02]  /*3130*/  SHFL.BFLY P0, R87, R89, R88, R91 ;  /* 0x0c00005859577389 */ /* 0x000064000000005b */
[----:B01----:R-:W-:Y:S05]  /*3140*/  ENDCOLLECTIVE ;  /* 0x000000000000791b */ /* 0x003fea0003800000 */
.L_x_2177:
[----:B------:R-:W-:Y:S01]  /*3150*/  MOV R65, R87 ;  /* 0x0000005700417202 */ /* 0x000fe20000000f00 */
[----:B------:R-:W-:Y:S06]  /*3160*/  BRA `(.L_x_2178) ;  /* 0xffffffdc001c7947 */ /* 0x000fec000383ffff */
.L_x_2179:
        /* <DEDUP_REMOVED lines=9> */
.L_x_6409:


//--------------------- .text._ZN10layer_norm13ln_bwd_kernelINS_13Kernel_traitsI13__nv_bfloat16S2_fS2_fjLj256ELj1ELj4ELj1ELj16ENS_18Kernel_traits_baseILj256ES2_S2_fS2_fjLj128EEEEELb1ELb1ELb0ELb0EEEvNS_9BwdParamsE --------------------------
	.section	.text._ZN10layer_norm13ln_bwd_kernelINS_13Kernel_traitsI13__nv_bfloat16S2_fS2_fjLj256ELj1ELj4ELj1ELj16ENS_18Kernel_traits_baseILj256ES2_S2_fS2_fjLj128EEEEELb1ELb1ELb0ELb0EEEvNS_9BwdParamsE,"ax",@progbits
	.align	128
        .global         _ZN10layer_norm13ln_bwd_kernelINS_13Kernel_traitsI13__nv_bfloat16S2_fS2_fjLj256ELj1ELj4ELj1ELj16ENS_18Kernel_traits_baseILj256ES2_S2_fS2_fjLj128EEEEELb1ELb1ELb0ELb0EEEvNS_9BwdParamsE
        .type           _ZN10layer_norm13ln_bwd_kernelINS_13Kernel_traitsI13__nv_bfloat16S2_fS2_fjLj256ELj1ELj4ELj1ELj16ENS_18Kernel_traits_baseILj256ES2_S2_fS2_fjLj128EEEEELb1ELb1ELb0ELb0EEEvNS_9BwdParamsE,@function
        .size           _ZN10layer_norm13ln_bwd_kernelINS_13Kernel_traitsI13__nv_bfloat16S2_fS2_fjLj256ELj1ELj4ELj1ELj16ENS_18Kernel_traits_baseILj256ES2_S2_fS2_fjLj128EEEEELb1ELb1ELb0ELb0EEEvNS_9BwdParamsE,(.L_x_6410 - _ZN10layer_norm13ln_bwd_kernelINS_13Kernel_traitsI13__nv_bfloat16S2_fS2_fjLj256ELj1ELj4ELj1ELj16ENS_18Kernel_traits_baseILj256ES2_S2_fS2_fjLj128EEEEELb1ELb1ELb0ELb0EEEvNS_9BwdParamsE)
        .other          _ZN10layer_norm13ln_bwd_kernelINS_13Kernel_traitsI13__nv_bfloat16S2_fS2_fjLj256ELj1ELj4ELj1ELj16ENS_18Kernel_traits_baseILj256ES2_S2_fS2_fjLj128EEEEELb1ELb1ELb0ELb0EEEvNS_9BwdParamsE,@"STO_CUDA_ENTRY STV_DEFAULT"
_ZN10layer_norm13ln_bwd_kernelINS_13Kernel_traitsI13__nv_bfloat16S2_fS2_fjLj256ELj1ELj4ELj1ELj16ENS_18Kernel_traits_baseILj256ES2_S2_fS2_fjLj128EEEEELb1ELb1ELb0ELb0EEEvNS_9BwdParamsE:
.text._ZN10layer_norm13ln_bwd_kernelINS_13Kernel_traitsI13__nv_bfloat16S2_fS2_fjLj256ELj1ELj4ELj1ELj16ENS_18Kernel_traits_baseILj256ES2_S2_fS2_fjLj128EEEEELb1ELb1ELb0ELb0EEEvNS_9BwdParamsE:
        /* <DEDUP_REMOVED lines=25> */
[----:B---3--:R-:W5:Y:S01]  /*0190*/  @P0 LDG.E.128 R68, desc[UR8][R4.64] ;  /* 0x0000000804440981 */ /* 0x008f62000c1e1d00 */
        /* <DEDUP_REMOVED lines=13> */
[----:B--2---:R-:W-:-:S02]  /*0270*/  CS2R R6, SRZ ;  /* 0x0000000000067805 */ /* 0x004fc4000001ff00 */
        /* <DEDUP_REMOVED lines=15> */
.L_x_2191:
[----:B------:R-:W0:Y:S08]  /*0370*/  LDC.64 R48, c[0x0][0x3c8] ;  /* 0x0000f200ff307b82 */ /* 0x000e300000000a00 */
[----:B------:R-:W2:Y:S01]  /*0380*/  @P0 LDC.64 R56, c[0x0][0x3e0] ;  /* 0x0000f800ff380b82 */ /* 0x000ea20000000a00 */
[----:B0-----:R-:W-:-:S07]  /*0390*/  IMAD.WIDE R50, R65, 0x4, R48 ;  /* 0x0000000441327825 */ /* 0x001fce00078e0230 */
[----:B------:R-:W0:Y:S01]  /*03a0*/  LDC.64 R48, c[0x0][0x3c0] ;  /* 0x0000f000ff307b82 */ /* 0x000e220000000a00 */
[----:B------:R-:W5:Y:S01]  /*03b0*/  LDG.E R55, desc[UR8][R50.64] ;  /* 0x0000000832377981 */ /* 0x000f62000c1e1900 */
[----:B------:R-:W-:Y:S02]  /*03c0*/  MOV R64, UR20 ;  /* 0x0000001400407c02 */ /* 0x000fe40008000f00 */
[----:B------:R-:W-:Y:S01]  /*03d0*/  ISETP.GE.U32.AND P2, PT, R0, 0x20, PT ;  /* 0x000000200000780c */ /* 0x000fe20003f46070 */
[----:B--2---:R-:W-:-:S04]  /*03e0*/  @P0 IMAD.WIDE R56, R65, 0x2, R56 ;  /* 0x0000000241380825 */ /* 0x004fc800078e0238 */
        /* <DEDUP_REMOVED lines=11> */
[----:B0-----:R-:W-:-:S05]  /*04a0*/  IMAD.WIDE R52, R65, 0x4, R48 ;  /* 0x0000000441347825 */ /* 0x001fca00078e0230 */
[----:B------:R-:W3:Y:S02]  /*04b0*/  LDG.E R3, desc[UR8][R52.64] ;  /* 0x0000000834037981 */ /* 0x000ee4000c1e1900 */
[----:B------:R-:W0:Y:S08]  /*04c0*/  LDC.64 R60, c[0x0][0x428] ;  /* 0x00010a00ff3c7b82 */ /* 0x000e300000000a00 */
[----:B------:R-:W4:Y:S01]  /*04d0*/  LDC.64 R76, c[0x0][0x3b0] ;  /* 0x0000ec00ff4c7b82 */ /* 0x000f220000000a00 */
[----:B--2---:R-:W-:-:S05]  /*04e0*/  IMAD.WIDE.U32 R74, R67, 0x20, R74 ;  /* 0x00000020434a7825 */ /* 0x004fca00078e004a */
[----:B------:R-:W2:Y:S01]  /*04f0*/  LDG.E.128 R48, desc[UR8][R74.64] ;  /* 0x000000084a307981 */ /* 0x000ea2000c1e1d00 */
[----:B0-----:R-:W-:-:S03]  /*0500*/  IMAD.WIDE.U32 R60, R67, 0x10, R60 ;  /* 0x00000010433c7825 */ /* 0x001fc600078e003c */
[----:B------:R0:W2:Y:S04]  /*0510*/  LDG.E.128 R56, desc[UR8][R74.64+0x10] ;  /* 0x000010084a387981 */ /* 0x0000a8000c1e1d00 */
[----:B------:R-:W2:Y:S01]  /*0520*/  LDG.E.128 R60, desc[UR8][R60.64] ;  /* 0x000000083c3c7981 */ /* 0x000ea2000c1e1d00 */
[----:B----4-:R-:W-:-:S05]  /*0530*/  IMAD.WIDE.U32 R76, R67, 0x8, R76 ;  /* 0x00000008434c7825 */ /* 0x010fca00078e004c */
[----:B------:R4:W4:Y:S01]  /*0540*/  LDG.E.64 R52, desc[UR8][R76.64] ;  /* 0x000000084c347981 */ /* 0x000922000c1e1b00 */
[----:B------:R-:W-:-:S04]  /*0550*/  ISETP.NE.U32.AND P1, PT, RZ, UR12, PT ;  /* 0x0000000cff007c0c */ /* 0x000fc8000bf25070 */
[----:B------:R-:W-:-:S13]  /*0560*/  ISETP.NE.AND.EX P1, PT, RZ, UR13, PT, P1 ;  /* 0x0000000dff007c0c */ /* 0x000fda000bf25310 */
[----:B------:R-:W1:Y:S02]  /*0570*/  @P1 LDC.64 R72, c[0x0][0x438] ;  /* 0x00010e00ff481b82 */ /* 0x000e640000000a00 */
[----:B-1----:R-:W-:-:S05]  /*0580*/  @P1 IMAD.WIDE.U32 R72, R67, 0x20, R72 ;  /* 0x0000002043481825 */ /* 0x002fca00078e0048 */
[----:B------:R-:W5:Y:S04]  /*0590*/  @P1 LDG.E.128 R24, desc[UR8][R72.64] ;  /* 0x0000000848181981 */ /* 0x000f68000c1e1d00 */
[----:B------:R1:W5:Y:S01]  /*05a0*/  @P1 LDG.E.128 R28, desc[UR8][R72.64+0x10] ;  /* 0x00001008481c1981 */ /* 0x000362000c1e1d00 */
[----:B------:R-:W-:-:S04]  /*05b0*/  ISETP.NE.AND P1, PT, R94, RZ, PT ;  /* 0x000000ff5e00720c */ /* 0x000fc80003f25270 */
[----:B---3--:R-:W-:-:S05]  /*05c0*/  FSEL R3, R3, RZ, !P1 ;  /* 0x000000ff03037208 */ /* 0x008fca0004800000 */
[--C-:B--2---:R-:W-:Y:S01]  /*05d0*/  FADD.FTZ R48, R48, -R3.reuse ;  /* 0x8000000330307221 */ /* 0x104fe20000010000 */
[--C-:B------:R-:W-:Y:S01]  /*05e0*/  FADD.FTZ R66, R49, -R3.reuse ;  /* 0x8000000331427221 */ /* 0x100fe20000010000 */
[--C-:B------:R-:W-:Y:S01]  /*05f0*/  FADD.FTZ R50, R50, -R3.reuse ;  /* 0x8000000332327221 */ /* 0x100fe20000010000 */
[--C-:B0-----:R-:W-:Y:S01]  /*0600*/  FADD.FTZ R74, R51, -R3.reuse ;  /* 0x80000003334a7221 */ /* 0x101fe20000010000 */
[--C-:B------:R-:W-:Y:S01]  /*0610*/  FADD.FTZ R78, R56, -R3.reuse ;  /* 0x80000003384e7221 */ /* 0x100fe20000010000 */
[--C-:B----4-:R-:W-:Y:S01]  /*0620*/  FADD.FTZ R76, R57, -R3.reuse ;  /* 0x80000003394c7221 */ /* 0x110fe20000010000 */
[--C-:B------:R-:W-:Y:S01]  /*0630*/  FADD.FTZ R80, R58, -R3.reuse ;  /* 0x800000033a507221 */ /* 0x100fe20000010000 */
[----:B------:R-:W-:Y:S01]  /*0640*/  FADD.FTZ R82, R59, -R3 ;  /* 0x800000033b527221 */ /* 0x000fe20000010000 */
[----:B------:R-:W-:Y:S01]  /*0650*/  PRMT R49, R60, 0x7632, R49 ;  /* 0x000076323c317816 */ /* 0x000fe20000000031 */
[C---:B-----5:R-:W-:Y:S01]  /*0660*/  FMUL.FTZ R3, R55.reuse, R48 ;  /* 0x0000003037037220 */ /* 0x060fe20000410000 */
[----:B------:R-:W-:Y:S01]  /*0670*/  SHF.L.U32 R59, R86, 0x10, RZ ;  /* 0x00000010563b7819 */ /* 0x000fe200000006ff */
[----:B------:R-:W-:Y:S01]  /*0680*/  FMUL.FTZ R58, R55, R66 ;  /* 0x00000042373a7220 */ /* 0x000fe20000410000 */
[----:B------:R-:W-:-:S02]  /*0690*/  SHF.L.U32 R48, R49, 0x10, RZ ;  /* 0x0000001031307819 */ /* 0x000fc400000006ff */
[----:B------:R-:W-:-:S03]  /*06a0*/  PRMT R75, R62, 0x7632, R75 ;  /* 0x000076323e4b7816 */ /* 0x000fc6000000004b */
[-C--:B------:R-:W-:Y:S01]  /*06b0*/  FMUL.FTZ R59, R59, R48.reuse ;  /* 0x000000303b3b7220 */ /* 0x080fe20000410000 */
[----:B------:R-:W-:Y:S01]  /*06c0*/  FFMA.FTZ R5, R58, R48, R5 ;  /* 0x000000303a057223 */ /* 0x000fe20000010005 */
[----:B------:R-:W-:Y:S01]  /*06d0*/  FADD.FTZ R13, R13, R48 ;  /* 0x000000300d0d7221 */ /* 0x000fe20000010000 */
[----:B------:R-:W-:Y:S02]  /*06e0*/  SHF.L.U32 R48, R88, 0x10, RZ ;  /* 0x0000001058307819 */ /* 0x000fe400000006ff */
[----:B------:R-:W-:Y:S02]  /*06f0*/  SHF.L.U32 R49, R75, 0x10, RZ ;  /* 0x000000104b317819 */ /* 0x000fe400000006ff */
[----:B------:R-:W-:Y:S02]  /*0700*/  SHF.L.U32 R51, R60, 0x10, RZ ;  /* 0x000000103c337819 */ /* 0x000fe400000006ff */
[----:B------:R-:W-:Y:S02]  /*0710*/  PRMT R79, R63, 0x7632, R79 ;  /* 0x000076323f4f7816 */ /* 0x000fe4000000004f */
[----:B------:R-:W-:Y:S01]  /*0720*/  SHF.L.U32 R60, R68, 0x10, RZ ;  /* 0x00000010443c7819 */ /* 0x000fe200000006ff */
[----:B------:R-:W-:Y:S01]  /*0730*/  FMUL.FTZ R75, R48, R49 ;  /* 0x00000031304b7220 */ /* 0x000fe20000410000 */
[----:B------:R-:W-:-:S02]  /*0740*/  PRMT R56, R61, 0x7632, R56 ;  /* 0x000076323d387816 */ /* 0x000fc40000000038 */
[----:B------:R-:W-:Y:S01]  /*0750*/  SHF.L.U32 R57, R61, 0x10, RZ ;  /* 0x000000103d397819 */ /* 0x000fe200000006ff */
[----:B------:R-:W-:Y:S01]  /*0760*/  FMUL.FTZ R61, R55, R50 ;  /* 0x00000032373d7220 */ /* 0x000fe20000410000 */
[----:B------:R-:W-:Y:S02]  /*0770*/  SHF.L.U32 R48, R89, 0x10, RZ ;  /* 0x0000001059307819 */ /* 0x000fe400000006ff */
[----:B------:R-:W-:Y:S01]  /*0780*/  SHF.L.U32 R50, R79, 0x10, RZ ;  /* 0x000000104f327819 */ /* 0x000fe200000006ff */
[----:B------:R-:W-:Y:S01]  /*0790*/  FMUL.FTZ R60, R60, R51 ;  /* 0x000000333c3c7220 */ /* 0x000fe20000410000 */
[----:B-1----:R-:W-:Y:S01]  /*07a0*/  FMUL.FTZ R72, R55, R76 ;  /* 0x0000004c37487220 */ /* 0x002fe20000410000 */
[----:B------:R-:W-:Y:S01]  /*07b0*/  SHF.L.U32 R66, R69, 0x10, RZ ;  /* 0x0000001045427819 */ /* 0x000fe200000006ff */
[----:B------:R-:W-:Y:S01]  /*07c0*/  FADD.FTZ R17, R17, R49 ;  /* 0x0000003111117221 */ /* 0x000fe20000010000 */
[----:B------:R-:W-:Y:S01]  /*07d0*/  FMUL.FTZ R79, R48, R50 ;  /* 0x00000032304f7220 */ /* 0x000fe20000410000 */
[----:B------:R-:W-:Y:S01]  /*07e0*/  FFMA.FTZ R9, R72, R49, R9 ;  /* 0x0000003148097223 */ /* 0x000fe20000010009 */
[----:B------:R-:W-:Y:S01]  /*07f0*/  FADD.FTZ R48, RZ, R60 ;  /* 0x0000003cff307221 */ /* 0x000fe20000010000 */
[----:B------:R-:W-:Y:S01]  /*0800*/  FFMA.FTZ R49, R3, R60, RZ ;  /* 0x0000003c03317223 */ /* 0x000fe200000100ff */
[----:B------:R-:W-:Y:S01]  /*0810*/  SHF.L.U32 R81, R63, 0x10, RZ ;  /* 0x000000103f517819 */ /* 0x000fe200000006ff */
[----:B------:R-:W-:Y:S01]  /*0820*/  FADD.FTZ R12, R12, R51 ;  /* 0x000000330c0c7221 */ /* 0x000fe20000010000 */
[----:B------:R-:W-:Y:S01]  /*0830*/  FFMA.FTZ R4, R3, R51, R4 ;  /* 0x0000003303047223 */ /* 0x000fe20000010004 */
[----:B------:R-:W-:Y:S01]  /*0840*/  FMUL.FTZ R73, R55, R78 ;  /* 0x0000004e37497220 */ /* 0x000fe20000410000 */
[----:B------:R-:W-:Y:S01]  /*0850*/  SHF.L.U32 R63, R87, 0x10, RZ ;  /* 0x00000010573f7819 */ /* 0x000fe200000006ff */
[C---:B------:R-:W-:Y:S01]  /*0860*/  FMUL.FTZ R78, R55.reuse, R82 ;  /* 0x00000052374e7220 */ /* 0x040fe20000410000 */
[----:B------:R-:W-:Y:S01]  /*0870*/  SHF.L.U32 R56, R56, 0x10, RZ ;  /* 0x0000001038387819 */ /* 0x000fe200000006ff */
[----:B------:R-:W-:Y:S01]  /*0880*/  FADD.FTZ R51, R48, R59 ;  /* 0x0000003b30337221 */ /* 0x000fe20000010000 */
[----:B------:R-:W-:Y:S01]  /*0890*/  FMUL.FTZ R66, R66, R57 ;  /* 0x0000003942427220 */ /* 0x000fe20000410000 */
[----:B------:R-:W-:Y:S01]  /*08a0*/  FFMA.FTZ R48, R58, R59, R49 ;  /* 0x0000003b3a307223 */ /* 0x000fe20000010031 */
[----:B------:R-:W-:Y:S01]  /*08b0*/  SHF.L.U32 R77, R62, 0x10, RZ ;  /* 0x000000103e4d7819 */ /* 0x000fe200000006ff */
[----:B------:R-:W-:Y:S01]  /*08c0*/  FMUL.FTZ R62, R55, R74 ;  /* 0x0000004a373e7220 */ /* 0x000fe20000410000 */
[----:B------:R-:W-:Y:S01]  /*08d0*/  SHF.L.U32 R74, R70, 0x10, RZ ;  /* 0x00000010464a7819 */ /* 0x000fe200000006ff */
[----:B------:R-:W-:Y:S01]  /*08e0*/  FFMA.FTZ R11, R78, R50, R11 ;  /* 0x000000324e0b7223 */ /* 0x000fe2000001000b */
[----:B------:R-:W-:Y:S01]  /*08f0*/  FADD.FTZ R19, R19, R50 ;  /* 0x0000003213137221 */ /* 0x000fe20000010000 */
[----:B------:R-:W-:Y:S01]  /*0900*/  FMUL.FTZ R63, R63, R56 ;  /* 0x000000383f3f7220 */ /* 0x000fe20000410000 */
[----:B------:R-:W-:Y:S01]  /*0910*/  FADD.FTZ R50, R51, R66 ;  /* 0x0000004233327221 */ /* 0x000fe20000010000 */
[----:B------:R-:W-:Y:S01]  /*0920*/  FFMA.FTZ R49, R61, R66, R48 ;  /* 0x000000423d317223 */ /* 0x000fe20000010030 */
[----:B------:R-:W-:-:S02]  /*0930*/  FMUL.FTZ R74, R74, R77 ;  /* 0x0000004d4a4a7220 */ /* 0x000fc40000410000 */
[----:B------:R-:W-:Y:S01]  /*0940*/  FADD.FTZ R51, R50, R63 ;  /* 0x0000003f32337221 */ /* 0x000fe20000010000 */
[----:B------:R-:W-:Y:S01]  /*0950*/  FFMA.FTZ R48, R62, R63, R49 ;  /* 0x0000003f3e307223 */ /* 0x000fe20000010031 */
[----:B------:R-:W-:Y:S02]  /*0960*/  SHF.L.U32 R76, R71, 0x10, RZ ;  /* 0x00000010474c7819 */ /* 0x000fe400000006ff */
[----:B------:R-:W-:Y:S01]  /*0970*/  FADD.FTZ R50, R51, R74 ;  /* 0x0000004a33327221 */ /* 0x000fe20000010000 */
[C---:B------:R-:W-:Y:S01]  /*0980*/  FFMA.FTZ R49, R73.reuse, R74, R48 ;  /* 0x0000004a49317223 */ /* 0x040fe20000010030 */
        /* <DEDUP_REMOVED lines=8> */
[----:B------:R-:W-:Y:S01]  /*0a10*/  FFMA.FTZ R7, R62, R56, R7 ;  /* 0x000000383e077223 */ /* 0x000fe20000010007 */
[----:B------:R-:W-:Y:S01]  /*0a20*/  FADD.FTZ R15, R15, R56 ;  /* 0x000000380f0f7221 */ /* 0x000fe20000010000 */
[----:B------:R-:W-:Y:S01]  /*0a30*/  FADD.FTZ R18, R18, R81 ;  /* 0x0000005112127221 */ /* 0x000fe20000010000 */
[----:B------:R-:W-:Y:S01]  /*0a40*/  FFMA.FTZ R10, R77, R81, R10 ;  /* 0x000000514d0a7223 */ /* 0x000fe2000001000a */
[----:B------:R-:W-:Y:S01]  /*0a50*/  FADD.FTZ R14, R14, R57 ;  /* 0x000000390e0e7221 */ /* 0x000fe20000010000 */
[----:B------:R-:W-:Y:S01]  /*0a60*/  FFMA.FTZ R6, R61, R57, R6 ;  /* 0x000000393d067223 */ /* 0x000fe20000010006 */
[----:B------:R-:W-:Y:S01]  /*0a70*/  SHF.R.U64 R80, R52, 0x8, R53 ;  /* 0x0000000834507819 */ /* 0x000fe20000001235 */
[----:B------:R-:W-:Y:S01]  /*0a80*/  FADD.FTZ R96, R96, R79 ;  /* 0x0000004f60607221 */ /* 0x000fe20000010000 */
[----:B------:R-:W-:Y:S01]  /*0a90*/  SHF.R.U64 R81, R52, 0x10, R53 ;  /* 0x0000001034517819 */ /* 0x000fe20000001235 */
[----:B------:R-:W-:Y:S01]  /*0aa0*/  FFMA.FTZ R56, R78, R79, R49 ;  /* 0x0000004f4e387223 */ /* 0x000fe20000010031 */
[----:B------:R-:W-:-:S02]  /*0ab0*/  SHF.R.U64 R82, R52, 0x18, R53 ;  /* 0x0000001834527819 */ /* 0x000fc40000001235 */
[--C-:B------:R-:W-:Y:S02]  /*0ac0*/  SHF.R.U32.HI R83, RZ, 0x8, R53.reuse ;  /* 0x00000008ff537819 */ /* 0x100fe40000011635 */
[--C-:B------:R-:W-:Y:S02]  /*0ad0*/  SHF.R.U32.HI R84, RZ, 0x10, R53.reuse ;  /* 0x00000010ff547819 */ /* 0x100fe40000011635 */
[----:B------:R-:W-:-:S07]  /*0ae0*/  SHF.R.U32.HI R85, RZ, 0x18, R53 ;  /* 0x00000018ff557819 */ /* 0x000fce0000011635 */
.L_x_2183:
[----:B------:R-:W-:Y:S05]  /*0af0*/  BSYNC.RECONVERGENT B1 ;  /* 0x0000000000017941 */ /* 0x000fea0003800200 */
.L_x_2182:
        /* <DEDUP_REMOVED lines=21> */
.L_x_2205:
        /* <DEDUP_REMOVED lines=22> */
[----:B------:R-:W-:Y:S01]  /*0db0*/  CS2R R56, SRZ ;  /* 0x0000000000387805 */ /* 0x000fe2000001ff00 */
[----:B------:R-:W-:Y:S01]  /*0dc0*/  FADD.FTZ R102, R59, -R102 ;  /* 0x800000663b667221 */ /* 0x000fe20000010000 */
[----:B------:R-:W-:Y:S02]  /*0dd0*/  HFMA2 R97, -RZ, RZ, 0, 0 ;  /* 0x00000000ff617431 */ /* 0x000fe400000001ff */
[C---:B------:R-:W-:Y:S01]  /*0de0*/  FMUL.FTZ R99, R55.reuse, R100 ;  /* 0x0000006437637220 */ /* 0x040fe20000410000 */
[----:B------:R-:W-:Y:S01]  /*0df0*/  MOV R98, RZ ;  /* 0x000000ff00627202 */ /* 0x000fe20000000f00 */
[----:B------:R-:W-:Y:S01]  /*0e00*/  FMUL.FTZ R101, R55, R102 ;  /* 0x0000006637657220 */ /* 0x000fe20000410000 */
[-CC-:B------:R-:W-:Y:S01]  /*0e10*/  FFMA.FTZ R106, R72, R95.reuse, R96.reuse ;  /* 0x0000005f486a7223 */ /* 0x180fe20000010060 */
[-C--:B------:R-:W-:Y:S01]  /*0e20*/  FMUL.FTZ R99, R99, R54.reuse ;  /* 0x0000003663637220 */ /* 0x080fe20000410000 */
[-C--:B------:R-:W-:Y:S01]  /*0e30*/  FFMA.FTZ R110, R78, R95.reuse, R96 ;  /* 0x0000005f4e6e7223 */ /* 0x080fe20000010060 */
[C---:B-----5:R-:W-:Y:S01]  /*0e40*/  @P1 SHF.L.U32 R100, R48.reuse, 0x10, RZ ;  /* 0x0000001030641819 */ /* 0x060fe200000006ff */
[----:B------:R-:W-:Y:S01]  /*0e50*/  FMUL.FTZ R101, R101, R54 ;  /* 0x0000003665657220 */ /* 0x000fe20000410000 */
[----:B------:R-:W-:Y:S01]  /*0e60*/  @P2 PRMT R102, R48, 0x7632, R102 ;  /* 0x0000763230662816 */ /* 0x000fe20000000066 */
[----:B------:R-:W-:Y:S01]  /*0e70*/  FMUL.FTZ R99, R99, UR15 ;  /* 0x0000000f63637c20 */ /* 0x000fe20008410000 */
[----:B------:R-:W-:Y:S01]  /*0e80*/  @P1 SHF.L.U32 R48, R20, 0x10, RZ ;  /* 0x0000001014301819 */ /* 0x000fe200000006ff */
[----:B------:R-:W-:Y:S01]  /*0e90*/  FMUL.FTZ R101, R101, UR15 ;  /* 0x0000000f65657c20 */ /* 0x000fe20008410000 */
[----:B------:R-:W-:Y:S01]  /*0ea0*/  @P2 SHF.L.U32 R103, R90, 0x10, RZ ;  /* 0x000000105a672819 */ /* 0x000fe200000006ff */
[C---:B------:R-:W-:Y:S01]  /*0eb0*/  @P1 FMUL.FTZ R97, R99.reuse, R100 ;  /* 0x0000006463611220 */ /* 0x040fe20000410000 */
[----:B------:R-:W-:Y:S01]  /*0ec0*/  @P2 SHF.L.U32 R102, R102, 0x10, RZ ;  /* 0x0000001066662819 */ /* 0x000fe200000006ff */
[----:B------:R-:W-:Y:S01]  /*0ed0*/  @P1 FMUL.FTZ R56, R99, R48 ;  /* 0x0000003063381220 */ /* 0x000fe20000410000 */
[--C-:B------:R-:W-:Y:S01]  /*0ee0*/  FFMA.FTZ R99, R61, R95, R96.reuse ;  /* 0x0000005f3d637223 */ /* 0x100fe20000010060 */
[----:B------:R-:W-:Y:S01]  /*0ef0*/  @P2 FMUL.FTZ R57, R101, R103 ;  /* 0x0000006765392220 */ /* 0x000fe20000410000 */
[----:B------:R-:W-:Y:S01]  /*0f00*/  LOP3.LUT P1, RZ, R81, 0xff, RZ, 0xc0, !PT ;  /* 0x000000ff51ff7812 */ /* 0x000fe2000782c0ff */
[----:B------:R-:W-:Y:S01]  /*0f10*/  @P2 FMUL.FTZ R98, R101, R102 ;  /* 0x0000006665622220 */ /* 0x000fe20000410000 */
[-CC-:B------:R-:W-:Y:S01]  /*0f20*/  FFMA.FTZ R100, R62, R95.reuse, R96.reuse ;  /* 0x0000005f3e647223 */ /* 0x180fe20000010060 */
[-CC-:B------:R-:W-:Y:S01]  /*0f30*/  FFMA.FTZ R101, R73, R95.reuse, R96.reuse ;  /* 0x0000005f49657223 */ /* 0x180fe20000010060 */
[----:B------:R-:W-:Y:S01]  /*0f40*/  FFMA.FTZ R103, R77, R95, R96 ;  /* 0x0000005f4d677223 */ /* 0x000fe20000010060 */
[----:B------:R-:W-:Y:S01]  /*0f50*/  FADD.FTZ R96, R66, -R99 ;  /* 0x8000006342607221 */ /* 0x000fe20000010000 */
[----:B------:R-:W-:Y:S01]  /*0f60*/  LOP3.LUT P2, RZ, R82, 0xff, RZ, 0xc0, !PT ;  /* 0x000000ff52ff7812 */ /* 0x000fe2000784c0ff */
[----:B------:R-:W-:Y:S01]  /*0f70*/  FADD.FTZ R104, R74, -R101 ;  /* 0x800000654a687221 */ /* 0x000fe20000010000 */
[----:B------:R-:W-:Y:S01]  /*0f80*/  LOP3.LUT P3, RZ, R53, 0xff, RZ, 0xc0, !PT ;  /* 0x000000ff35ff7812 */ /* 0x000fe2000786c0ff */
[----:B------:R-:W-:Y:S01]  /*0f90*/  FMUL.FTZ R101, R55, R96 ;  /* 0x0000006037657220 */ /* 0x000fe20000410000 */
[----:B------:R-:W-:Y:S01]  /*0fa0*/  LOP3.LUT P4, RZ, R83, 0xff, RZ, 0xc0, !PT ;  /* 0x000000ff53ff7812 */ /* 0x000fe2000788c0ff */
[----:B------:R-:W-:Y:S01]  /*0fb0*/  FADD.FTZ R100, R63, -R100 ;  /* 0x800000643f647221 */ /* 0x000fe20000010000 */
[----:B------:R-:W-:Y:S01]  /*0fc0*/  LOP3.LUT P5, RZ, R84, 0xff, RZ, 0xc0, !PT ;  /* 0x000000ff54ff7812 */ /* 0x000fe200078ac0ff */
[----:B------:R-:W-:Y:S01]  /*0fd0*/  FMUL.FTZ R101, R101, R54 ;  /* 0x0000003665657220 */ /* 0x000fe20000410000 */
[----:B------:R-:W-:Y:S01]  /*0fe0*/  LOP3.LUT P6, RZ, R85, 0xff, RZ, 0xc0, !PT ;  /* 0x000000ff55ff7812 */ /* 0x000fe200078cc0ff */
[----:B------:R-:W-:Y:S01]  /*0ff0*/  FADD.FTZ R108, R76, -R103 ;  /* 0x800000674c6c7221 */ /* 0x000fe20000010000 */
[----:B------:R-:W-:Y:S01]  /*1000*/  FADD.FTZ R106, R75, -R106 ;  /* 0x8000006a4b6a7221 */ /* 0x000fe20000010000 */
[----:B------:R-:W-:Y:S01]  /*1010*/  FADD.FTZ R110, R79, -R110 ;  /* 0x8000006e4f6e7221 */ /* 0x000fe20000010000 */
[C---:B------:R-:W-:Y:S01]  /*1020*/  FMUL.FTZ R103, R55.reuse, R100 ;  /* 0x0000006437677220 */ /* 0x040fe20000410000 */
[----:B------:R-:W-:Y:S01]  /*1030*/  FMUL.FTZ R105, R55, R104 ;  /* 0x0000006837697220 */ /* 0x000fe20000410000 */
[----:B------:R-:W-:Y:S01]  /*1040*/  @P1 SHF.L.U32 R95, R49, 0x10, RZ ;  /* 0x00000010315f1819 */ /* 0x000fe200000006ff */
[----:B------:R-:W-:Y:S01]  /*1050*/  FMUL.FTZ R104, R101, UR15 ;  /* 0x0000000f65687c20 */ /* 0x000fe20008410000 */
[----:B------:R-:W-:Y:S01]  /*1060*/  @P1 SHF.L.U32 R100, R21, 0x10, RZ ;  /* 0x0000001015641819 */ /* 0x000fe200000006ff */
[C---:B------:R-:W-:Y:S01]  /*1070*/  FMUL.FTZ R107, R55.reuse, R106 ;  /* 0x0000006a376b7220 */ /* 0x040fe20000410000 */
[C---:B------:R-:W-:Y:S01]  /*1080*/  FMUL.FTZ R109, R55.reuse, R108 ;  /* 0x0000006c376d7220 */ /* 0x040fe20000410000 */
[----:B------:R-:W-:Y:S01]  /*1090*/  FMUL.FTZ R111, R55, R110 ;  /* 0x0000006e376f7220 */ /* 0x000fe20000410000 */
[-C--:B------:R-:W-:Y:S01]  /*10a0*/  FMUL.FTZ R105, R105, R54.reuse ;  /* 0x0000003669697220 */ /* 0x080fe20000410000 */
[----:B------:R-:W-:Y:S01]  /*10b0*/  @P2 PRMT R102, R49, 0x7632, R102 ;  /* 0x0000763231662816 */ /* 0x000fe20000000066 */
[----:B------:R-:W-:Y:S01]  /*10c0*/  HFMA2 R99, -RZ, RZ, 0, 0 ;  /* 0x00000000ff637431 */ /* 0x000fe200000001ff */
[----:B------:R-:W-:Y:S01]  /*10d0*/  MOV R55, RZ ;  /* 0x000000ff00377202 */ /* 0x000fe20000000f00 */
[----:B------:R-:W-:Y:S01]  /*10e0*/  FMUL.FTZ R103, R103, R54 ;  /* 0x0000003667677220 */ /* 0x000fe20000410000 */
[----:B------:R-:W-:Y:S01]  /*10f0*/  @P3 SHF.L.U32 R48, R50, 0x10, RZ ;  /* 0x0000001032303819 */ /* 0x000fe200000006ff */
[C---:B------:R-:W-:Y:S01]  /*1100*/  @P1 FMUL.FTZ R99, R104.reuse, R95 ;  /* 0x0000005f68631220 */ /* 0x040fe20000410000 */
[----:B------:R-:W-:Y:S01]  /*1110*/  @P1 FMUL.FTZ R55, R104, R100 ;  /* 0x0000006468371220 */ /* 0x000fe20000410000 */
[----:B------:R-:W-:Y:S01]  /*1120*/  @P4 PRMT R50, R50, 0x7632, R50 ;  /* 0x0000763232324816 */ /* 0x000fe20000000032 */
[-C--:B------:R-:W-:Y:S01]  /*1130*/  FMUL.FTZ R107, R107, R54.reuse ;  /* 0x000000366b6b7220 */ /* 0x080fe20000410000 */
[----:B------:R-:W-:Y:S01]  /*1140*/  @P3 SHF.L.U32 R104, R22, 0x10, RZ ;  /* 0x0000001016683819 */ /* 0x000fe200000006ff */
[----:B------:R-:W-:Y:S01]  /*1150*/  FMUL.FTZ R105, R105, UR15 ;  /* 0x0000000f69697c20 */ /* 0x000fe20008410000 */
[----:B------:R-:W-:Y:S01]  /*1160*/  @P2 SHF.L.U32 R102, R102, 0x10, RZ ;  /* 0x0000001066662819 */ /* 0x000fe200000006ff */
[----:B------:R-:W-:Y:S01]  /*1170*/  FMUL.FTZ R106, R103, UR15 ;  /* 0x0000000f676a7c20 */ /* 0x000fe20008410000 */
[----:B------:R-:W-:Y:S01]  /*1180*/  @P5 SHF.L.U32 R49, R51, 0x10, RZ ;  /* 0x0000001033315819 */ /* 0x000fe200000006ff */
[-C--:B------:R-:W-:Y:S01]  /*1190*/  FMUL.FTZ R101, R109, R54.reuse ;  /* 0x000000366d657220 */ /* 0x080fe20000410000 */
[----:B------:R-:W-:Y:S01]  /*11a0*/  FMUL.FTZ R111, R111, R54 ;  /* 0x000000366f6f7220 */ /* 0x000fe20000410000 */
[----:B------:R-:W-:Y:S01]  /*11b0*/  @P2 SHF.L.U32 R103, R91, 0x10, RZ ;  /* 0x000000105b672819 */ /* 0x000fe200000006ff */
[----:B------:R-:W-:Y:S01]  /*11c0*/  HFMA2 R95, -RZ, RZ, 0, 0 ;  /* 0x00000000ff5f7431 */ /* 0x000fe200000001ff */
[----:B------:R-:W-:Y:S01]  /*11d0*/  @P6 PRMT R51, R51, 0x7632, R51 ;  /* 0x0000763233336816 */ /* 0x000fe20000000033 */
[----:B------:R-:W-:Y:S01]  /*11e0*/  FMUL.FTZ R109, R107, UR15 ;  /* 0x0000000f6b6d7c20 */ /* 0x000fe20008410000 */
[----:B------:R-:W-:Y:S01]  /*11f0*/  MOV R100, RZ ;  /* 0x000000ff00647202 */ /* 0x000fe20000000f00 */
[----:B------:R-:W-:Y:S01]  /*1200*/  @P3 FMUL.FTZ R100, R105, R104 ;  /* 0x0000006869643220 */ /* 0x000fe20000410000 */
[----:B------:R-:W-:Y:S01]  /*1210*/  @P4 SHF.L.U32 R50, R50, 0x10, RZ ;  /* 0x0000001032324819 */ /* 0x000fe200000006ff */
[----:B------:R-:W-:-:S02]  /*1220*/  HFMA2 R96, -RZ, RZ, 0, 0 ;  /* 0x00000000ff607431 */ /* 0x000fc400000001ff */
[----:B------:R-:W-:Y:S01]  /*1230*/  @P3 FMUL.FTZ R95, R105, R48 ;  /* 0x00000030695f3220 */ /* 0x000fe20000410000 */
[----:B------:R-:W-:Y:S01]  /*1240*/  @P5 SHF.L.U32 R104, R23, 0x10, RZ ;  /* 0x0000001017685819 */ /* 0x000fe200000006ff */
[----:B------:R-:W-:Y:S01]  /*1250*/  @P2 FMUL.FTZ R96, R106, R102 ;  /* 0x000000666a602220 */ /* 0x000fe20000410000 */
[----:B------:R-:W-:Y:S01]  /*1260*/  @P6 SHF.L.U32 R108, R93, 0x10, RZ ;  /* 0x000000105d6c6819 */ /* 0x000fe200000006ff */
[----:B------:R-:W-:Y:S01]  /*1270*/  FMUL.FTZ R101, R101, UR15 ;  /* 0x0000000f65657c20 */ /* 0x000fe20008410000 */
[----:B------:R-:W-:Y:S01]  /*1280*/  MOV R54, RZ ;  /* 0x000000ff00367202 */ /* 0x000fe20000000f00 */
[----:B------:R-:W-:Y:S01]  /*1290*/  FMUL.FTZ R111, R111, UR15 ;  /* 0x0000000f6f6f7c20 */ /* 0x000fe20008410000 */
[----:B------:R-:W-:Y:S01]  /*12a0*/  @P4 SHF.L.U32 R48, R92, 0x10, RZ ;  /* 0x000000105c304819 */ /* 0x000fe200000006ff */
[----:B------:R-:W-:Y:S02]  /*12b0*/  HFMA2 R102, -RZ, RZ, 0, 0 ;  /* 0x00000000ff667431 */ /* 0x000fe400000001ff */
[----:B------:R-:W-:Y:S01]  /*12c0*/  @P2 FMUL.FTZ R54, R106, R103 ;  /* 0x000000676a362220 */ /* 0x000fe20000410000 */
[----:B------:R-:W-:Y:S01]  /*12d0*/  @P6 SHF.L.U32 R51, R51, 0x10, RZ ;  /* 0x0000001033336819 */ /* 0x000fe200000006ff */
[----:B------:R-:W-:Y:S01]  /*12e0*/  @P4 FMUL.FTZ R102, R109, R50 ;  /* 0x000000326d664220 */ /* 0x000fe20000410000 */
[----:B------:R-:W-:-:S02]  /*12f0*/  CS2R R106, SRZ ;  /* 0x00000000006a7805 */ /* 0x000fc4000001ff00 */
[----:B------:R-:W-:Y:S01]  /*1300*/  MOV R50, RZ ;  /* 0x000000ff00327202 */ /* 0x000fe20000000f00 */
[----:B------:R-:W-:Y:S01]  /*1310*/  @P5 FMUL.FTZ R50, R101, R104 ;  /* 0x0000006865325220 */ /* 0x000fe20000410000 */
[----:B------:R-:W-:Y:S01]  /*1320*/  MOV R103, RZ ;  /* 0x000000ff00677202 */ /* 0x000fe20000000f00 */
[----:B------:R-:W-:Y:S01]  /*1330*/  @P6 FMUL.FTZ R107, R111, R108 ;  /* 0x0000006c6f6b6220 */ /* 0x000fe20000410000 */
[----:B------:R-:W-:Y:S02]  /*1340*/  HFMA2 R105, -RZ, RZ, 0, 0 ;  /* 0x00000000ff697431 */ /* 0x000fe400000001ff */
[----:B------:R-:W-:Y:S01]  /*1350*/  @P4 FMUL.FTZ R103, R109, R48 ;  /* 0x000000306d674220 */ /* 0x000fe20000410000 */
[----:B------:R-:W-:Y:S01]  /*1360*/  @P5 FMUL.FTZ R105, R101, R49 ;  /* 0x0000003165695220 */ /* 0x000fe20000410000 */
[----:B------:R-:W-:Y:S01]  /*1370*/  @P6 FMUL.FTZ R106, R111, R51 ;  /* 0x000000336f6a6220 */ /* 0x000fe20000410000 */
        /* <DEDUP_REMOVED lines=13> */
.L_x_2188:
[----:B------:R-:W-:Y:S01]  /*1450*/  LOP3.LUT P1, RZ, R52, 0xff, RZ, 0xc0, !PT ;  /* 0x000000ff34ff7812 */ /* 0x000fe2000782c0ff */
[-CC-:B------:R-:W-:Y:S01]  /*1460*/  FFMA.FTZ R34, R58, R95.reuse, R96.reuse ;  /* 0x0000005f3a227223 */ /* 0x180fe20000010060 */
[----:B------:R-:W-:Y:S01]  /*1470*/  LOP3.LUT P2, RZ, R80, 0xff, RZ, 0xc0, !PT ;  /* 0x000000ff50ff7812 */ /* 0x000fe2000784c0ff */
[-C--:B------:R-:W-:Y:S01]  /*1480*/  FFMA.FTZ R33, R3, R95.reuse, R96 ;  /* 0x0000005f03217223 */ /* 0x080fe20000010060 */
[----:B------:R-:W-:Y:S01]  /*1490*/  CS2R R56, SRZ ;  /* 0x0000000000387805 */ /* 0x000fe2000001ff00 */
[----:B------:R-:W-:Y:S01]  /*14a0*/  FADD.FTZ R34, R59, -R34 ;  /* 0x800000223b227221 */ /* 0x000fe20000010000 */
[----:B------:R-:W-:Y:S01]  /*14b0*/  MOV R98, RZ ;  /* 0x000000ff00627202 */ /* 0x000fe20000000f00 */
[----:B------:R-:W-:Y:S01]  /*14c0*/  FADD.FTZ R32, R60, -R33 ;  /* 0x800000213c207221 */ /* 0x000fe20000010000 */
[----:B------:R-:W-:Y:S02]  /*14d0*/  HFMA2 R97, -RZ, RZ, 0, 0 ;  /* 0x00000000ff617431 */ /* 0x000fe400000001ff */
[C---:B------:R-:W-:Y:S01]  /*14e0*/  FMUL.FTZ R33, R55.reuse, R34 ;  /* 0x0000002237217220 */ /* 0x040fe20000410000 */
[-CC-:B------:R-:W-:Y:S01]  /*14f0*/  FFMA.FTZ R100, R62, R95.reuse, R96.reuse ;  /* 0x0000005f3e647223 */ /* 0x180fe20000010060 */
[----:B------:R-:W-:Y:S01]  /*1500*/  FMUL.FTZ R32, R55, R32 ;  /* 0x0000002037207220 */ /* 0x000fe20000410000 */
[----:B------:R-:W-:Y:S01]  /*1510*/  FFMA.FTZ R102, R72, R95, R96 ;  /* 0x0000005f48667223 */ /* 0x000fe20000010060 */
[C---:B-----5:R-:W-:Y:S01]  /*1520*/  @P1 SHF.L.U32 R37, R48.reuse, 0x10, RZ ;  /* 0x0000001030251819 */ /* 0x060fe200000006ff */
[-C--:B------:R-:W-:Y:S01]  /*1530*/  FMUL.FTZ R35, R33, R54.reuse ;  /* 0x0000003621237220 */ /* 0x080fe20000410000 */
[----:B------:R-:W-:Y:S01]  /*1540*/  @P2 PRMT R48, R48, 0x7632, R48 ;  /* 0x0000763230302816 */ /* 0x000fe20000000030 */
[----:B------:R-:W-:Y:S01]  /*1550*/  FMUL.FTZ R34, R32, R54 ;  /* 0x0000003620227220 */ /* 0x000fe20000410000 */
[----:B------:R-:W-:Y:S01]  /*1560*/  @P2 SHF.L.U32 R36, R90, 0x10, RZ ;  /* 0x000000105a242819 */ /* 0x000fe200000006ff */
[----:B------:R-:W-:Y:S01]  /*1570*/  FMUL.FTZ R35, R35, UR15 ;  /* 0x0000000f23237c20 */ /* 0x000fe20008410000 */
[----:B------:R-:W-:Y:S01]  /*1580*/  @P2 SHF.L.U32 R48, R48, 0x10, RZ ;  /* 0x0000001030302819 */ /* 0x000fe200000006ff */
[----:B------:R-:W-:Y:S01]  /*1590*/  FMUL.FTZ R34, R34, UR15 ;  /* 0x0000000f22227c20 */ /* 0x000fe20008410000 */
[----:B------:R-:W-:Y:S01]  /*15a0*/  @P1 SHF.L.U32 R39, R20, 0x10, RZ ;  /* 0x0000001014271819 */ /* 0x000fe200000006ff */
[----:B------:R-:W-:Y:S01]  /*15b0*/  @P2 FMUL.FTZ R56, R36, R35 ;  /* 0x0000002324382220 */ /* 0x000fe20000410000 */
[--C-:B------:R-:W-:Y:S01]  /*15c0*/  FFMA.FTZ R38, R78, R95, R96.reuse ;  /* 0x0000005f4e267223 */ /* 0x100fe20000010060 */
[----:B------:R-:W-:Y:S01]  /*15d0*/  @P2 FMUL.FTZ R98, R48, R35 ;  /* 0x0000002330622220 */ /* 0x000fe20000410000 */
[-CC-:B------:R-:W-:Y:S01]  /*15e0*/  FFMA.FTZ R35, R61, R95.reuse, R96.reuse ;  /* 0x0000005f3d237223 */ /* 0x180fe20000010060 */
[-C--:B------:R-:W-:Y:S01]  /*15f0*/  @P1 FMUL.FTZ R97, R37, R34.reuse ;  /* 0x0000002225611220 */ /* 0x080fe20000410000 */
[----:B------:R-:W-:Y:S01]  /*1600*/  @P1 FMUL.FTZ R57, R39, R34 ;  /* 0x0000002227391220 */ /* 0x000fe20000410000 */
[----:B------:R-:W-:Y:S01]  /*1610*/  LOP3.LUT P1, RZ, R81, 0xff, RZ, 0xc0, !PT ;  /* 0x000000ff51ff7812 */ /* 0x000fe2000782c0ff */
[----:B------:R-:W-:Y:S01]  /*1620*/  FADD.FTZ R34, R66, -R35 ;  /* 0x8000002342227221 */ /* 0x000fe20000010000 */
[----:B------:R-:W-:Y:S01]  /*1630*/  LOP3.LUT P2, RZ, R82, 0xff, RZ, 0xc0, !PT ;  /* 0x000000ff52ff7812 */ /* 0x000fe2000784c0ff */
[-CC-:B------:R-:W-:Y:S01]  /*1640*/  FFMA.FTZ R37, R73, R95.reuse, R96.reuse ;  /* 0x0000005f49257223 */ /* 0x180fe20000010060 */
[----:B------:R-:W-:Y:S01]  /*1650*/  FFMA.FTZ R39, R77, R95, R96 ;  /* 0x0000005f4d277223 */ /* 0x000fe20000010060 */
[----:B------:R-:W-:Y:S01]  /*1660*/  FMUL.FTZ R34, R55, R34 ;  /* 0x0000002237227220 */ /* 0x000fe20000410000 */
[----:B------:R-:W-:Y:S01]  /*1670*/  FADD.FTZ R100, R63, -R100 ;  /* 0x800000643f647221 */ /* 0x000fe20000010000 */
[----:B------:R-:W-:Y:S01]  /*1680*/  HFMA2 R95, -RZ, RZ, 0, 0 ;  /* 0x00000000ff5f7431 */ /* 0x000fe200000001ff */
[----:B------:R-:W-:Y:S01]  /*1690*/  MOV R48, RZ ;  /* 0x000000ff00307202 */ /* 0x000fe20000000f00 */
[----:B------:R-:W-:Y:S01]  /*16a0*/  FMUL.FTZ R35, R34, R54 ;  /* 0x0000003622237220 */ /* 0x000fe20000410000 */
[----:B------:R-:W-:Y:S01]  /*16b0*/  LOP3.LUT P3, RZ, R53, 0xff, RZ, 0xc0, !PT ;  /* 0x000000ff35ff7812 */ /* 0x000fe2000786c0ff */
[----:B------:R-:W-:Y:S01]  /*16c0*/  FADD.FTZ R108, R75, -R102 ;  /* 0x800000664b6c7221 */ /* 0x000fe20000010000 */
[----:B------:R-:W-:Y:S01]  /*16d0*/  LOP3.LUT P4, RZ, R83, 0xff, RZ, 0xc0, !PT ;  /* 0x000000ff53ff7812 */ /* 0x000fe2000788c0ff */
[----:B------:R-:W-:Y:S01]  /*16e0*/  FMUL.FTZ R35, R35, UR15 ;  /* 0x0000000f23237c20 */ /* 0x000fe20008410000 */
[----:B------:R-:W-:Y:S01]  /*16f0*/  @P1 SHF.L.U32 R36, R49, 0x10, RZ ;  /* 0x0000001031241819 */ /* 0x000fe200000006ff */
[----:B------:R-:W-:Y:S01]  /*1700*/  FADD.FTZ R110, R79, -R38 ;  /* 0x800000264f6e7221 */ /* 0x000fe20000010000 */
[----:B------:R-:W-:Y:S01]  /*1710*/  @P1 SHF.L.U32 R96, R21, 0x10, RZ ;  /* 0x0000001015601819 */ /* 0x000fe200000006ff */
[----:B------:R-:W-:Y:S01]  /*1720*/  FADD.FTZ R44, R44, R97 ;  /* 0x000000612c2c7221 */ /* 0x000fe20000010000 */
[----:B------:R-:W-:Y:S01]  /*1730*/  @P2 PRMT R99, R49, 0x7632, R99 ;  /* 0x0000763231632816 */ /* 0x000fe20000000063 */
[-C--:B------:R-:W-:Y:S01]  /*1740*/  @P1 FMUL.FTZ R95, R36, R35.reuse ;  /* 0x00000023245f1220 */ /* 0x080fe20000410000 */
[----:B------:R-:W-:Y:S01]  /*1750*/  FADD.FTZ R36, R74, -R37 ;  /* 0x800000254a247221 */ /* 0x000fe20000010000 */
[----:B------:R-:W-:Y:S01]  /*1760*/  @P1 FMUL.FTZ R48, R96, R35 ;  /* 0x0000002360301220 */ /* 0x000fe20000410000 */
[C---:B------:R-:W-:Y:S01]  /*1770*/  FMUL.FTZ R35, R55.reuse, R100 ;  /* 0x0000006437237220 */ /* 0x040fe20000410000 */
[----:B------:R-:W-:Y:S01]  /*1780*/  LOP3.LUT P5, RZ, R84, 0xff, RZ, 0xc0, !PT ;  /* 0x000000ff54ff7812 */ /* 0x000fe200078ac0ff */
[----:B------:R-:W-:Y:S01]  /*1790*/  FMUL.FTZ R36, R55, R36 ;  /* 0x0000002437247220 */ /* 0x000fe20000410000 */
[----:B------:R-:W-:Y:S01]  /*17a0*/  LOP3.LUT P6, RZ, R85, 0xff, RZ, 0xc0, !PT ;  /* 0x000000ff55ff7812 */ /* 0x000fe200078cc0ff */
[----:B------:R-:W-:Y:S01]  /*17b0*/  FMUL.FTZ R37, R35, R54 ;  /* 0x0000003623257220 */ /* 0x000fe20000410000 */
[----:B------:R-:W-:Y:S01]  /*17c0*/  @P2 SHF.L.U32 R102, R99, 0x10, RZ ;  /* 0x0000001063662819 */ /* 0x000fe200000006ff */
[----:B------:R-:W-:Y:S01]  /*17d0*/  HFMA2 R96, -RZ, RZ, 0, 0 ;  /* 0x00000000ff607431 */ /* 0x000fe200000001ff */
[----:B------:R-:W-:Y:S01]  /*17e0*/  @P2 SHF.L.U32 R104, R91, 0x10, RZ ;  /* 0x000000105b682819 */ /* 0x000fe200000006ff */
[----:B------:R-:W-:Y:S01]  /*17f0*/  FMUL.FTZ R101, R37, UR15 ;  /* 0x0000000f25657c20 */ /* 0x000fe20008410000 */
[----:B------:R-:W-:Y:S01]  /*1800*/  FMUL.FTZ R37, R55, R108 ;  /* 0x0000006c37257220 */ /* 0x000fe20000410000 */
[----:B------:R-:W-:Y:S01]  /*1810*/  FADD.FTZ R108, R76, -R39 ;  /* 0x800000274c6c7221 */ /* 0x000fe20000010000 */
[----:B------:R-:W-:Y:S01]  /*1820*/  MOV R49, RZ ;  /* 0x000000ff00317202 */ /* 0x000fe20000000f00 */
[-C--:B------:R-:W-:Y:S01]  /*1830*/  FMUL.FTZ R100, R36, R54.reuse ;  /* 0x0000003624647220 */ /* 0x080fe20000410000 */
[-C--:B------:R-:W-:Y:S01]  /*1840*/  @P2 FMUL.FTZ R96, R102, R101.reuse ;  /* 0x0000006566602220 */ /* 0x080fe20000410000 */
[----:B------:R-:W-:Y:S01]  /*1850*/  @P2 FMUL.FTZ R49, R104, R101 ;  /* 0x0000006568312220 */ /* 0x000fe20000410000 */
[----:B------:R-:W-:Y:S01]  /*1860*/  FMUL.FTZ R101, R37, R54 ;  /* 0x0000003625657220 */ /* 0x000fe20000410000 */
[C---:B------:R-:W-:Y:S01]  /*1870*/  FMUL.FTZ R38, R55.reuse, R108 ;  /* 0x0000006c37267220 */ /* 0x040fe20000410000 */
[----:B------:R-:W-:Y:S01]  /*1880*/  @P3 SHF.L.U32 R106, R50, 0x10, RZ ;  /* 0x00000010326a3819 */ /* 0x000fe200000006ff */
[----:B------:R-:W-:Y:S01]  /*1890*/  FMUL.FTZ R39, R55, R110 ;  /* 0x0000006e37277220 */ /* 0x000fe20000410000 */
[----:B------:R-:W-:Y:S01]  /*18a0*/  FMUL.FTZ R103, R100, UR15 ;  /* 0x0000000f64677c20 */ /* 0x000fe20008410000 */
[----:B------:R-:W-:Y:S01]  /*18b0*/  @P4 PRMT R105, R50, 0x7632, R105 ;  /* 0x0000763232694816 */ /* 0x000fe20000000069 */
[----:B------:R-:W-:Y:S01]  /*18c0*/  FMUL.FTZ R107, R101, UR15 ;  /* 0x0000000f656b7c20 */ /* 0x000fe20008410000 */
[C---:B------:R-:W-:Y:S01]  /*18d0*/  @P5 SHF.L.U32 R50, R51.reuse, 0x10, RZ ;  /* 0x0000001033325819 */ /* 0x040fe200000006ff */
[-C--:B------:R-:W-:Y:S01]  /*18e0*/  FMUL.FTZ R101, R38, R54.reuse ;  /* 0x0000003626657220 */ /* 0x080fe20000410000 */
[----:B------:R-:W-:Y:S01]  /*18f0*/  @P6 PRMT R51, R51, 0x7632, R51 ;  /* 0x0000763233336816 */ /* 0x000fe20000000033 */
[----:B------:R-:W-:Y:S01]  /*1900*/  HFMA2 R99, -RZ, RZ, 0, 0 ;  /* 0x00000000ff637431 */ /* 0x000fe200000001ff */
[----:B------:R-:W-:Y:S01]  /*1910*/  @P3 SHF.L.U32 R104, R22, 0x10, RZ ;  /* 0x0000001016683819 */ /* 0x000fe200000006ff */
[----:B------:R-:W-:Y:S01]  /*1920*/  FMUL.FTZ R54, R39, R54 ;  /* 0x0000003627367220 */ /* 0x000fe20000410000 */
[----:B------:R-:W-:Y:S01]  /*1930*/  @P3 FMUL.FTZ R99, R106, R103 ;  /* 0x000000676a633220 */ /* 0x000fe20000410000 */
[----:B------:R-:W-:Y:S01]  /*1940*/  @P4 SHF.L.U32 R106, R105, 0x10, RZ ;  /* 0x00000010696a4819 */ /* 0x000fe200000006ff */
[----:B------:R-:W-:Y:S01]  /*1950*/  FMUL.FTZ R101, R101, UR15 ;  /* 0x0000000f65657c20 */ /* 0x000fe20008410000 */
[----:B------:R-:W-:Y:S01]  /*1960*/  @P4 SHF.L.U32 R108, R92, 0x10, RZ ;  /* 0x000000105c6c4819 */ /* 0x000fe200000006ff */
[----:B------:R-:W-:Y:S01]  /*1970*/  FMUL.FTZ R54, R54, UR15 ;  /* 0x0000000f36367c20 */ /* 0x000fe20008410000 */
[----:B------:R-:W-:Y:S01]  /*1980*/  @P5 SHF.L.U32 R110, R23, 0x10, RZ ;  /* 0x00000010176e5819 */ /* 0x000fe200000006ff */
[----:B------:R-:W-:Y:S01]  /*1990*/  HFMA2 R102, -RZ, RZ, 0, 0 ;  /* 0x00000000ff667431 */ /* 0x000fe200000001ff */
[----:B------:R-:W-:Y:S01]  /*19a0*/  @P6 SHF.L.U32 R109, R93, 0x10, RZ ;  /* 0x000000105d6d6819 */ /* 0x000fe200000006ff */
[----:B------:R-:W-:Y:S01]  /*19b0*/  @P4 FMUL.FTZ R102, R106, R107 ;  /* 0x0000006b6a664220 */ /* 0x000fe20000410000 */
[----:B------:R-:W-:Y:S01]  /*19c0*/  MOV R100, RZ ;  /* 0x000000ff00647202 */ /* 0x000fe20000000f00 */
[----:B------:R-:W-:Y:S01]  /*19d0*/  @P3 FMUL.FTZ R100, R104, R103 ;  /* 0x0000006768643220 */ /* 0x000fe20000410000 */
[----:B------:R-:W-:-:S02]  /*19e0*/  @P6 SHF.L.U32 R51, R51, 0x10, RZ ;  /* 0x0000001033336819 */ /* 0x000fc400000006ff */
[----:B------:R-:W-:Y:S02]  /*19f0*/  CS2R R104, SRZ ;  /* 0x0000000000687805 */ /* 0x000fe4000001ff00 */
[----:B------:R-:W-:Y:S01]  /*1a00*/  MOV R55, RZ ;  /* 0x000000ff00377202 */ /* 0x000fe20000000f00 */
[----:B------:R-:W-:Y:S01]  /*1a10*/  HFMA2 R103, -RZ, RZ, 0, 0 ;  /* 0x00000000ff677431 */ /* 0x000fe200000001ff */
[----:B------:R-:W-:Y:S01]  /*1a20*/  MOV R106, RZ ;  /* 0x000000ff006a7202 */ /* 0x000fe20000000f00 */
[----:B------:R-:W-:Y:S01]  /*1a30*/  @P4 FMUL.FTZ R55, R108, R107 ;  /* 0x0000006b6c374220 */ /* 0x000fe20000410000 */
[-C--:B------:R-:W-:Y:S01]  /*1a40*/  @P5 FMUL.FTZ R104, R110, R101.reuse ;  /* 0x000000656e685220 */ /* 0x080fe20000410000 */
[-C--:B------:R-:W-:Y:S01]  /*1a50*/  @P6 FMUL.FTZ R105, R109, R54.reuse ;  /* 0x000000366d696220 */ /* 0x080fe20000410000 */
        /* <DEDUP_REMOVED lines=14> */
.L_x_2187:
[----:B------:R-:W-:-:S04]  /*1b40*/  UISETP.NE.U32.AND UP0, UPT, UR4, URZ, UPT ;  /* 0x000000ff0400728c */ /* 0x000fc8000bf05070 */
[----:B------:R-:W-:-:S09]  /*1b50*/  UISETP.NE.AND.EX UP0, UPT, UR5, URZ, UPT, UP0 ;  /* 0x000000ff0500728c */ /* 0x000fd2000bf05300 */
[----:B------:R-:W-:Y:S05]  /*1b60*/  BRA.U UP0, `(.L_x_2190) ;  /* 0x0000000500b47547 */ /* 0x000fea000b800000 */
[----:B------:R-:W-:Y:S01]  /*1b70*/  LOP3.LUT P2, RZ, R80, 0xff, RZ, 0xc0, !PT ;  /* 0x000000ff50ff7812 */ /* 0x000fe2000784c0ff */
[-CC-:B------:R-:W-:Y:S01]  /*1b80*/  FFMA.FTZ R56, R58, R95.reuse, R96.reuse ;  /* 0x0000005f3a387223 */ /* 0x180fe20000010060 */
[----:B------:R-:W-:Y:S01]  /*1b90*/  FFMA.FTZ R99, R3, R95, R96 ;  /* 0x0000005f03637223 */ /* 0x000fe20000010060 */
[----:B------:R-:W-:Y:S01]  /*1ba0*/  LOP3.LUT P1, RZ, R52, 0xff, RZ, 0xc0, !PT ;  /* 0x000000ff34ff7812 */ /* 0x000fe2000782c0ff */
[----:B------:R-:W-:Y:S02]  /*1bb0*/  HFMA2 R97, -RZ, RZ, 0, 0 ;  /* 0x00000000ff617431 */ /* 0x000fe400000001ff */
[----:B------:R-:W-:Y:S01]  /*1bc0*/  FADD.FTZ R102, R59, -R56 ;  /* 0x800000383b667221 */ /* 0x000fe20000010000 */
[----:B------:R-:W-:Y:S01]  /*1bd0*/  FADD.FTZ R99, R60, -R99 ;  /* 0x800000633c637221 */ /* 0x000fe20000010000 */
[----:B------:R-:W-:Y:S02]  /*1be0*/  CS2R R56, SRZ ;  /* 0x0000000000387805 */ /* 0x000fe4000001ff00 */
[----:B------:R-:W-:Y:S01]  /*1bf0*/  MOV R98, RZ ;  /* 0x000000ff00627202 */ /* 0x000fe20000000f00 */
[C---:B------:R-:W-:Y:S01]  /*1c00*/  FFMA.FTZ R101, R55.reuse, R102, R25 ;  /* 0x0000006637657223 */ /* 0x040fe20000010019 */
[----:B------:R-:W-:Y:S01]  /*1c10*/  FFMA.FTZ R99, R55, R99, R24 ;  /* 0x0000006337637223 */ /* 0x000fe20000010018 */
[----:B------:R-:W-:Y:S01]  /*1c20*/  FFMA.FTZ R103, R73, R95, R96 ;  /* 0x0000005f49677223 */ /* 0x000fe20000010060 */
[----:B------:R-:W-:Y:S01]  /*1c30*/  LOP3.LUT P3, RZ, R53, 0xff, RZ, 0xc0, !PT ;  /* 0x000000ff35ff7812 */ /* 0x000fe2000786c0ff */
[-C--:B------:R-:W-:Y:S01]  /*1c40*/  FMUL.FTZ R101, R101, R54.reuse ;  /* 0x0000003665657220 */ /* 0x080fe20000410000 */
[----:B-----5:R-:W-:Y:S01]  /*1c50*/  @P2 PRMT R102, R48, 0x7632, R102 ;  /* 0x0000763230662816 */ /* 0x020fe20000000066 */
[----:B------:R-:W-:Y:S01]  /*1c60*/  FMUL.FTZ R99, R99, R54 ;  /* 0x0000003663637220 */ /* 0x000fe20000410000 */
[----:B------:R-:W-:Y:S01]  /*1c70*/  @P2 SHF.L.U32 R104, R90, 0x10, RZ ;  /* 0x000000105a682819 */ /* 0x000fe200000006ff */
[----:B------:R-:W-:Y:S01]  /*1c80*/  FMUL.FTZ R101, R101, UR15 ;  /* 0x0000000f65657c20 */ /* 0x000fe20008410000 */
[----:B------:R-:W-:Y:S01]  /*1c90*/  @P2 SHF.L.U32 R102, R102, 0x10, RZ ;  /* 0x0000001066662819 */ /* 0x000fe200000006ff */
[----:B------:R-:W-:Y:S01]  /*1ca0*/  FMUL.FTZ R99, R99, UR15 ;  /* 0x0000000f63637c20 */ /* 0x000fe20008410000 */
[----:B------:R-:W-:Y:S01]  /*1cb0*/  @P1 SHF.L.U32 R100, R48, 0x10, RZ ;  /* 0x0000001030641819 */ /* 0x000fe200000006ff */
[-C--:B------:R-:W-:Y:S01]  /*1cc0*/  @P2 FMUL.FTZ R56, R104, R101.reuse ;  /* 0x0000006568382220 */ /* 0x080fe20000410000 */
[----:B------:R-:W-:Y:S01]  /*1cd0*/  @P1 SHF.L.U32 R48, R20, 0x10, RZ ;  /* 0x0000001014301819 */ /* 0x000fe200000006ff */
[----:B------:R-:W-:Y:S01]  /*1ce0*/  @P2 FMUL.FTZ R98, R102, R101 ;  /* 0x0000006566622220 */ /* 0x000fe20000410000 */
[----:B------:R-:W-:Y:S01]  /*1cf0*/  LOP3.LUT P2, RZ, R82, 0xff, RZ, 0xc0, !PT ;  /* 0x000000ff52ff7812 */ /* 0x000fe2000784c0ff */
[--C-:B------:R-:W-:Y:S01]  /*1d00*/  FFMA.FTZ R101, R61, R95, R96.reuse ;  /* 0x0000005f3d657223 */ /* 0x100fe20000010060 */
[-C--:B------:R-:W-:Y:S01]  /*1d10*/  @P1 FMUL.FTZ R97, R100, R99.reuse ;  /* 0x0000006364611220 */ /* 0x080fe20000410000 */
[----:B------:R-:W-:Y:S01]  /*1d20*/  @P1 FMUL.FTZ R57, R48, R99 ;  /* 0x0000006330391220 */ /* 0x000fe20000410000 */
[-C--:B------:R-:W-:Y:S01]  /*1d30*/  FFMA.FTZ R48, R62, R95.reuse, R96 ;  /* 0x0000005f3e307223 */ /* 0x080fe20000010060 */
[----:B------:R-:W-:Y:S01]  /*1d40*/  LOP3.LUT P1, RZ, R81, 0xff, RZ, 0xc0, !PT ;  /* 0x000000ff51ff7812 */ /* 0x000fe2000782c0ff */
[----:B------:R-:W-:Y:S01]  /*1d50*/  FADD.FTZ R101, R66, -R101 ;  /* 0x8000006542657221 */ /* 0x000fe20000010000 */
[----:B------:R-:W-:Y:S01]  /*1d60*/  LOP3.LUT P4, RZ, R83, 0xff, RZ, 0xc0, !PT ;  /* 0x000000ff53ff7812 */ /* 0x000fe2000788c0ff */
[----:B------:R-:W-:Y:S01]  /*1d70*/  FADD.FTZ R48, R63, -R48 ;  /* 0x800000303f307221 */ /* 0x000fe20000010000 */
[----:B------:R-:W-:Y:S01]  /*1d80*/  LOP3.LUT P5, RZ, R84, 0xff, RZ, 0xc0, !PT ;  /* 0x000000ff54ff7812 */ /* 0x000fe200078ac0ff */
[----:B------:R-:W-:Y:S01]  /*1d90*/  FADD.FTZ R105, R74, -R103 ;  /* 0x800000674a697221 */ /* 0x000fe20000010000 */
[----:B------:R-:W-:Y:S01]  /*1da0*/  LOP3.LUT P6, RZ, R85, 0xff, RZ, 0xc0, !PT ;  /* 0x000000ff55ff7812 */ /* 0x000fe200078cc0ff */
[-CC-:B------:R-:W-:Y:S01]  /*1db0*/  FFMA.FTZ R104, R72, R95.reuse, R96.reuse ;  /* 0x0000005f48687223 */ /* 0x180fe20000010060 */
[----:B------:R-:W-:Y:S01]  /*1dc0*/  FFMA.FTZ R103, R55, R48, R27 ;  /* 0x0000003037677223 */ /* 0x000fe2000001001b */
[----:B------:R-:W-:Y:S01]  /*1dd0*/  FFMA.FTZ R107, R77, R95, R96 ;  /* 0x0000005f4d6b7223 */ /* 0x000fe20000010060 */
[----:B------:R-:W-:Y:S01]  /*1de0*/  FFMA.FTZ R101, R55, R101, R26 ;  /* 0x0000006537657223 */ /* 0x000fe2000001001a */
[----:B------:R-:W-:Y:S01]  /*1df0*/  FFMA.FTZ R106, R78, R95, R96 ;  /* 0x0000005f4e6a7223 */ /* 0x000fe20000010060 */
[----:B------:R-:W-:Y:S01]  /*1e00*/  @P2 PRMT R102, R49, 0x7632, R102 ;  /* 0x0000763231662816 */ /* 0x000fe20000000066 */
[----:B------:R-:W-:Y:S01]  /*1e10*/  FADD.FTZ R104, R75, -R104 ;  /* 0x800000684b687221 */ /* 0x000fe20000010000 */
[-C--:B------:R-:W-:Y:S01]  /*1e20*/  FMUL.FTZ R103, R103, R54.reuse ;  /* 0x0000003667677220 */ /* 0x080fe20000410000 */
[----:B------:R-:W-:Y:S01]  /*1e30*/  FFMA.FTZ R105, R55, R105, R28 ;  /* 0x0000006937697223 */ /* 0x000fe2000001001c */
[----:B------:R-:W-:Y:S01]  /*1e40*/  FADD.FTZ R109, R76, -R107 ;  /* 0x8000006b4c6d7221 */ /* 0x000fe20000010000 */
[----:B------:R-:W-:Y:S01]  /*1e50*/  FMUL.FTZ R101, R101, R54 ;  /* 0x0000003665657220 */ /* 0x000fe20000410000 */
[----:B------:R-:W-:Y:S01]  /*1e60*/  FADD.FTZ R106, R79, -R106 ;  /* 0x8000006a4f6a7221 */ /* 0x000fe20000010000 */
[----:B------:R-:W-:Y:S01]  /*1e70*/  @P2 SHF.L.U32 R108, R102, 0x10, RZ ;  /* 0x00000010666c2819 */ /* 0x000fe200000006ff */
[----:B------:R-:W-:Y:S01]  /*1e80*/  FFMA.FTZ R107, R55, R104, R29 ;  /* 0x00000068376b7223 */ /* 0x000fe2000001001d */
[----:B------:R-:W-:Y:S01]  /*1e90*/  FMUL.FTZ R103, R103, UR15 ;  /* 0x0000000f67677c20 */ /* 0x000fe20008410000 */
[----:B------:R-:W-:Y:S01]  /*1ea0*/  @P1 SHF.L.U32 R100, R49, 0x10, RZ ;  /* 0x0000001031641819 */ /* 0x000fe200000006ff */
[----:B------:R-:W-:Y:S01]  /*1eb0*/  FMUL.FTZ R105, R105, R54 ;  /* 0x0000003669697220 */ /* 0x000fe20000410000 */
[----:B------:R-:W-:Y:S01]  /*1ec0*/  @P1 SHF.L.U32 R104, R21, 0x10, RZ ;  /* 0x0000001015681819 */ /* 0x000fe200000006ff */
[----:B------:R-:W-:Y:S01]  /*1ed0*/  FFMA.FTZ R109, R55, R109, R30 ;  /* 0x0000006d376d7223 */ /* 0x000fe2000001001e */
[----:B------:R-:W-:Y:S01]  /*1ee0*/  CS2R R48, SRZ ;  /* 0x0000000000307805 */ /* 0x000fe2000001ff00 */
[----:B------:R-:W-:Y:S01]  /*1ef0*/  FMUL.FTZ R101, R101, UR15 ;  /* 0x0000000f65657c20 */ /* 0x000fe20008410000 */
[C---:B------:R-:W-:Y:S01]  /*1f00*/  @P3 SHF.L.U32 R96, R50.reuse, 0x10, RZ ;  /* 0x0000001032603819 */ /* 0x040fe200000006ff */
[----:B------:R-:W-:Y:S01]  /*1f10*/  FFMA.FTZ R55, R55, R106, R31 ;  /* 0x0000006a37377223 */ /* 0x000fe2000001001f */
[----:B------:R-:W-:Y:S01]  /*1f20*/  @P4 PRMT R99, R50, 0x7632, R99 ;  /* 0x0000763232634816 */ /* 0x000fe20000000063 */
[----:B------:R-:W-:Y:S01]  /*1f30*/  @P2 FMUL.FTZ R48, R108, R103 ;  /* 0x000000676c302220 */ /* 0x000fe20000410000 */
[----:B------:R-:W-:Y:S01]  /*1f40*/  @P5 SHF.L.U32 R50, R51, 0x10, RZ ;  /* 0x0000001033325819 */ /* 0x000fe200000006ff */
[-C--:B------:R-:W-:Y:S01]  /*1f50*/  FMUL.FTZ R107, R107, R54.reuse ;  /* 0x000000366b6b7220 */ /* 0x080fe20000410000 */
[----:B------:R-:W-:Y:S01]  /*1f60*/  @P6 PRMT R95, R51, 0x7632, R95 ;  /* 0x00007632335f6816 */ /* 0x000fe2000000005f */
[----:B------:R-:W-:Y:S01]  /*1f70*/  HFMA2 R51, -RZ, RZ, 0, 0 ;  /* 0x00000000ff337431 */ /* 0x000fe200000001ff */
[----:B------:R-:W-:Y:S01]  /*1f80*/  @P3 SHF.L.U32 R108, R22, 0x10, RZ ;  /* 0x00000010166c3819 */ /* 0x000fe200000006ff */
[----:B------:R-:W-:Y:S01]  /*1f90*/  FMUL.FTZ R105, R105, UR15 ;  /* 0x0000000f69697c20 */ /* 0x000fe20008410000 */
[-C--:B------:R-:W-:Y:S01]  /*1fa0*/  @P1 FMUL.FTZ R51, R100, R101.reuse ;  /* 0x0000006564331220 */ /* 0x080fe20000410000 */
[----:B------:R-:W-:Y:S01]  /*1fb0*/  @P1 FMUL.FTZ R49, R104, R101 ;  /* 0x0000006568311220 */ /* 0x000fe20000410000 */
[-C--:B------:R-:W-:Y:S01]  /*1fc0*/  FMUL.FTZ R102, R109, R54.reuse ;  /* 0x000000366d667220 */ /* 0x080fe20000410000 */
[----:B------:R-:W-:Y:S01]  /*1fd0*/  FMUL.FTZ R106, R55, R54 ;  /* 0x00000036376a7220 */ /* 0x000fe20000410000 */
[----:B------:R-:W-:-:S02]  /*1fe0*/  CS2R R100, SRZ ;  /* 0x0000000000647805 */ /* 0x000fc4000001ff00 */
[----:B------:R-:W-:Y:S02]  /*1ff0*/  CS2R R54, SRZ ;  /* 0x0000000000367805 */ /* 0x000fe4000001ff00 */
[----:B------:R-:W-:Y:S01]  /*2000*/  @P2 SHF.L.U32 R104, R91, 0x10, RZ ;  /* 0x000000105b682819 */ /* 0x000fe200000006ff */
[----:B------:R-:W-:Y:S01]  /*2010*/  FMUL.FTZ R107, R107, UR15 ;  /* 0x0000000f6b6b7c20 */ /* 0x000fe20008410000 */
[----:B------:R-:W-:Y:S01]  /*2020*/  @P4 SHF.L.U32 R110, R99, 0x10, RZ ;  /* 0x00000010636e4819 */ /* 0x000fe200000006ff */
[-C--:B------:R-:W-:Y:S01]  /*2030*/  @P3 FMUL.FTZ R101, R96, R105.reuse ;  /* 0x0000006960653220 */ /* 0x080fe20000410000 */
        /* <DEDUP_REMOVED lines=8> */
[-C--:B------:R-:W-:Y:S01]  /*20c0*/  @P4 FMUL.FTZ R100, R110, R107.reuse ;  /* 0x0000006b6e644220 */ /* 0x080fe20000410000 */
[----:B------:R-:W-:Y:S01]  /*20d0*/  MOV R104, RZ ;  /* 0x000000ff00687202 */ /* 0x000fe20000000f00 */
[----:B------:R-:W-:Y:S01]  /*20e0*/  HFMA2 R99, -RZ, RZ, 0, 0 ;  /* 0x00000000ff637431 */ /* 0x000fe200000001ff */
        /* <DEDUP_REMOVED lines=21> */
.L_x_2190:
[----:B------:R-:W-:Y:S01]  /*2240*/  LOP3.LUT P1, RZ, R52, 0xff, RZ, 0xc0, !PT ;  /* 0x000000ff34ff7812 */ /* 0x000fe2000782c0ff */
[-CC-:B------:R-:W-:Y:S01]  /*2250*/  FFMA.FTZ R33, R3, R95.reuse, R96.reuse ;  /* 0x0000005f03217223 */ /* 0x180fe20000010060 */
[----:B------:R-:W-:Y:S01]  /*2260*/  LOP3.LUT P2, RZ, R80, 0xff, RZ, 0xc0, !PT ;  /* 0x000000ff50ff7812 */ /* 0x000fe2000784c0ff */
[----:B------:R-:W-:Y:S01]  /*2270*/  FFMA.FTZ R32, R58, R95, R96 ;  /* 0x0000005f3a207223 */ /* 0x000fe20000010060 */
[----:B------:R-:W-:Y:S01]  /*2280*/  CS2R R56, SRZ ;  /* 0x0000000000387805 */ /* 0x000fe2000001ff00 */
[----:B------:R-:W-:Y:S01]  /*2290*/  FADD.FTZ R33, R60, -R33 ;  /* 0x800000213c217221 */ /* 0x000fe20000010000 */
[----:B------:R-:W-:Y:S01]  /*22a0*/  MOV R98, RZ ;  /* 0x000000ff00627202 */ /* 0x000fe20000000f00 */
[----:B------:R-:W-:Y:S01]  /*22b0*/  FADD.FTZ R34, R59, -R32 ;  /* 0x800000203b227221 */ /* 0x000fe20000010000 */
[----:B------:R-:W-:Y:S02]  /*22c0*/  HFMA2 R97, -RZ, RZ, 0, 0 ;  /* 0x00000000ff617431 */ /* 0x000fe400000001ff */
[C---:B------:R-:W-:Y:S01]  /*22d0*/  FFMA.FTZ R32, R55.reuse, R33, R24 ;  /* 0x0000002137207223 */ /* 0x040fe20000010018 */
[-CC-:B------:R-:W-:Y:S01]  /*22e0*/  FFMA.FTZ R100, R62, R95.reuse, R96.reuse ;  /* 0x0000005f3e647223 */ /* 0x180fe20000010060 */
[----:B------:R-:W-:Y:S01]  /*22f0*/  FFMA.FTZ R33, R55, R34, R25 ;  /* 0x0000002237217223 */ /* 0x000fe20000010019 */
[-C--:B------:R-:W-:Y:S01]  /*2300*/  FFMA.FTZ R102, R72, R95.reuse, R96 ;  /* 0x0000005f48667223 */ /* 0x080fe20000010060 */
        /* <DEDUP_REMOVED lines=9> */
[-C--:B------:R-:W-:Y:S01]  /*23a0*/  @P1 FMUL.FTZ R97, R37, R34.reuse ;  /* 0x0000002225611220 */ /* 0x080fe20000410000 */
[--C-:B------:R-:W-:Y:S01]  /*23b0*/  FFMA.FTZ R37, R73, R95, R96.reuse ;  /* 0x0000005f49257223 */ /* 0x100fe20000010060 */
[-C--:B------:R-:W-:Y:S01]  /*23c0*/  @P2 FMUL.FTZ R98, R48, R35.reuse ;  /* 0x0000002330622220 */ /* 0x080fe20000410000 */
[----:B------:R-:W-:Y:S01]  /*23d0*/  @P2 FMUL.FTZ R56, R36, R35 ;  /* 0x0000002324382220 */ /* 0x000fe20000410000 */
[-CC-:B------:R-:W-:Y:S01]  /*23e0*/  FFMA.FTZ R35, R61, R95.reuse, R96.reuse ;  /* 0x0000005f3d237223 */ /* 0x180fe20000010060 */
[----:B------:R-:W-:Y:S01]  /*23f0*/  @P1 FMUL.FTZ R57, R39, R34 ;  /* 0x0000002227391220 */ /* 0x000fe20000410000 */
[----:B------:R-:W-:Y:S01]  /*2400*/  LOP3.LUT P1, RZ, R81, 0xff, RZ, 0xc0, !PT ;  /* 0x000000ff51ff7812 */ /* 0x000fe2000782c0ff */
[-CC-:B------:R-:W-:Y:S01]  /*2410*/  FFMA.FTZ R39, R77, R95.reuse, R96.reuse ;  /* 0x0000005f4d277223 */ /* 0x180fe20000010060 */
[----:B------:R-:W-:Y:S01]  /*2420*/  FADD.FTZ R35, R66, -R35 ;  /* 0x8000002342237221 */ /* 0x000fe20000010000 */
[----:B------:R-:W-:Y:S01]  /*2430*/  LOP3.LUT P2, RZ, R82, 0xff, RZ, 0xc0, !PT ;  /* 0x000000ff52ff7812 */ /* 0x000fe2000784c0ff */
[----:B------:R-:W-:Y:S01]  /*2440*/  FFMA.FTZ R38, R78, R95, R96 ;  /* 0x0000005f4e267223 */ /* 0x000fe20000010060 */
[----:B------:R-:W-:Y:S01]  /*2450*/  FADD.FTZ R100, R63, -R100 ;  /* 0x800000643f647221 */ /* 0x000fe20000010000 */
[----:B------:R-:W-:Y:S01]  /*2460*/  FFMA.FTZ R34, R55, R35, R26 ;  /* 0x0000002337227223 */ /* 0x000fe2000001001a */
[----:B------:R-:W-:Y:S01]  /*2470*/  HFMA2 R95, -RZ, RZ, 0, 0 ;  /* 0x00000000ff5f7431 */ /* 0x000fe200000001ff */
[----:B------:R-:W-:Y:S01]  /*2480*/  MOV R48, RZ ;  /* 0x000000ff00307202 */ /* 0x000fe20000000f00 */
[----:B------:R-:W-:Y:S01]  /*2490*/  FADD.FTZ R37, R74, -R37 ;  /* 0x800000254a257221 */ /* 0x000fe20000010000 */
[----:B------:R-:W-:Y:S01]  /*24a0*/  FMUL.FTZ R35, R34, R54 ;  /* 0x0000003622237220 */ /* 0x000fe20000410000 */
[----:B------:R-:W-:Y:S01]  /*24b0*/  LOP3.LUT P3, RZ, R53, 0xff, RZ, 0xc0, !PT ;  /* 0x000000ff35ff7812 */ /* 0x000fe2000786c0ff */
[----:B------:R-:W-:Y:S01]  /*24c0*/  FADD.FTZ R108, R75, -R102 ;  /* 0x800000664b6c7221 */ /* 0x000fe20000010000 */
[----:B------:R-:W-:Y:S01]  /*24d0*/  @P1 SHF.L.U32 R36, R49, 0x10, RZ ;  /* 0x0000001031241819 */ /* 0x000fe200000006ff */
[----:B------:R-:W-:Y:S01]  /*24e0*/  FMUL.FTZ R35, R35, UR15 ;  /* 0x0000000f23237c20 */ /* 0x000fe20008410000 */
[----:B------:R-:W-:Y:S01]  /*24f0*/  @P1 SHF.L.U32 R96, R21, 0x10, RZ ;  /* 0x0000001015601819 */ /* 0x000fe200000006ff */
[----:B------:R-:W-:Y:S01]  /*2500*/  FADD.FTZ R39, R76, -R39 ;  /* 0x800000274c277221 */ /* 0x000fe20000010000 */
[----:B------:R-:W-:Y:S01]  /*2510*/  @P2 PRMT R99, R49, 0x7632, R99 ;  /* 0x0000763231632816 */ /* 0x000fe20000000063 */
[----:B------:R-:W-:Y:S01]  /*2520*/  @P1 FMUL.FTZ R95, R36, R35 ;  /* 0x00000023245f1220 */ /* 0x000fe20000410000 */
[C---:B------:R-:W-:Y:S01]  /*2530*/  FFMA.FTZ R36, R55.reuse, R37, R28 ;  /* 0x0000002537247223 */ /* 0x040fe2000001001c */
[----:B------:R-:W-:Y:S01]  /*2540*/  @P1 FMUL.FTZ R48, R96, R35 ;  /* 0x0000002360301220 */ /* 0x000fe20000410000 */
[----:B------:R-:W-:Y:S01]  /*2550*/  FFMA.FTZ R35, R55, R100, R27 ;  /* 0x0000006437237223 */ /* 0x000fe2000001001b */
[----:B------:R-:W-:Y:S01]  /*2560*/  LOP3.LUT P4, RZ, R83, 0xff, RZ, 0xc0, !PT ;  /* 0x000000ff53ff7812 */ /* 0x000fe2000788c0ff */
[----:B------:R-:W-:Y:S01]  /*2570*/  HFMA2 R96, -RZ, RZ, 0, 0 ;  /* 0x00000000ff607431 */ /* 0x000fe200000001ff */
[----:B------:R-:W-:Y:S01]  /*2580*/  LOP3.LUT P5, RZ, R84, 0xff, RZ, 0xc0, !PT ;  /* 0x000000ff54ff7812 */ /* 0x000fe200078ac0ff */
[-C--:B------:R-:W-:Y:S01]  /*2590*/  FMUL.FTZ R37, R35, R54.reuse ;  /* 0x0000003623257220 */ /* 0x080fe20000410000 */
[----:B------:R-:W-:Y:S01]  /*25a0*/  LOP3.LUT P6, RZ, R85, 0xff, RZ, 0xc0, !PT ;  /* 0x000000ff55ff7812 */ /* 0x000fe200078cc0ff */
[----:B------:R-:W-:Y:S01]  /*25b0*/  FMUL.FTZ R100, R36, R54 ;  /* 0x0000003624647220 */ /* 0x000fe20000410000 */
[----:B------:R-:W-:Y:S01]  /*25c0*/  @P2 SHF.L.U32 R102, R99, 0x10, RZ ;  /* 0x0000001063662819 */ /* 0x000fe200000006ff */
[----:B------:R-:W-:Y:S01]  /*25d0*/  FMUL.FTZ R101, R37, UR15 ;  /* 0x0000000f25657c20 */ /* 0x000fe20008410000 */
[----:B------:R-:W-:Y:S01]  /*25e0*/  @P2 SHF.L.U32 R104, R91, 0x10, RZ ;  /* 0x000000105b682819 */ /* 0x000fe200000006ff */
[----:B------:R-:W-:Y:S01]  /*25f0*/  FFMA.FTZ R37, R55, R108, R29 ;  /* 0x0000006c37257223 */ /* 0x000fe2000001001d */
[----:B------:R-:W-:Y:S01]  /*2600*/  MOV R49, RZ ;  /* 0x000000ff00317202 */ /* 0x000fe20000000f00 */
[----:B------:R-:W-:Y:S01]  /*2610*/  FADD.FTZ R108, R79, -R38 ;  /* 0x800000264f6c7221 */ /* 0x000fe20000010000 */
[-C--:B------:R-:W-:Y:S01]  /*2620*/  @P2 FMUL.FTZ R96, R102, R101.reuse ;  /* 0x0000006566602220 */ /* 0x080fe20000410000 */
[----:B------:R-:W-:Y:S01]  /*2630*/  @P2 FMUL.FTZ R49, R104, R101 ;  /* 0x0000006568312220 */ /* 0x000fe20000410000 */
[----:B------:R-:W-:Y:S01]  /*2640*/  FMUL.FTZ R101, R37, R54 ;  /* 0x0000003625657220 */ /* 0x000fe20000410000 */
[C---:B------:R-:W-:Y:S01]  /*2650*/  FFMA.FTZ R38, R55.reuse, R39, R30 ;  /* 0x0000002737267223 */ /* 0x040fe2000001001e */
[----:B------:R-:W-:Y:S01]  /*2660*/  @P3 SHF.L.U32 R106, R50, 0x10, RZ ;  /* 0x00000010326a3819 */ /* 0x000fe200000006ff */
[----:B------:R-:W-:Y:S01]  /*2670*/  FFMA.FTZ R39, R55, R108, R31 ;  /* 0x0000006c37277223 */ /* 0x000fe2000001001f */
        /* <DEDUP_REMOVED lines=41> */
[----:B------:R-:W-:-:S07]  /*2910*/  F2FP.BF16.F32.PACK_AB R48, R56, R57 ;  /* 0x000000393830723e */ /* 0x000fce00000010ff */
.L_x_2189:
[----:B------:R-:W-:Y:S01]  /*2920*/  ISETP.NE.U32.AND P1, PT, RZ, UR4, PT ;  /* 0x00000004ff007c0c */ /* 0x000fe2000bf25070 */
[----:B------:R-:W0:Y:S03]  /*2930*/  LDC.64 R40, c[0x0][0x468] ;  /* 0x00011a00ff287b82 */ /* 0x000e260000000a00 */
[----:B------:R-:W-:-:S13]  /*2940*/  ISETP.NE.AND.EX P1, PT, RZ, UR5, PT, P1 ;  /* 0x00000005ff007c0c */ /* 0x000fda000bf25310 */
[----:B------:R-:W1:Y:S01]  /*2950*/  @P1 LDC.64 R54, c[0x0][0x478] ;  /* 0x00011e00ff361b82 */ /* 0x000e620000000a00 */
[C---:B0-----:R-:W-:Y:S01]  /*2960*/  IMAD.WIDE.U32 R56, R67.reuse, 0x10, R40 ;  /* 0x0000001043387825 */ /* 0x041fe200078e0028 */
[----:B------:R-:W-:Y:S02]  /*2970*/  MOV R40, R95 ;  /* 0x0000005f00287202 */ /* 0x000fe40000000f00 */
[----:B------:R-:W-:Y:S01]  /*2980*/  MOV R41, R96 ;  /* 0x0000006000297202 */ /* 0x000fe20000000f00 */
[----:B-1----:R-:W-:-:S05]  /*2990*/  @P1 IMAD.WIDE.U32 R54, R67, 0x20, R54 ;  /* 0x0000002043361825 */ /* 0x002fca00078e0036 */
[----:B------:R0:W-:Y:S04]  /*29a0*/  @P1 STG.E.128 desc[UR8][R54.64], R32 ;  /* 0x0000002036001986 */ /* 0x0001e8000c101d08 */
[----:B------:R0:W-:Y:S04]  /*29b0*/  @P1 STG.E.128 desc[UR8][R54.64+0x10], R36 ;  /* 0x0000102436001986 */ /* 0x0001e8000c101d08 */
[----:B------:R0:W-:Y:S02]  /*29c0*/  STG.E.128 desc[UR8][R56.64], R48 ;  /* 0x0000003038007986 */ /* 0x0001e4000c101d08 */
.L_x_2186:
[----:B------:R-:W-:Y:S05]  /*29d0*/  BSYNC.RECONVERGENT B1 ;  /* 0x0000000000017941 */ /* 0x000fea0003800200 */
.L_x_2185:
[----:B0-----:R-:W0:Y:S02]  /*29e0*/  LDC.64 R48, c[0x0][0x380] ;  /* 0x0000e000ff307b82 */ /* 0x001e240000000a00 */
[----:B0-----:R-:W-:-:S04]  /*29f0*/  LEA R65, R48, R65, 0x2 ;  /* 0x0000004130417211 */ /* 0x001fc800078e10ff */
[----:B------:R-:W-:-:S13]  /*2a00*/  ISETP.GE.AND P1, PT, R65, R49, PT ;  /* 0x000000314100720c */ /* 0x000fda0003f26270 */
[----:B------:R-:W-:Y:S05]  /*2a10*/  @!P1 BRA `(.L_x_2191) ;  /* 0xffffffd800549947 */ /* 0x000fea000383ffff */
.L_x_2181:
[----:B------:R-:W-:Y:S05]  /*2a20*/  BSYNC B0 ;  /* 0x0000000000007941 */ /* 0x000fea0003800000 */
.L_x_2180:
[----:B------:R-:W0:Y:S01]  /*2a30*/  S2R R37, SR_TID.X ;  /* 0x0000000000257919 */ /* 0x000e220000002100 */
[----:B------:R-:W-:Y:S01]  /*2a40*/  MOV R2, 0x400 ;  /* 0x0000040000027802 */ /* 0x000fe20000000f00 */
[----:B------:R-:W-:Y:S05]  /*2a50*/  WARPSYNC.ALL ;  /* 0x0000000000007948 */ /* 0x000fea0003800000 */
[----:B------:R-:W2:Y:S01]  /*2a60*/  S2R R3, SR_CgaCtaId ;  /* 0x0000000000037919 */ /* 0x000ea20000008800 */
[----:B------:R-:W3:Y:S01]  /*2a70*/  LDCU.128 UR16, c[0x0][0x440] ;  /* 0x00008800ff1077ac */ /* 0x000ee20008000c00 */
        /* <DEDUP_REMOVED lines=11> */
[----:B-----5:R-:W2:Y:S04]  /*2b30*/  LDS R21, [R3+0x400] ;  /* 0x0004000003157984 */ /* 0x020ea80000000800 */
        /* <DEDUP_REMOVED lines=19> */
[----:B------:R-:W-:Y:S02]  /*2c70*/  IADD3 R10, P0, PT, R10, R37, RZ ;  /* 0x000000250a0a7210 */ /* 0x000fe40007f1e0ff */
[----:B------:R-:W-:Y:S02]  /*2c80*/  LOP3.LUT R37, R37, 0x7f, RZ, 0x3c, !PT ;  /* 0x0000007f25257812 */ /* 0x000fe400078e3cff */
[----:B------:R-:W-:Y:S02]  /*2c90*/  IADD3.X R39, PT, PT, RZ, RZ, RZ, P0, !PT ;  /* 0x000000ffff277210 */ /* 0x000fe400007fe4ff */
[----:B------:R-:W-:Y:S01]  /*2ca0*/  IADD3 R64, PT, PT, R37, R64, RZ ;  /* 0x0000004025407210 */ /* 0x000fe20007ffe0ff */
[----:B------:R-:W0:Y:S01]  /*2cb0*/  LDS R12, [R3] ;  /* 0x00000000030c7984 */ /* 0x000e220000000800 */
[----:B------:R-:W-:Y:S02]  /*2cc0*/  SHF.L.U64.HI R18, R10, 0x2, R39 ;  /* 0x000000020a127819 */ /* 0x000fe40000010227 */
[C---:B------:R-:W-:Y:S01]  /*2cd0*/  ISETP.GE.U32.AND P1, PT, R64.reuse, 0x80, PT ;  /* 0x000000804000780c */ /* 0x040fe20003f26070 */
[----:B------:R-:W1:Y:S01]  /*2ce0*/  LDS R15, [R3+0x400] ;  /* 0x00040000030f7984 */ /* 0x000e620000000800 */
[----:B------:R-:W-:-:S03]  /*2cf0*/  ISETP.GE.U32.AND P0, PT, R64, 0x100, PT ;  /* 0x000001004000780c */ /* 0x000fc60003f06070 */
        /* <DEDUP_REMOVED lines=18> */
[----:B0-----:R-:W-:-:S04]  /*2e20*/  SHF.L.U32 R0, R10, 0x2, RZ ;  /* 0x000000020a007819 */ /* 0x001fc800000006ff */
        /* <DEDUP_REMOVED lines=16> */
[----:B---3--:R-:W-:-:S03]  /*2f30*/  FADD.FTZ R5, R5, R6 ;  /* 0x0000000605057221 */ /* 0x008fc60000010000 */
[----:B----4-:R-:W-:Y:S01]  /*2f40*/  FADD.FTZ R4, R4, R9 ;  /* 0x0000000904047221 */ /* 0x010fe20000010000 */
[----:B------:R-:W-:Y:S01]  /*2f50*/  IADD3.X R9, PT, PT, R18, UR11, RZ, P2, !PT ;  /* 0x0000000b12097c10 */ /* 0x000fe200097fe4ff */
[----:B------:R-:W-:Y:S02]  /*2f60*/  FADD.FTZ R8, R5, R8 ;  /* 0x0000000805087221 */ /* 0x000fe40000010000 */
        /* <DEDUP_REMOVED lines=16> */
.L_x_2193:
[----:B------:R-:W-:Y:S05]  /*3070*/  BSYNC.RECONVERGENT B0 ;  /* 0x0000000000007941 */ /* 0x000fea0003800200 */
.L_x_2192:
        /* <DEDUP_REMOVED lines=11> */
.L_x_2184:
        /* <DEDUP_REMOVED lines=8> */
.L_x_2195:
[----:B------:R-:W-:Y:S05]  /*31b0*/  BSYNC B1 ;  /* 0x0000000000017941 */ /* 0x000fea0003800000 */
.L_x_2194:
        /* <DEDUP_REMOVED lines=8> */
.L_x_2196:
[----:B------:R-:W-:-:S05]  /*3240*/  FADD.FTZ R49, R49, R96 ;  /* 0x0000006031317221 */ /* 0x000fca0000010000 */
[----:B------:R-:W-:Y:S01]  /*3250*/  MOV R100, R49 ;  /* 0x0000003100647202 */ /* 0x000fe20000000f00 */
[----:B------:R-:W-:Y:S01]  /*3260*/  HFMA2 R99, -RZ, RZ, 0, 1.1920928955078125e-07 ;  /* 0x00000002ff637431 */ /* 0x000fe200000001ff */
[----:B------:R-:W-:-:S07]  /*3270*/  MOV R51, R98 ;  /* 0x0000006200337202 */ /* 0x000fce0000000f00 */
[----:B------:R-:W-:Y:S05]  /*3280*/  WARPSYNC.COLLECTIVE R97, `(.L_x_2197) ;  /* 0x0000000061087348 */ /* 0x000fea0003c00000 */
[----:B------:R0:W1:Y:S02]  /*3290*/  SHFL.BFLY P1, R98, R100, R99, R102 ;  /* 0x0c00006364627389 */ /* 0x0000640000020066 */
[----:B01----:R-:W-:Y:S05]  /*32a0*/  ENDCOLLECTIVE ;  /* 0x000000000000791b */ /* 0x003fea0003800000 */
.L_x_2197:
[----:B------:R-:W-:-:S05]  /*32b0*/  FADD.FTZ R51, R51, R56 ;  /* 0x0000003833337221 */ /* 0x000fca0000010000 */
[----:B------:R-:W-:Y:S02]  /*32c0*/  MOV R100, R51 ;  /* 0x0000003300647202 */ /* 0x000fe40000000f00 */
[----:B------:R-:W-:-:S07]  /*32d0*/  MOV R48, R98 ;  /* 0x0000006200307202 */ /* 0x000fce0000000f00 */
[----:B------:R-:W-:Y:S05]  /*32e0*/  WARPSYNC.COLLECTIVE R97, `(.L_x_2198) ;  /* 0x0000000061087348 */ /* 0x000fea0003c00000 */
[----:B------:R0:W1:Y:S02]  /*32f0*/  SHFL.BFLY P1, R98, R100, R99, R102 ;  /* 0x0c00006364627389 */ /* 0x0000640000020066 */
[----:B01----:R-:W-:Y:S05]  /*3300*/  ENDCOLLECTIVE ;  /* 0x000000000000791b */ /* 0x003fea0003800000 */
.L_x_2198:
[----:B------:R-:W-:-:S05]  /*3310*/  FADD.FTZ R48, R49, R48 ;  /* 0x0000003031307221 */ /* 0x000fca0000010000 */
[----:B------:R-:W-:Y:S01]  /*3320*/  MOV R100, R48 ;  /* 0x0000003000647202 */ /* 0x000fe20000000f00 */
[----:B------:R-:W-:Y:S01]  /*3330*/  HFMA2 R99, -RZ, RZ, 0, 2.384185791015625e-07 ;  /* 0x00000004ff637431 */ /* 0x000fe200000001ff */
[----:B------:R-:W-:-:S07]  /*3340*/  MOV R50, R98 ;  /* 0x0000006200327202 */ /* 0x000fce0000000f00 */
[----:B------:R-:W-:Y:S05]  /*3350*/  WARPSYNC.COLLECTIVE R97, `(.L_x_2199) ;  /* 0x0000000061087348 */ /* 0x000fea0003c00000 */
[----:B------:R0:W1:Y:S02]  /*3360*/  SHFL.BFLY P1, R98, R100, R99, R102 ;  /* 0x0c00006364627389 */ /* 0x0000640000020066 */
[----:B01----:R-:W-:Y:S05]  /*3370*/  ENDCOLLECTIVE ;  /* 0x000000000000791b */ /* 0x003fea0003800000 */
.L_x_2199:
[----:B------:R-:W-:-:S05]  /*3380*/  FADD.FTZ R50, R51, R50 ;  /* 0x0000003233327221 */ /* 0x000fca0000010000 */
[----:B------:R-:W-:Y:S02]  /*3390*/  MOV R100, R50 ;  /* 0x0000003200647202 */ /* 0x000fe40000000f00 */
[----:B------:R-:W-:-:S07]  /*33a0*/  MOV R57, R98 ;  /* 0x0000006200397202 */ /* 0x000fce0000000f00 */
[----:B------:R-:W-:Y:S05]  /*33b0*/  WARPSYNC.COLLECTIVE R97, `(.L_x_2200) ;  /* 0x0000000061087348 */ /* 0x000fea0003c00000 */
[----:B------:R0:W1:Y:S02]  /*33c0*/  SHFL.BFLY P1, R98, R100, R99, R102 ;  /* 0x0c00006364627389 */ /* 0x0000640000020066 */
[----:B01----:R-:W-:Y:S05]  /*33d0*/  ENDCOLLECTIVE ;  /* 0x000000000000791b */ /* 0x003fea0003800000 */
.L_x_2200:
[----:B------:R-:W-:-:S05]  /*33e0*/  FADD.FTZ R57, R48, R57 ;  /* 0x0000003930397221 */ /* 0x000fca0000010000 */
[----:B------:R-:W-:Y:S01]  /*33f0*/  MOV R100, R57 ;  /* 0x0000003900647202 */ /* 0x000fe20000000f00 */
[----:B------:R-:W-:Y:S01]  /*3400*/  HFMA2 R99, -RZ, RZ, 0, 4.76837158203125e-07 ;  /* 0x00000008ff637431 */ /* 0x000fe200000001ff */
[----:B------:R-:W-:-:S07]  /*3410*/  MOV R95, R98 ;  /* 0x00000062005f7202 */ /* 0x000fce0000000f00 */
[----:B------:R-:W-:Y:S05]  /*3420*/  WARPSYNC.COLLECTIVE R97, `(.L_x_2201) ;  /* 0x0000000061087348 */ /* 0x000fea0003c00000 */
[----:B------:R0:W1:Y:S02]  /*3430*/  SHFL.BFLY P1, R98, R100, R99, R102 ;  /* 0x0c00006364627389 */ /* 0x0000640000020066 */
[----:B01----:R-:W-:Y:S05]  /*3440*/  ENDCOLLECTIVE ;  /* 0x000000000000791b */ /* 0x003fea0003800000 */
.L_x_2201:
[----:B------:R-:W-:-:S05]  /*3450*/  FADD.FTZ R95, R50, R95 ;  /* 0x0000005f325f7221 */ /* 0x000fca0000010000 */
[----:B------:R-:W-:Y:S02]  /*3460*/  MOV R100, R95 ;  /* 0x0000005f00647202 */ /* 0x000fe40000000f00 */
[----:B------:R-:W-:-:S07]  /*3470*/  MOV R56, R98 ;  /* 0x0000006200387202 */ /* 0x000fce0000000f00 */
[----:B------:R-:W-:Y:S05]  /*3480*/  WARPSYNC.COLLECTIVE R97, `(.L_x_2202) ;  /* 0x0000000061087348 */ /* 0x000fea0003c00000 */
[----:B------:R0:W1:Y:S02]  /*3490*/  SHFL.BFLY P1, R98, R100, R99, R102 ;  /* 0x0c00006364627389 */ /* 0x0000640000020066 */
[----:B01----:R-:W-:Y:S05]  /*34a0*/  ENDCOLLECTIVE ;  /* 0x000000000000791b */ /* 0x003fea0003800000 */
.L_x_2202:
[----:B------:R-:W-:-:S05]  /*34b0*/  FADD.FTZ R56, R57, R56 ;  /* 0x0000003839387221 */ /* 0x000fca0000010000 */
[----:B------:R-:W-:Y:S01]  /*34c0*/  MOV R100, R56 ;  /* 0x0000003800647202 */ /* 0x000fe20000000f00 */
[----:B------:R-:W-:Y:S01]  /*34d0*/  HFMA2 R99, -RZ, RZ, 0, 9.5367431640625e-07 ;  /* 0x00000010ff637431 */ /* 0x000fe200000001ff */
[----:B------:R-:W-:-:S07]  /*34e0*/  MOV R96, R98 ;  /* 0x0000006200607202 */ /* 0x000fce0000000f00 */
[----:B------:R-:W-:Y:S05]  /*34f0*/  WARPSYNC.COLLECTIVE R97, `(.L_x_2203) ;  /* 0x0000000061087348 */ /* 0x000fea0003c00000 */
[----:B------:R0:W1:Y:S02]  /*3500*/  SHFL.BFLY P1, R98, R100, R99, R102 ;  /* 0x0c00006364627389 */ /* 0x0000640000020066 */
[----:B01----:R-:W-:Y:S05]  /*3510*/  ENDCOLLECTIVE ;  /* 0x000000000000791b */ /* 0x003fea0003800000 */
.L_x_2203:
[----:B------:R-:W-:-:S05]  /*3520*/  FADD.FTZ R96, R95, R96 ;  /* 0x000000605f607221 */ /* 0x000fca0000010000 */
[----:B------:R-:W-:Y:S02]  /*3530*/  MOV R100, R96 ;  /* 0x0000006000647202 */ /* 0x000fe40000000f00 */
[----:B------:R-:W-:-:S07]  /*3540*/  MOV R49, R98 ;  /* 0x0000006200317202 */ /* 0x000fce0000000f00 */
[----:B------:R-:W-:Y:S05]  /*3550*/  WARPSYNC.COLLECTIVE R97, `(.L_x_2204) ;  /* 0x0000000061087348 */ /* 0x000fea0003c00000 */
[----:B------:R0:W1:Y:S02]  /*3560*/  SHFL.BFLY P1, R98, R100, R99, R102 ;  /* 0x0c00006364627389 */ /* 0x0000640000020066 */
[----:B01----:R-:W-:Y:S05]  /*3570*/  ENDCOLLECTIVE ;  /* 0x000000000000791b */ /* 0x003fea0003800000 */
.L_x_2204:
[----:B------:R-:W-:Y:S01]  /*3580*/  MOV R51, R98 ;  /* 0x0000006200337202 */ /* 0x000fe20000000f00 */
[----:B------:R-:W-:Y:S06]  /*3590*/  BRA `(.L_x_2205) ;  /* 0xffffffd400ac7947 */ /* 0x000fec000383ffff */
.L_x_2206:
        /* <DEDUP_REMOVED lines=14> */
.L_x_6410:


//--------------------- .text._ZN10layer_norm13ln_bwd_kernelINS_13Kernel_traitsI13__nv_bfloat16S2_fS2_fjLj256ELj1ELj4ELj1ELj16ENS_18Kernel_traits_baseILj256ES2_S2_fS2_fjLj128EEEEELb1ELb1ELb0ELb1EEEvNS_9BwdParamsE --------------------------
	.section	.text._ZN10layer_norm13ln_bwd_kernelINS_13Kernel_traitsI13__nv_bfloat16S2_fS2_fjLj256ELj1ELj4ELj1ELj16ENS_18Kernel_traits_baseILj256ES2_S2_fS2_fjLj128EEEEELb1ELb1ELb0ELb1EEEvNS_9BwdParamsE,"ax",@progbits
	.align	128
        .global         _ZN10layer_norm13ln_bwd_kernelINS_13Kernel_traitsI13__nv_bfloat16S2_fS2_fjLj256ELj1ELj4ELj1ELj16ENS_18Kernel_traits_baseILj256ES2_S2_fS2_fjLj128EEEEELb1ELb1ELb0ELb1EEEvNS_9BwdParamsE
        .type           _ZN10layer_norm13ln_bwd_kernelINS_13Kernel_traitsI13__nv_bfloat16S2_fS2_fjLj256ELj1ELj4ELj1ELj16ENS_18Kernel_traits_baseILj256ES2_S2_fS2_fjLj128EEEEELb1ELb1ELb0ELb1EEEvNS_9BwdParamsE,@function
        .size           _ZN10layer_norm13ln_bwd_kernelINS_13Kernel_traitsI13__nv_bfloat16S2_fS2_fjLj256ELj1ELj4ELj1ELj16ENS_18Kernel_traits_baseILj256ES2_S2_fS2_fjLj128EEEEELb1ELb1ELb0ELb1EEEvNS_9BwdParamsE,(.L_x_6411 - _ZN10layer_norm13ln_bwd_kernelINS_13Kernel_traitsI13__nv_bfloat16S2_fS2_fjLj256ELj1ELj4ELj1ELj16ENS_18Kernel_traits_baseILj256ES2_S2_fS2_fjLj128EEEEELb1ELb1ELb0ELb1EEEvNS_9BwdParamsE)
        .other          _ZN10layer_norm13ln_bwd_kernelINS_13Kernel_traitsI13__nv_bfloat16S2_fS2_fjLj256ELj1ELj4ELj1ELj16ENS_18Kernel_traits_baseILj256ES2_S2_fS2_fjLj128EEEEELb1ELb1ELb0ELb1EEEvNS_9BwdParamsE,@"STO_CUDA_ENTRY STV_DEFAULT"
_ZN10layer_norm13ln_bwd_kernelINS_13Kernel_traitsI13__nv_bfloat16S2_fS2_fjLj256ELj1ELj4ELj1ELj16ENS_18Kernel_traits_baseILj256ES2_S2_fS2_fjLj128EEEEELb1ELb1ELb0ELb1EEEvNS_9BwdParamsE:
.text._ZN10layer_norm13ln_bwd_kernelINS_13Kernel_traitsI13__nv_bfloat16S2_fS2_fjLj256ELj1ELj4ELj1ELj16ENS_18Kernel_traits_baseILj256ES2_S2_fS2_fjLj128EEEEELb1ELb1ELb0ELb1EEEvNS_9BwdParamsE:
        /* <DEDUP_REMOVED lines=30> */
[----:B------:R-:W-:Y:S01]  /*01e0*/  LOP3.LUT R5, R50, 0x1f, RZ, 0xc0, !PT ;  /* 0x0000001f32057812 */ /* 0x000fe200078ec0ff */
[----:B------:R-:W1:Y:S06]  /*01f0*/  LDCU.64 UR4, c[0x0][0x3e0] ;  /* 0x00007c00ff0477ac */ /* 0x000e6c0008000a00 */
[----:B------:R-:W2:Y:S01]  /*0200*/  LDC.64 R24, c[0x0][0x3e8] ;  /* 0x0000fa00ff187b82 */ /* 0x000ea20000000a00 */
[----:B0-----:R-:W-:-:S05]  /*0210*/  IMAD.WIDE.U32 R2, R5, 0x10, R2 ;  /* 0x0000001005027825 */ /* 0x001fca00078e0002 */
[----:B------:R0:W3:Y:S01]  /*0220*/  LDG.E.128 R72, desc[UR8][R2.64] ;  /* 0x0000000802487981 */ /* 0x0000e2000c1e1d00 */
        /* <DEDUP_REMOVED lines=16> */
[----:B0-----:R-:W-:Y:S02]  /*0330*/  CS2R R2, SRZ ;  /* 0x0000000000027805 */ /* 0x001fe4000001ff00 */
[----:B------:R-:W-:Y:S02]  /*0340*/  MOV R67, RZ ;  /* 0x000000ff00437202 */ /* 0x000fe40000000f00 */
[----:B---3--:R-:W-:Y:S02]  /*0350*/  PRMT R62, R72, 0x7632, R62 ;  /* 0x00007632483e7816 */ /* 0x008fe4000000003e */
[----:B------:R-:W-:Y:S02]  /*0360*/  PRMT R61, R73, 0x7632, R61 ;  /* 0x00007632493d7816 */ /* 0x000fe4000000003d */
[----:B------:R-:W-:-:S02]  /*0370*/  PRMT R60, R74, 0x7632, R60 ;  /* 0x000076324a3c7816 */ /* 0x000fc4000000003c */
[----:B------:R-:W-:Y:S02]  /*0380*/  PRMT R59, R75, 0x7632, R59 ;  /* 0x000076324b3b7816 */ /* 0x000fe4000000003b */
[----:B------:R-:W-:Y:S02]  /*0390*/  SHF.L.U32 R72, R72, 0x10, RZ ;  /* 0x0000001048487819 */ /* 0x000fe400000006ff */
[----:B------:R-:W-:Y:S02]  /*03a0*/  SHF.L.U32 R71, R73, 0x10, RZ ;  /* 0x0000001049477819 */ /* 0x000fe400000006ff */
[----:B------:R-:W-:Y:S02]  /*03b0*/  SHF.L.U32 R70, R74, 0x10, RZ ;  /* 0x000000104a467819 */ /* 0x000fe400000006ff */
[----:B------:R-:W-:Y:S02]  /*03c0*/  SHF.L.U32 R69, R75, 0x10, RZ ;  /* 0x000000104b457819 */ /* 0x000fe400000006ff */
        /* <DEDUP_REMOVED lines=8> */
.L_x_2215:
[----:B0-----:R-:W0:Y:S01]  /*0450*/  S2R R50, SR_TID.X ;  /* 0x0000000000327919 */ /* 0x001e220000002100 */
[----:B------:R-:W1:Y:S01]  /*0460*/  LDC.64 R76, c[0x0][0x3c0] ;  /* 0x0000f000ff4c7b82 */ /* 0x000e620000000a00 */
[----:B------:R-:W-:-:S05]  /*0470*/  IMAD R0, R68, UR12, RZ ;  /* 0x0000000c44007c24 */ /* 0x000fca000f8e02ff */
[----:B------:R-:W-:Y:S02]  /*0480*/  SHF.R.S32.HI R37, RZ, 0x1f, R0 ;  /* 0x0000001fff257819 */ /* 0x000fe40000011400 */
[----:B------:R-:W2:Y:S02]  /*0490*/  LDC.64 R80, c[0x0][0x3a8] ;  /* 0x0000ea00ff507b82 */ /* 0x000ea40000000a00 */
[----:B------:R-:W-:-:S06]  /*04a0*/  LEA.HI R37, R37, R0, RZ, 0x3 ;  /* 0x0000000025257211 */ /* 0x000fcc00078f18ff */
[----:B------:R-:W3:Y:S08]  /*04b0*/  @P0 LDC.64 R82, c[0x0][0x3e0] ;  /* 0x0000f800ff520b82 */ /* 0x000ef00000000a00 */
[----:B------:R-:W4:Y:S01]  /*04c0*/  LDC.64 R44, c[0x0][0x428] ;  /* 0x00010a00ff2c7b82 */ /* 0x000f220000000a00 */
[----:B-1----:R-:W-:-:S05]  /*04d0*/  IMAD.WIDE R76, R68, 0x4, R76 ;  /* 0x00000004444c7825 */ /* 0x002fca00078e024c */
[----:B------:R1:W4:Y:S01]  /*04e0*/  LDG.E R0, desc[UR8][R76.64] ;  /* 0x000000084c007981 */ /* 0x000322000c1e1900 */
[----:B0-----:R-:W-:Y:S01]  /*04f0*/  LOP3.LUT R58, R50, 0x1f, RZ, 0xc0, !PT ;  /* 0x0000001f323a7812 */ /* 0x001fe200078ec0ff */
[----:B------:R-:W0:Y:S03]  /*0500*/  LDC.64 R74, c[0x0][0x3c8] ;  /* 0x0000f200ff4a7b82 */ /* 0x000e260000000a00 */
[----:B------:R-:W-:-:S05]  /*0510*/  LEA.HI.SX32 R58, R37, R58, 0x1d ;  /* 0x0000003a253a7211 */ /* 0x000fca00078feaff */
[----:B------:R-:W1:Y:S01]  /*0520*/  LDC.64 R90, c[0x0][0x3b0] ;  /* 0x0000ec00ff5a7b82 */ /* 0x000e620000000a00 */
[----:B--2---:R-:W-:-:S04]  /*0530*/  IMAD.WIDE.U32 R80, R58, 0x20, R80 ;  /* 0x000000203a507825 */ /* 0x004fc800078e0050 */
[----:B---3--:R-:W-:Y:S01]  /*0540*/  @P0 IMAD.WIDE R82, R68, 0x2, R82 ;  /* 0x0000000244520825 */ /* 0x008fe200078e0252 */
[----:B------:R-:W2:Y:S03]  /*0550*/  LDG.E.128 R36, desc[UR8][R80.64] ;  /* 0x0000000850247981 */ /* 0x000ea6000c1e1d00 */
[----:B----4-:R-:W-:Y:S01]  /*0560*/  IMAD.WIDE.U32 R44, R58, 0x10, R44 ;  /* 0x000000103a2c7825 */ /* 0x010fe200078e002c */
[----:B------:R-:W3:Y:S04]  /*0570*/  LDG.E.128 R40, desc[UR8][R80.64+0x10] ;  /* 0x0000100850287981 */ /* 0x000ee8000c1e1d00 */
[----:B------:R-:W4:Y:S01]  /*0580*/  @P0 LDG.E.U16 R82, desc[UR8][R82.64] ;  /* 0x0000000852520981 */ /* 0x000f22000c1e1500 */
[----:B0-----:R-:W-:-:S03]  /*0590*/  IMAD.WIDE R74, R68, 0x4, R74 ;  /* 0x00000004444a7825 */ /* 0x001fc600078e024a */
[----:B------:R-:W4:Y:S04]  /*05a0*/  LDG.E.128 R44, desc[UR8][R44.64] ;  /* 0x000000082c2c7981 */ /* 0x000f28000c1e1d00 */
[----:B------:R-:W4:Y:S01]  /*05b0*/  LDG.E R74, desc[UR8][R74.64] ;  /* 0x000000084a4a7981 */ /* 0x000f22000c1e1900 */
[----:B-1----:R-:W-:-:S06]  /*05c0*/  IMAD.WIDE.U32 R90, R58, 0x8, R90 ;  /* 0x000000083a5a7825 */ /* 0x002fcc00078e005a */
[----:B------:R-:W4:Y:S01]  /*05d0*/  LDG.E.64 R90, desc[UR8][R90.64] ;  /* 0x000000085a5a7981 */ /* 0x000f22000c1e1b00 */
[----:B------:R-:W-:-:S04]  /*05e0*/  ISETP.NE.U32.AND P1, PT, RZ, UR10, PT ;  /* 0x0000000aff007c0c */ /* 0x000fc8000bf25070 */
[----:B------:R-:W-:-:S13]  /*05f0*/  ISETP.NE.AND.EX P1, PT, RZ, UR11, PT, P1 ;  /* 0x0000000bff007c0c */ /* 0x000fda000bf25310 */
[----:B------:R-:W0:Y:S01]  /*0600*/  @P1 LDC.64 R76, c[0x0][0x438] ;  /* 0x00010e00ff4c1b82 */ /* 0x000e220000000a00 */
[----:B------:R-:W-:Y:S02]  /*0610*/  ISETP.NE.AND P2, PT, RZ, UR13, PT ;  /* 0x0000000dff007c0c */ /* 0x000fe4000bf45270 */
[----:B------:R-:W-:Y:S01]  /*0620*/  MOV R73, 0x3f800000 ;  /* 0x3f80000000497802 */ /* 0x000fe20000000f00 */
[----:B0-----:R-:W-:-:S05]  /*0630*/  @P1 IMAD.WIDE.U32 R78, R58, 0x20, R76 ;  /* 0x000000203a4e1825 */ /* 0x001fca00078e004c */
[----:B------:R-:W5:Y:S04]  /*0640*/  @P1 LDG.E.128 R20, desc[UR8][R78.64] ;  /* 0x000000084e141981 */ /* 0x000f68000c1e1d00 */
[----:B------:R0:W5:Y:S01]  /*0650*/  @P1 LDG.E.128 R16, desc[UR8][R78.64+0x10] ;  /* 0x000010084e101981 */ /* 0x000162000c1e1d00 */
[----:B------:R-:W-:Y:S01]  /*0660*/  UMOV UR4, 0xffffffff ;  /* 0xffffffff00047882 */ /* 0x000fe20000000000 */
[----:B------:R-:W-:-:S04]  /*0670*/  ISETP.NE.U32.AND P1, PT, RZ, UR10, PT ;  /* 0x0000000aff007c0c */ /* 0x000fc8000bf25070 */
[----:B------:R-:W-:Y:S02]  /*0680*/  ISETP.NE.AND.EX P1, PT, RZ, UR11, PT, P1 ;  /* 0x0000000bff007c0c */ /* 0x000fe4000bf25310 */
[----:B------:R-:W-:-:S05]  /*0690*/  FSEL R76, R0, RZ, !P2 ;  /* 0x000000ff004c7208 */ /* 0x000fca0005000000 */
[--C-:B--2---:R-:W-:Y:S01]  /*06a0*/  FADD.FTZ R0, R36, -R76.reuse ;  /* 0x8000004c24007221 */ /* 0x104fe20000010000 */
[--C-:B------:R-:W-:Y:S01]  /*06b0*/  FADD.FTZ R77, R37, -R76.reuse ;  /* 0x8000004c254d7221 */ /* 0x100fe20000010000 */
[----:B---3--:R-:W-:Y:S01]  /*06c0*/  FADD.FTZ R89, R41, -R76 ;  /* 0x8000004c29597221 */ /* 0x008fe20000010000 */
[----:B----4-:R-:W-:Y:S02]  /*06d0*/  @P0 SHF.L.U32 R73, R82, 0x10, RZ ;  /* 0x0000001052490819 */ /* 0x010fe400000006ff */
[C---:B------:R-:W-:Y:S02]  /*06e0*/  PRMT R82, R44.reuse, 0x7632, R82 ;  /* 0x000076322c527816 */ /* 0x040fe40000000052 */
[----:B------:R-:W-:Y:S01]  /*06f0*/  SHF.L.U32 R41, R44, 0x10, RZ ;  /* 0x000000102c297819 */ /* 0x000fe200000006ff */
[----:B------:R-:W-:Y:S01]  /*0700*/  FMUL.FTZ R0, R74, R0 ;  /* 0x000000004a007220 */ /* 0x000fe20000410000 */
[----:B------:R-:W-:Y:S01]  /*0710*/  SHF.L.U32 R82, R82, 0x10, RZ ;  /* 0x0000001052527819 */ /* 0x000fe200000006ff */
[--C-:B------:R-:W-:Y:S01]  /*0720*/  FADD.FTZ R75, R38, -R76.reuse ;  /* 0x8000004c264b7221 */ /* 0x100fe20000010000 */
[----:B------:R-:W-:Y:S01]  /*0730*/  FMUL.FTZ R77, R74, R77 ;  /* 0x0000004d4a4d7220 */ /* 0x000fe20000410000 */
[----:B------:R-:W-:Y:S01]  /*0740*/  FADD.FTZ R57, R41, R57 ;  /* 0x0000003929397221 */ /* 0x000fe20000010000 */
[-C--:B------:R-:W-:Y:S01]  /*0750*/  FFMA.FTZ R67, R0, R41.reuse, R67 ;  /* 0x0000002900437223 */ /* 0x080fe20000010043 */
[----:B------:R-:W-:Y:S01]  /*0760*/  FMUL.FTZ R41, R72, R41 ;  /* 0x0000002948297220 */ /* 0x000fe20000410000 */
[----:B------:R-:W-:Y:S01]  /*0770*/  MOV R37, R90 ;  /* 0x0000005a00257202 */ /* 0x000fe20000000f00 */
[----:B------:R-:W-:Y:S01]  /*0780*/  FADD.FTZ R87, R40, -R76 ;  /* 0x8000004c28577221 */ /* 0x000fe20000010000 */
[----:B------:R-:W-:Y:S01]  /*0790*/  PRMT R84, R45, 0x7632, R84 ;  /* 0x000076322d547816 */ /* 0x000fe20000000054 */
[----:B------:R-:W-:Y:S01]  /*07a0*/  FADD.FTZ R85, R39, -R76 ;  /* 0x8000004c27557221 */ /* 0x000fe20000010000 */
[----:B------:R-:W-:Y:S01]  /*07b0*/  SHF.L.U32 R40, R45, 0x10, RZ ;  /* 0x000000102d287819 */ /* 0x000fe200000006ff */
[----:B------:R-:W-:Y:S01]  /*07c0*/  FMUL.FTZ R75, R74, R75 ;  /* 0x0000004b4a4b7220 */ /* 0x000fe20000410000 */
[----:B0-----:R-:W-:Y:S01]  /*07d0*/  PRMT R78, R37, 0x7610, R78 ;  /* 0x00007610254e7816 */ /* 0x001fe2000000004e */
[-C--:B------:R-:W-:Y:S01]  /*07e0*/  FFMA.FTZ R56, R77, R82.reuse, R56 ;  /* 0x000000524d387223 */ /* 0x080fe20000010038 */
[----:B------:R-:W-:Y:S01]  /*07f0*/  FADD.FTZ R55, R82, R55 ;  /* 0x0000003752377221 */ /* 0x000fe20000010000 */
[--C-:B------:R-:W-:Y:S01]  /*0800*/  FADD.FTZ R93, R42, -R76.reuse ;  /* 0x8000004c2a5d7221 */ /* 0x100fe20000010000 */
[----:B------:R-:W-:Y:S01]  /*0810*/  FMUL.FTZ R82, R62, R82 ;  /* 0x000000523e527220 */ /* 0x000fe20000410000 */
[----:B------:R-:W-:Y:S01]  /*0820*/  FADD.FTZ R37, RZ, R41 ;  /* 0x00000029ff257221 */ /* 0x000fe20000010000 */
[----:B------:R-:W-:Y:S01]  /*0830*/  FADD.FTZ R42, R43, -R76 ;  /* 0x8000004c2b2a7221 */ /* 0x000fe20000010000 */
[----:B------:R-:W-:Y:S01]  /*0840*/  FFMA.FTZ R38, R0, R41, RZ ;  /* 0x0000002900267223 */ /* 0x000fe200000100ff */
[C---:B------:R-:W-:Y:S01]  /*0850*/  PRMT R36, R47.reuse, 0x7632, R36 ;  /* 0x000076322f247816 */ /* 0x040fe20000000024 */
[----:B------:R-:W-:Y:S01]  /*0860*/  FADD.FTZ R53, R40, R53 ;  /* 0x0000003528357221 */ /* 0x000fe20000010000 */
[----:B------:R-:W-:Y:S01]  /*0870*/  SHF.L.U32 R76, R47, 0x10, RZ ;  /* 0x000000102f4c7819 */ /* 0x000fe200000006ff */
[----:B------:R-:W-:Y:S01]  /*0880*/  FMUL.FTZ R47, R74, R85 ;  /* 0x000000554a2f7220 */ /* 0x000fe20000410000 */
[----:B------:R-:W-:Y:S01]  /*0890*/  SHF.L.U32 R84, R84, 0x10, RZ ;  /* 0x0000001054547819 */ /* 0x000fe200000006ff */
[-C--:B------:R-:W-:Y:S01]  /*08a0*/  FFMA.FTZ R54, R75, R40.reuse, R54 ;  /* 0x000000284b367223 */ /* 0x080fe20000010036 */
[----:B------:R-:W-:Y:S01]  /*08b0*/  FMUL.FTZ R40, R71, R40 ;  /* 0x0000002847287220 */ /* 0x000fe20000410000 */
[----:B------:R-:W-:Y:S01]  /*08c0*/  FADD.FTZ R37, R37, R82 ;  /* 0x0000005225257221 */ /* 0x000fe20000010000 */
[----:B------:R-:W-:Y:S01]  /*08d0*/  FFMA.FTZ R38, R77, R82, R38 ;  /* 0x000000524d267223 */ /* 0x000fe20000010026 */
[C---:B------:R-:W-:Y:S01]  /*08e0*/  PRMT R83, R46.reuse, 0x7632, R83 ;  /* 0x000076322e537816 */ /* 0x040fe20000000053 */
[-C--:B------:R-:W-:Y:S01]  /*08f0*/  FFMA.FTZ R52, R47, R84.reuse, R52 ;  /* 0x000000542f347223 */ /* 0x080fe20000010034 */
[----:B------:R-:W-:Y:S01]  /*0900*/  SHF.L.U32 R39, R46, 0x10, RZ ;  /* 0x000000102e277819 */ /* 0x000fe200000006ff */
[----:B------:R-:W-:Y:S01]  /*0910*/  FADD.FTZ R51, R84, R51 ;  /* 0x0000003354337221 */ /* 0x000fe20000010000 */
[----:B------:R-:W-:Y:S01]  /*0920*/  FMUL.FTZ R84, R61, R84 ;  /* 0x000000543d547220 */ /* 0x000fe20000410000 */
[----:B------:R-:W-:Y:S01]  /*0930*/  FADD.FTZ R37, R37, R40 ;  /* 0x0000002825257221 */ /* 0x000fe20000010000 */
[----:B------:R-:W-:Y:S01]  /*0940*/  FFMA.FTZ R38, R75, R40, R38 ;  /* 0x000000284b267223 */ /* 0x000fe20000010026 */
[C---:B------:R-:W-:Y:S01]  /*0950*/  FMUL.FTZ R45, R74.reuse, R87 ;  /* 0x000000574a2d7220 */ /* 0x040fe20000410000 */
[----:B------:R-:W-:Y:S01]  /*0960*/  SHF.L.U32 R83, R83, 0x10, RZ ;  /* 0x0000001053537819 */ /* 0x000fe200000006ff */
[----:B------:R-:W-:Y:S01]  /*0970*/  FMUL.FTZ R44, R74, R89 ;  /* 0x000000594a2c7220 */ /* 0x000fe20000410000 */
[-C--:B------:R-:W-:Y:S01]  /*0980*/  FMUL.FTZ R46, R70, R39.reuse ;  /* 0x00000027462e7220 */ /* 0x080fe20000410000 */
[----:B------:R-:W-:Y:S01]  /*0990*/  FADD.FTZ R37, R37, R84 ;  /* 0x0000005425257221 */ /* 0x000fe20000010000 */
[----:B------:R-:W-:Y:S01]  /*09a0*/  FFMA.FTZ R38, R47, R84, R38 ;  /* 0x000000542f267223 */ /* 0x000fe20000010026 */
[----:B------:R-:W-:Y:S01]  /*09b0*/  FADD.FTZ R6, R39, R6 ;  /* 0x0000000627067221 */ /* 0x000fe20000010000 */
[----:B------:R-:W-:Y:S01]  /*09c0*/  FFMA.FTZ R2, R45, R39, R2 ;  /* 0x000000272d027223 */ /* 0x000fe20000010002 */
[----:B------:R-:W-:Y:S01]  /*09d0*/  FMUL.FTZ R43, R74, R93 ;  /* 0x0000005d4a2b7220 */ /* 0x000fe20000410000 */
[----:B------:R-:W-:Y:S01]  /*09e0*/  SHF.L.U32 R36, R36, 0x10, RZ ;  /* 0x0000001024247819 */ /* 0x000fe200000006ff */
[----:B------:R-:W-:Y:S01]  /*09f0*/  FFMA.FTZ R3, R44, R83, R3 ;  /* 0x000000532c037223 */ /* 0x000fe20000010003 */
[----:B------:R-:W-:Y:S01]  /*0a00*/  FADD.FTZ R7, R83, R7 ;  /* 0x0000000753077221 */ /* 0x000fe20000010000 */
[----:B------:R-:W-:Y:S01]  /*0a10*/  MOV R39, R91 ;  /* 0x0000005b00277202 */ /* 0x000fe20000000f00 */
[----:B------:R-:W-:Y:S01]  /*0a20*/  FMUL.FTZ R42, R74, R42 ;  /* 0x0000002a4a2a7220 */ /* 0x000fe20000410000 */
[----:B------:R-:W-:Y:S01]  /*0a30*/  FMUL.FTZ R83, R60, R83 ;  /* 0x000000533c537220 */ /* 0x000fe20000410000 */
[----:B------:R-:W-:Y:S01]  /*0a40*/  FADD.FTZ R86, R37, R46 ;  /* 0x0000002e25567221 */ /* 0x000fe20000010000 */
[----:B------:R-:W-:Y:S01]  /*0a50*/  FFMA.FTZ R37, R45, R46, R38 ;  /* 0x0000002e2d257223 */ /* 0x000fe20000010026 */
[----:B------:R-:W-:Y:S01]  /*0a60*/  FADD.FTZ R8, R76, R8 ;  /* 0x000000084c087221 */ /* 0x000fe20000010000 */
[-C--:B------:R-:W-:Y:S01]  /*0a70*/  FFMA.FTZ R4, R43, R76.reuse, R4 ;  /* 0x0000004c2b047223 */ /* 0x080fe20000010004 */
[----:B------:R-:W-:Y:S01]  /*0a80*/  PRMT R85, R39, 0x7610, R85 ;  /* 0x0000761027557816 */ /* 0x000fe20000000055 */
[----:B------:R-:W-:Y:S01]  /*0a90*/  FMUL.FTZ R76, R69, R76 ;  /* 0x0000004c454c7220 */ /* 0x000fe20000410000 */
[-C--:B------:R-:W-:Y:S01]  /*0aa0*/  FFMA.FTZ R5, R42, R36.reuse, R5 ;  /* 0x000000242a057223 */ /* 0x080fe20000010005 */
[----:B------:R-:W-:Y:S01]  /*0ab0*/  FADD.FTZ R39, R86, R83 ;  /* 0x0000005356277221 */ /* 0x000fe20000010000 */
[----:B------:R-:W-:Y:S01]  /*0ac0*/  FADD.FTZ R9, R36, R9 ;  /* 0x0000000924097221 */ /* 0x000fe20000010000 */
[----:B------:R-:W-:Y:S01]  /*0ad0*/  FMUL.FTZ R87, R59, R36 ;  /* 0x000000243b577220 */ /* 0x000fe20000410000 */
[----:B------:R-:W-:Y:S01]  /*0ae0*/  FFMA.FTZ R36, R44, R83, R37 ;  /* 0x000000532c247223 */ /* 0x000fe20000010025 */
[----:B------:R-:W-:-:S03]  /*0af0*/  FADD.FTZ R38, R39, R76 ;  /* 0x0000004c27267221 */ /* 0x000fc60000010000 */
[----:B------:R-:W-:Y:S01]  /*0b00*/  FFMA.FTZ R39, R43, R76, R36 ;  /* 0x0000004c2b277223 */ /* 0x000fe20000010024 */
[----:B------:R-:W-:Y:S01]  /*0b10*/  SHF.R.U64 R79, R90, 0x8, R91 ;  /* 0x000000085a4f7819 */ /* 0x000fe2000000125b */
[----:B------:R-:W-:Y:S01]  /*0b20*/  FADD.FTZ R37, R38, R87 ;  /* 0x0000005726257221 */ /* 0x000fe20000010000 */
[----:B------:R-:W-:Y:S01]  /*0b30*/  SHF.R.U64 R80, R90, 0x10, R91 ;  /* 0x000000105a507819 */ /* 0x000fe2000000125b */
[----:B------:R-:W-:Y:S01]  /*0b40*/  FFMA.FTZ R39, R42, R87, R39 ;  /* 0x000000572a277223 */ /* 0x000fe20000010027 */
[--C-:B------:R-:W-:Y:S02]  /*0b50*/  SHF.R.U64 R81, R90, 0x18, R91.reuse ;  /* 0x000000185a517819 */ /* 0x100fe4000000125b */
        /* <DEDUP_REMOVED lines=17> */
[----:B------:R-:W0:Y:S04]  /*0c70*/  SHFL.BFLY PT, R38, R37, 0x8, 0x1f ;  /* 0x0d001f0025267f89 */ /* 0x000e2800000e0000 */
[----:B------:R1:W2:Y:S01]  /*0c80*/  SHFL.BFLY PT, R39, R36, 0x10, 0x1f ;  /* 0x0e001f0024277f89 */ /* 0x0002a200000e0000 */
[----:B0-----:R-:W-:-:S05]  /*0c90*/  FADD.FTZ R37, R37, R38 ;  /* 0x0000002625257221 */ /* 0x001fca0000010000 */
[----:B--2---:R1:W0:Y:S02]  /*0ca0*/  SHFL.BFLY PT, R38, R37, 0x10, 0x1f ;  /* 0x0e001f0025267f89 */ /* 0x00422400000e0000 */
.L_x_2227:
[----:B------:R-:W-:Y:S01]  /*0cb0*/  FADD.FTZ R89, R36, R39 ;  /* 0x0000002724597221 */ /* 0x000fe20000010000 */
[----:B0-----:R-:W-:Y:S02]  /*0cc0*/  FADD.FTZ R93, R37, R38 ;  /* 0x00000026255d7221 */ /* 0x001fe40000010000 */
[----:B-1----:R-:W0:Y:S02]  /*0cd0*/  LDC.64 R36, c[0x0][0x390] ;  /* 0x0000e400ff247b82 */ /* 0x002e240000000a00 */
[----:B0-----:R-:W-:-:S06]  /*0ce0*/  IMAD.WIDE.U32 R36, R58, 0x10, R36 ;  /* 0x000000103a247825 */ /* 0x001fcc00078e0024 */
[----:B------:R-:W5:Y:S01]  /*0cf0*/  LDG.E.128 R36, desc[UR8][R36.64] ;  /* 0x0000000824247981 */ /* 0x000f62000c1e1d00 */
[----:B------:R-:W-:Y:S01]  /*0d00*/  FMUL.FTZ R89, R89, UR14 ;  /* 0x0000000e59597c20 */ /* 0x000fe20008410000 */
[----:B------:R-:W-:-:S04]  /*0d10*/  FMUL.FTZ R93, R93, UR14 ;  /* 0x0000000e5d5d7c20 */ /* 0x000fc80008410000 */
[----:B------:R-:W-:Y:S01]  /*0d20*/  FSEL R92, R89, RZ, !P2 ;  /* 0x000000ff595c7208 */ /* 0x000fe20005000000 */
[----:B------:R-:W-:Y:S06]  /*0d30*/  @P1 BRA `(.L_x_2211) ;  /* 0x0000000c00cc1947 */ /* 0x000fec0003800000 */
[----:B------:R-:W-:Y:S01]  /*0d40*/  UMOV UR4, UR6 ;  /* 0x0000000600047c82 */ /* 0x000fe20008000000 */
[----:B------:R-:W-:Y:S01]  /*0d50*/  UMOV UR5, UR7 ;  /* 0x0000000700057c82 */ /* 0x000fe20008000000 */
[----:B------:R-:W-:-:S04]  /*0d60*/  UISETP.NE.U32.AND UP0, UPT, UR4, URZ, UPT ;  /* 0x000000ff0400728c */ /* 0x000fc8000bf05070 */
[----:B------:R-:W-:-:S09]  /*0d70*/  UISETP.NE.AND.EX UP0, UPT, UR5, URZ, UPT, UP0 ;  /* 0x000000ff0500728c */ /* 0x000fd2000bf05300 */
[----:B------:R-:W-:Y:S05]  /*0d80*/  BRA.U UP0, `(.L_x_2212) ;  /* 0x0000000500a87547 */ /* 0x000fea000b800000 */
[-CC-:B------:R-:W-:Y:S01]  /*0d90*/  FFMA.FTZ R0, R0, R93.reuse, R92.reuse ;  /* 0x0000005d00007223 */ /* 0x180fe2000001005c */
[----:B------:R-:W-:Y:S01]  /*0da0*/  LOP3.LUT P1, RZ, R78, 0xff, RZ, 0xc0, !PT ;  /* 0x000000ff4eff7812 */ /* 0x000fe2000782c0ff */
[----:B------:R-:W-:Y:S02]  /*0db0*/  HFMA2 R89, -RZ, RZ, 0, 0 ;  /* 0x00000000ff597431 */ /* 0x000fe400000001ff */
[-C--:B------:R-:W-:Y:S01]  /*0dc0*/  FFMA.FTZ R77, R77, R93.reuse, R92 ;  /* 0x0000005d4d4d7223 */ /* 0x080fe2000001005c */
[----:B------:R-:W-:Y:S01]  /*0dd0*/  FADD.FTZ R41, R41, -R0 ;  /* 0x8000000029297221 */ /* 0x000fe20000010000 */
[--C-:B------:R-:W-:Y:S01]  /*0de0*/  FFMA.FTZ R75, R75, R93, R92.reuse ;  /* 0x0000005d4b4b7223 */ /* 0x100fe2000001005c */
[----:B------:R-:W-:Y:S01]  /*0df0*/  LOP3.LUT P2, RZ, R81, 0xff, RZ, 0xc0, !PT ;  /* 0x000000ff51ff7812 */ /* 0x000fe2000784c0ff */
[----:B------:R-:W-:Y:S01]  /*0e00*/  FADD.FTZ R77, R82, -R77 ;  /* 0x8000004d524d7221 */ /* 0x000fe20000010000 */
[----:B------:R-:W-:Y:S01]  /*0e10*/  FMUL.FTZ R0, R74, R41 ;  /* 0x000000294a007220 */ /* 0x000fe20000410000 */
[----:B------:R-:W-:Y:S01]  /*0e20*/  FADD.FTZ R75, R40, -R75 ;  /* 0x8000004b284b7221 */ /* 0x000fe20000010000 */
[-CC-:B------:R-:W-:Y:S01]  /*0e30*/  FFMA.FTZ R47, R47, R93.reuse, R92.reuse ;  /* 0x0000005d2f2f7223 */ /* 0x180fe2000001005c */
[--C-:B------:R-:W-:Y:S01]  /*0e40*/  FFMA.FTZ R42, R42, R93, R92.reuse ;  /* 0x0000005d2a2a7223 */ /* 0x100fe2000001005c */
[----:B------:R-:W-:Y:S01]  /*0e50*/  FMUL.FTZ R0, R0, R73 ;  /* 0x0000004900007220 */ /* 0x000fe20000410000 */
[-CC-:B------:R-:W-:Y:S01]  /*0e60*/  FFMA.FTZ R45, R45, R93.reuse, R92.reuse ;  /* 0x0000005d2d2d7223 */ /* 0x180fe2000001005c */
[----:B------:R-:W-:Y:S01]  /*0e70*/  @P1 SHF.L.U32 R78, R24, 0x10, RZ ;  /* 0x00000010184e1819 */ /* 0x000fe200000006ff */
[----:B------:R-:W-:Y:S01]  /*0e80*/  FADD.FTZ R47, R84, -R47 ;  /* 0x8000002f542f7221 */ /* 0x000fe20000010000 */
[----:B------:R-:W-:Y:S01]  /*0e90*/  FMUL.FTZ R41, R0, UR15 ;  /* 0x0000000f00297c20 */ /* 0x000fe20008410000 */
[----:B-----5:R-:W-:Y:S01]  /*0ea0*/  @P1 SHF.L.U32 R0, R36, 0x10, RZ ;  /* 0x0000001024001819 */ /* 0x020fe200000006ff */
[----:B------:R-:W-:Y:S01]  /*0eb0*/  FFMA.FTZ R43, R43, R93, R92 ;  /* 0x0000005d2b2b7223 */ /* 0x000fe2000001005c */
[----:B------:R-:W-:Y:S01]  /*0ec0*/  FADD.FTZ R87, R87, -R42 ;  /* 0x8000002a57577221 */ /* 0x000fe20000010000 */
[----:B------:R-:W-:Y:S01]  /*0ed0*/  LOP3.LUT P3, RZ, R85, 0xff, RZ, 0xc0, !PT ;  /* 0x000000ff55ff7812 */ /* 0x000fe2000786c0ff */
[C---:B------:R-:W-:Y:S01]  /*0ee0*/  FMUL.FTZ R42, R74.reuse, R47 ;  /* 0x0000002f4a2a7220 */ /* 0x040fe20000410000 */
[C---:B------:R-:W-:Y:S01]  /*0ef0*/  @P1 FMUL.FTZ R89, R41.reuse, R0 ;  /* 0x0000000029591220 */ /* 0x040fe20000410000 */
[----:B------:R-:W-:Y:S01]  /*0f00*/  MOV R0, RZ ;  /* 0x000000ff00007202 */ /* 0x000fe20000000f00 */
[----:B------:R-:W-:Y:S01]  /*0f10*/  @P1 FMUL.FTZ R0, R41, R78 ;  /* 0x0000004e29001220 */ /* 0x000fe20000410000 */
[----:B------:R-:W-:Y:S01]  /*0f20*/  LOP3.LUT P1, RZ, R79, 0xff, RZ, 0xc0, !PT ;  /* 0x000000ff4fff7812 */ /* 0x000fe2000782c0ff */
[----:B------:R-:W-:Y:S01]  /*0f30*/  FMUL.FTZ R78, R74, R77 ;  /* 0x0000004d4a4e7220 */ /* 0x000fe20000410000 */
[----:B------:R-:W-:Y:S01]  /*0f40*/  MOV R41, RZ ;  /* 0x000000ff00297202 */ /* 0x000fe20000000f00 */
[----:B------:R-:W-:Y:S01]  /*0f50*/  FADD.FTZ R45, R46, -R45 ;  /* 0x8000002d2e2d7221 */ /* 0x000fe20000010000 */
[----:B------:R-:W-:Y:S01]  /*0f60*/  LOP3.LUT P5, RZ, R88, 0xff, RZ, 0xc0, !PT ;  /* 0x000000ff58ff7812 */ /* 0x000fe200078ac0ff */
[----:B------:R-:W-:Y:S01]  /*0f70*/  FMUL.FTZ R78, R78, R73 ;  /* 0x000000494e4e7220 */ /* 0x000fe20000410000 */
[----:B------:R-:W-:Y:S01]  /*0f80*/  FADD.FTZ R43, R76, -R43 ;  /* 0x8000002b4c2b7221 */ /* 0x000fe20000010000 */
[----:B------:R-:W-:Y:S01]  /*0f90*/  FFMA.FTZ R44, R44, R93, R92 ;  /* 0x0000005d2c2c7223 */ /* 0x000fe2000001005c */
[----:B------:R-:W-:Y:S01]  /*0fa0*/  LOP3.LUT P4, RZ, R86, 0xff, RZ, 0xc0, !PT ;  /* 0x000000ff56ff7812 */ /* 0x000fe2000788c0ff */
[----:B------:R-:W-:Y:S01]  /*0fb0*/  FMUL.FTZ R77, R78, UR15 ;  /* 0x0000000f4e4d7c20 */ /* 0x000fe20008410000 */
[----:B------:R-:W-:-:S02]  /*0fc0*/  HFMA2 R78, -RZ, RZ, 0, 0 ;  /* 0x00000000ff4e7431 */ /* 0x000fc400000001ff */
[----:B------:R-:W-:Y:S01]  /*0fd0*/  FMUL.FTZ R42, R42, R73 ;  /* 0x000000492a2a7220 */ /* 0x000fe20000410000 */
[----:B------:R-:W-:Y:S01]  /*0fe0*/  FMUL.FTZ R82, R74, R43 ;  /* 0x0000002b4a527220 */ /* 0x000fe20000410000 */
[----:B------:R-:W-:Y:S01]  /*0ff0*/  @P1 PRMT R36, R36, 0x7632, R36 ;  /* 0x0000763224241816 */ /* 0x000fe20000000024 */
[--C-:B------:R-:W-:Y:S01]  /*1000*/  FADD.FTZ R83, R83, -R44.reuse ;  /* 0x8000002c53537221 */ /* 0x100fe20000010000 */
[----:B------:R-:W-:Y:S01]  /*1010*/  FMUL.FTZ R42, R42, UR15 ;  /* 0x0000000f2a2a7c20 */ /* 0x000fe20008410000 */
[----:B------:R-:W-:Y:S01]  /*1020*/  FMUL.FTZ R82, R82, R73 ;  /* 0x0000004952527220 */ /* 0x000fe20000410000 */
[----:B------:R-:W-:Y:S01]  /*1030*/  @P1 SHF.L.U32 R36, R36, 0x10, RZ ;  /* 0x0000001024241819 */ /* 0x000fe200000006ff */
[----:B------:R-:W-:Y:S01]  /*1040*/  HFMA2 R76, -RZ, RZ, 0, 0 ;  /* 0x00000000ff4c7431 */ /* 0x000fe200000001ff */
[----:B------:R-:W-:Y:S01]  /*1050*/  @P2 SHF.L.U32 R47, R65, 0x10, RZ ;  /* 0x00000010412f2819 */ /* 0x000fe200000006ff */
[----:B------:R-:W-:Y:S01]  /*1060*/  FMUL.FTZ R82, R82, UR15 ;  /* 0x0000000f52527c20 */ /* 0x000fe20008410000 */
[----:B------:R-:W-:Y:S01]  /*1070*/  MOV R43, RZ ;  /* 0x000000ff002b7202 */ /* 0x000fe20000000f00 */
[----:B------:R-:W-:Y:S01]  /*1080*/  @P1 FMUL.FTZ R78, R77, R36 ;  /* 0x000000244d4e1220 */ /* 0x000fe20000410000 */
[----:B------:R-:W-:Y:S01]  /*1090*/  @P1 SHF.L.U32 R36, R66, 0x10, RZ ;  /* 0x0000001042241819 */ /* 0x000fe200000006ff */
[----:B------:R-:W-:Y:S01]  /*10a0*/  @P2 FMUL.FTZ R43, R42, R47 ;  /* 0x0000002f2a2b2220 */ /* 0x000fe20000410000 */
[----:B------:R-:W-:Y:S01]  /*10b0*/  @P4 PRMT R44, R38, 0x7632, R44 ;  /* 0x00007632262c4816 */ /* 0x000fe2000000002c */
[----:B------:R-:W-:-:S02]  /*10c0*/  HFMA2 R47, -RZ, RZ, 0, 0 ;  /* 0x00000000ff2f7431 */ /* 0x000fc400000001ff */
[----:B------:R-:W-:Y:S01]  /*10d0*/  @P1 FMUL.FTZ R41, R77, R36 ;  /* 0x000000244d291220 */ /* 0x000fe20000410000 */
[----:B------:R-:W-:Y:S01]  /*10e0*/  LOP3.LUT P1, RZ, R80, 0xff, RZ, 0xc0, !PT ;  /* 0x000000ff50ff7812 */ /* 0x000fe2000782c0ff */
[C---:B------:R-:W-:Y:S01]  /*10f0*/  FMUL.FTZ R36, R74.reuse, R75 ;  /* 0x0000004b4a247220 */ /* 0x040fe20000410000 */
[----:B------:R-:W-:Y:S02]  /*1100*/  HFMA2 R75, -RZ, RZ, 0, 0 ;  /* 0x00000000ff4b7431 */ /* 0x000fe400000001ff */
[----:B------:R-:W-:Y:S01]  /*1110*/  FMUL.FTZ R80, R74, R45 ;  /* 0x0000002d4a507220 */ /* 0x000fe20000410000 */
[----:B------:R-:W-:Y:S01]  /*1120*/  @P3 SHF.L.U32 R45, R38, 0x10, RZ ;  /* 0x00000010262d3819 */ /* 0x000fe200000006ff */
[-C--:B------:R-:W-:Y:S01]  /*1130*/  FMUL.FTZ R36, R36, R73.reuse ;  /* 0x0000004924247220 */ /* 0x080fe20000410000 */
[----:B------:R-:W-:Y:S01]  /*1140*/  MOV R38, RZ ;  /* 0x000000ff00267202 */ /* 0x000fe20000000f00 */
[----:B------:R-:W-:Y:S01]  /*1150*/  FMUL.FTZ R80, R80, R73 ;  /* 0x0000004950507220 */ /* 0x000fe20000410000 */
[----:B------:R-:W-:-:S02]  /*1160*/  HFMA2 R81, -RZ, RZ, 0, 0 ;  /* 0x00000000ff517431 */ /* 0x000fc400000001ff */
[----:B------:R-:W-:Y:S01]  /*1170*/  FMUL.FTZ R77, R36, UR15 ;  /* 0x0000000f244d7c20 */ /* 0x000fe20008410000 */
[----:B------:R-:W-:Y:S01]  /*1180*/  @P4 SHF.L.U32 R44, R44, 0x10, RZ ;  /* 0x000000102c2c4819 */ /* 0x000fe200000006ff */
[----:B------:R-:W-:Y:S01]  /*1190*/  FMUL.FTZ R80, R80, UR15 ;  /* 0x0000000f50507c20 */ /* 0x000fe20008410000 */
[----:B------:R-:W-:Y:S02]  /*11a0*/  @P1 SHF.L.U32 R36, R37, 0x10, RZ ;  /* 0x0000001025241819 */ /* 0x000fe400000006ff */
[----:B------:R-:W-:Y:S01]  /*11b0*/  @P1 SHF.L.U32 R40, R25, 0x10, RZ ;  /* 0x0000001019281819 */ /* 0x000fe200000006ff */
[----:B------:R-:W-:Y:S01]  /*11c0*/  @P3 FMUL.FTZ R47, R80, R45 ;  /* 0x0000002d502f3220 */ /* 0x000fe20000410000 */
[----:B------:R-:W-:Y:S01]  /*11d0*/  @P2 PRMT R37, R37, 0x7632, R37 ;  /* 0x0000763225252816 */ /* 0x000fe20000000025 */
[C---:B------:R-:W-:Y:S01]  /*11e0*/  @P1 FMUL.FTZ R75, R77.reuse, R36 ;  /* 0x000000244d4b1220 */ /* 0x040fe20000410000 */
[----:B------:R-:W-:Y:S01]  /*11f0*/  MOV R36, RZ ;  /* 0x000000ff00247202 */ /* 0x000fe20000000f00 */
[----:B------:R-:W-:Y:S01]  /*1200*/  @P1 FMUL.FTZ R36, R77, R40 ;  /* 0x000000284d241220 */ /* 0x000fe20000410000 */
[----:B------:R-:W-:Y:S01]  /*1210*/  ISETP.GE.U32.AND P1, PT, R90, RZ, PT ;  /* 0x000000ff5a00720c */ /* 0x000fe20003f26070 */
[C---:B------:R-:W-:Y:S01]  /*1220*/  FMUL.FTZ R40, R74.reuse, R83 ;  /* 0x000000534a287220 */ /* 0x040fe20000410000 */
[----:B------:R-:W-:Y:S01]  /*1230*/  @P2 SHF.L.U32 R46, R37, 0x10, RZ ;  /* 0x00000010252e2819 */ /* 0x000fe200000006ff */
[----:B------:R-:W-:Y:S01]  /*1240*/  FMUL.FTZ R74, R74, R87 ;  /* 0x000000574a4a7220 */ /* 0x000fe20000410000 */
[----:B------:R-:W-:Y:S01]  /*1250*/  ISETP.GE.U32.AND.EX P1, PT, R91, 0x1000000, PT, P1 ;  /* 0x010000005b00780c */ /* 0x000fe20003f26110 */
[-C--:B------:R-:W-:Y:S01]  /*1260*/  FMUL.FTZ R40, R40, R73.reuse ;  /* 0x0000004928287220 */ /* 0x080fe20000410000 */
[----:B------:R-:W-:Y:S01]  /*1270*/  @P5 SHF.L.U32 R77, R27, 0x10, RZ ;  /* 0x000000101b4d5819 */ /* 0x000fe200000006ff */
[----:B------:R-:W-:Y:S01]  /*1280*/  @P2 FMUL.FTZ R76, R42, R46 ;  /* 0x0000002e2a4c2220 */ /* 0x000fe20000410000 */
[----:B------:R-:W-:Y:S01]  /*1290*/  @P3 SHF.L.U32 R46, R26, 0x10, RZ ;  /* 0x000000101a2e3819 */ /* 0x000fe200000006ff */
[----:B------:R-:W-:Y:S01]  /*12a0*/  FMUL.FTZ R79, R74, R73 ;  /* 0x000000494a4f7220 */ /* 0x000fe20000410000 */
[----:B------:R-:W-:Y:S01]  /*12b0*/  HFMA2 R42, -RZ, RZ, 0, 0 ;  /* 0x00000000ff2a7431 */ /* 0x000fe200000001ff */
[----:B------:R-:W-:Y:S01]  /*12c0*/  @P5 SHF.L.U32 R37, R39, 0x10, RZ ;  /* 0x0000001027255819 */ /* 0x000fe200000006ff */
[----:B------:R-:W-:Y:S01]  /*12d0*/  @P5 FMUL.FTZ R42, R82, R77 ;  /* 0x0000004d522a5220 */ /* 0x000fe20000410000 */
[----:B------:R-:W-:Y:S01]  /*12e0*/  @P3 FMUL.FTZ R38, R80, R46 ;  /* 0x0000002e50263220 */ /* 0x000fe20000410000 */
[----:B------:R-:W-:Y:S01]  /*12f0*/  @P4 SHF.L.U32 R77, R64, 0x10, RZ ;  /* 0x00000010404d4819 */ /* 0x000fe200000006ff */
[----:B------:R-:W-:Y:S01]  /*1300*/  FMUL.FTZ R79, R79, UR15 ;  /* 0x0000000f4f4f7c20 */ /* 0x000fe20008410000 */
[----:B------:R-:W-:Y:S01]  /*1310*/  FMUL.FTZ R40, R40, UR15 ;  /* 0x0000000f28287c20 */ /* 0x000fe20008410000 */
[----:B------:R-:W-:Y:S01]  /*1320*/  @P1 PRMT R39, R39, 0x7632, R39 ;  /* 0x0000763227271816 */ /* 0x000fe20000000027 */
[----:B------:R-:W-:Y:S01]  /*1330*/  HFMA2 R45, -RZ, RZ, 0, 0 ;  /* 0x00000000ff2d7431 */ /* 0x000fe200000001ff */
[----:B------:R-:W-:Y:S01]  /*1340*/  @P1 SHF.L.U32 R80, R63, 0x10, RZ ;  /* 0x000000103f501819 */ /* 0x000fe200000006ff */
[----:B------:R-:W-:Y:S01]  /*1350*/  @P4 FMUL.FTZ R45, R40, R77 ;  /* 0x0000004d282d4220 */ /* 0x000fe20000410000 */
[----:B------:R-:W-:-:S02]  /*1360*/  @P1 SHF.L.U32 R39, R39, 0x10, RZ ;  /* 0x0000001027271819 */ /* 0x000fc400000006ff */
[----:B------:R-:W-:Y:S01]  /*1370*/  MOV R73, RZ ;  /* 0x000000ff00497202 */ /* 0x000fe20000000f00 */
[C---:B------:R-:W-:Y:S01]  /*1380*/  @P1 FMUL.FTZ R81, R79.reuse, R80 ;  /* 0x000000504f511220 */ /* 0x040fe20000410000 */
[----:B------:R-:W-:Y:S01]  /*1390*/  MOV R46, RZ ;  /* 0x000000ff002e7202 */ /* 0x000fe20000000f00 */
[----:B------:R-:W-:Y:S01]  /*13a0*/  @P5 FMUL.FTZ R73, R82, R37 ;  /* 0x0000002552495220 */ /* 0x000fe20000410000 */
[----:B------:R-:W-:Y:S01]  /*13b0*/  MOV R74, RZ ;  /* 0x000000ff004a7202 */ /* 0x000fe20000000f00 */
[----:B------:R-:W-:Y:S01]  /*13c0*/  @P1 FMUL.FTZ R46, R79, R39 ;  /* 0x000000274f2e1220 */ /* 0x000fe20000410000 */
[----:B------:R-:W-:Y:S01]  /*13d0*/  F2FP.BF16.F32.PACK_AB R37, R43, R36 ;  /* 0x000000242b25723e */ /* 0x000fe200000010ff */
[----:B------:R-:W-:Y:S01]  /*13e0*/  @P4 FMUL.FTZ R74, R40, R44 ;  /* 0x0000002c284a4220 */ /* 0x000fe20000410000 */
[----:B------:R-:W-:Y:S02]  /*13f0*/  F2FP.BF16.F32.PACK_AB R39, R81, R42 ;  /* 0x0000002a5127723e */ /* 0x000fe400000010ff */
[----:B------:R-:W-:-:S02]  /*1400*/  F2FP.BF16.F32.PACK_AB R38, R45, R38 ;  /* 0x000000262d26723e */ /* 0x000fc400000010ff */
[----:B------:R-:W-:Y:S01]  /*1410*/  F2FP.BF16.F32.PACK_AB R36, R41, R0 ;  /* 0x000000002924723e */ /* 0x000fe200000010ff */
[----:B------:R-:W-:Y:S06]  /*1420*/  BRA `(.L_x_2213) ;  /* 0x0000001400dc7947 */ /* 0x000fec0003800000 */
.L_x_2212:
[----:B------:R-:W-:Y:S01]  /*1430*/  LOP3.LUT P1, RZ, R78, 0xff, RZ, 0xc0, !PT ;  /* 0x000000ff4eff7812 */ /* 0x000fe2000782c0ff */
[-CC-:B------:R-:W-:Y:S01]  /*1440*/  FFMA.FTZ R0, R0, R93.reuse, R92.reuse ;  /* 0x0000005d00007223 */ /* 0x180fe2000001005c */
[----:B------:R-:W-:Y:S01]  /*1450*/  LOP3.LUT P2, RZ, R79, 0xff, RZ, 0xc0, !PT ;  /* 0x000000ff4fff7812 */ /* 0x000fe2000784c0ff */
[----:B------:R-:W-:Y:S01]  /*1460*/  FFMA.FTZ R77, R77, R93, R92 ;  /* 0x0000005d4d4d7223 */ /* 0x000fe2000001005c */
[----:B------:R-:W-:Y:S01]  /*1470*/  LOP3.LUT P5, RZ, R80, 0xff, RZ, 0xc0, !PT ;  /* 0x000000ff50ff7812 */ /* 0x000fe200078ac0ff */
[----:B------:R-:W-:Y:S01]  /*1480*/  FADD.FTZ R41, R41, -R0 ;  /* 0x8000000029297221 */ /* 0x000fe20000010000 */
[----:B------:R-:W-:Y:S02]  /*1490*/  HFMA2 R89, -RZ, RZ, 0, 0 ;  /* 0x00000000ff597431 */ /* 0x000fe400000001ff */
[----:B------:R-:W-:Y:S01]  /*14a0*/  FADD.FTZ R77, R82, -R77 ;  /* 0x8000004d524d7221 */ /* 0x000fe20000010000 */
[----:B------:R-:W-:Y:S01]  /*14b0*/  LOP3.LUT P4, RZ, R81, 0xff, RZ, 0xc0, !PT ;  /* 0x000000ff51ff7812 */ /* 0x000fe2000788c0ff */
[----:B------:R-:W-:Y:S01]  /*14c0*/  FMUL.FTZ R32, R74, R41 ;  /* 0x000000294a207220 */ /* 0x000fe20000410000 */
[----:B------:R-:W-:Y:S01]  /*14d0*/  FFMA.FTZ R42, R42, R93, R92 ;  /* 0x0000005d2a2a7223 */ /* 0x000fe2000001005c */
[----:B------:R-:W-:Y:S01]  /*14e0*/  FMUL.FTZ R33, R74, R77 ;  /* 0x0000004d4a217220 */ /* 0x000fe20000410000 */
[----:B------:R-:W-:Y:S01]  /*14f0*/  MOV R41, RZ ;  /* 0x000000ff00297202 */ /* 0x000fe20000000f00 */
[----:B------:R-:W0:Y:S01]  /*1500*/  @P1 LDC R28, c[0x0][0x408] ;  /* 0x00010200ff1c1b82 */ /* 0x000e220000000800 */
[-C--:B------:R-:W-:Y:S01]  /*1510*/  @P1 FMUL.FTZ R0, R32, R73.reuse ;  /* 0x0000004920001220 */ /* 0x080fe20000410000 */
[----:B-----5:R-:W-:Y:S01]  /*1520*/  @P1 SHF.L.U32 R31, R36, 0x10, RZ ;  /* 0x00000010241f1819 */ /* 0x020fe200000006ff */
[----:B------:R-:W-:Y:S01]  /*1530*/  @P1 FMUL.FTZ R35, R32, R73 ;  /* 0x0000004920231220 */ /* 0x000fe20000410000 */
[----:B------:R-:W-:Y:S01]  /*1540*/  @P2 PRMT R36, R36, 0x7632, R36 ;  /* 0x0000763224242816 */ /* 0x000fe20000000024 */
[----:B------:R-:W-:Y:S01]  /*1550*/  @P1 FMUL.FTZ R0, R0, UR15 ;  /* 0x0000000f00001c20 */ /* 0x000fe20008410000 */
[-CC-:B------:R-:W-:Y:S01]  /*1560*/  FFMA.FTZ R75, R75, R93.reuse, R92.reuse ;  /* 0x0000005d4b4b7223 */ /* 0x180fe2000001005c */
[-CC-:B------:R-:W-:Y:S01]  /*1570*/  FFMA.FTZ R44, R44, R93.reuse, R92.reuse ;  /* 0x0000005d2c2c7223 */ /* 0x180fe2000001005c */
[----:B------:R-:W1:Y:S01]  /*1580*/  @P2 LDC R30, c[0x0][0x408] ;  /* 0x00010200ff1e2b82 */ /* 0x000e620000000800 */
[----:B------:R-:W-:Y:S01]  /*1590*/  @P1 FMUL.FTZ R89, R31, R0 ;  /* 0x000000001f591220 */ /* 0x000fe20000410000 */
[----:B------:R-:W-:Y:S01]  /*15a0*/  @P1 SHF.L.U32 R31, R24, 0x10, RZ ;  /* 0x00000010181f1819 */ /* 0x000fe200000006ff */
[----:B------:R-:W-:Y:S01]  /*15b0*/  HFMA2 R78, -RZ, RZ, 0, 0 ;  /* 0x00000000ff4e7431 */ /* 0x000fe200000001ff */
[----:B------:R-:W-:Y:S01]  /*15c0*/  MOV R0, RZ ;  /* 0x000000ff00007202 */ /* 0x000fe20000000f00 */
[----:B------:R-:W-:Y:S01]  /*15d0*/  FADD.FTZ R75, R40, -R75 ;  /* 0x8000004b284b7221 */ /* 0x000fe20000010000 */
[----:B------:R-:W-:Y:S01]  /*15e0*/  LOP3.LUT P3, RZ, R85, 0xff, RZ, 0xc0, !PT ;  /* 0x000000ff55ff7812 */ /* 0x000fe2000786c0ff */
[-CC-:B------:R-:W-:Y:S01]  /*15f0*/  FFMA.FTZ R47, R47, R93.reuse, R92.reuse ;  /* 0x0000005d2f2f7223 */ /* 0x180fe2000001005c */
[----:B------:R-:W2:Y:S01]  /*1600*/  @P2 LDC R29, c[0x0][0x408] ;  /* 0x00010200ff1d2b82 */ /* 0x000ea20000000800 */
[----:B------:R-:W-:Y:S01]  /*1610*/  FFMA.FTZ R45, R45, R93, R92 ;  /* 0x0000005d2d2d7223 */ /* 0x000fe2000001005c */
[----:B------:R-:W-:Y:S01]  /*1620*/  LOP3.LUT P6, RZ, R86, 0xff, RZ, 0xc0, !PT ;  /* 0x000000ff56ff7812 */ /* 0x000fe200078cc0ff */
[----:B------:R-:W-:Y:S01]  /*1630*/  FADD.FTZ R47, R84, -R47 ;  /* 0x8000002f542f7221 */ /* 0x000fe20000010000 */
[----:B------:R-:W-:Y:S01]  /*1640*/  MOV R40, RZ ;  /* 0x000000ff00287202 */ /* 0x000fe20000000f00 */
[----:B------:R-:W-:Y:S01]  /*1650*/  FADD.FTZ R45, R46, -R45 ;  /* 0x8000002d2e2d7221 */ /* 0x000fe20000010000 */
[----:B------:R-:W-:-:S02]  /*1660*/  HFMA2 R46, -RZ, RZ, 0, 0 ;  /* 0x00000000ff2e7431 */ /* 0x000fc400000001ff */
[----:B------:R-:W-:Y:S01]  /*1670*/  FFMA.FTZ R43, R43, R93, R92 ;  /* 0x0000005d2b2b7223 */ /* 0x000fe2000001005c */
[----:B0-----:R-:W-:Y:S01]  /*1680*/  @P1 FMUL.FTZ R34, R35, R28 ;  /* 0x0000001c23221220 */ /* 0x001fe20000410000 */
[CC--:B------:R-:W-:Y:S01]  /*1690*/  @P2 FMUL.FTZ R35, R33.reuse, R73.reuse ;  /* 0x0000004921232220 */ /* 0x0c0fe20000410000 */
[----:B------:R-:W-:Y:S01]  /*16a0*/  @P2 FMUL.FTZ R28, R33, R73 ;  /* 0x00000049211c2220 */ /* 0x000fe20000410000 */
[----:B------:R-:W-:Y:S01]  /*16b0*/  @P5 SHF.L.U32 R80, R37, 0x10, RZ ;  /* 0x0000001025505819 */ /* 0x000fe200000006ff */
[----:B------:R-:W-:Y:S01]  /*16c0*/  @P1 FMUL.FTZ R0, R31, R34 ;  /* 0x000000221f001220 */ /* 0x000fe20000410000 */
[----:B------:R-:W-:Y:S01]  /*16d0*/  ISETP.GE.U32.AND P1, PT, R90, RZ, PT ;  /* 0x000000ff5a00720c */ /* 0x000fe20003f26070 */
[----:B------:R-:W-:Y:S01]  /*16e0*/  FMUL.FTZ R34, R74, R75 ;  /* 0x0000004b4a227220 */ /* 0x000fe20000410000 */
[----:B------:R-:W-:Y:S01]  /*16f0*/  @P2 SHF.L.U32 R31, R66, 0x10, RZ ;  /* 0x00000010421f2819 */ /* 0x000fe200000006ff */
[----:B-1----:R-:W-:Y:S01]  /*1700*/  @P2 FMUL.FTZ R30, R35, R30 ;  /* 0x0000001e231e2220 */ /* 0x002fe20000410000 */
[----:B------:R-:W-:Y:S01]  /*1710*/  ISETP.GE.U32.AND.EX P1, PT, R91, 0x1000000, PT, P1 ;  /* 0x010000005b00780c */ /* 0x000fe20003f26110 */
[----:B------:R-:W0:Y:S01]  /*1720*/  @P5 LDC R35, c[0x0][0x408] ;  /* 0x00010200ff235b82 */ /* 0x000e220000000800 */
[----:B------:R-:W-:Y:S01]  /*1730*/  @P5 FMUL.FTZ R75, R34, R73 ;  /* 0x00000049224b5220 */ /* 0x000fe20000410000 */
[----:B------:R-:W-:Y:S01]  /*1740*/  @P2 FMUL.FTZ R41, R31, R30 ;  /* 0x0000001e1f292220 */ /* 0x000fe20000410000 */
[----:B------:R-:W-:Y:S01]  /*1750*/  FADD.FTZ R31, R87, -R42 ;  /* 0x8000002a571f7221 */ /* 0x000fe20000010000 */
[----:B------:R-:W-:Y:S01]  /*1760*/  FADD.FTZ R43, R76, -R43 ;  /* 0x8000002b4c2b7221 */ /* 0x000fe20000010000 */
[----:B------:R-:W-:-:S02]  /*1770*/  HFMA2 R76, -RZ, RZ, 0, 0 ;  /* 0x00000000ff4c7431 */ /* 0x000fc400000001ff */
[----:B--2---:R-:W-:Y:S01]  /*1780*/  @P2 FMUL.FTZ R28, R28, R29 ;  /* 0x0000001d1c1c2220 */ /* 0x004fe20000410000 */
[----:B------:R-:W-:Y:S01]  /*1790*/  @P2 SHF.L.U32 R29, R36, 0x10, RZ ;  /* 0x00000010241d2819 */ /* 0x000fe200000006ff */
[----:B------:R-:W1:Y:S01]  /*17a0*/  @P4 LDC R30, c[0x0][0x408] ;  /* 0x00010200ff1e4b82 */ /* 0x000e620000000800 */
[----:B------:R-:W-:-:S03]  /*17b0*/  FMUL.FTZ R31, R74, R31 ;  /* 0x0000001f4a1f7220 */ /* 0x000fc60000410000 */
[----:B------:R-:W-:Y:S01]  /*17c0*/  @P2 FMUL.FTZ R78, R29, R28 ;  /* 0x0000001c1d4e2220 */ /* 0x000fe20000410000 */
[--C-:B------:R-:W-:Y:S01]  /*17d0*/  FADD.FTZ R29, R83, -R44.reuse ;  /* 0x8000002c531d7221 */ /* 0x100fe20000010000 */
[----:B------:R-:W-:Y:S01]  /*17e0*/  @P1 PRMT R44, R39, 0x7632, R44 ;  /* 0x00007632272c1816 */ /* 0x000fe2000000002c */
[----:B------:R-:W-:Y:S01]  /*17f0*/  FMUL.FTZ R42, R31, R73 ;  /* 0x000000491f2a7220 */ /* 0x000fe20000410000 */
[----:B------:R-:W2:Y:S01]  /*1800*/  @P5 LDC R36, c[0x0][0x408] ;  /* 0x00010200ff245b82 */ /* 0x000ea20000000800 */
[----:B------:R-:W-:Y:S01]  /*1810*/  @P1 SHF.L.U32 R79, R63, 0x10, RZ ;  /* 0x000000103f4f1819 */ /* 0x000fe200000006ff */
[----:B------:R-:W-:Y:S01]  /*1820*/  FMUL.FTZ R29, R74, R29 ;  /* 0x0000001d4a1d7220 */ /* 0x000fe20000410000 */
[----:B------:R-:W-:Y:S01]  /*1830*/  @P1 SHF.L.U32 R77, R44, 0x10, RZ ;  /* 0x000000102c4d1819 */ /* 0x000fe200000006ff */
[----:B------:R-:W-:Y:S01]  /*1840*/  @P5 FMUL.FTZ R44, R34, R73 ;  /* 0x00000049222c5220 */ /* 0x000fe20000410000 */
[----:B------:R-:W-:Y:S01]  /*1850*/  FMUL.FTZ R42, R42, UR15 ;  /* 0x0000000f2a2a7c20 */ /* 0x000fe20008410000 */
[----:B------:R-:W-:-:S02]  /*1860*/  LOP3.LUT P2, RZ, R88, 0xff, RZ, 0xc0, !PT ;  /* 0x000000ff58ff7812 */ /* 0x000fc4000784c0ff */
[----:B------:R-:W3:Y:S01]  /*1870*/  @P4 LDC R28, c[0x0][0x408] ;  /* 0x00010200ff1c4b82 */ /* 0x000ee20000000800 */
[----:B0-----:R-:W-:Y:S01]  /*1880*/  @P5 FMUL.FTZ R82, R44, R35 ;  /* 0x000000232c525220 */ /* 0x001fe20000410000 */
[----:B------:R-:W-:Y:S01]  /*1890*/  FMUL.FTZ R35, R74, R47 ;  /* 0x0000002f4a237220 */ /* 0x000fe20000410000 */
[-C--:B------:R-:W-:Y:S01]  /*18a0*/  @P1 FMUL.FTZ R40, R79, R42.reuse ;  /* 0x0000002a4f281220 */ /* 0x080fe20000410000 */
[----:B------:R-:W-:Y:S01]  /*18b0*/  @P4 PRMT R79, R37, 0x7632, R79 ;  /* 0x00007632254f4816 */ /* 0x000fe2000000004f */
[----:B------:R-:W-:Y:S01]  /*18c0*/  @P1 FMUL.FTZ R46, R77, R42 ;  /* 0x0000002a4d2e1220 */ /* 0x000fe20000410000 */
[----:B------:R-:W-:Y:S01]  /*18d0*/  @P4 FMUL.FTZ R47, R35, R73 ;  /* 0x00000049232f4220 */ /* 0x000fe20000410000 */
[----:B------:R-:W-:Y:S01]  /*18e0*/  @P5 SHF.L.U32 R37, R25, 0x10, RZ ;  /* 0x0000001019255819 */ /* 0x000fe200000006ff */
[----:B------:R-:W0:Y:S01]  /*18f0*/  @P3 LDC R44, c[0x0][0x408] ;  /* 0x00010200ff2c3b82 */ /* 0x000e220000000800 */
[----:B------:R-:W-:Y:S01]  /*1900*/  @P4 SHF.L.U32 R79, R79, 0x10, RZ ;  /* 0x000000104f4f4819 */ /* 0x000fe200000006ff */
[----:B-1----:R-:W-:Y:S01]  /*1910*/  @P4 FMUL.FTZ R30, R47, R30 ;  /* 0x0000001e2f1e4220 */ /* 0x002fe20000410000 */
[----:B------:R-:W-:Y:S01]  /*1920*/  MOV R42, RZ ;  /* 0x000000ff002a7202 */ /* 0x000fe20000000f00 */
[----:B------:R-:W-:Y:S01]  /*1930*/  @P5 FMUL.FTZ R42, R37, R82 ;  /* 0x00000052252a5220 */ /* 0x000fe20000410000 */
[----:B------:R-:W-:Y:S01]  /*1940*/  MOV R37, RZ ;  /* 0x000000ff00257202 */ /* 0x000fe20000000f00 */
[----:B------:R-:W-:Y:S01]  /*1950*/  @P4 FMUL.FTZ R76, R79, R30 ;  /* 0x0000001e4f4c4220 */ /* 0x000fe20000410000 */
[----:B------:R-:W-:Y:S01]  /*1960*/  @P4 SHF.L.U32 R30, R65, 0x10, RZ ;  /* 0x00000010411e4819 */ /* 0x000fe200000006ff */
[----:B--2---:R-:W-:Y:S01]  /*1970*/  @P5 FMUL.FTZ R77, R75, R36 ;  /* 0x000000244b4d5220 */ /* 0x004fe20000410000 */
[----:B------:R-:W-:Y:S01]  /*1980*/  HFMA2 R75, -RZ, RZ, 0, 0 ;  /* 0x00000000ff4b7431 */ /* 0x000fe200000001ff */
[----:B------:R-:W1:Y:S01]  /*1990*/  @P3 LDC R36, c[0x0][0x408] ;  /* 0x00010200ff243b82 */ /* 0x000e620000000800 */
[----:B------:R-:W-:Y:S01]  /*19a0*/  @P2 SHF.L.U32 R39, R39, 0x10, RZ ;  /* 0x0000001027272819 */ /* 0x000fe200000006ff */
[----:B------:R-:W-:Y:S01]  /*19b0*/  @P5 FMUL.FTZ R75, R80, R77 ;  /* 0x0000004d504b5220 */ /* 0x000fe20000410000 */
[----:B---3--:R-:W-:Y:S01]  /*19c0*/  @P4 FMUL.FTZ R81, R47, R28 ;  /* 0x0000001c2f514220 */ /* 0x008fe20000410000 */
[----:B------:R-:W-:-:S04]  /*19d0*/  FMUL.FTZ R28, R74, R45 ;  /* 0x0000002d4a1c7220 */ /* 0x000fc80000410000 */
[----:B------:R-:W2:Y:S01]  /*19e0*/  @P6 LDC R80, c[0x0][0x408] ;  /* 0x00010200ff506b82 */ /* 0x000ea20000000800 */
[----:B------:R-:W-:Y:S01]  /*19f0*/  @P4 FMUL.FTZ R37, R30, R81 ;  /* 0x000000511e254220 */ /* 0x000fe20000410000 */
[-C--:B------:R-:W-:Y:S01]  /*1a00*/  @P3 FMUL.FTZ R47, R28, R73.reuse ;  /* 0x000000491c2f3220 */ /* 0x080fe20000410000 */
[----:B------:R-:W-:Y:S01]  /*1a10*/  @P3 SHF.L.U32 R81, R38, 0x10, RZ ;  /* 0x0000001026513819 */ /* 0x000fe200000006ff */
[----:B------:R-:W-:Y:S01]  /*1a20*/  @P3 FMUL.FTZ R83, R28, R73 ;  /* 0x000000491c533220 */ /* 0x000fe20000410000 */
[----:B------:R-:W-:Y:S01]  /*1a30*/  @P6 PRMT R38, R38, 0x7632, R38 ;  /* 0x0000763226266816 */ /* 0x000fe20000000026 */
[----:B0-----:R-:W-:Y:S02]  /*1a40*/  @P3 FMUL.FTZ R30, R47, R44 ;  /* 0x0000002c2f1e3220 */ /* 0x001fe40000410000 */
[----:B------:R-:W0:Y:S01]  /*1a50*/  @P6 LDC R79, c[0x0][0x408] ;  /* 0x00010200ff4f6b82 */ /* 0x000e220000000800 */
[----:B------:R-:W-:Y:S01]  /*1a60*/  HFMA2 R47, -RZ, RZ, 0, 0 ;  /* 0x00000000ff2f7431 */ /* 0x000fe200000001ff */
[----:B------:R-:W-:Y:S01]  /*1a70*/  MOV R44, RZ ;  /* 0x000000ff002c7202 */ /* 0x000fe20000000f00 */
[----:B------:R-:W-:Y:S01]  /*1a80*/  @P3 FMUL.FTZ R47, R81, R30 ;  /* 0x0000001e512f3220 */ /* 0x000fe20000410000 */
[----:B------:R-:W-:Y:S01]  /*1a90*/  FMUL.FTZ R30, R74, R43 ;  /* 0x0000002b4a1e7220 */ /* 0x000fe20000410000 */
[CC--:B------:R-:W-:Y:S01]  /*1aa0*/  @P6 FMUL.FTZ R43, R29.reuse, R73.reuse ;  /* 0x000000491d2b6220 */ /* 0x0c0fe20000410000 */
[-C--:B------:R-:W-:Y:S01]  /*1ab0*/  @P6 FMUL.FTZ R74, R29, R73.reuse ;  /* 0x000000491d4a6220 */ /* 0x080fe20000410000 */
[----:B------:R-:W-:Y:S01]  /*1ac0*/  @P2 SHF.L.U32 R81, R27, 0x10, RZ ;  /* 0x000000101b512819 */ /* 0x000fe200000006ff */
[----:B------:R-:W3:Y:S01]  /*1ad0*/  @P2 LDC R45, c[0x0][0x408] ;  /* 0x00010200ff2d2b82 */ /* 0x000ee20000000800 */
[----:B-1----:R-:W-:Y:S01]  /*1ae0*/  @P3 FMUL.FTZ R83, R83, R36 ;  /* 0x0000002453533220 */ /* 0x002fe20000410000 */
[----:B------:R-:W-:Y:S01]  /*1af0*/  @P3 SHF.L.U32 R36, R26, 0x10, RZ ;  /* 0x000000101a243819 */ /* 0x000fe200000006ff */
[----:B------:R-:W-:Y:S01]  /*1b00*/  @P2 FMUL.FTZ R82, R30, R73 ;  /* 0x000000491e522220 */ /* 0x000fe20000410000 */
[----:B------:R-:W-:-:S02]  /*1b10*/  @P6 SHF.L.U32 R38, R38, 0x10, RZ ;  /* 0x0000001026266819 */ /* 0x000fc400000006ff */
[----:B------:R-:W-:Y:S01]  /*1b20*/  F2FP.BF16.F32.PACK_AB R37, R37, R42 ;  /* 0x0000002a2525723e */ /* 0x000fe200000010ff */
[----:B------:R-:W-:Y:S01]  /*1b30*/  @P3 FMUL.FTZ R44, R36, R83 ;  /* 0x00000053242c3220 */ /* 0x000fe20000410000 */
[----:B------:R-:W1:Y:S01]  /*1b40*/  @P2 LDC R77, c[0x0][0x408] ;  /* 0x00010200ff4d2b82 */ /* 0x000e620000000800 */
[----:B--2---:R-:W-:Y:S01]  /*1b50*/  @P6 FMUL.FTZ R43, R43, R80 ;  /* 0x000000502b2b6220 */ /* 0x004fe20000410000 */
[----:B------:R-:W-:Y:S01]  /*1b60*/  @P2 FMUL.FTZ R36, R30, R73 ;  /* 0x000000491e242220 */ /* 0x000fe20000410000 */
[----:B------:R-:W-:Y:S01]  /*1b70*/  MOV R73, RZ ;  /* 0x000000ff00497202 */ /* 0x000fe20000000f00 */
[----:B0-----:R-:W-:Y:S01]  /*1b80*/  @P6 FMUL.FTZ R80, R74, R79 ;  /* 0x0000004f4a506220 */ /* 0x001fe20000410000 */
[----:B------:R-:W-:Y:S01]  /*1b90*/  @P6 SHF.L.U32 R79, R64, 0x10, RZ ;  /* 0x00000010404f6819 */ /* 0x000fe200000006ff */
[----:B------:R-:W-:Y:S02]  /*1ba0*/  HFMA2 R74, -RZ, RZ, 0, 0 ;  /* 0x00000000ff4a7431 */ /* 0x000fe400000001ff */
[----:B------:R-:W-:Y:S01]  /*1bb0*/  @P6 FMUL.FTZ R74, R38, R43 ;  /* 0x0000002b264a6220 */ /* 0x000fe20000410000 */
[----:B---3--:R-:W-:Y:S01]  /*1bc0*/  @P2 FMUL.FTZ R82, R82, R45 ;  /* 0x0000002d52522220 */ /* 0x008fe20000410000 */
[----:B------:R-:W-:Y:S01]  /*1bd0*/  MOV R45, RZ ;  /* 0x000000ff002d7202 */ /* 0x000fe20000000f00 */
[----:B------:R-:W-:-:S05]  /*1be0*/  @P6 FMUL.FTZ R45, R79, R80 ;  /* 0x000000504f2d6220 */ /* 0x000fca0000410000 */
[----:B------:R-:W-:Y:S01]  /*1bf0*/  F2FP.BF16.F32.PACK_AB R38, R45, R44 ;  /* 0x0000002c2d26723e */ /* 0x000fe200000010ff */
[----:B-1----:R-:W-:Y:S01]  /*1c00*/  @P2 FMUL.FTZ R36, R36, R77 ;  /* 0x0000004d24242220 */ /* 0x002fe20000410000 */
[----:B------:R-:W-:Y:S02]  /*1c10*/  HFMA2 R77, -RZ, RZ, 0, 0 ;  /* 0x00000000ff4d7431 */ /* 0x000fe400000001ff */
[----:B------:R-:W-:Y:S01]  /*1c20*/  @P2 FMUL.FTZ R77, R81, R82 ;  /* 0x00000052514d2220 */ /* 0x000fe20000410000 */
[----:B------:R-:W-:Y:S01]  /*1c30*/  @P2 FMUL.FTZ R73, R39, R36 ;  /* 0x0000002427492220 */ /* 0x000fe20000410000 */
[----:B------:R-:W-:-:S03]  /*1c40*/  F2FP.BF16.F32.PACK_AB R36, R41, R0 ;  /* 0x000000002924723e */ /* 0x000fc600000010ff */
[----:B------:R-:W-:Y:S01]  /*1c50*/  F2FP.BF16.F32.PACK_AB R39, R40, R77 ;  /* 0x0000004d2827723e */ /* 0x000fe200000010ff */
[----:B------:R-:W-:Y:S06]  /*1c60*/  BRA `(.L_x_2213) ;  /* 0x0000000c00cc7947 */ /* 0x000fec0003800000 */
.L_x_2211:
        /* <DEDUP_REMOVED lines=10> */
[----:B------:R-:W-:Y:S01]  /*1d10*/  FFMA.FTZ R75, R75, R93, R92 ;  /* 0x0000005d4b4b7223 */ /* 0x000fe2000001005c */
[----:B------:R-:W-:Y:S01]  /*1d20*/  LOP3.LUT P2, RZ, R81, 0xff, RZ, 0xc0, !PT ;  /* 0x000000ff51ff7812 */ /* 0x000fe2000784c0ff */
[----:B------:R-:W-:Y:S01]  /*1d30*/  FADD.FTZ R77, R82, -R77 ;  /* 0x8000004d524d7221 */ /* 0x000fe20000010000 */
[----:B-----5:R-:W-:Y:S01]  /*1d40*/  FFMA.FTZ R0, R74, R41, R20 ;  /* 0x000000294a007223 */ /* 0x020fe20000010014 */
[----:B------:R-:W-:Y:S01]  /*1d50*/  FADD.FTZ R75, R40, -R75 ;  /* 0x8000004b284b7221 */ /* 0x000fe20000010000 */
[-CC-:B------:R-:W-:Y:S01]  /*1d60*/  FFMA.FTZ R47, R47, R93.reuse, R92.reuse ;  /* 0x0000005d2f2f7223 */ /* 0x180fe2000001005c */
[--C-:B------:R-:W-:Y:S01]  /*1d70*/  FFMA.FTZ R43, R43, R93, R92.reuse ;  /* 0x0000005d2b2b7223 */ /* 0x100fe2000001005c */
[----:B------:R-:W-:Y:S01]  /*1d80*/  FMUL.FTZ R0, R0, R73 ;  /* 0x0000004900007220 */ /* 0x000fe20000410000 */
[-CC-:B------:R-:W-:Y:S01]  /*1d90*/  FFMA.FTZ R45, R45, R93.reuse, R92.reuse ;  /* 0x0000005d2d2d7223 */ /* 0x180fe2000001005c */
[----:B------:R-:W-:Y:S01]  /*1da0*/  @P1 SHF.L.U32 R78, R24, 0x10, RZ ;  /* 0x00000010184e1819 */ /* 0x000fe200000006ff */
[-CC-:B------:R-:W-:Y:S01]  /*1db0*/  FFMA.FTZ R44, R44, R93.reuse, R92.reuse ;  /* 0x0000005d2c2c7223 */ /* 0x180fe2000001005c */
[----:B------:R-:W-:Y:S01]  /*1dc0*/  FMUL.FTZ R41, R0, UR15 ;  /* 0x0000000f00297c20 */ /* 0x000fe20008410000 */
[----:B------:R-:W-:Y:S01]  /*1dd0*/  @P1 SHF.L.U32 R0, R36, 0x10, RZ ;  /* 0x0000001024001819 */ /* 0x000fe200000006ff */
[----:B------:R-:W-:Y:S01]  /*1de0*/  FADD.FTZ R43, R76, -R43 ;  /* 0x8000002b4c2b7221 */ /* 0x000fe20000010000 */
[----:B------:R-:W-:Y:S01]  /*1df0*/  LOP3.LUT P5, RZ, R88, 0xff, RZ, 0xc0, !PT ;  /* 0x000000ff58ff7812 */ /* 0x000fe200078ac0ff */
[----:B------:R-:W-:Y:S01]  /*1e00*/  FFMA.FTZ R42, R42, R93, R92 ;  /* 0x0000005d2a2a7223 */ /* 0x000fe2000001005c */
[----:B------:R-:W-:Y:S01]  /*1e10*/  LOP3.LUT P4, RZ, R86, 0xff, RZ, 0xc0, !PT ;  /* 0x000000ff56ff7812 */ /* 0x000fe2000788c0ff */
[-C--:B------:R-:W-:Y:S01]  /*1e20*/  @P1 FMUL.FTZ R89, R0, R41.reuse ;  /* 0x0000002900591220 */ /* 0x080fe20000410000 */
[----:B------:R-:W-:Y:S01]  /*1e30*/  MOV R0, RZ ;  /* 0x000000ff00007202 */ /* 0x000fe20000000f00 */
[----:B------:R-:W-:Y:S01]  /*1e40*/  @P1 FMUL.FTZ R0, R78, R41 ;  /* 0x000000294e001220 */ /* 0x000fe20000410000 */
[----:B------:R-:W-:Y:S01]  /*1e50*/  LOP3.LUT P1, RZ, R79, 0xff, RZ, 0xc0, !PT ;  /* 0x000000ff4fff7812 */ /* 0x000fe2000782c0ff */
[----:B------:R-:W-:Y:S01]  /*1e60*/  FFMA.FTZ R78, R74, R77, R21 ;  /* 0x0000004d4a4e7223 */ /* 0x000fe20000010015 */
[----:B------:R-:W-:Y:S01]  /*1e70*/  FADD.FTZ R45, R46, -R45 ;  /* 0x8000002d2e2d7221 */ /* 0x000fe20000010000 */
[----:B------:R-:W-:Y:S01]  /*1e80*/  LOP3.LUT P3, RZ, R85, 0xff, RZ, 0xc0, !PT ;  /* 0x000000ff55ff7812 */ /* 0x000fe2000786c0ff */
[----:B------:R-:W-:Y:S01]  /*1e90*/  FADD.FTZ R44, R83, -R44 ;  /* 0x8000002c532c7221 */ /* 0x000fe20000010000 */
[----:B------:R-:W-:Y:S01]  /*1ea0*/  FMUL.FTZ R78, R78, R73 ;  /* 0x000000494e4e7220 */ /* 0x000fe20000410000 */
[----:B------:R-:W-:Y:S01]  /*1eb0*/  FADD.FTZ R42, R87, -R42 ;  /* 0x8000002a572a7221 */ /* 0x000fe20000010000 */
[C---:B------:R-:W-:Y:S01]  /*1ec0*/  FFMA.FTZ R46, R74.reuse, R45, R16 ;  /* 0x0000002d4a2e7223 */ /* 0x040fe20000010010 */
[----:B------:R-:W-:Y:S01]  /*1ed0*/  FFMA.FTZ R44, R74, R44, R17 ;  /* 0x0000002c4a2c7223 */ /* 0x000fe20000010011 */
[----:B------:R-:W-:Y:S01]  /*1ee0*/  @P5 SHF.L.U32 R79, R27, 0x10, RZ ;  /* 0x000000101b4f5819 */ /* 0x000fe200000006ff */
[----:B------:R-:W-:-:S02]  /*1ef0*/  HFMA2 R76, -RZ, RZ, 0, 0 ;  /* 0x00000000ff4c7431 */ /* 0x000fc400000001ff */
[-C--:B------:R-:W-:Y:S01]  /*1f00*/  FMUL.FTZ R46, R46, R73.reuse ;  /* 0x000000492e2e7220 */ /* 0x080fe20000410000 */
[----:B------:R-:W-:Y:S01]  /*1f10*/  FMUL.FTZ R44, R44, R73 ;  /* 0x000000492c2c7220 */ /* 0x000fe20000410000 */
[----:B------:R-:W-:Y:S02]  /*1f20*/  @P1 PRMT R36, R36, 0x7632, R36 ;  /* 0x0000763224241816 */ /* 0x000fe40000000024 */
[----:B------:R-:W-:Y:S01]  /*1f30*/  @P1 SHF.L.U32 R77, R66, 0x10, RZ ;  /* 0x00000010424d1819 */ /* 0x000fe200000006ff */
[----:B------:R-:W-:Y:S01]  /*1f40*/  FMUL.FTZ R82, R46, UR15 ;  /* 0x0000000f2e527c20 */ /* 0x000fe20008410000 */
[----:B------:R-:W-:Y:S01]  /*1f50*/  @P1 SHF.L.U32 R41, R36, 0x10, RZ ;  /* 0x0000001024291819 */ /* 0x000fe200000006ff */
[----:B------:R-:W-:Y:S01]  /*1f60*/  FMUL.FTZ R36, R78, UR15 ;  /* 0x0000000f4e247c20 */ /* 0x000fe20008410000 */
[----:B------:R-:W-:Y:S01]  /*1f70*/  HFMA2 R78, -RZ, RZ, 0, 0 ;  /* 0x00000000ff4e7431 */ /* 0x000fe200000001ff */
[----:B------:R-:W-:Y:S01]  /*1f80*/  @P3 SHF.L.U32 R45, R38, 0x10, RZ ;  /* 0x00000010262d3819 */ /* 0x000fe200000006ff */
[----:B------:R-:W-:Y:S01]  /*1f90*/  FMUL.FTZ R44, R44, UR15 ;  /* 0x0000000f2c2c7c20 */ /* 0x000fe20008410000 */
[-C--:B------:R-:W-:Y:S01]  /*1fa0*/  @P1 FMUL.FTZ R78, R41, R36.reuse ;  /* 0x00000024294e1220 */ /* 0x080fe20000410000 */
[----:B------:R-:W-:Y:S01]  /*1fb0*/  MOV R41, RZ ;  /* 0x000000ff00297202 */ /* 0x000fe20000000f00 */
[----:B------:R-:W-:Y:S01]  /*1fc0*/  @P1 FMUL.FTZ R41, R77, R36 ;  /* 0x000000244d291220 */ /* 0x000fe20000410000 */
[----:B------:R-:W-:Y:S01]  /*1fd0*/  LOP3.LUT P1, RZ, R80, 0xff, RZ, 0xc0, !PT ;  /* 0x000000ff50ff7812 */ /* 0x000fe2000782c0ff */
[----:B------:R-:W-:Y:S01]  /*1fe0*/  FFMA.FTZ R36, R74, R75, R22 ;  /* 0x0000004b4a247223 */ /* 0x000fe20000010016 */
[----:B------:R-:W-:-:S02]  /*1ff0*/  HFMA2 R75, -RZ, RZ, 0, 0 ;  /* 0x00000000ff4b7431 */ /* 0x000fc400000001ff */
[----:B------:R-:W-:Y:S01]  /*2000*/  FFMA.FTZ R80, R74, R43, R18 ;  /* 0x0000002b4a507223 */ /* 0x000fe20000010012 */
[----:B------:R-:W-:Y:S01]  /*2010*/  MOV R43, RZ ;  /* 0x000000ff002b7202 */ /* 0x000fe20000000f00 */
[-C--:B------:R-:W-:Y:S01]  /*2020*/  FMUL.FTZ R36, R36, R73.reuse ;  /* 0x0000004924247220 */ /* 0x080fe20000410000 */
[----:B------:R-:W-:Y:S01]  /*2030*/  @P4 SHF.L.U32 R81, R64, 0x10, RZ ;  /* 0x0000001040514819 */ /* 0x000fe200000006ff */
[----:B------:R-:W-:Y:S02]  /*2040*/  FMUL.FTZ R80, R80, R73 ;  /* 0x0000004950507220 */ /* 0x000fe40000410000 */
[----:B------:R-:W-:Y:S01]  /*2050*/  FMUL.FTZ R40, R36, UR15 ;  /* 0x0000000f24287c20 */ /* 0x000fe20008410000 */
[----:B------:R-:W-:Y:S01]  /*2060*/  MOV R36, RZ ;  /* 0x000000ff00247202 */ /* 0x000fe20000000f00 */
[----:B------:R-:W-:Y:S01]  /*2070*/  FMUL.FTZ R80, R80, UR15 ;  /* 0x0000000f50507c20 */ /* 0x000fe20008410000 */
[C---:B------:R-:W-:Y:S02]  /*2080*/  @P1 SHF.L.U32 R77, R37.reuse, 0x10, RZ ;  /* 0x00000010254d1819 */ /* 0x040fe400000006ff */
[----:B------:R-:W-:-:S03]  /*2090*/  @P2 PRMT R37, R37, 0x7632, R37 ;  /* 0x0000763225252816 */ /* 0x000fc60000000025 */
[----:B------:R-:W-:Y:S01]  /*20a0*/  @P1 FMUL.FTZ R75, R77, R40 ;  /* 0x000000284d4b1220 */ /* 0x000fe20000410000 */
[----:B------:R-:W-:-:S05]  /*20b0*/  @P1 SHF.L.U32 R77, R25, 0x10, RZ ;  /* 0x00000010194d1819 */ /* 0x000fca00000006ff */
[----:B------:R-:W-:Y:S01]  /*20c0*/  @P1 FMUL.FTZ R36, R77, R40 ;  /* 0x000000284d241220 */ /* 0x000fe20000410000 */
[----:B------:R-:W-:Y:S01]  /*20d0*/  FADD.FTZ R40, R84, -R47 ;  /* 0x8000002f54287221 */ /* 0x000fe20000010000 */
[----:B------:R-:W-:Y:S02]  /*20e0*/  ISETP.GE.U32.AND P1, PT, R90, RZ, PT ;  /* 0x000000ff5a00720c */ /* 0x000fe40003f26070 */
[----:B------:R-:W-:Y:S01]  /*20f0*/  @P2 SHF.L.U32 R77, R65, 0x10, RZ ;  /* 0x00000010414d2819 */ /* 0x000fe200000006ff */
[C---:B------:R-:W-:Y:S01]  /*2100*/  FFMA.FTZ R40, R74.reuse, R40, R23 ;  /* 0x000000284a287223 */ /* 0x040fe20000010017 */
[----:B------:R-:W-:Y:S01]  /*2110*/  ISETP.GE.U32.AND.EX P1, PT, R91, 0x1000000, PT, P1 ;  /* 0x010000005b00780c */ /* 0x000fe20003f26110 */
[----:B------:R-:W-:Y:S01]  /*2120*/  FFMA.FTZ R74, R74, R42, R19 ;  /* 0x0000002a4a4a7223 */ /* 0x000fe20000010013 */
[----:B------:R-:W-:Y:S01]  /*2130*/  @P2 SHF.L.U32 R47, R37, 0x10, RZ ;  /* 0x00000010252f2819 */ /* 0x000fe200000006ff */
[-C--:B------:R-:W-:Y:S01]  /*2140*/  FMUL.FTZ R40, R40, R73.reuse ;  /* 0x0000004928287220 */ /* 0x080fe20000410000 */
[----:B------:R-:W-:Y:S01]  /*2150*/  @P5 SHF.L.U32 R37, R39, 0x10, RZ ;  /* 0x0000001027255819 */ /* 0x000fe200000006ff */
[----:B------:R-:W-:Y:S01]  /*2160*/  FMUL.FTZ R46, R74, R73 ;  /* 0x000000494a2e7220 */ /* 0x000fe20000410000 */
[----:B------:R-:W-:Y:S01]  /*2170*/  MOV R73, RZ ;  /* 0x000000ff00497202 */ /* 0x000fe20000000f00 */
[----:B------:R-:W-:Y:S01]  /*2180*/  FMUL.FTZ R42, R40, UR15 ;  /* 0x0000000f282a7c20 */ /* 0x000fe20008410000 */
[----:B------:R-:W-:Y:S01]  /*2190*/  @P4 PRMT R40, R38, 0x7632, R40 ;  /* 0x0000763226284816 */ /* 0x000fe20000000028 */
[----:B------:R-:W-:Y:S01]  /*21a0*/  @P5 FMUL.FTZ R73, R37, R80 ;  /* 0x0000005025495220 */ /* 0x000fe20000410000 */
[----:B------:R-:W-:Y:S01]  /*21b0*/  MOV R38, RZ ;  /* 0x000000ff00267202 */ /* 0x000fe20000000f00 */
[-C--:B------:R-:W-:Y:S01]  /*21c0*/  @P2 FMUL.FTZ R76, R47, R42.reuse ;  /* 0x0000002a2f4c2220 */ /* 0x080fe20000410000 */
[----:B------:R-:W-:Y:S01]  /*21d0*/  @P2 FMUL.FTZ R43, R77, R42 ;  /* 0x0000002a4d2b2220 */ /* 0x000fe20000410000 */
[----:B------:R-:W-:Y:S01]  /*21e0*/  HFMA2 R42, -RZ, RZ, 0, 0 ;  /* 0x00000000ff2a7431 */ /* 0x000fe200000001ff */
[----:B------:R-:W-:Y:S01]  /*21f0*/  @P3 SHF.L.U32 R77, R26, 0x10, RZ ;  /* 0x000000101a4d3819 */ /* 0x000fe200000006ff */
[----:B------:R-:W-:Y:S01]  /*2200*/  @P5 FMUL.FTZ R42, R79, R80 ;  /* 0x000000504f2a5220 */ /* 0x000fe20000410000 */
[----:B------:R-:W-:Y:S01]  /*2210*/  @P1 PRMT R39, R39, 0x7632, R39 ;  /* 0x0000763227271816 */ /* 0x000fe20000000027 */
[----:B------:R-:W-:Y:S01]  /*2220*/  HFMA2 R47, -RZ, RZ, 0, 0 ;  /* 0x00000000ff2f7431 */ /* 0x000fe200000001ff */
[----:B------:R-:W-:Y:S01]  /*2230*/  @P4 SHF.L.U32 R79, R40, 0x10, RZ ;  /* 0x00000010284f4819 */ /* 0x000fe200000006ff */
[----:B------:R-:W-:Y:S01]  /*2240*/  FMUL.FTZ R40, R46, UR15 ;  /* 0x0000000f2e287c20 */ /* 0x000fe20008410000 */
[----:B------:R-:W-:Y:S01]  /*2250*/  @P1 SHF.L.U32 R83, R63, 0x10, RZ ;  /* 0x000000103f531819 */ /* 0x000fe200000006ff */
[-C--:B------:R-:W-:Y:S01]  /*2260*/  @P3 FMUL.FTZ R47, R45, R82.reuse ;  /* 0x000000522d2f3220 */ /* 0x080fe20000410000 */
[----:B------:R-:W-:Y:S01]  /*2270*/  @P3 FMUL.FTZ R38, R77, R82 ;  /* 0x000000524d263220 */ /* 0x000fe20000410000 */
[----:B------:R-:W-:Y:S01]  /*2280*/  HFMA2 R45, -RZ, RZ, 0, 0 ;  /* 0x00000000ff2d7431 */ /* 0x000fe200000001ff */
[----:B------:R-:W-:Y:S01]  /*2290*/  @P1 SHF.L.U32 R39, R39, 0x10, RZ ;  /* 0x0000001027271819 */ /* 0x000fe200000006ff */
[----:B------:R-:W-:-:S02]  /*22a0*/  HFMA2 R77, -RZ, RZ, 0, 0 ;  /* 0x00000000ff4d7431 */ /* 0x000fc400000001ff */
[----:B------:R-:W-:Y:S01]  /*22b0*/  @P1 FMUL.FTZ R77, R83, R40 ;  /* 0x00000028534d1220 */ /* 0x000fe20000410000 */
[----:B------:R-:W-:Y:S01]  /*22c0*/  @P4 FMUL.FTZ R45, R81, R44 ;  /* 0x0000002c512d4220 */ /* 0x000fe20000410000 */
[----:B------:R-:W-:Y:S01]  /*22d0*/  MOV R46, RZ ;  /* 0x000000ff002e7202 */ /* 0x000fe20000000f00 */
[----:B------:R-:W-:Y:S01]  /*22e0*/  @P1 FMUL.FTZ R46, R39, R40 ;  /* 0x00000028272e1220 */ /* 0x000fe20000410000 */
[----:B------:R-:W-:Y:S01]  /*22f0*/  MOV R74, RZ ;  /* 0x000000ff004a7202 */ /* 0x000fe20000000f00 */
[----:B------:R-:W-:Y:S01]  /*2300*/  @P4 FMUL.FTZ R74, R79, R44 ;  /* 0x0000002c4f4a4220 */ /* 0x000fe20000410000 */
[----:B------:R-:W-:Y:S02]  /*2310*/  F2FP.BF16.F32.PACK_AB R37, R43, R36 ;  /* 0x000000242b25723e */ /* 0x000fe400000010ff */
[----:B------:R-:W-:Y:S02]  /*2320*/  F2FP.BF16.F32.PACK_AB R39, R77, R42 ;  /* 0x0000002a4d27723e */ /* 0x000fe400000010ff */
[----:B------:R-:W-:-:S02]  /*2330*/  F2FP.BF16.F32.PACK_AB R38, R45, R38 ;  /* 0x000000262d26723e */ /* 0x000fc400000010ff */
[----:B------:R-:W-:Y:S01]  /*2340*/  F2FP.BF16.F32.PACK_AB R36, R41, R0 ;  /* 0x000000002924723e */ /* 0x000fe200000010ff */
[----:B------:R-:W-:Y:S06]  /*2350*/  BRA `(.L_x_2213) ;  /* 0x0000000800107947 */ /* 0x000fec0003800000 */
.L_x_2214:
        /* <DEDUP_REMOVED lines=9> */
[C---:B-----5:R-:W-:Y:S01]  /*23f0*/  FFMA.FTZ R32, R74.reuse, R41, R20 ;  /* 0x000000294a207223 */ /* 0x060fe20000010014 */
[----:B------:R-:W-:Y:S01]  /*2400*/  MOV R41, RZ ;  /* 0x000000ff00297202 */ /* 0x000fe20000000f00 */
[----:B------:R-:W-:Y:S01]  /*2410*/  FFMA.FTZ R33, R74, R77, R21 ;  /* 0x0000004d4a217223 */ /* 0x000fe20000010015 */
[----:B------:R-:W-:Y:S01]  /*2420*/  FFMA.FTZ R42, R42, R93, R92 ;  /* 0x0000005d2a2a7223 */ /* 0x000fe2000001005c */
[----:B------:R-:W0:Y:S01]  /*2430*/  @P1 LDC R28, c[0x0][0x408] ;  /* 0x00010200ff1c1b82 */ /* 0x000e220000000800 */
[-C--:B------:R-:W-:Y:S01]  /*2440*/  @P1 FMUL.FTZ R0, R32, R73.reuse ;  /* 0x0000004920001220 */ /* 0x080fe20000410000 */
[----:B------:R-:W-:Y:S01]  /*2450*/  @P1 SHF.L.U32 R31, R36, 0x10, RZ ;  /* 0x00000010241f1819 */ /* 0x000fe200000006ff */
[----:B------:R-:W-:Y:S01]  /*2460*/  @P1 FMUL.FTZ R35, R32, R73 ;  /* 0x0000004920231220 */ /* 0x000fe20000410000 */
[----:B------:R-:W-:Y:S01]  /*2470*/  @P2 PRMT R36, R36, 0x7632, R36 ;  /* 0x0000763224242816 */ /* 0x000fe20000000024 */
[----:B------:R-:W-:Y:S01]  /*2480*/  @P1 FMUL.FTZ R0, R0, UR15 ;  /* 0x0000000f00001c20 */ /* 0x000fe20008410000 */
[----:B------:R-:W-:Y:S01]  /*2490*/  FADD.FTZ R42, R87, -R42 ;  /* 0x8000002a572a7221 */ /* 0x000fe20000010000 */
        /* <DEDUP_REMOVED lines=10> */
[--C-:B------:R-:W-:Y:S01]  /*2540*/  FFMA.FTZ R45, R45, R93, R92.reuse ;  /* 0x0000005d2d2d7223 */ /* 0x100fe2000001005c */
[----:B------:R-:W-:Y:S01]  /*2550*/  LOP3.LUT P6, RZ, R86, 0xff, RZ, 0xc0, !PT ;  /* 0x000000ff56ff7812 */ /* 0x000fe200078cc0ff */
[----:B------:R-:W-:Y:S01]  /*2560*/  FADD.FTZ R47, R84, -R47 ;  /* 0x8000002f542f7221 */ /* 0x000fe20000010000 */
[----:B------:R-:W-:Y:S01]  /*2570*/  @P5 SHF.L.U32 R82, R37, 0x10, RZ ;  /* 0x0000001025525819 */ /* 0x000fe200000006ff */
[----:B------:R-:W-:Y:S01]  /*2580*/  FADD.FTZ R45, R46, -R45 ;  /* 0x8000002d2e2d7221 */ /* 0x000fe20000010000 */
[----:B------:R-:W-:Y:S01]  /*2590*/  HFMA2 R46, -RZ, RZ, 0, 0 ;  /* 0x00000000ff2e7431 */ /* 0x000fe200000001ff */
[----:B------:R-:W-:Y:S01]  /*25a0*/  MOV R40, RZ ;  /* 0x000000ff00287202 */ /* 0x000fe20000000f00 */
[----:B0-----:R-:W-:Y:S01]  /*25b0*/  @P1 FMUL.FTZ R34, R35, R28 ;  /* 0x0000001c23221220 */ /* 0x001fe20000410000 */
[CC--:B------:R-:W-:Y:S01]  /*25c0*/  @P2 FMUL.FTZ R35, R33.reuse, R73.reuse ;  /* 0x0000004921232220 */ /* 0x0c0fe20000410000 */
[----:B------:R-:W-:Y:S01]  /*25d0*/  @P2 FMUL.FTZ R28, R33, R73 ;  /* 0x00000049211c2220 */ /* 0x000fe20000410000 */
[----:B------:R-:W-:Y:S01]  /*25e0*/  FFMA.FTZ R43, R43, R93, R92 ;  /* 0x0000005d2b2b7223 */ /* 0x000fe2000001005c */
[----:B------:R-:W-:Y:S01]  /*25f0*/  @P1 FMUL.FTZ R0, R31, R34 ;  /* 0x000000221f001220 */ /* 0x000fe20000410000 */
[----:B------:R-:W-:Y:S01]  /*2600*/  @P2 SHF.L.U32 R31, R66, 0x10, RZ ;  /* 0x00000010421f2819 */ /* 0x000fe200000006ff */
[----:B------:R-:W-:Y:S01]  /*2610*/  FFMA.FTZ R34, R74, R75, R22 ;  /* 0x0000004b4a227223 */ /* 0x000fe20000010016 */
[----:B------:R-:W-:Y:S01]  /*2620*/  ISETP.GE.U32.AND P1, PT, R90, RZ, PT ;  /* 0x000000ff5a00720c */ /* 0x000fe20003f26070 */
[----:B-1----:R-:W-:Y:S01]  /*2630*/  @P2 FMUL.FTZ R30, R35, R30 ;  /* 0x0000001e231e2220 */ /* 0x002fe20000410000 */
[----:B------:R-:W0:Y:S01]  /*2640*/  @P6 LDC R81, c[0x0][0x408] ;  /* 0x00010200ff516b82 */ /* 0x000e220000000800 */
[----:B------:R-:W-:Y:S01]  /*2650*/  @P5 FMUL.FTZ R75, R34, R73 ;  /* 0x00000049224b5220 */ /* 0x000fe20000410000 */
[----:B------:R-:W-:Y:S01]  /*2660*/  ISETP.GE.U32.AND.EX P1, PT, R91, 0x1000000, PT, P1 ;  /* 0x010000005b00780c */ /* 0x000fe20003f26110 */
[----:B------:R-:W-:Y:S01]  /*2670*/  @P2 FMUL.FTZ R41, R31, R30 ;  /* 0x0000001e1f292220 */ /* 0x000fe20000410000 */
[----:B------:R-:W-:Y:S01]  /*2680*/  FFMA.FTZ R31, R74, R42, R19 ;  /* 0x0000002a4a1f7223 */ /* 0x000fe20000010013 */
[----:B------:R-:W-:Y:S01]  /*2690*/  FFMA.FTZ R44, R44, R93, R92 ;  /* 0x0000005d2c2c7223 */ /* 0x000fe2000001005c */
[----:B------:R-:W-:Y:S01]  /*26a0*/  FADD.FTZ R43, R76, -R43 ;  /* 0x8000002b4c2b7221 */ /* 0x000fe20000010000 */
[----:B--2---:R-:W-:Y:S01]  /*26b0*/  @P2 FMUL.FTZ R28, R28, R29 ;  /* 0x0000001d1c1c2220 */ /* 0x004fe20000410000 */
[----:B------:R-:W1:Y:S01]  /*26c0*/  @P5 LDC R35, c[0x0][0x408] ;  /* 0x00010200ff235b82 */ /* 0x000e620000000800 */
[----:B------:R-:W-:Y:S01]  /*26d0*/  @P2 SHF.L.U32 R29, R36, 0x10, RZ ;  /* 0x00000010241d2819 */ /* 0x000fe200000006ff */
[----:B------:R-:W-:Y:S01]  /*26e0*/  FMUL.FTZ R36, R31, R73 ;  /* 0x000000491f247220 */ /* 0x000fe20000410000 */
[----:B------:R-:W-:-:S02]  /*26f0*/  HFMA2 R76, -RZ, RZ, 0, 0 ;  /* 0x00000000ff4c7431 */ /* 0x000fc400000001ff */
[----:B------:R-:W-:Y:S01]  /*2700*/  FADD.FTZ R44, R83, -R44 ;  /* 0x8000002c532c7221 */ /* 0x000fe20000010000 */
[----:B------:R-:W-:Y:S01]  /*2710*/  @P3 SHF.L.U32 R83, R38, 0x10, RZ ;  /* 0x0000001026533819 */ /* 0x000fe200000006ff */
[----:B------:R-:W-:Y:S01]  /*2720*/  @P2 FMUL.FTZ R78, R29, R28 ;  /* 0x0000001c1d4e2220 */ /* 0x000fe20000410000 */
[----:B------:R-:W-:Y:S01]  /*2730*/  @P1 PRMT R42, R39, 0x7632, R42 ;  /* 0x00007632272a1816 */ /* 0x000fe2000000002a */
[----:B------:R-:W2:Y:S01]  /*2740*/  @P5 LDC R30, c[0x0][0x408] ;  /* 0x00010200ff1e5b82 */ /* 0x000ea20000000800 */
[----:B------:R-:W-:Y:S02]  /*2750*/  LOP3.LUT P2, RZ, R88, 0xff, RZ, 0xc0, !PT ;  /* 0x000000ff58ff7812 */ /* 0x000fe4000784c0ff */
[----:B------:R-:W-:Y:S01]  /*2760*/  @P1 SHF.L.U32 R77, R42, 0x10, RZ ;  /* 0x000000102a4d1819 */ /* 0x000fe200000006ff */
[----:B------:R-:W-:Y:S01]  /*2770*/  FMUL.FTZ R42, R36, UR15 ;  /* 0x0000000f242a7c20 */ /* 0x000fe20008410000 */
[----:B------:R-:W-:Y:S01]  /*2780*/  @P5 FMUL.FTZ R36, R34, R73 ;  /* 0x0000004922245220 */ /* 0x000fe20000410000 */
[----:B------:R-:W-:-:S02]  /*2790*/  @P1 SHF.L.U32 R79, R63, 0x10, RZ ;  /* 0x000000103f4f1819 */ /* 0x000fc400000006ff */
[----:B------:R-:W3:Y:S01]  /*27a0*/  @P4 LDC R29, c[0x0][0x408] ;  /* 0x00010200ff1d4b82 */ /* 0x000ee20000000800 */
[-C--:B------:R-:W-:Y:S01]  /*27b0*/  @P1 FMUL.FTZ R46, R77, R42.reuse ;  /* 0x0000002a4d2e1220 */ /* 0x080fe20000410000 */
[----:B------:R-:W-:Y:S01]  /*27c0*/  @P6 PRMT R38, R38, 0x7632, R38 ;  /* 0x0000763226266816 */ /* 0x000fe20000000026 */
[----:B------:R-:W-:Y:S01]  /*27d0*/  @P1 FMUL.FTZ R40, R79, R42 ;  /* 0x0000002a4f281220 */ /* 0x000fe20000410000 */
[----:B------:R-:W-:Y:S02]  /*27e0*/  MOV R42, RZ ;  /* 0x000000ff002a7202 */ /* 0x000fe40000000f00 */
[----:B------:R-:W-:Y:S02]  /*27f0*/  @P2 SHF.L.U32 R39, R39, 0x10, RZ ;  /* 0x0000001027272819 */ /* 0x000fe400000006ff */
[----:B------:R-:W4:Y:S01]  /*2800*/  @P4 LDC R28, c[0x0][0x408] ;  /* 0x00010200ff1c4b82 */ /* 0x000f220000000800 */
[----:B-1----:R-:W-:Y:S01]  /*2810*/  @P5 FMUL.FTZ R77, R36, R35 ;  /* 0x00000023244d5220 */ /* 0x002fe20000410000 */
[----:B------:R-:W-:Y:S01]  /*2820*/  FFMA.FTZ R35, R74, R47, R23 ;  /* 0x0000002f4a237223 */ /* 0x000fe20000010017 */
[----:B------:R-:W-:-:S02]  /*2830*/  @P4 PRMT R47, R37, 0x7632, R47 ;  /* 0x00007632252f4816 */ /* 0x000fc4000000002f */
[----:B------:R-:W-:Y:S01]  /*2840*/  @P5 SHF.L.U32 R37, R25, 0x10, RZ ;  /* 0x0000001019255819 */ /* 0x000fe200000006ff */
[----:B------:R-:W-:Y:S01]  /*2850*/  @P4 FMUL.FTZ R80, R35, R73 ;  /* 0x0000004923504220 */ /* 0x000fe20000410000 */
[----:B------:R-:W-:Y:S01]  /*2860*/  @P4 SHF.L.U32 R86, R47, 0x10, RZ ;  /* 0x000000102f564819 */ /* 0x000fe200000006ff */
[----:B--2---:R-:W-:Y:S01]  /*2870*/  @P5 FMUL.FTZ R84, R75, R30 ;  /* 0x0000001e4b545220 */ /* 0x004fe20000410000 */
[----:B------:R-:W1:Y:S01]  /*2880*/  @P3 LDC R36, c[0x0][0x408] ;  /* 0x00010200ff243b82 */ /* 0x000e620000000800 */
[----:B------:R-:W-:Y:S02]  /*2890*/  HFMA2 R75, -RZ, RZ, 0, 0 ;  /* 0x00000000ff4b7431 */ /* 0x000fe400000001ff */
[----:B------:R-:W-:Y:S01]  /*28a0*/  @P5 FMUL.FTZ R75, R82, R77 ;  /* 0x0000004d524b5220 */ /* 0x000fe20000410000 */
[----:B------:R-:W-:Y:S01]  /*28b0*/  @P4 FMUL.FTZ R47, R35, R73 ;  /* 0x00000049232f4220 */ /* 0x000fe20000410000 */
[----:B------:R-:W-:Y:S01]  /*28c0*/  @P5 FMUL.FTZ R42, R37, R84 ;  /* 0x00000054252a5220 */ /* 0x000fe20000410000 */
[----:B------:R-:W-:Y:S01]  /*28d0*/  MOV R37, RZ ;  /* 0x000000ff00257202 */ /* 0x000fe20000000f00 */
[----:B---3--:R-:W-:Y:S01]  /*28e0*/  @P4 FMUL.FTZ R29, R80, R29 ;  /* 0x0000001d501d4220 */ /* 0x008fe20000410000 */
[----:B------:R-:W2:Y:S03]  /*28f0*/  @P3 LDC R30, c[0x0][0x408] ;  /* 0x00010200ff1e3b82 */ /* 0x000ea60000000800 */
[----:B------:R-:W-:Y:S01]  /*2900*/  @P4 FMUL.FTZ R76, R86, R29 ;  /* 0x0000001d564c4220 */ /* 0x000fe20000410000 */
[----:B----4-:R-:W-:-:S04]  /*2910*/  @P4 FMUL.FTZ R82, R47, R28 ;  /* 0x0000001c2f524220 */ /* 0x010fc80000410000 */
[----:B------:R-:W3:Y:S01]  /*2920*/  @P6 LDC R80, c[0x0][0x408] ;  /* 0x00010200ff506b82 */ /* 0x000ee20000000800 */
[----:B------:R-:W-:Y:S01]  /*2930*/  FFMA.FTZ R28, R74, R45, R16 ;  /* 0x0000002d4a1c7223 */ /* 0x000fe20000010010 */
[----:B------:R-:W-:-:S03]  /*2940*/  @P4 SHF.L.U32 R47, R65, 0x10, RZ ;  /* 0x00000010412f4819 */ /* 0x000fc600000006ff */
[CC--:B------:R-:W-:Y:S01]  /*2950*/  @P3 FMUL.FTZ R29, R28.reuse, R73.reuse ;  /* 0x000000491c1d3220 */ /* 0x0c0fe20000410000 */
[-C--:B------:R-:W-:Y:S01]  /*2960*/  @P3 FMUL.FTZ R45, R28, R73.reuse ;  /* 0x000000491c2d3220 */ /* 0x080fe20000410000 */
[----:B------:R-:W-:Y:S01]  /*2970*/  @P4 FMUL.FTZ R37, R47, R82 ;  /* 0x000000522f254220 */ /* 0x000fe20000410000 */
[----:B------:R-:W4:Y:S01]  /*2980*/  @P2 LDC R77, c[0x0][0x408] ;  /* 0x00010200ff4d2b82 */ /* 0x000f220000000800 */
[----:B-1----:R-:W-:Y:S01]  /*2990*/  @P3 FMUL.FTZ R36, R29, R36 ;  /* 0x000000241d243220 */ /* 0x002fe20000410000 */
[----:B------:R-:W-:Y:S01]  /*29a0*/  FFMA.FTZ R29, R74, R44, R17 ;  /* 0x0000002c4a1d7223 */ /* 0x000fe20000010011 */
[----:B------:R-:W-:Y:S01]  /*29b0*/  HFMA2 R47, -RZ, RZ, 0, 0 ;  /* 0x00000000ff2f7431 */ /* 0x000fe200000001ff */
[----:B------:R-:W-:Y:S01]  /*29c0*/  @P3 SHF.L.U32 R82, R26, 0x10, RZ ;  /* 0x000000101a523819 */ /* 0x000fe200000006ff */
[----:B------:R-:W-:Y:S01]  /*29d0*/  @P3 FMUL.FTZ R47, R83, R36 ;  /* 0x00000024532f3220 */ /* 0x000fe20000410000 */
[----:B------:R-:W-:Y:S01]  /*29e0*/  @P6 FMUL.FTZ R36, R29, R73 ;  /* 0x000000491d246220 */ /* 0x000fe20000410000 */
[----:B------:R-:W-:Y:S01]  /*29f0*/  F2FP.BF16.F32.PACK_AB R37, R37, R42 ;  /* 0x0000002a2525723e */ /* 0x000fe200000010ff */
[----:B------:R-:W1:Y:S01]  /*2a00*/  @P2 LDC R79, c[0x0][0x408] ;  /* 0x00010200ff4f2b82 */ /* 0x000e620000000800 */
[----:B--2---:R-:W-:Y:S01]  /*2a10*/  @P3 FMUL.FTZ R85, R45, R30 ;  /* 0x0000001e2d553220 */ /* 0x004fe20000410000 */
[----:B------:R-:W-:Y:S01]  /*2a20*/  FFMA.FTZ R30, R74, R43, R18 ;  /* 0x0000002b4a1e7223 */ /* 0x000fe20000010012 */
[----:B------:R-:W-:Y:S01]  /*2a30*/  @P6 FMUL.FTZ R43, R29, R73 ;  /* 0x000000491d2b6220 */ /* 0x000fe20000410000 */
[----:B------:R-:W-:Y:S01]  /*2a40*/  MOV R45, RZ ;  /* 0x000000ff002d7202 */ /* 0x000fe20000000f00 */
[----:B------:R-:W-:Y:S01]  /*2a50*/  @P3 FMUL.FTZ R45, R82, R85 ;  /* 0x00000055522d3220 */ /* 0x000fe20000410000 */
[CC--:B------:R-:W-:Y:S01]  /*2a60*/  @P2 FMUL.FTZ R74, R30.reuse, R73.reuse ;  /* 0x000000491e4a2220 */ /* 0x0c0fe20000410000 */
[----:B------:R-:W-:Y:S01]  /*2a70*/  @P2 FMUL.FTZ R44, R30, R73 ;  /* 0x000000491e2c2220 */ /* 0x000fe20000410000 */
[----:B0-----:R-:W-:Y:S01]  /*2a80*/  @P6 FMUL.FTZ R36, R36, R81 ;  /* 0x0000005124246220 */ /* 0x001fe20000410000 */
[----:B---3--:R-:W-:Y:S01]  /*2a90*/  @P6 FMUL.FTZ R81, R43, R80 ;  /* 0x000000502b516220 */ /* 0x008fe20000410000 */
[----:B------:R-:W-:Y:S01]  /*2aa0*/  HFMA2 R43, -RZ, RZ, 0, 0 ;  /* 0x00000000ff2b7431 */ /* 0x000fe200000001ff */
[----:B------:R-:W-:Y:S01]  /*2ab0*/  MOV R73, RZ ;  /* 0x000000ff00497202 */ /* 0x000fe20000000f00 */
[----:B----4-:R-:W-:Y:S01]  /*2ac0*/  @P2 FMUL.FTZ R82, R74, R77 ;  /* 0x0000004d4a522220 */ /* 0x010fe20000410000 */
[----:B------:R-:W-:Y:S01]  /*2ad0*/  @P6 SHF.L.U32 R77, R38, 0x10, RZ ;  /* 0x00000010264d6819 */ /* 0x000fe200000006ff */
[----:B------:R-:W-:Y:S01]  /*2ae0*/  HFMA2 R74, -RZ, RZ, 0, 0 ;  /* 0x00000000ff4a7431 */ /* 0x000fe200000001ff */
[----:B------:R-:W-:-:S03]  /*2af0*/  @P6 SHF.L.U32 R38, R64, 0x10, RZ ;  /* 0x0000001040266819 */ /* 0x000fc600000006ff */
[----:B------:R-:W-:Y:S01]  /*2b00*/  @P6 FMUL.FTZ R74, R77, R36 ;  /* 0x000000244d4a6220 */ /* 0x000fe20000410000 */
[----:B------:R-:W-:Y:S01]  /*2b10*/  F2FP.BF16.F32.PACK_AB R36, R41, R0 ;  /* 0x000000002924723e */ /* 0x000fe200000010ff */
[----:B-1----:R-:W-:Y:S01]  /*2b20*/  @P2 FMUL.FTZ R80, R44, R79 ;  /* 0x0000004f2c502220 */ /* 0x002fe20000410000 */
[----:B------:R-:W-:Y:S02]  /*2b30*/  @P2 SHF.L.U32 R79, R27, 0x10, RZ ;  /* 0x000000101b4f2819 */ /* 0x000fe400000006ff */
[----:B------:R-:W-:Y:S01]  /*2b40*/  MOV R44, RZ ;  /* 0x000000ff002c7202 */ /* 0x000fe20000000f00 */
[----:B------:R-:W-:Y:S01]  /*2b50*/  @P6 FMUL.FTZ R44, R38, R81 ;  /* 0x00000051262c6220 */ /* 0x000fe20000410000 */
[----:B------:R-:W-:Y:S01]  /*2b60*/  @P2 FMUL.FTZ R73, R39, R80 ;  /* 0x0000005027492220 */ /* 0x000fe20000410000 */
[----:B------:R-:W-:-:S03]  /*2b70*/  @P2 FMUL.FTZ R43, R79, R82 ;  /* 0x000000524f2b2220 */ /* 0x000fc60000410000 */
[----:B------:R-:W-:Y:S02]  /*2b80*/  F2FP.BF16.F32.PACK_AB R38, R44, R45 ;  /* 0x0000002d2c26723e */ /* 0x000fe400000010ff */
[----:B------:R-:W-:-:S07]  /*2b90*/  F2FP.BF16.F32.PACK_AB R39, R40, R43 ;  /* 0x0000002b2827723e */ /* 0x000fce00000010ff */
.L_x_2213:
        /* <DEDUP_REMOVED lines=22> */
.L_x_2209:
        /* <DEDUP_REMOVED lines=24> */
.L_x_2208:
[----:B------:R-:W-:Y:S05]  /*2e80*/  BSYNC B0 ;  /* 0x0000000000007941 */ /* 0x000fea0003800000 */
.L_x_2207:
[----:B------:R-:W0:Y:S01]  /*2e90*/  S2R R3, SR_CgaCtaId ;  /* 0x0000000000037919 */ /* 0x000e220000008800 */
[----:B------:R-:W-:Y:S01]  /*2ea0*/  MOV R0, 0x400 ;  /* 0x0000040000007802 */ /* 0x000fe20000000f00 */
[----:B------:R-:W-:Y:S05]  /*2eb0*/  WARPSYNC.ALL ;  /* 0x0000000000007948 */ /* 0x000fea0003800000 */
[----:B------:R-:W1:Y:S01]  /*2ec0*/  S2UR UR20, SR_CTAID.X ;  /* 0x00000000001479c3 */ /* 0x000e620000002500 */
[----:B------:R-:W2:Y:S01]  /*2ed0*/  LDCU.128 UR16, c[0x0][0x440] ;  /* 0x00008800ff1077ac */ /* 0x000ea20008000c00 */
[----:B------:R-:W3:Y:S01]  /*2ee0*/  LDCU.64 UR4, c[0x0][0x460] ;  /* 0x00008c00ff0477ac */ /* 0x000ee20008000a00 */
[----:B0-----:R-:W-:-:S04]  /*2ef0*/  LEA R3, R3, R0, 0x18 ;  /* 0x0000000003037211 */ /* 0x001fc800078ec0ff */
[CC--:B------:R-:W-:Y:S02]  /*2f00*/  LEA R0, R50.reuse, R3.reuse, 0x5 ;  /* 0x0000000332007211 */ /* 0x0c0fe400078e28ff */
[----:B------:R-:W-:-:S03]  /*2f10*/  LEA R3, R50, R3, 0x2 ;  /* 0x0000000332037211 */ /* 0x000fc600078e10ff */
[----:B------:R0:W-:Y:S04]  /*2f20*/  STS.128 [R0], R20 ;  /* 0x0000001400007388 */ /* 0x0001e80000000c00 */
[----:B------:R-:W-:Y:S01]  /*2f30*/  STS.128 [R0+0x10], R24 ;  /* 0x0000101800007388 */ /* 0x000fe20000000c00 */
[----:B------:R-:W-:Y:S08]  /*2f40*/  BAR.SYNC.DEFER_BLOCKING 0x0 ;  /* 0x0000000000007b1d */ /* 0x000ff00000010000 */
[----:B0-----:R-:W1:Y:S01]  /*2f50*/  LDC R22, c[0x0][0x388] ;  /* 0x0000e200ff167b82 */ /* 0x001e620000000800 */
[----:B------:R-:W0:Y:S04]  /*2f60*/  LDS R2, [R3] ;  /* 0x0000000003027984 */ /* 0x000e280000000800 */
[----:B------:R-:W4:Y:S04]  /*2f70*/  LDS R9, [R3+0x400] ;  /* 0x0004000003097984 */ /* 0x000f280000000800 */
[----:B------:R-:W5:Y:S04]  /*2f80*/  LDS R8, [R3+0x200] ;  /* 0x0002000003087984 */ /* 0x000f680000000800 */
[----:B------:R-:W2:Y:S04]  /*2f90*/  LDS R11, [R3+0x600] ;  /* 0x00060000030b7984 */ /* 0x000ea80000000800 */
[----:B------:R-:W3:Y:S04]  /*2fa0*/  LDS R33, [R3+0x800] ;  /* 0x0008000003217984 */ /* 0x000ee80000000800 */
[----:B------:R-:W1:Y:S04]  /*2fb0*/  LDS R35, [R3+0xa00] ;  /* 0x000a000003237984 */ /* 0x000e680000000800 */
[----:B------:R-:W1:Y:S04]  /*2fc0*/  LDS R37, [R3+0xc00] ;  /* 0x000c000003257984 */ /* 0x000e680000000800 */
[----:B------:R-:W1:Y:S01]  /*2fd0*/  LDS R21, [R3+0xe00] ;  /* 0x000e000003157984 */ /* 0x000e620000000800 */
[----:B------:R-:W-:Y:S01]  /*2fe0*/  BAR.SYNC.DEFER_BLOCKING 0x0 ;  /* 0x0000000000007b1d */ /* 0x000fe20000010000 */
[----:B0-----:R-:W-:-:S04]  /*2ff0*/  FADD.FTZ R2, RZ, R2 ;  /* 0x00000002ff027221 */ /* 0x001fc80000010000 */
[----:B----4-:R-:W-:Y:S01]  /*3000*/  FADD.FTZ R2, R2, R9 ;  /* 0x0000000902027221 */ /* 0x010fe20000010000 */
[----:B-----5:R-:W-:-:S04]  /*3010*/  FADD.FTZ R8, RZ, R8 ;  /* 0x00000008ff087221 */ /* 0x020fc80000010000 */
[----:B--2---:R-:W-:Y:S01]  /*3020*/  FADD.FTZ R8, R8, R11 ;  /* 0x0000000b08087221 */ /* 0x004fe20000010000 */
[----:B------:R-:W-:Y:S01]  /*3030*/  STS.128 [R0], R16 ;  /* 0x0000001000007388 */ /* 0x000fe20000000c00 */
[----:B---3--:R-:W-:-:S03]  /*3040*/  FADD.FTZ R2, R2, R33 ;  /* 0x0000002102027221 */ /* 0x008fc60000010000 */
[----:B------:R-:W-:Y:S01]  /*3050*/  STS.128 [R0+0x10], R28 ;  /* 0x0000101c00007388 */ /* 0x000fe20000000c00 */
[----:B-1----:R-:W-:Y:S01]  /*3060*/  FADD.FTZ R8, R8, R35 ;  /* 0x0000002308087221 */ /* 0x002fe20000010000 */
        /* <DEDUP_REMOVED lines=57> */
.L_x_2210:
        /* <DEDUP_REMOVED lines=8> */
.L_x_2217:
[----:B------:R-:W-:Y:S05]  /*3480*/  BSYNC B2 ;  /* 0x0000000000027941 */ /* 0x000fea0003800000 */
.L_x_2216:
        /* <DEDUP_REMOVED lines=8> */
.L_x_2218:
[----:B------:R-:W-:Y:S01]  /*3510*/  HFMA2 R93, -RZ, RZ, 0, 1.1920928955078125e-07 ;  /* 0x00000002ff5d7431 */ /* 0x000fe200000001ff */
[----:B------:R-:W-:Y:S02]  /*3520*/  MOV R36, R38 ;  /* 0x0000002600247202 */ /* 0x000fe40000000f00 */
[----:B------:R-:W-:-:S03]  /*3530*/  MOV R38, R37 ;  /* 0x0000002500267202 */ /* 0x000fc60000000f00 */
[----:B------:R-:W-:-:S07]  /*3540*/  FADD.FTZ R39, R39, R36 ;  /* 0x0000002427277221 */ /* 0x000fce0000010000 */
[----:B------:R-:W-:Y:S05]  /*3550*/  WARPSYNC.COLLECTIVE R89, `(.L_x_2219) ;  /* 0x0000000059087348 */ /* 0x000fea0003c00000 */
[----:B------:R0:W1:Y:S02]  /*3560*/  SHFL.BFLY P3, R38, R38, R93, R92 ;  /* 0x0c00005d26267389 */ /* 0x000064000006005c */
[----:B01----:R-:W-:Y:S05]  /*3570*/  ENDCOLLECTIVE ;  /* 0x000000000000791b */ /* 0x003fea0003800000 */
.L_x_2219:
[----:B------:R-:W-:Y:S02]  /*3580*/  MOV R36, R38 ;  /* 0x0000002600247202 */ /* 0x000fe40000000f00 */
[----:B------:R-:W-:-:S03]  /*3590*/  MOV R38, R39 ;  /* 0x0000002700267202 */ /* 0x000fc60000000f00 */
[----:B------:R-:W-:-:S07]  /*35a0*/  FADD.FTZ R36, R37, R36 ;  /* 0x0000002425247221 */ /* 0x000fce0000010000 */
[----:B------:R-:W-:Y:S05]  /*35b0*/  WARPSYNC.COLLECTIVE R89, `(.L_x_2220) ;  /* 0x0000000059087348 */ /* 0x000fea0003c00000 */
[----:B------:R0:W1:Y:S02]  /*35c0*/  SHFL.BFLY P3, R38, R38, R93, R92 ;  /* 0x0c00005d26267389 */ /* 0x000064000006005c */
[----:B01----:R-:W-:Y:S05]  /*35d0*/  ENDCOLLECTIVE ;  /* 0x000000000000791b */ /* 0x003fea0003800000 */
.L_x_2220:
[----:B------:R-:W-:Y:S02]  /*35e0*/  HFMA2 R93, -RZ, RZ, 0, 2.384185791015625e-07 ;  /* 0x00000004ff5d7431 */ /* 0x000fe400000001ff */
[----:B------:R-:W-:Y:S01]  /*35f0*/  FADD.FTZ R39, R39, R38 ;  /* 0x0000002627277221 */ /* 0x000fe20000010000 */
[----:B------:R-:W-:-:S07]  /*3600*/  MOV R38, R36 ;  /* 0x0000002400267202 */ /* 0x000fce0000000f00 */
[----:B------:R-:W-:Y:S05]  /*3610*/  WARPSYNC.COLLECTIVE R89, `(.L_x_2221) ;  /* 0x0000000059087348 */ /* 0x000fea0003c00000 */
[----:B------:R0:W1:Y:S02]  /*3620*/  SHFL.BFLY P3, R38, R38, R93, R92 ;  /* 0x0c00005d26267389 */ /* 0x000064000006005c */
[----:B01----:R-:W-:Y:S05]  /*3630*/  ENDCOLLECTIVE ;  /* 0x000000000000791b */ /* 0x003fea0003800000 */
.L_x_2221:
[----:B------:R-:W-:Y:S02]  /*3640*/  MOV R37, R38 ;  /* 0x0000002600257202 */ /* 0x000fe40000000f00 */
[----:B------:R-:W-:-:S03]  /*3650*/  MOV R38, R39 ;  /* 0x0000002700267202 */ /* 0x000fc60000000f00 */
[----:B------:R-:W-:-:S07]  /*3660*/  FADD.FTZ R36, R36, R37 ;  /* 0x0000002524247221 */ /* 0x000fce0000010000 */
[----:B------:R-:W-:Y:S05]  /*3670*/  WARPSYNC.COLLECTIVE R89, `(.L_x_2222) ;  /* 0x0000000059087348 */ /* 0x000fea0003c00000 */
[----:B------:R0:W1:Y:S02]  /*3680*/  SHFL.BFLY P3, R38, R38, R93, R92 ;  /* 0x0c00005d26267389 */ /* 0x000064000006005c */
[----:B01----:R-:W-:Y:S05]  /*3690*/  ENDCOLLECTIVE ;  /* 0x000000000000791b */ /* 0x003fea0003800000 */
.L_x_2222:
[----:B------:R-:W-:Y:S02]  /*36a0*/  HFMA2 R93, -RZ, RZ, 0, 4.76837158203125e-07 ;  /* 0x00000008ff5d7431 */ /* 0x000fe400000001ff */
[----:B------:R-:W-:Y:S01]  /*36b0*/  FADD.FTZ R37, R39, R38 ;  /* 0x0000002627257221 */ /* 0x000fe20000010000 */
[----:B------:R-:W-:-:S07]  /*36c0*/  MOV R38, R36 ;  /* 0x0000002400267202 */ /* 0x000fce0000000f00 */
[----:B------:R-:W-:Y:S05]  /*36d0*/  WARPSYNC.COLLECTIVE R89, `(.L_x_2223) ;  /* 0x0000000059087348 */ /* 0x000fea0003c00000 */
[----:B------:R0:W1:Y:S02]  /*36e0*/  SHFL.BFLY P3, R38, R38, R93, R92 ;  /* 0x0c00005d26267389 */ /* 0x000064000006005c */
[----:B01----:R-:W-:Y:S05]  /*36f0*/  ENDCOLLECTIVE ;  /* 0x000000000000791b */ /* 0x003fea0003800000 */
.L_x_2223:
[----:B------:R-:W-:Y:S01]  /*3700*/  FADD.FTZ R36, R36, R38 ;  /* 0x0000002624247221 */ /* 0x000fe20000010000 */
[----:B------:R-:W-:-:S07]  /*3710*/  MOV R38, R37 ;  /* 0x0000002500267202 */ /* 0x000fce0000000f00 */
[----:B------:R-:W-:Y:S05]  /*3720*/  WARPSYNC.COLLECTIVE R89, `(.L_x_2224) ;  /* 0x0000000059087348 */ /* 0x000fea0003c00000 */
[----:B------:R0:W1:Y:S02]  /*3730*/  SHFL.BFLY P3, R38, R38, R93, R92 ;  /* 0x0c00005d26267389 */ /* 0x000064000006005c */
[----:B01----:R-:W-:Y:S05]  /*3740*/  ENDCOLLECTIVE ;  /* 0x000000000000791b */ /* 0x003fea0003800000 */
.L_x_2224:
[----:B------:R-:W-:Y:S02]  /*3750*/  HFMA2 R93, -RZ, RZ, 0, 9.5367431640625e-07 ;  /* 0x00000010ff5d7431 */ /* 0x000fe400000001ff */
[----:B------:R-:W-:Y:S01]  /*3760*/  FADD.FTZ R37, R37, R38 ;  /* 0x0000002625257221 */ /* 0x000fe20000010000 */
[----:B------:R-:W-:-:S07]  /*3770*/  MOV R38, R36 ;  /* 0x0000002400267202 */ /* 0x000fce0000000f00 */
[----:B------:R-:W-:Y:S05]  /*3780*/  WARPSYNC.COLLECTIVE R89, `(.L_x_2225) ;  /* 0x0000000059087348 */ /* 0x000fea0003c00000 */
[----:B------:R0:W1:Y:S02]  /*3790*/  SHFL.BFLY P3, R38, R38, R93, R92 ;  /* 0x0c00005d26267389 */ /* 0x000064000006005c */
[----:B01----:R-:W-:Y:S05]  /*37a0*/  ENDCOLLECTIVE ;  /* 0x000000000000791b */ /* 0x003fea0003800000 */
.L_x_2225:
[----:B------:R-:W-:Y:S02]  /*37b0*/  MOV R39, R38 ;  /* 0x0000002600277202 */ /* 0x000fe40000000f00 */
[----:B------:R-:W-:-:S07]  /*37c0*/  MOV R38, R37 ;  /* 0x0000002500267202 */ /* 0x000fce0000000f00 */
[----:B------:R-:W-:Y:S05]  /*37d0*/  WARPSYNC.COLLECTIVE R89, `(.L_x_2226) ;  /* 0x0000000059087348 */ /* 0x000fea0003c00000 */
[----:B------:R0:W1:Y:S02]  /*37e0*/  SHFL.BFLY P3, R38, R38, R93, R92 ;  /* 0x0c00005d26267389 */ /* 0x000064000006005c */
[----:B01----:R-:W-:Y:S05]  /*37f0*/  ENDCOLLECTIVE ;  /* 0x000000000000791b */ /* 0x003fea0003800000 */
.L_x_2226:
[----:B------:R-:W-:Y:S05]  /*3800*/  BRA `(.L_x_2227) ;  /* 0xffffffd400287947 */ /* 0x000fea000383ffff */
.L_x_2228:
        /* <DEDUP_REMOVED lines=15> */
.L_x_6411:


//--------------------- .text._ZN10layer_norm22ln_bwd_finalize_kernelINS_22Kernel_traits_finalizeILj256E13__nv_bfloat16S2_fS2_fjLb1ELj1024ELj4ENS_18Kernel_traits_baseILj256ES2_S2_fS2_fjLj1024EEEEELb1ELb0EEEvNS_9BwdParamsE --------------------------
	.section	.text._ZN10layer_norm22ln_bwd_finalize_kernelINS_22Kernel_traits_finalizeILj256E13__nv_bfloat16S2_fS2_fjLb1ELj1024ELj4ENS_18Kernel_traits_baseILj256ES2_S2_fS2_fjLj1024EEEEELb1ELb0EEEvNS_9BwdParamsE,"ax",@progbits
	.align	128
        .global         _ZN10layer_norm22ln_bwd_finalize_kernelINS_22Kernel_traits_finalizeILj256E13__nv_bfloat16S2_fS2_fjLb1ELj1024ELj4ENS_18Kernel_traits_baseILj256ES2_S2_fS2_fjLj1024EEEEELb1ELb0EEEvNS_9BwdParamsE
        .type           _ZN10layer_norm22ln_bwd_finalize_kernelINS_22Kernel_traits_finalizeILj256E13__nv_bfloat16S2_fS2_fjLb1ELj1024ELj4ENS_18Kernel_traits_baseILj256ES2_S2_fS2_fjLj1024EEEEELb1ELb0EEEvNS_9BwdParamsE,@function
        .size           _ZN10layer_norm22ln_bwd_finalize_kernelINS_22Kernel_traits_finalizeILj256E13__nv_bfloat16S2_fS2_fjLb1ELj1024ELj4ENS_18Kernel_traits_baseILj256ES2_S2_fS2_fjLj1024EEEEELb1ELb0EEEvNS_9BwdParamsE,(.L_x_6412 - _ZN10layer_norm22ln_bwd_finalize_kernelINS_22Kernel_traits_finalizeILj256E13__nv_bfloat16S2_fS2_fjLb1ELj1024ELj4ENS_18Kernel_traits_baseILj256ES2_S2_fS2_fjLj1024EEEEELb1ELb0EEEvNS_9BwdParamsE)
        .other          _ZN10layer_norm22ln_bwd_finalize_kernelINS_22Kernel_traits_finalizeILj256E13__nv_bfloat16S2_fS2_fjLb1ELj1024ELj4ENS_18Kernel_traits_baseILj256ES2_S2_fS2_fjLj1024EEEEELb1ELb0EEEvNS_9BwdParamsE,@"STO_CUDA_ENTRY STV_DEFAULT"
_ZN10layer_norm22ln_bwd_finalize_kernelINS_22Kernel_traits_finalizeILj256E13__nv_bfloat16S2_fS2_fjLb1ELj1024ELj4ENS_18Kernel_traits_baseILj256ES2_S2_fS2_fjLj1024EEEEELb1ELb0EEEvNS_9BwdParamsE:
.text._ZN10layer_norm22ln_bwd_finalize_kernelINS_22Kernel_traits_finalizeILj256E13__nv_bfloat16S2_fS2_fjLb1ELj1024ELj4ENS_18Kernel_traits_baseILj256ES2_S2_fS2_fjLj1024EEEEELb1ELb0EEEvNS_9BwdParamsE:
        /* <DEDUP_REMOVED lines=62> */
.L_x_2233:
        /* <DEDUP_REMOVED lines=87> */
.L_x_2232:
[----:B------:R-:W-:Y:S05]  /*0950*/  BSYNC.RECONVERGENT B1 ;  /* 0x0000000000017941 */ /* 0x000fea0003800200 */
.L_x_2231:
        /* <DEDUP_REMOVED lines=49> */
.L_x_2235:
[----:B------:R-:W-:Y:S05]  /*0c70*/  BSYNC.RECONVERGENT B1 ;  /* 0x0000000000017941 */ /* 0x000fea0003800200 */
.L_x_2234:
        /* <DEDUP_REMOVED lines=29> */
.L_x_2237:
[----:B------:R-:W-:Y:S05]  /*0e50*/  BSYNC.RECONVERGENT B1 ;  /* 0x0000000000017941 */ /* 0x000fea0003800200 */
.L_x_2236:
        /* <DEDUP_REMOVED lines=14> */
.L_x_2230:
[----:B------:R-:W-:Y:S05]  /*0f40*/  BSYNC.RECONVERGENT B0 ;  /* 0x0000000000007941 */ /* 0x000fea0003800200 */
.L_x_2229:
        /* <DEDUP_REMOVED lines=75> */
.L_x_2238:
        /* <DEDUP_REMOVED lines=16> */
.L_x_6412:


//--------------------- .text._ZN10layer_norm13ln_bwd_kernelINS_13Kernel_traitsI13__nv_bfloat16S2_fS2_fjLj256ELj1ELj4ELj1ELj16ENS_18Kernel_traits_baseILj256ES2_S2_fS2_fjLj128EEEEELb1ELb1ELb1ELb0EEEvNS_9BwdParamsE --------------------------
	.section	.text._ZN10layer_norm13ln_bwd_kernelINS_13Kernel_traitsI13__nv_bfloat16S2_fS2_fjLj256ELj1ELj4ELj1ELj16ENS_18Kernel_traits_baseILj256ES2_S2_fS2_fjLj128EEEEELb1ELb1ELb1ELb0EEEvNS_9BwdParamsE,"ax",@progbits
	.align	128
        .global         _ZN10layer_norm13ln_bwd_kernelINS_13Kernel_traitsI13__nv_bfloat16S2_fS2_fjLj256ELj1ELj4ELj1ELj16ENS_18Kernel_traits_baseILj256ES2_S2_fS2_fjLj128EEEEELb1ELb1ELb1ELb0EEEvNS_9BwdParamsE
        .type           _ZN10layer_norm13ln_bwd_kernelINS_13Kernel_traitsI13__nv_bfloat16S2_fS2_fjLj256ELj1ELj4ELj1ELj16ENS_18Kernel_traits_baseILj256ES2_S2_fS2_fjLj128EEEEELb1ELb1ELb1ELb0EEEvNS_9BwdParamsE,@function
        .size           _ZN10layer_norm13ln_bwd_kernelINS_13Kernel_traitsI13__nv_bfloat16S2_fS2_fjLj256ELj1ELj4ELj1ELj16ENS_18Kernel_traits_baseILj256ES2_S2_fS2_fjLj128EEEEELb1ELb1ELb1ELb0EEEvNS_9BwdParamsE,(.L_x_6413 - _ZN10layer_norm13ln_bwd_kernelINS_13Kernel_traitsI13__nv_bfloat16S2_fS2_fjLj256ELj1ELj4ELj1ELj16ENS_18Kernel_traits_baseILj256ES2_S2_fS2_fjLj128EEEEELb1ELb1ELb1ELb0EEEvNS_9BwdParamsE)
        .other          _ZN10layer_norm13ln_bwd_kernelINS_13Kernel_traitsI13__nv_bfloat16S2_fS2_fjLj256ELj1ELj4ELj1ELj16ENS_18Kernel_traits_baseILj256ES2_S2_fS2_fjLj128EEEEELb1ELb1ELb1ELb0EEEvNS_9BwdParamsE,@"STO_CUDA_ENTRY STV_DEFAULT"
_ZN10layer_norm13ln_bwd_kernelINS_13Kernel_traitsI13__nv_bfloat16S2_fS2_fjLj256ELj1ELj4ELj1ELj16ENS_18Kernel_traits_baseILj256ES2_S2_fS2_fjLj128EEEEELb1ELb1ELb1ELb0EEEvNS_9BwdParamsE:
.text._ZN10layer_norm13ln_bwd_kernelINS_13Kernel_traitsI13__nv_bfloat16S2_fS2_fjLj256ELj1ELj4ELj1ELj16ENS_18Kernel_traits_baseILj256ES2_S2_fS2_fjLj128EEEEELb1ELb1ELb1ELb0EEEvNS_9BwdParamsE:
[----:B------:R-:W-:Y:S01]  /*0000*/  LDC R1, c[0x0][0x37c] ;  /* 0x0000df00ff017b82 */ /* 0x000fe20000000800 */
[----:B------:R-:W0:Y:S01]  /*0010*/  S2R R69, SR_TID.X ;  /* 0x0000000000457919 */ /* 0x000e220000002100 */
[----:B------:R-:W1:Y:S01]  /*0020*/  LDCU UR5, c[0x0][0x388] ;  /* 0x00007100ff0577ac */ /* 0x000e620008000800 */
[----:B------:R-:W2:Y:S01]  /*0030*/  LDCU.64 UR6, c[0x0][0x358] ;  /* 0x00006b00ff0677ac */ /* 0x000ea20008000a00 */
[----:B------:R-:W3:Y:S01]  /*0040*/  LDCU UR20, c[0x0][0x388] ;  /* 0x00007100ff1477ac */ /* 0x000ee20008000800 */
[----:B------:R-:W4:Y:S01]  /*0050*/  LDCU.U8 UR10, c[0x0][0x410] ;  /* 0x00008200ff0a77ac */ /* 0x000f220008000000 */
[----:B------:R-:W0:Y:S01]  /*0060*/  LDCU UR11, c[0x0][0x400] ;  /* 0x00008000ff0b77ac */ /* 0x000e220008000800 */
        /* <DEDUP_REMOVED lines=10> */
[----:B------:R-:W2:Y:S01]  /*0110*/  S2UR UR4, SR_CTAID.X ;  /* 0x00000000000479c3 */ /* 0x000ea20000002500 */
[----:B------:R-:W0:Y:S11]  /*0120*/  LDCU.64 UR22, c[0x0][0x478] ;  /* 0x00008f00ff1677ac */ /* 0x000e360008000a00 */
[----:B------:R-:W4:Y:S08]  /*0130*/  @P0 LDC.64 R2, c[0x0][0x3d0] ;  /* 0x0000f400ff020b82 */ /* 0x000f300000000a00 */
[----:B------:R-:W1:Y:S01]  /*0140*/  @P0 LDC.64 R10, c[0x0][0x3e8] ;  /* 0x0000fa00ff0a0b82 */ /* 0x000e620000000a00 */
[----:B------:R-:W-:Y:S01]  /*0150*/  SHF.R.U32.HI R69, RZ, 0x5, R69 ;  /* 0x00000005ff457819 */ /* 0x000fe20000011645 */
[----:B--2---:R-:W-:-:S06]  /*0160*/  USHF.L.U32 UR4, UR4, 0x2, URZ ;  /* 0x0000000204047899 */ /* 0x004fcc00080006ff */
[----:B------:R-:W-:Y:S01]  /*0170*/  LOP3.LUT R69, R69, UR4, RZ, 0xfc, !PT ;  /* 0x0000000445457c12 */ /* 0x000fe2000f8efcff */
[----:B----4-:R-:W-:-:S05]  /*0180*/  @P0 IMAD.WIDE.U32 R2, R0, 0x10, R2 ;  /* 0x0000001000020825 */ /* 0x010fca00078e0002 */
[----:B------:R-:W5:Y:S01]  /*0190*/  @P0 LDG.E.128 R60, desc[UR6][R2.64] ;  /* 0x00000006023c0981 */ /* 0x000f62000c1e1d00 */
        /* <DEDUP_REMOVED lines=11> */
[----:B-1----:R-:W-:Y:S02]  /*0250*/  CS2R R10, SRZ ;  /* 0x00000000000a7805 */ /* 0x002fe4000001ff00 */
[----:B------:R-:W-:Y:S02]  /*0260*/  CS2R R26, SRZ ;  /* 0x00000000001a7805 */ /* 0x000fe4000001ff00 */
[----:B------:R-:W-:Y:S02]  /*0270*/  CS2R R24, SRZ ;  /* 0x0000000000187805 */ /* 0x000fe4000001ff00 */
[----:B------:R-:W-:-:S02]  /*0280*/  CS2R R30, SRZ ;  /* 0x00000000001e7805 */ /* 0x000fc4000001ff00 */
[----:B------:R-:W-:Y:S01]  /*0290*/  CS2R R28, SRZ ;  /* 0x00000000001c7805 */ /* 0x000fe2000001ff00 */
[----:B0-----:R-:W-:Y:S06]  /*02a0*/  @P0 BRA `(.L_x_2240) ;  /* 0x0000002c00900947 */ /* 0x001fec0003800000 */
[----:B------:R-:W-:Y:S01]  /*02b0*/  HFMA2 R8, -RZ, RZ, 0, 0 ;  /* 0x00000000ff087431 */ /* 0x000fe200000001ff */
[----:B-----5:R-:W-:Y:S02]  /*02c0*/  PRMT R92, R7, 0x7632, R92 ;  /* 0x00007632075c7816 */ /* 0x020fe4000000005c */
[----:B------:R-:W-:Y:S02]  /*02d0*/  PRMT R93, R6, 0x7632, R93 ;  /* 0x00007632065d7816 */ /* 0x000fe4000000005d */
[----:B------:R-:W-:Y:S02]  /*02e0*/  PRMT R94, R5, 0x7632, R94 ;  /* 0x00007632055e7816 */ /* 0x000fe4000000005e */
[----:B------:R-:W-:Y:S02]  /*02f0*/  PRMT R95, R4, 0x7632, R95 ;  /* 0x00007632045f7816 */ /* 0x000fe4000000005f */
[----:B------:R-:W-:Y:S02]  /*0300*/  PRMT R96, R63, 0x7632, R96 ;  /* 0x000076323f607816 */ /* 0x000fe40000000060 */
[----:B------:R-:W-:-:S02]  /*0310*/  PRMT R97, R62, 0x7632, R97 ;  /* 0x000076323e617816 */ /* 0x000fc40000000061 */
[----:B------:R-:W-:Y:S02]  /*0320*/  PRMT R98, R61, 0x7632, R98 ;  /* 0x000076323d627816 */ /* 0x000fe40000000062 */
[----:B------:R-:W-:-:S07]  /*0330*/  PRMT R99, R60, 0x7632, R99 ;  /* 0x000076323c637816 */ /* 0x000fce0000000063 */
.L_x_2294:
[----:B0-----:R-:W0:Y:S08]  /*0340*/  LDC.64 R56, c[0x0][0x3f8] ;  /* 0x0000fe00ff387b82 */ /* 0x001e300000000a00 */
[----:B------:R-:W1:Y:S08]  /*0350*/  LDC.64 R54, c[0x0][0x3c8] ;  /* 0x0000f200ff367b82 */ /* 0x000e700000000a00 */
[----:B--2---:R-:W2:Y:S01]  /*0360*/  LDC.64 R52, c[0x0][0x3f0] ;  /* 0x0000fc00ff347b82 */ /* 0x004ea20000000a00 */
[----:B0-----:R-:W-:-:S05]  /*0370*/  IMAD.WIDE R56, R69, 0x4, R56 ;  /* 0x0000000445387825 */ /* 0x001fca00078e0238 */
[----:B------:R-:W3:Y:S01]  /*0380*/  LDG.E R100, desc[UR6][R56.64] ;  /* 0x0000000638647981 */ /* 0x000ee2000c1e1900 */
[----:B-1----:R-:W-:-:S05]  /*0390*/  IMAD.WIDE R54, R69, 0x4, R54 ;  /* 0x0000000445367825 */ /* 0x002fca00078e0236 */
[----:B-----5:R0:W5:Y:S01]  /*03a0*/  LDG.E R102, desc[UR6][R54.64] ;  /* 0x0000000636667981 */ /* 0x020162000c1e1900 */
[----:B--2---:R-:W-:Y:S02]  /*03b0*/  IMAD.WIDE R58, R69, 0x4, R52 ;  /* 0x00000004453a7825 */ /* 0x004fe400078e0234 */
[----:B------:R-:W1:Y:S03]  /*03c0*/  LDC.64 R52, c[0x0][0x3c0] ;  /* 0x0000f000ff347b82 */ /* 0x000e660000000a00 */
[----:B------:R0:W5:Y:S01]  /*03d0*/  LDG.E R101, desc[UR6][R58.64] ;  /* 0x000000063a657981 */ /* 0x000162000c1e1900 */
[----:B------:R-:W-:Y:S01]  /*03e0*/  BSSY.RECONVERGENT B1, `(.L_x_2241) ;  /* 0x00000a7000017945 */ /* 0x000fe20003800200 */
[----:B---3--:R-:W-:-:S13]  /*03f0*/  ISETP.GE.AND P2, PT, R100, 0x1, PT ;  /* 0x000000016400780c */ /* 0x008fda0003f46270 */
[----:B01----:R-:W-:Y:S05]  /*0400*/  @!P2 BRA `(.L_x_2242) ;  /* 0x0000000400fca947 */ /* 0x003fea0003800000 */
[----:B------:R-:W0:Y:S01]  /*0410*/  LDC R59, c[0x0][0x388] ;  /* 0x0000e200ff3b7b82 */ /* 0x000e220000000800 */
[----:B-----5:R-:W-:Y:S02]  /*0420*/  ISETP.GE.AND P1, PT, R101, 0x1, PT ;  /* 0x000000016500780c */ /* 0x020fe40003f26270 */
[----:B------:R-:W-:Y:S02]  /*0430*/  ISETP.GE.U32.AND P3, PT, R91, 0x20, PT ;  /* 0x000000205b00780c */ /* 0x000fe40003f66070 */
[----:B------:R-:W-:-:S09]  /*0440*/  MOV R58, RZ ;  /* 0x000000ff003a7202 */ /* 0x000fd20000000f00 */
[----:B------:R-:W-:-:S04]  /*0450*/  @P1 VIADD R54, R101, 0xffffffff ;  /* 0xffffffff65361836 */ /* 0x000fc80000000000 */
[-C--:B0-----:R-:W-:Y:S02]  /*0460*/  @P1 IMAD R56, R54, R59.reuse, RZ ;  /* 0x0000003b36381224 */ /* 0x081fe400078e02ff */
[----:B------:R-:W-:-:S03]  /*0470*/  IMAD R54, R69, R59, RZ ;  /* 0x0000003b45367224 */ /* 0x000fc600078e02ff */
[----:B------:R-:W-:Y:S02]  /*0480*/  @P1 SHF.R.S32.HI R57, RZ, 0x1f, R56 ;  /* 0x0000001fff391819 */ /* 0x000fe40000011438 */
[----:B------:R-:W-:Y:S02]  /*0490*/  SHF.R.S32.HI R55, RZ, 0x1f, R54 ;  /* 0x0000001fff377819 */ /* 0x000fe40000011436 */
[----:B------:R-:W-:Y:S01]  /*04a0*/  @P1 LEA.HI R57, R57, R56, RZ, 0x3 ;  /* 0x0000003839391211 */ /* 0x000fe200078f18ff */
[----:B------:R-:W-:Y:S01]  /*04b0*/  HFMA2 R56, -RZ, RZ, 0, 0 ;  /* 0x00000000ff387431 */ /* 0x000fe200000001ff */
[----:B------:R-:W-:Y:S02]  /*04c0*/  LEA.HI R103, R55, R54, RZ, 0x3 ;  /* 0x0000003637677211 */ /* 0x000fe400078f18ff */
[----:B------:R-:W-:Y:S02]  /*04d0*/  CS2R R54, SRZ ;  /* 0x0000000000367805 */ /* 0x000fe4000001ff00 */
[----:B------:R-:W-:-:S02]  /*04e0*/  @P1 LEA.HI.SX32 R57, R57, R0, 0x1d ;  /* 0x0000000039391211 */ /* 0x000fc400078feaff */
[----:B------:R-:W-:Y:S02]  /*04f0*/  LEA.HI.SX32 R103, R103, R0, 0x1d ;  /* 0x0000000067677211 */ /* 0x000fe400078feaff */
[----:B------:R-:W-:Y:S01]  /*0500*/  @P1 MOV R55, RZ ;  /* 0x000000ff00371202 */ /* 0x000fe20000000f00 */
[----:B------:R-:W-:Y:S01]  /*0510*/  @P1 IMAD.MOV.U32 R54, RZ, RZ, R57 ;  /* 0x000000ffff361224 */ /* 0x000fe200078e0039 */
[----:B------:R-:W-:Y:S06]  /*0520*/  @!P3 BRA `(.L_x_2243) ;  /* 0x000000080048b947 */ /* 0x000fec0003800000 */
[----:B------:R-:W0:Y:S01]  /*0530*/  LDC.64 R80, c[0x0][0x3a8] ;  /* 0x0000ea00ff507b82 */ /* 0x000e220000000a00 */
[----:B------:R-:W-:Y:S01]  /*0540*/  IADD3 R2, PT, PT, R100, -0x1, RZ ;  /* 0xffffffff64027810 */ /* 0x000fe20007ffe0ff */
[----:B------:R-:W-:-:S04]  /*0550*/  IMAD.WIDE R52, R69, 0x4, R52 ;  /* 0x0000000445347825 */ /* 0x000fc800078e0234 */
[----:B------:R-:W-:Y:S02]  /*0560*/  IMAD R2, R2, R59, RZ ;  /* 0x0000003b02027224 */ /* 0x000fe400078e02ff */
[----:B------:R-:W1:Y:S01]  /*0570*/  LDC.64 R76, c[0x0][0x428] ;  /* 0x00010a00ff4c7b82 */ /* 0x000e620000000a00 */
[----:B------:R-:W2:Y:S02]  /*0580*/  LDG.E R53, desc[UR6][R52.64] ;  /* 0x0000000634357981 */ /* 0x000ea4000c1e1900 */
[----:B------:R-:W-:-:S04]  /*0590*/  SHF.R.S32.HI R3, RZ, 0x1f, R2 ;  /* 0x0000001fff037819 */ /* 0x000fc80000011402 */
[----:B------:R-:W-:-:S04]  /*05a0*/  LEA.HI R3, R3, R2, RZ, 0x3 ;  /* 0x0000000203037211 */ /* 0x000fc800078f18ff */
[----:B------:R-:W-:Y:S01]  /*05b0*/  LEA.HI.SX32 R3, R3, R0, 0x1d ;  /* 0x0000000003037211 */ /* 0x000fe200078feaff */
[----:B0-----:R-:W-:Y:S01]  /*05c0*/  IMAD.WIDE.U32 R80, R103, 0x20, R80 ;  /* 0x0000002067507825 */ /* 0x001fe200078e0050 */
[----:B------:R-:W-:-:S04]  /*05d0*/  LEA R2, P0, R54, UR12, 0x3 ;  /* 0x0000000c36027c11 */ /* 0x000fc8000f8018ff */
[----:B------:R-:W3:Y:S01]  /*05e0*/  LDG.E.128 R56, desc[UR6][R80.64] ;  /* 0x0000000650387981 */ /* 0x000ee2000c1e1d00 */
[----:B-1----:R-:W-:-:S03]  /*05f0*/  IMAD.WIDE.U32 R76, R3, 0x10, R76 ;  /* 0x00000010034c7825 */ /* 0x002fc600078e004c */
[----:B------:R-:W4:Y:S01]  /*0600*/  LDG.E.128 R72, desc[UR6][R80.64+0x10] ;  /* 0x0000100650487981 */ /* 0x000f22000c1e1d00 */
[----:B------:R-:W-:-:S03]  /*0610*/  LEA.HI.X R3, R54, UR13, R55, 0x3, P0 ;  /* 0x0000000d36037c11 */ /* 0x000fc600080f1c37 */
[----:B------:R-:W4:Y:S04]  /*0620*/  LDG.E.128 R76, desc[UR6][R76.64] ;  /* 0x000000064c4c7981 */ /* 0x000f28000c1e1d00 */
[----:B------:R-:W4:Y:S01]  /*0630*/  LDG.E.64 R2, desc[UR6][R2.64] ;  /* 0x0000000602027981 */ /* 0x000f22000c1e1b00 */
[----:B------:R-:W-:-:S04]  /*0640*/  ISETP.NE.U32.AND P0, PT, RZ, UR8, PT ;  /* 0x00000008ff007c0c */ /* 0x000fc8000bf05070 */
[----:B------:R-:W-:-:S13]  /*0650*/  ISETP.NE.AND.EX P0, PT, RZ, UR9, PT, P0 ;  /* 0x00000009ff007c0c */ /* 0x000fda000bf05300 */
[----:B------:R-:W0:Y:S02]  /*0660*/  @P0 LDC.64 R70, c[0x0][0x438] ;  /* 0x00010e00ff460b82 */ /* 0x000e240000000a00 */
[----:B0-----:R-:W-:-:S05]  /*0670*/  @P0 IMAD.WIDE.U32 R70, R103, 0x20, R70 ;  /* 0x0000002067460825 */ /* 0x001fca00078e0046 */
[----:B------:R-:W5:Y:S04]  /*0680*/  @P0 LDG.E.128 R32, desc[UR6][R70.64] ;  /* 0x0000000646200981 */ /* 0x000f68000c1e1d00 */
[----:B------:R0:W5:Y:S01]  /*0690*/  @P0 LDG.E.128 R36, desc[UR6][R70.64+0x10] ;  /* 0x0000100646240981 */ /* 0x000162000c1e1d00 */
[----:B------:R-:W-:Y:S02]  /*06a0*/  ISETP.NE.AND P0, PT, RZ, UR10, PT ;  /* 0x0000000aff007c0c */ /* 0x000fe4000bf05270 */
[----:B0-----:R-:W-:Y:S02]  /*06b0*/  SHF.L.U32 R70, R60, 0x10, RZ ;  /* 0x000000103c467819 */ /* 0x001fe400000006ff */
[----:B--2---:R-:W-:-:S05]  /*06c0*/  FSEL R53, R53, RZ, !P0 ;  /* 0x000000ff35357208 */ /* 0x004fca0004000000 */
[--C-:B---3--:R-:W-:Y:S01]  /*06d0*/  FADD.FTZ R103, R58, -R53.reuse ;  /* 0x800000353a677221 */ /* 0x108fe20000010000 */
[--C-:B----4-:R-:W-:Y:S01]  /*06e0*/  FADD.FTZ R105, R72, -R53.reuse ;  /* 0x8000003548697221 */ /* 0x110fe20000010000 */
[----:B------:R-:W-:Y:S02]  /*06f0*/  SHF.L.U32 R72, R61, 0x10, RZ ;  /* 0x000000103d487819 */ /* 0x000fe400000006ff */
[----:B------:R-:W-:Y:S01]  /*0700*/  FMUL.FTZ R71, R102, R103 ;  /* 0x0000006766477220 */ /* 0x000fe20000410000 */
[C---:B------:R-:W-:Y:S02]  /*0710*/  PRMT R54, R77.reuse, 0x7632, R54 ;  /* 0x000076324d367816 */ /* 0x040fe40000000036 */
[----:B------:R-:W-:Y:S01]  /*0720*/  SHF.L.U32 R77, R77, 0x10, RZ ;  /* 0x000000104d4d7819 */ /* 0x000fe200000006ff */
[----:B------:R-:W-:Y:S01]  /*0730*/  FADD.FTZ R83, R57, -R53 ;  /* 0x8000003539537221 */ /* 0x000fe20000010000 */
[C---:B------:R-:W-:Y:S01]  /*0740*/  PRMT R52, R76.reuse, 0x7632, R52 ;  /* 0x000076324c347816 */ /* 0x040fe20000000034 */
[----:B------:R-:W-:-:S02]  /*0750*/  IMAD.U32 R57, R76, 0x10000, RZ ;  /* 0x000100004c397824 */ /* 0x000fc400078e00ff */
[--C-:B------:R-:W-:Y:S01]  /*0760*/  FADD.FTZ R81, R56, -R53.reuse ;  /* 0x8000003538517221 */ /* 0x100fe20000010000 */
[----:B------:R-:W-:Y:S01]  /*0770*/  FADD.FTZ R109, R74, -R53 ;  /* 0x800000354a6d7221 */ /* 0x000fe20000010000 */
[-C--:B------:R-:W-:Y:S01]  /*0780*/  FMUL.FTZ R72, R72, R77.reuse ;  /* 0x0000004d48487220 */ /* 0x080fe20000410000 */
[----:B------:R-:W-:Y:S01]  /*0790*/  FFMA.FTZ R30, R71, R77, R30 ;  /* 0x0000004d471e7223 */ /* 0x000fe2000001001e */
[----:B------:R-:W-:Y:S01]  /*07a0*/  FADD.FTZ R22, R22, R77 ;  /* 0x0000004d16167221 */ /* 0x000fe20000010000 */
[C---:B------:R-:W-:Y:S01]  /*07b0*/  PRMT R56, R78.reuse, 0x7632, R56 ;  /* 0x000076324e387816 */ /* 0x040fe20000000038 */
[--C-:B------:R-:W-:Y:S01]  /*07c0*/  FADD.FTZ R59, R59, -R53.reuse ;  /* 0x800000353b3b7221 */ /* 0x100fe20000010000 */
[----:B------:R-:W-:Y:S01]  /*07d0*/  SHF.L.U32 R107, R78, 0x10, RZ ;  /* 0x000000104e6b7819 */ /* 0x000fe200000006ff */
[----:B------:R-:W-:Y:S01]  /*07e0*/  FADD.FTZ R55, R73, -R53 ;  /* 0x8000003549377221 */ /* 0x000fe20000010000 */
[----:B------:R-:W-:Y:S01]  /*07f0*/  SHF.L.U32 R77, R99, 0x10, RZ ;  /* 0x00000010634d7819 */ /* 0x000fe200000006ff */
[----:B------:R-:W-:-:S02]  /*0800*/  IMAD.U32 R52, R52, 0x10000, RZ ;  /* 0x0001000034347824 */ /* 0x000fc400078e00ff */
[----:B------:R-:W-:Y:S01]  /*0810*/  FMUL.FTZ R78, R102, R83 ;  /* 0x00000053664e7220 */ /* 0x000fe20000410000 */
[----:B------:R-:W-:Y:S01]  /*0820*/  FADD.FTZ R53, R75, -R53 ;  /* 0x800000354b357221 */ /* 0x000fe20000010000 */
[C---:B------:R-:W-:Y:S01]  /*0830*/  PRMT R58, R79.reuse, 0x7632, R58 ;  /* 0x000076324f3a7816 */ /* 0x040fe2000000003a */
[----:B------:R-:W-:Y:S01]  /*0840*/  FMUL.FTZ R70, R70, R57 ;  /* 0x0000003946467220 */ /* 0x000fe20000410000 */
[C-C-:B------:R-:W-:Y:S01]  /*0850*/  SHF.R.U64 R85, R2.reuse, 0x8, R3.reuse ;  /* 0x0000000802557819 */ /* 0x140fe20000001203 */
[----:B------:R-:W-:Y:S01]  /*0860*/  IMAD.U32 R79, R79, 0x10000, RZ ;  /* 0x000100004f4f7824 */ /* 0x000fe200078e00ff */
[--C-:B------:R-:W-:Y:S01]  /*0870*/  SHF.R.U64 R86, R2, 0x10, R3.reuse ;  /* 0x0000001002567819 */ /* 0x100fe20000001203 */
[----:B------:R-:W-:Y:S01]  /*0880*/  FMUL.FTZ R75, R102, R109 ;  /* 0x0000006d664b7220 */ /* 0x000fe20000410000 */
[--C-:B------:R-:W-:Y:S02]  /*0890*/  SHF.R.U64 R87, R2, 0x18, R3.reuse ;  /* 0x0000001802577819 */ /* 0x100fe40000001203 */
[----:B------:R-:W-:-:S02]  /*08a0*/  SHF.R.U32.HI R88, RZ, 0x8, R3 ;  /* 0x00000008ff587819 */ /* 0x000fc40000011603 */
[--C-:B------:R-:W-:Y:S02]  /*08b0*/  SHF.R.U32.HI R89, RZ, 0x10, R3.reuse ;  /* 0x00000010ff597819 */ /* 0x100fe40000011603 */
[----:B------:R-:W-:Y:S02]  /*08c0*/  SHF.R.U32.HI R90, RZ, 0x18, R3 ;  /* 0x00000018ff5a7819 */ /* 0x000fe40000011603 */
[----:B------:R-:W-:Y:S01]  /*08d0*/  PRMT R68, R3, 0x7610, R68 ;  /* 0x0000761003447816 */ /* 0x000fe20000000044 */
[----:B------:R-:W-:Y:S01]  /*08e0*/  FMUL.FTZ R3, R102, R81 ;  /* 0x0000005166037220 */ /* 0x000fe20000410000 */
[----:B------:R-:W-:Y:S01]  /*08f0*/  SHF.L.U32 R76, R63, 0x10, RZ ;  /* 0x000000103f4c7819 */ /* 0x000fe200000006ff */
[-C--:B------:R-:W-:Y:S01]  /*0900*/  FMUL.FTZ R77, R77, R52.reuse ;  /* 0x000000344d4d7220 */ /* 0x080fe20000410000 */
[----:B------:R-:W-:Y:S01]  /*0910*/  FFMA.FTZ R29, R78, R52, R29 ;  /* 0x000000344e1d7223 */ /* 0x000fe2000001001d */
[----:B------:R-:W-:Y:S01]  /*0920*/  FADD.FTZ R21, R21, R52 ;  /* 0x0000003415157221 */ /* 0x000fe20000010000 */
[----:B------:R-:W-:Y:S01]  /*0930*/  FMUL.FTZ R82, R102, R55 ;  /* 0x0000003766527220 */ /* 0x000fe20000410000 */
[----:B------:R-:W-:Y:S01]  /*0940*/  FADD.FTZ R52, RZ, R70 ;  /* 0x00000046ff347221 */ /* 0x000fe20000010000 */
[-C--:B------:R-:W-:Y:S01]  /*0950*/  FMUL.FTZ R76, R76, R79.reuse ;  /* 0x0000004f4c4c7220 */ /* 0x080fe20000410000 */
[----:B------:R-:W-:Y:S01]  /*0960*/  FFMA.FTZ R26, R75, R79, R26 ;  /* 0x0000004f4b1a7223 */ /* 0x000fe2000001001a */
[----:B------:R-:W-:Y:S01]  /*0970*/  FADD.FTZ R10, R10, R79 ;  /* 0x0000004f0a0a7221 */ /* 0x000fe20000010000 */
[C---:B------:R-:W-:Y:S01]  /*0980*/  FFMA.FTZ R55, R3.reuse, R70, RZ ;  /* 0x0000004603377223 */ /* 0x040fe200000100ff */
[----:B------:R-:W-:Y:S01]  /*0990*/  SHF.L.U32 R79, R98, 0x10, RZ ;  /* 0x00000010624f7819 */ /* 0x000fe200000006ff */
[----:B------:R-:W-:Y:S01]  /*09a0*/  FFMA.FTZ R28, R3, R57, R28 ;  /* 0x00000039031c7223 */ /* 0x000fe2000001001c */
[----:B------:R-:W-:Y:S01]  /*09b0*/  SHF.L.U32 R54, R54, 0x10, RZ ;  /* 0x0000001036367819 */ /* 0x000fe200000006ff */
[----:B------:R-:W-:Y:S01]  /*09c0*/  FADD.FTZ R20, R20, R57 ;  /* 0x0000003914147221 */ /* 0x000fe20000010000 */
[----:B------:R-:W-:Y:S01]  /*09d0*/  FMUL.FTZ R80, R102, R59 ;  /* 0x0000003b66507220 */ /* 0x000fe20000410000 */
[----:B------:R-:W-:Y:S01]  /*09e0*/  FADD.FTZ R57, R52, R77 ;  /* 0x0000004d34397221 */ /* 0x000fe20000010000 */
[----:B------:R-:W-:Y:S01]  /*09f0*/  FFMA.FTZ R52, R78, R77, R55 ;  /* 0x0000004d4e347223 */ /* 0x000fe20000010037 */
[-C--:B------:R-:W-:Y:S01]  /*0a00*/  FMUL.FTZ R79, R79, R54.reuse ;  /* 0x000000364f4f7220 */ /* 0x080fe20000410000 */
[----:B------:R-:W-:Y:S01]  /*0a10*/  FFMA.FTZ R31, R80, R54, R31 ;  /* 0x00000036501f7223 */ /* 0x000fe2000001001f */
[----:B------:R-:W-:Y:S01]  /*0a20*/  FADD.FTZ R23, R23, R54 ;  /* 0x0000003617177221 */ /* 0x000fe20000010000 */
[----:B------:R-:W-:-:S02]  /*0a30*/  IMAD.U32 R74, R62, 0x10000, RZ ;  /* 0x000100003e4a7824 */ /* 0x000fc400078e00ff */
[----:B------:R-:W-:Y:S01]  /*0a40*/  FADD.FTZ R54, R57, R72 ;  /* 0x0000004839367221 */ /* 0x000fe20000010000 */
[----:B------:R-:W-:Y:S01]  /*0a50*/  FFMA.FTZ R55, R71, R72, R52 ;  /* 0x0000004847377223 */ /* 0x000fe20000010034 */
[----:B------:R-:W-:Y:S01]  /*0a60*/  FMUL.FTZ R84, R102, R53 ;  /* 0x0000003566547220 */ /* 0x000fe20000410000 */
[----:B------:R-:W-:Y:S01]  /*0a70*/  FMUL.FTZ R74, R74, R107 ;  /* 0x0000006b4a4a7220 */ /* 0x000fe20000410000 */
[----:B------:R-:W-:Y:S01]  /*0a80*/  SHF.L.U32 R56, R56, 0x10, RZ ;  /* 0x0000001038387819 */ /* 0x000fe200000006ff */
[----:B------:R-:W-:Y:S01]  /*0a90*/  FADD.FTZ R53, R54, R79 ;  /* 0x0000004f36357221 */ /* 0x000fe20000010000 */
[----:B------:R-:W-:Y:S01]  /*0aa0*/  FMUL.FTZ R73, R102, R105 ;  /* 0x0000006966497220 */ /* 0x000fe20000410000 */
[----:B------:R-:W-:Y:S02]  /*0ab0*/  IMAD.U32 R81, R97, 0x10000, RZ ;  /* 0x0001000061517824 */ /* 0x000fe400078e00ff */
[----:B------:R-:W-:Y:S01]  /*0ac0*/  FFMA.FTZ R52, R80, R79, R55 ;  /* 0x0000004f50347223 */ /* 0x000fe20000010037 */
[----:B------:R-:W-:Y:S01]  /*0ad0*/  FADD.FTZ R54, R53, R74 ;  /* 0x0000004a35367221 */ /* 0x000fe20000010000 */
[----:B------:R-:W-:-:S02]  /*0ae0*/  FMUL.FTZ R81, R81, R56 ;  /* 0x0000003851517220 */ /* 0x000fc40000410000 */
[----:B------:R-:W-:Y:S01]  /*0af0*/  FFMA.FTZ R53, R73, R74, R52 ;  /* 0x0000004a49357223 */ /* 0x000fe20000010034 */
[----:B------:R-:W-:Y:S01]  /*0b00*/  SHF.L.U32 R83, R96, 0x10, RZ ;  /* 0x0000001060537819 */ /* 0x000fe200000006ff */
[----:B------:R-:W-:Y:S02]  /*0b10*/  IMAD.U32 R58, R58, 0x10000, RZ ;  /* 0x000100003a3a7824 */ /* 0x000fe400078e00ff */
[----:B------:R-:W-:Y:S01]  /*0b20*/  FADD.FTZ R55, R54, R81 ;  /* 0x0000005136377221 */ /* 0x000fe20000010000 */
[----:B------:R-:W-:Y:S01]  /*0b30*/  FFMA.FTZ R52, R82, R81, R53 ;  /* 0x0000005152347223 */ /* 0x000fe20000010035 */
[-C--:B------:R-:W-:Y:S01]  /*0b40*/  FMUL.FTZ R83, R83, R58.reuse ;  /* 0x0000003a53537220 */ /* 0x080fe20000410000 */
[----:B------:R-:W-:Y:S01]  /*0b50*/  FFMA.FTZ R27, R84, R58, R27 ;  /* 0x0000003a541b7223 */ /* 0x000fe2000001001b */
[----:B------:R-:W-:Y:S01]  /*0b60*/  FADD.FTZ R11, R11, R58 ;  /* 0x0000003a0b0b7221 */ /* 0x000fe20000010000 */
        /* <DEDUP_REMOVED lines=9> */
.L_x_2242:
[----:B-----5:R-:W-:Y:S01]  /*0c00*/  ISETP.GE.AND P1, PT, R101, 0x1, PT ;  /* 0x000000016500780c */ /* 0x020fe20003f26270 */
[----:B------:R-:W-:Y:S01]  /*0c10*/  HFMA2 R58, -RZ, RZ, 0, 0 ;  /* 0x00000000ff3a7431 */ /* 0x000fe200000001ff */
[----:B------:R-:W-:Y:S01]  /*0c20*/  ISETP.GE.U32.AND P3, PT, R91, 0x20, PT ;  /* 0x000000205b00780c */ /* 0x000fe20003f66070 */
[----:B------:R-:W-:-:S10]  /*0c30*/  IMAD.MOV.U32 R56, RZ, RZ, RZ ;  /* 0x000000ffff387224 */ /* 0x000fd400078e00ff */
        /* <DEDUP_REMOVED lines=13> */
[----:B------:R-:W-:-:S05]  /*0d10*/  LEA.HI.X R57, R52, UR13, R53, 0x3, P4 ;  /* 0x0000000d34397c11 */ /* 0x000fca000a0f1c35 */
[----:B------:R0:W2:Y:S06]  /*0d20*/  LDG.E.64 R52, desc[UR6][R56.64] ;  /* 0x0000000638347981 */ /* 0x0000ac000c1e1b00 */
        /* <DEDUP_REMOVED lines=9> */
[----:B0-----:R-:W-:Y:S01]  /*0dc0*/  IMAD.MOV.U32 R56, RZ, RZ, RZ ;  /* 0x000000ffff387224 */ /* 0x001fe200078e00ff */
[C-C-:B--2---:R-:W-:Y:S02]  /*0dd0*/  SHF.R.U64 R85, R52.reuse, 0x8, R53.reuse ;  /* 0x0000000834557819 */ /* 0x144fe40000001235 */
[C-C-:B------:R-:W-:Y:S02]  /*0de0*/  SHF.R.U64 R86, R52.reuse, 0x10, R53.reuse ;  /* 0x0000001034567819 */ /* 0x140fe40000001235 */
[----:B------:R-:W-:-:S02]  /*0df0*/  SHF.R.U64 R87, R52, 0x18, R53 ;  /* 0x0000001834577819 */ /* 0x000fc40000001235 */
[----:B------:R-:W-:Y:S02]  /*0e00*/  PRMT R2, R52, 0x7610, R2 ;  /* 0x0000761034027816 */ /* 0x000fe40000000002 */
[--C-:B------:R-:W-:Y:S02]  /*0e10*/  SHF.R.U32.HI R88, RZ, 0x8, R53.reuse ;  /* 0x00000008ff587819 */ /* 0x100fe40000011635 */
[--C-:B------:R-:W-:Y:S02]  /*0e20*/  SHF.R.U32.HI R89, RZ, 0x10, R53.reuse ;  /* 0x00000010ff597819 */ /* 0x100fe40000011635 */
[----:B------:R-:W-:Y:S02]  /*0e30*/  SHF.R.U32.HI R90, RZ, 0x18, R53 ;  /* 0x00000018ff5a7819 */ /* 0x000fe40000011635 */
[----:B-1----:R-:W-:-:S07]  /*0e40*/  PRMT R68, R53, 0x7610, R68 ;  /* 0x0000761035447816 */ /* 0x002fce0000000044 */
.L_x_2243:
[----:B------:R-:W-:Y:S05]  /*0e50*/  BSYNC.RECONVERGENT B1 ;  /* 0x0000000000017941 */ /* 0x000fea0003800200 */
.L_x_2241:
        /* <DEDUP_REMOVED lines=20> */
.L_x_2308:
[----:B------:R-:W-:Y:S05]  /*0fa0*/  @!P3 BRA.U `(.L_x_2245) ;  /* 0x000000210040b947 */ /* 0x000fea0003800000 */
[----:B------:R-:W3:Y:S01]  /*0fb0*/  @P1 LDC R52, c[0x0][0x388] ;  /* 0x0000e200ff341b82 */ /* 0x000ee20000000800 */
[----:B------:R-:W-:Y:S01]  /*0fc0*/  @P1 IADD3 R101, PT, PT, R101, -0x1, RZ ;  /* 0xffffffff65651810 */ /* 0x000fe20007ffe0ff */
[----:B------:R-:W-:Y:S04]  /*0fd0*/  BSSY.RECONVERGENT B2, `(.L_x_2245) ;  /* 0x000020d000027945 */ /* 0x000fe80003800200 */
[----:B---3--:R-:W-:-:S05]  /*0fe0*/  @P1 IMAD R52, R101, R52, RZ ;  /* 0x0000003465341224 */ /* 0x008fca00078e02ff */
[----:B------:R-:W-:-:S04]  /*0ff0*/  @P1 SHF.R.S32.HI R53, RZ, 0x1f, R52 ;  /* 0x0000001fff351819 */ /* 0x000fc80000011434 */
[----:B------:R-:W-:Y:S02]  /*1000*/  @P1 LEA.HI R57, R53, R52, RZ, 0x3 ;  /* 0x0000003435391211 */ /* 0x000fe400078f18ff */
[----:B------:R-:W-:Y:S02]  /*1010*/  CS2R R52, SRZ ;  /* 0x0000000000347805 */ /* 0x000fe4000001ff00 */
[----:B------:R-:W-:Y:S01]  /*1020*/  @P1 IMAD.MOV.U32 R53, RZ, RZ, RZ ;  /* 0x000000ffff351224 */ /* 0x000fe200078e00ff */
[----:B------:R-:W-:Y:S01]  /*1030*/  @P1 LEA.HI.SX32 R54, R57, R0, 0x1d ;  /* 0x0000000039361211 */ /* 0x000fe200078feaff */
[----:B-1----:R-:W-:Y:S01]  /*1040*/  FADD.FTZ R57, R56, R55 ;  /* 0x0000003738397221 */ /* 0x002fe20000010000 */
[----:B0-2---:R-:W-:Y:S02]  /*1050*/  FADD.FTZ R56, R58, R103 ;  /* 0x000000673a387221 */ /* 0x005fe40000010000 */
        /* <DEDUP_REMOVED lines=37> */
.L_x_2251:
[----:B------:R-:W-:Y:S05]  /*12b0*/  BSYNC.RECONVERGENT B3 ;  /* 0x0000000000037941 */ /* 0x000fea0003800200 */
.L_x_2250:
        /* <DEDUP_REMOVED lines=20> */
.L_x_2253:
[----:B------:R-:W-:Y:S05]  /*1400*/  BSYNC.RECONVERGENT B3 ;  /* 0x0000000000037941 */ /* 0x000fea0003800200 */
.L_x_2252:
        /* <DEDUP_REMOVED lines=18> */
.L_x_2255:
[----:B------:R-:W-:Y:S05]  /*1530*/  BSYNC.RECONVERGENT B3 ;  /* 0x0000000000037941 */ /* 0x000fea0003800200 */
.L_x_2254:
        /* <DEDUP_REMOVED lines=20> */
.L_x_2257:
[----:B------:R-:W-:Y:S05]  /*1680*/  BSYNC.RECONVERGENT B3 ;  /* 0x0000000000037941 */ /* 0x000fea0003800200 */
.L_x_2256:
        /* <DEDUP_REMOVED lines=18> */
.L_x_2259:
[----:B------:R-:W-:Y:S05]  /*17b0*/  BSYNC.RECONVERGENT B3 ;  /* 0x0000000000037941 */ /* 0x000fea0003800200 */
.L_x_2258:
        /* <DEDUP_REMOVED lines=20> */
.L_x_2261:
[----:B------:R-:W-:Y:S05]  /*1900*/  BSYNC.RECONVERGENT B3 ;  /* 0x0000000000037941 */ /* 0x000fea0003800200 */
.L_x_2260:
        /* <DEDUP_REMOVED lines=18> */
.L_x_2263:
[----:B------:R-:W-:Y:S05]  /*1a30*/  BSYNC.RECONVERGENT B3 ;  /* 0x0000000000037941 */ /* 0x000fea0003800200 */
.L_x_2262:
        /* <DEDUP_REMOVED lines=20> */
.L_x_2249:
        /* <DEDUP_REMOVED lines=24> */
[----:B------:R-:W-:Y:S01]  /*1d00*/  ISETP.GT.AND P0, PT, R100, RZ, PT ;  /* 0x000000ff6400720c */ /* 0x000fe20003f04270 */
[----:B------:R-:W-:Y:S03]  /*1d10*/  BSSY.RECONVERGENT B3, `(.L_x_2265) ;  /* 0x0000016000037945 */ /* 0x000fe60003800200 */
[----:B------:R-:W-:-:S02]  /*1d20*/  FSEL R45, R45, RZ, P0 ;  /* 0x000000ff2d2d7208 */ /* 0x000fc40000000000 */
[----:B------:R-:W-:Y:S02]  /*1d30*/  FSEL R46, R46, RZ, P0 ;  /* 0x000000ff2e2e7208 */ /* 0x000fe40000000000 */
[----:B------:R-:W-:Y:S02]  /*1d40*/  FSEL R47, R47, RZ, P0 ;  /* 0x000000ff2f2f7208 */ /* 0x000fe40000000000 */
[----:B------:R-:W-:Y:S02]  /*1d50*/  FSEL R50, R50, RZ, P0 ;  /* 0x000000ff32327208 */ /* 0x000fe40000000000 */
[----:B------:R-:W-:Y:S02]  /*1d60*/  FSEL R48, R48, RZ, P0 ;  /* 0x000000ff30307208 */ /* 0x000fe40000000000 */
[----:B------:R-:W-:Y:S02]  /*1d70*/  FSEL R49, R49, RZ, P0 ;  /* 0x000000ff31317208 */ /* 0x000fe40000000000 */
[----:B------:R-:W-:-:S02]  /*1d80*/  FSEL R51, R51, RZ, P0 ;  /* 0x000000ff33337208 */ /* 0x000fc40000000000 */
        /* <DEDUP_REMOVED lines=14> */
.L_x_2266:
[----:B------:R-:W-:Y:S05]  /*1e70*/  BSYNC.RECONVERGENT B3 ;  /* 0x0000000000037941 */ /* 0x000fea0003800200 */
.L_x_2265:
[----:B------:R-:W-:Y:S04]  /*1e80*/  BSSY.RECONVERGENT B3, `(.L_x_2267) ;  /* 0x000000f000037945 */ /* 0x000fe80003800200 */
[----:B------:R-:W-:Y:S05]  /*1e90*/  @!P1 BRA `(.L_x_2268) ;  /* 0x0000000000349947 */ /* 0x000fea0003800000 */
[----:B------:R-:W-:Y:S01]  /*1ea0*/  LOP3.LUT P0, RZ, R85, 0xff, RZ, 0xc0, !PT ;  /* 0x000000ff55ff7812 */ /* 0x000fe2000780c0ff */
[----:B------:R-:W-:Y:S01]  /*1eb0*/  FMUL.FTZ R54, R45, UR15 ;  /* 0x0000000f2d367c20 */ /* 0x000fe20008410000 */
[----:B------:R-:W-:Y:S01]  /*1ec0*/  MOV R55, RZ ;  /* 0x000000ff00377202 */ /* 0x000fe20000000f00 */
[----:B------:R-:W-:Y:S02]  /*1ed0*/  HFMA2 R56, -RZ, RZ, 0, 0 ;  /* 0x00000000ff387431 */ /* 0x000fe400000001ff */
        /* <DEDUP_REMOVED lines=9> */
.L_x_2268:
[----:B------:R-:W-:Y:S05]  /*1f70*/  BSYNC.RECONVERGENT B3 ;  /* 0x0000000000037941 */ /* 0x000fea0003800200 */
.L_x_2267:
        /* <DEDUP_REMOVED lines=8> */
[----:B-----5:R-:W-:-:S03]  /*2000*/  @P0 SHF.L.U32 R57, R65, 0x10, RZ ;  /* 0x0000001041390819 */ /* 0x020fc600000006ff */
[-C--:B------:R-:W-:Y:S02]  /*2010*/  @P0 FMUL.FTZ R56, R59, R54.reuse ;  /* 0x000000363b380220 */ /* 0x080fe40000410000 */
[----:B------:R-:W-:-:S03]  /*2020*/  @P0 FMUL.FTZ R55, R57, R54 ;  /* 0x0000003639370220 */ /* 0x000fc60000410000 */
[----:B------:R-:W-:Y:S01]  /*2030*/  F2FP.BF16.F32.PACK_AB R56, RZ, R56 ;  /* 0x00000038ff38723e */ /* 0x000fe200000010ff */
[----:B------:R-:W-:-:S03]  /*2040*/  FADD.FTZ R14, R14, R55 ;  /* 0x000000370e0e7221 */ /* 0x000fc60000010000 */
[----:B------:R-:W-:-:S07]  /*2050*/  PRMT R41, R56, 0x7610, R41 ;  /* 0x0000761038297816 */ /* 0x000fce0000000029 */
.L_x_2270:
[----:B------:R-:W-:Y:S05]  /*2060*/  BSYNC.RECONVERGENT B3 ;  /* 0x0000000000037941 */ /* 0x000fea0003800200 */
.L_x_2269:
[----:B------:R-:W-:Y:S04]  /*2070*/  BSSY.RECONVERGENT B3, `(.L_x_2271) ;  /* 0x000000f000037945 */ /* 0x000fe80003800200 */
[----:B------:R-:W-:Y:S05]  /*2080*/  @!P1 BRA `(.L_x_2272) ;  /* 0x0000000000349947 */ /* 0x000fea0003800000 */
[----:B------:R-:W-:Y:S01]  /*2090*/  LOP3.LUT P0, RZ, R87, 0xff, RZ, 0xc0, !PT ;  /* 0x000000ff57ff7812 */ /* 0x000fe2000780c0ff */
[----:B------:R-:W-:Y:S01]  /*20a0*/  FMUL.FTZ R54, R47, UR15 ;  /* 0x0000000f2f367c20 */ /* 0x000fe20008410000 */
[----:B------:R-:W-:Y:S01]  /*20b0*/  MOV R55, RZ ;  /* 0x000000ff00377202 */ /* 0x000fe20000000f00 */
[----:B------:R-:W-:Y:S02]  /*20c0*/  IMAD.MOV.U32 R56, RZ, RZ, RZ ;  /* 0x000000ffff387224 */ /* 0x000fe400078e00ff */
[----:B------:R-:W-:-:S08]  /*20d0*/  FMUL.FTZ R54, R54, UR14 ;  /* 0x0000000e36367c20 */ /* 0x000fd00008410000 */
        /* <DEDUP_REMOVED lines=8> */
.L_x_2272:
[----:B------:R-:W-:Y:S05]  /*2160*/  BSYNC.RECONVERGENT B3 ;  /* 0x0000000000037941 */ /* 0x000fea0003800200 */
.L_x_2271:
[----:B------:R-:W-:Y:S04]  /*2170*/  BSSY.RECONVERGENT B3, `(.L_x_2273) ;  /* 0x000000e000037945 */ /* 0x000fe80003800200 */
[----:B------:R-:W-:Y:S05]  /*2180*/  @!P1 BRA `(.L_x_2274) ;  /* 0x0000000000309947 */ /* 0x000fea0003800000 */
[----:B------:R-:W-:Y:S01]  /*2190*/  LOP3.LUT P0, RZ, R68, 0xff, RZ, 0xc0, !PT ;  /* 0x000000ff44ff7812 */ /* 0x000fe2000780c0ff */
[----:B------:R-:W-:Y:S01]  /*21a0*/  FMUL.FTZ R54, R48, UR15 ;  /* 0x0000000f30367c20 */ /* 0x000fe20008410000 */
[----:B------:R-:W-:Y:S01]  /*21b0*/  MOV R56, RZ ;  /* 0x000000ff00387202 */ /* 0x000fe20000000f00 */
[----:B------:R-:W-:Y:S02]  /*21c0*/  HFMA2 R55, -RZ, RZ, 0, 0 ;  /* 0x00000000ff377431 */ /* 0x000fe400000001ff */
        /* <DEDUP_REMOVED lines=8> */
.L_x_2274:
[----:B------:R-:W-:Y:S05]  /*2250*/  BSYNC.RECONVERGENT B3 ;  /* 0x0000000000037941 */ /* 0x000fea0003800200 */
.L_x_2273:
        /* <DEDUP_REMOVED lines=15> */
.L_x_2276:
[----:B------:R-:W-:Y:S05]  /*2350*/  BSYNC.RECONVERGENT B3 ;  /* 0x0000000000037941 */ /* 0x000fea0003800200 */
.L_x_2275:
        /* <DEDUP_REMOVED lines=14> */
.L_x_2278:
[----:B------:R-:W-:Y:S05]  /*2440*/  BSYNC.RECONVERGENT B3 ;  /* 0x0000000000037941 */ /* 0x000fea0003800200 */
.L_x_2277:
[----:B------:R-:W-:Y:S05]  /*2450*/  @!P1 BRA `(.L_x_2264) ;  /* 0x0000000800cc9947 */ /* 0x000fea0003800000 */
        /* <DEDUP_REMOVED lines=13> */
.L_x_2248:
        /* <DEDUP_REMOVED lines=9> */
[--C-:B-----5:R-:W-:Y:S02]  /*25c0*/  IMAD.MOV.U32 R57, RZ, RZ, R36.reuse ;  /* 0x000000ffff397224 */ /* 0x120fe400078e0024 */
[----:B------:R-:W-:Y:S01]  /*25d0*/  @P2 FFMA.FTZ R57, R102, R103, R36 ;  /* 0x0000006766392223 */ /* 0x000fe20000010024 */
[----:B------:R-:W-:Y:S01]  /*25e0*/  MOV R103, UR22 ;  /* 0x0000001600677c02 */ /* 0x000fe20008000f00 */
[----:B------:R-:W-:Y:S01]  /*25f0*/  @P2 FADD.FTZ R107, R76, -R107 ;  /* 0x8000006b4c6b2221 */ /* 0x000fe20000010000 */
[----:B------:R-:W-:Y:S01]  /*2600*/  @P2 FADD.FTZ R58, R77, -R58 ;  /* 0x8000003a4d3a2221 */ /* 0x000fe20000010000 */
[----:B------:R-:W-:Y:S01]  /*2610*/  MOV R104, UR23 ;  /* 0x0000001700687c02 */ /* 0x000fe20008000f00 */
[----:B------:R-:W-:Y:S01]  /*2620*/  @P2 FADD.FTZ R101, R72, -R101 ;  /* 0x8000006548652221 */ /* 0x000fe20000010000 */
[----:B------:R-:W-:Y:S01]  /*2630*/  ISETP.NE.U32.AND P0, PT, R103, RZ, PT ;  /* 0x000000ff6700720c */ /* 0x000fe20003f05070 */
[----:B------:R-:W-:Y:S01]  /*2640*/  @P2 FADD.FTZ R100, R79, -R100 ;  /* 0x800000644f642221 */ /* 0x000fe20000010000 */
[----:B------:R-:W-:Y:S01]  /*2650*/  MOV R59, R38 ;  /* 0x00000026003b7202 */ /* 0x000fe20000000f00 */
[----:B------:R-:W-:-:S02]  /*2660*/  IMAD.MOV.U32 R54, RZ, RZ, R33 ;  /* 0x000000ffff367224 */ /* 0x000fc400078e0021 */
[C---:B------:R-:W-:Y:S01]  /*2670*/  @P2 FFMA.FTZ R59, R102.reuse, R107, R38 ;  /* 0x0000006b663b2223 */ /* 0x040fe20000010026 */
[----:B------:R-:W-:Y:S01]  /*2680*/  @P2 FFMA.FTZ R54, R102, R58, R33 ;  /* 0x0000003a66362223 */ /* 0x000fe20000010021 */
[----:B------:R-:W-:Y:S01]  /*2690*/  @P2 FADD.FTZ R106, R81, -R106 ;  /* 0x8000006a516a2221 */ /* 0x000fe20000010000 */
[----:B------:R-:W-:Y:S01]  /*26a0*/  @P2 FADD.FTZ R108, R83, -R108 ;  /* 0x8000006c536c2221 */ /* 0x000fe20000010000 */
[----:B------:R-:W-:Y:S01]  /*26b0*/  ISETP.NE.AND.EX P0, PT, R104, RZ, PT, P0 ;  /* 0x000000ff6800720c */ /* 0x000fe20003f05300 */
[----:B------:R-:W-:Y:S01]  /*26c0*/  @P2 FADD.FTZ R105, R70, -R105 ;  /* 0x8000006946692221 */ /* 0x000fe20000010000 */
[----:B------:R-:W-:Y:S01]  /*26d0*/  MOV R55, R34 ;  /* 0x0000002200377202 */ /* 0x000fe20000000f00 */
[----:B------:R-:W-:Y:S01]  /*26e0*/  BSSY.RECONVERGENT B3, `(.L_x_2279) ;  /* 0x0000018000037945 */ /* 0x000fe20003800200 */
[----:B------:R-:W-:Y:S01]  /*26f0*/  MOV R58, R35 ;  /* 0x00000023003a7202 */ /* 0x000fe20000000f00 */
[C---:B------:R-:W-:Y:S01]  /*2700*/  @P2 FFMA.FTZ R55, R102.reuse, R101, R34 ;  /* 0x0000006566372223 */ /* 0x040fe20000010022 */
[C---:B------:R-:W-:Y:S01]  /*2710*/  @P2 FFMA.FTZ R58, R102.reuse, R100, R35 ;  /* 0x00000064663a2223 */ /* 0x040fe20000010023 */
[----:B------:R-:W-:Y:S01]  /*2720*/  MOV R101, R32 ;  /* 0x0000002000657202 */ /* 0x000fe20000000f00 */
[--C-:B------:R-:W-:Y:S01]  /*2730*/  IMAD.MOV.U32 R100, RZ, RZ, R37.reuse ;  /* 0x000000ffff647224 */ /* 0x100fe200078e0025 */
[----:B------:R-:W-:Y:S01]  /*2740*/  MOV R56, R39 ;  /* 0x0000002700387202 */ /* 0x000fe20000000f00 */
[C---:B------:R-:W-:Y:S01]  /*2750*/  @P2 FFMA.FTZ R100, R102.reuse, R106, R37 ;  /* 0x0000006a66642223 */ /* 0x040fe20000010025 */
[----:B------:R-:W-:Y:S01]  /*2760*/  @P2 FFMA.FTZ R56, R102, R108, R39 ;  /* 0x0000006c66382223 */ /* 0x000fe20000010027 */
[----:B------:R-:W-:Y:S01]  /*2770*/  SEL R50, R50, R59, !P0 ;  /* 0x0000003b32327207 */ /* 0x000fe20004000000 */
[----:B------:R-:W-:Y:S01]  /*2780*/  @P2 FFMA.FTZ R101, R102, R105, R32 ;  /* 0x0000006966652223 */ /* 0x000fe20000010020 */
[----:B------:R-:W-:Y:S06]  /*2790*/  @!P1 BRA `(.L_x_2280) ;  /* 0x0000000000309947 */ /* 0x000fec0003800000 */
        /* <DEDUP_REMOVED lines=12> */
.L_x_2280:
[----:B------:R-:W-:Y:S05]  /*2860*/  BSYNC.RECONVERGENT B3 ;  /* 0x0000000000037941 */ /* 0x000fea0003800200 */
.L_x_2279:
        /* <DEDUP_REMOVED lines=15> */
.L_x_2282:
[----:B------:R-:W-:Y:S05]  /*2960*/  BSYNC.RECONVERGENT B3 ;  /* 0x0000000000037941 */ /* 0x000fea0003800200 */
.L_x_2281:
        /* <DEDUP_REMOVED lines=14> */
.L_x_2284:
[----:B------:R-:W-:Y:S05]  /*2a50*/  BSYNC.RECONVERGENT B3 ;  /* 0x0000000000037941 */ /* 0x000fea0003800200 */
.L_x_2283:
        /* <DEDUP_REMOVED lines=15> */
.L_x_2286:
[----:B------:R-:W-:Y:S05]  /*2b50*/  BSYNC.RECONVERGENT B3 ;  /* 0x0000000000037941 */ /* 0x000fea0003800200 */
.L_x_2285:
        /* <DEDUP_REMOVED lines=14> */
.L_x_2288:
[----:B------:R-:W-:Y:S05]  /*2c40*/  BSYNC.RECONVERGENT B3 ;  /* 0x0000000000037941 */ /* 0x000fea0003800200 */
.L_x_2287:
        /* <DEDUP_REMOVED lines=15> */
.L_x_2290:
[----:B------:R-:W-:Y:S05]  /*2d40*/  BSYNC.RECONVERGENT B3 ;  /* 0x0000000000037941 */ /* 0x000fea0003800200 */
.L_x_2289:
        /* <DEDUP_REMOVED lines=14> */
.L_x_2292:
[----:B------:R-:W-:Y:S05]  /*2e30*/  BSYNC.RECONVERGENT B3 ;  /* 0x0000000000037941 */ /* 0x000fea0003800200 */
.L_x_2291:
[----:B------:R-:W-:Y:S02]  /*2e40*/  SEL R49, R49, R100, !P0 ;  /* 0x0000006431317207 */ /* 0x000fe40004000000 */
[----:B------:R-:W-:Y:S02]  /*2e50*/  SEL R48, R48, R57, !P0 ;  /* 0x0000003930307207 */ /* 0x000fe40004000000 */
[----:B------:R-:W-:Y:S02]  /*2e60*/  SEL R47, R47, R58, !P0 ;  /* 0x0000003a2f2f7207 */ /* 0x000fe40004000000 */
[----:B------:R-:W-:Y:S02]  /*2e70*/  SEL R46, R46, R55, !P0 ;  /* 0x000000372e2e7207 */ /* 0x000fe40004000000 */
[----:B------:R-:W-:Y:S02]  /*2e80*/  SEL R45, R45, R54, !P0 ;  /* 0x000000362d2d7207 */ /* 0x000fe40004000000 */
[----:B------:R-:W-:-:S02]  /*2e90*/  SEL R44, R44, R101, !P0 ;  /* 0x000000652c2c7207 */ /* 0x000fc40004000000 */
[----:B------:R-:W-:Y:S01]  /*2ea0*/  SEL R51, R51, R56, !P0 ;  /* 0x0000003833337207 */ /* 0x000fe20004000000 */
        /* <DEDUP_REMOVED lines=14> */
.L_x_2264:
[----:B------:R-:W-:Y:S05]  /*2f90*/  BSYNC.RECONVERGENT B1 ;  /* 0x0000000000017941 */ /* 0x000fea0003800200 */
.L_x_2247:
        /* <DEDUP_REMOVED lines=15> */
.L_x_2293:
[----:B------:R1:W-:Y:S02]  /*3090*/  @P1 STG.E.128 desc[UR6][R52.64], R40 ;  /* 0x0000002834001986 */ /* 0x0003e4000c101d06 */
.L_x_2246:
[----:B------:R-:W-:Y:S05]  /*30a0*/  BSYNC.RECONVERGENT B2 ;  /* 0x0000000000027941 */ /* 0x000fea0003800200 */
.L_x_2245:
[----:B-1----:R-:W1:Y:S02]  /*30b0*/  LDC.64 R52, c[0x0][0x380] ;  /* 0x0000e000ff347b82 */ /* 0x002e640000000a00 */
[----:B-1----:R-:W-:-:S05]  /*30c0*/  IMAD R69, R52, 0x4, R69 ;  /* 0x0000000434457824 */ /* 0x002fca00078e0245 */
[----:B------:R-:W-:-:S13]  /*30d0*/  ISETP.GE.AND P0, PT, R69, R53, PT ;  /* 0x000000354500720c */ /* 0x000fda0003f06270 */
[----:B------:R-:W-:Y:S05]  /*30e0*/  @!P0 BRA `(.L_x_2294) ;  /* 0xffffffd000948947 */ /* 0x000fea000383ffff */
.L_x_2240:
[----:B------:R-:W-:Y:S05]  /*30f0*/  BSYNC B0 ;  /* 0x0000000000007941 */ /* 0x000fea0003800000 */
.L_x_2239:
[----:B-----5:R-:W1:Y:S01]  /*3100*/  S2R R32, SR_TID.X ;  /* 0x0000000000207919 */ /* 0x020e620000002100 */
[----:B------:R-:W-:Y:S01]  /*3110*/  MOV R2, 0x400 ;  /* 0x0000040000027802 */ /* 0x000fe20000000f00 */
[----:B------:R-:W-:Y:S05]  /*3120*/  WARPSYNC.ALL ;  /* 0x0000000000007948 */ /* 0x000fea0003800000 */
[----:B------:R-:W3:Y:S01]  /*3130*/  S2R R3, SR_CgaCtaId ;  /* 0x0000000000037919 */ /* 0x000ee20000008800 */
[----:B------:R-:W4:Y:S01]  /*3140*/  LDCU UR4, c[0x0][0x388] ;  /* 0x00007100ff0477ac */ /* 0x000f220008000800 */
[----:B------:R-:W-:Y:S01]  /*3150*/  BSSY.RECONVERGENT B0, `(.L_x_2295) ;  /* 0x0000062000007945 */ /* 0x000fe20003800200 */
[----:B------:R-:W0:Y:S01]  /*3160*/  S2R R5, SR_TID.X ;  /* 0x0000000000057919 */ /* 0x000e220000002100 */
[----:B------:R-:W2:Y:S01]  /*3170*/  LDCU.128 UR16, c[0x0][0x440] ;  /* 0x00008800ff1077ac */ /* 0x000ea20008000c00 */
[----:B------:R-:W4:Y:S01]  /*3180*/  S2R R34, SR_CTAID.X ;  /* 0x0000000000227919 */ /* 0x000f220000002500 */
[----:B-1----:R-:W-:-:S02]  /*3190*/  LOP3.LUT R0, R32, 0x60, RZ, 0xc0, !PT ;  /* 0x0000006020007812 */ /* 0x002fc400078ec0ff */
[----:B---3--:R-:W-:Y:S02]  /*31a0*/  LEA R3, R3, R2, 0x18 ;  /* 0x0000000203037211 */ /* 0x008fe400078ec0ff */
[----:B0-----:R-:W-:-:S04]  /*31b0*/  LOP3.LUT R0, R0, 0x1f, R5, 0xf8, !PT ;  /* 0x0000001f00007812 */ /* 0x001fc800078ef805 */
[-C--:B------:R-:W-:Y:S01]  /*31c0*/  LEA R0, R0, R3.reuse, 0x5 ;  /* 0x0000000300007211 */ /* 0x080fe200078e28ff */
[----:B----4-:R-:W-:Y:S01]  /*31d0*/  IMAD R43, R34, UR4, RZ ;  /* 0x00000004222b7c24 */ /* 0x010fe2000f8e02ff */
[----:B------:R-:W-:-:S03]  /*31e0*/  LEA R3, R32, R3, 0x2 ;  /* 0x0000000320037211 */ /* 0x000fc600078e10ff */
[----:B------:R0:W-:Y:S04]  /*31f0*/  STS.128 [R0], R20 ;  /* 0x0000001400007388 */ /* 0x0001e80000000c00 */
[----:B------:R-:W-:Y:S01]  /*3200*/  STS.128 [R0+0x10], R8 ;  /* 0x0000100800007388 */ /* 0x000fe20000000c00 */
[----:B------:R-:W-:Y:S01]  /*3210*/  BAR.SYNC.DEFER_BLOCKING 0x0 ;  /* 0x0000000000007b1d */ /* 0x000fe20000010000 */
[----:B0-----:R-:W-:-:S04]  /*3220*/  LOP3.LUT R22, R32, 0x7f, RZ, 0x3c, !PT ;  /* 0x0000007f20167812 */ /* 0x001fc800078e3cff */
[----:B------:R-:W-:Y:S01]  /*3230*/  IADD3 R22, PT, PT, R22, UR4, RZ ;  /* 0x0000000416167c10 */ /* 0x000fe2000fffe0ff */
[----:B------:R-:W0:Y:S03]  /*3240*/  LDCU.64 UR4, c[0x0][0x460] ;  /* 0x00008c00ff0477ac */ /* 0x000e260008000a00 */
[C---:B------:R-:W-:Y:S02]  /*3250*/  ISETP.GE.U32.AND P1, PT, R22.reuse, 0x80, PT ;  /* 0x000000801600780c */ /* 0x040fe40003f26070 */
[----:B------:R-:W-:Y:S01]  /*3260*/  ISETP.GE.U32.AND P0, PT, R22, 0x100, PT ;  /* 0x000001001600780c */ /* 0x000fe20003f06070 */
[----:B------:R-:W1:Y:S04]  /*3270*/  LDS R2, [R3] ;  /* 0x0000000003027984 */ /* 0x000e680000000800 */
[----:B------:R-:W3:Y:S04]  /*3280*/  LDS R5, [R3+0x400] ;  /* 0x0004000003057984 */ /* 0x000ee80000000800 */
[----:B------:R-:W4:Y:S04]  /*3290*/  LDS R4, [R3+0x200] ;  /* 0x0002000003047984 */ /* 0x000f280000000800 */
[----:B------:R-:W2:Y:S04]  /*32a0*/  LDS R7, [R3+0x600] ;  /* 0x0006000003077984 */ /* 0x000ea80000000800 */
[----:B------:R-:W0:Y:S04]  /*32b0*/  LDS R33, [R3+0x800] ;  /* 0x0008000003217984 */ /* 0x000e280000000800 */
[----:B------:R-:W0:Y:S04]  /*32c0*/  LDS R35, [R3+0xa00] ;  /* 0x000a000003237984 */ /* 0x000e280000000800 */
[----:B------:R-:W0:Y:S04]  /*32d0*/  LDS R21, [R3+0xc00] ;  /* 0x000c000003157984 */ /* 0x000e280000000800 */
[----:B------:R-:W0:Y:S01]  /*32e0*/  LDS R9, [R3+0xe00] ;  /* 0x000e000003097984 */ /* 0x000e220000000800 */
[----:B------:R-:W-:Y:S01]  /*32f0*/  BAR.SYNC.DEFER_BLOCKING 0x0 ;  /* 0x0000000000007b1d */ /* 0x000fe20000010000 */
[----:B-1----:R-:W-:-:S04]  /*3300*/  FADD.FTZ R2, RZ, R2 ;  /* 0x00000002ff027221 */ /* 0x002fc80000010000 */
[----:B---3--:R-:W-:Y:S01]  /*3310*/  FADD.FTZ R2, R2, R5 ;  /* 0x0000000502027221 */ /* 0x008fe20000010000 */
[----:B----4-:R-:W-:-:S04]  /*3320*/  FADD.FTZ R4, RZ, R4 ;  /* 0x00000004ff047221 */ /* 0x010fc80000010000 */
[----:B--2---:R-:W-:Y:S01]  /*3330*/  FADD.FTZ R4, R4, R7 ;  /* 0x0000000704047221 */ /* 0x004fe20000010000 */
        /* <DEDUP_REMOVED lines=29> */
[----:B------:R-:W-:-:S03]  /*3510*/  IMAD.X R17, RZ, RZ, RZ, P2 ;  /* 0x000000ffff117224 */ /* 0x000fc600010e06ff */
[----:B------:R-:W-:Y:S02]  /*3520*/  IADD3 R14, P2, PT, R16, UR18, RZ ;  /* 0x00000012100e7c10 */ /* 0x000fe4000ff5e0ff */
[----:B------:R-:W-:Y:S01]  /*3530*/  SHF.L.U64.HI R18, R18, 0x2, R17 ;  /* 0x0000000212127819 */ /* 0x000fe20000010211 */
        /* <DEDUP_REMOVED lines=32> */
[----:B------:R-:W-:Y:S02]  /*3740*/  IMAD.X R17, RZ, RZ, R17, P2 ;  /* 0x000000ffff117224 */ /* 0x000fe400010e0611 */
[----:B------:R-:W-:Y:S02]  /*3750*/  IADD3.X R8, PT, PT, RZ, R8, RZ, P3, !PT ;  /* 0x00000008ff087210 */ /* 0x000fe40001ffe4ff */
[----:B0-----:R-:W-:-:S07]  /*3760*/  IADD3.X R3, PT, PT, RZ, R3, RZ, P1, !PT ;  /* 0x00000003ff037210 */ /* 0x001fce0000ffe4ff */
.L_x_2296:
[----:B------:R-:W-:Y:S05]  /*3770*/  BSYNC.RECONVERGENT B0 ;  /* 0x0000000000007941 */ /* 0x000fea0003800200 */
.L_x_2295:
        /* <DEDUP_REMOVED lines=11> */
.L_x_2244:
[----:B------:R-:W-:Y:S01]  /*3830*/  HFMA2 R107, -RZ, RZ, 0, 1.847743988037109375e-06 ;  /* 0x0000001fff6b7431 */ /* 0x000fe200000001ff */
[----:B------:R-:W-:Y:S01]  /*3840*/  BSSY B1, `(.L_x_2297) ;  /* 0x0000007000017945 */ /* 0x000fe20003800000 */
[----:B------:R-:W-:Y:S01]  /*3850*/  MOV R105, R58 ;  /* 0x0000003a00697202 */ /* 0x000fe20000000f00 */
[----:B------:R-:W-:Y:S01]  /*3860*/  IMAD.MOV.U32 R106, RZ, RZ, 0x1 ;  /* 0x00000001ff6a7424 */ /* 0x000fe200078e00ff */
[----:B------:R-:W-:-:S07]  /*3870*/  MOV R104, 0xffffffff ;  /* 0xffffffff00687802 */ /* 0x000fce0000000f00 */
[----:B-----5:R-:W-:Y:S05]  /*3880*/  WARPSYNC.COLLECTIVE R104, `(.L_x_2298) ;  /* 0x0000000068087348 */ /* 0x020fea0003c00000 */
[----:B------:R0:W1:Y:S02]  /*3890*/  SHFL.BFLY P0, R103, R105, R106, R107 ;  /* 0x0c00006a69677389 */ /* 0x000064000000006b */
[----:B01---5:R-:W-:Y:S05]  /*38a0*/  ENDCOLLECTIVE ;  /* 0x000000000000791b */ /* 0x023fea0003800000 */
.L_x_2298:
[----:B------:R-:W-:Y:S05]  /*38b0*/  BSYNC B1 ;  /* 0x0000000000017941 */ /* 0x000fea0003800000 */
.L_x_2297:
[----:B------:R-:W-:Y:S02]  /*38c0*/  IMAD.MOV.U32 R105, RZ, RZ, R56 ;  /* 0x000000ffff697224 */ /* 0x000fe400078e0038 */
[----:B------:R-:W-:Y:S01]  /*38d0*/  HFMA2 R106, -RZ, RZ, 0, 5.9604644775390625e-08 ;  /* 0x00000001ff6a7431 */ /* 0x000fe200000001ff */
[----:B------:R-:W-:Y:S02]  /*38e0*/  MOV R107, 0x1f ;  /* 0x0000001f006b7802 */ /* 0x000fe40000000f00 */
[----:B------:R-:W-:Y:S02]  /*38f0*/  MOV R104, 0xffffffff ;  /* 0xffffffff00687802 */ /* 0x000fe40000000f00 */
[----:B------:R-:W-:-:S07]  /*3900*/  MOV R53, R103 ;  /* 0x0000006700357202 */ /* 0x000fce0000000f00 */
[----:B------:R-:W-:Y:S05]  /*3910*/  WARPSYNC.COLLECTIVE R104, `(.L_x_2299) ;  /* 0x0000000068087348 */ /* 0x000fea0003c00000 */
[----:B------:R0:W1:Y:S02]  /*3920*/  SHFL.BFLY P0, R103, R105, R106, R107 ;  /* 0x0c00006a69677389 */ /* 0x000064000000006b */
[----:B01----:R-:W-:Y:S05]  /*3930*/  ENDCOLLECTIVE ;  /* 0x000000000000791b */ /* 0x003fea0003800000 */
.L_x_2299:
[----:B------:R-:W-:-:S05]  /*3940*/  FADD.FTZ R53, R53, R58 ;  /* 0x0000003a35357221 */ /* 0x000fca0000010000 */
[----:B------:R-:W-:Y:S01]  /*3950*/  MOV R105, R53 ;  /* 0x0000003500697202 */ /* 0x000fe20000000f00 */
[----:B------:R-:W-:Y:S02]  /*3960*/  HFMA2 R106, -RZ, RZ, 0, 1.1920928955078125e-07 ;  /* 0x00000002ff6a7431 */ /* 0x000fe400000001ff */
[----:B------:R-:W-:-:S07]  /*3970*/  IMAD.MOV.U32 R55, RZ, RZ, R103 ;  /* 0x000000ffff377224 */ /* 0x000fce00078e0067 */
[----:B------:R-:W-:Y:S05]  /*3980*/  WARPSYNC.COLLECTIVE R104, `(.L_x_2300) ;  /* 0x0000000068087348 */ /* 0x000fea0003c00000 */
[----:B------:R0:W1:Y:S02]  /*3990*/  SHFL.BFLY P0, R103, R105, R106, R107 ;  /* 0x0c00006a69677389 */ /* 0x000064000000006b */
[----:B01----:R-:W-:Y:S05]  /*39a0*/  ENDCOLLECTIVE ;  /* 0x000000000000791b */ /* 0x003fea0003800000 */
.L_x_2300:
[----:B------:R-:W-:-:S04]  /*39b0*/  FADD.FTZ R55, R55, R56 ;  /* 0x0000003837377221 */ /* 0x000fc80000010000 */
[----:B------:R-:W-:Y:S01]  /*39c0*/  IMAD.MOV.U32 R105, RZ, RZ, R55 ;  /* 0x000000ffff697224 */ /* 0x000fe200078e0037 */
[----:B------:R-:W-:-:S07]  /*39d0*/  MOV R52, R103 ;  /* 0x0000006700347202 */ /* 0x000fce0000000f00 */
[----:B------:R-:W-:Y:S05]  /*39e0*/  WARPSYNC.COLLECTIVE R104, `(.L_x_2301) ;  /* 0x0000000068087348 */ /* 0x000fea0003c00000 */
[----:B------:R0:W1:Y:S02]  /*39f0*/  SHFL.BFLY P0, R103, R105, R106, R107 ;  /* 0x0c00006a69677389 */ /* 0x000064000000006b */
[----:B01----:R-:W-:Y:S05]  /*3a00*/  ENDCOLLECTIVE ;  /* 0x000000000000791b */ /* 0x003fea0003800000 */
.L_x_2301:
[----:B------:R-:W-:-:S05]  /*3a10*/  FADD.FTZ R52, R53, R52 ;  /* 0x0000003435347221 */ /* 0x000fca0000010000 */
[----:B------:R-:W-:Y:S01]  /*3a20*/  MOV R105, R52 ;  /* 0x0000003400697202 */ /* 0x000fe20000000f00 */
[----:B------:R-:W-:Y:S01]  /*3a30*/  HFMA2 R106, -RZ, RZ, 0, 2.384185791015625e-07 ;  /* 0x00000004ff6a7431 */ /* 0x000fe200000001ff */
[----:B------:R-:W-:-:S07]  /*3a40*/  MOV R54, R103 ;  /* 0x0000006700367202 */ /* 0x000fce0000000f00 */
[----:B------:R-:W-:Y:S05]  /*3a50*/  WARPSYNC.COLLECTIVE R104, `(.L_x_2302) ;  /* 0x0000000068087348 */ /* 0x000fea0003c00000 */
[----:B------:R0:W1:Y:S02]  /*3a60*/  SHFL.BFLY P0, R103, R105, R106, R107 ;  /* 0x0c00006a69677389 */ /* 0x000064000000006b */
[----:B01----:R-:W-:Y:S05]  /*3a70*/  ENDCOLLECTIVE ;  /* 0x000000000000791b */ /* 0x003fea0003800000 */
.L_x_2302:
[----:B------:R-:W-:-:S05]  /*3a80*/  FADD.FTZ R54, R55, R54 ;  /* 0x0000003637367221 */ /* 0x000fca0000010000 */
[----:B------:R-:W-:Y:S01]  /*3a90*/  MOV R105, R54 ;  /* 0x0000003600697202 */ /* 0x000fe20000000f00 */
[----:B------:R-:W-:-:S07]  /*3aa0*/  IMAD.MOV.U32 R57, RZ, RZ, R103 ;  /* 0x000000ffff397224 */ /* 0x000fce00078e0067 */
[----:B------:R-:W-:Y:S05]  /*3ab0*/  WARPSYNC.COLLECTIVE R104, `(.L_x_2303) ;  /* 0x0000000068087348 */ /* 0x000fea0003c00000 */
[----:B------:R0:W1:Y:S02]  /*3ac0*/  SHFL.BFLY P0, R103, R105, R106, R107 ;  /* 0x0c00006a69677389 */ /* 0x000064000000006b */
[----:B01----:R-:W-:Y:S05]  /*3ad0*/  ENDCOLLECTIVE ;  /* 0x000000000000791b */ /* 0x003fea0003800000 */
.L_x_2303:
[----:B------:R-:W-:-:S05]  /*3ae0*/  FADD.FTZ R57, R52, R57 ;  /* 0x0000003934397221 */ /* 0x000fca0000010000 */
[----:B------:R-:W-:Y:S01]  /*3af0*/  MOV R105, R57 ;  /* 0x0000003900697202 */ /* 0x000fe20000000f00 */
[----:B------:R-:W-:Y:S01]  /*3b00*/  IMAD.MOV.U32 R106, RZ, RZ, 0x8 ;  /* 0x00000008ff6a7424 */ /* 0x000fe200078e00ff */
[----:B------:R-:W-:-:S07]  /*3b10*/  MOV R59, R103 ;  /* 0x00000067003b7202 */ /* 0x000fce0000000f00 */
[----:B------:R-:W-:Y:S05]  /*3b20*/  WARPSYNC.COLLECTIVE R104, `(.L_x_2304) ;  /* 0x0000000068087348 */ /* 0x000fea0003c00000 */
[----:B------:R0:W1:Y:S02]  /*3b30*/  SHFL.BFLY P0, R103, R105, R106, R107 ;  /* 0x0c00006a69677389 */ /* 0x000064000000006b */
[----:B01----:R-:W-:Y:S05]  /*3b40*/  ENDCOLLECTIVE ;  /* 0x000000000000791b */ /* 0x003fea0003800000 */
.L_x_2304:
[----:B------:R-:W-:-:S05]  /*3b50*/  FADD.FTZ R59, R54, R59 ;  /* 0x0000003b363b7221 */ /* 0x000fca0000010000 */
[----:B------:R-:W-:Y:S02]  /*3b60*/  MOV R105, R59 ;  /* 0x0000003b00697202 */ /* 0x000fe40000000f00 */
[----:B------:R-:W-:-:S07]  /*3b70*/  MOV R56, R103 ;  /* 0x0000006700387202 */ /* 0x000fce0000000f00 */
[----:B------:R-:W-:Y:S05]  /*3b80*/  WARPSYNC.COLLECTIVE R104, `(.L_x_2305) ;  /* 0x0000000068087348 */ /* 0x000fea0003c00000 */
[----:B------:R0:W1:Y:S02]  /*3b90*/  SHFL.BFLY P0, R103, R105, R106, R107 ;  /* 0x0c00006a69677389 */ /* 0x000064000000006b */
[----:B01----:R-:W-:Y:S05]  /*3ba0*/  ENDCOLLECTIVE ;  /* 0x000000000000791b */ /* 0x003fea0003800000 */
.L_x_2305:
[----:B------:R-:W-:-:S04]  /*3bb0*/  FADD.FTZ R56, R57, R56 ;  /* 0x0000003839387221 */ /* 0x000fc80000010000 */
[----:B------:R-:W-:Y:S02]  /*3bc0*/  IMAD.MOV.U32 R105, RZ, RZ, R56 ;  /* 0x000000ffff697224 */ /* 0x000fe400078e0038 */
[----:B------:R-:W-:Y:S01]  /*3bd0*/  HFMA2 R106, -RZ, RZ, 0, 9.5367431640625e-07 ;  /* 0x00000010ff6a7431 */ /* 0x000fe200000001ff */
[----:B------:R-:W-:-:S07]  /*3be0*/  MOV R58, R103 ;  /* 0x00000067003a7202 */ /* 0x000fce0000000f00 */
[----:B------:R-:W-:Y:S05]  /*3bf0*/  WARPSYNC.COLLECTIVE R104, `(.L_x_2306) ;  /* 0x0000000068087348 */ /* 0x000fea0003c00000 */
[----:B------:R0:W1:Y:S02]  /*3c00*/  SHFL.BFLY P0, R103, R105, R106, R107 ;  /* 0x0c00006a69677389 */ /* 0x000064000000006b */
[----:B01----:R-:W-:Y:S05]  /*3c10*/  ENDCOLLECTIVE ;  /* 0x000000000000791b */ /* 0x003fea0003800000 */
.L_x_2306:
[----:B------:R-:W-:-:S05]  /*3c20*/  FADD.FTZ R58, R59, R58 ;  /* 0x0000003a3b3a7221 */ /* 0x000fca0000010000 */
[----:B------:R-:W-:Y:S02]  /*3c30*/  MOV R105, R58 ;  /* 0x0000003a00697202 */ /* 0x000fe40000000f00 */
[----:B------:R-:W-:-:S07]  /*3c40*/  MOV R55, R103 ;  /* 0x0000006700377202 */ /* 0x000fce0000000f00 */
[----:B------:R-:W-:Y:S05]  /*3c50*/  WARPSYNC.COLLECTIVE R104, `(.L_x_2307) ;  /* 0x0000000068087348 */ /* 0x000fea0003c00000 */
[----:B------:R0:W1:Y:S02]  /*3c60*/  SHFL.BFLY P0, R103, R105, R106, R107 ;  /* 0x0c00006a69677389 */ /* 0x000064000000006b */
[----:B01----:R-:W-:Y:S05]  /*3c70*/  ENDCOLLECTIVE ;  /* 0x000000000000791b */ /* 0x003fea0003800000 */
.L_x_2307:
[----:B------:R-:W-:Y:S05]  /*3c80*/  BRA `(.L_x_2308) ;  /* 0xffffffd000c47947 */ /* 0x000fea000383ffff */
.L_x_2309:
        /* <DEDUP_REMOVED lines=15> */
.L_x_6413:


//--------------------- .text._ZN10layer_norm22ln_bwd_finalize_kernelINS_22Kernel_traits_finalizeILj256E13__nv_bfloat16S2_fS2_fjLb1ELj1024ELj4ENS_18Kernel_traits_baseILj256ES2_S2_fS2_fjLj1024EEEEELb1ELb1EEEvNS_9BwdParamsE --------------------------
	.section	.text._ZN10layer_norm22ln_bwd_finalize_kernelINS_22Kernel_traits_finalizeILj256E13__nv_bfloat16S2_fS2_fjLb1ELj1024ELj4ENS_18Kernel_traits_baseILj256ES2_S2_fS2_fjLj1024EEEEELb1ELb1EEEvNS_9BwdParamsE,"ax",@progbits
	.align	128
        .global         _ZN10layer_norm22ln_bwd_finalize_kernelINS_22Kernel_traits_finalizeILj256E13__nv_bfloat16S2_fS2_fjLb1ELj1024ELj4ENS_18Kernel_traits_baseILj256ES2_S2_fS2_fjLj1024EEEEELb1ELb1EEEvNS_9BwdParamsE
        .type           _ZN10layer_norm22ln_bwd_finalize_kernelINS_22Kernel_traits_finalizeILj256E13__nv_bfloat16S2_fS2_fjLb1ELj1024ELj4ENS_18Kernel_traits_baseILj256ES2_S2_fS2_fjLj1024EEEEELb1ELb1EEEvNS_9BwdParamsE,@function
        .size           _ZN10layer_norm22ln_bwd_finalize_kernelINS_22Kernel_traits_finalizeILj256E13__nv_bfloat16S2_fS2_fjLb1ELj1024ELj4ENS_18Kernel_traits_baseILj256ES2_S2_fS2_fjLj1024EEEEELb1ELb1EEEvNS_9BwdParamsE,(.L_x_6414 - _ZN10layer_norm22ln_bwd_finalize_kernelINS_22Kernel_traits_finalizeILj256E13__nv_bfloat16S2_fS2_fjLb1ELj1024ELj4ENS_18Kernel_traits_baseILj256ES2_S2_fS2_fjLj1024EEEEELb1ELb1EEEvNS_9BwdParamsE)
        .other          _ZN10layer_norm22ln_bwd_finalize_kernelINS_22Kernel_traits_finalizeILj256E13__nv_bfloat16S2_fS2_fjLb1ELj1024ELj4ENS_18Kernel_traits_baseILj256ES2_S2_fS2_fjLj1024EEEEELb1ELb1EEEvNS_9BwdParamsE,@"STO_CUDA_ENTRY STV_DEFAULT"
_ZN10layer_norm22ln_bwd_finalize_kernelINS_22Kernel_traits_finalizeILj256E13__nv_bfloat16S2_fS2_fjLb1ELj1024ELj4ENS_18Kernel_traits_baseILj256ES2_S2_fS2_fjLj1024EEEEELb1ELb1EEEvNS_9BwdParamsE:
.text._ZN10layer_norm22ln_bwd_finalize_kernelINS_22Kernel_traits_finalizeILj256E13__nv_bfloat16S2_fS2_fjLb1ELj1024ELj4ENS_18Kernel_traits_baseILj256ES2_S2_fS2_fjLj1024EEEEELb1ELb1EEEvNS_9BwdParamsE:
        /* <DEDUP_REMOVED lines=58> */
.L_x_2314:
        /* <DEDUP_REMOVED lines=87> */
.L_x_2313:
[----:B------:R-:W-:Y:S05]  /*0910*/  BSYNC.RECONVERGENT B1 ;  /* 0x0000000000017941 */ /* 0x000fea0003800200 */
.L_x_2312:
        /* <DEDUP_REMOVED lines=50> */
.L_x_2316:
[----:B------:R-:W-:Y:S05]  /*0c40*/  BSYNC.RECONVERGENT B1 ;  /* 0x0000000000017941 */ /* 0x000fea0003800200 */
.L_x_2315:
        /* <DEDUP_REMOVED lines=30> */
.L_x_2318:
[----:B------:R-:W-:Y:S05]  /*0e30*/  BSYNC.RECONVERGENT B1 ;  /* 0x0000000000017941 */ /* 0x000fea0003800200 */
.L_x_2317:
        /* <DEDUP_REMOVED lines=15> */
.L_x_2311:
[----:B------:R-:W-:Y:S05]  /*0f30*/  BSYNC.RECONVERGENT B0 ;  /* 0x0000000000007941 */ /* 0x000fea0003800200 */
.L_x_2310:
        /* <DEDUP_REMOVED lines=73> */
.L_x_2319:
        /* <DEDUP_REMOVED lines=11> */
.L_x_6414:


//--------------------- .text._ZN10layer_norm13ln_bwd_kernelINS_13Kernel_traitsI13__nv_bfloat16S2_fS2_fjLj256ELj1ELj4ELj1ELj16ENS_18Kernel_traits_baseILj256ES2_S2_fS2_fjLj128EEEEELb1ELb1ELb1ELb1EEEvNS_9BwdParamsE --------------------------
	.section	.text._ZN10layer_norm13ln_bwd_kernelINS_13Kernel_traitsI13__nv_bfloat16S2_fS2_fjLj256ELj1ELj4ELj1ELj16ENS_18Kernel_traits_baseILj256ES2_S2_fS2_fjLj128EEEEELb1ELb1ELb1ELb1EEEvNS_9BwdParamsE,"ax",@progbits
	.align	128
        .global         _ZN10layer_norm13ln_bwd_kernelINS_13Kernel_traitsI13__nv_bfloat16S2_fS2_fjLj256ELj1ELj4ELj1ELj16ENS_18Kernel_traits_baseILj256ES2_S2_fS2_fjLj128EEEEELb1ELb1ELb1ELb1EEEvNS_9BwdParamsE
        .type           _ZN10layer_norm13ln_bwd_kernelINS_13Kernel_traitsI13__nv_bfloat16S2_fS2_fjLj256ELj1ELj4ELj1ELj16ENS_18Kernel_traits_baseILj256ES2_S2_fS2_fjLj128EEEEELb1ELb1ELb1ELb1EEEvNS_9BwdParamsE,@function
        .size           _ZN10layer_norm13ln_bwd_kernelINS_13Kernel_traitsI13__nv_bfloat16S2_fS2_fjLj256ELj1ELj4ELj1ELj16ENS_18Kernel_traits_baseILj256ES2_S2_fS2_fjLj128EEEEELb1ELb1ELb1ELb1EEEvNS_9BwdParamsE,(.L_x_6415 - _ZN10layer_norm13ln_bwd_kernelINS_13Kernel_traitsI13__nv_bfloat16S2_fS2_fjLj256ELj1ELj4ELj1ELj16ENS_18Kernel_traits_baseILj256ES2_S2_fS2_fjLj128EEEEELb1ELb1ELb1ELb1EEEvNS_9BwdParamsE)
        .other          _ZN10layer_norm13ln_bwd_kernelINS_13Kernel_traitsI13__nv_bfloat16S2_fS2_fjLj256ELj1ELj4ELj1ELj16ENS_18Kernel_traits_baseILj256ES2_S2_fS2_fjLj128EEEEELb1ELb1ELb1ELb1EEEvNS_9BwdParamsE,@"STO_CUDA_ENTRY STV_DEFAULT"
_ZN10layer_norm13ln_bwd_kernelINS_13Kernel_traitsI13__nv_bfloat16S2_fS2_fjLj256ELj1ELj4ELj1ELj16ENS_18Kernel_traits_baseILj256ES2_S2_fS2_fjLj128EEEEELb1ELb1ELb1ELb1EEEvNS_9BwdParamsE:
.text._ZN10layer_norm13ln_bwd_kernelINS_13Kernel_traitsI13__nv_bfloat16S2_fS2_fjLj256ELj1ELj4ELj1ELj16ENS_18Kernel_traits_baseILj256ES2_S2_fS2_fjLj128EEEEELb1ELb1ELb1ELb1EEEvNS_9BwdParamsE:
        /* <DEDUP_REMOVED lines=24> */
[----:B0-----:R-:W-:Y:S01]  /*0180*/  SHF.R.U32.HI R0, RZ, 0x5, R79 ;  /* 0x00000005ff007819 */ /* 0x001fe2000001164f */
[----:B------:R-:W0:Y:S03]  /*0190*/  LDCU.64 UR10, c[0x0][0x3b0] ;  /* 0x00007600ff0a77ac */ /* 0x000e260008000a00 */
[----:B------:R-:W-:Y:S01]  /*01a0*/  LOP3.LUT R78, R0, UR4, RZ, 0xfc, !PT ;  /* 0x00000004004e7c12 */ /* 0x000fe2000f8efcff */
[----:B------:R-:W0:Y:S03]  /*01b0*/  LDCU.64 UR22, c[0x0][0x478] ;  /* 0x00008f00ff1677ac */ /* 0x000e260008000a00 */
[----:B--2---:R-:W-:-:S13]  /*01c0*/  ISETP.GE.AND P0, PT, R78, UR5, PT ;  /* 0x000000054e007c0c */ /* 0x004fda000bf06270 */
[----:B-1-34-:R-:W-:Y:S05]  /*01d0*/  @P0 BRA `(.L_x_2321) ;  /* 0x0000002c00940947 */ /* 0x01afea0003800000 */
[----:B------:R-:W1:Y:S01]  /*01e0*/  LDC.64 R8, c[0x0][0x3e8] ;  /* 0x0000fa00ff087b82 */ /* 0x000e620000000a00 */
[----:B------:R-:W-:-:S07]  /*01f0*/  LOP3.LUT R79, R79, 0x1f, RZ, 0xc0, !PT ;  /* 0x0000001f4f4f7812 */ /* 0x000fce00078ec0ff */
[----:B------:R-:W2:Y:S01]  /*0200*/  LDC.64 R4, c[0x0][0x3d0] ;  /* 0x0000f400ff047b82 */ /* 0x000ea20000000a00 */
[----:B-1----:R-:W-:-:S06]  /*0210*/  IMAD.WIDE.U32 R8, R79, 0x10, R8 ;  /* 0x000000104f087825 */ /* 0x002fcc00078e0008 */
[----:B------:R-:W3:Y:S01]  /*0220*/  LDG.E.128 R8, desc[UR6][R8.64] ;  /* 0x0000000608087981 */ /* 0x000ee2000c1e1d00 */
[----:B--2---:R-:W-:-:S06]  /*0230*/  IMAD.WIDE.U32 R4, R79, 0x10, R4 ;  /* 0x000000104f047825 */ /* 0x004fcc00078e0004 */
[----:B------:R-:W2:Y:S01]  /*0240*/  LDG.E.128 R4, desc[UR6][R4.64] ;  /* 0x0000000604047981 */ /* 0x000ea2000c1e1d00 */
[----:B------:R-:W-:Y:S01]  /*0250*/  HFMA2 R35, -RZ, RZ, 0, 0 ;  /* 0x00000000ff237431 */ /* 0x000fe200000001ff */
[----:B---3--:R-:W-:Y:S02]  /*0260*/  PRMT R77, R8, 0x7632, R77 ;  /* 0x00007632084d7816 */ /* 0x008fe4000000004d */
[----:B------:R-:W-:Y:S02]  /*0270*/  PRMT R76, R9, 0x7632, R76 ;  /* 0x00007632094c7816 */ /* 0x000fe4000000004c */
[----:B------:R-:W-:Y:S02]  /*0280*/  PRMT R75, R10, 0x7632, R75 ;  /* 0x000076320a4b7816 */ /* 0x000fe4000000004b */
[----:B------:R-:W-:Y:S02]  /*0290*/  PRMT R74, R11, 0x7632, R74 ;  /* 0x000076320b4a7816 */ /* 0x000fe4000000004a */
[----:B--2---:R-:W-:-:S02]  /*02a0*/  PRMT R73, R4, 0x7632, R73 ;  /* 0x0000763204497816 */ /* 0x004fc40000000049 */
[----:B------:R-:W-:Y:S02]  /*02b0*/  PRMT R72, R5, 0x7632, R72 ;  /* 0x0000763205487816 */ /* 0x000fe40000000048 */
[----:B------:R-:W-:Y:S02]  /*02c0*/  PRMT R2, R6, 0x7632, R2 ;  /* 0x0000763206027816 */ /* 0x000fe40000000002 */
[----:B------:R-:W-:-:S07]  /*02d0*/  PRMT R0, R7, 0x7632, R0 ;  /* 0x0000763207007816 */ /* 0x000fce0000000000 */
.L_x_2374:
        /* <DEDUP_REMOVED lines=14> */
[----:B------:R-:W-:Y:S01]  /*03c0*/  IADD3 R59, PT, PT, R89, -0x1, RZ ;  /* 0xffffffff593b7810 */ /* 0x000fe20007ffe0ff */
[C---:B------:R-:W-:Y:S02]  /*03d0*/  IMAD R3, R78.reuse, UR8, RZ ;  /* 0x000000084e037c24 */ /* 0x040fe4000f8e02ff */
[----:B------:R-:W-:-:S03]  /*03e0*/  IMAD.WIDE R56, R78, 0x4, R56 ;  /* 0x000000044e387825 */ /* 0x000fc600078e0238 */
[----:B------:R-:W-:Y:S01]  /*03f0*/  SHF.R.S32.HI R62, RZ, 0x1f, R3 ;  /* 0x0000001fff3e7819 */ /* 0x000fe20000011403 */
[----:B------:R-:W2:Y:S01]  /*0400*/  LDC.64 R60, c[0x0][0x428] ;  /* 0x00010a00ff3c7b82 */ /* 0x000ea20000000a00 */
[----:B------:R-:W-:Y:S01]  /*0410*/  IMAD R59, R59, UR8, RZ ;  /* 0x000000083b3b7c24 */ /* 0x000fe2000f8e02ff */
[----:B------:R3:W4:Y:S01]  /*0420*/  LDG.E R85, desc[UR6][R56.64] ;  /* 0x0000000638557981 */ /* 0x000722000c1e1900 */
[----:B------:R-:W-:-:S03]  /*0430*/  LEA.HI R62, R62, R3, RZ, 0x3 ;  /* 0x000000033e3e7211 */ /* 0x000fc600078f18ff */
[----:B------:R-:W-:Y:S02]  /*0440*/  SHF.R.S32.HI R64, RZ, 0x1f, R59 ;  /* 0x0000001fff407819 */ /* 0x000fe4000001143b */
[----:B------:R-:W-:Y:S02]  /*0450*/  LEA.HI.SX32 R93, R62, R79, 0x1d ;  /* 0x0000004f3e5d7211 */ /* 0x000fe400078feaff */
[----:B------:R-:W-:-:S04]  /*0460*/  LEA.HI R64, R64, R59, RZ, 0x3 ;  /* 0x0000003b40407211 */ /* 0x000fc800078f18ff */
[----:B------:R-:W-:Y:S01]  /*0470*/  LEA.HI.SX32 R3, R64, R79, 0x1d ;  /* 0x0000004f40037211 */ /* 0x000fe200078feaff */
[----:B-1----:R-:W-:-:S05]  /*0480*/  IMAD.WIDE.U32 R86, R93, 0x20, R86 ;  /* 0x000000205d567825 */ /* 0x002fca00078e0056 */
[----:B------:R-:W4:Y:S01]  /*0490*/  LDG.E.128 R64, desc[UR6][R86.64] ;  /* 0x0000000656407981 */ /* 0x000f22000c1e1d00 */
[----:B--2---:R-:W-:-:S03]  /*04a0*/  IMAD.WIDE.U32 R60, R3, 0x10, R60 ;  /* 0x00000010033c7825 */ /* 0x004fc600078e003c */
[----:B------:R1:W2:Y:S01]  /*04b0*/  LDG.E.128 R68, desc[UR6][R86.64+0x10] ;  /* 0x0000100656447981 */ /* 0x0002a2000c1e1d00 */
[----:B-----5:R-:W-:-:S03]  /*04c0*/  ISETP.GE.AND P2, PT, R58, 0x1, PT ;  /* 0x000000013a00780c */ /* 0x020fc60003f46270 */
[----:B------:R-:W2:Y:S10]  /*04d0*/  LDG.E.128 R60, desc[UR6][R60.64] ;  /* 0x000000063c3c7981 */ /* 0x000eb4000c1e1d00 */
[----:B------:R-:W-:-:S05]  /*04e0*/  @P2 IADD3 R3, PT, PT, R58, -0x1, RZ ;  /* 0xffffffff3a032810 */ /* 0x000fca0007ffe0ff */
[----:B------:R-:W-:-:S05]  /*04f0*/  @P2 IMAD R3, R3, UR8, RZ ;  /* 0x0000000803032c24 */ /* 0x000fca000f8e02ff */
[----:B---3--:R-:W-:-:S04]  /*0500*/  @P2 SHF.R.S32.HI R56, RZ, 0x1f, R3 ;  /* 0x0000001fff382819 */ /* 0x008fc80000011403 */
[----:B------:R-:W-:Y:S02]  /*0510*/  @P2 LEA.HI R56, R56, R3, RZ, 0x3 ;  /* 0x0000000338382211 */ /* 0x000fe400078f18ff */
[----:B------:R-:W-:Y:S02]  /*0520*/  CS2R R96, SRZ ;  /* 0x0000000000607805 */ /* 0x000fe4000001ff00 */
[----:B------:R-:W-:-:S04]  /*0530*/  @P2 LEA.HI.SX32 R56, R56, R79, 0x1d ;  /* 0x0000004f38382211 */ /* 0x000fc800078feaff */
[----:B------:R-:W-:Y:S02]  /*0540*/  @P2 MOV R96, R56 ;  /* 0x0000003800602202 */ /* 0x000fe40000000f00 */
[----:B------:R-:W-:Y:S02]  /*0550*/  @P2 MOV R97, RZ ;  /* 0x000000ff00612202 */ /* 0x000fe40000000f00 */
[----:B0-----:R-:W-:-:S04]  /*0560*/  LEA R56, P3, R96, UR10, 0x3 ;  /* 0x0000000a60387c11 */ /* 0x001fc8000f8618ff */
[----:B------:R-:W-:-:S06]  /*0570*/  LEA.HI.X R57, R96, UR11, R97, 0x3, P3 ;  /* 0x0000000b60397c11 */ /* 0x000fcc00098f1c61 */
[----:B------:R-:W5:Y:S01]  /*0580*/  LDG.E.64 R56, desc[UR6][R56.64] ;  /* 0x0000000638387981 */ /* 0x000f62000c1e1b00 */
[----:B------:R-:W-:Y:S01]  /*0590*/  MOV R91, UR20 ;  /* 0x00000014005b7c02 */ /* 0x000fe20008000f00 */
[----:B------:R-:W-:-:S03]  /*05a0*/  IMAD.U32 R92, RZ, RZ, UR21 ;  /* 0x00000015ff5c7e24 */ /* 0x000fc6000f8e00ff */
[----:B------:R-:W-:-:S04]  /*05b0*/  ISETP.NE.U32.AND P0, PT, R91, RZ, PT ;  /* 0x000000ff5b00720c */ /* 0x000fc80003f05070 */
[----:B------:R-:W-:-:S13]  /*05c0*/  ISETP.NE.AND.EX P0, PT, R92, RZ, PT, P0 ;  /* 0x000000ff5c00720c */ /* 0x000fda0003f05300 */
[----:B------:R-:W1:Y:S02]  /*05d0*/  @P0 LDC.64 R94, c[0x0][0x438] ;  /* 0x00010e00ff5e0b82 */ /* 0x000e640000000a00 */
[----:B-1----:R-:W-:-:S05]  /*05e0*/  @P0 IMAD.WIDE.U32 R86, R93, 0x20, R94 ;  /* 0x000000205d560825 */ /* 0x002fca00078e005e */
[----:B------:R-:W5:Y:S04]  /*05f0*/  @P0 LDG.E.128 R36, desc[UR6][R86.64] ;  /* 0x0000000656240981 */ /* 0x000f68000c1e1d00 */
[----:B------:R0:W5:Y:S01]  /*0600*/  @P0 LDG.E.128 R40, desc[UR6][R86.64+0x10] ;  /* 0x0000100656280981 */ /* 0x000162000c1e1d00 */
[----:B------:R-:W-:-:S04]  /*0610*/  ISETP.NE.AND P0, PT, RZ, UR9, PT ;  /* 0x00000009ff007c0c */ /* 0x000fc8000bf05270 */
[----:B----4-:R-:W-:-:S05]  /*0620*/  FSEL R59, R85, RZ, !P0 ;  /* 0x000000ff553b7208 */ /* 0x010fca0004000000 */
[--C-:B------:R-:W-:Y:S01]  /*0630*/  FADD.FTZ R95, R67, -R59.reuse ;  /* 0x8000003b435f7221 */ /* 0x100fe20000010000 */
[--C-:B------:R-:W-:Y:S01]  /*0640*/  FADD.FTZ R3, R64, -R59.reuse ;  /* 0x8000003b40037221 */ /* 0x100fe20000010000 */
[--C-:B------:R-:W-:Y:S01]  /*0650*/  FADD.FTZ R85, R65, -R59.reuse ;  /* 0x8000003b41557221 */ /* 0x100fe20000010000 */
[--C-:B------:R-:W-:Y:S01]  /*0660*/  FADD.FTZ R93, R66, -R59.reuse ;  /* 0x8000003b425d7221 */ /* 0x100fe20000010000 */
[--C-:B--2---:R-:W-:Y:S01]  /*0670*/  FADD.FTZ R67, R68, -R59.reuse ;  /* 0x8000003b44437221 */ /* 0x104fe20000010000 */
[--C-:B------:R-:W-:Y:S01]  /*0680*/  FADD.FTZ R97, R69, -R59.reuse ;  /* 0x8000003b45617221 */ /* 0x100fe20000010000 */
[--C-:B------:R-:W-:Y:S01]  /*0690*/  FADD.FTZ R99, R70, -R59.reuse ;  /* 0x8000003b46637221 */ /* 0x100fe20000010000 */
[----:B------:R-:W-:Y:S01]  /*06a0*/  FADD.FTZ R59, R71, -R59 ;  /* 0x8000003b473b7221 */ /* 0x000fe20000010000 */
[----:B------:R-:W-:Y:S01]  /*06b0*/  IMAD.U32 R64, R4, 0x10000, RZ ;  /* 0x0001000004407824 */ /* 0x000fe200078e00ff */
[C---:B------:R-:W-:Y:S01]  /*06c0*/  PRMT R68, R60.reuse, 0x7632, R68 ;  /* 0x000076323c447816 */ /* 0x040fe20000000044 */
[----:B------:R-:W-:Y:S01]  /*06d0*/  IMAD.U32 R70, R63, 0x10000, RZ ;  /* 0x000100003f467824 */ /* 0x000fe200078e00ff */
[----:B------:R-:W-:-:S02]  /*06e0*/  SHF.L.U32 R65, R60, 0x10, RZ ;  /* 0x000000103c417819 */ /* 0x000fc400000006ff */
[C---:B------:R-:W-:Y:S01]  /*06f0*/  PRMT R71, R61.reuse, 0x7632, R71 ;  /* 0x000076323d477816 */ /* 0x040fe20000000047 */
[C---:B------:R-:W-:Y:S01]  /*0700*/  FMUL.FTZ R3, R84.reuse, R3 ;  /* 0x0000000354037220 */ /* 0x040fe20000410000 */
[----:B------:R-:W-:Y:S02]  /*0710*/  SHF.L.U32 R61, R61, 0x10, RZ ;  /* 0x000000103d3d7819 */ /* 0x000fe400000006ff */
[----:B------:R-:W-:Y:S01]  /*0720*/  PRMT R96, R63, 0x7632, R96 ;  /* 0x000076323f607816 */ /* 0x000fe20000000060 */
[----:B------:R-:W-:Y:S01]  /*0730*/  FMUL.FTZ R63, R84, R93 ;  /* 0x0000005d543f7220 */ /* 0x000fe20000410000 */
[----:B------:R-:W-:Y:S02]  /*0740*/  SHF.L.U32 R60, R5, 0x10, RZ ;  /* 0x00000010053c7819 */ /* 0x000fe400000006ff */
[C---:B0-----:R-:W-:Y:S02]  /*0750*/  PRMT R87, R62.reuse, 0x7632, R87 ;  /* 0x000076323e577816 */ /* 0x041fe40000000057 */
[----:B------:R-:W-:Y:S01]  /*0760*/  SHF.L.U32 R69, R62, 0x10, RZ ;  /* 0x000000103e457819 */ /* 0x000fe200000006ff */
[-C--:B------:R-:W-:Y:S01]  /*0770*/  FMUL.FTZ R62, R64, R65.reuse ;  /* 0x00000041403e7220 */ /* 0x080fe20000410000 */
[----:B------:R-:W-:Y:S01]  /*0780*/  FFMA.FTZ R12, R3, R65, R12 ;  /* 0x00000041030c7223 */ /* 0x000fe2000001000c */
[----:B------:R-:W-:Y:S01]  /*0790*/  FADD.FTZ R20, R20, R65 ;  /* 0x0000004114147221 */ /* 0x000fe20000010000 */
[-C--:B------:R-:W-:Y:S01]  /*07a0*/  FMUL.FTZ R64, R60, R61.reuse ;  /* 0x0000003d3c407220 */ /* 0x080fe20000410000 */
[----:B------:R-:W-:Y:S01]  /*07b0*/  FFMA.FTZ R14, R63, R61, R14 ;  /* 0x0000003d3f0e7223 */ /* 0x000fe2000001000e */
[----:B------:R-:W-:Y:S01]  /*07c0*/  FADD.FTZ R22, R22, R61 ;  /* 0x0000003d16167221 */ /* 0x000fe20000010000 */
[----:B------:R-:W-:Y:S01]  /*07d0*/  SHF.L.U32 R66, R6, 0x10, RZ ;  /* 0x0000001006427819 */ /* 0x000fe200000006ff */
[C---:B------:R-:W-:Y:S01]  /*07e0*/  FMUL.FTZ R65, R84.reuse, R67 ;  /* 0x0000004354417220 */ /* 0x040fe20000410000 */
[----:B------:R-:W-:Y:S01]  /*07f0*/  SHF.L.U32 R61, R7, 0x10, RZ ;  /* 0x00000010073d7819 */ /* 0x000fe200000006ff */
[----:B------:R-:W-:Y:S01]  /*0800*/  FMUL.FTZ R67, R84, R99 ;  /* 0x0000006354437220 */ /* 0x000fe20000410000 */
[----:B------:R-:W-:Y:S01]  /*0810*/  SHF.L.U32 R60, R68, 0x10, RZ ;  /* 0x00000010443c7819 */ /* 0x000fe200000006ff */
[-C--:B------:R-:W-:Y:S01]  /*0820*/  FMUL.FTZ R66, R66, R69.reuse ;  /* 0x0000004542427220 */ /* 0x080fe20000410000 */
[----:B------:R-:W-:Y:S01]  /*0830*/  FFMA.FTZ R16, R65, R69, R16 ;  /* 0x0000004541107223 */ /* 0x000fe20000010010 */
[----:B------:R-:W-:Y:S01]  /*0840*/  FADD.FTZ R24, R24, R69 ;  /* 0x0000004518187221 */ /* 0x000fe20000010000 */
[-C--:B------:R-:W-:Y:S01]  /*0850*/  FMUL.FTZ R68, R61, R70.reuse ;  /* 0x000000463d447220 */ /* 0x080fe20000410000 */
[----:B------:R-:W-:Y:S01]  /*0860*/  FFMA.FTZ R18, R67, R70, R18 ;  /* 0x0000004643127223 */ /* 0x000fe20000010012 */
[----:B------:R-:W-:Y:S01]  /*0870*/  FADD.FTZ R26, R26, R70 ;  /* 0x000000461a1a7221 */ /* 0x000fe20000010000 */
[----:B------:R-:W-:-:S02]  /*0880*/  IMAD.U32 R69, R73, 0x10000, RZ ;  /* 0x0001000049457824 */ /* 0x000fc400078e00ff */
[----:B------:R-:W-:Y:S01]  /*0890*/  FMUL.FTZ R70, R84, R85 ;  /* 0x0000005554467220 */ /* 0x000fe20000410000 */
[----:B------:R-:W-:Y:S02]  /*08a0*/  SHF.L.U32 R61, R72, 0x10, RZ ;  /* 0x00000010483d7819 */ /* 0x000fe400000006ff */
[----:B------:R-:W-:Y:S01]  /*08b0*/  SHF.L.U32 R88, R71, 0x10, RZ ;  /* 0x0000001047587819 */ /* 0x000fe200000006ff */
[-C--:B------:R-:W-:Y:S01]  /*08c0*/  FMUL.FTZ R69, R69, R60.reuse ;  /* 0x0000003c45457220 */ /* 0x080fe20000410000 */
[----:B------:R-:W-:Y:S01]  /*08d0*/  FFMA.FTZ R13, R70, R60, R13 ;  /* 0x0000003c460d7223 */ /* 0x000fe2000001000d */
[----:B------:R-:W-:Y:S01]  /*08e0*/  FADD.FTZ R21, R21, R60 ;  /* 0x0000003c15157221 */ /* 0x000fe20000010000 */
[----:B------:R-:W-:Y:S01]  /*08f0*/  FADD.FTZ R60, RZ, R62 ;  /* 0x0000003eff3c7221 */ /* 0x000fe20000010000 */
[----:B------:R-:W-:Y:S01]  /*0900*/  FMUL.FTZ R71, R61, R88 ;  /* 0x000000583d477220 */ /* 0x000fe20000410000 */
[----:B------:R-:W-:Y:S02]  /*0910*/  FFMA.FTZ R61, R3, R62, RZ ;  /* 0x0000003e033d7223 */ /* 0x000fe400000100ff */
[----:B------:R-:W-:-:S02]  /*0920*/  FADD.FTZ R85, R60, R69 ;  /* 0x000000453c557221 */ /* 0x000fc40000010000 */
[----:B------:R-:W-:Y:S01]  /*0930*/  FFMA.FTZ R60, R70, R69, R61 ;  /* 0x00000045463c7223 */ /* 0x000fe2000001003d */
[----:B------:R-:W-:Y:S01]  /*0940*/  FMUL.FTZ R86, R84, R95 ;  /* 0x0000005f54567220 */ /* 0x000fe20000410000 */
[----:B------:R-:W-:Y:S02]  /*0950*/  FADD.FTZ R90, R85, R64 ;  /* 0x00000040555a7221 */ /* 0x000fe40000010000 */
[----:B------:R-:W-:Y:S01]  /*0960*/  FFMA.FTZ R61, R63, R64, R60 ;  /* 0x000000403f3d7223 */ /* 0x000fe2000001003c */
[----:B------:R-:W-:Y:S01]  /*0970*/  SHF.L.U32 R94, R87, 0x10, RZ ;  /* 0x00000010575e7819 */ /* 0x000fe200000006ff */
[----:B------:R-:W-:Y:S02]  /*0980*/  IMAD.U32 R93, R2, 0x10000, RZ ;  /* 0x00010000025d7824 */ /* 0x000fe400078e00ff */
[----:B------:R-:W-:Y:S01]  /*0990*/  FADD.FTZ R87, R90, R71 ;  /* 0x000000475a577221 */ /* 0x000fe20000010000 */
[C---:B------:R-:W-:Y:S01]  /*09a0*/  FFMA.FTZ R60, R86.reuse, R71, R61 ;  /* 0x00000047563c7223 */ /* 0x040fe2000001003d */
[----:B------:R-:W-:Y:S01]  /*09b0*/  FFMA.FTZ R15, R86, R88, R15 ;  /* 0x00000058560f7223 */ /* 0x000fe2000001000f */
[----:B------:R-:W-:Y:S01]  /*09c0*/  FADD.FTZ R23, R23, R88 ;  /* 0x0000005817177221 */ /* 0x000fe20000010000 */
[----:B------:R-:W-:Y:S01]  /*09d0*/  FMUL.FTZ R88, R84, R97 ;  /* 0x0000006154587220 */ /* 0x000fe20000410000 */
[----:B------:R-:W-:Y:S01]  /*09e0*/  FMUL.FTZ R85, R93, R94 ;  /* 0x0000005e5d557220 */ /* 0x000fe20000410000 */
[----:B------:R-:W-:Y:S01]  /*09f0*/  FADD.FTZ R90, R87, R66 ;  /* 0x00000042575a7221 */ /* 0x000fe20000010000 */
[----:B------:R-:W-:Y:S01]  /*0a00*/  FFMA.FTZ R60, R65, R66, R60 ;  /* 0x00000042413c7223 */ /* 0x000fe2000001003c */
[----:B------:R-:W-:-:S02]  /*0a10*/  SHF.L.U32 R95, R0, 0x10, RZ ;  /* 0x00000010005f7819 */ /* 0x000fc400000006ff */
[----:B------:R-:W-:Y:S01]  /*0a20*/  SHF.L.U32 R96, R96, 0x10, RZ ;  /* 0x0000001060607819 */ /* 0x000fe200000006ff */
        /* <DEDUP_REMOVED lines=12> */
[----:B------:R-:W-:Y:S06]  /*0af0*/  BRA `(.L_x_2324) ;  /* 0x0000000000707947 */ /* 0x000fec0003800000 */
.L_x_2323:
[----:B------:R-:W-:Y:S01]  /*0b00*/  IMAD.U32 R91, RZ, RZ, UR20 ;  /* 0x00000014ff5b7e24 */ /* 0x000fe2000f8e00ff */
[----:B-----5:R-:W-:Y:S02]  /*0b10*/  ISETP.GE.AND P2, PT, R58, 0x1, PT ;  /* 0x000000013a00780c */ /* 0x020fe40003f46270 */
[----:B------:R-:W-:Y:S02]  /*0b20*/  MOV R92, UR21 ;  /* 0x00000015005c7c02 */ /* 0x000fe40008000f00 */
[----:B------:R-:W-:-:S04]  /*0b30*/  ISETP.NE.U32.AND P0, PT, R91, RZ, PT ;  /* 0x000000ff5b00720c */ /* 0x000fc80003f05070 */
[----:B------:R-:W-:-:S05]  /*0b40*/  ISETP.NE.AND.EX P0, PT, R92, RZ, PT, P0 ;  /* 0x000000ff5c00720c */ /* 0x000fca0003f05300 */
[----:B------:R-:W1:Y:S01]  /*0b50*/  @P2 LDC R57, c[0x0][0x388] ;  /* 0x0000e200ff392b82 */ /* 0x000e620000000800 */
[----:B------:R-:W-:-:S07]  /*0b60*/  @P2 IADD3 R56, PT, PT, R58, -0x1, RZ ;  /* 0xffffffff3a382810 */ /* 0x000fce0007ffe0ff */
[----:B------:R-:W2:Y:S08]  /*0b70*/  @P0 LDC R59, c[0x0][0x388] ;  /* 0x0000e200ff3b0b82 */ /* 0x000eb00000000800 */
[----:B------:R-:W3:Y:S01]  /*0b80*/  @P0 LDC.64 R60, c[0x0][0x438] ;  /* 0x00010e00ff3c0b82 */ /* 0x000ee20000000a00 */
[----:B-1----:R-:W-:-:S05]  /*0b90*/  @P2 IMAD R56, R56, R57, RZ ;  /* 0x0000003938382224 */ /* 0x002fca00078e02ff */
[----:B------:R-:W-:Y:S01]  /*0ba0*/  @P2 SHF.R.S32.HI R57, RZ, 0x1f, R56 ;  /* 0x0000001fff392819 */ /* 0x000fe20000011438 */
[----:B--2---:R-:W-:-:S03]  /*0bb0*/  @P0 IMAD R59, R78, R59, RZ ;  /* 0x0000003b4e3b0224 */ /* 0x004fc600078e02ff */
[----:B------:R-:W-:Y:S02]  /*0bc0*/  @P2 LEA.HI R56, R57, R56, RZ, 0x3 ;  /* 0x0000003839382211 */ /* 0x000fe400078f18ff */
[----:B------:R-:W-:Y:S02]  /*0bd0*/  @P0 SHF.R.S32.HI R94, RZ, 0x1f, R59 ;  /* 0x0000001fff5e0819 */ /* 0x000fe4000001143b */
[----:B------:R-:W-:Y:S02]  /*0be0*/  @P2 LEA.HI.SX32 R56, R56, R79, 0x1d ;  /* 0x0000004f38382211 */ /* 0x000fe400078feaff */
[----:B------:R-:W-:Y:S02]  /*0bf0*/  @P0 LEA.HI R96, R94, R59, RZ, 0x3 ;  /* 0x0000003b5e600211 */ /* 0x000fe400078f18ff */
[----:B------:R-:W-:Y:S02]  /*0c00*/  CS2R R94, SRZ ;  /* 0x00000000005e7805 */ /* 0x000fe4000001ff00 */
[----:B------:R-:W-:Y:S01]  /*0c10*/  @P2 MOV R94, R56 ;  /* 0x00000038005e2202 */ /* 0x000fe20000000f00 */
[----:B------:R-:W-:Y:S01]  /*0c20*/  @P2 IMAD.MOV.U32 R95, RZ, RZ, RZ ;  /* 0x000000ffff5f2224 */ /* 0x000fe200078e00ff */
[----:B------:R-:W-:-:S02]  /*0c30*/  @P0 LEA.HI.SX32 R57, R96, R79, 0x1d ;  /* 0x0000004f60390211 */ /* 0x000fc400078feaff */
[----:B0-----:R-:W-:-:S03]  /*0c40*/  LEA R56, P3, R94, UR10, 0x3 ;  /* 0x0000000a5e387c11 */ /* 0x001fc6000f8618ff */
[----:B---3--:R-:W-:Y:S01]  /*0c50*/  @P0 IMAD.WIDE.U32 R60, R57, 0x20, R60 ;  /* 0x00000020393c0825 */ /* 0x008fe200078e003c */
[----:B------:R-:W-:-:S04]  /*0c60*/  LEA.HI.X R57, R94, UR11, R95, 0x3, P3 ;  /* 0x0000000b5e397c11 */ /* 0x000fc800098f1c5f */
[----:B------:R0:W5:Y:S04]  /*0c70*/  @P0 LDG.E.128 R36, desc[UR6][R60.64] ;  /* 0x000000063c240981 */ /* 0x000168000c1e1d00 */
[----:B------:R0:W5:Y:S04]  /*0c80*/  @P0 LDG.E.128 R40, desc[UR6][R60.64+0x10] ;  /* 0x000010063c280981 */ /* 0x000168000c1e1d00 */
[----:B------:R-:W5:Y:S01]  /*0c90*/  LDG.E.64 R56, desc[UR6][R56.64] ;  /* 0x0000000638387981 */ /* 0x000f62000c1e1b00 */
[----:B------:R-:W-:Y:S01]  /*0ca0*/  HFMA2 R59, -RZ, RZ, 0, 0 ;  /* 0x00000000ff3b7431 */ /* 0x000fe200000001ff */
[----:B------:R-:W-:-:S07]  /*0cb0*/  MOV R97, RZ ;  /* 0x000000ff00617202 */ /* 0x000fce0000000f00 */
.L_x_2324:
[----:B------:R-:W-:Y:S05]  /*0cc0*/  BSYNC.RECONVERGENT B1 ;  /* 0x0000000000017941 */ /* 0x000fea0003800200 */
.L_x_2322:
[--C-:B0----5:R-:W-:Y:S01]  /*0cd0*/  IMAD.MOV.U32 R61, RZ, RZ, R57.reuse ;  /* 0x000000ffff3d7224 */ /* 0x121fe200078e0039 */
[----:B------:R-:W-:Y:S01]  /*0ce0*/  UMOV UR4, 0xffffffff ;  /* 0xffffffff00047882 */ /* 0x000fe20000000000 */
[----:B------:R-:W-:Y:S02]  /*0cf0*/  MOV R60, R56 ;  /* 0x00000038003c7202 */ /* 0x000fe40000000f00 */
[C-C-:B------:R-:W-:Y:S02]  /*0d00*/  SHF.R.U64 R96, R56.reuse, 0x8, R57.reuse ;  /* 0x0000000838607819 */ /* 0x140fe40000001239 */
[C-C-:B------:R-:W-:Y:S02]  /*0d10*/  SHF.R.U64 R95, R56.reuse, 0x10, R57.reuse ;  /* 0x00000010385f7819 */ /* 0x140fe40000001239 */
[--C-:B------:R-:W-:Y:S02]  /*0d20*/  SHF.R.U64 R94, R56, 0x18, R57.reuse ;  /* 0x00000018385e7819 */ /* 0x100fe40000001239 */
[----:B------:R-:W-:-:S02]  /*0d30*/  SHF.R.U32.HI R93, RZ, 0x8, R57 ;  /* 0x00000008ff5d7819 */ /* 0x000fc40000011639 */
        /* <DEDUP_REMOVED lines=21> */
.L_x_2386:
[----:B------:R-:W3:Y:S01]  /*0e90*/  @P2 LDC R59, c[0x0][0x388] ;  /* 0x0000e200ff3b2b82 */ /* 0x000ee20000000800 */
[----:B------:R-:W-:-:S07]  /*0ea0*/  @P2 IADD3 R58, PT, PT, R58, -0x1, RZ ;  /* 0xffffffff3a3a2810 */ /* 0x000fce0007ffe0ff */
        /* <DEDUP_REMOVED lines=14> */
[----:B------:R-:W-:Y:S01]  /*0f90*/  ISETP.NE.AND P3, PT, RZ, UR9, PT ;  /* 0x00000009ff007c0c */ /* 0x000fe2000bf65270 */
[----:B------:R-:W-:Y:S01]  /*0fa0*/  BSSY.RECONVERGENT B1, `(.L_x_2326) ;  /* 0x00001f1000017945 */ /* 0x000fe20003800200 */
[----:B------:R-:W-:Y:S01]  /*0fb0*/  ISETP.NE.AND.EX P0, PT, R92, RZ, PT, P0 ;  /* 0x000000ff5c00720c */ /* 0x000fe20003f05300 */
[----:B0-----:R-:W-:Y:S01]  /*0fc0*/  FMUL.FTZ R97, R98, UR12 ;  /* 0x0000000c62617c20 */ /* 0x001fe20008410000 */
[----:B------:R-:W-:Y:S01]  /*0fd0*/  SHF.R.U32.HI R91, RZ, 0x10, R57 ;  /* 0x00000010ff5b7819 */ /* 0x000fe20000011639 */
[----:B------:R-:W-:-:S03]  /*0fe0*/  FMUL.FTZ R92, R106, UR12 ;  /* 0x0000000c6a5c7c20 */ /* 0x000fc60008410000 */
        /* <DEDUP_REMOVED lines=25> */
.L_x_2330:
[----:B------:R-:W-:Y:S05]  /*1180*/  BSYNC.RECONVERGENT B2 ;  /* 0x0000000000027941 */ /* 0x000fea0003800200 */
.L_x_2329:
        /* <DEDUP_REMOVED lines=20> */
.L_x_2332:
[----:B------:R-:W-:Y:S05]  /*12d0*/  BSYNC.RECONVERGENT B2 ;  /* 0x0000000000027941 */ /* 0x000fea0003800200 */
.L_x_2331:
        /* <DEDUP_REMOVED lines=19> */
.L_x_2334:
[----:B------:R-:W-:Y:S05]  /*1410*/  BSYNC.RECONVERGENT B2 ;  /* 0x0000000000027941 */ /* 0x000fea0003800200 */
.L_x_2333:
        /* <DEDUP_REMOVED lines=20> */
.L_x_2336:
[----:B------:R-:W-:Y:S05]  /*1560*/  BSYNC.RECONVERGENT B2 ;  /* 0x0000000000027941 */ /* 0x000fea0003800200 */
.L_x_2335:
        /* <DEDUP_REMOVED lines=18> */
.L_x_2338:
[----:B------:R-:W-:Y:S05]  /*1690*/  BSYNC.RECONVERGENT B2 ;  /* 0x0000000000027941 */ /* 0x000fea0003800200 */
.L_x_2337:
        /* <DEDUP_REMOVED lines=20> */
.L_x_2340:
[----:B------:R-:W-:Y:S05]  /*17e0*/  BSYNC.RECONVERGENT B2 ;  /* 0x0000000000027941 */ /* 0x000fea0003800200 */
.L_x_2339:
        /* <DEDUP_REMOVED lines=19> */
.L_x_2342:
[----:B------:R-:W-:Y:S05]  /*1920*/  BSYNC.RECONVERGENT B2 ;  /* 0x0000000000027941 */ /* 0x000fea0003800200 */
.L_x_2341:
[----:B------:R-:W-:Y:S05]  /*1930*/  @!P2 BRA `(.L_x_2343) ;  /* 0x00000014005ca947 */ /* 0x000fea0003800000 */
[----:B------:R-:W-:Y:S01]  /*1940*/  FFMA.FTZ R92, R90, R92, R97 ;  /* 0x0000005c5a5c7223 */ /* 0x000fe20000010061 */
[----:B------:R-:W-:Y:S02]  /*1950*/  ISETP.GE.U32.AND P0, PT, R56, RZ, PT ;  /* 0x000000ff3800720c */ /* 0x000fe40003f06070 */
[----:B------:R-:W-:Y:S01]  /*1960*/  ISETP.GT.AND P1, PT, R89, RZ, PT ;  /* 0x000000ff5900720c */ /* 0x000fe20003f24270 */
[----:B------:R-:W-:Y:S01]  /*1970*/  FADD.FTZ R61, R87, -R92 ;  /* 0x8000005c573d7221 */ /* 0x000fe20000010000 */
[----:B------:R-:W-:Y:S02]  /*1980*/  ISETP.GE.U32.AND.EX P0, PT, R57, 0x1000000, PT, P0 ;  /* 0x010000003900780c */ /* 0x000fe40003f06100 */
[----:B------:R-:W-:Y:S01]  /*1990*/  MOV R60, RZ ;  /* 0x000000ff003c7202 */ /* 0x000fe20000000f00 */
[----:B------:R-:W-:-:S05]  /*19a0*/  FMUL.FTZ R61, R84, R61 ;  /* 0x0000003d543d7220 */ /* 0x000fca0000410000 */
[----:B------:R-:W-:-:S05]  /*19b0*/  FSEL R56, R61, RZ, P1 ;  /* 0x000000ff3d387208 */ /* 0x000fca0000800000 */
[----:B------:R-:W-:Y:S01]  /*19c0*/  FMUL.FTZ R56, R56, UR15 ;  /* 0x0000000f38387c20 */ /* 0x000fe20008410000 */
[----:B------:R-:W-:Y:S02]  /*19d0*/  @P0 SHF.L.U32 R61, R74, 0x10, RZ ;  /* 0x000000104a3d0819 */ /* 0x000fe400000006ff */
[----:B-----5:R-:W-:Y:S01]  /*19e0*/  @P0 PRMT R57, R83, 0x7632, R57 ;  /* 0x0000763253390816 */ /* 0x020fe20000000039 */
[----:B------:R-:W-:Y:S01]  /*19f0*/  FMUL.FTZ R84, R56, UR14 ;  /* 0x0000000e38547c20 */ /* 0x000fe20008410000 */
[----:B------:R-:W-:Y:S02]  /*1a00*/  IMAD.MOV.U32 R56, RZ, RZ, RZ ;  /* 0x000000ffff387224 */ /* 0x000fe400078e00ff */
[----:B------:R-:W-:Y:S01]  /*1a10*/  @P0 SHF.L.U32 R57, R57, 0x10, RZ ;  /* 0x0000001039390819 */ /* 0x000fe200000006ff */
[----:B------:R-:W-:-:S04]  /*1a20*/  @P0 FMUL.FTZ R60, R84, R61 ;  /* 0x0000003d543c0220 */ /* 0x000fc80000410000 */
[----:B------:R-:W-:Y:S01]  /*1a30*/  @P0 FMUL.FTZ R56, R84, R57 ;  /* 0x0000003954380220 */ /* 0x000fe20000410000 */
[----:B------:R-:W-:-:S03]  /*1a40*/  F2FP.BF16.F32.PACK_AB R60, RZ, R60 ;  /* 0x0000003cff3c723e */ /* 0x000fc600000010ff */
[----:B------:R-:W-:Y:S01]  /*1a50*/  FADD.FTZ R35, R35, R56 ;  /* 0x0000003823237221 */ /* 0x000fe20000010000 */
[----:B------:R-:W-:Y:S01]  /*1a60*/  PRMT R47, R47, 0x5410, R60 ;  /* 0x000054102f2f7816 */ /* 0x000fe2000000003c */
[----:B------:R-:W-:Y:S06]  /*1a70*/  BRA `(.L_x_2343) ;  /* 0x00000014000c7947 */ /* 0x000fec0003800000 */
.L_x_2328:
        /* <DEDUP_REMOVED lines=16> */
[----:B------:R-:W-:Y:S01]  /*1b80*/  ISETP.GT.AND P0, PT, R89, RZ, PT ;  /* 0x000000ff5900720c */ /* 0x000fe20003f04270 */
        /* <DEDUP_REMOVED lines=23> */
.L_x_2345:
[----:B------:R-:W-:Y:S05]  /*1d00*/  BSYNC.RECONVERGENT B2 ;  /* 0x0000000000027941 */ /* 0x000fea0003800200 */
.L_x_2344:
[----:B------:R-:W-:Y:S01]  /*1d10*/  BSSY.RECONVERGENT B2, `(.L_x_2346) ;  /* 0x000000f000027945 */ /* 0x000fe20003800200 */
[----:B------:R-:W-:-:S03]  /*1d20*/  FSEL R49, R55, RZ, P0 ;  /* 0x000000ff37317208 */ /* 0x000fc60000000000 */
        /* <DEDUP_REMOVED lines=13> */
.L_x_2347:
[----:B------:R-:W-:Y:S05]  /*1e00*/  BSYNC.RECONVERGENT B2 ;  /* 0x0000000000027941 */ /* 0x000fea0003800200 */
.L_x_2346:
        /* <DEDUP_REMOVED lines=15> */
.L_x_2349:
[----:B------:R-:W-:Y:S05]  /*1f00*/  BSYNC.RECONVERGENT B2 ;  /* 0x0000000000027941 */ /* 0x000fea0003800200 */
.L_x_2348:
[----:B------:R-:W-:Y:S01]  /*1f10*/  BSSY.RECONVERGENT B2, `(.L_x_2350) ;  /* 0x0000010000027945 */ /* 0x000fe20003800200 */
[----:B------:R-:W-:-:S03]  /*1f20*/  FSEL R60, R89, RZ, P0 ;  /* 0x000000ff593c7208 */ /* 0x000fc60000000000 */
        /* <DEDUP_REMOVED lines=14> */
.L_x_2351:
[----:B------:R-:W-:Y:S05]  /*2010*/  BSYNC.RECONVERGENT B2 ;  /* 0x0000000000027941 */ /* 0x000fea0003800200 */
.L_x_2350:
[----:B------:R-:W-:Y:S01]  /*2020*/  BSSY.RECONVERGENT B2, `(.L_x_2352) ;  /* 0x000000f000027945 */ /* 0x000fe20003800200 */
[----:B------:R-:W-:Y:S02]  /*2030*/  FSEL R54, R52, RZ, P0 ;  /* 0x000000ff34367208 */ /* 0x000fe40000000000 */
        /* <DEDUP_REMOVED lines=13> */
.L_x_2353:
[----:B------:R-:W-:Y:S05]  /*2110*/  BSYNC.RECONVERGENT B2 ;  /* 0x0000000000027941 */ /* 0x000fea0003800200 */
.L_x_2352:
[----:B------:R-:W-:Y:S01]  /*2120*/  BSSY.RECONVERGENT B2, `(.L_x_2354) ;  /* 0x0000011000027945 */ /* 0x000fe20003800200 */
        /* <DEDUP_REMOVED lines=16> */
.L_x_2355:
[----:B------:R-:W-:Y:S05]  /*2230*/  BSYNC.RECONVERGENT B2 ;  /* 0x0000000000027941 */ /* 0x000fea0003800200 */
.L_x_2354:
        /* <DEDUP_REMOVED lines=14> */
.L_x_2357:
[----:B------:R-:W-:Y:S05]  /*2320*/  BSYNC.RECONVERGENT B2 ;  /* 0x0000000000027941 */ /* 0x000fea0003800200 */
.L_x_2356:
[----:B------:R-:W-:Y:S01]  /*2330*/  IMAD.MOV.U32 R50, RZ, RZ, R55 ;  /* 0x000000ffff327224 */ /* 0x000fe200078e0037 */
[----:B------:R-:W-:Y:S02]  /*2340*/  MOV R52, R61 ;  /* 0x0000003d00347202 */ /* 0x000fe40000000f00 */
[----:B------:R-:W-:Y:S02]  /*2350*/  MOV R51, R60 ;  /* 0x0000003c00337202 */ /* 0x000fe40000000f00 */
[----:B------:R-:W-:Y:S01]  /*2360*/  MOV R55, R84 ;  /* 0x0000005400377202 */ /* 0x000fe20000000f00 */
        /* <DEDUP_REMOVED lines=15> */
.L_x_2327:
[--C-:B------:R-:W-:Y:S01]  /*2460*/  @P1 FFMA.FTZ R103, R65, R92, R97.reuse ;  /* 0x0000005c41671223 */ /* 0x100fe20000010061 */
[----:B------:R-:W-:Y:S01]  /*2470*/  MOV R89, R40 ;  /* 0x0000002800597202 */ /* 0x000fe20000000f00 */
[-CC-:B------:R-:W-:Y:S01]  /*2480*/  @P1 FFMA.FTZ R107, R67, R92.reuse, R97.reuse ;  /* 0x0000005c436b1223 */ /* 0x180fe20000010061 */
[-C--:B------:R-:W-:Y:S01]  /*2490*/  @P1 FFMA.FTZ R98, R70, R92.reuse, R97 ;  /* 0x0000005c46621223 */ /* 0x080fe20000010061 */
[----:B------:R-:W-:Y:S01]  /*24a0*/  @P1 FADD.FTZ R103, R66, -R103 ;  /* 0x8000006742671221 */ /* 0x000fe20000010000 */
[-CC-:B------:R-:W-:Y:S01]  /*24b0*/  @P1 FFMA.FTZ R99, R63, R92.reuse, R97.reuse ;  /* 0x0000005c3f631223 */ /* 0x180fe20000010061 */
[----:B------:R-:W-:Y:S01]  /*24c0*/  @P1 FFMA.FTZ R100, R86, R92, R97 ;  /* 0x0000005c56641223 */ /* 0x000fe20000010061 */
[----:B------:R-:W-:Y:S01]  /*24d0*/  @P1 FADD.FTZ R107, R68, -R107 ;  /* 0x8000006b446b1221 */ /* 0x000fe20000010000 */
[----:B------:R-:W-:Y:S01]  /*24e0*/  @P1 FFMA.FTZ R89, R84, R103, R40 ;  /* 0x0000006754591223 */ /* 0x000fe20000010028 */
[----:B------:R-:W-:Y:S01]  /*24f0*/  MOV R103, UR22 ;  /* 0x0000001600677c02 */ /* 0x000fe20008000f00 */
[----:B------:R-:W-:-:S02]  /*2500*/  IMAD.U32 R104, RZ, RZ, UR23 ;  /* 0x00000017ff687e24 */ /* 0x000fc4000f8e00ff */
[-CC-:B------:R-:W-:Y:S01]  /*2510*/  @P1 FFMA.FTZ R105, R3, R92.reuse, R97.reuse ;  /* 0x0000005c03691223 */ /* 0x180fe20000010061 */
[----:B------:R-:W-:Y:S01]  /*2520*/  @P1 FADD.FTZ R98, R69, -R98 ;  /* 0x8000006245621221 */ /* 0x000fe20000010000 */
[-CC-:B------:R-:W-:Y:S01]  /*2530*/  @P1 FFMA.FTZ R106, R88, R92.reuse, R97.reuse ;  /* 0x0000005c586a1223 */ /* 0x180fe20000010061 */
[----:B------:R-:W-:Y:S01]  /*2540*/  @P1 FFMA.FTZ R108, R90, R92, R97 ;  /* 0x0000005c5a6c1223 */ /* 0x000fe20000010061 */
[----:B------:R-:W-:Y:S01]  /*2550*/  ISETP.NE.U32.AND P0, PT, R103, RZ, PT ;  /* 0x000000ff6700720c */ /* 0x000fe20003f05070 */
[----:B------:R-:W-:Y:S02]  /*2560*/  IMAD.MOV.U32 R97, RZ, RZ, R42 ;  /* 0x000000ffff617224 */ /* 0x000fe400078e002a */
[----:B------:R-:W-:Y:S01]  /*2570*/  @P1 FADD.FTZ R99, R64, -R99 ;  /* 0x8000006340631221 */ /* 0x000fe20000010000 */
[----:B------:R-:W-:Y:S01]  /*2580*/  @P1 FADD.FTZ R100, R71, -R100 ;  /* 0x8000006447641221 */ /* 0x000fe20000010000 */
[--C-:B------:R-:W-:Y:S02]  /*2590*/  IMAD.MOV.U32 R60, RZ, RZ, R37.reuse ;  /* 0x000000ffff3c7224 */ /* 0x100fe400078e0025 */
        /* <DEDUP_REMOVED lines=12> */
[C---:B------:R-:W-:Y:S01]  /*2660*/  @P1 FFMA.FTZ R99, R84.reuse, R105, R36 ;  /* 0x0000006954631223 */ /* 0x040fe20000010024 */
[----:B------:R-:W-:Y:S01]  /*2670*/  MOV R100, R41 ;  /* 0x0000002900647202 */ /* 0x000fe20000000f00 */
[C---:B------:R-:W-:Y:S01]  /*2680*/  @P1 FFMA.FTZ R100, R84.reuse, R106, R41 ;  /* 0x0000006a54641223 */ /* 0x040fe20000010029 */
[----:B------:R-:W-:Y:S01]  /*2690*/  MOV R92, R43 ;  /* 0x0000002b005c7202 */ /* 0x000fe20000000f00 */
[----:B------:R-:W-:Y:S01]  /*26a0*/  @P1 FFMA.FTZ R92, R84, R108, R43 ;  /* 0x0000006c545c1223 */ /* 0x000fe2000001002b */
[----:B------:R-:W-:Y:S01]  /*26b0*/  SEL R54, R54, R97, !P0 ;  /* 0x0000006136367207 */ /* 0x000fe20004000000 */
        /* <DEDUP_REMOVED lines=13> */
.L_x_2359:
[----:B------:R-:W-:Y:S05]  /*2790*/  BSYNC.RECONVERGENT B2 ;  /* 0x0000000000027941 */ /* 0x000fea0003800200 */
.L_x_2358:
        /* <DEDUP_REMOVED lines=15> */
.L_x_2361:
[----:B------:R-:W-:Y:S05]  /*2890*/  BSYNC.RECONVERGENT B2 ;  /* 0x0000000000027941 */ /* 0x000fea0003800200 */
.L_x_2360:
        /* <DEDUP_REMOVED lines=14> */
.L_x_2363:
[----:B------:R-:W-:Y:S05]  /*2980*/  BSYNC.RECONVERGENT B2 ;  /* 0x0000000000027941 */ /* 0x000fea0003800200 */
.L_x_2362:
        /* <DEDUP_REMOVED lines=14> */
.L_x_2365:
[----:B------:R-:W-:Y:S05]  /*2a70*/  BSYNC.RECONVERGENT B2 ;  /* 0x0000000000027941 */ /* 0x000fea0003800200 */
.L_x_2364:
        /* <DEDUP_REMOVED lines=13> */
.L_x_2367:
[----:B------:R-:W-:Y:S05]  /*2b50*/  BSYNC.RECONVERGENT B2 ;  /* 0x0000000000027941 */ /* 0x000fea0003800200 */
.L_x_2366:
        /* <DEDUP_REMOVED lines=15> */
.L_x_2369:
[----:B------:R-:W-:Y:S05]  /*2c50*/  BSYNC.RECONVERGENT B2 ;  /* 0x0000000000027941 */ /* 0x000fea0003800200 */
.L_x_2368:
        /* <DEDUP_REMOVED lines=14> */
.L_x_2371:
[----:B------:R-:W-:Y:S05]  /*2d40*/  BSYNC.RECONVERGENT B2 ;  /* 0x0000000000027941 */ /* 0x000fea0003800200 */
.L_x_2370:
        /* <DEDUP_REMOVED lines=8> */
[----:B------:R-:W-:Y:S01]  /*2dd0*/  ISETP.GE.U32.AND P0, PT, R56, RZ, PT ;  /* 0x000000ff3800720c */ /* 0x000fe20003f06070 */
[----:B------:R-:W-:Y:S01]  /*2de0*/  FMUL.FTZ R56, R92, UR15 ;  /* 0x0000000f5c387c20 */ /* 0x000fe20008410000 */
[----:B------:R-:W-:Y:S02]  /*2df0*/  HFMA2 R60, -RZ, RZ, 0, 0 ;  /* 0x00000000ff3c7431 */ /* 0x000fe400000001ff */
[----:B------:R-:W-:Y:S01]  /*2e00*/  ISETP.GE.U32.AND.EX P0, PT, R57, 0x1000000, PT, P0 ;  /* 0x010000003900780c */ /* 0x000fe20003f06100 */
[----:B------:R-:W-:Y:S01]  /*2e10*/  FMUL.FTZ R56, R56, UR14 ;  /* 0x0000000e38387c20 */ /* 0x000fe20008410000 */
[----:B------:R-:W-:-:S11]  /*2e20*/  MOV R57, RZ ;  /* 0x000000ff00397202 */ /* 0x000fd60000000f00 */
        /* <DEDUP_REMOVED lines=8> */
.L_x_2343:
[----:B------:R-:W-:Y:S05]  /*2eb0*/  BSYNC.RECONVERGENT B1 ;  /* 0x0000000000017941 */ /* 0x000fea0003800200 */
.L_x_2326:
[----:B------:R-:W-:Y:S01]  /*2ec0*/  ISETP.NE.U32.AND P0, PT, R103, RZ, PT ;  /* 0x000000ff6700720c */ /* 0x000fe20003f05070 */
[----:B------:R-:W-:Y:S03]  /*2ed0*/  BSSY.RECONVERGENT B1, `(.L_x_2372) ;  /* 0x000000d000017945 */ /* 0x000fe60003800200 */
[----:B------:R-:W-:-:S13]  /*2ee0*/  ISETP.NE.AND.EX P0, PT, R104, RZ, PT, P0 ;  /* 0x000000ff6800720c */ /* 0x000fda0003f05300 */
        /* <DEDUP_REMOVED lines=9> */
[----:B------:R0:W-:Y:S04]  /*2f80*/  STG.E.128 desc[UR6][R56.64], R48 ;  /* 0x0000003038007986 */ /* 0x0001e8000c101d06 */
[----:B------:R0:W-:Y:S02]  /*2f90*/  STG.E.128 desc[UR6][R56.64+0x10], R52 ;  /* 0x0000103438007986 */ /* 0x0001e4000c101d06 */
.L_x_2373:
[----:B------:R-:W-:Y:S05]  /*2fa0*/  BSYNC.RECONVERGENT B1 ;  /* 0x0000000000017941 */ /* 0x000fea0003800200 */
.L_x_2372:
        /* <DEDUP_REMOVED lines=8> */
.L_x_2321:
[----:B0-----:R-:W-:Y:S05]  /*3030*/  BSYNC B0 ;  /* 0x0000000000007941 */ /* 0x001fea0003800000 */
.L_x_2320:
[----:B------:R-:W0:Y:S01]  /*3040*/  S2R R3, SR_CgaCtaId ;  /* 0x0000000000037919 */ /* 0x000e220000008800 */
[----:B------:R-:W-:Y:S01]  /*3050*/  MOV R0, 0x400 ;  /* 0x0000040000007802 */ /* 0x000fe20000000f00 */
[----:B------:R-:W-:Y:S05]  /*3060*/  WARPSYNC.ALL ;  /* 0x0000000000007948 */ /* 0x000fea0003800000 */
[----:B------:R-:W2:Y:S01]  /*3070*/  S2R R41, SR_TID.X ;  /* 0x0000000000297919 */ /* 0x000ea20000002100 */
[----:B------:R-:W3:Y:S01]  /*3080*/  S2UR UR13, SR_CTAID.X ;  /* 0x00000000000d79c3 */ /* 0x000ee20000002500 */
[----:B------:R-:W4:Y:S01]  /*3090*/  LDCU.128 UR16, c[0x0][0x440] ;  /* 0x00008800ff1077ac */ /* 0x000f220008000c00 */
[----:B------:R-:W1:Y:S01]  /*30a0*/  LDCU.64 UR4, c[0x0][0x460] ;  /* 0x00008c00ff0477ac */ /* 0x000e620008000a00 */
[----:B0-----:R-:W-:-:S04]  /*30b0*/  LEA R0, R3, R0, 0x18 ;  /* 0x0000000003007211 */ /* 0x001fc800078ec0ff */
[C---:B--2---:R-:W-:Y:S01]  /*30c0*/  LEA R2, R41.reuse, R0, 0x5 ;  /* 0x0000000029027211 */ /* 0x044fe200078e28ff */
[----:B------:R-:W-:-:S04]  /*30d0*/  IMAD R0, R41, 0x4, R0 ;  /* 0x0000000429007824 */ /* 0x000fc800078e0200 */
[----:B------:R0:W-:Y:S04]  /*30e0*/  STS.128 [R2], R20 ;  /* 0x0000001402007388 */ /* 0x0001e80000000c00 */
[----:B------:R-:W-:Y:S01]  /*30f0*/  STS.128 [R2+0x10], R24 ;  /* 0x0000101802007388 */ /* 0x000fe20000000c00 */
[----:B------:R-:W-:Y:S08]  /*3100*/  BAR.SYNC.DEFER_BLOCKING 0x0 ;  /* 0x0000000000007b1d */ /* 0x000ff00000010000 */
[----:B0-----:R-:W3:Y:S01]  /*3110*/  LDC R22, c[0x0][0x388] ;  /* 0x0000e200ff167b82 */ /* 0x001ee20000000800 */
[----:B------:R-:W0:Y:S04]  /*3120*/  LDS R3, [R0] ;  /* 0x0000000000037984 */ /* 0x000e280000000800 */
[----:B------:R-:W2:Y:S04]  /*3130*/  LDS R6, [R0+0x400] ;  /* 0x0004000000067984 */ /* 0x000ea80000000800 */
[----:B------:R-:W4:Y:S04]  /*3140*/  LDS R4, [R0+0x200] ;  /* 0x0002000000047984 */ /* 0x000f280000000800 */
[----:B------:R-:W1:Y:S04]  /*3150*/  LDS R5, [R0+0x600] ;  /* 0x0006000000057984 */ /* 0x000e680000000800 */
[----:B------:R-:W3:Y:S04]  /*3160*/  LDS R8, [R0+0x800] ;  /* 0x0008000000087984 */ /* 0x000ee80000000800 */
[----:B------:R-:W3:Y:S04]  /*3170*/  LDS R7, [R0+0xa00] ;  /* 0x000a000000077984 */ /* 0x000ee80000000800 */
[----:B------:R-:W-:Y:S04]  /*3180*/  LDS R10, [R0+0xc00] ;  /* 0x000c0000000a7984 */ /* 0x000fe80000000800 */
[----:B------:R-:W3:Y:S01]  /*3190*/  LDS R11, [R0+0xe00] ;  /* 0x000e0000000b7984 */ /* 0x000ee20000000800 */
[----:B------:R-:W-:Y:S01]  /*31a0*/  BAR.SYNC.DEFER_BLOCKING 0x0 ;  /* 0x0000000000007b1d */ /* 0x000fe20000010000 */
[----:B0-----:R-:W-:-:S04]  /*31b0*/  FADD.FTZ R3, RZ, R3 ;  /* 0x00000003ff037221 */ /* 0x001fc80000010000 */
[----:B--2---:R-:W-:Y:S01]  /*31c0*/  FADD.FTZ R3, R3, R6 ;  /* 0x0000000603037221 */ /* 0x004fe20000010000 */
[----:B----4-:R-:W-:-:S04]  /*31d0*/  FADD.FTZ R4, RZ, R4 ;  /* 0x00000004ff047221 */ /* 0x010fc80000010000 */
[----:B-1----:R-:W-:Y:S01]  /*31e0*/  FADD.FTZ R4, R4, R5 ;  /* 0x0000000504047221 */ /* 0x002fe20000010000 */
[----:B------:R-:W-:Y:S01]  /*31f0*/  STS.128 [R2], R12 ;  /* 0x0000000c02007388 */ /* 0x000fe20000000c00 */
[----:B---3--:R-:W-:-:S03]  /*3200*/  FADD.FTZ R3, R3, R8 ;  /* 0x0000000803037221 */ /* 0x008fc60000010000 */
[----:B------:R-:W-:Y:S01]  /*3210*/  STS.128 [R2+0x10], R16 ;  /* 0x0000101002007388 */ /* 0x000fe20000000c00 */
[----:B------:R-:W-:Y:S01]  /*3220*/  FADD.FTZ R4, R4, R7 ;  /* 0x0000000704047221 */ /* 0x000fe20000010000 */
[----:B------:R-:W-:Y:S03]  /*3230*/  BAR.SYNC.DEFER_BLOCKING 0x0 ;  /* 0x0000000000007b1d */ /* 0x000fe60000010000 */
[----:B------:R-:W-:-:S03]  /*3240*/  FADD.FTZ R11, R4, R11 ;  /* 0x0000000b040b7221 */ /* 0x000fc60000010000 */
[----:B------:R-:W-:Y:S04]  /*3250*/  LDS R9, [R0] ;  /* 0x0000000000097984 */ /* 0x000fe80000000800 */
[----:B------:R-:W-:Y:S04]  /*3260*/  LDS R21, [R0+0x400] ;  /* 0x0004000000157984 */ /* 0x000fe80000000800 */
[----:B------:R-:W0:Y:S04]  /*3270*/  LDS R20, [R0+0x200] ;  /* 0x0002000000147984 */ /* 0x000e280000000800 */
[----:B------:R-:W1:Y:S04]  /*3280*/  LDS R23, [R0+0x600] ;  /* 0x0006000000177984 */ /* 0x000e680000000800 */
[----:B------:R-:W-:Y:S04]  /*3290*/  LDS R25, [R0+0x800] ;  /* 0x0008000000197984 */ /* 0x000fe80000000800 */
[----:B------:R-:W2:Y:S04]  /*32a0*/  LDS R27, [R0+0xa00] ;  /* 0x000a0000001b7984 */ /* 0x000ea80000000800 */
[----:B------:R-:W-:Y:S04]  /*32b0*/  LDS R37, [R0+0xc00] ;  /* 0x000c000000257984 */ /* 0x000fe80000000800 */
[----:B------:R-:W3:Y:S01]  /*32c0*/  LDS R39, [R0+0xe00] ;  /* 0x000e000000277984 */ /* 0x000ee20000000800 */
[----:B------:R-:W-:Y:S01]  /*32d0*/  BAR.SYNC.DEFER_BLOCKING 0x0 ;  /* 0x0000000000007b1d */ /* 0x000fe20000010000 */
[----:B0-----:R-:W-:-:S04]  /*32e0*/  FADD.FTZ R20, RZ, R20 ;  /* 0x00000014ff147221 */ /* 0x001fc80000010000 */
[----:B-1----:R-:W-:Y:S01]  /*32f0*/  FADD.FTZ R20, R20, R23 ;  /* 0x0000001714147221 */ /* 0x002fe20000010000 */
[----:B------:R-:W-:Y:S04]  /*3300*/  STS.128 [R2], R28 ;  /* 0x0000001c02007388 */ /* 0x000fe80000000c00 */
[----:B------:R0:W-:Y:S01]  /*3310*/  STS.128 [R2+0x10], R32 ;  /* 0x0000102002007388 */ /* 0x0001e20000000c00 */
[----:B--2---:R-:W-:Y:S01]  /*3320*/  FADD.FTZ R20, R20, R27 ;  /* 0x0000001b14147221 */ /* 0x004fe20000010000 */
[----:B------:R-:W-:Y:S03]  /*3330*/  BAR.SYNC.DEFER_BLOCKING 0x0 ;  /* 0x0000000000007b1d */ /* 0x000fe60000010000 */
[----:B---3--:R-:W-:Y:S01]  /*3340*/  FADD.FTZ R39, R20, R39 ;  /* 0x0000002714277221 */ /* 0x008fe20000010000 */
[----:B0-----:R-:W-:Y:S01]  /*3350*/  FADD.FTZ R2, RZ, R9 ;  /* 0x00000009ff027221 */ /* 0x001fe20000010000 */
[----:B------:R-:W-:-:S03]  /*3360*/  FADD.FTZ R9, R3, R10 ;  /* 0x0000000a03097221 */ /* 0x000fc60000010000 */
[----:B------:R-:W-:-:S04]  /*3370*/  FADD.FTZ R2, R2, R21 ;  /* 0x0000001502027221 */ /* 0x000fc80000010000 */
[----:B------:R-:W-:Y:S01]  /*3380*/  FADD.FTZ R2, R2, R25 ;  /* 0x0000001902027221 */ /* 0x000fe20000010000 */
[----:B------:R-:W0:Y:S03]  /*3390*/  LDS R12, [R0] ;  /* 0x00000000000c7984 */ /* 0x000e260000000800 */
[----:B------:R-:W-:Y:S01]  /*33a0*/  FADD.FTZ R37, R2, R37 ;  /* 0x0000002502257221 */ /* 0x000fe20000010000 */
        /* <DEDUP_REMOVED lines=33> */
.L_x_2325:
[----:B------:R-:W-:Y:S01]  /*35c0*/  HFMA2 R110, -RZ, RZ, 0, 1.847743988037109375e-06 ;  /* 0x0000001fff6e7431 */ /* 0x000fe200000001ff */
[----:B------:R-:W-:Y:S01]  /*35d0*/  BSSY B1, `(.L_x_2375) ;  /* 0x0000007000017945 */ /* 0x000fe20003800000 */
[----:B------:R-:W-:Y:S01]  /*35e0*/  MOV R108, R59 ;  /* 0x0000003b006c7202 */ /* 0x000fe20000000f00 */
[----:B------:R-:W-:Y:S01]  /*35f0*/  IMAD.MOV.U32 R107, RZ, RZ, 0x1 ;  /* 0x00000001ff6b7424 */ /* 0x000fe200078e00ff */
[----:B------:R-:W-:-:S07]  /*3600*/  MOV R105, 0xffffffff ;  /* 0xffffffff00697802 */ /* 0x000fce0000000f00 */
[----:B------:R-:W-:Y:S05]  /*3610*/  WARPSYNC.COLLECTIVE R105, `(.L_x_2376) ;  /* 0x0000000069087348 */ /* 0x000fea0003c00000 */
[----:B------:R0:W1:Y:S02]  /*3620*/  SHFL.BFLY P0, R106, R108, R107, R110 ;  /* 0x0c00006b6c6a7389 */ /* 0x000064000000006e */
[----:B01----:R-:W-:Y:S05]  /*3630*/  ENDCOLLECTIVE ;  /* 0x000000000000791b */ /* 0x003fea0003800000 */
.L_x_2376:
[----:B------:R-:W-:Y:S05]  /*3640*/  BSYNC B1 ;  /* 0x0000000000017941 */ /* 0x000fea0003800000 */
.L_x_2375:
        /* <DEDUP_REMOVED lines=8> */
.L_x_2377:
[----:B------:R-:W-:-:S05]  /*36d0*/  FADD.FTZ R60, R60, R59 ;  /* 0x0000003b3c3c7221 */ /* 0x000fca0000010000 */
[----:B------:R-:W-:Y:S01]  /*36e0*/  MOV R108, R60 ;  /* 0x0000003c006c7202 */ /* 0x000fe20000000f00 */
[----:B------:R-:W-:Y:S02]  /*36f0*/  HFMA2 R107, -RZ, RZ, 0, 1.1920928955078125e-07 ;  /* 0x00000002ff6b7431 */ /* 0x000fe400000001ff */
[----:B------:R-:W-:-:S07]  /*3700*/  IMAD.MOV.U32 R98, RZ, RZ, R106 ;  /* 0x000000ffff627224 */ /* 0x000fce00078e006a */
[----:B------:R-:W-:Y:S05]  /*3710*/  WARPSYNC.COLLECTIVE R105, `(.L_x_2378) ;  /* 0x0000000069087348 */ /* 0x000fea0003c00000 */
[----:B------:R0:W1:Y:S02]  /*3720*/  SHFL.BFLY P0, R106, R108, R107, R110 ;  /* 0x0c00006b6c6a7389 */ /* 0x000064000000006e */
[----:B01----:R-:W-:Y:S05]  /*3730*/  ENDCOLLECTIVE ;  /* 0x000000000000791b */ /* 0x003fea0003800000 */
.L_x_2378:
[----:B------:R-:W-:-:S05]  /*3740*/  FADD.FTZ R98, R98, R97 ;  /* 0x0000006162627221 */ /* 0x000fca0000010000 */
[----:B------:R-:W-:Y:S02]  /*3750*/  MOV R108, R98 ;  /* 0x00000062006c7202 */ /* 0x000fe40000000f00 */
[----:B------:R-:W-:-:S07]  /*3760*/  MOV R61, R106 ;  /* 0x0000006a003d7202 */ /* 0x000fce0000000f00 */
[----:B------:R-:W-:Y:S05]  /*3770*/  WARPSYNC.COLLECTIVE R105, `(.L_x_2379) ;  /* 0x0000000069087348 */ /* 0x000fea0003c00000 */
[----:B------:R0:W1:Y:S02]  /*3780*/  SHFL.BFLY P0, R106, R108, R107, R110 ;  /* 0x0c00006b6c6a7389 */ /* 0x000064000000006e */
[----:B01----:R-:W-:Y:S05]  /*3790*/  ENDCOLLECTIVE ;  /* 0x000000000000791b */ /* 0x003fea0003800000 */
.L_x_2379:
[----:B------:R-:W-:-:S05]  /*37a0*/  FADD.FTZ R61, R60, R61 ;  /* 0x0000003d3c3d7221 */ /* 0x000fca0000010000 */
[----:B------:R-:W-:Y:S01]  /*37b0*/  MOV R108, R61 ;  /* 0x0000003d006c7202 */ /* 0x000fe20000000f00 */
[----:B------:R-:W-:Y:S02]  /*37c0*/  HFMA2 R107, -RZ, RZ, 0, 2.384185791015625e-07 ;  /* 0x00000004ff6b7431 */ /* 0x000fe400000001ff */
[----:B------:R-:W-:-:S07]  /*37d0*/  IMAD.MOV.U32 R99, RZ, RZ, R106 ;  /* 0x000000ffff637224 */ /* 0x000fce00078e006a */
[----:B------:R-:W-:Y:S05]  /*37e0*/  WARPSYNC.COLLECTIVE R105, `(.L_x_2380) ;  /* 0x0000000069087348 */ /* 0x000fea0003c00000 */
[----:B------:R0:W1:Y:S02]  /*37f0*/  SHFL.BFLY P0, R106, R108, R107, R110 ;  /* 0x0c00006b6c6a7389 */ /* 0x000064000000006e */
[----:B01----:R-:W-:Y:S05]  /*3800*/  ENDCOLLECTIVE ;  /* 0x000000000000791b */ /* 0x003fea0003800000 */
.L_x_2380:
[----:B------:R-:W-:-:S05]  /*3810*/  FADD.FTZ R99, R98, R99 ;  /* 0x0000006362637221 */ /* 0x000fca0000010000 */
[----:B------:R-:W-:Y:S02]  /*3820*/  MOV R108, R99 ;  /* 0x00000063006c7202 */ /* 0x000fe40000000f00 */
[----:B------:R-:W-:-:S07]  /*3830*/  MOV R100, R106 ;  /* 0x0000006a00647202 */ /* 0x000fce0000000f00 */
[----:B------:R-:W-:Y:S05]  /*3840*/  WARPSYNC.COLLECTIVE R105, `(.L_x_2381) ;  /* 0x0000000069087348 */ /* 0x000fea0003c00000 */
[----:B------:R0:W1:Y:S02]  /*3850*/  SHFL.BFLY P0, R106, R108, R107, R110 ;  /* 0x0c00006b6c6a7389 */ /* 0x000064000000006e */
[----:B01----:R-:W-:Y:S05]  /*3860*/  ENDCOLLECTIVE ;  /* 0x000000000000791b */ /* 0x003fea0003800000 */
.L_x_2381:
[----:B------:R-:W-:-:S05]  /*3870*/  FADD.FTZ R100, R61, R100 ;  /* 0x000000643d647221 */ /* 0x000fca0000010000 */
[----:B------:R-:W-:Y:S01]  /*3880*/  MOV R108, R100 ;  /* 0x00000064006c7202 */ /* 0x000fe20000000f00 */
[----:B------:R-:W-:Y:S02]  /*3890*/  HFMA2 R107, -RZ, RZ, 0, 4.76837158203125e-07 ;  /* 0x00000008ff6b7431 */ /* 0x000fe400000001ff */
[----:B------:R-:W-:-:S07]  /*38a0*/  IMAD.MOV.U32 R104, RZ, RZ, R106 ;  /* 0x000000ffff687224 */ /* 0x000fce00078e006a */
[----:B------:R-:W-:Y:S05]  /*38b0*/  WARPSYNC.COLLECTIVE R105, `(.L_x_2382) ;  /* 0x0000000069087348 */ /* 0x000fea0003c00000 */
[----:B------:R0:W1:Y:S02]  /*38c0*/  SHFL.BFLY P0, R106, R108, R107, R110 ;  /* 0x0c00006b6c6a7389 */ /* 0x000064000000006e */
[----:B01----:R-:W-:Y:S05]  /*38d0*/  ENDCOLLECTIVE ;  /* 0x000000000000791b */ /* 0x003fea0003800000 */
.L_x_2382:
[----:B------:R-:W-:-:S05]  /*38e0*/  FADD.FTZ R104, R99, R104 ;  /* 0x0000006863687221 */ /* 0x000fca0000010000 */
[----:B------:R-:W-:Y:S02]  /*38f0*/  MOV R108, R104 ;  /* 0x00000068006c7202 */ /* 0x000fe40000000f00 */
[----:B------:R-:W-:-:S07]  /*3900*/  MOV R59, R106 ;  /* 0x0000006a003b7202 */ /* 0x000fce0000000f00 */
[----:B------:R-:W-:Y:S05]  /*3910*/  WARPSYNC.COLLECTIVE R105, `(.L_x_2383) ;  /* 0x0000000069087348 */ /* 0x000fea0003c00000 */
[----:B------:R0:W1:Y:S02]  /*3920*/  SHFL.BFLY P0, R106, R108, R107, R110 ;  /* 0x0c00006b6c6a7389 */ /* 0x000064000000006e */
[----:B01----:R-:W-:Y:S05]  /*3930*/  ENDCOLLECTIVE ;  /* 0x000000000000791b */ /* 0x003fea0003800000 */
.L_x_2383:
[----:B------:R-:W-:-:S05]  /*3940*/  FADD.FTZ R103, R100, R59 ;  /* 0x0000003b64677221 */ /* 0x000fca0000010000 */
[----:B------:R-:W-:Y:S01]  /*3950*/  MOV R108, R103 ;  /* 0x00000067006c7202 */ /* 0x000fe20000000f00 */
[----:B------:R-:W-:Y:S02]  /*3960*/  HFMA2 R107, -RZ, RZ, 0, 9.5367431640625e-07 ;  /* 0x00000010ff6b7431 */ /* 0x000fe400000001ff */
[----:B------:R-:W-:-:S07]  /*3970*/  IMAD.MOV.U32 R97, RZ, RZ, R106 ;  /* 0x000000ffff617224 */ /* 0x000fce00078e006a */
[----:B------:R-:W-:Y:S05]  /*3980*/  WARPSYNC.COLLECTIVE R105, `(.L_x_2384) ;  /* 0x0000000069087348 */ /* 0x000fea0003c00000 */
[----:B------:R0:W1:Y:S02]  /*3990*/  SHFL.BFLY P0, R106, R108, R107, R110 ;  /* 0x0c00006b6c6a7389 */ /* 0x000064000000006e */
[----:B01----:R-:W-:Y:S05]  /*39a0*/  ENDCOLLECTIVE ;  /* 0x000000000000791b */ /* 0x003fea0003800000 */
.L_x_2384:
[----:B------:R-:W-:-:S05]  /*39b0*/  FADD.FTZ R97, R104, R97 ;  /* 0x0000006168617221 */ /* 0x000fca0000010000 */
[----:B------:R-:W-:Y:S02]  /*39c0*/  MOV R108, R97 ;  /* 0x00000061006c7202 */ /* 0x000fe40000000f00 */
[----:B------:R-:W-:-:S07]  /*39d0*/  MOV R98, R106 ;  /* 0x0000006a00627202 */ /* 0x000fce0000000f00 */
[----:B------:R-:W-:Y:S05]  /*39e0*/  WARPSYNC.COLLECTIVE R105, `(.L_x_2385) ;  /* 0x0000000069087348 */ /* 0x000fea0003c00000 */
[----:B------:R0:W1:Y:S02]  /*39f0*/  SHFL.BFLY P0, R106, R108, R107, R110 ;  /* 0x0c00006b6c6a7389 */ /* 0x000064000000006e */
[----:B01----:R-:W-:Y:S05]  /*3a00*/  ENDCOLLECTIVE ;  /* 0x000000000000791b */ /* 0x003fea0003800000 */
.L_x_2385:
[----:B------:R-:W-:Y:S05]  /*3a10*/  BRA `(.L_x_2386) ;  /* 0xffffffd4001c7947 */ /* 0x000fea000383ffff */
.L_x_2387:
        /* <DEDUP_REMOVED lines=14> */
.L_x_6415:


//--------------------- .text._ZN10layer_norm13ln_bwd_kernelINS_13Kernel_traitsIf13__nv_bfloat16fS2_fjLj256ELj1ELj4ELj1ELj16ENS_18Kernel_traits_baseILj256EfS2_fS2_fjLj128EEEEELb0ELb0ELb0ELb0EEEvNS_9BwdParamsE --------------------------
	.section	.text._ZN10layer_norm13ln_bwd_kernelINS_13Kernel_traitsIf13__nv_bfloat16fS2_fjLj256ELj1ELj4ELj1ELj16ENS_18Kernel_traits_baseILj256EfS2_fS2_fjLj128EEEEELb0ELb0ELb0ELb0EEEvNS_9BwdParamsE,"ax",@progbits
	.align	128
        .global         _ZN10layer_norm13ln_bwd_kernelINS_13Kernel_traitsIf13__nv_bfloat16fS2_fjLj256ELj1ELj4ELj1ELj16ENS_18Kernel_traits_baseILj256EfS2_fS2_fjLj128EEEEELb0ELb0ELb0ELb0EEEvNS_9BwdParamsE
        .type           _ZN10layer_norm13ln_bwd_kernelINS_13Kernel_traitsIf13__nv_bfloat16fS2_fjLj256ELj1ELj4ELj1ELj16ENS_18Kernel_traits_baseILj256EfS2_fS2_fjLj128EEEEELb0ELb0ELb0ELb0EEEvNS_9BwdParamsE,@function
        .size           _ZN10layer_norm13ln_bwd_kernelINS_13Kernel_traitsIf13__nv_bfloat16fS2_fjLj256ELj1ELj4ELj1ELj16ENS_18Kernel_traits_baseILj256EfS2_fS2_fjLj128EEEEELb0ELb0ELb0ELb0EEEvNS_9BwdParamsE,(.L_x_6416 - _ZN10layer_norm13ln_bwd_kernelINS_13Kernel_traitsIf13__nv_bfloat16fS2_fjLj256ELj1ELj4ELj1ELj16ENS_18Kernel_traits_baseILj256EfS2_fS2_fjLj128EEEEELb0ELb0ELb0ELb0EEEvNS_9BwdParamsE)
        .other          _ZN10layer_norm13ln_bwd_kernelINS_13Kernel_traitsIf13__nv_bfloat16fS2_fjLj256ELj1ELj4ELj1ELj16ENS_18Kernel_traits_baseILj256EfS2_fS2_fjLj128EEEEELb0ELb0ELb0ELb0EEEvNS_9BwdParamsE,@"STO_CUDA_ENTRY STV_DEFAULT"
_ZN10layer_norm13ln_bwd_kernelINS_13Kernel_traitsIf13__nv_bfloat16fS2_fjLj256ELj1ELj4ELj1ELj16ENS_18Kernel_traits_baseILj256EfS2_fS2_fjLj128EEEEELb0ELb0ELb0ELb0EEEvNS_9BwdParamsE:
.text._ZN10layer_norm13ln_bwd_kernelINS_13Kernel_traitsIf13__nv_bfloat16fS2_fjLj256ELj1ELj4ELj1ELj16ENS_18Kernel_traits_baseILj256EfS2_fS2_fjLj128EEEEELb0ELb0ELb0ELb0EEEvNS_9BwdParamsE:
        /* <DEDUP_REMOVED lines=40> */
.L_x_2399:
[----:B------:R-:W0:Y:S08]  /*0280*/  @P0 LDC.64 R48, c[0x0][0x3e0] ;  /* 0x0000f800ff300b82 */ /* 0x000e300000000a00 */
[----:B------:R-:W2:Y:S01]  /*0290*/  LDC.64 R50, c[0x0][0x3c8] ;  /* 0x0000f200ff327b82 */ /* 0x000ea20000000a00 */
[----:B0-----:R-:W-:-:S07]  /*02a0*/  @P0 IMAD.WIDE R62, R5, 0x2, R48 ;  /* 0x00000002053e0825 */ /* 0x001fce00078e0230 */
[----:B------:R-:W0:Y:S01]  /*02b0*/  LDC.64 R48, c[0x0][0x3c0] ;  /* 0x0000f000ff307b82 */ /* 0x000e220000000a00 */
[----:B------:R-:W3:Y:S01]  /*02c0*/  @P0 LDG.E.U16 R62, desc[UR8][R62.64] ;  /* 0x000000083e3e0981 */ /* 0x000ee2000c1e1500 */
[----:B------:R-:W-:Y:S01]  /*02d0*/  MOV R0, UR15 ;  /* 0x0000000f00007c02 */ /* 0x000fe20008000f00 */
[----:B--2---:R-:W-:Y:S01]  /*02e0*/  IMAD.WIDE R50, R5, 0x4, R50 ;  /* 0x0000000405327825 */ /* 0x004fe200078e0232 */
[----:B------:R-:W-:-:S03]  /*02f0*/  ISETP.GE.U32.AND P2, PT, R4, 0x20, PT ;  /* 0x000000200400780c */ /* 0x000fc60003f46070 */
[----:B------:R-:W-:Y:S01]  /*0300*/  IMAD R7, R5, R0, RZ ;  /* 0x0000000005077224 */ /* 0x000fe200078e02ff */
[----:B------:R-:W-:Y:S01]  /*0310*/  BSSY.RECONVERGENT B1, `(.L_x_2390) ;  /* 0x000005f000017945 */ /* 0x000fe20003800200 */
[----:B------:R-:W-:Y:S01]  /*0320*/  MOV R60, 0x3f800000 ;  /* 0x3f800000003c7802 */ /* 0x000fe20000000f00 */
[----:B-----5:R2:W5:Y:S02]  /*0330*/  LDG.E R61, desc[UR8][R50.64] ;  /* 0x00000008323d7981 */ /* 0x020564000c1e1900 */
[----:B------:R-:W-:-:S04]  /*0340*/  SHF.R.S32.HI R72, RZ, 0x1f, R7 ;  /* 0x0000001fff487819 */ /* 0x000fc80000011407 */
[----:B------:R-:W-:Y:S02]  /*0350*/  LEA.HI R7, R72, R7, RZ, 0x3 ;  /* 0x0000000748077211 */ /* 0x000fe400078f18ff */
[----:B--2---:R-:W-:Y:S02]  /*0360*/  MOV R51, RZ ;  /* 0x000000ff00337202 */ /* 0x004fe40000000f00 */
[----:B------:R-:W-:Y:S02]  /*0370*/  LEA.HI.SX32 R7, R7, R2, 0x1d ;  /* 0x0000000207077211 */ /* 0x000fe400078feaff */
[----:B---3--:R-:W-:Y:S02]  /*0380*/  @P0 SHF.L.U32 R60, R62, 0x10, RZ ;  /* 0x000000103e3c0819 */ /* 0x008fe400000006ff */
[----:B------:R-:W-:Y:S01]  /*0390*/  MOV R62, RZ ;  /* 0x000000ff003e7202 */ /* 0x000fe20000000f00 */
[----:B0-----:R-:W-:Y:S06]  /*03a0*/  @!P2 BRA `(.L_x_2391) ;  /* 0x000000040054a947 */ /* 0x001fec0003800000 */
[----:B------:R-:W0:Y:S01]  /*03b0*/  LDC.64 R66, c[0x0][0x3a8] ;  /* 0x0000ea00ff427b82 */ /* 0x000e220000000a00 */
[----:B------:R-:W-:-:S06]  /*03c0*/  IMAD.WIDE R62, R5, 0x4, R48 ;  /* 0x00000004053e7825 */ /* 0x000fcc00078e0230 */
[----:B------:R-:W2:Y:S01]  /*03d0*/  LDG.E R62, desc[UR8][R62.64] ;  /* 0x000000083e3e7981 */ /* 0x000ea2000c1e1900 */
        /* <DEDUP_REMOVED lines=12> */
[----:B------:R-:W-:-:S04]  /*04a0*/  ISETP.NE.AND P1, PT, R6, RZ, PT ;  /* 0x000000ff0600720c */ /* 0x000fc80003f25270 */
[----:B--2---:R-:W-:-:S05]  /*04b0*/  FSEL R70, R62, RZ, !P1 ;  /* 0x000000ff3e467208 */ /* 0x004fca0004800000 */
[--C-:B----4-:R-:W-:Y:S01]  /*04c0*/  FADD.FTZ R68, R50, -R70.reuse ;  /* 0x8000004632447221 */ /* 0x110fe20000010000 */
[--C-:B------:R-:W-:Y:S01]  /*04d0*/  FADD.FTZ R72, R51, -R70.reuse ;  /* 0x8000004633487221 */ /* 0x100fe20000010000 */
[--C-:B0-----:R-:W-:Y:S01]  /*04e0*/  FADD.FTZ R66, R49, -R70.reuse ;  /* 0x8000004631427221 */ /* 0x101fe20000010000 */
[--C-:B------:R-:W-:Y:S01]  /*04f0*/  FADD.FTZ R62, R48, -R70.reuse ;  /* 0x80000046303e7221 */ /* 0x100fe20000010000 */
[----:B---3--:R-:W-:Y:S01]  /*0500*/  FADD.FTZ R74, R52, -R70 ;  /* 0x80000046344a7221 */ /* 0x008fe20000010000 */
[C---:B------:R-:W-:Y:S02]  /*0510*/  PRMT R50, R56.reuse, 0x7632, R50 ;  /* 0x0000763238327816 */ /* 0x040fe40000000032 */
[----:B------:R-:W-:Y:S01]  /*0520*/  SHF.L.U32 R51, R56, 0x10, RZ ;  /* 0x0000001038337819 */ /* 0x000fe200000006ff */
[C---:B-----5:R-:W-:Y:S01]  /*0530*/  FMUL.FTZ R52, R61.reuse, R66 ;  /* 0x000000423d347220 */ /* 0x060fe20000410000 */
[----:B------:R-:W-:Y:S01]  /*0540*/  SHF.L.U32 R50, R50, 0x10, RZ ;  /* 0x0000001032327819 */ /* 0x000fe200000006ff */
[----:B------:R-:W-:Y:S01]  /*0550*/  FMUL.FTZ R3, R61, R62 ;  /* 0x0000003e3d037220 */ /* 0x000fe20000410000 */
[----:B------:R-:W-:-:S02]  /*0560*/  PRMT R67, R58, 0x7632, R67 ;  /* 0x000076323a437816 */ /* 0x000fc40000000043 */
[----:B------:R-:W-:Y:S01]  /*0570*/  SHF.L.U32 R69, R58, 0x10, RZ ;  /* 0x000000103a457819 */ /* 0x000fe200000006ff */
[-C--:B------:R-:W-:Y:S01]  /*0580*/  FMUL.FTZ R58, R16, R51.reuse ;  /* 0x00000033103a7220 */ /* 0x080fe20000410000 */
[----:B------:R-:W-:Y:S01]  /*0590*/  PRMT R63, R57, 0x7632, R63 ;  /* 0x00007632393f7816 */ /* 0x000fe2000000003f */
[-C--:B------:R-:W-:Y:S01]  /*05a0*/  FFMA.FTZ R37, R52, R50.reuse, R37 ;  /* 0x0000003234257223 */ /* 0x080fe20000010025 */
[----:B------:R-:W-:Y:S01]  /*05b0*/  PRMT R48, R59, 0x7632, R48 ;  /* 0x000076323b307816 */ /* 0x000fe20000000030 */
[----:B------:R-:W-:Y:S01]  /*05c0*/  FADD.FTZ R33, R33, R50 ;  /* 0x0000003221217221 */ /* 0x000fe20000010000 */
[----:B------:R-:W-:Y:S01]  /*05d0*/  SHF.L.U32 R49, R59, 0x10, RZ ;  /* 0x000000103b317819 */ /* 0x000fe200000006ff */
[----:B------:R-:W-:Y:S01]  /*05e0*/  FMUL.FTZ R59, R17, R50 ;  /* 0x00000032113b7220 */ /* 0x000fe20000410000 */
[----:B-1----:R-:W-:Y:S01]  /*05f0*/  SHF.L.U32 R65, R57, 0x10, RZ ;  /* 0x0000001039417819 */ /* 0x002fe200000006ff */
[----:B------:R-:W-:Y:S01]  /*0600*/  FADD.FTZ R32, R32, R51 ;  /* 0x0000003320207221 */ /* 0x000fe20000010000 */
[----:B------:R-:W-:Y:S01]  /*0610*/  FFMA.FTZ R36, R3, R51, R36 ;  /* 0x0000003303247223 */ /* 0x000fe20000010024 */
[----:B------:R-:W-:Y:S01]  /*0620*/  FADD.FTZ R50, RZ, R58 ;  /* 0x0000003aff327221 */ /* 0x000fe20000010000 */
[--C-:B------:R-:W-:Y:S01]  /*0630*/  FADD.FTZ R76, R53, -R70.reuse ;  /* 0x80000046354c7221 */ /* 0x100fe20000010000 */
[----:B------:R-:W-:Y:S01]  /*0640*/  FFMA.FTZ R51, R3, R58, RZ ;  /* 0x0000003a03337223 */ /* 0x000fe200000100ff */
[----:B------:R-:W-:Y:S01]  /*0650*/  FADD.FTZ R71, R54, -R70 ;  /* 0x8000004636477221 */ /* 0x000fe20000010000 */
[----:B------:R-:W-:Y:S01]  /*0660*/  FMUL.FTZ R53, R61, R68 ;  /* 0x000000443d357220 */ /* 0x000fe20000410000 */
[----:B------:R-:W-:Y:S01]  /*0670*/  SHF.L.U32 R62, R63, 0x10, RZ ;  /* 0x000000103f3e7819 */ /* 0x000fe200000006ff */
[----:B------:R-:W-:Y:S01]  /*0680*/  FMUL.FTZ R54, R61, R72 ;  /* 0x000000483d367220 */ /* 0x000fe20000410000 */
[----:B------:R-:W-:Y:S01]  /*0690*/  FMUL.FTZ R64, R18, R65 ;  /* 0x0000004112407220 */ /* 0x000fe20000410000 */
[----:B------:R-:W-:Y:S01]  /*06a0*/  FADD.FTZ R63, R50, R59 ;  /* 0x0000003b323f7221 */ /* 0x000fe20000010000 */
[----:B------:R-:W-:Y:S01]  /*06b0*/  FFMA.FTZ R50, R52, R59, R51 ;  /* 0x0000003b34327223 */ /* 0x000fe20000010033 */
        /* <DEDUP_REMOVED lines=8> */
[----:B------:R-:W-:Y:S01]  /*0740*/  FADD.FTZ R70, R55, -R70 ;  /* 0x8000004637467221 */ /* 0x000fe20000010000 */
[----:B------:R-:W-:Y:S01]  /*0750*/  FMUL.FTZ R66, R20, R69 ;  /* 0x0000004514427220 */ /* 0x000fe20000410000 */
[----:B------:R-:W-:Y:S01]  /*0760*/  FADD.FTZ R63, R62, R65 ;  /* 0x000000413e3f7221 */ /* 0x000fe20000010000 */
[C---:B------:R-:W-:Y:S01]  /*0770*/  FMUL.FTZ R55, R61.reuse, R74 ;  /* 0x0000004a3d377220 */ /* 0x040fe20000410000 */
[----:B------:R-:W-:Y:S01]  /*0780*/  FFMA.FTZ R50, R54, R65, R51 ;  /* 0x0000004136327223 */ /* 0x000fe20000010033 */
[C---:B------:R-:W-:Y:S01]  /*0790*/  FMUL.FTZ R56, R61.reuse, R76 ;  /* 0x0000004c3d387220 */ /* 0x040fe20000410000 */
[----:B------:R-:W-:Y:S01]  /*07a0*/  FMUL.FTZ R57, R61, R71 ;  /* 0x000000473d397220 */ /* 0x000fe20000410000 */
[----:B------:R-:W-:Y:S01]  /*07b0*/  FMUL.FTZ R67, R21, R68 ;  /* 0x0000004415437220 */ /* 0x000fe20000410000 */
[----:B------:R-:W-:Y:S01]  /*07c0*/  FADD.FTZ R62, R63, R66 ;  /* 0x000000423f3e7221 */ /* 0x000fe20000010000 */
[----:B------:R-:W-:Y:S01]  /*07d0*/  FFMA.FTZ R51, R55, R66, R50 ;  /* 0x0000004237337223 */ /* 0x000fe20000010032 */
[----:B------:R-:W-:Y:S01]  /*07e0*/  FFMA.FTZ R25, R56, R68, R25 ;  /* 0x0000004438197223 */ /* 0x000fe20000010019 */
[----:B------:R-:W-:Y:S01]  /*07f0*/  FADD.FTZ R29, R29, R68 ;  /* 0x000000441d1d7221 */ /* 0x000fe20000010000 */
[----:B------:R-:W-:Y:S01]  /*0800*/  SHF.L.U32 R48, R48, 0x10, RZ ;  /* 0x0000001030307819 */ /* 0x000fe200000006ff */
        /* <DEDUP_REMOVED lines=8> */
[----:B------:R-:W-:Y:S01]  /*0890*/  FADD.FTZ R62, R49, R68 ;  /* 0x00000044313e7221 */ /* 0x000fe20000010000 */
[----:B------:R-:W-:Y:S01]  /*08a0*/  FMUL.FTZ R70, R61, R70 ;  /* 0x000000463d467220 */ /* 0x000fe20000410000 */
[----:B------:R-:W-:Y:S01]  /*08b0*/  FFMA.FTZ R50, R57, R68, R50 ;  /* 0x0000004439327223 */ /* 0x000fe20000010032 */
[----:B------:R-:W-:Y:S01]  /*08c0*/  FADD.FTZ R31, R31, R48 ;  /* 0x000000301f1f7221 */ /* 0x000fe20000010000 */
[----:B------:R-:W-:Y:S01]  /*08d0*/  FADD.FTZ R51, R62, R69 ;  /* 0x000000453e337221 */ /* 0x000fe20000010000 */
[C---:B------:R-:W-:Y:S01]  /*08e0*/  FFMA.FTZ R27, R70.reuse, R48, R27 ;  /* 0x00000030461b7223 */ /* 0x040fe2000001001b */
[----:B------:R-:W-:-:S07]  /*08f0*/  FFMA.FTZ R62, R70, R69, R50 ;  /* 0x00000045463e7223 */ /* 0x000fce0000010032 */
.L_x_2391:
[----:B------:R-:W-:Y:S05]  /*0900*/  BSYNC.RECONVERGENT B1 ;  /* 0x0000000000017941 */ /* 0x000fea0003800200 */
.L_x_2390:
        /* <DEDUP_REMOVED lines=20> */
.L_x_2411:
[----:B------:R-:W-:Y:S01]  /*0a50*/  BSSY.RECONVERGENT B1, `(.L_x_2393) ;  /* 0x00000ad000017945 */ /* 0x000fe20003800200 */
[----:B--2---:R-:W-:Y:S01]  /*0a60*/  FADD.FTZ R51, R62, R63 ;  /* 0x0000003f3e337221 */ /* 0x004fe20000010000 */
[----:B0--3--:R-:W-:Y:S02]  /*0a70*/  FADD.FTZ R76, R76, R71 ;  /* 0x000000474c4c7221 */ /* 0x009fe40000010000 */
        /* <DEDUP_REMOVED lines=48> */
.L_x_2396:
        /* <DEDUP_REMOVED lines=8> */
[-C--:B------:R-:W-:Y:S01]  /*0e00*/  FFMA.FTZ R47, R57, R76.reuse, R51 ;  /* 0x0000004c392f7223 */ /* 0x080fe20000010033 */
[----:B------:R-:W-:Y:S01]  /*0e10*/  FADD.FTZ R50, R66, -R45 ;  /* 0x8000002d42327221 */ /* 0x000fe20000010000 */
[----:B------:R-:W-:Y:S01]  /*0e20*/  FFMA.FTZ R76, R70, R76, R51 ;  /* 0x0000004c464c7223 */ /* 0x000fe20000010033 */
[C---:B-----5:R-:W-:Y:S01]  /*0e30*/  FMUL.FTZ R44, R61.reuse, R44 ;  /* 0x0000002c3d2c7220 */ /* 0x060fe20000410000 */
[----:B------:R-:W-:Y:S01]  /*0e40*/  FMUL.FTZ R45, R61, R40 ;  /* 0x000000283d2d7220 */ /* 0x000fe20000410000 */
[----:B------:R-:W-:Y:S01]  /*0e50*/  FADD.FTZ R46, R64, -R43 ;  /* 0x8000002b402e7221 */ /* 0x000fe20000010000 */
[----:B------:R-:W-:Y:S01]  /*0e60*/  FADD.FTZ R42, R65, -R42 ;  /* 0x8000002a412a7221 */ /* 0x000fe20000010000 */
[----:B------:R-:W-:Y:S01]  /*0e70*/  FADD.FTZ R62, R67, -R48 ;  /* 0x80000030433e7221 */ /* 0x000fe20000010000 */
[----:B------:R-:W-:Y:S01]  /*0e80*/  FADD.FTZ R72, R68, -R47 ;  /* 0x8000002f44487221 */ /* 0x000fe20000010000 */
[----:B------:R-:W-:Y:S01]  /*0e90*/  FADD.FTZ R76, R69, -R76 ;  /* 0x8000004c454c7221 */ /* 0x000fe20000010000 */
[-C--:B------:R-:W-:Y:S01]  /*0ea0*/  FMUL.FTZ R48, R44, R60.reuse ;  /* 0x0000003c2c307220 */ /* 0x080fe20000410000 */
[----:B------:R-:W-:Y:S01]  /*0eb0*/  FMUL.FTZ R49, R45, R60 ;  /* 0x0000003c2d317220 */ /* 0x000fe20000410000 */
[C---:B------:R-:W-:Y:S01]  /*0ec0*/  FMUL.FTZ R46, R61.reuse, R46 ;  /* 0x0000002e3d2e7220 */ /* 0x040fe20000410000 */
        /* <DEDUP_REMOVED lines=16> */
.L_x_2395:
        /* <DEDUP_REMOVED lines=40> */
.L_x_2398:
        /* <DEDUP_REMOVED lines=12> */
[C---:B-----5:R-:W-:Y:S01]  /*1310*/  FFMA.FTZ R44, R61.reuse, R41, R12 ;  /* 0x000000293d2c7223 */ /* 0x060fe2000001000c */
[----:B------:R-:W-:Y:S01]  /*1320*/  FFMA.FTZ R45, R61, R40, R13 ;  /* 0x000000283d2d7223 */ /* 0x000fe2000001000d */
[----:B------:R-:W-:Y:S01]  /*1330*/  FADD.FTZ R43, R64, -R43 ;  /* 0x8000002b402b7221 */ /* 0x000fe20000010000 */
[----:B------:R-:W-:Y:S01]  /*1340*/  FADD.FTZ R42, R65, -R42 ;  /* 0x8000002a412a7221 */ /* 0x000fe20000010000 */
[----:B------:R-:W-:Y:S01]  /*1350*/  FADD.FTZ R63, R68, -R47 ;  /* 0x8000002f443f7221 */ /* 0x000fe20000010000 */
[----:B------:R-:W-:Y:S01]  /*1360*/  FADD.FTZ R76, R69, -R76 ;  /* 0x8000004c454c7221 */ /* 0x000fe20000010000 */
[-C--:B------:R-:W-:Y:S01]  /*1370*/  FMUL.FTZ R48, R44, R60.reuse ;  /* 0x0000003c2c307220 */ /* 0x080fe20000410000 */
[----:B------:R-:W-:Y:S01]  /*1380*/  FMUL.FTZ R49, R45, R60 ;  /* 0x0000003c2d317220 */ /* 0x000fe20000410000 */
[C---:B------:R-:W-:Y:S01]  /*1390*/  FFMA.FTZ R46, R61.reuse, R43, R14 ;  /* 0x0000002b3d2e7223 */ /* 0x040fe2000001000e */
        /* <DEDUP_REMOVED lines=15> */
.L_x_2397:
        /* <DEDUP_REMOVED lines=9> */
.L_x_2394:
[----:B------:R-:W-:Y:S05]  /*1520*/  BSYNC.RECONVERGENT B1 ;  /* 0x0000000000017941 */ /* 0x000fea0003800200 */
.L_x_2393:
[----:B0-----:R-:W0:Y:S02]  /*1530*/  LDC.64 R48, c[0x0][0x380] ;  /* 0x0000e000ff307b82 */ /* 0x001e240000000a00 */
[----:B0-----:R-:W-:-:S04]  /*1540*/  LEA R5, R48, R5, 0x2 ;  /* 0x0000000530057211 */ /* 0x001fc800078e10ff */
[----:B------:R-:W-:-:S13]  /*1550*/  ISETP.GE.AND P1, PT, R5, R49, PT ;  /* 0x000000310500720c */ /* 0x000fda0003f26270 */
[----:B------:R-:W-:Y:S05]  /*1560*/  @!P1 BRA `(.L_x_2399) ;  /* 0xffffffec00449947 */ /* 0x000fea000383ffff */
.L_x_2389:
[----:B------:R-:W-:Y:S05]  /*1570*/  BSYNC B0 ;  /* 0x0000000000007941 */ /* 0x000fea0003800000 */
.L_x_2388:
        /* <DEDUP_REMOVED lines=8> */
[-C--:B------:R-:W-:Y:S02]  /*1600*/  LEA R2, R2, R3.reuse, 0x5 ;  /* 0x0000000302027211 */ /* 0x080fe400078e28ff */
[----:B------:R-:W-:-:S03]  /*1610*/  LEA R3, R14, R3, 0x2 ;  /* 0x000000030e037211 */ /* 0x000fc600078e10ff */
[----:B------:R-:W-:Y:S04]  /*1620*/  STS.128 [R2], R32 ;  /* 0x0000002002007388 */ /* 0x000fe80000000c00 */
[----:B------:R0:W-:Y:S01]  /*1630*/  STS.128 [R2+0x10], R28 ;  /* 0x0000101c02007388 */ /* 0x0001e20000000c00 */
[----:B------:R-:W-:Y:S01]  /*1640*/  BAR.SYNC.DEFER_BLOCKING 0x0 ;  /* 0x0000000000007b1d */ /* 0x000fe20000010000 */
[----:B0-----:R-:W-:-:S05]  /*1650*/  IMAD R29, R0, UR7, RZ ;  /* 0x00000007001d7c24 */ /* 0x001fca000f8e02ff */
[----:B------:R-:W0:Y:S04]  /*1660*/  LDS R4, [R3] ;  /* 0x0000000003047984 */ /* 0x000e280000000800 */
[----:B------:R-:W2:Y:S04]  /*1670*/  LDS R7, [R3+0x400] ;  /* 0x0004000003077984 */ /* 0x000ea80000000800 */
[----:B------:R-:W4:Y:S04]  /*1680*/  LDS R5, [R3+0x200] ;  /* 0x0002000003057984 */ /* 0x000f280000000800 */
[----:B-1----:R-:W1:Y:S04]  /*1690*/  LDS R6, [R3+0x600] ;  /* 0x0006000003067984 */ /* 0x002e680000000800 */
[----:B------:R-:W3:Y:S04]  /*16a0*/  LDS R9, [R3+0x800] ;  /* 0x0008000003097984 */ /* 0x000ee80000000800 */
[----:B------:R-:W3:Y:S04]  /*16b0*/  LDS R8, [R3+0xa00] ;  /* 0x000a000003087984 */ /* 0x000ee80000000800 */
[----:B------:R-:W3:Y:S04]  /*16c0*/  LDS R11, [R3+0xc00] ;  /* 0x000c0000030b7984 */ /* 0x000ee80000000800 */
        /* <DEDUP_REMOVED lines=17> */
[----:B------:R-:W-:Y:S02]  /*17e0*/  ISETP.GE.U32.AND P1, PT, R27, 0x80, PT ;  /* 0x000000801b00780c */ /* 0x000fe40003f26070 */
[C---:B------:R-:W-:Y:S01]  /*17f0*/  SHF.L.U32 R0, R2.reuse, 0x2, RZ ;  /* 0x0000000202007819 */ /* 0x040fe200000006ff */
[----:B------:R-:W0:Y:S01]  /*1800*/  LDS R10, [R3] ;  /* 0x00000000030a7984 */ /* 0x000e220000000800 */
[----:B------:R-:W-:Y:S02]  /*1810*/  SHF.L.U64.HI R2, R2, 0x2, R29 ;  /* 0x0000000202027819 */ /* 0x000fe4000001021d */
[C---:B------:R-:W-:Y:S01]  /*1820*/  IADD3 R14, P2, PT, R0.reuse, UR18, RZ ;  /* 0x00000012000e7c10 */ /* 0x040fe2000ff5e0ff */
[----:B------:R-:W1:Y:S01]  /*1830*/  LDS R15, [R3+0x400] ;  /* 0x00040000030f7984 */ /* 0x000e620000000800 */
[----:B------:R-:W-:-:S02]  /*1840*/  IADD3 R0, P3, PT, R0, UR16, RZ ;  /* 0x0000001000007c10 */ /* 0x000fc4000ff7e0ff */
[----:B------:R-:W-:Y:S01]  /*1850*/  ISETP.GE.U32.AND P0, PT, R27, 0x100, PT ;  /* 0x000001001b00780c */ /* 0x000fe20003f06070 */
[----:B-----5:R-:W2:Y:S01]  /*1860*/  LDS R19, [R3+0x800] ;  /* 0x0008000003137984 */ /* 0x020ea20000000800 */
[----:B------:R-:W-:Y:S02]  /*1870*/  IADD3.X R7, PT, PT, R2, UR17, RZ, P3, !PT ;  /* 0x0000001102077c10 */ /* 0x000fe40009ffe4ff */
[----:B------:R-:W-:Y:S01]  /*1880*/  @P1 MOV R4, R0 ;  /* 0x0000000000041202 */ /* 0x000fe20000000f00 */
[----:B------:R-:W3:Y:S01]  /*1890*/  LDS R12, [R3+0x200] ;  /* 0x00020000030c7984 */ /* 0x000ee20000000800 */
[-C--:B------:R-:W-:Y:S02]  /*18a0*/  @P1 MOV R5, R7.reuse ;  /* 0x0000000700051202 */ /* 0x080fe40000000f00 */
[----:B------:R-:W-:Y:S01]  /*18b0*/  @P1 IADD3 R0, P3, PT, R0, 0x200, RZ ;  /* 0x0000020000001810 */ /* 0x000fe20007f7e0ff */
[----:B------:R-:W4:Y:S03]  /*18c0*/  LDS R23, [R3+0xc00] ;  /* 0x000c000003177984 */ /* 0x000f260000000800 */
[----:B------:R-:W-:Y:S01]  /*18d0*/  @P1 IADD3.X R7, PT, PT, RZ, R7, RZ, P3, !PT ;  /* 0x00000007ff071210 */ /* 0x000fe20001ffe4ff */
        /* <DEDUP_REMOVED lines=26> */
.L_x_2392:
[----:B------:R-:W-:Y:S01]  /*1a80*/  HFMA2 R50, -RZ, RZ, 0, 5.9604644775390625e-08 ;  /* 0x00000001ff327431 */ /* 0x000fe200000001ff */
[----:B------:R-:W-:Y:S01]  /*1a90*/  BSSY B1, `(.L_x_2400) ;  /* 0x0000006000017945 */ /* 0x000fe20003800000 */
[----:B------:R-:W-:Y:S02]  /*1aa0*/  MOV R49, 0x1f ;  /* 0x0000001f00317802 */ /* 0x000fe40000000f00 */
[----:B------:R-:W-:-:S07]  /*1ab0*/  MOV R48, 0xffffffff ;  /* 0xffffffff00307802 */ /* 0x000fce0000000f00 */
[----:B-1---5:R-:W-:Y:S05]  /*1ac0*/  WARPSYNC.COLLECTIVE R48, `(.L_x_2401) ;  /* 0x0000000030087348 */ /* 0x022fea0003c00000 */
[----:B------:R0:W2:Y:S02]  /*1ad0*/  SHFL.BFLY P1, R77, R51, R50, R49 ;  /* 0x0c000032334d7389 */ /* 0x0000a40000020031 */
[----:B012--5:R-:W-:Y:S05]  /*1ae0*/  ENDCOLLECTIVE ;  /* 0x000000000000791b */ /* 0x027fea0003800000 */
.L_x_2401:
[----:B------:R-:W-:Y:S05]  /*1af0*/  BSYNC B1 ;  /* 0x0000000000017941 */ /* 0x000fea0003800000 */
.L_x_2400:
        /* <DEDUP_REMOVED lines=9> */
.L_x_2402:
[----:B------:R-:W-:Y:S01]  /*1b90*/  MOV R51, R71 ;  /* 0x0000004700337202 */ /* 0x000fe20000000f00 */
[----:B------:R-:W-:Y:S01]  /*1ba0*/  HFMA2 R50, -RZ, RZ, 0, 1.1920928955078125e-07 ;  /* 0x00000002ff327431 */ /* 0x000fe200000001ff */
[----:B------:R-:W-:-:S07]  /*1bb0*/  MOV R63, R77 ;  /* 0x0000004d003f7202 */ /* 0x000fce0000000f00 */
[----:B------:R-:W-:Y:S05]  /*1bc0*/  WARPSYNC.COLLECTIVE R48, `(.L_x_2403) ;  /* 0x0000000030087348 */ /* 0x000fea0003c00000 */
[----:B------:R0:W1:Y:S02]  /*1bd0*/  SHFL.BFLY P1, R77, R51, R50, R49 ;  /* 0x0c000032334d7389 */ /* 0x0000640000020031 */
[----:B01----:R-:W-:Y:S05]  /*1be0*/  ENDCOLLECTIVE ;  /* 0x000000000000791b */ /* 0x003fea0003800000 */
.L_x_2403:
[----:B------:R-:W-:-:S05]  /*1bf0*/  FADD.FTZ R63, R63, R62 ;  /* 0x0000003e3f3f7221 */ /* 0x000fca0000010000 */
[----:B------:R-:W-:Y:S02]  /*1c00*/  MOV R51, R63 ;  /* 0x0000003f00337202 */ /* 0x000fe40000000f00 */
[----:B------:R-:W-:-:S07]  /*1c10*/  MOV R72, R77 ;  /* 0x0000004d00487202 */ /* 0x000fce0000000f00 */
[----:B------:R-:W-:Y:S05]  /*1c20*/  WARPSYNC.COLLECTIVE R48, `(.L_x_2404) ;  /* 0x0000000030087348 */ /* 0x000fea0003c00000 */
[----:B------:R0:W1:Y:S02]  /*1c30*/  SHFL.BFLY P1, R77, R51, R50, R49 ;  /* 0x0c000032334d7389 */ /* 0x0000640000020031 */
[----:B01----:R-:W-:Y:S05]  /*1c40*/  ENDCOLLECTIVE ;  /* 0x000000000000791b */ /* 0x003fea0003800000 */
.L_x_2404:
[----:B------:R-:W-:-:S05]  /*1c50*/  FADD.FTZ R72, R71, R72 ;  /* 0x0000004847487221 */ /* 0x000fca0000010000 */
[----:B------:R-:W-:Y:S01]  /*1c60*/  MOV R51, R72 ;  /* 0x0000004800337202 */ /* 0x000fe20000000f00 */
[----:B------:R-:W-:Y:S01]  /*1c70*/  HFMA2 R50, -RZ, RZ, 0, 2.384185791015625e-07 ;  /* 0x00000004ff327431 */ /* 0x000fe200000001ff */
[----:B------:R-:W-:-:S07]  /*1c80*/  MOV R74, R77 ;  /* 0x0000004d004a7202 */ /* 0x000fce0000000f00 */
[----:B------:R-:W-:Y:S05]  /*1c90*/  WARPSYNC.COLLECTIVE R48, `(.L_x_2405) ;  /* 0x0000000030087348 */ /* 0x000fea0003c00000 */
[----:B------:R0:W1:Y:S02]  /*1ca0*/  SHFL.BFLY P1, R77, R51, R50, R49 ;  /* 0x0c000032334d7389 */ /* 0x0000640000020031 */
[----:B01----:R-:W-:Y:S05]  /*1cb0*/  ENDCOLLECTIVE ;  /* 0x000000000000791b */ /* 0x003fea0003800000 */
.L_x_2405:
[----:B------:R-:W-:-:S05]  /*1cc0*/  FADD.FTZ R74, R63, R74 ;  /* 0x0000004a3f4a7221 */ /* 0x000fca0000010000 */
[----:B------:R-:W-:Y:S02]  /*1cd0*/  MOV R51, R74 ;  /* 0x0000004a00337202 */ /* 0x000fe40000000f00 */
[----:B------:R-:W-:-:S07]  /*1ce0*/  MOV R73, R77 ;  /* 0x0000004d00497202 */ /* 0x000fce0000000f00 */
[----:B------:R-:W-:Y:S05]  /*1cf0*/  WARPSYNC.COLLECTIVE R48, `(.L_x_2406) ;  /* 0x0000000030087348 */ /* 0x000fea0003c00000 */
[----:B------:R0:W1:Y:S02]  /*1d00*/  SHFL.BFLY P1, R77, R51, R50, R49 ;  /* 0x0c000032334d7389 */ /* 0x0000640000020031 */
[----:B01----:R-:W-:Y:S05]  /*1d10*/  ENDCOLLECTIVE ;  /* 0x000000000000791b */ /* 0x003fea0003800000 */
.L_x_2406:
[----:B------:R-:W-:-:S05]  /*1d20*/  FADD.FTZ R73, R72, R73 ;  /* 0x0000004948497221 */ /* 0x000fca0000010000 */
[----:B------:R-:W-:Y:S01]  /*1d30*/  MOV R51, R73 ;  /* 0x0000004900337202 */ /* 0x000fe20000000f00 */
[----:B------:R-:W-:Y:S01]  /*1d40*/  HFMA2 R50, -RZ, RZ, 0, 4.76837158203125e-07 ;  /* 0x00000008ff327431 */ /* 0x000fe200000001ff */
[----:B------:R-:W-:-:S07]  /*1d50*/  MOV R75, R77 ;  /* 0x0000004d004b7202 */ /* 0x000fce0000000f00 */
[----:B------:R-:W-:Y:S05]  /*1d60*/  WARPSYNC.COLLECTIVE R48, `(.L_x_2407) ;  /* 0x0000000030087348 */ /* 0x000fea0003c00000 */
[----:B------:R0:W1:Y:S02]  /*1d70*/  SHFL.BFLY P1, R77, R51, R50, R49 ;  /* 0x0c000032334d7389 */ /* 0x0000640000020031 */
[----:B01----:R-:W-:Y:S05]  /*1d80*/  ENDCOLLECTIVE ;  /* 0x000000000000791b */ /* 0x003fea0003800000 */
.L_x_2407:
[----:B------:R-:W-:-:S05]  /*1d90*/  FADD.FTZ R75, R74, R75 ;  /* 0x0000004b4a4b7221 */ /* 0x000fca0000010000 */
[----:B------:R-:W-:Y:S02]  /*1da0*/  MOV R51, R75 ;  /* 0x0000004b00337202 */ /* 0x000fe40000000f00 */
[----:B------:R-:W-:-:S07]  /*1db0*/  MOV R62, R77 ;  /* 0x0000004d003e7202 */ /* 0x000fce0000000f00 */
[----:B------:R-:W-:Y:S05]  /*1dc0*/  WARPSYNC.COLLECTIVE R48, `(.L_x_2408) ;  /* 0x0000000030087348 */ /* 0x000fea0003c00000 */
[----:B------:R0:W1:Y:S02]  /*1dd0*/  SHFL.BFLY P1, R77, R51, R50, R49 ;  /* 0x0c000032334d7389 */ /* 0x0000640000020031 */
[----:B01----:R-:W-:Y:S05]  /*1de0*/  ENDCOLLECTIVE ;  /* 0x000000000000791b */ /* 0x003fea0003800000 */
.L_x_2408:
[----:B------:R-:W-:-:S05]  /*1df0*/  FADD.FTZ R62, R73, R62 ;  /* 0x0000003e493e7221 */ /* 0x000fca0000010000 */
[----:B------:R-:W-:Y:S01]  /*1e00*/  MOV R51, R62 ;  /* 0x0000003e00337202 */ /* 0x000fe20000000f00 */
[----:B------:R-:W-:Y:S01]  /*1e10*/  HFMA2 R50, -RZ, RZ, 0, 9.5367431640625e-07 ;  /* 0x00000010ff327431 */ /* 0x000fe200000001ff */
[----:B------:R-:W-:-:S07]  /*1e20*/  MOV R76, R77 ;  /* 0x0000004d004c7202 */ /* 0x000fce0000000f00 */
[----:B------:R-:W-:Y:S05]  /*1e30*/  WARPSYNC.COLLECTIVE R48, `(.L_x_2409) ;  /* 0x0000000030087348 */ /* 0x000fea0003c00000 */
[----:B------:R0:W1:Y:S02]  /*1e40*/  SHFL.BFLY P1, R77, R51, R50, R49 ;  /* 0x0c000032334d7389 */ /* 0x0000640000020031 */
[----:B01----:R-:W-:Y:S05]  /*1e50*/  ENDCOLLECTIVE ;  /* 0x000000000000791b */ /* 0x003fea0003800000 */
.L_x_2409:
[----:B------:R-:W-:-:S05]  /*1e60*/  FADD.FTZ R76, R75, R76 ;  /* 0x0000004c4b4c7221 */ /* 0x000fca0000010000 */
[----:B------:R-:W-:Y:S02]  /*1e70*/  MOV R51, R76 ;  /* 0x0000004c00337202 */ /* 0x000fe40000000f00 */
[----:B------:R-:W-:-:S07]  /*1e80*/  MOV R63, R77 ;  /* 0x0000004d003f7202 */ /* 0x000fce0000000f00 */
[----:B------:R-:W-:Y:S05]  /*1e90*/  WARPSYNC.COLLECTIVE R48, `(.L_x_2410) ;  /* 0x0000000030087348 */ /* 0x000fea0003c00000 */
[----:B------:R0:W1:Y:S02]  /*1ea0*/  SHFL.BFLY P1, R77, R51, R50, R49 ;  /* 0x0c000032334d7389 */ /* 0x0000640000020031 */
[----:B01----:R-:W-:Y:S05]  /*1eb0*/  ENDCOLLECTIVE ;  /* 0x000000000000791b */ /* 0x003fea0003800000 */
.L_x_2410:
[----:B------:R-:W-:Y:S01]  /*1ec0*/  MOV R71, R77 ;  /* 0x0000004d00477202 */ /* 0x000fe20000000f00 */
[----:B------:R-:W-:Y:S06]  /*1ed0*/  BRA `(.L_x_2411) ;  /* 0xffffffe800dc7947 */ /* 0x000fec000383ffff */
.L_x_2412:
        /* <DEDUP_REMOVED lines=10> */
.L_x_6416:


//--------------------- .text._ZN10layer_norm13ln_bwd_kernelINS_13Kernel_traitsIf13__nv_bfloat16fS2_fjLj256ELj1ELj4ELj1ELj16ENS_18Kernel_traits_baseILj256EfS2_fS2_fjLj128EEEEELb0ELb0ELb0ELb1EEEvNS_9BwdParamsE --------------------------
	.section	.text._ZN10layer_norm13ln_bwd_kernelINS_13Kernel_traitsIf13__nv_bfloat16fS2_fjLj256ELj1ELj4ELj1ELj16ENS_18Kernel_traits_baseILj256EfS2_fS2_fjLj128EEEEELb0ELb0ELb0ELb1EEEvNS_9BwdParamsE,"ax",@progbits
	.align	128
        .global         _ZN10layer_norm13ln_bwd_kernelINS_13Kernel_traitsIf13__nv_bfloat16fS2_fjLj256ELj1ELj4ELj1ELj16ENS_18Kernel_traits_baseILj256EfS2_fS2_fjLj128EEEEELb0ELb0ELb0ELb1EEEvNS_9BwdParamsE
        .type           _ZN10layer_norm13ln_bwd_kernelINS_13Kernel_traitsIf13__nv_bfloat16fS2_fjLj256ELj1ELj4ELj1ELj16ENS_18Kernel_traits_baseILj256EfS2_fS2_fjLj128EEEEELb0ELb0ELb0ELb1EEEvNS_9BwdParamsE,@function
        .size           _ZN10layer_norm13ln_bwd_kernelINS_13Kernel_traitsIf13__nv_bfloat16fS2_fjLj256ELj1ELj4ELj1ELj16ENS_18Kernel_traits_baseILj256EfS2_fS2_fjLj128EEEEELb0ELb0ELb0ELb1EEEvNS_9BwdParamsE,(.L_x_6417 - _ZN10layer_norm13ln_bwd_kernelINS_13Kernel_traitsIf13__nv_bfloat16fS2_fjLj256ELj1ELj4ELj1ELj16ENS_18Kernel_traits_baseILj256EfS2_fS2_fjLj128EEEEELb0ELb0ELb0ELb1EEEvNS_9BwdParamsE)
        .other          _ZN10layer_norm13ln_bwd_kernelINS_13Kernel_traitsIf13__nv_bfloat16fS2_fjLj256ELj1ELj4ELj1ELj16ENS_18Kernel_traits_baseILj256EfS2_fS2_fjLj128EEEEELb0ELb0ELb0ELb1EEEvNS_9BwdParamsE,@"STO_CUDA_ENTRY STV_DEFAULT"
_ZN10layer_norm13ln_bwd_kernelINS_13Kernel_traitsIf13__nv_bfloat16fS2_fjLj256ELj1ELj4ELj1ELj16ENS_18Kernel_traits_baseILj256EfS2_fS2_fjLj128EEEEELb0ELb0ELb0ELb1EEEvNS_9BwdParamsE:
.text._ZN10layer_norm13ln_bwd_kernelINS_13Kernel_traitsIf13__nv_bfloat16fS2_fjLj256ELj1ELj4ELj1ELj16ENS_18Kernel_traits_baseILj256EfS2_fS2_fjLj128EEEEELb0ELb0ELb0ELb1EEEvNS_9BwdParamsE:
        /* <DEDUP_REMOVED lines=27> */
[----:B------:R-:W-:Y:S01]  /*01b0*/  BSSY B1, `(.L_x_2415) ;  /* 0x0000134000017945 */ /* 0x000fe20003800000 */
[----:B------:R-:W-:Y:S02]  /*01c0*/  CS2R R4, SRZ ;  /* 0x0000000000047805 */ /* 0x000fe4000001ff00 */
[----:B------:R-:W-:Y:S02]  /*01d0*/  CS2R R6, SRZ ;  /* 0x0000000000067805 */ /* 0x000fe4000001ff00 */
[----:B------:R-:W-:Y:S02]  /*01e0*/  CS2R R10, SRZ ;  /* 0x00000000000a7805 */ /* 0x000fe4000001ff00 */
[----:B------:R-:W-:Y:S02]  /*01f0*/  CS2R R48, SRZ ;  /* 0x0000000000307805 */ /* 0x000fe4000001ff00 */
[----:B------:R-:W-:-:S02]  /*0200*/  CS2R R50, SRZ ;  /* 0x0000000000327805 */ /* 0x000fc4000001ff00 */
[----:B------:R-:W-:Y:S02]  /*0210*/  CS2R R52, SRZ ;  /* 0x0000000000347805 */ /* 0x000fe4000001ff00 */
[----:B-1----:R-:W-:Y:S01]  /*0220*/  ISETP.NE.U32.AND P0, PT, RZ, UR10, PT ;  /* 0x0000000aff007c0c */ /* 0x002fe2000bf05070 */
[----:B0-----:R-:W-:-:S04]  /*0230*/  IMAD.WIDE.U32 R8, R3, 0x20, R8 ;  /* 0x0000002003087825 */ /* 0x001fc800078e0008 */
[----:B------:R-:W-:Y:S01]  /*0240*/  HFMA2 R3, -RZ, RZ, 0, 0 ;  /* 0x00000000ff037431 */ /* 0x000fe200000001ff */
[----:B------:R-:W-:Y:S02]  /*0250*/  ISETP.NE.AND.EX P0, PT, RZ, UR11, PT, P0 ;  /* 0x0000000bff007c0c */ /* 0x000fe4000bf05300 */
[----:B------:R-:W-:Y:S01]  /*0260*/  MOV R55, RZ ;  /* 0x000000ff00377202 */ /* 0x000fe20000000f00 */
[----:B------:R-:W5:Y:S04]  /*0270*/  LDG.E.128 R20, desc[UR8][R8.64] ;  /* 0x0000000808147981 */ /* 0x000f68000c1e1d00 */
[----:B------:R0:W5:Y:S02]  /*0280*/  LDG.E.128 R24, desc[UR8][R8.64+0x10] ;  /* 0x0000100808187981 */ /* 0x000164000c1e1d00 */
[----:B0-2---:R-:W-:-:S07]  /*0290*/  CS2R R8, SRZ ;  /* 0x0000000000087805 */ /* 0x005fce000001ff00 */
.L_x_2421:
        /* <DEDUP_REMOVED lines=17> */
[----:B------:R4:W3:Y:S04]  /*03b0*/  LDG.E.128 R40, desc[UR8][R66.64+0x10] ;  /* 0x0000100842287981 */ /* 0x0008e8000c1e1d00 */
        /* <DEDUP_REMOVED lines=18> */
[--C-:B---3--:R-:W-:Y:S01]  /*04e0*/  FADD.FTZ R64, R43, -R67.reuse ;  /* 0x800000432b407221 */ /* 0x108fe20000010000 */
[C---:B0-----:R-:W-:Y:S02]  /*04f0*/  PRMT R60, R44.reuse, 0x7632, R60 ;  /* 0x000076322c3c7816 */ /* 0x041fe4000000003c */
[----:B------:R-:W-:Y:S01]  /*0500*/  SHF.L.U32 R43, R44, 0x10, RZ ;  /* 0x000000102c2b7819 */ /* 0x000fe200000006ff */
[----:B------:R-:W-:Y:S01]  /*0510*/  FADD.FTZ R68, R38, -R67 ;  /* 0x8000004326447221 */ /* 0x000fe20000010000 */
[----:B------:R-:W-:Y:S01]  /*0520*/  SHF.L.U32 R60, R60, 0x10, RZ ;  /* 0x000000103c3c7819 */ /* 0x000fe200000006ff */
[C---:B------:R-:W-:Y:S01]  /*0530*/  FMUL.FTZ R0, R59.reuse, R0 ;  /* 0x000000003b007220 */ /* 0x040fe20000410000 */
[----:B------:R-:W-:Y:S01]  /*0540*/  FMUL.FTZ R65, R59, R65 ;  /* 0x000000413b417220 */ /* 0x000fe20000410000 */
[----:B------:R-:W-:Y:S01]  /*0550*/  FADD.FTZ R53, R43, R53 ;  /* 0x000000352b357221 */ /* 0x000fe20000010000 */
[----:B------:R-:W-:Y:S01]  /*0560*/  FADD.FTZ R62, R41, -R67 ;  /* 0x80000043293e7221 */ /* 0x000fe20000010000 */
[-C--:B------:R-:W-:Y:S01]  /*0570*/  FFMA.FTZ R55, R0, R43.reuse, R55 ;  /* 0x0000002b00377223 */ /* 0x080fe20000010037 */
[----:B------:R-:W-:Y:S01]  /*0580*/  FMUL.FTZ R43, R20, R43 ;  /* 0x0000002b142b7220 */ /* 0x000fe20000410000 */
[--C-:B------:R-:W-:Y:S01]  /*0590*/  FADD.FTZ R66, R39, -R67.reuse ;  /* 0x8000004327427221 */ /* 0x100fe20000010000 */
[C---:B------:R-:W-:Y:S01]  /*05a0*/  PRMT R38, R45.reuse, 0x7632, R38 ;  /* 0x000076322d267816 */ /* 0x040fe20000000026 */
[----:B------:R-:W-:Y:S01]  /*05b0*/  FADD.FTZ R40, R40, -R67 ;  /* 0x8000004328287221 */ /* 0x000fe20000010000 */
[----:B------:R-:W-:Y:S01]  /*05c0*/  SHF.L.U32 R41, R45, 0x10, RZ ;  /* 0x000000102d297819 */ /* 0x000fe200000006ff */
[----:B------:R-:W-:Y:S01]  /*05d0*/  FMUL.FTZ R63, R59, R68 ;  /* 0x000000443b3f7220 */ /* 0x000fe20000410000 */
[-C--:B------:R-:W-:Y:S01]  /*05e0*/  FFMA.FTZ R52, R65, R60.reuse, R52 ;  /* 0x0000003c41347223 */ /* 0x080fe20000010034 */
[----:B------:R-:W-:Y:S01]  /*05f0*/  FADD.FTZ R51, R60, R51 ;  /* 0x000000333c337221 */ /* 0x000fe20000010000 */
[----:B------:R-:W-:Y:S01]  /*0600*/  FMUL.FTZ R39, R21, R60 ;  /* 0x0000003c15277220 */ /* 0x000fe20000410000 */
[C---:B------:R-:W-:Y:S01]  /*0610*/  FMUL.FTZ R44, R59.reuse, R62 ;  /* 0x0000003e3b2c7220 */ /* 0x040fe20000410000 */
[----:B------:R-:W-:Y:S01]  /*0620*/  FADD.FTZ R60, RZ, R43 ;  /* 0x0000002bff3c7221 */ /* 0x000fe20000010000 */
[----:B------:R-:W-:Y:S01]  /*0630*/  FADD.FTZ R42, R42, -R67 ;  /* 0x800000432a2a7221 */ /* 0x000fe20000010000 */
[----:B------:R-:W-:Y:S01]  /*0640*/  PRMT R36, R46, 0x7632, R36 ;  /* 0x000076322e247816 */ /* 0x000fe20000000024 */
[----:B------:R-:W-:Y:S01]  /*0650*/  FFMA.FTZ R62, R0, R43, RZ ;  /* 0x0000002b003e7223 */ /* 0x000fe200000100ff */
[----:B------:R-:W-:Y:S01]  /*0660*/  SHF.L.U32 R37, R46, 0x10, RZ ;  /* 0x000000102e257819 */ /* 0x000fe200000006ff */
[----:B------:R-:W-:Y:S01]  /*0670*/  FMUL.FTZ R61, R59, R66 ;  /* 0x000000423b3d7220 */ /* 0x000fe20000410000 */
[----:B------:R-:W-:Y:S01]  /*0680*/  PRMT R46, R47, 0x7632, R46 ;  /* 0x000076322f2e7816 */ /* 0x000fe2000000002e */
        /* <DEDUP_REMOVED lines=11> */
[-C--:B------:R-:W-:Y:S01]  /*0740*/  FFMA.FTZ R48, R61, R38.reuse, R48 ;  /* 0x000000263d307223 */ /* 0x080fe20000010030 */
[----:B------:R-:W-:Y:S01]  /*0750*/  FADD.FTZ R11, R38, R11 ;  /* 0x0000000b260b7221 */ /* 0x000fe20000010000 */
[----:B------:R-:W-:Y:S01]  /*0760*/  FMUL.FTZ R38, R23, R38 ;  /* 0x0000002617267220 */ /* 0x000fe20000410000 */
[----:B------:R-:W-:Y:S01]  /*0770*/  FADD.FTZ R37, R60, R41 ;  /* 0x000000293c257221 */ /* 0x000fe20000010000 */
[----:B------:R-:W-:Y:S01]  /*0780*/  FFMA.FTZ R62, R63, R41, R62 ;  /* 0x000000293f3e7223 */ /* 0x000fe2000001003e */
[----:B------:R-:W-:-:S02]  /*0790*/  SHF.L.U32 R36, R36, 0x10, RZ ;  /* 0x0000001024247819 */ /* 0x000fc400000006ff */
[----:B------:R-:W-:Y:S01]  /*07a0*/  FADD.FTZ R69, R37, R38 ;  /* 0x0000002625457221 */ /* 0x000fe20000010000 */
[----:B------:R-:W-:Y:S02]  /*07b0*/  FFMA.FTZ R62, R61, R38, R62 ;  /* 0x000000263d3e7223 */ /* 0x000fe4000001003e */
[----:B------:R-:W-:Y:S01]  /*07c0*/  FMUL.FTZ R37, R25, R36 ;  /* 0x0000002419257220 */ /* 0x000fe20000410000 */
[----:B------:R-:W-:Y:S01]  /*07d0*/  FADD.FTZ R60, R69, R40 ;  /* 0x00000028453c7221 */ /* 0x000fe20000010000 */
[----:B------:R-:W-:Y:S01]  /*07e0*/  FFMA.FTZ R69, R47, R40, R62 ;  /* 0x000000282f457223 */ /* 0x000fe2000001003e */
[----:B------:R-:W-:Y:S01]  /*07f0*/  FMUL.FTZ R45, R59, R42 ;  /* 0x0000002a3b2d7220 */ /* 0x000fe20000410000 */
[----:B------:R-:W-:Y:S01]  /*0800*/  SHF.L.U32 R46, R46, 0x10, RZ ;  /* 0x000000102e2e7819 */ /* 0x000fe200000006ff */
[----:B------:R-:W-:Y:S01]  /*0810*/  FFMA.FTZ R9, R44, R36, R9 ;  /* 0x000000242c097223 */ /* 0x000fe20000010009 */
[----:B------:R-:W-:Y:S01]  /*0820*/  FADD.FTZ R5, R36, R5 ;  /* 0x0000000524057221 */ /* 0x000fe20000010000 */
        /* <DEDUP_REMOVED lines=32> */
.L_x_2433:
        /* <DEDUP_REMOVED lines=46> */
.L_x_2418:
        /* <DEDUP_REMOVED lines=37> */
.L_x_2417:
        /* <DEDUP_REMOVED lines=40> */
.L_x_2420:
        /* <DEDUP_REMOVED lines=36> */
.L_x_2419:
        /* <DEDUP_REMOVED lines=14> */
.L_x_2415:
        /* <DEDUP_REMOVED lines=16> */
.L_x_2414:
[----:B------:R-:W-:Y:S05]  /*1600*/  BSYNC B0 ;  /* 0x0000000000007941 */ /* 0x000fea0003800000 */
.L_x_2413:
        /* <DEDUP_REMOVED lines=14> */
[----:B------:R-:W0:Y:S04]  /*16f0*/  LDS R6, [R3+0x600] ;  /* 0x0006000003067984 */ /* 0x000e280000000800 */
[----:B------:R-:W2:Y:S04]  /*1700*/  LDS R9, [R3+0x800] ;  /* 0x0008000003097984 */ /* 0x000ea80000000800 */
[----:B------:R-:W2:Y:S04]  /*1710*/  LDS R8, [R3+0xa00] ;  /* 0x000a000003087984 */ /* 0x000ea80000000800 */
[----:B------:R-:W2:Y:S04]  /*1720*/  LDS R11, [R3+0xc00] ;  /* 0x000c0000030b7984 */ /* 0x000ea80000000800 */
[----:B------:R-:W2:Y:S01]  /*1730*/  LDS R17, [R3+0xe00] ;  /* 0x000e000003117984 */ /* 0x000ea20000000800 */
[----:B------:R-:W-:Y:S01]  /*1740*/  BAR.SYNC.DEFER_BLOCKING 0x0 ;  /* 0x0000000000007b1d */ /* 0x000fe20000010000 */
[----:B---3--:R-:W-:Y:S01]  /*1750*/  FADD.FTZ R4, RZ, R4 ;  /* 0x00000004ff047221 */ /* 0x008fe20000010000 */
[----:B----4-:R-:W-:-:S03]  /*1760*/  FADD.FTZ R5, RZ, R5 ;  /* 0x00000005ff057221 */ /* 0x010fc60000010000 */
[----:B-----5:R-:W-:Y:S01]  /*1770*/  FADD.FTZ R4, R4, R7 ;  /* 0x0000000704047221 */ /* 0x020fe20000010000 */
[----:B-1----:R-:W-:Y:S02]  /*1780*/  IMAD R7, R18, UR7, RZ ;  /* 0x0000000712077c24 */ /* 0x002fe4000f8e02ff */
[----:B0-----:R-:W-:Y:S01]  /*1790*/  FADD.FTZ R5, R5, R6 ;  /* 0x0000000605057221 */ /* 0x001fe20000010000 */
[----:B------:R-:W-:Y:S01]  /*17a0*/  STS.128 [R0], R12 ;  /* 0x0000000c00007388 */ /* 0x000fe20000000c00 */
[----:B--2---:R-:W-:-:S03]  /*17b0*/  FADD.FTZ R4, R4, R9 ;  /* 0x0000000904047221 */ /* 0x004fc60000010000 */
        /* <DEDUP_REMOVED lines=34> */
.L_x_2416:
        /* <DEDUP_REMOVED lines=8> */
.L_x_2423:
[----:B------:R-:W-:Y:S05]  /*1a60*/  BSYNC B2 ;  /* 0x0000000000027941 */ /* 0x000fea0003800000 */
.L_x_2422:
        /* <DEDUP_REMOVED lines=8> */
.L_x_2424:
[----:B------:R-:W-:Y:S01]  /*1af0*/  HFMA2 R68, -RZ, RZ, 0, 1.1920928955078125e-07 ;  /* 0x00000002ff447431 */ /* 0x000fe200000001ff */
[----:B------:R-:W-:Y:S02]  /*1b00*/  MOV R46, R62 ;  /* 0x0000003e002e7202 */ /* 0x000fe40000000f00 */
[----:B------:R-:W-:-:S03]  /*1b10*/  MOV R62, R60 ;  /* 0x0000003c003e7202 */ /* 0x000fc60000000f00 */
[----:B------:R-:W-:-:S07]  /*1b20*/  FADD.FTZ R69, R69, R46 ;  /* 0x0000002e45457221 */ /* 0x000fce0000010000 */
[----:B------:R-:W-:Y:S05]  /*1b30*/  WARPSYNC.COLLECTIVE R64, `(.L_x_2425) ;  /* 0x0000000040087348 */ /* 0x000fea0003c00000 */
[----:B------:R0:W1:Y:S02]  /*1b40*/  SHFL.BFLY P3, R62, R62, R68, R66 ;  /* 0x0c0000443e3e7389 */ /* 0x0000640000060042 */
[----:B01----:R-:W-:Y:S05]  /*1b50*/  ENDCOLLECTIVE ;  /* 0x000000000000791b */ /* 0x003fea0003800000 */
.L_x_2425:
[----:B------:R-:W-:Y:S02]  /*1b60*/  MOV R46, R62 ;  /* 0x0000003e002e7202 */ /* 0x000fe40000000f00 */
[----:B------:R-:W-:-:S03]  /*1b70*/  MOV R62, R69 ;  /* 0x00000045003e7202 */ /* 0x000fc60000000f00 */
[----:B------:R-:W-:-:S07]  /*1b80*/  FADD.FTZ R46, R60, R46 ;  /* 0x0000002e3c2e7221 */ /* 0x000fce0000010000 */
[----:B------:R-:W-:Y:S05]  /*1b90*/  WARPSYNC.COLLECTIVE R64, `(.L_x_2426) ;  /* 0x0000000040087348 */ /* 0x000fea0003c00000 */
[----:B------:R0:W1:Y:S02]  /*1ba0*/  SHFL.BFLY P3, R62, R62, R68, R66 ;  /* 0x0c0000443e3e7389 */ /* 0x0000640000060042 */
[----:B01----:R-:W-:Y:S05]  /*1bb0*/  ENDCOLLECTIVE ;  /* 0x000000000000791b */ /* 0x003fea0003800000 */
.L_x_2426:
[----:B------:R-:W-:Y:S02]  /*1bc0*/  HFMA2 R68, -RZ, RZ, 0, 2.384185791015625e-07 ;  /* 0x00000004ff447431 */ /* 0x000fe400000001ff */
[----:B------:R-:W-:Y:S01]  /*1bd0*/  FADD.FTZ R69, R69, R62 ;  /* 0x0000003e45457221 */ /* 0x000fe20000010000 */
[----:B------:R-:W-:-:S07]  /*1be0*/  MOV R62, R46 ;  /* 0x0000002e003e7202 */ /* 0x000fce0000000f00 */
[----:B------:R-:W-:Y:S05]  /*1bf0*/  WARPSYNC.COLLECTIVE R64, `(.L_x_2427) ;  /* 0x0000000040087348 */ /* 0x000fea0003c00000 */
[----:B------:R0:W1:Y:S02]  /*1c00*/  SHFL.BFLY P3, R62, R62, R68, R66 ;  /* 0x0c0000443e3e7389 */ /* 0x0000640000060042 */
[----:B01----:R-:W-:Y:S05]  /*1c10*/  ENDCOLLECTIVE ;  /* 0x000000000000791b */ /* 0x003fea0003800000 */
.L_x_2427:
[----:B------:R-:W-:Y:S01]  /*1c20*/  FADD.FTZ R46, R46, R62 ;  /* 0x0000003e2e2e7221 */ /* 0x000fe20000010000 */
[----:B------:R-:W-:-:S07]  /*1c30*/  MOV R62, R69 ;  /* 0x00000045003e7202 */ /* 0x000fce0000000f00 */
[----:B------:R-:W-:Y:S05]  /*1c40*/  WARPSYNC.COLLECTIVE R64, `(.L_x_2428) ;  /* 0x0000000040087348 */ /* 0x000fea0003c00000 */
[----:B------:R0:W1:Y:S02]  /*1c50*/  SHFL.BFLY P3, R62, R62, R68, R66 ;  /* 0x0c0000443e3e7389 */ /* 0x0000640000060042 */
[----:B01----:R-:W-:Y:S05]  /*1c60*/  ENDCOLLECTIVE ;  /* 0x000000000000791b */ /* 0x003fea0003800000 */
.L_x_2428:
[----:B------:R-:W-:Y:S02]  /*1c70*/  HFMA2 R68, -RZ, RZ, 0, 4.76837158203125e-07 ;  /* 0x00000008ff447431 */ /* 0x000fe400000001ff */
[----:B------:R-:W-:Y:S01]  /*1c80*/  FADD.FTZ R60, R69, R62 ;  /* 0x0000003e453c7221 */ /* 0x000fe20000010000 */
[----:B------:R-:W-:-:S07]  /*1c90*/  MOV R62, R46 ;  /* 0x0000002e003e7202 */ /* 0x000fce0000000f00 */
[----:B------:R-:W-:Y:S05]  /*1ca0*/  WARPSYNC.COLLECTIVE R64, `(.L_x_2429) ;  /* 0x0000000040087348 */ /* 0x000fea0003c00000 */
[----:B------:R0:W1:Y:S02]  /*1cb0*/  SHFL.BFLY P3, R62, R62, R68, R66 ;  /* 0x0c0000443e3e7389 */ /* 0x0000640000060042 */
[----:B01----:R-:W-:Y:S05]  /*1cc0*/  ENDCOLLECTIVE ;  /* 0x000000000000791b */ /* 0x003fea0003800000 */
.L_x_2429:
[----:B------:R-:W-:Y:S01]  /*1cd0*/  FADD.FTZ R46, R46, R62 ;  /* 0x0000003e2e2e7221 */ /* 0x000fe20000010000 */
[----:B------:R-:W-:-:S07]  /*1ce0*/  MOV R62, R60 ;  /* 0x0000003c003e7202 */ /* 0x000fce0000000f00 */
[----:B------:R-:W-:Y:S05]  /*1cf0*/  WARPSYNC.COLLECTIVE R64, `(.L_x_2430) ;  /* 0x0000000040087348 */ /* 0x000fea0003c00000 */
[----:B------:R0:W1:Y:S02]  /*1d00*/  SHFL.BFLY P3, R62, R62, R68, R66 ;  /* 0x0c0000443e3e7389 */ /* 0x0000640000060042 */
[----:B01----:R-:W-:Y:S05]  /*1d10*/  ENDCOLLECTIVE ;  /* 0x000000000000791b */ /* 0x003fea0003800000 */
.L_x_2430:
[----:B------:R-:W-:Y:S01]  /*1d20*/  HFMA2 R68, -RZ, RZ, 0, 9.5367431640625e-07 ;  /* 0x00000010ff447431 */ /* 0x000fe200000001ff */
[----:B------:R-:W-:Y:S02]  /*1d30*/  MOV R69, R62 ;  /* 0x0000003e00457202 */ /* 0x000fe40000000f00 */
[----:B------:R-:W-:-:S03]  /*1d40*/  MOV R62, R46 ;  /* 0x0000002e003e7202 */ /* 0x000fc60000000f00 */
[----:B------:R-:W-:-:S07]  /*1d50*/  FADD.FTZ R60, R60, R69 ;  /* 0x000000453c3c7221 */ /* 0x000fce0000010000 */
[----:B------:R-:W-:Y:S05]  /*1d60*/  WARPSYNC.COLLECTIVE R64, `(.L_x_2431) ;  /* 0x0000000040087348 */ /* 0x000fea0003c00000 */
[----:B------:R0:W1:Y:S02]  /*1d70*/  SHFL.BFLY P3, R62, R62, R68, R66 ;  /* 0x0c0000443e3e7389 */ /* 0x0000640000060042 */
[----:B01----:R-:W-:Y:S05]  /*1d80*/  ENDCOLLECTIVE ;  /* 0x000000000000791b */ /* 0x003fea0003800000 */
.L_x_2431:
[----:B------:R-:W-:Y:S02]  /*1d90*/  MOV R69, R62 ;  /* 0x0000003e00457202 */ /* 0x000fe40000000f00 */
[----:B------:R-:W-:-:S07]  /*1da0*/  MOV R62, R60 ;  /* 0x0000003c003e7202 */ /* 0x000fce0000000f00 */
[----:B------:R-:W-:Y:S05]  /*1db0*/  WARPSYNC.COLLECTIVE R64, `(.L_x_2432) ;  /* 0x0000000040087348 */ /* 0x000fea0003c00000 */
[----:B------:R0:W1:Y:S02]  /*1dc0*/  SHFL.BFLY P3, R62, R62, R68, R66 ;  /* 0x0c0000443e3e7389 */ /* 0x0000640000060042 */
[----:B01----:R-:W-:Y:S05]  /*1dd0*/  ENDCOLLECTIVE ;  /* 0x000000000000791b */ /* 0x003fea0003800000 */
.L_x_2432:
[----:B------:R-:W-:Y:S05]  /*1de0*/  BRA `(.L_x_2433) ;  /* 0xffffffec00107947 */ /* 0x000fea000383ffff */
.L_x_2434:
        /* <DEDUP_REMOVED lines=9> */
.L_x_6417:


//--------------------- .text._ZN10layer_norm13ln_bwd_kernelINS_13Kernel_traitsIf13__nv_bfloat16fS2_fjLj256ELj1ELj4ELj1ELj16ENS_18Kernel_traits_baseILj256EfS2_fS2_fjLj128EEEEELb0ELb0ELb1ELb0EEEvNS_9BwdParamsE --------------------------
	.section	.text._ZN10layer_norm13ln_bwd_kernelINS_13Kernel_traitsIf13__nv_bfloat16fS2_fjLj256ELj1ELj4ELj1ELj16ENS_18Kernel_traits_baseILj256EfS2_fS2_fjLj128EEEEELb0ELb0ELb1ELb0EEEvNS_9BwdParamsE,"ax",@progbits
	.align	128
        .global         _ZN10layer_norm13ln_bwd_kernelINS_13Kernel_traitsIf13__nv_bfloat16fS2_fjLj256ELj1ELj4ELj1ELj16ENS_18Kernel_traits_baseILj256EfS2_fS2_fjLj128EEEEELb0ELb0ELb1ELb0EEEvNS_9BwdParamsE
        .type           _ZN10layer_norm13ln_bwd_kernelINS_13Kernel_traitsIf13__nv_bfloat16fS2_fjLj256ELj1ELj4ELj1ELj16ENS_18Kernel_traits_baseILj256EfS2_fS2_fjLj128EEEEELb0ELb0ELb1ELb0EEEvNS_9BwdParamsE,@function
        .size           _ZN10layer_norm13ln_bwd_kernelINS_13Kernel_traitsIf13__nv_bfloat16fS2_fjLj256ELj1ELj4ELj1ELj16ENS_18Kernel_traits_baseILj256EfS2_fS2_fjLj128EEEEELb0ELb0ELb1ELb0EEEvNS_9BwdParamsE,(.L_x_6418 - _ZN10layer_norm13ln_bwd_kernelINS_13Kernel_traitsIf13__nv_bfloat16fS2_fjLj256ELj1ELj4ELj1ELj16ENS_18Kernel_traits_baseILj256EfS2_fS2_fjLj128EEEEELb0ELb0ELb1ELb0EEEvNS_9BwdParamsE)
        .other          _ZN10layer_norm13ln_bwd_kernelINS_13Kernel_traitsIf13__nv_bfloat16fS2_fjLj256ELj1ELj4ELj1ELj16ENS_18Kernel_traits_baseILj256EfS2_fS2_fjLj128EEEEELb0ELb0ELb1ELb0EEEvNS_9BwdParamsE,@"STO_CUDA_ENTRY STV_DEFAULT"
_ZN10layer_norm13ln_bwd_kernelINS_13Kernel_traitsIf13__nv_bfloat16fS2_fjLj256ELj1ELj4ELj1ELj16ENS_18Kernel_traits_baseILj256EfS2_fS2_fjLj128EEEEELb0ELb0ELb1ELb0EEEvNS_9BwdParamsE:
.text._ZN10layer_norm13ln_bwd_kernelINS_13Kernel_traitsIf13__nv_bfloat16fS2_fjLj256ELj1ELj4ELj1ELj16ENS_18Kernel_traits_baseILj256EfS2_fS2_fjLj128EEEEELb0ELb0ELb1ELb0EEEvNS_9BwdParamsE:
        /* <DEDUP_REMOVED lines=18> */
[----:B--2---:R-:W-:Y:S01]  /*0120*/  USHF.L.U32 UR4, UR5, 0x2, URZ ;  /* 0x0000000205047899 */ /* 0x004fe200080006ff */
[----:B---3--:R-:W-:-:S05]  /*0130*/  @P0 IMAD.WIDE.U32 R2, R5, 0x20, R2 ;  /* 0x0000002005020825 */ /* 0x008fca00078e0002 */
[----:B------:R-:W5:Y:S04]  /*0140*/  @P0 LDG.E.128 R16, desc[UR6][R2.64] ;  /* 0x0000000602100981 */ /* 0x000f68000c1e1d00 */
[----:B------:R2:W5:Y:S01]  /*0150*/  @P0 LDG.E.128 R20, desc[UR6][R2.64+0x10] ;  /* 0x0000100602140981 */ /* 0x000562000c1e1d00 */
        /* <DEDUP_REMOVED lines=9> */
[----:B--2---:R-:W-:-:S04]  /*01f0*/  SHF.R.U32.HI R2, RZ, 0x5, R4 ;  /* 0x00000005ff027819 */ /* 0x004fc80000011604 */
[----:B------:R-:W-:-:S04]  /*0200*/  LOP3.LUT R2, R2, UR4, RZ, 0xfc, !PT ;  /* 0x0000000402027c12 */ /* 0x000fc8000f8efcff */
[----:B------:R-:W-:-:S13]  /*0210*/  ISETP.GE.AND P0, PT, R2, UR8, PT ;  /* 0x0000000802007c0c */ /* 0x000fda000bf06270 */
[----:B01--4-:R-:W-:Y:S05]  /*0220*/  @P0 BRA `(.L_x_2436) ;  /* 0x0000001c00a00947 */ /* 0x013fea0003800000 */
[----:B------:R-:W0:Y:S01]  /*0230*/  LDCU.64 UR8, c[0x0][0x438] ;  /* 0x00008700ff0877ac */ /* 0x000e220008000a00 */
[----:B------:R-:W1:Y:S01]  /*0240*/  LDC.U8 R4, c[0x0][0x410] ;  /* 0x00010400ff047b82 */ /* 0x000e620000000000 */
[----:B------:R-:W-:Y:S01]  /*0250*/  HFMA2 R36, -RZ, RZ, 0, 0 ;  /* 0x00000000ff247431 */ /* 0x000fe200000001ff */
[----:B0-----:R-:W-:-:S04]  /*0260*/  ISETP.NE.U32.AND P0, PT, RZ, UR8, PT ;  /* 0x00000008ff007c0c */ /* 0x001fc8000bf05070 */
[----:B------:R-:W-:-:S04]  /*0270*/  ISETP.NE.AND.EX P0, PT, RZ, UR9, PT, P0 ;  /* 0x00000009ff007c0c */ /* 0x000fc8000bf05300 */
[----:B------:R-:W-:-:S13]  /*0280*/  ISETP.LT.U32.OR P0, PT, R0, 0x20, !P0 ;  /* 0x000000200000780c */ /* 0x000fda0004701470 */
.L_x_2463:
[----:B0-----:R-:W0:Y:S08]  /*0290*/  LDC.64 R6, c[0x0][0x3f8] ;  /* 0x0000fe00ff067b82 */ /* 0x001e300000000a00 */
[----:B------:R-:W2:Y:S08]  /*02a0*/  LDC.64 R74, c[0x0][0x3c8] ;  /* 0x0000f200ff4a7b82 */ /* 0x000eb00000000a00 */
[----:B------:R-:W3:Y:S01]  /*02b0*/  LDC.64 R60, c[0x0][0x3f0] ;  /* 0x0000fc00ff3c7b82 */ /* 0x000ee20000000a00 */
[C---:B0-----:R-:W-:Y:S01]  /*02c0*/  IMAD.WIDE R76, R2.reuse, 0x4, R6 ;  /* 0x00000004024c7825 */ /* 0x041fe200078e0206 */
[----:B------:R-:W0:Y:S06]  /*02d0*/  S2R R64, SR_TID.X ;  /* 0x0000000000407919 */ /* 0x000e2c0000002100 */
[----:B------:R-:W4:Y:S01]  /*02e0*/  LDC.64 R54, c[0x0][0x3c0] ;  /* 0x0000f000ff367b82 */ /* 0x000f220000000a00 */
        /* <DEDUP_REMOVED lines=8> */
[----:B0-----:R-:W-:Y:S02]  /*0370*/  LOP3.LUT R64, R64, 0x1f, RZ, 0xc0, !PT ;  /* 0x0000001f40407812 */ /* 0x001fe400078ec0ff */
[----:B----4-:R-:W-:-:S13]  /*0380*/  ISETP.GE.AND P3, PT, R5, 0x1, PT ;  /* 0x000000010500780c */ /* 0x010fda0003f66270 */
[----:B--2---:R-:W-:Y:S05]  /*0390*/  @!P3 BRA `(.L_x_2438) ;  /* 0x000000040084b947 */ /* 0x004fea0003800000 */
[----:B------:R-:W-:-:S13]  /*03a0*/  ISETP.GE.U32.AND P1, PT, R0, 0x20, PT ;  /* 0x000000200000780c */ /* 0x000fda0003f26070 */
[----:B------:R-:W-:Y:S05]  /*03b0*/  @!P1 BRA `(.L_x_2439) ;  /* 0x0000000400a09947 */ /* 0x000fea0003800000 */
[----:B------:R-:W0:Y:S01]  /*03c0*/  LDC.64 R52, c[0x0][0x3a8] ;  /* 0x0000ea00ff347b82 */ /* 0x000e220000000a00 */
[----:B------:R-:W-:Y:S01]  /*03d0*/  IADD3 R59, PT, PT, R5, -0x1, RZ ;  /* 0xffffffff053b7810 */ /* 0x000fe20007ffe0ff */
[C---:B------:R-:W-:Y:S02]  /*03e0*/  IMAD R3, R2.reuse, UR16, RZ ;  /* 0x0000001002037c24 */ /* 0x040fe4000f8e02ff */
[----:B------:R-:W-:-:S03]  /*03f0*/  IMAD.WIDE R66, R2, 0x4, R54 ;  /* 0x0000000402427825 */ /* 0x000fc600078e0236 */
[----:B------:R-:W-:Y:S01]  /*0400*/  SHF.R.S32.HI R58, RZ, 0x1f, R3 ;  /* 0x0000001fff3a7819 */ /* 0x000fe20000011403 */
[----:B------:R-:W2:Y:S01]  /*0410*/  LDC.64 R56, c[0x0][0x428] ;  /* 0x00010a00ff387b82 */ /* 0x000ea20000000a00 */
[----:B------:R-:W-:Y:S01]  /*0420*/  IMAD R59, R59, UR16, RZ ;  /* 0x000000103b3b7c24 */ /* 0x000fe2000f8e02ff */
[----:B------:R-:W3:Y:S01]  /*0430*/  LDG.E R65, desc[UR6][R66.64] ;  /* 0x0000000642417981 */ /* 0x000ee2000c1e1900 */
[----:B------:R-:W-:-:S03]  /*0440*/  LEA.HI R3, R58, R3, RZ, 0x3 ;  /* 0x000000033a037211 */ /* 0x000fc600078f18ff */
[----:B------:R-:W-:Y:S02]  /*0450*/  SHF.R.S32.HI R54, RZ, 0x1f, R59 ;  /* 0x0000001fff367819 */ /* 0x000fe4000001143b */
[----:B------:R-:W-:Y:S02]  /*0460*/  LEA.HI.SX32 R3, R3, R64, 0x1d ;  /* 0x0000004003037211 */ /* 0x000fe400078feaff */
[----:B------:R-:W-:-:S04]  /*0470*/  LEA.HI R59, R54, R59, RZ, 0x3 ;  /* 0x0000003b363b7211 */ /* 0x000fc800078f18ff */
        /* <DEDUP_REMOVED lines=14> */
[--C-:B----4-:R-:W-:Y:S01]  /*0560*/  FADD.FTZ R66, R52, -R65.reuse ;  /* 0x8000004134427221 */ /* 0x110fe20000010000 */
[--C-:B------:R-:W-:Y:S01]  /*0570*/  FADD.FTZ R52, R53, -R65.reuse ;  /* 0x8000004135347221 */ /* 0x100fe20000010000 */
[--C-:B0-----:R-:W-:Y:S01]  /*0580*/  FADD.FTZ R68, R55, -R65.reuse ;  /* 0x8000004137447221 */ /* 0x101fe20000010000 */
[--C-:B------:R-:W-:Y:S01]  /*0590*/  FADD.FTZ R54, R54, -R65.reuse ;  /* 0x8000004136367221 */ /* 0x100fe20000010000 */
[--C-:B--2---:R-:W-:Y:S01]  /*05a0*/  FADD.FTZ R56, R56, -R65.reuse ;  /* 0x8000004138387221 */ /* 0x104fe20000010000 */
[----:B------:R-:W-:Y:S01]  /*05b0*/  FADD.FTZ R72, R59, -R65 ;  /* 0x800000413b487221 */ /* 0x000fe20000010000 */
[C---:B------:R-:W-:Y:S02]  /*05c0*/  PRMT R53, R60.reuse, 0x7632, R53 ;  /* 0x000076323c357816 */ /* 0x040fe40000000035 */
[----:B------:R-:W-:Y:S01]  /*05d0*/  SHF.L.U32 R55, R60, 0x10, RZ ;  /* 0x000000103c377819 */ /* 0x000fe200000006ff */
[C---:B-----5:R-:W-:Y:S01]  /*05e0*/  FMUL.FTZ R3, R7.reuse, R66 ;  /* 0x0000004207037220 */ /* 0x060fe20000410000 */
[----:B------:R-:W-:Y:S01]  /*05f0*/  PRMT R59, R62, 0x7632, R59 ;  /* 0x000076323e3b7816 */ /* 0x000fe2000000003b */
[----:B------:R-:W-:Y:S01]  /*0600*/  FMUL.FTZ R52, R7, R52 ;  /* 0x0000003407347220 */ /* 0x000fe20000410000 */
[----:B------:R-:W-:Y:S01]  /*0610*/  SHF.L.U32 R66, R53, 0x10, RZ ;  /* 0x0000001035427819 */ /* 0x000fe200000006ff */
[----:B------:R-:W-:Y:S01]  /*0620*/  FMUL.FTZ R69, R7, R56 ;  /* 0x0000003807457220 */ /* 0x000fe20000410000 */
[-C--:B------:R-:W-:Y:S01]  /*0630*/  FMUL.FTZ R56, R16, R55.reuse ;  /* 0x0000003710387220 */ /* 0x080fe20000410000 */
[----:B------:R-:W-:Y:S01]  /*0640*/  FADD.FTZ R70, R57, -R65 ;  /* 0x8000004139467221 */ /* 0x000fe20000010000 */
[----:B------:R-:W-:Y:S01]  /*0650*/  FMUL.FTZ R67, R7, R54 ;  /* 0x0000003607437220 */ /* 0x000fe20000410000 */
[----:B------:R-:W-:Y:S01]  /*0660*/  PRMT R57, R61, 0x7632, R57 ;  /* 0x000076323d397816 */ /* 0x000fe20000000039 */
[----:B------:R-:W-:Y:S01]  /*0670*/  FADD.FTZ R58, R58, -R65 ;  /* 0x800000413a3a7221 */ /* 0x000fe20000010000 */
[----:B------:R-:W-:Y:S01]  /*0680*/  SHF.L.U32 R54, R59, 0x10, RZ ;  /* 0x000000103b367819 */ /* 0x000fe200000006ff */
[-C--:B------:R-:W-:Y:S01]  /*0690*/  FFMA.FTZ R33, R52, R66.reuse, R33 ;  /* 0x0000004234217223 */ /* 0x080fe20000010021 */
[----:B------:R-:W-:Y:S01]  /*06a0*/  SHF.L.U32 R61, R61, 0x10, RZ ;  /* 0x000000103d3d7819 */ /* 0x000fe200000006ff */
[----:B------:R-:W-:Y:S01]  /*06b0*/  FADD.FTZ R41, R41, R66 ;  /* 0x0000004229297221 */ /* 0x000fe20000010000 */
[----:B------:R-:W-:Y:S01]  /*06c0*/  FMUL.FTZ R59, R17, R66 ;  /* 0x00000042113b7220 */ /* 0x000fe20000410000 */
[----:B------:R-:W-:Y:S01]  /*06d0*/  FADD.FTZ R66, RZ, R56 ;  /* 0x00000038ff427221 */ /* 0x000fe20000010000 */
[----:B------:R-:W-:Y:S01]  /*06e0*/  FFMA.FTZ R53, R3, R56, RZ ;  /* 0x0000003803357223 */ /* 0x000fe200000100ff */
[----:B-1----:R-:W-:Y:S01]  /*06f0*/  SHF.L.U32 R74, R57, 0x10, RZ ;  /* 0x00000010394a7819 */ /* 0x002fe200000006ff */
[C---:B------:R-:W-:Y:S01]  /*0700*/  FMUL.FTZ R68, R7.reuse, R68 ;  /* 0x0000004407447220 */ /* 0x040fe20000410000 */
[----:B------:R-:W-:Y:S01]  /*0710*/  FMUL.FTZ R71, R7, R58 ;  /* 0x0000003a07477220 */ /* 0x000fe20000410000 */
[----:B------:R-:W-:Y:S01]  /*0720*/  FFMA.FTZ R32, R3, R55, R32 ;  /* 0x0000003703207223 */ /* 0x000fe20000010020 */
[----:B------:R-:W-:Y:S01]  /*0730*/  FADD.FTZ R40, R40, R55 ;  /* 0x0000003728287221 */ /* 0x000fe20000010000 */
[----:B------:R-:W-:Y:S01]  /*0740*/  FMUL.FTZ R58, R18, R61 ;  /* 0x0000003d123a7220 */ /* 0x000fe20000410000 */
[----:B------:R-:W-:Y:S01]  /*0750*/  FADD.FTZ R55, R66, R59 ;  /* 0x0000003b42377221 */ /* 0x000fe20000010000 */
[----:B------:R-:W-:Y:S01]  /*0760*/  FFMA.FTZ R66, R52, R59, R53 ;  /* 0x0000003b34427223 */ /* 0x000fe20000010035 */
[----:B------:R-:W-:Y:S01]  /*0770*/  SHF.L.U32 R65, R62, 0x10, RZ ;  /* 0x000000103e417819 */ /* 0x000fe200000006ff */
[-C--:B------:R-:W-:Y:S01]  /*0780*/  FFMA.FTZ R35, R68, R74.reuse, R35 ;  /* 0x0000004a44237223 */ /* 0x080fe20000010023 */
[----:B------:R-:W-:Y:S01]  /*0790*/  FADD.FTZ R43, R43, R74 ;  /* 0x0000004a2b2b7221 */ /* 0x000fe20000010000 */
[----:B------:R-:W-:Y:S01]  /*07a0*/  FMUL.FTZ R57, R19, R74 ;  /* 0x0000004a13397220 */ /* 0x000fe20000410000 */
[----:B------:R-:W-:Y:S01]  /*07b0*/  FADD.FTZ R74, R55, R58 ;  /* 0x0000003a374a7221 */ /* 0x000fe20000010000 */
[----:B------:R-:W-:Y:S01]  /*07c0*/  FFMA.FTZ R53, R67, R58, R66 ;  /* 0x0000003a43357223 */ /* 0x000fe20000010042 */
[----:B------:R-:W-:Y:S01]  /*07d0*/  FMUL.FTZ R70, R7, R70 ;  /* 0x0000004607467220 */ /* 0x000fe20000410000 */
[----:B------:R-:W-:Y:S01]  /*07e0*/  FMUL.FTZ R62, R20, R65 ;  /* 0x00000041143e7220 */ /* 0x000fe20000410000 */
[----:B------:R-:W-:Y:S01]  /*07f0*/  FADD.FTZ R55, R74, R57 ;  /* 0x000000394a377221 */ /* 0x000fe20000010000 */
[----:B------:R-:W-:Y:S01]  /*0800*/  FFMA.FTZ R66, R68, R57, R53 ;  /* 0x0000003944427223 */ /* 0x000fe20000010035 */
[----:B------:R-:W-:Y:S01]  /*0810*/  PRMT R60, R63, 0x7632, R60 ;  /* 0x000076323f3c7816 */ /* 0x000fe2000000003c */
[-C--:B------:R-:W-:Y:S01]  /*0820*/  FFMA.FTZ R29, R70, R54.reuse, R29 ;  /* 0x00000036461d7223 */ /* 0x080fe2000001001d */
[----:B------:R-:W-:Y:S01]  /*0830*/  FADD.FTZ R37, R37, R54 ;  /* 0x0000003625257221 */ /* 0x000fe20000010000 */
[----:B------:R-:W-:Y:S01]  /*0840*/  FMUL.FTZ R53, R21, R54 ;  /* 0x0000003615357220 */ /* 0x000fe20000410000 */
[----:B------:R-:W-:Y:S01]  /*0850*/  SHF.L.U32 R63, R63, 0x10, RZ ;  /* 0x000000103f3f7819 */ /* 0x000fe200000006ff */
[----:B------:R-:W-:Y:S01]  /*0860*/  FADD.FTZ R54, R55, R62 ;  /* 0x0000003e37367221 */ /* 0x000fe20000010000 */
[----:B------:R-:W-:Y:S01]  /*0870*/  FFMA.FTZ R55, R69, R62, R66 ;  /* 0x0000003e45377223 */ /* 0x000fe20000010042 */
[----:B------:R-:W-:Y:S01]  /*0880*/  FFMA.FTZ R34, R67, R61, R34 ;  /* 0x0000003d43227223 */ /* 0x000fe20000010022 */
[----:B------:R-:W-:Y:S01]  /*0890*/  FADD.FTZ R42, R42, R61 ;  /* 0x0000003d2a2a7221 */ /* 0x000fe20000010000 */
[----:B------:R-:W-:Y:S01]  /*08a0*/  SHF.L.U32 R60, R60, 0x10, RZ ;  /* 0x000000103c3c7819 */ /* 0x000fe200000006ff */
        /* <DEDUP_REMOVED lines=8> */
[-C--:B------:R-:W-:Y:S01]  /*0930*/  FFMA.FTZ R31, R72, R60.reuse, R31 ;  /* 0x0000003c481f7223 */ /* 0x080fe2000001001f */
[----:B------:R-:W-:Y:S01]  /*0940*/  FADD.FTZ R39, R39, R60 ;  /* 0x0000003c27277221 */ /* 0x000fe20000010000 */
[----:B------:R-:W-:Y:S01]  /*0950*/  FMUL.FTZ R63, R23, R60 ;  /* 0x0000003c173f7220 */ /* 0x000fe20000410000 */
[----:B------:R-:W-:Y:S01]  /*0960*/  FADD.FTZ R60, R61, R66 ;  /* 0x000000423d3c7221 */ /* 0x000fe20000010000 */
[----:B------:R-:W-:-:S03]  /*0970*/  FFMA.FTZ R65, R71, R66, R54 ;  /* 0x0000004247417223 */ /* 0x000fc60000010036 */
[----:B------:R-:W-:Y:S01]  /*0980*/  FADD.FTZ R73, R60, R63 ;  /* 0x0000003f3c497221 */ /* 0x000fe20000010000 */
[----:B------:R-:W-:Y:S01]  /*0990*/  FFMA.FTZ R65, R72, R63, R65 ;  /* 0x0000003f48417223 */ /* 0x000fe20000010041 */
[----:B------:R-:W-:Y:S06]  /*09a0*/  BRA `(.L_x_2439) ;  /* 0x0000000000247947 */ /* 0x000fec0003800000 */
.L_x_2438:
        /* <DEDUP_REMOVED lines=9> */
.L_x_2439:
[----:B------:R-:W-:Y:S05]  /*0a40*/  BSYNC.RECONVERGENT B1 ;  /* 0x0000000000017941 */ /* 0x000fea0003800200 */
.L_x_2437:
[----:B------:R-:W-:Y:S01]  /*0a50*/  UMOV UR4, 0xffffffff ;  /* 0xffffffff00047882 */ /* 0x000fe20000000000 */
[----:B-----5:R-:W-:Y:S02]  /*0a60*/  ISETP.GE.AND P2, PT, R6, 0x1, PT ;  /* 0x000000010600780c */ /* 0x020fe40003f46270 */
[----:B------:R-:W-:Y:S11]  /*0a70*/  BRA.DIV UR4, `(.L_x_2440) ;  /* 0x0000001a04d47947 */ /* 0x000ff6000b800000 */
        /* <DEDUP_REMOVED lines=18> */
.L_x_2475:
[----:B0-----:R-:W0:Y:S01]  /*0ba0*/  @P2 LDC R55, c[0x0][0x388] ;  /* 0x0000e200ff372b82 */ /* 0x001e220000000800 */
[----:B------:R-:W-:Y:S01]  /*0bb0*/  @P2 IADD3 R6, PT, PT, R6, -0x1, RZ ;  /* 0xffffffff06062810 */ /* 0x000fe20007ffe0ff */
[----:B------:R-:W-:Y:S01]  /*0bc0*/  BSSY.RECONVERGENT B2, `(.L_x_2441) ;  /* 0x000014a000027945 */ /* 0x000fe20003800200 */
[----:B------:R-:W-:Y:S01]  /*0bd0*/  ISETP.GE.U32.AND P1, PT, R0, 0x20, PT ;  /* 0x000000200000780c */ /* 0x000fe20003f26070 */
[----:B--23--:R-:W-:Y:S02]  /*0be0*/  FADD.FTZ R65, R65, R77 ;  /* 0x0000004d41417221 */ /* 0x00cfe40000010000 */
[----:B0-----:R-:W-:-:S05]  /*0bf0*/  @P2 IMAD R6, R6, R55, RZ ;  /* 0x0000003706062224 */ /* 0x001fca00078e02ff */
[----:B------:R-:W-:-:S04]  /*0c00*/  @P2 SHF.R.S32.HI R55, RZ, 0x1f, R6 ;  /* 0x0000001fff372819 */ /* 0x000fc80000011406 */
[----:B------:R-:W-:Y:S01]  /*0c10*/  @P2 LEA.HI R55, R55, R6, RZ, 0x3 ;  /* 0x0000000637372211 */ /* 0x000fe200078f18ff */
[----:B----4-:R-:W-:-:S03]  /*0c20*/  FADD.FTZ R6, R61, R74 ;  /* 0x0000004a3d067221 */ /* 0x010fc60000010000 */
        /* <DEDUP_REMOVED lines=28> */
.L_x_2447:
[----:B------:R-:W-:Y:S05]  /*0df0*/  BSYNC.RECONVERGENT B3 ;  /* 0x0000000000037941 */ /* 0x000fea0003800200 */
.L_x_2446:
        /* <DEDUP_REMOVED lines=10> */
.L_x_2449:
[----:B------:R-:W-:Y:S05]  /*0ea0*/  BSYNC.RECONVERGENT B3 ;  /* 0x0000000000037941 */ /* 0x000fea0003800200 */
.L_x_2448:
        /* <DEDUP_REMOVED lines=10> */
.L_x_2451:
[----:B------:R-:W-:Y:S05]  /*0f50*/  BSYNC.RECONVERGENT B3 ;  /* 0x0000000000037941 */ /* 0x000fea0003800200 */
.L_x_2450:
        /* <DEDUP_REMOVED lines=10> */
.L_x_2453:
[----:B------:R-:W-:Y:S05]  /*1000*/  BSYNC.RECONVERGENT B3 ;  /* 0x0000000000037941 */ /* 0x000fea0003800200 */
.L_x_2452:
        /* <DEDUP_REMOVED lines=10> */
.L_x_2455:
[----:B------:R-:W-:Y:S05]  /*10b0*/  BSYNC.RECONVERGENT B3 ;  /* 0x0000000000037941 */ /* 0x000fea0003800200 */
.L_x_2454:
        /* <DEDUP_REMOVED lines=10> */
.L_x_2457:
[----:B------:R-:W-:Y:S05]  /*1160*/  BSYNC.RECONVERGENT B3 ;  /* 0x0000000000037941 */ /* 0x000fea0003800200 */
.L_x_2456:
        /* <DEDUP_REMOVED lines=10> */
.L_x_2459:
[----:B------:R-:W-:Y:S05]  /*1210*/  BSYNC.RECONVERGENT B3 ;  /* 0x0000000000037941 */ /* 0x000fea0003800200 */
.L_x_2458:
        /* <DEDUP_REMOVED lines=10> */
.L_x_2445:
[----:B------:R-:W0:Y:S01]  /*12c0*/  @P2 LDC R49, c[0x0][0x40c] ;  /* 0x00010300ff312b82 */ /* 0x000e220000000800 */
[-CC-:B------:R-:W-:Y:S01]  /*12d0*/  FFMA.FTZ R25, R3, R6.reuse, R65.reuse ;  /* 0x0000000603197223 */ /* 0x180fe20000010041 */
[----:B------:R-:W-:Y:S01]  /*12e0*/  ISETP.GT.AND P1, PT, R5, RZ, PT ;  /* 0x000000ff0500720c */ /* 0x000fe20003f24270 */
[-CC-:B------:R-:W-:Y:S01]  /*12f0*/  FFMA.FTZ R64, R68, R6.reuse, R65.reuse ;  /* 0x0000000644407223 */ /* 0x180fe20000010041 */
[-C--:B------:R-:W-:Y:S01]  /*1300*/  FFMA.FTZ R27, R69, R6.reuse, R65 ;  /* 0x00000006451b7223 */ /* 0x080fe20000010041 */
[----:B------:R-:W-:Y:S01]  /*1310*/  FADD.FTZ R24, R56, -R25 ;  /* 0x8000001938187221 */ /* 0x000fe20000010000 */
[-CC-:B------:R-:W-:Y:S01]  /*1320*/  FFMA.FTZ R25, R67, R6.reuse, R65.reuse ;  /* 0x0000000643197223 */ /* 0x180fe20000010041 */
[-CC-:B------:R-:W-:Y:S01]  /*1330*/  FFMA.FTZ R26, R70, R6.reuse, R65.reuse ;  /* 0x00000006461a7223 */ /* 0x180fe20000010041 */
[--C-:B------:R-:W-:Y:S01]  /*1340*/  FFMA.FTZ R5, R71, R6, R65.reuse ;  /* 0x0000000647057223 */ /* 0x100fe20000010041 */
[----:B------:R-:W-:Y:S01]  /*1350*/  FMUL.FTZ R24, R7, R24 ;  /* 0x0000001807187220 */ /* 0x000fe20000410000 */
[-C--:B------:R-:W-:Y:S01]  /*1360*/  FFMA.FTZ R74, R72, R6.reuse, R65 ;  /* 0x00000006484a7223 */ /* 0x080fe20000010041 */
[----:B------:R-:W-:Y:S01]  /*1370*/  FADD.FTZ R26, R53, -R26 ;  /* 0x8000001a351a7221 */ /* 0x000fe20000010000 */
[----:B------:R-:W-:Y:S01]  /*1380*/  FADD.FTZ R50, R58, -R25 ;  /* 0x800000193a327221 */ /* 0x000fe20000010000 */
[----:B------:R-:W-:Y:S01]  /*1390*/  FADD.FTZ R51, R57, -R64 ;  /* 0x8000004039337221 */ /* 0x000fe20000010000 */
[----:B------:R-:W-:Y:S01]  /*13a0*/  FSEL R48, R24, RZ, P1 ;  /* 0x000000ff18307208 */ /* 0x000fe20000800000 */
[----:B------:R-:W-:Y:S01]  /*13b0*/  FFMA.FTZ R24, R52, R6, R65 ;  /* 0x0000000634187223 */ /* 0x000fe20000010041 */
[----:B------:R-:W-:Y:S01]  /*13c0*/  FADD.FTZ R76, R66, -R5 ;  /* 0x80000005424c7221 */ /* 0x000fe20000010000 */
[----:B------:R-:W-:Y:S01]  /*13d0*/  FADD.FTZ R74, R63, -R74 ;  /* 0x8000004a3f4a7221 */ /* 0x000fe20000010000 */
[----:B------:R-:W1:Y:S01]  /*13e0*/  @P2 LDC R5, c[0x0][0x40c] ;  /* 0x00010300ff052b82 */ /* 0x000e620000000800 */
[----:B------:R-:W-:Y:S01]  /*13f0*/  FADD.FTZ R6, R59, -R24 ;  /* 0x800000183b067221 */ /* 0x000fe20000010000 */
[----:B------:R-:W-:Y:S01]  /*1400*/  FADD.FTZ R24, R62, -R27 ;  /* 0x8000001b3e187221 */ /* 0x000fe20000010000 */
[C---:B------:R-:W-:Y:S01]  /*1410*/  FMUL.FTZ R25, R7.reuse, R26 ;  /* 0x0000001a07197220 */ /* 0x040fe20000410000 */
[C---:B------:R-:W-:Y:S01]  /*1420*/  FMUL.FTZ R50, R7.reuse, R50 ;  /* 0x0000003207327220 */ /* 0x040fe20000410000 */
[C---:B------:R-:W-:Y:S01]  /*1430*/  FMUL.FTZ R65, R7.reuse, R6 ;  /* 0x0000000607417220 */ /* 0x040fe20000410000 */
[----:B0-----:R-:W-:Y:S01]  /*1440*/  @P2 FMUL.FTZ R49, R48, R49 ;  /* 0x0000003130312220 */ /* 0x001fe20000410000 */
[C---:B------:R-:W-:Y:S01]  /*1450*/  FMUL.FTZ R51, R7.reuse, R51 ;  /* 0x0000003307337220 */ /* 0x040fe20000410000 */
[----:B------:R-:W0:Y:S01]  /*1460*/  @P2 LDC R27, c[0x0][0x40c] ;  /* 0x00010300ff1b2b82 */ /* 0x000e220000000800 */
[C---:B------:R-:W-:Y:S01]  /*1470*/  FMUL.FTZ R24, R7.reuse, R24 ;  /* 0x0000001807187220 */ /* 0x040fe20000410000 */
[C---:B------:R-:W-:Y:S01]  /*1480*/  FMUL.FTZ R26, R7.reuse, R76 ;  /* 0x0000004c071a7220 */ /* 0x040fe20000410000 */
[----:B------:R-:W-:Y:S01]  /*1490*/  @P2 F2FP.BF16.F32.PACK_AB R49, RZ, R49 ;  /* 0x00000031ff31223e */ /* 0x000fe200000010ff */
[----:B------:R-:W-:Y:S01]  /*14a0*/  FMUL.FTZ R7, R7, R74 ;  /* 0x0000004a07077220 */ /* 0x000fe20000410000 */
[----:B------:R-:W-:-:S02]  /*14b0*/  FSEL R50, R50, RZ, P1 ;  /* 0x000000ff32327208 */ /* 0x000fc40000800000 */
[----:B------:R-:W-:Y:S01]  /*14c0*/  @P2 PRMT R44, R49, 0x7610, R44 ;  /* 0x00007610312c2816 */ /* 0x000fe2000000002c */
[----:B------:R-:W2:Y:S01]  /*14d0*/  @P2 LDC R64, c[0x0][0x40c] ;  /* 0x00010300ff402b82 */ /* 0x000ea20000000800 */
[----:B------:R-:W-:Y:S02]  /*14e0*/  FSEL R49, R65, RZ, P1 ;  /* 0x000000ff41317208 */ /* 0x000fe40000800000 */
[----:B------:R-:W-:Y:S02]  /*14f0*/  FSEL R24, R24, RZ, P1 ;  /* 0x000000ff18187208 */ /* 0x000fe40000800000 */
[----:B------:R-:W-:Y:S02]  /*1500*/  FSEL R51, R51, RZ, P1 ;  /* 0x000000ff33337208 */ /* 0x000fe40000800000 */
[----:B------:R-:W-:Y:S01]  /*1510*/  FSEL R25, R25, RZ, P1 ;  /* 0x000000ff19197208 */ /* 0x000fe20000800000 */
[----:B------:R-:W3:Y:S01]  /*1520*/  @P2 LDC R6, c[0x0][0x40c] ;  /* 0x00010300ff062b82 */ /* 0x000ee20000000800 */
[----:B------:R-:W-:Y:S01]  /*1530*/  FSEL R26, R26, RZ, P1 ;  /* 0x000000ff1a1a7208 */ /* 0x000fe20000800000 */
[----:B-1----:R-:W-:-:S05]  /*1540*/  @P2 FMUL.FTZ R5, R24, R5 ;  /* 0x0000000518052220 */ /* 0x002fca0000410000 */
[----:B------:R-:W-:Y:S01]  /*1550*/  @P2 F2FP.BF16.F32.PACK_AB R5, RZ, R5 ;  /* 0x00000005ff05223e */ /* 0x000fe200000010ff */
[----:B------:R-:W1:Y:S01]  /*1560*/  @P2 LDC R74, c[0x0][0x40c] ;  /* 0x00010300ff4a2b82 */ /* 0x000e620000000800 */
[----:B0-----:R-:W-:Y:S02]  /*1570*/  @P2 FMUL.FTZ R27, R50, R27 ;  /* 0x0000001b321b2220 */ /* 0x001fe40000410000 */
[----:B------:R-:W-:-:S03]  /*1580*/  @P2 PRMT R46, R5, 0x7610, R46 ;  /* 0x00007610052e2816 */ /* 0x000fc6000000002e */
[----:B------:R-:W-:Y:S02]  /*1590*/  @P2 F2FP.BF16.F32.PACK_AB R27, RZ, R27 ;  /* 0x0000001bff1b223e */ /* 0x000fe400000010ff */
[----:B------:R-:W0:Y:S01]  /*15a0*/  @P2 LDC R65, c[0x0][0x40c] ;  /* 0x00010300ff412b82 */ /* 0x000e220000000800 */
[----:B--2---:R-:W-:Y:S01]  /*15b0*/  @P2 FMUL.FTZ R64, R49, R64 ;  /* 0x0000004031402220 */ /* 0x004fe20000410000 */
[----:B------:R-:W-:Y:S02]  /*15c0*/  @P2 PRMT R45, R27, 0x7610, R45 ;  /* 0x000076101b2d2816 */ /* 0x000fe4000000002d */
[----:B------:R-:W-:Y:S02]  /*15d0*/  FSEL R27, R7, RZ, P1 ;  /* 0x000000ff071b7208 */ /* 0x000fe40000800000 */
[----:B------:R-:W-:Y:S01]  /*15e0*/  @P2 F2FP.BF16.F32.PACK_AB R64, RZ, R64 ;  /* 0x00000040ff40223e */ /* 0x000fe200000010ff */
[----:B---3--:R-:W-:-:S03]  /*15f0*/  @P2 FMUL.FTZ R6, R51, R6 ;  /* 0x0000000633062220 */ /* 0x008fc60000410000 */
[----:B------:R-:W-:Y:S02]  /*1600*/  @P2 PRMT R44, R44, 0x5410, R64 ;  /* 0x000054102c2c2816 */ /* 0x000fe40000000040 */
[----:B------:R-:W-:Y:S01]  /*1610*/  @P2 F2FP.BF16.F32.PACK_AB R6, RZ, R6 ;  /* 0x00000006ff06223e */ /* 0x000fe200000010ff */
[----:B-1----:R-:W-:-:S03]  /*1620*/  @P2 FMUL.FTZ R74, R25, R74 ;  /* 0x0000004a194a2220 */ /* 0x002fc60000410000 */
[----:B------:R-:W-:Y:S02]  /*1630*/  @P2 PRMT R45, R45, 0x5410, R6 ;  /* 0x000054102d2d2816 */ /* 0x000fe40000000006 */
[----:B------:R-:W-:Y:S01]  /*1640*/  @P2 F2FP.BF16.F32.PACK_AB R74, RZ, R74 ;  /* 0x0000004aff4a223e */ /* 0x000fe200000010ff */
[----:B0-----:R-:W-:-:S03]  /*1650*/  @P2 FMUL.FTZ R65, R26, R65 ;  /* 0x000000411a412220 */ /* 0x001fc60000410000 */
        /* <DEDUP_REMOVED lines=8> */
.L_x_2444:
[----:B------:R-:W-:Y:S02]  /*16e0*/  MOV R61, UR20 ;  /* 0x00000014003d7c02 */ /* 0x000fe40008000f00 */
[----:B------:R-:W-:Y:S02]  /*16f0*/  MOV R60, UR21 ;  /* 0x00000015003c7c02 */ /* 0x000fe40008000f00 */
[----:B------:R-:W-:-:S04]  /*1700*/  ISETP.NE.U32.AND P1, PT, R61, RZ, PT ;  /* 0x000000ff3d00720c */ /* 0x000fc80003f25070 */
[----:B------:R-:W-:-:S13]  /*1710*/  ISETP.NE.AND.EX P1, PT, R60, RZ, PT, P1 ;  /* 0x000000ff3c00720c */ /* 0x000fda0003f25310 */
[----:B------:R-:W-:Y:S05]  /*1720*/  @P1 BRA `(.L_x_2461) ;  /* 0x0000000400041947 */ /* 0x000fea0003800000 */
[----:B------:R-:W0:Y:S01]  /*1730*/  @P2 LDC R74, c[0x0][0x40c] ;  /* 0x00010300ff4a2b82 */ /* 0x000e220000000800 */
[-CC-:B------:R-:W-:Y:S01]  /*1740*/  @P3 FFMA.FTZ R5, R3, R6.reuse, R65.reuse ;  /* 0x0000000603053223 */ /* 0x180fe20000010041 */
[----:B------:R-:W-:-:S03]  /*1750*/  @P3 FFMA.FTZ R73, R67, R6, R65 ;  /* 0x0000000643493223 */ /* 0x000fc60000010041 */
[----:B------:R-:W-:Y:S01]  /*1760*/  @P3 FADD.FTZ R64, R56, -R5 ;  /* 0x8000000538403221 */ /* 0x000fe20000010000 */
[----:B------:R-:W-:Y:S02]  /*1770*/  MOV R5, R12 ;  /* 0x0000000c00057202 */ /* 0x000fe40000000f00 */
[----:B------:R-:W1:Y:S01]  /*1780*/  @P2 LDC R75, c[0x0][0x40c] ;  /* 0x00010300ff4b2b82 */ /* 0x000e620000000800 */
[----:B------:R-:W-:-:S04]  /*1790*/  @P3 FFMA.FTZ R5, R7, R64, R12 ;  /* 0x0000004007053223 */ /* 0x000fc8000001000c */
[----:B0-----:R-:W-:Y:S01]  /*17a0*/  @P2 FMUL.FTZ R64, R5, R74 ;  /* 0x0000004a05402220 */ /* 0x001fe20000410000 */
[----:B------:R-:W-:Y:S01]  /*17b0*/  @P3 FFMA.FTZ R74, R52, R6, R65 ;  /* 0x00000006344a3223 */ /* 0x000fe20000010041 */
[----:B------:R-:W-:-:S03]  /*17c0*/  MOV R5, R13 ;  /* 0x0000000d00057202 */ /* 0x000fc60000000f00 */
[----:B------:R-:W-:Y:S01]  /*17d0*/  @P3 FADD.FTZ R74, R59, -R74 ;  /* 0x8000004a3b4a3221 */ /* 0x000fe20000010000 */
[----:B------:R-:W-:-:S03]  /*17e0*/  @P2 F2FP.BF16.F32.PACK_AB R64, RZ, R64 ;  /* 0x00000040ff40223e */ /* 0x000fc600000010ff */
[----:B------:R-:W-:Y:S01]  /*17f0*/  @P3 FFMA.FTZ R5, R7, R74, R13 ;  /* 0x0000004a07053223 */ /* 0x000fe2000001000d */
[----:B------:R-:W-:Y:S01]  /*1800*/  @P2 PRMT R44, R64, 0x7610, R44 ;  /* 0x00007610402c2816 */ /* 0x000fe2000000002c */
[----:B------:R-:W0:Y:S01]  /*1810*/  @P2 LDC R74, c[0x0][0x40c] ;  /* 0x00010300ff4a2b82 */ /* 0x000e220000000800 */
[----:B------:R-:W-:Y:S01]  /*1820*/  @P3 FFMA.FTZ R64, R68, R6, R65 ;  /* 0x0000000644403223 */ /* 0x000fe20000010041 */
[----:B0-----:R-:W-:Y:S01]  /*1830*/  @P2 FMUL.FTZ R5, R5, R74 ;  /* 0x0000004a05052220 */ /* 0x001fe20000410000 */
[----:B------:R-:W-:Y:S01]  /*1840*/  @P3 FADD.FTZ R74, R58, -R73 ;  /* 0x800000493a4a3221 */ /* 0x000fe20000010000 */
[----:B------:R-:W-:-:S03]  /*1850*/  MOV R73, R14 ;  /* 0x0000000e00497202 */ /* 0x000fc60000000f00 */
[----:B------:R-:W-:Y:S01]  /*1860*/  @P3 FFMA.FTZ R73, R7, R74, R14 ;  /* 0x0000004a07493223 */ /* 0x000fe2000001000e */
[----:B------:R-:W-:Y:S01]  /*1870*/  @P2 F2FP.BF16.F32.PACK_AB R5, RZ, R5 ;  /* 0x00000005ff05223e */ /* 0x000fe200000010ff */
[----:B------:R-:W0:Y:S03]  /*1880*/  @P2 LDC R74, c[0x0][0x40c] ;  /* 0x00010300ff4a2b82 */ /* 0x000e260000000800 */
[----:B------:R-:W-:Y:S01]  /*1890*/  @P2 PRMT R44, R44, 0x5410, R5 ;  /* 0x000054102c2c2816 */ /* 0x000fe20000000005 */
[----:B------:R-:W-:Y:S01]  /*18a0*/  @P3 FFMA.FTZ R5, R69, R6, R65 ;  /* 0x0000000645053223 */ /* 0x000fe20000010041 */
[----:B0-----:R-:W-:Y:S01]  /*18b0*/  @P2 FMUL.FTZ R73, R73, R74 ;  /* 0x0000004a49492220 */ /* 0x001fe20000410000 */
[----:B------:R-:W-:Y:S01]  /*18c0*/  @P3 FADD.FTZ R74, R57, -R64 ;  /* 0x80000040394a3221 */ /* 0x000fe20000010000 */
[----:B------:R-:W-:-:S03]  /*18d0*/  MOV R64, R15 ;  /* 0x0000000f00407202 */ /* 0x000fc60000000f00 */
[C---:B------:R-:W-:Y:S01]  /*18e0*/  @P3 FFMA.FTZ R64, R7.reuse, R74, R15 ;  /* 0x0000004a07403223 */ /* 0x040fe2000001000f */
[----:B------:R-:W-:Y:S01]  /*18f0*/  @P3 FADD.FTZ R74, R62, -R5 ;  /* 0x800000053e4a3221 */ /* 0x000fe20000010000 */
[----:B------:R-:W-:Y:S02]  /*1900*/  MOV R5, R8 ;  /* 0x0000000800057202 */ /* 0x000fe40000000f00 */
[----:B------:R-:W-:Y:S01]  /*1910*/  @P2 F2FP.BF16.F32.PACK_AB R73, RZ, R73 ;  /* 0x00000049ff49223e */ /* 0x000fe200000010ff */
[----:B------:R-:W-:Y:S01]  /*1920*/  @P3 FFMA.FTZ R5, R7, R74, R8 ;  /* 0x0000004a07053223 */ /* 0x000fe20000010008 */
[----:B-1----:R-:W-:Y:S01]  /*1930*/  @P2 FMUL.FTZ R64, R64, R75 ;  /* 0x0000004b40402220 */ /* 0x002fe20000410000 */
[----:B------:R-:W0:Y:S01]  /*1940*/  @P2 LDC R74, c[0x0][0x40c] ;  /* 0x00010300ff4a2b82 */ /* 0x000e220000000800 */
[----:B------:R-:W-:-:S03]  /*1950*/  @P2 PRMT R45, R73, 0x7610, R45 ;  /* 0x00007610492d2816 */ /* 0x000fc6000000002d */
[----:B------:R-:W-:-:S04]  /*1960*/  @P2 F2FP.BF16.F32.PACK_AB R64, RZ, R64 ;  /* 0x00000040ff40223e */ /* 0x000fc800000010ff */
[----:B------:R-:W1:Y:S01]  /*1970*/  @P2 LDC R73, c[0x0][0x40c] ;  /* 0x00010300ff492b82 */ /* 0x000e620000000800 */
[----:B------:R-:W-:Y:S01]  /*1980*/  @P2 PRMT R45, R45, 0x5410, R64 ;  /* 0x000054102d2d2816 */ /* 0x000fe20000000040 */
[----:B------:R-:W-:Y:S01]  /*1990*/  @P3 FFMA.FTZ R64, R70, R6, R65 ;  /* 0x0000000646403223 */ /* 0x000fe20000010041 */
[----:B0-----:R-:W-:-:S03]  /*19a0*/  @P2 FMUL.FTZ R5, R5, R74 ;  /* 0x0000004a05052220 */ /* 0x001fc60000410000 */
[----:B------:R-:W-:Y:S01]  /*19b0*/  @P3 FADD.FTZ R74, R53, -R64 ;  /* 0x80000040354a3221 */ /* 0x000fe20000010000 */
[----:B------:R-:W-:-:S03]  /*19c0*/  MOV R64, R9 ;  /* 0x0000000900407202 */ /* 0x000fc60000000f00 */
[----:B------:R-:W-:Y:S01]  /*19d0*/  @P3 FFMA.FTZ R64, R7, R74, R9 ;  /* 0x0000004a07403223 */ /* 0x000fe20000010009 */
[----:B------:R-:W-:-:S03]  /*19e0*/  @P2 F2FP.BF16.F32.PACK_AB R5, RZ, R5 ;  /* 0x00000005ff05223e */ /* 0x000fc600000010ff */
[----:B-1----:R-:W-:Y:S01]  /*19f0*/  @P2 FMUL.FTZ R64, R64, R73 ;  /* 0x0000004940402220 */ /* 0x002fe20000410000 */
[----:B------:R-:W-:Y:S01]  /*1a00*/  @P3 FFMA.FTZ R73, R71, R6, R65 ;  /* 0x0000000647493223 */ /* 0x000fe20000010041 */
[----:B------:R-:W-:-:S03]  /*1a10*/  @P2 PRMT R46, R5, 0x7610, R46 ;  /* 0x00007610052e2816 */ /* 0x000fc6000000002e */
[----:B------:R-:W-:Y:S01]  /*1a20*/  @P3 FADD.FTZ R74, R66, -R73 ;  /* 0x80000049424a3221 */ /* 0x000fe20000010000 */
[----:B------:R-:W-:Y:S02]  /*1a30*/  MOV R73, R10 ;  /* 0x0000000a00497202 */ /* 0x000fe40000000f00 */
[----:B------:R-:W-:Y:S01]  /*1a40*/  @P2 F2FP.BF16.F32.PACK_AB R64, RZ, R64 ;  /* 0x00000040ff40223e */ /* 0x000fe200000010ff */
[----:B------:R-:W-:Y:S02]  /*1a50*/  @P3 FFMA.FTZ R73, R7, R74, R10 ;  /* 0x0000004a07493223 */ /* 0x000fe4000001000a */
[----:B------:R-:W0:Y:S01]  /*1a60*/  @P2 LDC R74, c[0x0][0x40c] ;  /* 0x00010300ff4a2b82 */ /* 0x000e220000000800 */
[----:B------:R-:W-:Y:S01]  /*1a70*/  @P2 PRMT R46, R46, 0x5410, R64 ;  /* 0x000054102e2e2816 */ /* 0x000fe20000000040 */
[----:B0-----:R-:W-:-:S05]  /*1a80*/  @P2 FMUL.FTZ R73, R73, R74 ;  /* 0x0000004a49492220 */ /* 0x001fca0000410000 */
[----:B------:R-:W-:-:S04]  /*1a90*/  @P2 F2FP.BF16.F32.PACK_AB R73, RZ, R73 ;  /* 0x00000049ff49223e */ /* 0x000fc800000010ff */
[----:B------:R-:W-:Y:S01]  /*1aa0*/  @P2 PRMT R47, R73, 0x7610, R47 ;  /* 0x00007610492f2816 */ /* 0x000fe2000000002f */
[----:B------:R-:W-:Y:S06]  /*1ab0*/  @!P2 BRA `(.L_x_2460) ;  /* 0x000000040020a947 */ /* 0x000fec0003800000 */
[----:B------:R-:W-:Y:S01]  /*1ac0*/  @P3 FFMA.FTZ R6, R72, R6, R65 ;  /* 0x0000000648063223 */ /* 0x000fe20000010041 */
[----:B------:R-:W-:-:S03]  /*1ad0*/  MOV R5, R11 ;  /* 0x0000000b00057202 */ /* 0x000fc60000000f00 */
[----:B------:R-:W-:-:S04]  /*1ae0*/  @P3 FADD.FTZ R6, R63, -R6 ;  /* 0x800000063f063221 */ /* 0x000fc80000010000 */
[----:B------:R-:W-:-:S04]  /*1af0*/  @P3 FFMA.FTZ R5, R7, R6, R11 ;  /* 0x0000000607053223 */ /* 0x000fc8000001000b */
[----:B------:R-:W-:-:S05]  /*1b00*/  FMUL.FTZ R5, R5, UR11 ;  /* 0x0000000b05057c20 */ /* 0x000fca0008410000 */
[----:B------:R-:W-:-:S04]  /*1b10*/  F2FP.BF16.F32.PACK_AB R5, RZ, R5 ;  /* 0x00000005ff05723e */ /* 0x000fc800000010ff */
[----:B------:R-:W-:Y:S01]  /*1b20*/  PRMT R47, R47, 0x5410, R5 ;  /* 0x000054102f2f7816 */ /* 0x000fe20000000005 */
[----:B------:R-:W-:Y:S06]  /*1b30*/  BRA `(.L_x_2460) ;  /* 0x0000000400007947 */ /* 0x000fec0003800000 */
.L_x_2461:
[----:B------:R-:W0:Y:S01]  /*1b40*/  @P2 LDC R73, c[0x0][0x40c] ;  /* 0x00010300ff492b82 */ /* 0x000e220000000800 */
        /* <DEDUP_REMOVED lines=17> */
[C---:B------:R-:W-:Y:S01]  /*1c60*/  @P3 FFMA.FTZ R51, R7.reuse, R26, R15 ;  /* 0x0000001a07333223 */ /* 0x040fe2000001000f */
[----:B------:R-:W-:Y:S01]  /*1c70*/  MOV R27, R11 ;  /* 0x0000000b001b7202 */ /* 0x000fe20000000f00 */
[----:B------:R-:W1:Y:S01]  /*1c80*/  @P2 LDC R6, c[0x0][0x40c] ;  /* 0x00010300ff062b82 */ /* 0x000e620000000800 */
[----:B------:R-:W-:Y:S01]  /*1c90*/  @P3 FADD.FTZ R5, R62, -R5 ;  /* 0x800000053e053221 */ /* 0x000fe20000010000 */
[----:B------:R-:W-:Y:S01]  /*1ca0*/  MOV R26, R10 ;  /* 0x0000000a001a7202 */ /* 0x000fe20000000f00 */
[C---:B------:R-:W-:Y:S01]  /*1cb0*/  @P3 FFMA.FTZ R27, R7.reuse, R48, R11 ;  /* 0x00000030071b3223 */ /* 0x040fe2000001000b */
[----:B------:R-:W-:Y:S01]  /*1cc0*/  MOV R49, R13 ;  /* 0x0000000d00317202 */ /* 0x000fe20000000f00 */
[----:B------:R-:W-:Y:S01]  /*1cd0*/  @P3 FFMA.FTZ R26, R7, R65, R10 ;  /* 0x00000041071a3223 */ /* 0x000fe2000001000a */
[----:B------:R-:W-:Y:S01]  /*1ce0*/  @P3 FADD.FTZ R64, R53, -R64 ;  /* 0x8000004035403221 */ /* 0x000fe20000010000 */
[----:B------:R-:W-:Y:S01]  /*1cf0*/  MOV R48, R12 ;  /* 0x0000000c00307202 */ /* 0x000fe20000000f00 */
[C---:B------:R-:W-:Y:S01]  /*1d00*/  @P3 FFMA.FTZ R49, R7.reuse, R24, R13 ;  /* 0x0000001807313223 */ /* 0x040fe2000001000d */
[C---:B------:R-:W-:Y:S01]  /*1d10*/  @P3 FFMA.FTZ R48, R7.reuse, R25, R12 ;  /* 0x0000001907303223 */ /* 0x040fe2000001000c */
[----:B------:R-:W-:Y:S01]  /*1d20*/  MOV R24, R8 ;  /* 0x0000000800187202 */ /* 0x000fe20000000f00 */
[C---:B------:R-:W-:Y:S01]  /*1d30*/  @P3 FFMA.FTZ R24, R7.reuse, R5, R8 ;  /* 0x0000000507183223 */ /* 0x040fe20000010008 */
[----:B------:R-:W-:Y:S01]  /*1d40*/  MOV R25, R9 ;  /* 0x0000000900197202 */ /* 0x000fe20000000f00 */
[----:B------:R-:W-:Y:S01]  /*1d50*/  @P3 FFMA.FTZ R25, R7, R64, R9 ;  /* 0x0000004007193223 */ /* 0x000fe20000010009 */
[----:B0-----:R-:W-:Y:S01]  /*1d60*/  @P2 FMUL.FTZ R5, R26, R73 ;  /* 0x000000491a052220 */ /* 0x001fe20000410000 */
[----:B------:R-:W0:Y:S04]  /*1d70*/  @P2 LDC R65, c[0x0][0x40c] ;  /* 0x00010300ff412b82 */ /* 0x000e280000000800 */
[----:B------:R-:W-:-:S04]  /*1d80*/  @P2 F2FP.BF16.F32.PACK_AB R5, RZ, R5 ;  /* 0x00000005ff05223e */ /* 0x000fc800000010ff */
[----:B------:R-:W2:Y:S01]  /*1d90*/  @P2 LDC R73, c[0x0][0x40c] ;  /* 0x00010300ff492b82 */ /* 0x000ea20000000800 */
[----:B-1----:R-:W-:Y:S01]  /*1da0*/  @P2 FMUL.FTZ R6, R27, R6 ;  /* 0x000000061b062220 */ /* 0x002fe20000410000 */
[----:B------:R-:W-:-:S04]  /*1db0*/  @P2 PRMT R47, R5, 0x7610, R47 ;  /* 0x00007610052f2816 */ /* 0x000fc8000000002f */
[----:B------:R-:W-:Y:S02]  /*1dc0*/  @P2 F2FP.BF16.F32.PACK_AB R6, RZ, R6 ;  /* 0x00000006ff06223e */ /* 0x000fe400000010ff */
[----:B------:R-:W1:Y:S02]  /*1dd0*/  @P2 LDC R7, c[0x0][0x40c] ;  /* 0x00010300ff072b82 */ /* 0x000e640000000800 */
[----:B------:R-:W-:-:S06]  /*1de0*/  @P2 PRMT R47, R47, 0x5410, R6 ;  /* 0x000054102f2f2816 */ /* 0x000fcc0000000006 */
[----:B------:R-:W3:Y:S01]  /*1df0*/  @P2 LDC R76, c[0x0][0x40c] ;  /* 0x00010300ff4c2b82 */ /* 0x000ee20000000800 */
[----:B0-----:R-:W-:-:S05]  /*1e00*/  @P2 FMUL.FTZ R5, R48, R65 ;  /* 0x0000004130052220 */ /* 0x001fca0000410000 */
[----:B------:R-:W-:Y:S02]  /*1e10*/  @P2 F2FP.BF16.F32.PACK_AB R5, RZ, R5 ;  /* 0x00000005ff05223e */ /* 0x000fe400000010ff */
[----:B------:R-:W0:Y:S01]  /*1e20*/  @P2 LDC R74, c[0x0][0x40c] ;  /* 0x00010300ff4a2b82 */ /* 0x000e220000000800 */
[----:B--2---:R-:W-:Y:S01]  /*1e30*/  @P2 FMUL.FTZ R65, R50, R73 ;  /* 0x0000004932412220 */ /* 0x004fe20000410000 */
[----:B------:R-:W-:-:S04]  /*1e40*/  @P2 PRMT R44, R5, 0x7610, R44 ;  /* 0x00007610052c2816 */ /* 0x000fc8000000002c */
[----:B------:R-:W-:Y:S02]  /*1e50*/  @P2 F2FP.BF16.F32.PACK_AB R65, RZ, R65 ;  /* 0x00000041ff41223e */ /* 0x000fe400000010ff */
[----:B------:R-:W2:Y:S01]  /*1e60*/  @P2 LDC R64, c[0x0][0x40c] ;  /* 0x00010300ff402b82 */ /* 0x000ea20000000800 */
[----:B-1----:R-:W-:Y:S01]  /*1e70*/  @P2 FMUL.FTZ R7, R24, R7 ;  /* 0x0000000718072220 */ /* 0x002fe20000410000 */
[----:B------:R-:W-:-:S04]  /*1e80*/  @P2 PRMT R45, R65, 0x7610, R45 ;  /* 0x00007610412d2816 */ /* 0x000fc8000000002d */
[----:B------:R-:W-:Y:S01]  /*1e90*/  @P2 F2FP.BF16.F32.PACK_AB R7, RZ, R7 ;  /* 0x00000007ff07223e */ /* 0x000fe200000010ff */
[----:B---3--:R-:W-:-:S03]  /*1ea0*/  @P2 FMUL.FTZ R6, R49, R76 ;  /* 0x0000004c31062220 */ /* 0x008fc60000410000 */
[----:B------:R-:W-:Y:S02]  /*1eb0*/  @P2 PRMT R46, R7, 0x7610, R46 ;  /* 0x00007610072e2816 */ /* 0x000fe4000000002e */
[----:B------:R-:W-:Y:S01]  /*1ec0*/  @P2 F2FP.BF16.F32.PACK_AB R6, RZ, R6 ;  /* 0x00000006ff06223e */ /* 0x000fe200000010ff */
[----:B0-----:R-:W-:-:S03]  /*1ed0*/  @P2 FMUL.FTZ R74, R51, R74 ;  /* 0x0000004a334a2220 */ /* 0x001fc60000410000 */
[----:B------:R-:W-:Y:S02]  /*1ee0*/  @P2 PRMT R44, R44, 0x5410, R6 ;  /* 0x000054102c2c2816 */ /* 0x000fe40000000006 */
[----:B------:R-:W-:Y:S01]  /*1ef0*/  @P2 F2FP.BF16.F32.PACK_AB R74, RZ, R74 ;  /* 0x0000004aff4a223e */ /* 0x000fe200000010ff */
[----:B--2---:R-:W-:-:S03]  /*1f00*/  @P2 FMUL.FTZ R64, R25, R64 ;  /* 0x0000004019402220 */ /* 0x004fc60000410000 */
[----:B------:R-:W-:Y:S02]  /*1f10*/  @P2 PRMT R45, R45, 0x5410, R74 ;  /* 0x000054102d2d2816 */ /* 0x000fe4000000004a */
[----:B------:R-:W-:-:S04]  /*1f20*/  @P2 F2FP.BF16.F32.PACK_AB R64, RZ, R64 ;  /* 0x00000040ff40223e */ /* 0x000fc800000010ff */
[----:B------:R-:W-:-:S07]  /*1f30*/  @P2 PRMT R46, R46, 0x5410, R64 ;  /* 0x000054102e2e2816 */ /* 0x000fce0000000040 */
.L_x_2460:
[----:B------:R-:W-:Y:S05]  /*1f40*/  BSYNC.RECONVERGENT B1 ;  /* 0x0000000000017941 */ /* 0x000fea0003800200 */
.L_x_2443:
        /* <DEDUP_REMOVED lines=16> */
.L_x_2462:
[----:B------:R2:W-:Y:S02]  /*2050*/  @P2 STG.E.128 desc[UR6][R6.64], R44 ;  /* 0x0000002c06002986 */ /* 0x0005e4000c101d06 */
.L_x_2442:
[----:B------:R-:W-:Y:S05]  /*2060*/  BSYNC.RECONVERGENT B2 ;  /* 0x0000000000027941 */ /* 0x000fea0003800200 */
.L_x_2441:
[----:B--2---:R-:W2:Y:S02]  /*2070*/  LDC.64 R6, c[0x0][0x380] ;  /* 0x0000e000ff067b82 */ /* 0x004ea40000000a00 */
[----:B--2---:R-:W-:-:S04]  /*2080*/  LEA R2, R6, R2, 0x2 ;  /* 0x0000000206027211 */ /* 0x004fc800078e10ff */
[----:B------:R-:W-:-:S13]  /*2090*/  ISETP.GE.AND P1, PT, R2, R7, PT ;  /* 0x000000070200720c */ /* 0x000fda0003f26270 */
[----:B------:R-:W-:Y:S05]  /*20a0*/  @!P1 BRA `(.L_x_2463) ;  /* 0xffffffe000789947 */ /* 0x000fea000383ffff */
.L_x_2436:
[----:B------:R-:W-:Y:S05]  /*20b0*/  BSYNC B0 ;  /* 0x0000000000007941 */ /* 0x000fea0003800000 */
.L_x_2435:
        /* <DEDUP_REMOVED lines=10> */
[----:B------:R-:W-:Y:S04]  /*2160*/  STS.128 [R0], R40 ;  /* 0x0000002800007388 */ /* 0x000fe80000000c00 */
[----:B------:R2:W-:Y:S01]  /*2170*/  STS.128 [R0+0x10], R36 ;  /* 0x0000102400007388 */ /* 0x0005e20000000c00 */
[----:B------:R-:W-:Y:S08]  /*2180*/  BAR.SYNC.DEFER_BLOCKING 0x0 ;  /* 0x0000000000007b1d */ /* 0x000ff00000010000 */
[----:B--2---:R-:W2:Y:S01]  /*2190*/  LDC R37, c[0x0][0x388] ;  /* 0x0000e200ff257b82 */ /* 0x004ea20000000800 */
[----:B------:R-:W3:Y:S04]  /*21a0*/  LDS R2, [R3] ;  /* 0x0000000003027984 */ /* 0x000ee80000000800 */
[----:B-1----:R-:W1:Y:S04]  /*21b0*/  LDS R4, [R3+0x200] ;  /* 0x0002000003047984 */ /* 0x002e680000000800 */
[----:B------:R-:W0:Y:S04]  /*21c0*/  LDS R5, [R3+0x400] ;  /* 0x0004000003057984 */ /* 0x000e280000000800 */
[----:B------:R-:W4:Y:S04]  /*21d0*/  LDS R7, [R3+0x600] ;  /* 0x0006000003077984 */ /* 0x000f280000000800 */
[----:B------:R-:W2:Y:S04]  /*21e0*/  LDS R9, [R3+0x800] ;  /* 0x0008000003097984 */ /* 0x000ea80000000800 */
[----:B------:R-:W2:Y:S04]  /*21f0*/  LDS R11, [R3+0xa00] ;  /* 0x000a0000030b7984 */ /* 0x000ea80000000800 */
[----:B------:R-:W2:Y:S04]  /*2200*/  LDS R13, [R3+0xc00] ;  /* 0x000c0000030d7984 */ /* 0x000ea80000000800 */
[----:B------:R-:W2:Y:S01]  /*2210*/  LDS R15, [R3+0xe00] ;  /* 0x000e0000030f7984 */ /* 0x000ea20000000800 */
[----:B------:R-:W-:Y:S01]  /*2220*/  BAR.SYNC.DEFER_BLOCKING 0x0 ;  /* 0x0000000000007b1d */ /* 0x000fe20000010000 */
[----:B---3--:R-:W-:Y:S01]  /*2230*/  FADD.FTZ R2, RZ, R2 ;  /* 0x00000002ff027221 */ /* 0x008fe20000010000 */
[----:B-1----:R-:W-:-:S03]  /*2240*/  FADD.FTZ R4, RZ, R4 ;  /* 0x00000004ff047221 */ /* 0x002fc60000010000 */
[----:B0-----:R-:W-:Y:S01]  /*2250*/  FADD.FTZ R2, R2, R5 ;  /* 0x0000000502027221 */ /* 0x001fe20000010000 */
[----:B----4-:R-:W-:Y:S01]  /*2260*/  FADD.FTZ R4, R4, R7 ;  /* 0x0000000704047221 */ /* 0x010fe20000010000 */
[----:B------:R-:W-:Y:S02]  /*2270*/  STS.128 [R0], R32 ;  /* 0x0000002000007388 */ /* 0x000fe40000000c00 */
[----:B--2---:R-:W-:Y:S02]  /*2280*/  FADD.FTZ R2, R2, R9 ;  /* 0x0000000902027221 */ /* 0x004fe40000010000 */
[----:B------:R0:W-:Y:S01]  /*2290*/  STS.128 [R0+0x10], R28 ;  /* 0x0000101c00007388 */ /* 0x0001e20000000c00 */
[----:B------:R-:W-:Y:S01]  /*22a0*/  FADD.FTZ R4, R4, R11 ;  /* 0x0000000b04047221 */ /* 0x000fe20000010000 */
[----:B------:R-:W-:Y:S01]  /*22b0*/  BAR.SYNC.DEFER_BLOCKING 0x0 ;  /* 0x0000000000007b1d */ /* 0x000fe20000010000 */
[----:B------:R-:W-:Y:S02]  /*22c0*/  FADD.FTZ R13, R2, R13 ;  /* 0x0000000d020d7221 */ /* 0x000fe40000010000 */
[----:B------:R-:W-:Y:S01]  /*22d0*/  FADD.FTZ R15, R4, R15 ;  /* 0x0000000f040f7221 */ /* 0x000fe20000010000 */
[----:B0-----:R-:W-:Y:S01]  /*22e0*/  IMAD R29, R37, UR5, RZ ;  /* 0x00000005251d7c24 */ /* 0x001fe2000f8e02ff */
[----:B------:R-:W-:-:S04]  /*22f0*/  LOP3.LUT R0, R10, 0x7f, RZ, 0x3c, !PT ;  /* 0x0000007f0a007812 */ /* 0x000fc800078e3cff */
[----:B------:R-:W-:Y:S02]  /*2300*/  IADD3 R10, P0, PT, R29, R10, RZ ;  /* 0x0000000a1d0a7210 */ /* 0x000fe40007f1e0ff */
[----:B------:R-:W-:Y:S02]  /*2310*/  IADD3 R0, PT, PT, R0, R37, RZ ;  /* 0x0000002500007210 */ /* 0x000fe40007ffe0ff */
[----:B------:R-:W-:Y:S01]  /*2320*/  SHF.L.U32 R7, R10, 0x2, RZ ;  /* 0x000000020a077819 */ /* 0x000fe200000006ff */
[----:B------:R-:W0:Y:S03]  /*2330*/  LDS R6, [R3] ;  /* 0x0000000003067984 */ /* 0x000e260000000800 */
[C---:B------:R-:W-:Y:S02]  /*2340*/  IADD3 R9, P1, PT, R7.reuse, UR14, RZ ;  /* 0x0000000e07097c10 */ /* 0x040fe4000ff3e0ff */
[----:B------:R-:W-:Y:S01]  /*2350*/  IADD3 R7, P2, PT, R7, UR12, RZ ;  /* 0x0000000c07077c10 */ /* 0x000fe2000ff5e0ff */
        /* <DEDUP_REMOVED lines=39> */
.L_x_2440:
[----:B------:R-:W-:Y:S01]  /*25d0*/  HFMA2 R60, -RZ, RZ, 0, 5.9604644775390625e-08 ;  /* 0x00000001ff3c7431 */ /* 0x000fe200000001ff */
[----:B------:R-:W-:Y:S01]  /*25e0*/  BSSY B1, `(.L_x_2464) ;  /* 0x0000006000017945 */ /* 0x000fe20003800000 */
[----:B0-----:R-:W-:Y:S02]  /*25f0*/  MOV R55, 0x1f ;  /* 0x0000001f00377802 */ /* 0x001fe40000000f00 */
[----:B------:R-:W-:-:S07]  /*2600*/  MOV R54, 0xffffffff ;  /* 0xffffffff00367802 */ /* 0x000fce0000000f00 */
[----:B-1----:R-:W-:Y:S05]  /*2610*/  WARPSYNC.COLLECTIVE R54, `(.L_x_2465) ;  /* 0x0000000036087348 */ /* 0x002fea0003c00000 */
[----:B------:R0:W2:Y:S02]  /*2620*/  SHFL.BFLY P1, R74, R73, R60, R55 ;  /* 0x0c00003c494a7389 */ /* 0x0000a40000020037 */
[----:B012---:R-:W-:Y:S05]  /*2630*/  ENDCOLLECTIVE ;  /* 0x000000000000791b */ /* 0x007fea0003800000 */
.L_x_2465:
[----:B------:R-:W-:Y:S05]  /*2640*/  BSYNC B1 ;  /* 0x0000000000017941 */ /* 0x000fea0003800000 */
.L_x_2464:
        /* <DEDUP_REMOVED lines=8> */
.L_x_2466:
[----:B------:R-:W-:Y:S01]  /*26d0*/  MOV R73, R61 ;  /* 0x0000003d00497202 */ /* 0x000fe20000000f00 */
[----:B------:R-:W-:Y:S01]  /*26e0*/  HFMA2 R60, -RZ, RZ, 0, 1.1920928955078125e-07 ;  /* 0x00000002ff3c7431 */ /* 0x000fe200000001ff */
[----:B------:R-:W-:-:S07]  /*26f0*/  MOV R76, R74 ;  /* 0x0000004a004c7202 */ /* 0x000fce0000000f00 */
[----:B------:R-:W-:Y:S05]  /*2700*/  WARPSYNC.COLLECTIVE R54, `(.L_x_2467) ;  /* 0x0000000036087348 */ /* 0x000fea0003c00000 */
[----:B------:R0:W1:Y:S02]  /*2710*/  SHFL.BFLY P1, R74, R73, R60, R55 ;  /* 0x0c00003c494a7389 */ /* 0x0000640000020037 */
[----:B01----:R-:W-:Y:S05]  /*2720*/  ENDCOLLECTIVE ;  /* 0x000000000000791b */ /* 0x003fea0003800000 */
.L_x_2467:
[----:B------:R-:W-:-:S05]  /*2730*/  FADD.FTZ R77, R76, R65 ;  /* 0x000000414c4d7221 */ /* 0x000fca0000010000 */
[----:B------:R-:W-:Y:S01]  /*2740*/  MOV R73, R77 ;  /* 0x0000004d00497202 */ /* 0x000fe20000000f00 */
[----:B------:R-:W-:-:S07]  /*2750*/  FADD.FTZ R75, R61, R74 ;  /* 0x0000004a3d4b7221 */ /* 0x000fce0000010000 */
[----:B------:R-:W-:Y:S05]  /*2760*/  WARPSYNC.COLLECTIVE R54, `(.L_x_2468) ;  /* 0x0000000036087348 */ /* 0x000fea0003c00000 */
[----:B------:R0:W1:Y:S02]  /*2770*/  SHFL.BFLY P1, R74, R73, R60, R55 ;  /* 0x0c00003c494a7389 */ /* 0x0000640000020037 */
[----:B01----:R-:W-:Y:S05]  /*2780*/  ENDCOLLECTIVE ;  /* 0x000000000000791b */ /* 0x003fea0003800000 */
.L_x_2468:
[----:B------:R-:W-:Y:S01]  /*2790*/  MOV R73, R75 ;  /* 0x0000004b00497202 */ /* 0x000fe20000000f00 */
[----:B------:R-:W-:Y:S01]  /*27a0*/  HFMA2 R60, -RZ, RZ, 0, 2.384185791015625e-07 ;  /* 0x00000004ff3c7431 */ /* 0x000fe200000001ff */
[----:B------:R-:W-:-:S07]  /*27b0*/  MOV R76, R74 ;  /* 0x0000004a004c7202 */ /* 0x000fce0000000f00 */
[----:B------:R-:W-:Y:S05]  /*27c0*/  WARPSYNC.COLLECTIVE R54, `(.L_x_2469) ;  /* 0x0000000036087348 */ /* 0x000fea0003c00000 */
[----:B------:R0:W1:Y:S02]  /*27d0*/  SHFL.BFLY P1, R74, R73, R60, R55 ;  /* 0x0c00003c494a7389 */ /* 0x0000640000020037 */
[----:B01----:R-:W-:Y:S05]  /*27e0*/  ENDCOLLECTIVE ;  /* 0x000000000000791b */ /* 0x003fea0003800000 */
.L_x_2469:
[----:B------:R-:W-:-:S05]  /*27f0*/  FADD.FTZ R77, R77, R76 ;  /* 0x0000004c4d4d7221 */ /* 0x000fca0000010000 */
[----:B------:R-:W-:Y:S01]  /*2800*/  MOV R73, R77 ;  /* 0x0000004d00497202 */ /* 0x000fe20000000f00 */
[----:B------:R-:W-:-:S07]  /*2810*/  FADD.FTZ R76, R75, R74 ;  /* 0x0000004a4b4c7221 */ /* 0x000fce0000010000 */
[----:B------:R-:W-:Y:S05]  /*2820*/  WARPSYNC.COLLECTIVE R54, `(.L_x_2470) ;  /* 0x0000000036087348 */ /* 0x000fea0003c00000 */
[----:B------:R0:W1:Y:S02]  /*2830*/  SHFL.BFLY P1, R74, R73, R60, R55 ;  /* 0x0c00003c494a7389 */ /* 0x0000640000020037 */
[----:B01----:R-:W-:Y:S05]  /*2840*/  ENDCOLLECTIVE ;  /* 0x000000000000791b */ /* 0x003fea0003800000 */
.L_x_2470:
[----:B------:R-:W-:Y:S01]  /*2850*/  MOV R73, R76 ;  /* 0x0000004c00497202 */ /* 0x000fe20000000f00 */
[----:B------:R-:W-:Y:S01]  /*2860*/  HFMA2 R60, -RZ, RZ, 0, 4.76837158203125e-07 ;  /* 0x00000008ff3c7431 */ /* 0x000fe200000001ff */
[----:B------:R-:W-:-:S07]  /*2870*/  MOV R61, R74 ;  /* 0x0000004a003d7202 */ /* 0x000fce0000000f00 */
[----:B------:R-:W-:Y:S05]  /*2880*/  WARPSYNC.COLLECTIVE R54, `(.L_x_2471) ;  /* 0x0000000036087348 */ /* 0x000fea0003c00000 */
[----:B------:R0:W1:Y:S02]  /*2890*/  SHFL.BFLY P1, R74, R73, R60, R55 ;  /* 0x0c00003c494a7389 */ /* 0x0000640000020037 */
[----:B01----:R-:W-:Y:S05]  /*28a0*/  ENDCOLLECTIVE ;  /* 0x000000000000791b */ /* 0x003fea0003800000 */
.L_x_2471:
[----:B------:R-:W-:-:S05]  /*28b0*/  FADD.FTZ R75, R77, R61 ;  /* 0x0000003d4d4b7221 */ /* 0x000fca0000010000 */
[----:B------:R-:W-:Y:S01]  /*28c0*/  MOV R73, R75 ;  /* 0x0000004b00497202 */ /* 0x000fe20000000f00 */
[----:B------:R-:W-:-:S07]  /*28d0*/  FADD.FTZ R65, R76, R74 ;  /* 0x0000004a4c417221 */ /* 0x000fce0000010000 */
[----:B------:R-:W-:Y:S05]  /*28e0*/  WARPSYNC.COLLECTIVE R54, `(.L_x_2472) ;  /* 0x0000000036087348 */ /* 0x000fea0003c00000 */
[----:B------:R0:W1:Y:S02]  /*28f0*/  SHFL.BFLY P1, R74, R73, R60, R55 ;  /* 0x0c00003c494a7389 */ /* 0x0000640000020037 */
[----:B01----:R-:W-:Y:S05]  /*2900*/  ENDCOLLECTIVE ;  /* 0x000000000000791b */ /* 0x003fea0003800000 */
.L_x_2472:
[----:B------:R-:W-:Y:S01]  /*2910*/  MOV R73, R65 ;  /* 0x0000004100497202 */ /* 0x000fe20000000f00 */
[----:B------:R-:W-:Y:S01]  /*2920*/  HFMA2 R60, -RZ, RZ, 0, 9.5367431640625e-07 ;  /* 0x00000010ff3c7431 */ /* 0x000fe200000001ff */
[----:B------:R-:W-:-:S07]  /*2930*/  MOV R61, R74 ;  /* 0x0000004a003d7202 */ /* 0x000fce0000000f00 */
[----:B------:R-:W-:Y:S05]  /*2940*/  WARPSYNC.COLLECTIVE R54, `(.L_x_2473) ;  /* 0x0000000036087348 */ /* 0x000fea0003c00000 */
[----:B------:R0:W1:Y:S02]  /*2950*/  SHFL.BFLY P1, R74, R73, R60, R55 ;  /* 0x0c00003c494a7389 */ /* 0x0000640000020037 */
[----:B01----:R-:W-:Y:S05]  /*2960*/  ENDCOLLECTIVE ;  /* 0x000000000000791b */ /* 0x003fea0003800000 */
.L_x_2473:
[----:B------:R-:W-:-:S05]  /*2970*/  FADD.FTZ R61, R75, R61 ;  /* 0x0000003d4b3d7221 */ /* 0x000fca0000010000 */
[----:B------:R-:W-:Y:S02]  /*2980*/  MOV R73, R61 ;  /* 0x0000003d00497202 */ /* 0x000fe40000000f00 */
[----:B------:R-:W-:-:S07]  /*2990*/  MOV R77, R74 ;  /* 0x0000004a004d7202 */ /* 0x000fce0000000f00 */
[----:B------:R-:W-:Y:S05]  /*29a0*/  WARPSYNC.COLLECTIVE R54, `(.L_x_2474) ;  /* 0x0000000036087348 */ /* 0x000fea0003c00000 */
[----:B------:R0:W1:Y:S02]  /*29b0*/  SHFL.BFLY P1, R74, R73, R60, R55 ;  /* 0x0c00003c494a7389 */ /* 0x0000640000020037 */
[----:B01----:R-:W-:Y:S05]  /*29c0*/  ENDCOLLECTIVE ;  /* 0x000000000000791b */ /* 0x003fea0003800000 */
.L_x_2474:
[----:B------:R-:W-:Y:S05]  /*29d0*/  BRA `(.L_x_2475) ;  /* 0xffffffe000707947 */ /* 0x000fea000383ffff */
.L_x_2476:
        /* <DEDUP_REMOVED lines=10> */
.L_x_6418:


//--------------------- .text._ZN10layer_norm13ln_bwd_kernelINS_13Kernel_traitsIf13__nv_bfloat16fS2_fjLj256ELj1ELj4ELj1ELj16ENS_18Kernel_traits_baseILj256EfS2_fS2_fjLj128EEEEELb0ELb0ELb1ELb1EEEvNS_9BwdParamsE --------------------------
	.section	.text._ZN10layer_norm13ln_bwd_kernelINS_13Kernel_traitsIf13__nv_bfloat16fS2_fjLj256ELj1ELj4ELj1ELj16ENS_18Kernel_traits_baseILj256EfS2_fS2_fjLj128EEEEELb0ELb0ELb1ELb1EEEvNS_9BwdParamsE,"ax",@progbits
	.align	128
        .global         _ZN10layer_norm13ln_bwd_kernelINS_13Kernel_traitsIf13__nv_bfloat16fS2_fjLj256ELj1ELj4ELj1ELj16ENS_18Kernel_traits_baseILj256EfS2_fS2_fjLj128EEEEELb0ELb0ELb1ELb1EEEvNS_9BwdParamsE
        .type           _ZN10layer_norm13ln_bwd_kernelINS_13Kernel_traitsIf13__nv_bfloat16fS2_fjLj256ELj1ELj4ELj1ELj16ENS_18Kernel_traits_baseILj256EfS2_fS2_fjLj128EEEEELb0ELb0ELb1ELb1EEEvNS_9BwdParamsE,@function
        .size           _ZN10layer_norm13ln_bwd_kernelINS_13Kernel_traitsIf13__nv_bfloat16fS2_fjLj256ELj1ELj4ELj1ELj16ENS_18Kernel_traits_baseILj256EfS2_fS2_fjLj128EEEEELb0ELb0ELb1ELb1EEEvNS_9BwdParamsE,(.L_x_6419 - _ZN10layer_norm13ln_bwd_kernelINS_13Kernel_traitsIf13__nv_bfloat16fS2_fjLj256ELj1ELj4ELj1ELj16ENS_18Kernel_traits_baseILj256EfS2_fS2_fjLj128EEEEELb0ELb0ELb1ELb1EEEvNS_9BwdParamsE)
        .other          _ZN10layer_norm13ln_bwd_kernelINS_13Kernel_traitsIf13__nv_bfloat16fS2_fjLj256ELj1ELj4ELj1ELj16ENS_18Kernel_traits_baseILj256EfS2_fS2_fjLj128EEEEELb0ELb0ELb1ELb1EEEvNS_9BwdParamsE,@"STO_CUDA_ENTRY STV_DEFAULT"
_ZN10layer_norm13ln_bwd_kernelINS_13Kernel_traitsIf13__nv_bfloat16fS2_fjLj256ELj1ELj4ELj1ELj16ENS_18Kernel_traits_baseILj256EfS2_fS2_fjLj128EEEEELb0ELb0ELb1ELb1EEEvNS_9BwdParamsE:
.text._ZN10layer_norm13ln_bwd_kernelINS_13Kernel_traitsIf13__nv_bfloat16fS2_fjLj256ELj1ELj4ELj1ELj16ENS_18Kernel_traits_baseILj256EfS2_fS2_fjLj128EEEEELb0ELb0ELb1ELb1EEEvNS_9BwdParamsE:
        /* <DEDUP_REMOVED lines=27> */
[----:B0-----:R-:W-:-:S05]  /*01b0*/  IMAD.WIDE.U32 R6, R0, 0x20, R6 ;  /* 0x0000002000067825 */ /* 0x001fca00078e0006 */
[----:B------:R0:W5:Y:S04]  /*01c0*/  LDG.E.128 R36, desc[UR6][R6.64] ;  /* 0x0000000606247981 */ /* 0x000168000c1e1d00 */
[----:B------:R0:W5:Y:S01]  /*01d0*/  LDG.E.128 R40, desc[UR6][R6.64+0x10] ;  /* 0x0000100606287981 */ /* 0x000162000c1e1d00 */
[----:B-1----:R-:W-:-:S07]  /*01e0*/  HFMA2 R31, -RZ, RZ, 0, 0 ;  /* 0x00000000ff1f7431 */ /* 0x002fce00000001ff */
.L_x_2504:
[----:B0-2---:R-:W0:Y:S08]  /*01f0*/  LDC.64 R6, c[0x0][0x3f8] ;  /* 0x0000fe00ff067b82 */ /* 0x005e300000000a00 */
        /* <DEDUP_REMOVED lines=14> */
[----:B------:R-:W0:Y:S01]  /*02e0*/  LDC.64 R52, c[0x0][0x3a8] ;  /* 0x0000ea00ff347b82 */ /* 0x000e220000000a00 */
[C---:B------:R-:W-:Y:S01]  /*02f0*/  IMAD R3, R4.reuse, UR9, RZ ;  /* 0x0000000904037c24 */ /* 0x040fe2000f8e02ff */
        /* <DEDUP_REMOVED lines=16> */
[----:B------:R-:W-:Y:S02]  /*0400*/  MOV R64, UR16 ;  /* 0x0000001000407c02 */ /* 0x000fe40008000f00 */
[----:B------:R-:W-:Y:S02]  /*0410*/  MOV R65, UR17 ;  /* 0x0000001100417c02 */ /* 0x000fe40008000f00 */
[----:B------:R-:W-:-:S04]  /*0420*/  ISETP.NE.U32.AND P0, PT, R64, RZ, PT ;  /* 0x000000ff4000720c */ /* 0x000fc80003f05070 */
[----:B------:R-:W-:-:S13]  /*0430*/  ISETP.NE.AND.EX P0, PT, R65, RZ, PT, P0 ;  /* 0x000000ff4100720c */ /* 0x000fda0003f05300 */
[----:B--2---:R-:W0:Y:S02]  /*0440*/  @P0 LDC.64 R66, c[0x0][0x438] ;  /* 0x00010e00ff420b82 */ /* 0x004e240000000a00 */
[----:B0-----:R-:W-:-:S05]  /*0450*/  @P0 IMAD.WIDE.U32 R74, R69, 0x20, R66 ;  /* 0x00000020454a0825 */ /* 0x001fca00078e0042 */
[----:B------:R-:W5:Y:S04]  /*0460*/  @P0 LDG.E.128 R12, desc[UR6][R74.64] ;  /* 0x000000064a0c0981 */ /* 0x000f68000c1e1d00 */
[----:B------:R0:W5:Y:S01]  /*0470*/  @P0 LDG.E.128 R8, desc[UR6][R74.64+0x10] ;  /* 0x000010064a080981 */ /* 0x000162000c1e1d00 */
[----:B------:R-:W-:-:S04]  /*0480*/  ISETP.NE.AND P0, PT, R2, RZ, PT ;  /* 0x000000ff0200720c */ /* 0x000fc80003f05270 */
[----:B---3--:R-:W-:-:S05]  /*0490*/  FSEL R3, R3, RZ, !P0 ;  /* 0x000000ff03037208 */ /* 0x008fca0004000000 */
[--C-:B----4-:R-:W-:Y:S01]  /*04a0*/  FADD.FTZ R66, R52, -R3.reuse ;  /* 0x8000000334427221 */ /* 0x110fe20000010000 */
[--C-:B------:R-:W-:Y:S01]  /*04b0*/  FADD.FTZ R52, R53, -R3.reuse ;  /* 0x8000000335347221 */ /* 0x100fe20000010000 */
[--C-:B------:R-:W-:Y:S01]  /*04c0*/  FADD.FTZ R68, R55, -R3.reuse ;  /* 0x8000000337447221 */ /* 0x100fe20000010000 */
[--C-:B------:R-:W-:Y:S01]  /*04d0*/  FADD.FTZ R54, R54, -R3.reuse ;  /* 0x8000000336367221 */ /* 0x100fe20000010000 */
[--C-:B------:R-:W-:Y:S01]  /*04e0*/  FADD.FTZ R56, R56, -R3.reuse ;  /* 0x8000000338387221 */ /* 0x100fe20000010000 */
[--C-:B------:R-:W-:Y:S01]  /*04f0*/  FADD.FTZ R70, R57, -R3.reuse ;  /* 0x8000000339467221 */ /* 0x100fe20000010000 */
[----:B------:R-:W-:Y:S01]  /*0500*/  FADD.FTZ R58, R58, -R3 ;  /* 0x800000033a3a7221 */ /* 0x000fe20000010000 */
[C---:B------:R-:W-:Y:S01]  /*0510*/  PRMT R53, R60.reuse, 0x7632, R53 ;  /* 0x000076323c357816 */ /* 0x040fe20000000035 */
[----:B------:R-:W-:Y:S01]  /*0520*/  FADD.FTZ R72, R59, -R3 ;  /* 0x800000033b487221 */ /* 0x000fe20000010000 */
[----:B------:R-:W-:Y:S01]  /*0530*/  SHF.L.U32 R55, R60, 0x10, RZ ;  /* 0x000000103c377819 */ /* 0x000fe200000006ff */
[----:B-----5:R-:W-:Y:S01]  /*0540*/  FMUL.FTZ R3, R7, R66 ;  /* 0x0000004207037220 */ /* 0x020fe20000410000 */
[----:B------:R-:W-:Y:S01]  /*0550*/  SHF.L.U32 R66, R53, 0x10, RZ ;  /* 0x0000001035427819 */ /* 0x000fe200000006ff */
[C---:B------:R-:W-:Y:S01]  /*0560*/  FMUL.FTZ R52, R7.reuse, R52 ;  /* 0x0000003407347220 */ /* 0x040fe20000410000 */
[----:B------:R-:W-:Y:S01]  /*0570*/  FMUL.FTZ R69, R7, R54 ;  /* 0x0000003607457220 */ /* 0x000fe20000410000 */
[-C--:B------:R-:W-:Y:S01]  /*0580*/  FMUL.FTZ R54, R36, R55.reuse ;  /* 0x0000003724367220 */ /* 0x080fe20000410000 */
[C---:B------:R-:W-:Y:S01]  /*0590*/  PRMT R57, R61.reuse, 0x7632, R57 ;  /* 0x000076323d397816 */ /* 0x040fe20000000039 */
[-C--:B------:R-:W-:Y:S01]  /*05a0*/  FFMA.FTZ R25, R52, R66.reuse, R25 ;  /* 0x0000004234197223 */ /* 0x080fe20000010019 */
[----:B------:R-:W-:Y:S01]  /*05b0*/  SHF.L.U32 R61, R61, 0x10, RZ ;  /* 0x000000103d3d7819 */ /* 0x000fe200000006ff */
[----:B------:R-:W-:Y:S01]  /*05c0*/  FADD.FTZ R33, R33, R66 ;  /* 0x0000004221217221 */ /* 0x000fe20000010000 */
[----:B------:R-:W-:Y:S01]  /*05d0*/  FMUL.FTZ R53, R37, R66 ;  /* 0x0000004225357220 */ /* 0x000fe20000410000 */
[C---:B------:R-:W-:Y:S01]  /*05e0*/  FFMA.FTZ R24, R3.reuse, R55, R24 ;  /* 0x0000003703187223 */ /* 0x040fe20000010018 */
[----:B------:R-:W-:Y:S01]  /*05f0*/  FADD.FTZ R32, R32, R55 ;  /* 0x0000003720207221 */ /* 0x000fe20000010000 */
[----:B------:R-:W-:Y:S01]  /*0600*/  FADD.FTZ R66, RZ, R54 ;  /* 0x00000036ff427221 */ /* 0x000fe20000010000 */
[----:B------:R-:W-:Y:S01]  /*0610*/  FFMA.FTZ R55, R3, R54, RZ ;  /* 0x0000003603377223 */ /* 0x000fe200000100ff */
[----:B0-----:R-:W-:Y:S01]  /*0620*/  SHF.L.U32 R74, R57, 0x10, RZ ;  /* 0x00000010394a7819 */ /* 0x001fe200000006ff */
[C---:B------:R-:W-:Y:S01]  /*0630*/  FMUL.FTZ R68, R7.reuse, R68 ;  /* 0x0000004407447220 */ /* 0x040fe20000410000 */
[----:B------:R-:W-:Y:S01]  /*0640*/  FMUL.FTZ R73, R7, R58 ;  /* 0x0000003a07497220 */ /* 0x000fe20000410000 */
[----:B------:R-:W-:Y:S01]  /*0650*/  FMUL.FTZ R58, R38, R61 ;  /* 0x0000003d263a7220 */ /* 0x000fe20000410000 */
[----:B------:R-:W-:Y:S01]  /*0660*/  FADD.FTZ R57, R66, R53 ;  /* 0x0000003542397221 */ /* 0x000fe20000010000 */
[----:B------:R-:W-:Y:S01]  /*0670*/  FFMA.FTZ R66, R52, R53, R55 ;  /* 0x0000003534427223 */ /* 0x000fe20000010037 */
[----:B------:R-:W-:Y:S01]  /*0680*/  PRMT R59, R62, 0x7632, R59 ;  /* 0x000076323e3b7816 */ /* 0x000fe2000000003b */
[-C--:B------:R-:W-:Y:S01]  /*0690*/  FFMA.FTZ R27, R68, R74.reuse, R27 ;  /* 0x0000004a441b7223 */ /* 0x080fe2000001001b */
[----:B------:R-:W-:Y:S01]  /*06a0*/  SHF.L.U32 R67, R62, 0x10, RZ ;  /* 0x000000103e437819 */ /* 0x000fe200000006ff */
[----:B------:R-:W-:Y:S01]  /*06b0*/  FADD.FTZ R35, R35, R74 ;  /* 0x0000004a23237221 */ /* 0x000fe20000010000 */
[----:B------:R-:W-:Y:S01]  /*06c0*/  FMUL.FTZ R55, R39, R74 ;  /* 0x0000004a27377220 */ /* 0x000fe20000410000 */
[----:B------:R-:W-:Y:S01]  /*06d0*/  FADD.FTZ R74, R57, R58 ;  /* 0x0000003a394a7221 */ /* 0x000fe20000010000 */
[----:B------:R-:W-:Y:S01]  /*06e0*/  FMUL.FTZ R71, R7, R56 ;  /* 0x0000003807477220 */ /* 0x000fe20000410000 */
[----:B------:R-:W-:Y:S01]  /*06f0*/  FFMA.FTZ R57, R69, R58, R66 ;  /* 0x0000003a45397223 */ /* 0x000fe20000010042 */
[----:B------:R-:W-:Y:S01]  /*0700*/  SHF.L.U32 R56, R59, 0x10, RZ ;  /* 0x000000103b387819 */ /* 0x000fe200000006ff */
[----:B------:R-:W-:Y:S01]  /*0710*/  FMUL.FTZ R70, R7, R70 ;  /* 0x0000004607467220 */ /* 0x000fe20000410000 */
[----:B------:R-:W-:Y:S01]  /*0720*/  FFMA.FTZ R26, R69, R61, R26 ;  /* 0x0000003d451a7223 */ /* 0x000fe2000001001a */
[----:B------:R-:W-:Y:S01]  /*0730*/  FADD.FTZ R34, R34, R61 ;  /* 0x0000003d22227221 */ /* 0x000fe20000010000 */
        /* <DEDUP_REMOVED lines=10> */
[----:B------:R-:W-:-:S02]  /*07e0*/  SHF.L.U32 R60, R60, 0x10, RZ ;  /* 0x000000103c3c7819 */ /* 0x000fc400000006ff */
[----:B------:R-:W-:Y:S01]  /*07f0*/  FADD.FTZ R61, R56, R59 ;  /* 0x0000003b383d7221 */ /* 0x000fe20000010000 */
[----:B------:R-:W-:Y:S01]  /*0800*/  FMUL.FTZ R66, R42, R63 ;  /* 0x0000003f2a427220 */ /* 0x000fe20000410000 */
[----:B------:R-:W-:Y:S01]  /*0810*/  FFMA.FTZ R56, R70, R59, R57 ;  /* 0x0000003b46387223 */ /* 0x000fe20000010039 */
[----:B------:R-:W-:Y:S01]  /*0820*/  FFMA.FTZ R16, R71, R67, R16 ;  /* 0x0000004347107223 */ /* 0x000fe20000010010 */
[----:B------:R-:W-:Y:S01]  /*0830*/  FADD.FTZ R28, R28, R67 ;  /* 0x000000431c1c7221 */ /* 0x000fe20000010000 */
        /* <DEDUP_REMOVED lines=11> */
.L_x_2480:
        /* <DEDUP_REMOVED lines=13> */
.L_x_2481:
[----:B------:R-:W-:Y:S05]  /*09c0*/  BSYNC.RECONVERGENT B1 ;  /* 0x0000000000017941 */ /* 0x000fea0003800200 */
.L_x_2479:
        /* <DEDUP_REMOVED lines=21> */
.L_x_2516:
[----:B0-----:R-:W0:Y:S01]  /*0b20*/  @P1 LDC R57, c[0x0][0x388] ;  /* 0x0000e200ff391b82 */ /* 0x001e220000000800 */
[----:B------:R-:W-:Y:S01]  /*0b30*/  @P1 IADD3 R6, PT, PT, R6, -0x1, RZ ;  /* 0xffffffff06061810 */ /* 0x000fe20007ffe0ff */
[----:B--2---:R-:W-:Y:S01]  /*0b40*/  FADD.FTZ R67, R76, R67 ;  /* 0x000000434c437221 */ /* 0x004fe20000010000 */
[----:B------:R-:W-:Y:S01]  /*0b50*/  ISETP.NE.U32.AND P0, PT, R64, RZ, PT ;  /* 0x000000ff4000720c */ /* 0x000fe20003f05070 */
[----:B------:R-:W-:Y:S01]  /*0b60*/  BSSY.RECONVERGENT B1, `(.L_x_2483) ;  /* 0x0000134000017945 */ /* 0x000fe20003800200 */
[----:B------:R-:W-:Y:S02]  /*0b70*/  ISETP.NE.AND P3, PT, R2, RZ, PT ;  /* 0x000000ff0200720c */ /* 0x000fe40003f65270 */
[----:B------:R-:W-:Y:S01]  /*0b80*/  ISETP.NE.AND.EX P0, PT, R65, RZ, PT, P0 ;  /* 0x000000ff4100720c */ /* 0x000fe20003f05300 */
[----:B------:R-:W-:-:S05]  /*0b90*/  FMUL.FTZ R65, R67, UR10 ;  /* 0x0000000a43417c20 */ /* 0x000fca0008410000 */
[----:B------:R-:W-:Y:S01]  /*0ba0*/  FSEL R65, R65, RZ, !P3 ;  /* 0x000000ff41417208 */ /* 0x000fe20005800000 */
[----:B0-----:R-:W-:Y:S02]  /*0bb0*/  @P1 IMAD R56, R6, R57, RZ ;  /* 0x0000003906381224 */ /* 0x001fe400078e02ff */
[----:B---3--:R-:W-:-:S03]  /*0bc0*/  FADD.FTZ R6, R75, R74 ;  /* 0x0000004a4b067221 */ /* 0x008fc60000010000 */
[----:B------:R-:W-:Y:S01]  /*0bd0*/  @P1 SHF.R.S32.HI R57, RZ, 0x1f, R56 ;  /* 0x0000001fff391819 */ /* 0x000fe20000011438 */
[----:B------:R-:W-:-:S03]  /*0be0*/  FMUL.FTZ R6, R6, UR10 ;  /* 0x0000000a06067c20 */ /* 0x000fc60008410000 */
[----:B------:R-:W-:-:S04]  /*0bf0*/  @P1 LEA.HI R57, R57, R56, RZ, 0x3 ;  /* 0x0000003839391211 */ /* 0x000fc800078f18ff */
[----:B------:R-:W-:Y:S02]  /*0c00*/  @P1 LEA.HI.SX32 R60, R57, R0, 0x1d ;  /* 0x00000000393c1211 */ /* 0x000fe400078feaff */
[----:B------:R-:W-:Y:S02]  /*0c10*/  CS2R R56, SRZ ;  /* 0x0000000000387805 */ /* 0x000fe4000001ff00 */
[----:B------:R-:W-:Y:S02]  /*0c20*/  @P1 MOV R57, RZ ;  /* 0x000000ff00391202 */ /* 0x000fe40000000f00 */
        /* <DEDUP_REMOVED lines=17> */
.L_x_2487:
[----:B------:R-:W-:Y:S05]  /*0d40*/  BSYNC.RECONVERGENT B2 ;  /* 0x0000000000027941 */ /* 0x000fea0003800200 */
.L_x_2486:
        /* <DEDUP_REMOVED lines=10> */
.L_x_2489:
[----:B------:R-:W-:Y:S05]  /*0df0*/  BSYNC.RECONVERGENT B2 ;  /* 0x0000000000027941 */ /* 0x000fea0003800200 */
.L_x_2488:
        /* <DEDUP_REMOVED lines=10> */
.L_x_2491:
[----:B------:R-:W-:Y:S05]  /*0ea0*/  BSYNC.RECONVERGENT B2 ;  /* 0x0000000000027941 */ /* 0x000fea0003800200 */
.L_x_2490:
        /* <DEDUP_REMOVED lines=10> */
.L_x_2493:
[----:B------:R-:W-:Y:S05]  /*0f50*/  BSYNC.RECONVERGENT B2 ;  /* 0x0000000000027941 */ /* 0x000fea0003800200 */
.L_x_2492:
        /* <DEDUP_REMOVED lines=10> */
.L_x_2495:
[----:B------:R-:W-:Y:S05]  /*1000*/  BSYNC.RECONVERGENT B2 ;  /* 0x0000000000027941 */ /* 0x000fea0003800200 */
.L_x_2494:
        /* <DEDUP_REMOVED lines=10> */
.L_x_2497:
[----:B------:R-:W-:Y:S05]  /*10b0*/  BSYNC.RECONVERGENT B2 ;  /* 0x0000000000027941 */ /* 0x000fea0003800200 */
.L_x_2496:
        /* <DEDUP_REMOVED lines=10> */
.L_x_2499:
[----:B------:R-:W-:Y:S05]  /*1160*/  BSYNC.RECONVERGENT B2 ;  /* 0x0000000000027941 */ /* 0x000fea0003800200 */
.L_x_2498:
        /* <DEDUP_REMOVED lines=10> */
.L_x_2485:
        /* <DEDUP_REMOVED lines=16> */
[----:B-1----:R-:W-:Y:S01]  /*1310*/  FADD.FTZ R76, R66, -R5 ;  /* 0x80000005424c7221 */ /* 0x002fe20000010000 */
        /* <DEDUP_REMOVED lines=23> */
[----:B-1----:R-:W-:Y:S01]  /*1490*/  @P1 FMUL.FTZ R5, R20, R5 ;  /* 0x0000000514051220 */ /* 0x002fe20000410000 */
[----:B------:R-:W-:-:S05]  /*14a0*/  FSEL R7, R7, RZ, P0 ;  /* 0x000000ff07077208 */ /* 0x000fca0000000000 */
[----:B------:R-:W1:Y:S01]  /*14b0*/  @P1 LDC R74, c[0x0][0x40c] ;  /* 0x00010300ff4a1b82 */ /* 0x000e620000000800 */
[----:B0-----:R-:W-:-:S05]  /*14c0*/  @P1 FMUL.FTZ R23, R50, R23 ;  /* 0x0000001732171220 */ /* 0x001fca0000410000 */
[----:B------:R-:W-:Y:S02]  /*14d0*/  @P1 F2FP.BF16.F32.PACK_AB R23, RZ, R23 ;  /* 0x00000017ff17123e */ /* 0x000fe400000010ff */
[----:B------:R-:W0:Y:S01]  /*14e0*/  @P1 LDC R65, c[0x0][0x40c] ;  /* 0x00010300ff411b82 */ /* 0x000e220000000800 */
[----:B--2---:R-:W-:Y:S01]  /*14f0*/  @P1 FMUL.FTZ R60, R49, R60 ;  /* 0x0000003c313c1220 */ /* 0x004fe20000410000 */
[----:B------:R-:W-:Y:S02]  /*1500*/  @P1 PRMT R45, R23, 0x7610, R45 ;  /* 0x00007610172d1816 */ /* 0x000fe4000000002d */
[----:B------:R-:W-:Y:S02]  /*1510*/  @P1 F2FP.BF16.F32.PACK_AB R23, RZ, R5 ;  /* 0x00000005ff17123e */ /* 0x000fe400000010ff */
[----:B------:R-:W-:Y:S01]  /*1520*/  @P1 F2FP.BF16.F32.PACK_AB R60, RZ, R60 ;  /* 0x0000003cff3c123e */ /* 0x000fe200000010ff */
[----:B---3--:R-:W-:Y:S01]  /*1530*/  @P1 FMUL.FTZ R6, R51, R6 ;  /* 0x0000000633061220 */ /* 0x008fe20000410000 */
[----:B------:R-:W-:-:S02]  /*1540*/  @P1 PRMT R46, R23, 0x7610, R46 ;  /* 0x00007610172e1816 */ /* 0x000fc4000000002e */
[----:B------:R-:W-:Y:S02]  /*1550*/  @P1 PRMT R44, R44, 0x5410, R60 ;  /* 0x000054102c2c1816 */ /* 0x000fe4000000003c */
[----:B------:R-:W-:Y:S02]  /*1560*/  @P1 F2FP.BF16.F32.PACK_AB R6, RZ, R6 ;  /* 0x00000006ff06123e */ /* 0x000fe400000010ff */
[----:B------:R-:W-:Y:S01]  /*1570*/  MOV R23, R7 ;  /* 0x0000000700177202 */ /* 0x000fe20000000f00 */
[----:B-1----:R-:W-:Y:S01]  /*1580*/  @P1 FMUL.FTZ R74, R21, R74 ;  /* 0x0000004a154a1220 */ /* 0x002fe20000410000 */
[----:B------:R-:W-:-:S04]  /*1590*/  @P1 PRMT R45, R45, 0x5410, R6 ;  /* 0x000054102d2d1816 */ /* 0x000fc80000000006 */
        /* <DEDUP_REMOVED lines=10> */
.L_x_2484:
        /* <DEDUP_REMOVED lines=10> */
[----:B-1----:R-:W1:Y:S01]  /*16e0*/  @P1 LDC R75, c[0x0][0x40c] ;  /* 0x00010300ff4b1b82 */ /* 0x002e620000000800 */
        /* <DEDUP_REMOVED lines=59> */
.L_x_2501:
        /* <DEDUP_REMOVED lines=20> */
[----:B------:R-:W2:Y:S01]  /*1be0*/  @P1 LDC R6, c[0x0][0x40c] ;  /* 0x00010300ff061b82 */ /* 0x000ea20000000800 */
        /* <DEDUP_REMOVED lines=16> */
[----:B------:R-:W3:Y:S01]  /*1cf0*/  @P1 LDC R67, c[0x0][0x40c] ;  /* 0x00010300ff431b82 */ /* 0x000ee20000000800 */
[----:B--2---:R-:W-:Y:S01]  /*1d00*/  @P1 FMUL.FTZ R6, R23, R6 ;  /* 0x0000000617061220 */ /* 0x004fe20000410000 */
[----:B------:R-:W-:-:S04]  /*1d10*/  @P1 PRMT R47, R5, 0x7610, R47 ;  /* 0x00007610052f1816 */ /* 0x000fc8000000002f */
[----:B------:R-:W-:Y:S02]  /*1d20*/  @P1 F2FP.BF16.F32.PACK_AB R6, RZ, R6 ;  /* 0x00000006ff06123e */ /* 0x000fe400000010ff */
[----:B------:R-:W2:Y:S02]  /*1d30*/  @P1 LDC R7, c[0x0][0x40c] ;  /* 0x00010300ff071b82 */ /* 0x000ea40000000800 */
[----:B------:R-:W-:-:S06]  /*1d40*/  @P1 PRMT R47, R47, 0x5410, R6 ;  /* 0x000054102f2f1816 */ /* 0x000fcc0000000006 */
[----:B-1----:R-:W1:Y:S01]  /*1d50*/  @P1 LDC R76, c[0x0][0x40c] ;  /* 0x00010300ff4c1b82 */ /* 0x002e620000000800 */
[----:B0-----:R-:W-:-:S05]  /*1d60*/  @P1 FMUL.FTZ R5, R48, R65 ;  /* 0x0000004130051220 */ /* 0x001fca0000410000 */
[----:B------:R-:W-:Y:S02]  /*1d70*/  @P1 F2FP.BF16.F32.PACK_AB R5, RZ, R5 ;  /* 0x00000005ff05123e */ /* 0x000fe400000010ff */
[----:B------:R-:W0:Y:S01]  /*1d80*/  @P1 LDC R74, c[0x0][0x40c] ;  /* 0x00010300ff4a1b82 */ /* 0x000e220000000800 */
[----:B---3--:R-:W-:Y:S01]  /*1d90*/  @P1 FMUL.FTZ R65, R50, R67 ;  /* 0x0000004332411220 */ /* 0x008fe20000410000 */
[----:B------:R-:W-:-:S04]  /*1da0*/  @P1 PRMT R44, R5, 0x7610, R44 ;  /* 0x00007610052c1816 */ /* 0x000fc8000000002c */
[----:B------:R-:W-:Y:S02]  /*1db0*/  @P1 F2FP.BF16.F32.PACK_AB R65, RZ, R65 ;  /* 0x00000041ff41123e */ /* 0x000fe400000010ff */
[----:B------:R-:W3:Y:S01]  /*1dc0*/  @P1 LDC R60, c[0x0][0x40c] ;  /* 0x00010300ff3c1b82 */ /* 0x000ee20000000800 */
[----:B--2---:R-:W-:Y:S01]  /*1dd0*/  @P1 FMUL.FTZ R7, R20, R7 ;  /* 0x0000000714071220 */ /* 0x004fe20000410000 */
[----:B------:R-:W-:-:S04]  /*1de0*/  @P1 PRMT R45, R65, 0x7610, R45 ;  /* 0x00007610412d1816 */ /* 0x000fc8000000002d */
[----:B------:R-:W-:Y:S01]  /*1df0*/  @P1 F2FP.BF16.F32.PACK_AB R7, RZ, R7 ;  /* 0x00000007ff07123e */ /* 0x000fe200000010ff */
[----:B-1----:R-:W-:-:S03]  /*1e00*/  @P1 FMUL.FTZ R6, R49, R76 ;  /* 0x0000004c31061220 */ /* 0x002fc60000410000 */
[----:B------:R-:W-:Y:S02]  /*1e10*/  @P1 PRMT R46, R7, 0x7610, R46 ;  /* 0x00007610072e1816 */ /* 0x000fe4000000002e */
[----:B------:R-:W-:Y:S01]  /*1e20*/  @P1 F2FP.BF16.F32.PACK_AB R6, RZ, R6 ;  /* 0x00000006ff06123e */ /* 0x000fe200000010ff */
[----:B0-----:R-:W-:-:S03]  /*1e30*/  @P1 FMUL.FTZ R74, R51, R74 ;  /* 0x0000004a334a1220 */ /* 0x001fc60000410000 */
[----:B------:R-:W-:Y:S02]  /*1e40*/  @P1 PRMT R44, R44, 0x5410, R6 ;  /* 0x000054102c2c1816 */ /* 0x000fe40000000006 */
[----:B------:R-:W-:Y:S01]  /*1e50*/  @P1 F2FP.BF16.F32.PACK_AB R74, RZ, R74 ;  /* 0x0000004aff4a123e */ /* 0x000fe200000010ff */
[----:B---3--:R-:W-:-:S03]  /*1e60*/  @P1 FMUL.FTZ R60, R21, R60 ;  /* 0x0000003c153c1220 */ /* 0x008fc60000410000 */
[----:B------:R-:W-:Y:S02]  /*1e70*/  @P1 PRMT R45, R45, 0x5410, R74 ;  /* 0x000054102d2d1816 */ /* 0x000fe4000000004a */
[----:B------:R-:W-:-:S04]  /*1e80*/  @P1 F2FP.BF16.F32.PACK_AB R60, RZ, R60 ;  /* 0x0000003cff3c123e */ /* 0x000fc800000010ff */
[----:B------:R-:W-:-:S07]  /*1e90*/  @P1 PRMT R46, R46, 0x5410, R60 ;  /* 0x000054102e2e1816 */ /* 0x000fce000000003c */
.L_x_2500:
[----:B------:R-:W-:Y:S05]  /*1ea0*/  BSYNC.RECONVERGENT B1 ;  /* 0x0000000000017941 */ /* 0x000fea0003800200 */
.L_x_2483:
        /* <DEDUP_REMOVED lines=12> */
.L_x_2503:
[----:B------:R-:W-:Y:S05]  /*1f70*/  BSYNC.RECONVERGENT B1 ;  /* 0x0000000000017941 */ /* 0x000fea0003800200 */
.L_x_2502:
[----:B0-----:R-:W0:Y:S08]  /*1f80*/  @P1 LDC.64 R6, c[0x0][0x468] ;  /* 0x00011a00ff061b82 */ /* 0x001e300000000a00 */
[----:B------:R-:W2:Y:S01]  /*1f90*/  LDC.64 R60, c[0x0][0x380] ;  /* 0x0000e000ff3c7b82 */ /* 0x000ea20000000a00 */
[----:B0-----:R-:W-:-:S04]  /*1fa0*/  @P1 LEA R6, P0, R56, R6, 0x4 ;  /* 0x0000000638061211 */ /* 0x001fc800078020ff */
[----:B------:R-:W-:Y:S02]  /*1fb0*/  @P1 LEA.HI.X R7, R56, R7, R57, 0x4, P0 ;  /* 0x0000000738071211 */ /* 0x000fe400000f2439 */
[----:B--2---:R-:W-:-:S03]  /*1fc0*/  LEA R4, R60, R4, 0x2 ;  /* 0x000000043c047211 */ /* 0x004fc600078e10ff */
[----:B------:R2:W-:Y:S01]  /*1fd0*/  @P1 STG.E.128 desc[UR6][R6.64], R44 ;  /* 0x0000002c06001986 */ /* 0x0005e2000c101d06 */
[----:B------:R-:W-:-:S13]  /*1fe0*/  ISETP.GE.AND P0, PT, R4, R61, PT ;  /* 0x0000003d0400720c */ /* 0x000fda0003f06270 */
[----:B------:R-:W-:Y:S05]  /*1ff0*/  @!P0 BRA `(.L_x_2504) ;  /* 0xffffffe0007c8947 */ /* 0x000fea000383ffff */
.L_x_2478:
[----:B------:R-:W-:Y:S05]  /*2000*/  BSYNC B0 ;  /* 0x0000000000007941 */ /* 0x000fea0003800000 */
.L_x_2477:
[----:B------:R-:W0:Y:S01]  /*2010*/  S2R R14, SR_TID.X ;  /* 0x00000000000e7919 */ /* 0x000e220000002100 */
[----:B------:R-:W-:Y:S01]  /*2020*/  MOV R2, 0x400 ;  /* 0x0000040000027802 */ /* 0x000fe20000000f00 */
[----:B------:R-:W-:Y:S05]  /*2030*/  WARPSYNC.ALL ;  /* 0x0000000000007948 */ /* 0x000fea0003800000 */
[----:B------:R-:W3:Y:S01]  /*2040*/  S2R R3, SR_CgaCtaId ;  /* 0x0000000000037919 */ /* 0x000ee20000008800 */
[----:B------:R-:W4:Y:S01]  /*2050*/  LDC R12, c[0x0][0x388] ;  /* 0x0000e200ff0c7b82 */ /* 0x000f220000000800 */
[----:B------:R-:W5:Y:S01]  /*2060*/  LDCU.128 UR12, c[0x0][0x440] ;  /* 0x00008800ff0c77ac */ /* 0x000f620008000c00 */
        /* <DEDUP_REMOVED lines=10> */
[----:B------:R-:W1:Y:S04]  /*2110*/  LDS R5, [R3+0x400] ;  /* 0x0004000003057984 */ /* 0x000e680000000800 */
[----:B--2---:R-:W2:Y:S04]  /*2120*/  LDS R7, [R3+0x600] ;  /* 0x0006000003077984 */ /* 0x004ea80000000800 */
[----:B------:R-:W5:Y:S04]  /*2130*/  LDS R9, [R3+0x800] ;  /* 0x0008000003097984 */ /* 0x000f680000000800 */
[----:B------:R-:W5:Y:S04]  /*2140*/  LDS R11, [R3+0xa00] ;  /* 0x000a0000030b7984 */ /* 0x000f680000000800 */
[----:B------:R-:W5:Y:S04]  /*2150*/  LDS R13, [R3+0xc00] ;  /* 0x000c0000030d7984 */ /* 0x000f680000000800 */
[----:B------:R-:W5:Y:S01]  /*2160*/  LDS R6, [R3+0xe00] ;  /* 0x000e000003067984 */ /* 0x000f620000000800 */
[----:B------:R-:W-:Y:S01]  /*2170*/  BAR.SYNC.DEFER_BLOCKING 0x0 ;  /* 0x0000000000007b1d */ /* 0x000fe20000010000 */
[----:B0-----:R-:W-:Y:S01]  /*2180*/  FADD.FTZ R2, RZ, R2 ;  /* 0x00000002ff027221 */ /* 0x001fe20000010000 */
[----:B---3--:R-:W-:-:S03]  /*2190*/  FADD.FTZ R4, RZ, R4 ;  /* 0x00000004ff047221 */ /* 0x008fc60000010000 */
[----:B-1----:R-:W-:Y:S01]  /*21a0*/  FADD.FTZ R2, R2, R5 ;  /* 0x0000000502027221 */ /* 0x002fe20000010000 */
        /* <DEDUP_REMOVED lines=38> */
.L_x_2482:
[----:B------:R-:W-:Y:S01]  /*2410*/  HFMA2 R60, -RZ, RZ, 0, 5.9604644775390625e-08 ;  /* 0x00000001ff3c7431 */ /* 0x000fe200000001ff */
[----:B------:R-:W-:Y:S01]  /*2420*/  BSSY B1, `(.L_x_2505) ;  /* 0x0000007000017945 */ /* 0x000fe20003800000 */
[----:B------:R-:W-:Y:S02]  /*2430*/  MOV R61, R76 ;  /* 0x0000004c003d7202 */ /* 0x000fe40000000f00 */
[----:B0-----:R-:W-:Y:S02]  /*2440*/  MOV R57, 0x1f ;  /* 0x0000001f00397802 */ /* 0x001fe40000000f00 */
[----:B------:R-:W-:-:S07]  /*2450*/  MOV R56, 0xffffffff ;  /* 0xffffffff00387802 */ /* 0x000fce0000000f00 */
[----:B------:R-:W-:Y:S05]  /*2460*/  WARPSYNC.COLLECTIVE R56, `(.L_x_2506) ;  /* 0x0000000038087348 */ /* 0x000fea0003c00000 */
[----:B------:R0:W1:Y:S02]  /*2470*/  SHFL.BFLY P0, R74, R61, R60, R57 ;  /* 0x0c00003c3d4a7389 */ /* 0x0000640000000039 */
[----:B01----:R-:W-:Y:S05]  /*2480*/  ENDCOLLECTIVE ;  /* 0x000000000000791b */ /* 0x003fea0003800000 */
.L_x_2506:
[----:B------:R-:W-:Y:S05]  /*2490*/  BSYNC B1 ;  /* 0x0000000000017941 */ /* 0x000fea0003800000 */
.L_x_2505:
        /* <DEDUP_REMOVED lines=8> */
.L_x_2507:
[----:B------:R-:W-:Y:S01]  /*2520*/  MOV R61, R75 ;  /* 0x0000004b003d7202 */ /* 0x000fe20000000f00 */
[----:B------:R-:W-:Y:S01]  /*2530*/  HFMA2 R60, -RZ, RZ, 0, 1.1920928955078125e-07 ;  /* 0x00000002ff3c7431 */ /* 0x000fe200000001ff */
[----:B------:R-:W-:-:S07]  /*2540*/  MOV R77, R74 ;  /* 0x0000004a004d7202 */ /* 0x000fce0000000f00 */
[----:B------:R-:W-:Y:S05]  /*2550*/  WARPSYNC.COLLECTIVE R56, `(.L_x_2508) ;  /* 0x0000000038087348 */ /* 0x000fea0003c00000 */
[----:B------:R0:W1:Y:S02]  /*2560*/  SHFL.BFLY P0, R74, R61, R60, R57 ;  /* 0x0c00003c3d4a7389 */ /* 0x0000640000000039 */
[----:B01----:R-:W-:Y:S05]  /*2570*/  ENDCOLLECTIVE ;  /* 0x000000000000791b */ /* 0x003fea0003800000 */
.L_x_2508:
[----:B------:R-:W-:-:S05]  /*2580*/  FADD.FTZ R77, R77, R67 ;  /* 0x000000434d4d7221 */ /* 0x000fca0000010000 */
[----:B------:R-:W-:Y:S01]  /*2590*/  MOV R61, R77 ;  /* 0x0000004d003d7202 */ /* 0x000fe20000000f00 */
[----:B------:R-:W-:-:S07]  /*25a0*/  FADD.FTZ R75, R75, R74 ;  /* 0x0000004a4b4b7221 */ /* 0x000fce0000010000 */
[----:B------:R-:W-:Y:S05]  /*25b0*/  WARPSYNC.COLLECTIVE R56, `(.L_x_2509) ;  /* 0x0000000038087348 */ /* 0x000fea0003c00000 */
[----:B------:R0:W1:Y:S02]  /*25c0*/  SHFL.BFLY P0, R74, R61, R60, R57 ;  /* 0x0c00003c3d4a7389 */ /* 0x0000640000000039 */
[----:B01----:R-:W-:Y:S05]  /*25d0*/  ENDCOLLECTIVE ;  /* 0x000000000000791b */ /* 0x003fea0003800000 */
.L_x_2509:
[----:B------:R-:W-:Y:S01]  /*25e0*/  MOV R61, R75 ;  /* 0x0000004b003d7202 */ /* 0x000fe20000000f00 */
[----:B------:R-:W-:Y:S01]  /*25f0*/  HFMA2 R60, -RZ, RZ, 0, 2.384185791015625e-07 ;  /* 0x00000004ff3c7431 */ /* 0x000fe200000001ff */
[----:B------:R-:W-:-:S07]  /*2600*/  MOV R76, R74 ;  /* 0x0000004a004c7202 */ /* 0x000fce0000000f00 */
[----:B------:R-:W-:Y:S05]  /*2610*/  WARPSYNC.COLLECTIVE R56, `(.L_x_2510) ;  /* 0x0000000038087348 */ /* 0x000fea0003c00000 */
[----:B------:R0:W1:Y:S02]  /*2620*/  SHFL.BFLY P0, R74, R61, R60, R57 ;  /* 0x0c00003c3d4a7389 */ /* 0x0000640000000039 */
[----:B01----:R-:W-:Y:S05]  /*2630*/  ENDCOLLECTIVE ;  /* 0x000000000000791b */ /* 0x003fea0003800000 */
.L_x_2510:
[----:B------:R-:W-:-:S05]  /*2640*/  FADD.FTZ R77, R77, R76 ;  /* 0x0000004c4d4d7221 */ /* 0x000fca0000010000 */
[----:B------:R-:W-:Y:S01]  /*2650*/  MOV R61, R77 ;  /* 0x0000004d003d7202 */ /* 0x000fe20000000f00 */
[----:B------:R-:W-:-:S07]  /*2660*/  FADD.FTZ R67, R75, R74 ;  /* 0x0000004a4b437221 */ /* 0x000fce0000010000 */
[----:B------:R-:W-:Y:S05]  /*2670*/  WARPSYNC.COLLECTIVE R56, `(.L_x_2511) ;  /* 0x0000000038087348 */ /* 0x000fea0003c00000 */
[----:B------:R0:W1:Y:S02]  /*2680*/  SHFL.BFLY P0, R74, R61, R60, R57 ;  /* 0x0c00003c3d4a7389 */ /* 0x0000640000000039 */
[----:B01----:R-:W-:Y:S05]  /*2690*/  ENDCOLLECTIVE ;  /* 0x000000000000791b */ /* 0x003fea0003800000 */
.L_x_2511:
[----:B------:R-:W-:Y:S01]  /*26a0*/  MOV R61, R67 ;  /* 0x00000043003d7202 */ /* 0x000fe20000000f00 */
[----:B------:R-:W-:Y:S01]  /*26b0*/  HFMA2 R60, -RZ, RZ, 0, 4.76837158203125e-07 ;  /* 0x00000008ff3c7431 */ /* 0x000fe200000001ff */
[----:B------:R-:W-:-:S07]  /*26c0*/  MOV R76, R74 ;  /* 0x0000004a004c7202 */ /* 0x000fce0000000f00 */
[----:B------:R-:W-:Y:S05]  /*26d0*/  WARPSYNC.COLLECTIVE R56, `(.L_x_2512) ;  /* 0x0000000038087348 */ /* 0x000fea0003c00000 */
[----:B------:R0:W1:Y:S02]  /*26e0*/  SHFL.BFLY P0, R74, R61, R60, R57 ;  /* 0x0c00003c3d4a7389 */ /* 0x0000640000000039 */
[----:B01----:R-:W-:Y:S05]  /*26f0*/  ENDCOLLECTIVE ;  /* 0x000000000000791b */ /* 0x003fea0003800000 */
.L_x_2512:
[----:B------:R-:W-:-:S05]  /*2700*/  FADD.FTZ R77, R77, R76 ;  /* 0x0000004c4d4d7221 */ /* 0x000fca0000010000 */
[----:B------:R-:W-:Y:S01]  /*2710*/  MOV R61, R77 ;  /* 0x0000004d003d7202 */ /* 0x000fe20000000f00 */
[----:B------:R-:W-:-:S07]  /*2720*/  FADD.FTZ R76, R67, R74 ;  /* 0x0000004a434c7221 */ /* 0x000fce0000010000 */
[----:B------:R-:W-:Y:S05]  /*2730*/  WARPSYNC.COLLECTIVE R56, `(.L_x_2513) ;  /* 0x0000000038087348 */ /* 0x000fea0003c00000 */
[----:B------:R0:W1:Y:S02]  /*2740*/  SHFL.BFLY P0, R74, R61, R60, R57 ;  /* 0x0c00003c3d4a7389 */ /* 0x0000640000000039 */
[----:B01----:R-:W-:Y:S05]  /*2750*/  ENDCOLLECTIVE ;  /* 0x000000000000791b */ /* 0x003fea0003800000 */
.L_x_2513:
[----:B------:R-:W-:Y:S01]  /*2760*/  MOV R61, R76 ;  /* 0x0000004c003d7202 */ /* 0x000fe20000000f00 */
[----:B------:R-:W-:Y:S01]  /*2770*/  HFMA2 R60, -RZ, RZ, 0, 9.5367431640625e-07 ;  /* 0x00000010ff3c7431 */ /* 0x000fe200000001ff */
[----:B------:R-:W-:-:S07]  /*2780*/  MOV R75, R74 ;  /* 0x0000004a004b7202 */ /* 0x000fce0000000f00 */
[----:B------:R-:W-:Y:S05]  /*2790*/  WARPSYNC.COLLECTIVE R56, `(.L_x_2514) ;  /* 0x0000000038087348 */ /* 0x000fea0003c00000 */
[----:B------:R0:W1:Y:S02]  /*27a0*/  SHFL.BFLY P0, R74, R61, R60, R57 ;  /* 0x0c00003c3d4a7389 */ /* 0x0000640000000039 */
[----:B01----:R-:W-:Y:S05]  /*27b0*/  ENDCOLLECTIVE ;  /* 0x000000000000791b */ /* 0x003fea0003800000 */
.L_x_2514:
[----:B------:R-:W-:-:S05]  /*27c0*/  FADD.FTZ R75, R77, R75 ;  /* 0x0000004b4d4b7221 */ /* 0x000fca0000010000 */
[----:B------:R-:W-:Y:S02]  /*27d0*/  MOV R61, R75 ;  /* 0x0000004b003d7202 */ /* 0x000fe40000000f00 */
[----:B------:R-:W-:-:S07]  /*27e0*/  MOV R67, R74 ;  /* 0x0000004a00437202 */ /* 0x000fce0000000f00 */
[----:B------:R-:W-:Y:S05]  /*27f0*/  WARPSYNC.COLLECTIVE R56, `(.L_x_2515) ;  /* 0x0000000038087348 */ /* 0x000fea0003c00000 */
[----:B------:R0:W1:Y:S02]  /*2800*/  SHFL.BFLY P0, R74, R61, R60, R57 ;  /* 0x0c00003c3d4a7389 */ /* 0x0000640000000039 */
[----:B01----:R-:W-:Y:S05]  /*2810*/  ENDCOLLECTIVE ;  /* 0x000000000000791b */ /* 0x003fea0003800000 */
.L_x_2515:
[----:B------:R-:W-:Y:S05]  /*2820*/  BRA `(.L_x_2516) ;  /* 0xffffffe000bc7947 */ /* 0x000fea000383ffff */
.L_x_2517:
        /* <DEDUP_REMOVED lines=13> */
.L_x_6419:


//--------------------- .text._ZN10layer_norm13ln_bwd_kernelINS_13Kernel_traitsIf13__nv_bfloat16fS2_fjLj256ELj1ELj4ELj1ELj16ENS_18Kernel_traits_baseILj256EfS2_fS2_fjLj128EEEEELb0ELb1ELb0ELb0EEEvNS_9BwdParamsE --------------------------
	.section	.text._ZN10layer_norm13ln_bwd_kernelINS_13Kernel_traitsIf13__nv_bfloat16fS2_fjLj256ELj1ELj4ELj1ELj16ENS_18Kernel_traits_baseILj256EfS2_fS2_fjLj128EEEEELb0ELb1ELb0ELb0EEEvNS_9BwdParamsE,"ax",@progbits
	.align	128
        .global         _ZN10layer_norm13ln_bwd_kernelINS_13Kernel_traitsIf13__nv_bfloat16fS2_fjLj256ELj1ELj4ELj1ELj16ENS_18Kernel_traits_baseILj256EfS2_fS2_fjLj128EEEEELb0ELb1ELb0ELb0EEEvNS_9BwdParamsE
        .type           _ZN10layer_norm13ln_bwd_kernelINS_13Kernel_traitsIf13__nv_bfloat16fS2_fjLj256ELj1ELj4ELj1ELj16ENS_18Kernel_traits_baseILj256EfS2_fS2_fjLj128EEEEELb0ELb1ELb0ELb0EEEvNS_9BwdParamsE,@function
        .size           _ZN10layer_norm13ln_bwd_kernelINS_13Kernel_traitsIf13__nv_bfloat16fS2_fjLj256ELj1ELj4ELj1ELj16ENS_18Kernel_traits_baseILj256EfS2_fS2_fjLj128EEEEELb0ELb1ELb0ELb0EEEvNS_9BwdParamsE,(.L_x_6420 - _ZN10layer_norm13ln_bwd_kernelINS_13Kernel_traitsIf13__nv_bfloat16fS2_fjLj256ELj1ELj4ELj1ELj16ENS_18Kernel_traits_baseILj256EfS2_fS2_fjLj128EEEEELb0ELb1ELb0ELb0EEEvNS_9BwdParamsE)
        .other          _ZN10layer_norm13ln_bwd_kernelINS_13Kernel_traitsIf13__nv_bfloat16fS2_fjLj256ELj1ELj4ELj1ELj16ENS_18Kernel_traits_baseILj256EfS2_fS2_fjLj128EEEEELb0ELb1ELb0ELb0EEEvNS_9BwdParamsE,@"STO_CUDA_ENTRY STV_DEFAULT"
_ZN10layer_norm13ln_bwd_kernelINS_13Kernel_traitsIf13__nv_bfloat16fS2_fjLj256ELj1ELj4ELj1ELj16ENS_18Kernel_traits_baseILj256EfS2_fS2_fjLj128EEEEELb0ELb1ELb0ELb0EEEvNS_9BwdParamsE:
.text._ZN10layer_norm13ln_bwd_kernelINS_13Kernel_traitsIf13__nv_bfloat16fS2_fjLj256ELj1ELj4ELj1ELj16ENS_18Kernel_traits_baseILj256EfS2_fS2_fjLj128EEEEELb0ELb1ELb0ELb0EEEvNS_9BwdParamsE:
        /* <DEDUP_REMOVED lines=48> */
.L_x_2529:
[----:B0-----:R-:W0:Y:S08]  /*0300*/  @P0 LDC.64 R64, c[0x0][0x3e0] ;  /* 0x0000f800ff400b82 */ /* 0x001e300000000a00 */
[----:B------:R-:W2:Y:S01]  /*0310*/  LDC.64 R66, c[0x0][0x3c8] ;  /* 0x0000f200ff427b82 */ /* 0x000ea20000000a00 */
[----:B0-----:R-:W-:Y:S01]  /*0320*/  @P0 IMAD.WIDE R86, R4, 0x2, R64 ;  /* 0x0000000204560825 */ /* 0x001fe200078e0240 */
[----:B------:R-:W-:-:S06]  /*0330*/  MOV R7, UR15 ;  /* 0x0000000f00077c02 */ /* 0x000fcc0008000f00 */
[----:B------:R-:W0:Y:S01]  /*0340*/  LDC.64 R64, c[0x0][0x3c0] ;  /* 0x0000f000ff407b82 */ /* 0x000e220000000a00 */
[----:B------:R-:W3:Y:S01]  /*0350*/  @P0 LDG.E.U16 R86, desc[UR8][R86.64] ;  /* 0x0000000856560981 */ /* 0x000ee2000c1e1500 */
[----:B------:R-:W-:Y:S01]  /*0360*/  ISETP.GE.U32.AND P2, PT, R5, 0x20, PT ;  /* 0x000000200500780c */ /* 0x000fe20003f46070 */
[C---:B------:R-:W-:Y:S02]  /*0370*/  IMAD R0, R4.reuse, R7, RZ ;  /* 0x0000000704007224 */ /* 0x040fe400078e02ff */
[----:B--2---:R-:W-:-:S03]  /*0380*/  IMAD.WIDE R66, R4, 0x4, R66 ;  /* 0x0000000404427825 */ /* 0x004fc600078e0242 */
[----:B------:R-:W-:Y:S01]  /*0390*/  SHF.R.S32.HI R85, RZ, 0x1f, R0 ;  /* 0x0000001fff557819 */ /* 0x000fe20000011400 */
[----:B------:R-:W-:Y:S01]  /*03a0*/  BSSY.RECONVERGENT B1, `(.L_x_2520) ;  /* 0x000005e000017945 */ /* 0x000fe20003800200 */
[----:B-----5:R2:W5:Y:S01]  /*03b0*/  LDG.E R77, desc[UR8][R66.64] ;  /* 0x00000008424d7981 */ /* 0x020562000c1e1900 */
[----:B------:R-:W-:Y:S02]  /*03c0*/  MOV R76, 0x3f800000 ;  /* 0x3f800000004c7802 */ /* 0x000fe40000000f00 */
[----:B------:R-:W-:-:S04]  /*03d0*/  LEA.HI R85, R85, R0, RZ, 0x3 ;  /* 0x0000000055557211 */ /* 0x000fc800078f18ff */
[----:B------:R-:W-:Y:S02]  /*03e0*/  LEA.HI.SX32 R0, R85, R6, 0x1d ;  /* 0x0000000655007211 */ /* 0x000fe400078feaff */
[----:B------:R-:W-:Y:S02]  /*03f0*/  MOV R85, RZ ;  /* 0x000000ff00557202 */ /* 0x000fe40000000f00 */
[----:B--2---:R-:W-:Y:S02]  /*0400*/  MOV R67, RZ ;  /* 0x000000ff00437202 */ /* 0x004fe40000000f00 */
[----:B---3--:R-:W-:Y:S01]  /*0410*/  @P0 SHF.L.U32 R76, R86, 0x10, RZ ;  /* 0x00000010564c0819 */ /* 0x008fe200000006ff */
[----:B0-----:R-:W-:Y:S06]  /*0420*/  @!P2 BRA `(.L_x_2521) ;  /* 0x000000040054a947 */ /* 0x001fec0003800000 */
        /* <DEDUP_REMOVED lines=21> */
[--C-:B---3--:R-:W-:Y:S01]  /*0580*/  FADD.FTZ R86, R68, -R3.reuse ;  /* 0x8000000344567221 */ /* 0x108fe20000010000 */
[----:B------:R-:W-:Y:S01]  /*0590*/  FADD.FTZ R90, R70, -R3 ;  /* 0x80000003465a7221 */ /* 0x000fe20000010000 */
[----:B-----5:R-:W-:Y:S01]  /*05a0*/  FMUL.FTZ R83, R77, R66 ;  /* 0x000000424d537220 */ /* 0x020fe20000410000 */
[C---:B------:R-:W-:Y:S02]  /*05b0*/  PRMT R65, R72.reuse, 0x7632, R65 ;  /* 0x0000763248417816 */ /* 0x040fe40000000041 */
[----:B------:R-:W-:Y:S02]  /*05c0*/  SHF.L.U32 R67, R72, 0x10, RZ ;  /* 0x0000001048437819 */ /* 0x000fe400000006ff */
[----:B------:R-:W-:Y:S01]  /*05d0*/  PRMT R68, R73, 0x7632, R68 ;  /* 0x0000763249447816 */ /* 0x000fe20000000044 */
[--C-:B------:R-:W-:Y:S01]  /*05e0*/  FADD.FTZ R88, R69, -R3.reuse ;  /* 0x8000000345587221 */ /* 0x100fe20000010000 */
[----:B------:R-:W-:Y:S01]  /*05f0*/  SHF.L.U32 R73, R73, 0x10, RZ ;  /* 0x0000001049497819 */ /* 0x000fe200000006ff */
[----:B------:R-:W-:Y:S01]  /*0600*/  FADD.FTZ R70, R71, -R3 ;  /* 0x8000000347467221 */ /* 0x000fe20000010000 */
[----:B------:R-:W-:Y:S01]  /*0610*/  SHF.L.U32 R66, R65, 0x10, RZ ;  /* 0x0000001041427819 */ /* 0x000fe200000006ff */
[C---:B------:R-:W-:Y:S01]  /*0620*/  FMUL.FTZ R3, R77.reuse, R78 ;  /* 0x0000004e4d037220 */ /* 0x040fe20000410000 */
[----:B------:R-:W-:Y:S01]  /*0630*/  FMUL.FTZ R84, R77, R84 ;  /* 0x000000544d547220 */ /* 0x000fe20000410000 */
[----:B------:R-:W-:Y:S01]  /*0640*/  FMUL.FTZ R78, R16, R67 ;  /* 0x00000043104e7220 */ /* 0x000fe20000410000 */
[C---:B------:R-:W-:Y:S01]  /*0650*/  PRMT R64, R75.reuse, 0x7632, R64 ;  /* 0x000076324b407816 */ /* 0x040fe20000000040 */
[----:B------:R-:W-:Y:S01]  /*0660*/  FADD.FTZ R50, R50, R73 ;  /* 0x0000004932327221 */ /* 0x000fe20000010000 */
[----:B------:R-:W-:Y:S01]  /*0670*/  SHF.L.U32 R69, R75, 0x10, RZ ;  /* 0x000000104b457819 */ /* 0x000fe200000006ff */
[-C--:B------:R-:W-:Y:S01]  /*0680*/  FFMA.FTZ R54, R83, R73.reuse, R54 ;  /* 0x0000004953367223 */ /* 0x080fe20000010036 */
[----:B------:R-:W-:Y:S01]  /*0690*/  FMUL.FTZ R75, R18, R73 ;  /* 0x00000049124b7220 */ /* 0x000fe20000410000 */
[-C--:B------:R-:W-:Y:S01]  /*06a0*/  FFMA.FTZ R53, R84, R66.reuse, R53 ;  /* 0x0000004254357223 */ /* 0x080fe20000010035 */
[----:B------:R-:W-:Y:S01]  /*06b0*/  FADD.FTZ R49, R49, R66 ;  /* 0x0000004231317221 */ /* 0x000fe20000010000 */
        /* <DEDUP_REMOVED lines=8> */
[-C--:B------:R-:W-:Y:S01]  /*0740*/  FFMA.FTZ R55, R82, R72.reuse, R55 ;  /* 0x0000004852377223 */ /* 0x080fe20000010037 */
[----:B------:R-:W-:Y:S01]  /*0750*/  FADD.FTZ R51, R51, R72 ;  /* 0x0000004833337221 */ /* 0x000fe20000010000 */
[----:B------:R-:W-:Y:S01]  /*0760*/  PRMT R71, R74, 0x7632, R71 ;  /* 0x000076324a477816 */ /* 0x000fe20000000047 */
[----:B------:R-:W-:Y:S01]  /*0770*/  FADD.FTZ R48, R48, R67 ;  /* 0x0000004330307221 */ /* 0x000fe20000010000 */
[----:B------:R-:W-:Y:S01]  /*0780*/  FFMA.FTZ R52, R3, R67, R52 ;  /* 0x0000004303347223 */ /* 0x000fe20000010034 */
[----:B------:R-:W-:Y:S01]  /*0790*/  FMUL.FTZ R72, R19, R72 ;  /* 0x0000004813487220 */ /* 0x000fe20000410000 */
[----:B------:R-:W-:Y:S01]  /*07a0*/  FADD.FTZ R65, R66, R75 ;  /* 0x0000004b42417221 */ /* 0x000fe20000010000 */
[----:B------:R-:W-:Y:S01]  /*07b0*/  FFMA.FTZ R67, R83, R75, R68 ;  /* 0x0000004b53437223 */ /* 0x000fe20000010044 */
[----:B-1----:R-:W-:Y:S01]  /*07c0*/  FMUL.FTZ R81, R77, R86 ;  /* 0x000000564d517220 */ /* 0x002fe20000410000 */
[----:B------:R-:W-:Y:S01]  /*07d0*/  SHF.L.U32 R86, R71, 0x10, RZ ;  /* 0x0000001047567819 */ /* 0x000fe200000006ff */
[----:B------:R-:W-:Y:S01]  /*07e0*/  FMUL.FTZ R74, R20, R85 ;  /* 0x00000055144a7220 */ /* 0x000fe20000410000 */
[----:B------:R-:W-:Y:S01]  /*07f0*/  FADD.FTZ R65, R65, R72 ;  /* 0x0000004841417221 */ /* 0x000fe20000010000 */
[----:B------:R-:W-:Y:S01]  /*0800*/  FFMA.FTZ R66, R82, R72, R67 ;  /* 0x0000004852427223 */ /* 0x000fe20000010043 */
[C---:B------:R-:W-:Y:S01]  /*0810*/  FMUL.FTZ R80, R77.reuse, R88 ;  /* 0x000000584d507220 */ /* 0x040fe20000410000 */
[----:B------:R-:W-:Y:S01]  /*0820*/  FMUL.FTZ R79, R77, R90 ;  /* 0x0000005a4d4f7220 */ /* 0x000fe20000410000 */
[----:B------:R-:W-:Y:S01]  /*0830*/  FADD.FTZ R68, R65, R74 ;  /* 0x0000004a41447221 */ /* 0x000fe20000010000 */
[----:B------:R-:W-:Y:S01]  /*0840*/  FMUL.FTZ R71, R21, R86 ;  /* 0x0000005615477220 */ /* 0x000fe20000410000 */
[----:B------:R-:W-:Y:S01]  /*0850*/  FFMA.FTZ R65, R81, R74, R66 ;  /* 0x0000004a51417223 */ /* 0x000fe20000010042 */
        /* <DEDUP_REMOVED lines=11> */
[-C--:B------:R-:W-:Y:S01]  /*0910*/  FMUL.FTZ R68, R23, R64.reuse ;  /* 0x0000004017447220 */ /* 0x080fe20000410000 */
[----:B------:R-:W-:Y:S01]  /*0920*/  FADD.FTZ R67, R66, R69 ;  /* 0x0000004542437221 */ /* 0x000fe20000010000 */
[----:B------:R-:W-:Y:S01]  /*0930*/  FFMA.FTZ R85, R79, R69, R86 ;  /* 0x000000454f557223 */ /* 0x000fe20000010056 */
[C---:B------:R-:W-:Y:S01]  /*0940*/  FFMA.FTZ R47, R70.reuse, R64, R47 ;  /* 0x00000040462f7223 */ /* 0x040fe2000001002f */
[----:B------:R-:W-:Y:S01]  /*0950*/  FADD.FTZ R43, R43, R64 ;  /* 0x000000402b2b7221 */ /* 0x000fe20000010000 */
[----:B------:R-:W-:Y:S01]  /*0960*/  FADD.FTZ R67, R67, R68 ;  /* 0x0000004443437221 */ /* 0x000fe20000010000 */
[----:B------:R-:W-:-:S07]  /*0970*/  FFMA.FTZ R85, R70, R68, R85 ;  /* 0x0000004446557223 */ /* 0x000fce0000010055 */
.L_x_2521:
[----:B------:R-:W-:Y:S05]  /*0980*/  BSYNC.RECONVERGENT B1 ;  /* 0x0000000000017941 */ /* 0x000fea0003800200 */
.L_x_2520:
        /* <DEDUP_REMOVED lines=20> */
.L_x_2543:
        /* <DEDUP_REMOVED lines=8> */
[----:B0-----:R-:W-:Y:S01]  /*0b50*/  FMUL.FTZ R85, R87, UR14 ;  /* 0x0000000e57557c20 */ /* 0x001fe20008410000 */
        /* <DEDUP_REMOVED lines=10> */
[----:B------:R-:W-:Y:S02]  /*0c00*/  FFMA.FTZ R91, R82, R87, R86 ;  /* 0x00000057525b7223 */ /* 0x000fe40000010056 */
[----:B------:R-:W-:Y:S01]  /*0c10*/  FADD.FTZ R88, R78, -R85 ;  /* 0x800000554e587221 */ /* 0x000fe20000010000 */
[----:B------:R-:W-:-:S03]  /*0c20*/  FADD.FTZ R90, R75, -R90 ;  /* 0x8000005a4b5a7221 */ /* 0x000fc60000010000 */
[----:B-----5:R-:W-:Y:S01]  /*0c30*/  FMUL.FTZ R85, R77, R88 ;  /* 0x000000584d557220 */ /* 0x020fe20000410000 */
[C---:B------:R-:W-:Y:S02]  /*0c40*/  SHF.L.U32 R88, R64.reuse, 0x10, RZ ;  /* 0x0000001040587819 */ /* 0x040fe400000006ff */
[----:B------:R-:W-:Y:S01]  /*0c50*/  PRMT R64, R64, 0x7632, R64 ;  /* 0x0000763240407816 */ /* 0x000fe20000000040 */
[----:B------:R-:W-:-:S04]  /*0c60*/  FMUL.FTZ R85, R85, R76 ;  /* 0x0000004c55557220 */ /* 0x000fc80000410000 */
[----:B------:R-:W-:Y:S01]  /*0c70*/  FFMA.FTZ R32, R85, R88, R32 ;  /* 0x0000005855207223 */ /* 0x000fe20000010020 */
[----:B------:R-:W-:Y:S01]  /*0c80*/  FFMA.FTZ R88, R84, R87, R86 ;  /* 0x0000005754587223 */ /* 0x000fe20000010056 */
[----:B------:R-:W-:-:S03]  /*0c90*/  FMUL.FTZ R85, R24, R85 ;  /* 0x0000005518557220 */ /* 0x000fc60000410000 */
[----:B------:R-:W-:-:S04]  /*0ca0*/  FADD.FTZ R88, R73, -R88 ;  /* 0x8000005849587221 */ /* 0x000fc80000010000 */
[----:B------:R-:W-:Y:S01]  /*0cb0*/  FMUL.FTZ R89, R77, R88 ;  /* 0x000000584d597220 */ /* 0x000fe20000410000 */
[----:B------:R-:W-:-:S03]  /*0cc0*/  SHF.L.U32 R88, R64, 0x10, RZ ;  /* 0x0000001040587819 */ /* 0x000fc600000006ff */
[----:B------:R-:W-:Y:S01]  /*0cd0*/  FMUL.FTZ R64, R89, R76 ;  /* 0x0000004c59407220 */ /* 0x000fe20000410000 */
[----:B------:R-:W-:-:S03]  /*0ce0*/  FMUL.FTZ R89, R77, R90 ;  /* 0x0000005a4d597220 */ /* 0x000fc60000410000 */
[----:B------:R-:W-:Y:S01]  /*0cf0*/  FFMA.FTZ R33, R64, R88, R33 ;  /* 0x0000005840217223 */ /* 0x000fe20000010021 */
[----:B------:R-:W-:Y:S01]  /*0d00*/  SHF.L.U32 R88, R65, 0x10, RZ ;  /* 0x0000001041587819 */ /* 0x000fe200000006ff */
[----:B------:R-:W-:Y:S01]  /*0d10*/  FMUL.FTZ R89, R89, R76 ;  /* 0x0000004c59597220 */ /* 0x000fe20000410000 */
[----:B------:R-:W-:Y:S01]  /*0d20*/  PRMT R65, R65, 0x7632, R65 ;  /* 0x0000763241417816 */ /* 0x000fe20000000041 */
[----:B------:R-:W-:Y:S02]  /*0d30*/  FMUL.FTZ R64, R25, R64 ;  /* 0x0000004019407220 */ /* 0x000fe40000410000 */
[----:B------:R-:W-:Y:S01]  /*0d40*/  FFMA.FTZ R34, R89, R88, R34 ;  /* 0x0000005859227223 */ /* 0x000fe20000010022 */
[----:B------:R-:W-:Y:S01]  /*0d50*/  FADD.FTZ R88, R72, -R91 ;  /* 0x8000005b48587221 */ /* 0x000fe20000010000 */
[----:B------:R-:W-:Y:S01]  /*0d60*/  SHF.L.U32 R65, R65, 0x10, RZ ;  /* 0x0000001041417819 */ /* 0x000fe200000006ff */
[----:B------:R-:W-:Y:S01]  /*0d70*/  FMUL.FTZ R89, R26, R89 ;  /* 0x000000591a597220 */ /* 0x000fe20000410000 */
[----:B------:R-:W-:Y:S01]  /*0d80*/  F2FP.BF16.F32.PACK_AB R64, R64, R85 ;  /* 0x000000554040723e */ /* 0x000fe200000010ff */
[----:B------:R-:W-:-:S04]  /*0d90*/  FMUL.FTZ R91, R77, R88 ;  /* 0x000000584d5b7220 */ /* 0x000fc80000410000 */
[----:B------:R-:W-:-:S04]  /*0da0*/  FMUL.FTZ R88, R91, R76 ;  /* 0x0000004c5b587220 */ /* 0x000fc80000410000 */
[----:B------:R-:W-:Y:S01]  /*0db0*/  FFMA.FTZ R35, R88, R65, R35 ;  /* 0x0000004158237223 */ /* 0x000fe20000010023 */
[----:B------:R-:W-:Y:S01]  /*0dc0*/  FFMA.FTZ R65, R81, R87, R86 ;  /* 0x0000005751417223 */ /* 0x000fe20000010056 */
[----:B------:R-:W-:-:S03]  /*0dd0*/  FMUL.FTZ R88, R27, R88 ;  /* 0x000000581b587220 */ /* 0x000fc60000410000 */
[----:B------:R-:W-:-:S04]  /*0de0*/  FADD.FTZ R90, R74, -R65 ;  /* 0x800000414a5a7221 */ /* 0x000fc80000010000 */
[----:B------:R-:W-:Y:S01]  /*0df0*/  FMUL.FTZ R65, R77, R90 ;  /* 0x0000005a4d417220 */ /* 0x000fe20000410000 */
        /* <DEDUP_REMOVED lines=9> */
[----:B------:R-:W-:-:S04]  /*0e90*/  FMUL.FTZ R66, R91, R76 ;  /* 0x0000004c5b427220 */ /* 0x000fc80000410000 */
[----:B------:R-:W-:Y:S01]  /*0ea0*/  FFMA.FTZ R37, R66, R90, R37 ;  /* 0x0000005a42257223 */ /* 0x000fe20000010025 */
[-CC-:B------:R-:W-:Y:S01]  /*0eb0*/  FFMA.FTZ R90, R79, R87.reuse, R86.reuse ;  /* 0x000000574f5a7223 */ /* 0x180fe20000010056 */
[----:B------:R-:W-:Y:S01]  /*0ec0*/  FFMA.FTZ R87, R70, R87, R86 ;  /* 0x0000005746577223 */ /* 0x000fe20000010056 */
[----:B------:R-:W-:Y:S02]  /*0ed0*/  FMUL.FTZ R66, R29, R66 ;  /* 0x000000421d427220 */ /* 0x000fe40000410000 */
[----:B------:R-:W-:Y:S01]  /*0ee0*/  FADD.FTZ R90, R69, -R90 ;  /* 0x8000005a455a7221 */ /* 0x000fe20000010000 */
[----:B------:R-:W-:Y:S02]  /*0ef0*/  FADD.FTZ R86, R68, -R87 ;  /* 0x8000005744567221 */ /* 0x000fe40000010000 */
[----:B------:R-:W-:Y:S01]  /*0f00*/  F2FP.BF16.F32.PACK_AB R66, R66, R65 ;  /* 0x000000414242723e */ /* 0x000fe200000010ff */
[C---:B------:R-:W-:Y:S01]  /*0f10*/  FMUL.FTZ R87, R77.reuse, R90 ;  /* 0x0000005a4d577220 */ /* 0x040fe20000410000 */
[----:B------:R-:W-:Y:S01]  /*0f20*/  FMUL.FTZ R91, R77, R86 ;  /* 0x000000564d5b7220 */ /* 0x000fe20000410000 */
[----:B------:R-:W-:-:S02]  /*0f30*/  F2FP.BF16.F32.PACK_AB R65, R88, R89 ;  /* 0x000000595841723e */ /* 0x000fc400000010ff */
[-C--:B------:R-:W-:Y:S01]  /*0f40*/  FMUL.FTZ R77, R87, R76.reuse ;  /* 0x0000004c574d7220 */ /* 0x080fe20000410000 */
[----:B------:R-:W-:Y:S01]  /*0f50*/  FMUL.FTZ R86, R91, R76 ;  /* 0x0000004c5b567220 */ /* 0x000fe20000410000 */
[C---:B------:R-:W-:Y:S02]  /*0f60*/  PRMT R76, R67.reuse, 0x7632, R76 ;  /* 0x00007632434c7816 */ /* 0x040fe4000000004c */
[----:B------:R-:W-:Y:S02]  /*0f70*/  SHF.L.U32 R67, R67, 0x10, RZ ;  /* 0x0000001043437819 */ /* 0x000fe400000006ff */
[----:B------:R-:W-:-:S03]  /*0f80*/  SHF.L.U32 R76, R76, 0x10, RZ ;  /* 0x000000104c4c7819 */ /* 0x000fc600000006ff */
[----:B------:R-:W-:Y:S01]  /*0f90*/  FFMA.FTZ R38, R77, R67, R38 ;  /* 0x000000434d267223 */ /* 0x000fe20000010026 */
[----:B------:R-:W-:Y:S01]  /*0fa0*/  FMUL.FTZ R67, R30, R77 ;  /* 0x0000004d1e437220 */ /* 0x000fe20000410000 */
[----:B------:R-:W-:Y:S01]  /*0fb0*/  FFMA.FTZ R39, R86, R76, R39 ;  /* 0x0000004c56277223 */ /* 0x000fe20000010027 */
[----:B------:R-:W-:-:S05]  /*0fc0*/  FMUL.FTZ R86, R31, R86 ;  /* 0x000000561f567220 */ /* 0x000fca0000410000 */
[----:B------:R-:W-:Y:S01]  /*0fd0*/  F2FP.BF16.F32.PACK_AB R67, R86, R67 ;  /* 0x000000435643723e */ /* 0x000fe200000010ff */
[----:B------:R-:W-:Y:S06]  /*0fe0*/  BRA `(.L_x_2527) ;  /* 0x0000000c00147947 */ /* 0x000fec0003800000 */
.L_x_2526:
        /* <DEDUP_REMOVED lines=19> */
[C---:B------:R-:W-:Y:S01]  /*1120*/  PRMT R85, R64.reuse, 0x7632, R85 ;  /* 0x0000763240557816 */ /* 0x040fe20000000055 */
[C---:B------:R-:W-:Y:S01]  /*1130*/  FMUL.FTZ R63, R77.reuse, R86 ;  /* 0x000000564d3f7220 */ /* 0x040fe20000410000 */
[C---:B------:R-:W-:Y:S01]  /*1140*/  FMUL.FTZ R56, R77.reuse, R88 ;  /* 0x000000584d387220 */ /* 0x040fe20000410000 */
[C---:B------:R-:W-:Y:S01]  /*1150*/  FMUL.FTZ R57, R77.reuse, R90 ;  /* 0x0000005a4d397220 */ /* 0x040fe20000410000 */
[C---:B------:R-:W-:Y:S01]  /*1160*/  FMUL.FTZ R58, R77.reuse, R92 ;  /* 0x0000005c4d3a7220 */ /* 0x040fe20000410000 */
[----:B------:R-:W-:Y:S01]  /*1170*/  FMUL.FTZ R59, R77, R87 ;  /* 0x000000574d3b7220 */ /* 0x000fe20000410000 */
[----:B------:R-:W-:Y:S01]  /*1180*/  SHF.L.U32 R64, R64, 0x10, RZ ;  /* 0x0000001040407819 */ /* 0x000fe200000006ff */
[----:B------:R-:W-:Y:S01]  /*1190*/  FMUL.FTZ R77, R60, R76 ;  /* 0x0000004c3c4d7220 */ /* 0x000fe20000410000 */
[----:B------:R-:W-:-:S02]  /*11a0*/  SHF.L.U32 R85, R85, 0x10, RZ ;  /* 0x0000001055557819 */ /* 0x000fc400000006ff */
[----:B------:R-:W-:Y:S01]  /*11b0*/  SHF.L.U32 R86, R65, 0x10, RZ ;  /* 0x0000001041567819 */ /* 0x000fe200000006ff */
[----:B------:R-:W-:Y:S01]  /*11c0*/  FFMA.FTZ R32, R77, R64, R32 ;  /* 0x000000404d207223 */ /* 0x000fe20000010020 */
[-C--:B------:R-:W-:Y:S01]  /*11d0*/  FMUL.FTZ R64, R61, R76.reuse ;  /* 0x0000004c3d407220 */ /* 0x080fe20000410000 */
[----:B------:R-:W-:Y:S01]  /*11e0*/  SHF.L.U32 R87, R66, 0x10, RZ ;  /* 0x0000001042577819 */ /* 0x000fe200000006ff */
[----:B------:R-:W-:Y:S01]  /*11f0*/  FMUL.FTZ R77, R24, R77 ;  /* 0x0000004d184d7220 */ /* 0x000fe20000410000 */
[----:B------:R-:W-:Y:S01]  /*1200*/  SHF.L.U32 R88, R67, 0x10, RZ ;  /* 0x0000001043587819 */ /* 0x000fe200000006ff */
[----:B------:R-:W-:Y:S01]  /*1210*/  FFMA.FTZ R33, R64, R85, R33 ;  /* 0x0000005540217223 */ /* 0x000fe20000010021 */
[----:B------:R-:W-:Y:S01]  /*1220*/  PRMT R85, R65, 0x7632, R85 ;  /* 0x0000763241557816 */ /* 0x000fe20000000055 */
[----:B------:R-:W-:Y:S01]  /*1230*/  FMUL.FTZ R65, R62, R76 ;  /* 0x0000004c3e417220 */ /* 0x000fe20000410000 */
[----:B------:R-:W-:Y:S01]  /*1240*/  PRMT R66, R66, 0x7632, R66 ;  /* 0x0000763242427816 */ /* 0x000fe20000000042 */
[----:B------:R-:W-:Y:S01]  /*1250*/  FMUL.FTZ R64, R25, R64 ;  /* 0x0000004019407220 */ /* 0x000fe20000410000 */
[----:B------:R-:W-:Y:S01]  /*1260*/  SHF.L.U32 R85, R85, 0x10, RZ ;  /* 0x0000001055557819 */ /* 0x000fe200000006ff */
[----:B------:R-:W-:Y:S01]  /*1270*/  FFMA.FTZ R34, R65, R86, R34 ;  /* 0x0000005641227223 */ /* 0x000fe20000010022 */
[-C--:B------:R-:W-:Y:S01]  /*1280*/  FMUL.FTZ R86, R63, R76.reuse ;  /* 0x0000004c3f567220 */ /* 0x080fe20000410000 */
[----:B------:R-:W-:Y:S01]  /*1290*/  PRMT R67, R67, 0x7632, R67 ;  /* 0x0000763243437816 */ /* 0x000fe20000000043 */
[----:B------:R-:W-:Y:S01]  /*12a0*/  FMUL.FTZ R65, R26, R65 ;  /* 0x000000411a417220 */ /* 0x000fe20000410000 */
[----:B------:R-:W-:Y:S01]  /*12b0*/  SHF.L.U32 R66, R66, 0x10, RZ ;  /* 0x0000001042427819 */ /* 0x000fe200000006ff */
[----:B------:R-:W-:Y:S01]  /*12c0*/  FFMA.FTZ R35, R86, R85, R35 ;  /* 0x0000005556237223 */ /* 0x000fe20000010023 */
[----:B------:R-:W-:Y:S01]  /*12d0*/  FMUL.FTZ R85, R56, R76 ;  /* 0x0000004c38557220 */ /* 0x000fe20000410000 */
[----:B------:R-:W-:Y:S01]  /*12e0*/  SHF.L.U32 R67, R67, 0x10, RZ ;  /* 0x0000001043437819 */ /* 0x000fe200000006ff */
[----:B------:R-:W-:Y:S01]  /*12f0*/  FMUL.FTZ R86, R27, R86 ;  /* 0x000000561b567220 */ /* 0x000fe20000410000 */
[----:B------:R-:W-:Y:S01]  /*1300*/  F2FP.BF16.F32.PACK_AB R64, R64, R77 ;  /* 0x0000004d4040723e */ /* 0x000fe200000010ff */
[----:B------:R-:W-:Y:S01]  /*1310*/  FFMA.FTZ R36, R85, R87, R36 ;  /* 0x0000005755247223 */ /* 0x000fe20000010024 */
[----:B------:R-:W-:-:S02]  /*1320*/  FMUL.FTZ R87, R58, R76 ;  /* 0x0000004c3a577220 */ /* 0x000fc40000410000 */
[----:B------:R-:W-:Y:S02]  /*1330*/  F2FP.BF16.F32.PACK_AB R65, R86, R65 ;  /* 0x000000415641723e */ /* 0x000fe400000010ff */
[----:B------:R-:W-:Y:S01]  /*1340*/  FFMA.FTZ R38, R87, R88, R38 ;  /* 0x0000005857267223 */ /* 0x000fe20000010026 */
[-C--:B------:R-:W-:Y:S01]  /*1350*/  FMUL.FTZ R88, R59, R76.reuse ;  /* 0x0000004c3b587220 */ /* 0x080fe20000410000 */
[----:B------:R-:W-:-:S03]  /*1360*/  FMUL.FTZ R76, R57, R76 ;  /* 0x0000004c394c7220 */ /* 0x000fc60000410000 */
[----:B------:R-:W-:Y:S01]  /*1370*/  FFMA.FTZ R39, R88, R67, R39 ;  /* 0x0000004358277223 */ /* 0x000fe20000010027 */
[----:B------:R-:W-:Y:S01]  /*1380*/  FFMA.FTZ R37, R76, R66, R37 ;  /* 0x000000424c257223 */ /* 0x000fe20000010025 */
[----:B------:R-:W-:Y:S01]  /*1390*/  FMUL.FTZ R66, R28, R85 ;  /* 0x000000551c427220 */ /* 0x000fe20000410000 */
[----:B------:R-:W-:Y:S01]  /*13a0*/  FMUL.FTZ R67, R30, R87 ;  /* 0x000000571e437220 */ /* 0x000fe20000410000 */
[----:B------:R-:W-:Y:S01]  /*13b0*/  FMUL.FTZ R88, R31, R88 ;  /* 0x000000581f587220 */ /* 0x000fe20000410000 */
[----:B------:R-:W-:-:S04]  /*13c0*/  FMUL.FTZ R85, R29, R76 ;  /* 0x0000004c1d557220 */ /* 0x000fc80000410000 */
[----:B------:R-:W-:Y:S02]  /*13d0*/  F2FP.BF16.F32.PACK_AB R67, R88, R67 ;  /* 0x000000435843723e */ /* 0x000fe400000010ff */
[----:B------:R-:W-:Y:S01]  /*13e0*/  F2FP.BF16.F32.PACK_AB R66, R85, R66 ;  /* 0x000000425542723e */ /* 0x000fe200000010ff */
[----:B------:R-:W-:Y:S06]  /*13f0*/  BRA `(.L_x_2527) ;  /* 0x0000000800107947 */ /* 0x000fec0003800000 */
.L_x_2525:
[----:B------:R-:W-:-:S04]  /*1400*/  UISETP.NE.U32.AND UP0, UPT, UR4, URZ, UPT ;  /* 0x000000ff0400728c */ /* 0x000fc8000bf05070 */
[----:B------:R-:W-:-:S09]  /*1410*/  UISETP.NE.AND.EX UP0, UPT, UR5, URZ, UPT, UP0 ;  /* 0x000000ff0500728c */ /* 0x000fd2000bf05300 */
[----:B------:R-:W-:Y:S05]  /*1420*/  BRA.U UP0, `(.L_x_2528) ;  /* 0x0000000500047547 */ /* 0x000fea000b800000 */
[-CC-:B------:R-:W-:Y:S01]  /*1430*/  FFMA.FTZ R85, R3, R87.reuse, R86.reuse ;  /* 0x0000005703557223 */ /* 0x180fe20000010056 */
[-CC-:B------:R-:W-:Y:S01]  /*1440*/  FFMA.FTZ R88, R84, R87.reuse, R86.reuse ;  /* 0x0000005754587223 */ /* 0x180fe20000010056 */
[----:B-----5:R-:W-:Y:S01]  /*1450*/  SHF.L.U32 R89, R64, 0x10, RZ ;  /* 0x0000001040597819 */ /* 0x020fe200000006ff */
[----:B------:R-:W-:Y:S01]  /*1460*/  FFMA.FTZ R90, R83, R87, R86 ;  /* 0x00000057535a7223 */ /* 0x000fe20000010056 */
[----:B------:R-:W-:Y:S01]  /*1470*/  FADD.FTZ R85, R78, -R85 ;  /* 0x800000554e557221 */ /* 0x000fe20000010000 */
[----:B------:R-:W-:Y:S01]  /*1480*/  FADD.FTZ R88, R73, -R88 ;  /* 0x8000005849587221 */ /* 0x000fe20000010000 */
[----:B------:R-:W-:Y:S01]  /*1490*/  PRMT R64, R64, 0x7632, R64 ;  /* 0x0000763240407816 */ /* 0x000fe20000000040 */
[----:B------:R-:W-:Y:S01]  /*14a0*/  FADD.FTZ R90, R75, -R90 ;  /* 0x8000005a4b5a7221 */ /* 0x000fe20000010000 */
[----:B------:R-:W-:Y:S01]  /*14b0*/  FFMA.FTZ R85, R77, R85, R12 ;  /* 0x000000554d557223 */ /* 0x000fe2000001000c */
[----:B------:R-:W-:-:S03]  /*14c0*/  SHF.L.U32 R91, R65, 0x10, RZ ;  /* 0x00000010415b7819 */ /* 0x000fc600000006ff */
[----:B------:R-:W-:-:S04]  /*14d0*/  FMUL.FTZ R85, R85, R76 ;  /* 0x0000004c55557220 */ /* 0x000fc80000410000 */
[-C--:B------:R-:W-:Y:S01]  /*14e0*/  FFMA.FTZ R32, R89, R85.reuse, R32 ;  /* 0x0000005559207223 */ /* 0x080fe20000010020 */
[----:B------:R-:W-:Y:S01]  /*14f0*/  FFMA.FTZ R89, R77, R88, R13 ;  /* 0x000000584d597223 */ /* 0x000fe2000001000d */
[----:B------:R-:W-:Y:S01]  /*1500*/  SHF.L.U32 R88, R64, 0x10, RZ ;  /* 0x0000001040587819 */ /* 0x000fe200000006ff */
[----:B------:R-:W-:Y:S02]  /*1510*/  FMUL.FTZ R85, R24, R85 ;  /* 0x0000005518557220 */ /* 0x000fe40000410000 */
[----:B------:R-:W-:Y:S01]  /*1520*/  FMUL.FTZ R64, R89, R76 ;  /* 0x0000004c59407220 */ /* 0x000fe20000410000 */
[----:B------:R-:W-:-:S03]  /*1530*/  FFMA.FTZ R89, R77, R90, R14 ;  /* 0x0000005a4d597223 */ /* 0x000fc6000001000e */
[----:B------:R-:W-:Y:S01]  /*1540*/  FFMA.FTZ R33, R88, R64, R33 ;  /* 0x0000004058217223 */ /* 0x000fe20000010021 */
[----:B------:R-:W-:Y:S01]  /*1550*/  FMUL.FTZ R89, R89, R76 ;  /* 0x0000004c59597220 */ /* 0x000fe20000410000 */
[----:B------:R-:W-:Y:S01]  /*1560*/  PRMT R88, R65, 0x7632, R88 ;  /* 0x0000763241587816 */ /* 0x000fe20000000058 */
[----:B------:R-:W-:Y:S02]  /*1570*/  FMUL.FTZ R64, R25, R64 ;  /* 0x0000004019407220 */ /* 0x000fe40000410000 */
[----:B------:R-:W-:Y:S01]  /*1580*/  FFMA.FTZ R34, R91, R89, R34 ;  /* 0x000000595b227223 */ /* 0x000fe20000010022 */
[----:B------:R-:W-:Y:S01]  /*1590*/  FFMA.FTZ R91, R82, R87, R86 ;  /* 0x00000057525b7223 */ /* 0x000fe20000010056 */
[----:B------:R-:W-:Y:S01]  /*15a0*/  FMUL.FTZ R89, R26, R89 ;  /* 0x000000591a597220 */ /* 0x000fe20000410000 */
[----:B------:R-:W-:Y:S02]  /*15b0*/  F2FP.BF16.F32.PACK_AB R64, R64, R85 ;  /* 0x000000554040723e */ /* 0x000fe400000010ff */
[----:B------:R-:W-:Y:S01]  /*15c0*/  FADD.FTZ R90, R72, -R91 ;  /* 0x8000005b485a7221 */ /* 0x000fe20000010000 */
[----:B------:R-:W-:-:S02]  /*15d0*/  SHF.L.U32 R91, R66, 0x10, RZ ;  /* 0x00000010425b7819 */ /* 0x000fc400000006ff */
[----:B------:R-:W-:Y:S01]  /*15e0*/  PRMT R66, R66, 0x7632, R66 ;  /* 0x0000763242427816 */ /* 0x000fe20000000042 */
[----:B------:R-:W-:Y:S01]  /*15f0*/  FFMA.FTZ R65, R77, R90, R15 ;  /* 0x0000005a4d417223 */ /* 0x000fe2000001000f */
[----:B------:R-:W-:-:S03]  /*1600*/  SHF.L.U32 R90, R88, 0x10, RZ ;  /* 0x00000010585a7819 */ /* 0x000fc600000006ff */
[----:B------:R-:W-:Y:S01]  /*1610*/  FMUL.FTZ R88, R65, R76 ;  /* 0x0000004c41587220 */ /* 0x000fe20000410000 */
[----:B------:R-:W-:-:S03]  /*1620*/  FFMA.FTZ R65, R81, R87, R86 ;  /* 0x0000005751417223 */ /* 0x000fc60000010056 */
[-C--:B------:R-:W-:Y:S01]  /*1630*/  FFMA.FTZ R35, R90, R88.reuse, R35 ;  /* 0x000000585a237223 */ /* 0x080fe20000010023 */
[----:B------:R-:W-:Y:S01]  /*1640*/  FADD.FTZ R65, R74, -R65 ;  /* 0x800000414a417221 */ /* 0x000fe20000010000 */
[----:B------:R-:W-:Y:S01]  /*1650*/  FFMA.FTZ R90, R80, R87, R86 ;  /* 0x00000057505a7223 */ /* 0x000fe20000010056 */
[----:B------:R-:W-:Y:S02]  /*1660*/  FMUL.FTZ R88, R27, R88 ;  /* 0x000000581b587220 */ /* 0x000fe40000410000 */
[----:B------:R-:W-:Y:S01]  /*1670*/  FFMA.FTZ R65, R77, R65, R8 ;  /* 0x000000414d417223 */ /* 0x000fe20000010008 */
[----:B------:R-:W-:-:S03]  /*1680*/  FADD.FTZ R90, R71, -R90 ;  /* 0x8000005a475a7221 */ /* 0x000fc60000010000 */
[----:B------:R-:W-:-:S04]  /*1690*/  FMUL.FTZ R65, R65, R76 ;  /* 0x0000004c41417220 */ /* 0x000fc80000410000 */
[-C--:B------:R-:W-:Y:S01]  /*16a0*/  FFMA.FTZ R36, R91, R65.reuse, R36 ;  /* 0x000000415b247223 */ /* 0x080fe20000010024 */
[----:B------:R-:W-:Y:S01]  /*16b0*/  FFMA.FTZ R91, R77, R90, R9 ;  /* 0x0000005a4d5b7223 */ /* 0x000fe20000010009 */
[----:B------:R-:W-:Y:S01]  /*16c0*/  SHF.L.U32 R90, R66, 0x10, RZ ;  /* 0x00000010425a7819 */ /* 0x000fe200000006ff */
[----:B------:R-:W-:Y:S02]  /*16d0*/  FMUL.FTZ R65, R28, R65 ;  /* 0x000000411c417220 */ /* 0x000fe40000410000 */
[----:B------:R-:W-:Y:S01]  /*16e0*/  FMUL.FTZ R66, R91, R76 ;  /* 0x0000004c5b427220 */ /* 0x000fe20000410000 */
[----:B------:R-:W-:-:S03]  /*16f0*/  FFMA.FTZ R91, R70, R87, R86 ;  /* 0x00000057465b7223 */ /* 0x000fc60000010056 */
[-C--:B------:R-:W-:Y:S01]  /*1700*/  FFMA.FTZ R37, R90, R66.reuse, R37 ;  /* 0x000000425a257223 */ /* 0x080fe20000010025 */
[----:B------:R-:W-:Y:S01]  /*1710*/  FFMA.FTZ R90, R79, R87, R86 ;  /* 0x000000574f5a7223 */ /* 0x000fe20000010056 */
[----:B------:R-:W-:Y:S01]  /*1720*/  FADD.FTZ R86, R68, -R91 ;  /* 0x8000005b44567221 */ /* 0x000fe20000010000 */
[----:B------:R-:W-:Y:S02]  /*1730*/  FMUL.FTZ R66, R29, R66 ;  /* 0x000000421d427220 */ /* 0x000fe40000410000 */
[----:B------:R-:W-:Y:S01]  /*1740*/  FADD.FTZ R87, R69, -R90 ;  /* 0x8000005a45577221 */ /* 0x000fe20000010000 */
[----:B------:R-:W-:Y:S01]  /*1750*/  FFMA.FTZ R91, R77, R86, R11 ;  /* 0x000000564d5b7223 */ /* 0x000fe2000001000b */
[----:B------:R-:W-:Y:S02]  /*1760*/  PRMT R86, R67, 0x7632, R86 ;  /* 0x0000763243567816 */ /* 0x000fe40000000056 */
[----:B------:R-:W-:Y:S01]  /*1770*/  FFMA.FTZ R87, R77, R87, R10 ;  /* 0x000000574d577223 */ /* 0x000fe2000001000a */
[----:B------:R-:W-:-:S02]  /*1780*/  SHF.L.U32 R67, R67, 0x10, RZ ;  /* 0x0000001043437819 */ /* 0x000fc400000006ff */
[----:B------:R-:W-:Y:S01]  /*1790*/  SHF.L.U32 R86, R86, 0x10, RZ ;  /* 0x0000001056567819 */ /* 0x000fe200000006ff */
[-C--:B------:R-:W-:Y:S01]  /*17a0*/  FMUL.FTZ R77, R87, R76.reuse ;  /* 0x0000004c574d7220 */ /* 0x080fe20000410000 */
[----:B------:R-:W-:Y:S01]  /*17b0*/  FMUL.FTZ R76, R91, R76 ;  /* 0x0000004c5b4c7220 */ /* 0x000fe20000410000 */
[----:B------:R-:W-:Y:S02]  /*17c0*/  F2FP.BF16.F32.PACK_AB R66, R66, R65 ;  /* 0x000000414242723e */ /* 0x000fe400000010ff */
[-C--:B------:R-:W-:Y:S01]  /*17d0*/  FFMA.FTZ R38, R67, R77.reuse, R38 ;  /* 0x0000004d43267223 */ /* 0x080fe20000010026 */
[-C--:B------:R-:W-:Y:S01]  /*17e0*/  FFMA.FTZ R39, R86, R76.reuse, R39 ;  /* 0x0000004c56277223 */ /* 0x080fe20000010027 */
[----:B------:R-:W-:Y:S01]  /*17f0*/  FMUL.FTZ R67, R30, R77 ;  /* 0x0000004d1e437220 */ /* 0x000fe20000410000 */
[----:B------:R-:W-:Y:S01]  /*1800*/  FMUL.FTZ R76, R31, R76 ;  /* 0x0000004c1f4c7220 */ /* 0x000fe20000410000 */
[----:B------:R-:W-:-:S04]  /*1810*/  F2FP.BF16.F32.PACK_AB R65, R88, R89 ;  /* 0x000000595841723e */ /* 0x000fc800000010ff */
[----:B------:R-:W-:Y:S01]  /*1820*/  F2FP.BF16.F32.PACK_AB R67, R76, R67 ;  /* 0x000000434c43723e */ /* 0x000fe200000010ff */
[----:B------:R-:W-:Y:S06]  /*1830*/  BRA `(.L_x_2527) ;  /* 0x0000000400007947 */ /* 0x000fec0003800000 */
.L_x_2528:
        /* <DEDUP_REMOVED lines=26> */
[----:B------:R-:W-:Y:S01]  /*19e0*/  PRMT R85, R64, 0x7632, R85 ;  /* 0x0000763240557816 */ /* 0x000fe20000000055 */
[----:B------:R-:W-:Y:S01]  /*19f0*/  FMUL.FTZ R64, R61, R76 ;  /* 0x0000004c3d407220 */ /* 0x000fe20000410000 */
[----:B------:R-:W-:Y:S01]  /*1a00*/  SHF.L.U32 R89, R67, 0x10, RZ ;  /* 0x0000001043597819 */ /* 0x000fe200000006ff */
[-C--:B------:R-:W-:Y:S01]  /*1a10*/  FFMA.FTZ R32, R87, R77.reuse, R32 ;  /* 0x0000004d57207223 */ /* 0x080fe20000010020 */
[----:B------:R-:W-:Y:S01]  /*1a20*/  SHF.L.U32 R86, R85, 0x10, RZ ;  /* 0x0000001055567819 */ /* 0x000fe200000006ff */
[----:B------:R-:W-:Y:S01]  /*1a30*/  FMUL.FTZ R77, R24, R77 ;  /* 0x0000004d184d7220 */ /* 0x000fe20000410000 */
[----:B------:R-:W-:-:S02]  /*1a40*/  PRMT R85, R65, 0x7632, R85 ;  /* 0x0000763241557816 */ /* 0x000fc40000000055 */
[----:B------:R-:W-:Y:S01]  /*1a50*/  SHF.L.U32 R87, R65, 0x10, RZ ;  /* 0x0000001041577819 */ /* 0x000fe200000006ff */
[----:B------:R-:W-:Y:S01]  /*1a60*/  FMUL.FTZ R65, R62, R76 ;  /* 0x0000004c3e417220 */ /* 0x000fe20000410000 */
[----:B------:R-:W-:Y:S01]  /*1a70*/  FFMA.FTZ R33, R86, R64, R33 ;  /* 0x0000004056217223 */ /* 0x000fe20000010021 */
[----:B------:R-:W-:Y:S01]  /*1a80*/  SHF.L.U32 R88, R85, 0x10, RZ ;  /* 0x0000001055587819 */ /* 0x000fe200000006ff */
[-C--:B------:R-:W-:Y:S01]  /*1a90*/  FMUL.FTZ R86, R63, R76.reuse ;  /* 0x0000004c3f567220 */ /* 0x080fe20000410000 */
[----:B------:R-:W-:Y:S01]  /*1aa0*/  FFMA.FTZ R34, R87, R65, R34 ;  /* 0x0000004157227223 */ /* 0x000fe20000010022 */
[----:B------:R-:W-:Y:S01]  /*1ab0*/  SHF.L.U32 R87, R66, 0x10, RZ ;  /* 0x0000001042577819 */ /* 0x000fe200000006ff */
[----:B------:R-:W-:Y:S01]  /*1ac0*/  FMUL.FTZ R85, R56, R76 ;  /* 0x0000004c38557220 */ /* 0x000fe20000410000 */
[----:B------:R-:W-:Y:S01]  /*1ad0*/  PRMT R66, R66, 0x7632, R66 ;  /* 0x0000763242427816 */ /* 0x000fe20000000042 */
[----:B------:R-:W-:Y:S01]  /*1ae0*/  FFMA.FTZ R35, R88, R86, R35 ;  /* 0x0000005658237223 */ /* 0x000fe20000010023 */
[----:B------:R-:W-:Y:S01]  /*1af0*/  PRMT R67, R67, 0x7632, R67 ;  /* 0x0000763243437816 */ /* 0x000fe20000000043 */
[----:B------:R-:W-:Y:S01]  /*1b00*/  FFMA.FTZ R36, R87, R85, R36 ;  /* 0x0000005557247223 */ /* 0x000fe20000010024 */
[-C--:B------:R-:W-:Y:S01]  /*1b10*/  FMUL.FTZ R87, R58, R76.reuse ;  /* 0x0000004c3a577220 */ /* 0x080fe20000410000 */
[-C--:B------:R-:W-:Y:S01]  /*1b20*/  FMUL.FTZ R88, R59, R76.reuse ;  /* 0x0000004c3b587220 */ /* 0x080fe20000410000 */
[----:B------:R-:W-:Y:S01]  /*1b30*/  SHF.L.U32 R66, R66, 0x10, RZ ;  /* 0x0000001042427819 */ /* 0x000fe200000006ff */
[----:B------:R-:W-:Y:S01]  /*1b40*/  FMUL.FTZ R76, R57, R76 ;  /* 0x0000004c394c7220 */ /* 0x000fe20000410000 */
[----:B------:R-:W-:Y:S01]  /*1b50*/  SHF.L.U32 R90, R67, 0x10, RZ ;  /* 0x00000010435a7819 */ /* 0x000fe200000006ff */
[----:B------:R-:W-:Y:S01]  /*1b60*/  FMUL.FTZ R67, R30, R87 ;  /* 0x000000571e437220 */ /* 0x000fe20000410000 */
[----:B------:R-:W-:Y:S01]  /*1b70*/  FMUL.FTZ R65, R26, R65 ;  /* 0x000000411a417220 */ /* 0x000fe20000410000 */
[----:B------:R-:W-:Y:S01]  /*1b80*/  FFMA.FTZ R37, R66, R76, R37 ;  /* 0x0000004c42257223 */ /* 0x000fe20000010025 */
[----:B------:R-:W-:Y:S01]  /*1b90*/  FMUL.FTZ R66, R28, R85 ;  /* 0x000000551c427220 */ /* 0x000fe20000410000 */
[-C--:B------:R-:W-:Y:S01]  /*1ba0*/  FFMA.FTZ R39, R90, R88.reuse, R39 ;  /* 0x000000585a277223 */ /* 0x080fe20000010027 */
        /* <DEDUP_REMOVED lines=8> */
[----:B------:R-:W-:-:S07]  /*1c30*/  F2FP.BF16.F32.PACK_AB R64, R64, R77 ;  /* 0x0000004d4040723e */ /* 0x000fce00000010ff */
.L_x_2527:
        /* <DEDUP_REMOVED lines=9> */
.L_x_2524:
[----:B------:R-:W-:Y:S05]  /*1cd0*/  BSYNC.RECONVERGENT B1 ;  /* 0x0000000000017941 */ /* 0x000fea0003800200 */
.L_x_2523:
[----:B--2---:R-:W2:Y:S02]  /*1ce0*/  LDC.64 R64, c[0x0][0x380] ;  /* 0x0000e000ff407b82 */ /* 0x004ea40000000a00 */
[----:B--2---:R-:W-:-:S04]  /*1cf0*/  LEA R4, R64, R4, 0x2 ;  /* 0x0000000440047211 */ /* 0x004fc800078e10ff */
[----:B------:R-:W-:-:S13]  /*1d00*/  ISETP.GE.AND P1, PT, R4, R65, PT ;  /* 0x000000410400720c */ /* 0x000fda0003f26270 */
[----:B------:R-:W-:Y:S05]  /*1d10*/  @!P1 BRA `(.L_x_2529) ;  /* 0xffffffe400789947 */ /* 0x000fea000383ffff */
.L_x_2519:
[----:B------:R-:W-:Y:S05]  /*1d20*/  BSYNC B0 ;  /* 0x0000000000007941 */ /* 0x000fea0003800000 */
.L_x_2518:
[----:B-----5:R-:W2:Y:S01]  /*1d30*/  S2R R16, SR_TID.X ;  /* 0x0000000000107919 */ /* 0x020ea20000002100 */
[----:B-1----:R-:W-:Y:S01]  /*1d40*/  MOV R2, 0x400 ;  /* 0x0000040000027802 */ /* 0x002fe20000000f00 */
[----:B------:R-:W-:Y:S05]  /*1d50*/  WARPSYNC.ALL ;  /* 0x0000000000007948 */ /* 0x000fea0003800000 */
[----:B------:R-:W1:Y:S01]  /*1d60*/  S2R R3, SR_CgaCtaId ;  /* 0x0000000000037919 */ /* 0x000e620000008800 */
[----:B------:R-:W3:Y:S01]  /*1d70*/  LDCU.128 UR16, c[0x0][0x440] ;  /* 0x00008800ff1077ac */ /* 0x000ee20008000c00 */
[----:B------:R-:W-:Y:S01]  /*1d80*/  BSSY.RECONVERGENT B0, `(.L_x_2530) ;  /* 0x000005f000007945 */ /* 0x000fe20003800200 */
[----:B------:R-:W4:Y:S01]  /*1d90*/  LDCU.64 UR10, c[0x0][0x460] ;  /* 0x00008c00ff0a77ac */ /* 0x000f220008000a00 */
        /* <DEDUP_REMOVED lines=53> */
[----:B------:R-:W-:Y:S02]  /*20f0*/  SHF.L.U32 R7, R14, 0x2, RZ ;  /* 0x000000020e077819 */ /* 0x000fe400000006ff */
[----:B------:R-:W-:Y:S02]  /*2100*/  ISETP.GE.U32.AND P1, PT, R0, 0x80, PT ;  /* 0x000000800000780c */ /* 0x000fe40003f26070 */
[----:B------:R-:W-:Y:S01]  /*2110*/  SHF.L.U64.HI R18, R14, 0x2, R39 ;  /* 0x000000020e127819 */ /* 0x000fe20000010227 */
[----:B------:R-:W0:Y:S01]  /*2120*/  LDS R10, [R3] ;  /* 0x00000000030a7984 */ /* 0x000e220000000800 */
[C---:B------:R-:W-:Y:S02]  /*2130*/  IADD3 R16, P2, PT, R7.reuse, UR18, RZ ;  /* 0x0000001207107c10 */ /* 0x040fe4000ff5e0ff */
        /* <DEDUP_REMOVED lines=35> */
.L_x_2531:
[----:B------:R-:W-:Y:S05]  /*2370*/  BSYNC.RECONVERGENT B0 ;  /* 0x0000000000007941 */ /* 0x000fea0003800200 */
.L_x_2530:
        /* <DEDUP_REMOVED lines=11> */
.L_x_2522:
[----:B------:R-:W-:Y:S01]  /*2430*/  HFMA2 R66, -RZ, RZ, 0, 5.9604644775390625e-08 ;  /* 0x00000001ff427431 */ /* 0x000fe200000001ff */
[----:B------:R-:W-:Y:S01]  /*2440*/  BSSY B1, `(.L_x_2532) ;  /* 0x0000006000017945 */ /* 0x000fe20003800000 */
[----:B------:R-:W-:Y:S02]  /*2450*/  MOV R65, 0x1f ;  /* 0x0000001f00417802 */ /* 0x000fe40000000f00 */
[----:B------:R-:W-:-:S07]  /*2460*/  MOV R64, 0xffffffff ;  /* 0xffffffff00407802 */ /* 0x000fce0000000f00 */
[----:B-1---5:R-:W-:Y:S05]  /*2470*/  WARPSYNC.COLLECTIVE R64, `(.L_x_2533) ;  /* 0x0000000040087348 */ /* 0x022fea0003c00000 */
[----:B------:R0:W2:Y:S02]  /*2480*/  SHFL.BFLY P1, R93, R67, R66, R65 ;  /* 0x0c000042435d7389 */ /* 0x0000a40000020041 */
[----:B012--5:R-:W-:Y:S05]  /*2490*/  ENDCOLLECTIVE ;  /* 0x000000000000791b */ /* 0x027fea0003800000 */
.L_x_2533:
[----:B------:R-:W-:Y:S05]  /*24a0*/  BSYNC B1 ;  /* 0x0000000000017941 */ /* 0x000fea0003800000 */
.L_x_2532:
        /* <DEDUP_REMOVED lines=9> */
.L_x_2534:
[----:B------:R-:W-:Y:S01]  /*2540*/  MOV R67, R87 ;  /* 0x0000005700437202 */ /* 0x000fe20000000f00 */
[----:B------:R-:W-:Y:S01]  /*2550*/  HFMA2 R66, -RZ, RZ, 0, 1.1920928955078125e-07 ;  /* 0x00000002ff427431 */ /* 0x000fe200000001ff */
[----:B------:R-:W-:-:S07]  /*2560*/  MOV R86, R93 ;  /* 0x0000005d00567202 */ /* 0x000fce0000000f00 */
[----:B------:R-:W-:Y:S05]  /*2570*/  WARPSYNC.COLLECTIVE R64, `(.L_x_2535) ;  /* 0x0000000040087348 */ /* 0x000fea0003c00000 */
[----:B------:R0:W1:Y:S02]  /*2580*/  SHFL.BFLY P1, R93, R67, R66, R65 ;  /* 0x0c000042435d7389 */ /* 0x0000640000020041 */
[----:B01----:R-:W-:Y:S05]  /*2590*/  ENDCOLLECTIVE ;  /* 0x000000000000791b */ /* 0x003fea0003800000 */
.L_x_2535:
[----:B------:R-:W-:-:S05]  /*25a0*/  FADD.FTZ R86, R86, R85 ;  /* 0x0000005556567221 */ /* 0x000fca0000010000 */
[----:B------:R-:W-:Y:S02]  /*25b0*/  MOV R67, R86 ;  /* 0x0000005600437202 */ /* 0x000fe40000000f00 */
[----:B------:R-:W-:-:S07]  /*25c0*/  MOV R88, R93 ;  /* 0x0000005d00587202 */ /* 0x000fce0000000f00 */
[----:B------:R-:W-:Y:S05]  /*25d0*/  WARPSYNC.COLLECTIVE R64, `(.L_x_2536) ;  /* 0x0000000040087348 */ /* 0x000fea0003c00000 */
[----:B------:R0:W1:Y:S02]  /*25e0*/  SHFL.BFLY P1, R93, R67, R66, R65 ;  /* 0x0c000042435d7389 */ /* 0x0000640000020041 */
[----:B01----:R-:W-:Y:S05]  /*25f0*/  ENDCOLLECTIVE ;  /* 0x000000000000791b */ /* 0x003fea0003800000 */
.L_x_2536:
[----:B------:R-:W-:-:S05]  /*2600*/  FADD.FTZ R88, R87, R88 ;  /* 0x0000005857587221 */ /* 0x000fca0000010000 */
[----:B------:R-:W-:Y:S01]  /*2610*/  MOV R67, R88 ;  /* 0x0000005800437202 */ /* 0x000fe20000000f00 */
[----:B------:R-:W-:Y:S01]  /*2620*/  HFMA2 R66, -RZ, RZ, 0, 2.384185791015625e-07 ;  /* 0x00000004ff427431 */ /* 0x000fe200000001ff */
[----:B------:R-:W-:-:S07]  /*2630*/  MOV R89, R93 ;  /* 0x0000005d00597202 */ /* 0x000fce0000000f00 */
[----:B------:R-:W-:Y:S05]  /*2640*/  WARPSYNC.COLLECTIVE R64, `(.L_x_2537) ;  /* 0x0000000040087348 */ /* 0x000fea0003c00000 */
[----:B------:R0:W1:Y:S02]  /*2650*/  SHFL.BFLY P1, R93, R67, R66, R65 ;  /* 0x0c000042435d7389 */ /* 0x0000640000020041 */
[----:B01----:R-:W-:Y:S05]  /*2660*/  ENDCOLLECTIVE ;  /* 0x000000000000791b */ /* 0x003fea0003800000 */
.L_x_2537:
[----:B------:R-:W-:-:S05]  /*2670*/  FADD.FTZ R89, R86, R89 ;  /* 0x0000005956597221 */ /* 0x000fca0000010000 */
[----:B------:R-:W-:Y:S02]  /*2680*/  MOV R67, R89 ;  /* 0x0000005900437202 */ /* 0x000fe40000000f00 */
[----:B------:R-:W-:-:S07]  /*2690*/  MOV R91, R93 ;  /* 0x0000005d005b7202 */ /* 0x000fce0000000f00 */
[----:B------:R-:W-:Y:S05]  /*26a0*/  WARPSYNC.COLLECTIVE R64, `(.L_x_2538) ;  /* 0x0000000040087348 */ /* 0x000fea0003c00000 */
[----:B------:R0:W1:Y:S02]  /*26b0*/  SHFL.BFLY P1, R93, R67, R66, R65 ;  /* 0x0c000042435d7389 */ /* 0x0000640000020041 */
[----:B01----:R-:W-:Y:S05]  /*26c0*/  ENDCOLLECTIVE ;  /* 0x000000000000791b */ /* 0x003fea0003800000 */
.L_x_2538:
[----:B------:R-:W-:-:S05]  /*26d0*/  FADD.FTZ R91, R88, R91 ;  /* 0x0000005b585b7221 */ /* 0x000fca0000010000 */
[----:B------:R-:W-:Y:S01]  /*26e0*/  MOV R67, R91 ;  /* 0x0000005b00437202 */ /* 0x000fe20000000f00 */
[----:B------:R-:W-:Y:S01]  /*26f0*/  HFMA2 R66, -RZ, RZ, 0, 4.76837158203125e-07 ;  /* 0x00000008ff427431 */ /* 0x000fe200000001ff */
[----:B------:R-:W-:-:S07]  /*2700*/  MOV R90, R93 ;  /* 0x0000005d005a7202 */ /* 0x000fce0000000f00 */
[----:B------:R-:W-:Y:S05]  /*2710*/  WARPSYNC.COLLECTIVE R64, `(.L_x_2539) ;  /* 0x0000000040087348 */ /* 0x000fea0003c00000 */
[----:B------:R0:W1:Y:S02]  /*2720*/  SHFL.BFLY P1, R93, R67, R66, R65 ;  /* 0x0c000042435d7389 */ /* 0x0000640000020041 */
[----:B01----:R-:W-:Y:S05]  /*2730*/  ENDCOLLECTIVE ;  /* 0x000000000000791b */ /* 0x003fea0003800000 */
.L_x_2539:
[----:B------:R-:W-:-:S05]  /*2740*/  FADD.FTZ R90, R89, R90 ;  /* 0x0000005a595a7221 */ /* 0x000fca0000010000 */
[----:B------:R-:W-:Y:S02]  /*2750*/  MOV R67, R90 ;  /* 0x0000005a00437202 */ /* 0x000fe40000000f00 */
[----:B------:R-:W-:-:S07]  /*2760*/  MOV R92, R93 ;  /* 0x0000005d005c7202 */ /* 0x000fce0000000f00 */
[----:B------:R-:W-:Y:S05]  /*2770*/  WARPSYNC.COLLECTIVE R64, `(.L_x_2540) ;  /* 0x0000000040087348 */ /* 0x000fea0003c00000 */
[----:B------:R0:W1:Y:S02]  /*2780*/  SHFL.BFLY P1, R93, R67, R66, R65 ;  /* 0x0c000042435d7389 */ /* 0x0000640000020041 */
[----:B01----:R-:W-:Y:S05]  /*2790*/  ENDCOLLECTIVE ;  /* 0x000000000000791b */ /* 0x003fea0003800000 */
.L_x_2540:
[----:B------:R-:W-:-:S05]  /*27a0*/  FADD.FTZ R92, R91, R92 ;  /* 0x0000005c5b5c7221 */ /* 0x000fca0000010000 */
[----:B------:R-:W-:Y:S01]  /*27b0*/  MOV R67, R92 ;  /* 0x0000005c00437202 */ /* 0x000fe20000000f00 */
[----:B------:R-:W-:Y:S01]  /*27c0*/  HFMA2 R66, -RZ, RZ, 0, 9.5367431640625e-07 ;  /* 0x00000010ff427431 */ /* 0x000fe200000001ff */
[----:B------:R-:W-:-:S07]  /*27d0*/  MOV R85, R93 ;  /* 0x0000005d00557202 */ /* 0x000fce0000000f00 */
[----:B------:R-:W-:Y:S05]  /*27e0*/  WARPSYNC.COLLECTIVE R64, `(.L_x_2541) ;  /* 0x0000000040087348 */ /* 0x000fea0003c00000 */
[----:B------:R0:W1:Y:S02]  /*27f0*/  SHFL.BFLY P1, R93, R67, R66, R65 ;  /* 0x0c000042435d7389 */ /* 0x0000640000020041 */
[----:B01----:R-:W-:Y:S05]  /*2800*/  ENDCOLLECTIVE ;  /* 0x000000000000791b */ /* 0x003fea0003800000 */
.L_x_2541:
[----:B------:R-:W-:-:S05]  /*2810*/  FADD.FTZ R85, R90, R85 ;  /* 0x000000555a557221 */ /* 0x000fca0000010000 */
[----:B------:R-:W-:Y:S02]  /*2820*/  MOV R67, R85 ;  /* 0x0000005500437202 */ /* 0x000fe40000000f00 */
[----:B------:R-:W-:-:S07]  /*2830*/  MOV R87, R93 ;  /* 0x0000005d00577202 */ /* 0x000fce0000000f00 */
[----:B------:R-:W-:Y:S05]  /*2840*/  WARPSYNC.COLLECTIVE R64, `(.L_x_2542) ;  /* 0x0000000040087348 */ /* 0x000fea0003c00000 */
[----:B------:R0:W1:Y:S02]  /*2850*/  SHFL.BFLY P1, R93, R67, R66, R65 ;  /* 0x0c000042435d7389 */ /* 0x0000640000020041 */
[----:B01----:R-:W-:Y:S05]  /*2860*/  ENDCOLLECTIVE ;  /* 0x000000000000791b */ /* 0x003fea0003800000 */
.L_x_2542:
[----:B------:R-:W-:Y:S01]  /*2870*/  MOV R86, R93 ;  /* 0x0000005d00567202 */ /* 0x000fe20000000f00 */
[----:B------:R-:W-:Y:S06]  /*2880*/  BRA `(.L_x_2543) ;  /* 0xffffffe000907947 */ /* 0x000fec000383ffff */
.L_x_2544:
        /* <DEDUP_REMOVED lines=15> */
.L_x_6420:


//--------------------- .text._ZN10layer_norm13ln_bwd_kernelINS_13Kernel_traitsIf13__nv_bfloat16fS2_fjLj256ELj1ELj4ELj1ELj16ENS_18Kernel_traits_baseILj256EfS2_fS2_fjLj128EEEEELb0ELb1ELb0ELb1EEEvNS_9BwdParamsE --------------------------
	.section	.text._ZN10layer_norm13ln_bwd_kernelINS_13Kernel_traitsIf13__nv_bfloat16fS2_fjLj256ELj1ELj4ELj1ELj16ENS_18Kernel_traits_baseILj256EfS2_fS2_fjLj128EEEEELb0ELb1ELb0ELb1EEEvNS_9BwdParamsE,"ax",@progbits
	.align	128
        .global         _ZN10layer_norm13ln_bwd_kernelINS_13Kernel_traitsIf13__nv_bfloat16fS2_fjLj256ELj1ELj4ELj1ELj16ENS_18Kernel_traits_baseILj256EfS2_fS2_fjLj128EEEEELb0ELb1ELb0ELb1EEEvNS_9BwdParamsE
        .type           _ZN10layer_norm13ln_bwd_kernelINS_13Kernel_traitsIf13__nv_bfloat16fS2_fjLj256ELj1ELj4ELj1ELj16ENS_18Kernel_traits_baseILj256EfS2_fS2_fjLj128EEEEELb0ELb1ELb0ELb1EEEvNS_9BwdParamsE,@function
        .size           _ZN10layer_norm13ln_bwd_kernelINS_13Kernel_traitsIf13__nv_bfloat16fS2_fjLj256ELj1ELj4ELj1ELj16ENS_18Kernel_traits_baseILj256EfS2_fS2_fjLj128EEEEELb0ELb1ELb0ELb1EEEvNS_9BwdParamsE,(.L_x_6421 - _ZN10layer_norm13ln_bwd_kernelINS_13Kernel_traitsIf13__nv_bfloat16fS2_fjLj256ELj1ELj4ELj1ELj16ENS_18Kernel_traits_baseILj256EfS2_fS2_fjLj128EEEEELb0ELb1ELb0ELb1EEEvNS_9BwdParamsE)
        .other          _ZN10layer_norm13ln_bwd_kernelINS_13Kernel_traitsIf13__nv_bfloat16fS2_fjLj256ELj1ELj4ELj1ELj16ENS_18Kernel_traits_baseILj256EfS2_fS2_fjLj128EEEEELb0ELb1ELb0ELb1EEEvNS_9BwdParamsE,@"STO_CUDA_ENTRY STV_DEFAULT"
_ZN10layer_norm13ln_bwd_kernelINS_13Kernel_traitsIf13__nv_bfloat16fS2_fjLj256ELj1ELj4ELj1ELj16ENS_18Kernel_traits_baseILj256EfS2_fS2_fjLj128EEEEELb0ELb1ELb0ELb1EEEvNS_9BwdParamsE:
.text._ZN10layer_norm13ln_bwd_kernelINS_13Kernel_traitsIf13__nv_bfloat16fS2_fjLj256ELj1ELj4ELj1ELj16ENS_18Kernel_traits_baseILj256EfS2_fS2_fjLj128EEEEELb0ELb1ELb0ELb1EEEvNS_9BwdParamsE:
        /* <DEDUP_REMOVED lines=54> */
.L_x_2553:
        /* <DEDUP_REMOVED lines=37> */
[--C-:B------:R-:W-:Y:S01]  /*05b0*/  FADD.FTZ R82, R49, -R0.reuse ;  /* 0x8000000031527221 */ /* 0x100fe20000010000 */
[--C-:B------:R-:W-:Y:S01]  /*05c0*/  FADD.FTZ R84, R50, -R0.reuse ;  /* 0x8000000032547221 */ /* 0x100fe20000010000 */
[--C-:B------:R-:W-:Y:S01]  /*05d0*/  FADD.FTZ R86, R51, -R0.reuse ;  /* 0x8000000033567221 */ /* 0x100fe20000010000 */
[C---:B------:R-:W-:Y:S02]  /*05e0*/  PRMT R53, R56.reuse, 0x7632, R53 ;  /* 0x0000763238357816 */ /* 0x040fe40000000035 */
[----:B------:R-:W-:Y:S01]  /*05f0*/  SHF.L.U32 R56, R56, 0x10, RZ ;  /* 0x0000001038387819 */ /* 0x000fe200000006ff */
[--C-:B------:R-:W-:Y:S01]  /*0600*/  FADD.FTZ R90, R54, -R0.reuse ;  /* 0x80000000365a7221 */ /* 0x100fe20000010000 */
[----:B------:R-:W-:Y:S01]  /*0610*/  FADD.FTZ R80, R55, -R0 ;  /* 0x8000000037507221 */ /* 0x000fe20000010000 */
[----:B------:R-:W-:-:S02]  /*0620*/  PRMT R50, R58, 0x7632, R50 ;  /* 0x000076323a327816 */ /* 0x000fc40000000032 */
[----:B------:R-:W-:Y:S01]  /*0630*/  SHF.L.U32 R51, R58, 0x10, RZ ;  /* 0x000000103a337819 */ /* 0x000fe200000006ff */
[----:B------:R-:W-:Y:S01]  /*0640*/  FMUL.FTZ R0, R75, R78 ;  /* 0x0000004e4b007220 */ /* 0x000fe20000410000 */
[----:B0-----:R-:W-:Y:S01]  /*0650*/  PRMT R76, R57, 0x7632, R76 ;  /* 0x00007632394c7816 */ /* 0x001fe2000000004c */
[----:B------:R-:W-:Y:S01]  /*0660*/  FMUL.FTZ R79, R75, R82 ;  /* 0x000000524b4f7220 */ /* 0x000fe20000410000 */
[----:B------:R-:W-:Y:S01]  /*0670*/  SHF.L.U32 R54, R57, 0x10, RZ ;  /* 0x0000001039367819 */ /* 0x000fe200000006ff */
[----:B------:R-:W-:Y:S01]  /*0680*/  FMUL.FTZ R57, R75, R52 ;  /* 0x000000344b397220 */ /* 0x000fe20000410000 */
[----:B------:R-:W-:Y:S01]  /*0690*/  SHF.L.U32 R58, R53, 0x10, RZ ;  /* 0x00000010353a7819 */ /* 0x000fe200000006ff */
[-C--:B------:R-:W-:Y:S01]  /*06a0*/  FMUL.FTZ R53, R24, R56.reuse ;  /* 0x0000003818357220 */ /* 0x080fe20000410000 */
[----:B------:R-:W-:Y:S01]  /*06b0*/  FADD.FTZ R69, R56, R69 ;  /* 0x0000004538457221 */ /* 0x000fe20000010000 */
[----:B------:R-:W-:Y:S01]  /*06c0*/  FFMA.FTZ R71, R0, R56, R71 ;  /* 0x0000003800477223 */ /* 0x000fe20000010047 */
[----:B------:R-:W-:Y:S01]  /*06d0*/  FMUL.FTZ R77, R75, R84 ;  /* 0x000000544b4d7220 */ /* 0x000fe20000410000 */
[----:B------:R-:W-:Y:S01]  /*06e0*/  FADD.FTZ R6, R51, R6 ;  /* 0x0000000633067221 */ /* 0x000fe20000010000 */
[-C--:B------:R-:W-:Y:S01]  /*06f0*/  FFMA.FTZ R2, R57, R51.reuse, R2 ;  /* 0x0000003339027223 */ /* 0x080fe20000010002 */
[----:B------:R-:W-:Y:S01]  /*0700*/  FMUL.FTZ R56, R28, R51 ;  /* 0x000000331c387220 */ /* 0x000fe20000410000 */
[-C--:B------:R-:W-:Y:S01]  /*0710*/  FFMA.FTZ R68, R79, R58.reuse, R68 ;  /* 0x0000003a4f447223 */ /* 0x080fe20000010044 */
        /* <DEDUP_REMOVED lines=61> */
.L_x_2565:
        /* <DEDUP_REMOVED lines=29> */
[----:B-----5:R-:W-:Y:S01]  /*0cc0*/  PRMT R53, R49, 0x7632, R53 ;  /* 0x0000763231357816 */ /* 0x020fe20000000035 */
        /* <DEDUP_REMOVED lines=8> */
[C---:B------:R-:W-:Y:S01]  /*0d50*/  PRMT R0, R48.reuse, 0x7632, R0 ;  /* 0x0000763230007816 */ /* 0x040fe20000000000 */
        /* <DEDUP_REMOVED lines=38> */
.L_x_2550:
        /* <DEDUP_REMOVED lines=18> */
[----:B------:R-:W-:Y:S01]  /*10e0*/  PRMT R0, R50, 0x7632, R0 ;  /* 0x0000763232007816 */ /* 0x000fe20000000000 */
[C---:B------:R-:W-:Y:S01]  /*10f0*/  FMUL.FTZ R47, R75.reuse, R76 ;  /* 0x0000004c4b2f7220 */ /* 0x040fe20000410000 */
[C---:B------:R-:W-:Y:S01]  /*1100*/  PRMT R55, R48.reuse, 0x7632, R55 ;  /* 0x0000763230377816 */ /* 0x040fe20000000037 */
[----:B------:R-:W-:Y:S01]  /*1110*/  FMUL.FTZ R41, R75, R42 ;  /* 0x0000002a4b297220 */ /* 0x000fe20000410000 */
[----:B------:R-:W-:Y:S01]  /*1120*/  PRMT R57, R51, 0x7632, R57 ;  /* 0x0000763233397816 */ /* 0x000fe20000000039 */
[C---:B------:R-:W-:Y:S01]  /*1130*/  FMUL.FTZ R45, R75.reuse, R58 ;  /* 0x0000003a4b2d7220 */ /* 0x040fe20000410000 */
[C---:B------:R-:W-:Y:S01]  /*1140*/  FMUL.FTZ R46, R75.reuse, R46 ;  /* 0x0000002e4b2e7220 */ /* 0x040fe20000410000 */
[C---:B------:R-:W-:Y:S01]  /*1150*/  FMUL.FTZ R40, R75.reuse, R56 ;  /* 0x000000384b287220 */ /* 0x040fe20000410000 */
[C---:B------:R-:W-:Y:S01]  /*1160*/  FMUL.FTZ R42, R75.reuse, R78 ;  /* 0x0000004e4b2a7220 */ /* 0x040fe20000410000 */
[----:B------:R-:W-:Y:S01]  /*1170*/  SHF.L.U32 R48, R48, 0x10, RZ ;  /* 0x0000001030307819 */ /* 0x000fe200000006ff */
[----:B------:R-:W-:Y:S01]  /*1180*/  FMUL.FTZ R43, R75, R80 ;  /* 0x000000504b2b7220 */ /* 0x000fe20000410000 */
[----:B------:R-:W-:Y:S01]  /*1190*/  SHF.L.U32 R77, R52, 0x10, RZ ;  /* 0x00000010344d7819 */ /* 0x000fe200000006ff */
[-C--:B------:R-:W-:Y:S01]  /*11a0*/  FMUL.FTZ R53, R44, R74.reuse ;  /* 0x0000004a2c357220 */ /* 0x080fe20000410000 */
        /* <DEDUP_REMOVED lines=34> */
.L_x_2549:
        /* <DEDUP_REMOVED lines=27> */
[C---:B------:R-:W-:Y:S01]  /*1580*/  PRMT R0, R48.reuse, 0x7632, R0 ;  /* 0x0000763230007816 */ /* 0x040fe20000000000 */
        /* <DEDUP_REMOVED lines=19> */
[-C--:B------:R-:W-:Y:S01]  /*16c0*/  FMUL.FTZ R0, R75, R58.reuse ;  /* 0x0000003a4b007220 */ /* 0x080fe20000410000 */
[----:B------:R-:W-:Y:S01]  /*16d0*/  FMUL.FTZ R53, R37, R58 ;  /* 0x0000003a25357220 */ /* 0x000fe20000410000 */
[----:B------:R-:W-:Y:S01]  /*16e0*/  FMUL.FTZ R58, R77, R78 ;  /* 0x0000004e4d3a7220 */ /* 0x000fe20000410000 */
[-C--:B------:R-:W-:Y:S01]  /*16f0*/  FMUL.FTZ R79, R51, R52.reuse ;  /* 0x00000034334f7220 */ /* 0x080fe20000410000 */
[----:B------:R-:W-:Y:S01]  /*1700*/  SHF.L.U32 R83, R55, 0x10, RZ ;  /* 0x0000001037537819 */ /* 0x000fe200000006ff */
        /* <DEDUP_REMOVED lines=16> */
.L_x_2552:
        /* <DEDUP_REMOVED lines=19> */
[----:B------:R-:W-:Y:S01]  /*1940*/  PRMT R0, R50, 0x7632, R0 ;  /* 0x0000763232007816 */ /* 0x000fe20000000000 */
[C---:B------:R-:W-:Y:S01]  /*1950*/  FFMA.FTZ R47, R75.reuse, R76, R23 ;  /* 0x0000004c4b2f7223 */ /* 0x040fe20000010017 */
[C---:B------:R-:W-:Y:S01]  /*1960*/  PRMT R55, R48.reuse, 0x7632, R55 ;  /* 0x0000763230377816 */ /* 0x040fe20000000037 */
[----:B------:R-:W-:Y:S01]  /*1970*/  FFMA.FTZ R41, R75, R42, R17 ;  /* 0x0000002a4b297223 */ /* 0x000fe20000010011 */
[----:B------:R-:W-:Y:S01]  /*1980*/  PRMT R57, R51, 0x7632, R57 ;  /* 0x0000763233397816 */ /* 0x000fe20000000039 */
[C---:B------:R-:W-:Y:S01]  /*1990*/  FFMA.FTZ R45, R75.reuse, R58, R21 ;  /* 0x0000003a4b2d7223 */ /* 0x040fe20000010015 */
[C---:B------:R-:W-:Y:S01]  /*19a0*/  FFMA.FTZ R46, R75.reuse, R77, R22 ;  /* 0x0000004d4b2e7223 */ /* 0x040fe20000010016 */
[C---:B------:R-:W-:Y:S01]  /*19b0*/  FFMA.FTZ R42, R75.reuse, R43, R18 ;  /* 0x0000002b4b2a7223 */ /* 0x040fe20000010012 */
[----:B------:R-:W-:Y:S01]  /*19c0*/  SHF.L.U32 R48, R48, 0x10, RZ ;  /* 0x0000001030307819 */ /* 0x000fe200000006ff */
[----:B------:R-:W-:Y:S01]  /*19d0*/  FFMA.FTZ R43, R75, R80, R19 ;  /* 0x000000504b2b7223 */ /* 0x000fe20000010013 */
        /* <DEDUP_REMOVED lines=15> */
[-C--:B------:R-:W-:Y:S01]  /*1ad0*/  FMUL.FTZ R59, R48, R53.reuse ;  /* 0x00000035303b7220 */ /* 0x080fe20000410000 */
[----:B------:R-:W-:Y:S01]  /*1ae0*/  FMUL.FTZ R48, R36, R53 ;  /* 0x0000003524307220 */ /* 0x000fe20000410000 */
[----:B------:R-:W-:Y:S01]  /*1af0*/  FMUL.FTZ R58, R77, R56 ;  /* 0x000000384d3a7220 */ /* 0x000fe20000410000 */
[----:B------:R-:W-:Y:S01]  /*1b00*/  FMUL.FTZ R74, R79, R76 ;  /* 0x0000004c4f4a7220 */ /* 0x000fe20000410000 */
[-C--:B------:R-:W-:Y:S01]  /*1b10*/  FMUL.FTZ R0, R55, R52.reuse ;  /* 0x0000003437007220 */ /* 0x080fe20000410000 */
[----:B------:R-:W-:Y:S01]  /*1b20*/  FMUL.FTZ R53, R37, R52 ;  /* 0x0000003425357220 */ /* 0x000fe20000410000 */
[----:B------:R-:W-:Y:S01]  /*1b30*/  FMUL.FTZ R75, R49, R54 ;  /* 0x00000036314b7220 */ /* 0x000fe20000410000 */
[-C--:B------:R-:W-:Y:S01]  /*1b40*/  FMUL.FTZ R77, R50, R57.reuse ;  /* 0x00000039324d7220 */ /* 0x080fe20000410000 */
[----:B------:R-:W-:Y:S01]  /*1b50*/  FMUL.FTZ R79, R51, R78 ;  /* 0x0000004e334f7220 */ /* 0x000fe20000410000 */
[----:B------:R-:W-:Y:S01]  /*1b60*/  FMUL.FTZ R49, R38, R54 ;  /* 0x0000003626317220 */ /* 0x000fe20000410000 */
        /* <DEDUP_REMOVED lines=9> */
[----:B------:R-:W-:-:S07]  /*1c00*/  F2FP.BF16.F32.PACK_AB R51, R52, R51 ;  /* 0x000000333433723e */ /* 0x000fce00000010ff */
.L_x_2551:
        /* <DEDUP_REMOVED lines=22> */
.L_x_2547:
        /* <DEDUP_REMOVED lines=24> */
.L_x_2546:
[----:B------:R-:W-:Y:S05]  /*1ef0*/  BSYNC B0 ;  /* 0x0000000000007941 */ /* 0x000fea0003800000 */
.L_x_2545:
        /* <DEDUP_REMOVED lines=14> */
[----:B------:R-:W0:Y:S04]  /*1fe0*/  LDS R8, [R3+0x200] ;  /* 0x0002000003087984 */ /* 0x000e280000000800 */
[----:B------:R-:W2:Y:S04]  /*1ff0*/  LDS R11, [R3+0x600] ;  /* 0x00060000030b7984 */ /* 0x000ea80000000800 */
[----:B------:R-:W3:Y:S04]  /*2000*/  LDS R33, [R3+0x800] ;  /* 0x0008000003217984 */ /* 0x000ee80000000800 */
[----:B------:R-:W1:Y:S04]  /*2010*/  LDS R35, [R3+0xa00] ;  /* 0x000a000003237984 */ /* 0x000e680000000800 */
[----:B------:R-:W1:Y:S04]  /*2020*/  LDS R37, [R3+0xc00] ;  /* 0x000c000003257984 */ /* 0x000e680000000800 */
[----:B------:R-:W1:Y:S01]  /*2030*/  LDS R21, [R3+0xe00] ;  /* 0x000e000003157984 */ /* 0x000e620000000800 */
[----:B------:R-:W-:Y:S01]  /*2040*/  BAR.SYNC.DEFER_BLOCKING 0x0 ;  /* 0x0000000000007b1d */ /* 0x000fe20000010000 */
[----:B----4-:R-:W-:-:S04]  /*2050*/  FADD.FTZ R2, RZ, R2 ;  /* 0x00000002ff027221 */ /* 0x010fc80000010000 */
[----:B-----5:R-:W-:Y:S01]  /*2060*/  FADD.FTZ R2, R2, R9 ;  /* 0x0000000902027221 */ /* 0x020fe20000010000 */
[----:B0-----:R-:W-:-:S04]  /*2070*/  FADD.FTZ R8, RZ, R8 ;  /* 0x00000008ff087221 */ /* 0x001fc80000010000 */
        /* <DEDUP_REMOVED lines=62> */
.L_x_2548:
        /* <DEDUP_REMOVED lines=8> */
.L_x_2555:
[----:B------:R-:W-:Y:S05]  /*24e0*/  BSYNC B2 ;  /* 0x0000000000027941 */ /* 0x000fea0003800000 */
.L_x_2554:
        /* <DEDUP_REMOVED lines=8> */
.L_x_2556:
[----:B------:R-:W-:-:S05]  /*2570*/  FADD.FTZ R49, R82, R49 ;  /* 0x0000003152317221 */ /* 0x000fca0000010000 */
[----:B------:R-:W-:Y:S01]  /*2580*/  MOV R91, R49 ;  /* 0x00000031005b7202 */ /* 0x000fe20000000f00 */
[----:B------:R-:W-:Y:S01]  /*2590*/  HFMA2 R92, -RZ, RZ, 0, 1.1920928955078125e-07 ;  /* 0x00000002ff5c7431 */ /* 0x000fe200000001ff */
[----:B------:R-:W-:-:S07]  /*25a0*/  MOV R51, R87 ;  /* 0x0000005700337202 */ /* 0x000fce0000000f00 */
[----:B------:R-:W-:Y:S05]  /*25b0*/  WARPSYNC.COLLECTIVE R90, `(.L_x_2557) ;  /* 0x000000005a087348 */ /* 0x000fea0003c00000 */
[----:B------:R0:W1:Y:S02]  /*25c0*/  SHFL.BFLY P3, R87, R91, R92, R93 ;  /* 0x0c00005c5b577389 */ /* 0x000064000006005d */
[----:B01----:R-:W-:Y:S05]  /*25d0*/  ENDCOLLECTIVE ;  /* 0x000000000000791b */ /* 0x003fea0003800000 */
.L_x_2557:
[----:B------:R-:W-:-:S05]  /*25e0*/  FADD.FTZ R51, R50, R51 ;  /* 0x0000003332337221 */ /* 0x000fca0000010000 */
[----:B------:R-:W-:Y:S02]  /*25f0*/  MOV R91, R51 ;  /* 0x00000033005b7202 */ /* 0x000fe40000000f00 */
[----:B------:R-:W-:-:S07]  /*2600*/  MOV R48, R87 ;  /* 0x0000005700307202 */ /* 0x000fce0000000f00 */
[----:B------:R-:W-:Y:S05]  /*2610*/  WARPSYNC.COLLECTIVE R90, `(.L_x_2558) ;  /* 0x000000005a087348 */ /* 0x000fea0003c00000 */
[----:B------:R0:W1:Y:S02]  /*2620*/  SHFL.BFLY P3, R87, R91, R92, R93 ;  /* 0x0c00005c5b577389 */ /* 0x000064000006005d */
[----:B01----:R-:W-:Y:S05]  /*2630*/  ENDCOLLECTIVE ;  /* 0x000000000000791b */ /* 0x003fea0003800000 */
.L_x_2558:
[----:B------:R-:W-:-:S05]  /*2640*/  FADD.FTZ R48, R49, R48 ;  /* 0x0000003031307221 */ /* 0x000fca0000010000 */
[----:B------:R-:W-:Y:S01]  /*2650*/  MOV R91, R48 ;  /* 0x00000030005b7202 */ /* 0x000fe20000000f00 */
[----:B------:R-:W-:Y:S01]  /*2660*/  HFMA2 R92, -RZ, RZ, 0, 2.384185791015625e-07 ;  /* 0x00000004ff5c7431 */ /* 0x000fe200000001ff */
[----:B------:R-:W-:-:S07]  /*2670*/  MOV R84, R87 ;  /* 0x0000005700547202 */ /* 0x000fce0000000f00 */
[----:B------:R-:W-:Y:S05]  /*2680*/  WARPSYNC.COLLECTIVE R90, `(.L_x_2559) ;  /* 0x000000005a087348 */ /* 0x000fea0003c00000 */
[----:B------:R0:W1:Y:S02]  /*2690*/  SHFL.BFLY P3, R87, R91, R92, R93 ;  /* 0x0c00005c5b577389 */ /* 0x000064000006005d */
[----:B01----:R-:W-:Y:S05]  /*26a0*/  ENDCOLLECTIVE ;  /* 0x000000000000791b */ /* 0x003fea0003800000 */
.L_x_2559:
[----:B------:R-:W-:-:S05]  /*26b0*/  FADD.FTZ R86, R51, R84 ;  /* 0x0000005433567221 */ /* 0x000fca0000010000 */
[----:B------:R-:W-:Y:S02]  /*26c0*/  MOV R91, R86 ;  /* 0x00000056005b7202 */ /* 0x000fe40000000f00 */
[----:B------:R-:W-:-:S07]  /*26d0*/  MOV R85, R87 ;  /* 0x0000005700557202 */ /* 0x000fce0000000f00 */
[----:B------:R-:W-:Y:S05]  /*26e0*/  WARPSYNC.COLLECTIVE R90, `(.L_x_2560) ;  /* 0x000000005a087348 */ /* 0x000fea0003c00000 */
[----:B------:R0:W1:Y:S02]  /*26f0*/  SHFL.BFLY P3, R87, R91, R92, R93 ;  /* 0x0c00005c5b577389 */ /* 0x000064000006005d */
[----:B01----:R-:W-:Y:S05]  /*2700*/  ENDCOLLECTIVE ;  /* 0x000000000000791b */ /* 0x003fea0003800000 */
.L_x_2560:
[----:B------:R-:W-:-:S05]  /*2710*/  FADD.FTZ R88, R48, R85 ;  /* 0x0000005530587221 */ /* 0x000fca0000010000 */
[----:B------:R-:W-:Y:S01]  /*2720*/  MOV R91, R88 ;  /* 0x00000058005b7202 */ /* 0x000fe20000000f00 */
[----:B------:R-:W-:Y:S02]  /*2730*/  HFMA2 R92, -RZ, RZ, 0, 4.76837158203125e-07 ;  /* 0x00000008ff5c7431 */ /* 0x000fe400000001ff */
[----:B------:R-:W-:-:S07]  /*2740*/  FADD.FTZ R89, R86, R87 ;  /* 0x0000005756597221 */ /* 0x000fce0000010000 */
[----:B------:R-:W-:Y:S05]  /*2750*/  WARPSYNC.COLLECTIVE R90, `(.L_x_2561) ;  /* 0x000000005a087348 */ /* 0x000fea0003c00000 */
[----:B------:R0:W1:Y:S02]  /*2760*/  SHFL.BFLY P3, R87, R91, R92, R93 ;  /* 0x0c00005c5b577389 */ /* 0x000064000006005d */
[----:B01----:R-:W-:Y:S05]  /*2770*/  ENDCOLLECTIVE ;  /* 0x000000000000791b */ /* 0x003fea0003800000 */
.L_x_2561:
[----:B------:R-:W-:Y:S02]  /*2780*/  MOV R91, R89 ;  /* 0x00000059005b7202 */ /* 0x000fe40000000f00 */
[----:B------:R-:W-:-:S07]  /*2790*/  MOV R85, R87 ;  /* 0x0000005700557202 */ /* 0x000fce0000000f00 */
[----:B------:R-:W-:Y:S05]  /*27a0*/  WARPSYNC.COLLECTIVE R90, `(.L_x_2562) ;  /* 0x000000005a087348 */ /* 0x000fea0003c00000 */
[----:B------:R0:W1:Y:S02]  /*27b0*/  SHFL.BFLY P3, R87, R91, R92, R93 ;  /* 0x0c00005c5b577389 */ /* 0x000064000006005d */
[----:B01----:R-:W-:Y:S05]  /*27c0*/  ENDCOLLECTIVE ;  /* 0x000000000000791b */ /* 0x003fea0003800000 */
.L_x_2562:
[----:B------:R-:W-:-:S05]  /*27d0*/  FADD.FTZ R82, R88, R85 ;  /* 0x0000005558527221 */ /* 0x000fca0000010000 */
[----:B------:R-:W-:Y:S01]  /*27e0*/  MOV R91, R82 ;  /* 0x00000052005b7202 */ /* 0x000fe20000000f00 */
[----:B------:R-:W-:Y:S01]  /*27f0*/  HFMA2 R92, -RZ, RZ, 0, 9.5367431640625e-07 ;  /* 0x00000010ff5c7431 */ /* 0x000fe200000001ff */
[----:B------:R-:W-:-:S07]  /*2800*/  MOV R84, R87 ;  /* 0x0000005700547202 */ /* 0x000fce0000000f00 */
[----:B------:R-:W-:Y:S05]  /*2810*/  WARPSYNC.COLLECTIVE R90, `(.L_x_2563) ;  /* 0x000000005a087348 */ /* 0x000fea0003c00000 */
[----:B------:R0:W1:Y:S02]  /*2820*/  SHFL.BFLY P3, R87, R91, R92, R93 ;  /* 0x0c00005c5b577389 */ /* 0x000064000006005d */
[----:B01----:R-:W-:Y:S05]  /*2830*/  ENDCOLLECTIVE ;  /* 0x000000000000791b */ /* 0x003fea0003800000 */
.L_x_2563:
[----:B------:R-:W-:-:S05]  /*2840*/  FADD.FTZ R84, R89, R84 ;  /* 0x0000005459547221 */ /* 0x000fca0000010000 */
[----:B------:R-:W-:Y:S02]  /*2850*/  MOV R91, R84 ;  /* 0x00000054005b7202 */ /* 0x000fe40000000f00 */
[----:B------:R-:W-:-:S07]  /*2860*/  MOV R85, R87 ;  /* 0x0000005700557202 */ /* 0x000fce0000000f00 */
[----:B------:R-:W-:Y:S05]  /*2870*/  WARPSYNC.COLLECTIVE R90, `(.L_x_2564) ;  /* 0x000000005a087348 */ /* 0x000fea0003c00000 */
[----:B------:R0:W1:Y:S02]  /*2880*/  SHFL.BFLY P3, R87, R91, R92, R93 ;  /* 0x0c00005c5b577389 */ /* 0x000064000006005d */
[----:B01----:R-:W-:Y:S05]  /*2890*/  ENDCOLLECTIVE ;  /* 0x000000000000791b */ /* 0x003fea0003800000 */
.L_x_2564:
[----:B------:R-:W-:Y:S05]  /*28a0*/  BRA `(.L_x_2565) ;  /* 0xffffffe000907947 */ /* 0x000fea000383ffff */
.L_x_2566:
        /* <DEDUP_REMOVED lines=13> */
.L_x_6421:


//--------------------- .text._ZN10layer_norm13ln_bwd_kernelINS_13Kernel_traitsIf13__nv_bfloat16fS2_fjLj256ELj1ELj4ELj1ELj16ENS_18Kernel_traits_baseILj256EfS2_fS2_fjLj128EEEEELb0ELb1ELb1ELb0EEEvNS_9BwdParamsE --------------------------
	.section	.text._ZN10layer_norm13ln_bwd_kernelINS_13Kernel_traitsIf13__nv_bfloat16fS2_fjLj256ELj1ELj4ELj1ELj16ENS_18Kernel_traits_baseILj256EfS2_fS2_fjLj128EEEEELb0ELb1ELb1ELb0EEEvNS_9BwdParamsE,"ax",@progbits
	.align	128
        .global         _ZN10layer_norm13ln_bwd_kernelINS_13Kernel_traitsIf13__nv_bfloat16fS2_fjLj256ELj1ELj4ELj1ELj16ENS_18Kernel_traits_baseILj256EfS2_fS2_fjLj128EEEEELb0ELb1ELb1ELb0EEEvNS_9BwdParamsE
        .type           _ZN10layer_norm13ln_bwd_kernelINS_13Kernel_traitsIf13__nv_bfloat16fS2_fjLj256ELj1ELj4ELj1ELj16ENS_18Kernel_traits_baseILj256EfS2_fS2_fjLj128EEEEELb0ELb1ELb1ELb0EEEvNS_9BwdParamsE,@function
        .size           _ZN10layer_norm13ln_bwd_kernelINS_13Kernel_traitsIf13__nv_bfloat16fS2_fjLj256ELj1ELj4ELj1ELj16ENS_18Kernel_traits_baseILj256EfS2_fS2_fjLj128EEEEELb0ELb1ELb1ELb0EEEvNS_9BwdParamsE,(.L_x_6422 - _ZN10layer_norm13ln_bwd_kernelINS_13Kernel_traitsIf13__nv_bfloat16fS2_fjLj256ELj1ELj4ELj1ELj16ENS_18Kernel_traits_baseILj256EfS2_fS2_fjLj128EEEEELb0ELb1ELb1ELb0EEEvNS_9BwdParamsE)
        .other          _ZN10layer_norm13ln_bwd_kernelINS_13Kernel_traitsIf13__nv_bfloat16fS2_fjLj256ELj1ELj4ELj1ELj16ENS_18Kernel_traits_baseILj256EfS2_fS2_fjLj128EEEEELb0ELb1ELb1ELb0EEEvNS_9BwdParamsE,@"STO_CUDA_ENTRY STV_DEFAULT"
_ZN10layer_norm13ln_bwd_kernelINS_13Kernel_traitsIf13__nv_bfloat16fS2_fjLj256ELj1ELj4ELj1ELj16ENS_18Kernel_traits_baseILj256EfS2_fS2_fjLj128EEEEELb0ELb1ELb1ELb0EEEvNS_9BwdParamsE:
.text._ZN10layer_norm13ln_bwd_kernelINS_13Kernel_traitsIf13__nv_bfloat16fS2_fjLj256ELj1ELj4ELj1ELj16ENS_18Kernel_traits_baseILj256EfS2_fS2_fjLj128EEEEELb0ELb1ELb1ELb0EEEvNS_9BwdParamsE:
        /* <DEDUP_REMOVED lines=8> */
[----:B------:R-:W1:Y:S03]  /*0080*/  LDCU.U8 UR10, c[0x0][0x410] ;  /* 0x00008200ff0a77ac */ /* 0x000e660008000000 */
[----:B------:R-:W-:Y:S01]  /*0090*/  ULEA.HI UR4, UR4, UR5, URZ, 0x3 ;  /* 0x0000000504047291 */ /* 0x000fe2000f8f18ff */
[----:B------:R-:W1:Y:S01]  /*00a0*/  LDCU UR11, c[0x0][0x400] ;  /* 0x00008000ff0b77ac */ /* 0x000e620008000800 */
[----:B0-----:R-:W-:-:S02]  /*00b0*/  LOP3.LUT R0, R6, 0x1f, RZ, 0xc0, !PT ;  /* 0x0000001f06007812 */ /* 0x001fc400078ec0ff */
[----:B------:R-:W-:Y:S01]  /*00c0*/  USHF.R.S32.HI UR4, URZ, 0x3, UR4 ;  /* 0x00000003ff047899 */ /* 0x000fe20008011404 */
[----:B------:R-:W0:Y:S05]  /*00d0*/  LDCU.64 UR14, c[0x0][0x438] ;  /* 0x00008700ff0e77ac */ /* 0x000e2a0008000a00 */
[----:B------:R-:W-:Y:S01]  /*00e0*/  IADD3 R92, PT, PT, R0, -UR4, RZ ;  /* 0x80000004005c7c10 */ /* 0x000fe2000fffe0ff */
[----:B------:R-:W0:Y:S03]  /*00f0*/  LDCU.64 UR20, c[0x0][0x478] ;  /* 0x00008f00ff1477ac */ /* 0x000e260008000a00 */
        /* <DEDUP_REMOVED lines=29> */
[----:B------:R-:W-:Y:S01]  /*02d0*/  HFMA2 R32, -RZ, RZ, 0, 0 ;  /* 0x00000000ff207431 */ /* 0x000fe200000001ff */
[----:B0-----:R-:W-:-:S04]  /*02e0*/  ISETP.NE.U32.AND P0, PT, RZ, UR8, PT ;  /* 0x00000008ff007c0c */ /* 0x001fc8000bf05070 */
[----:B------:R-:W-:-:S04]  /*02f0*/  ISETP.NE.AND.EX P0, PT, RZ, UR9, PT, P0 ;  /* 0x00000009ff007c0c */ /* 0x000fc8000bf05300 */
[----:B------:R-:W-:-:S13]  /*0300*/  ISETP.LT.U32.OR P0, PT, R92, 0x20, !P0 ;  /* 0x000000205c00780c */ /* 0x000fda0004701470 */
.L_x_2595:
        /* <DEDUP_REMOVED lines=18> */
[----:B------:R-:W-:Y:S01]  /*0430*/  IADD3 R68, PT, PT, R86, -0x1, RZ ;  /* 0xffffffff56447810 */ /* 0x000fe20007ffe0ff */
[C---:B------:R-:W-:Y:S02]  /*0440*/  IMAD R3, R2.reuse, UR13, RZ ;  /* 0x0000000d02037c24 */ /* 0x040fe4000f8e02ff */
[----:B------:R-:W-:-:S03]  /*0450*/  IMAD.WIDE R64, R2, 0x4, R64 ;  /* 0x0000000402407825 */ /* 0x000fc600078e0240 */
[----:B------:R-:W-:Y:S01]  /*0460*/  SHF.R.S32.HI R66, RZ, 0x1f, R3 ;  /* 0x0000001fff427819 */ /* 0x000fe20000011403 */
[----:B------:R-:W1:Y:S01]  /*0470*/  LDC.64 R84, c[0x0][0x3a8] ;  /* 0x0000ea00ff547b82 */ /* 0x000e620000000a00 */
[----:B------:R-:W-:Y:S02]  /*0480*/  IMAD R68, R68, UR13, RZ ;  /* 0x0000000d44447c24 */ /* 0x000fe4000f8e02ff */
[----:B------:R-:W-:Y:S02]  /*0490*/  LEA.HI R3, R66, R3, RZ, 0x3 ;  /* 0x0000000342037211 */ /* 0x000fe400078f18ff */
[----:B------:R2:W3:Y:S01]  /*04a0*/  LDG.E R66, desc[UR6][R64.64] ;  /* 0x0000000640427981 */ /* 0x0004e2000c1e1900 */
[----:B------:R-:W-:Y:S02]  /*04b0*/  SHF.R.S32.HI R69, RZ, 0x1f, R68 ;  /* 0x0000001fff457819 */ /* 0x000fe40000011444 */
[----:B------:R-:W-:Y:S02]  /*04c0*/  LEA.HI.SX32 R91, R3, R0, 0x1d ;  /* 0x00000000035b7211 */ /* 0x000fe400078feaff */
[----:B------:R-:W-:-:S04]  /*04d0*/  LEA.HI R69, R69, R68, RZ, 0x3 ;  /* 0x0000004445457211 */ /* 0x000fc800078f18ff */
[----:B------:R-:W-:-:S05]  /*04e0*/  LEA.HI.SX32 R3, R69, R0, 0x1d ;  /* 0x0000000045037211 */ /* 0x000fca00078feaff */
[----:B0-----:R-:W-:-:S04]  /*04f0*/  IMAD.WIDE.U32 R72, R3, 0x10, R72 ;  /* 0x0000001003487825 */ /* 0x001fc800078e0048 */
[----:B-1----:R-:W-:Y:S02]  /*0500*/  IMAD.WIDE.U32 R84, R91, 0x20, R84 ;  /* 0x000000205b547825 */ /* 0x002fe400078e0054 */
[----:B------:R-:W4:Y:S04]  /*0510*/  LDG.E.128 R72, desc[UR6][R72.64] ;  /* 0x0000000648487981 */ /* 0x000f28000c1e1d00 */
[----:B------:R-:W4:Y:S04]  /*0520*/  LDG.E.128 R68, desc[UR6][R84.64] ;  /* 0x0000000654447981 */ /* 0x000f28000c1e1d00 */
[----:B------:R-:W4:Y:S01]  /*0530*/  LDG.E.128 R76, desc[UR6][R84.64+0x10] ;  /* 0x00001006544c7981 */ /* 0x000f22000c1e1d00 */
[----:B------:R-:W-:-:S04]  /*0540*/  ISETP.NE.U32.AND P1, PT, RZ, UR14, PT ;  /* 0x0000000eff007c0c */ /* 0x000fc8000bf25070 */
[----:B------:R-:W-:-:S13]  /*0550*/  ISETP.NE.AND.EX P1, PT, RZ, UR15, PT, P1 ;  /* 0x0000000fff007c0c */ /* 0x000fda000bf25310 */
[----:B------:R-:W2:Y:S02]  /*0560*/  @P1 LDC.64 R88, c[0x0][0x438] ;  /* 0x00010e00ff581b82 */ /* 0x000ea40000000a00 */
[----:B--2---:R-:W-:-:S05]  /*0570*/  @P1 IMAD.WIDE.U32 R64, R91, 0x20, R88 ;  /* 0x000000205b401825 */ /* 0x004fca00078e0058 */
[----:B------:R-:W5:Y:S04]  /*0580*/  @P1 LDG.E.128 R8, desc[UR6][R64.64] ;  /* 0x0000000640081981 */ /* 0x000f68000c1e1d00 */
[----:B------:R4:W5:Y:S01]  /*0590*/  @P1 LDG.E.128 R4, desc[UR6][R64.64+0x10] ;  /* 0x0000100640041981 */ /* 0x000962000c1e1d00 */
[----:B------:R-:W-:-:S04]  /*05a0*/  ISETP.NE.AND P1, PT, RZ, UR10, PT ;  /* 0x0000000aff007c0c */ /* 0x000fc8000bf25270 */
[----:B---3--:R-:W-:Y:S02]  /*05b0*/  FSEL R3, R66, RZ, !P1 ;  /* 0x000000ff42037208 */ /* 0x008fe40004800000 */
[C---:B----4-:R-:W-:Y:S02]  /*05c0*/  PRMT R64, R72.reuse, 0x7632, R64 ;  /* 0x0000763248407816 */ /* 0x050fe40000000040 */
[----:B------:R-:W-:Y:S01]  /*05d0*/  SHF.L.U32 R65, R72, 0x10, RZ ;  /* 0x0000001048417819 */ /* 0x000fe200000006ff */
[--C-:B------:R-:W-:Y:S01]  /*05e0*/  FADD.FTZ R66, R69, -R3.reuse ;  /* 0x8000000345427221 */ /* 0x100fe20000010000 */
[--C-:B------:R-:W-:Y:S01]  /*05f0*/  FADD.FTZ R68, R68, -R3.reuse ;  /* 0x8000000344447221 */ /* 0x100fe20000010000 */
[----:B------:R-:W-:Y:S01]  /*0600*/  SHF.L.U32 R64, R64, 0x10, RZ ;  /* 0x0000001040407819 */ /* 0x000fe200000006ff */
[--C-:B------:R-:W-:Y:S01]  /*0610*/  FADD.FTZ R70, R70, -R3.reuse ;  /* 0x8000000346467221 */ /* 0x100fe20000010000 */
[--C-:B------:R-:W-:Y:S01]  /*0620*/  FADD.FTZ R84, R71, -R3.reuse ;  /* 0x8000000347547221 */ /* 0x100fe20000010000 */
[--C-:B------:R-:W-:Y:S01]  /*0630*/  FADD.FTZ R88, R76, -R3.reuse ;  /* 0x800000034c587221 */ /* 0x100fe20000010000 */
[--C-:B------:R-:W-:Y:S01]  /*0640*/  FADD.FTZ R90, R77, -R3.reuse ;  /* 0x800000034d5a7221 */ /* 0x100fe20000010000 */
[--C-:B------:R-:W-:Y:S01]  /*0650*/  FADD.FTZ R78, R78, -R3.reuse ;  /* 0x800000034e4e7221 */ /* 0x100fe20000010000 */
[----:B------:R-:W-:Y:S01]  /*0660*/  FADD.FTZ R94, R79, -R3 ;  /* 0x800000034f5e7221 */ /* 0x000fe20000010000 */
[C---:B-----5:R-:W-:Y:S01]  /*0670*/  FMUL.FTZ R66, R67.reuse, R66 ;  /* 0x0000004243427220 */ /* 0x060fe20000410000 */
[----:B------:R-:W-:Y:S01]  /*0680*/  FMUL.FTZ R3, R67, R68 ;  /* 0x0000004443037220 */ /* 0x000fe20000410000 */
[-C--:B------:R-:W-:Y:S01]  /*0690*/  FMUL.FTZ R72, R48, R65.reuse ;  /* 0x0000004130487220 */ /* 0x080fe20000410000 */
[C---:B------:R-:W-:Y:S01]  /*06a0*/  PRMT R89, R75.reuse, 0x7632, R89 ;  /* 0x000076324b597816 */ /* 0x040fe20000000059 */
[-C--:B------:R-:W-:Y:S01]  /*06b0*/  FFMA.FTZ R13, R66, R64.reuse, R13 ;  /* 0x00000040420d7223 */ /* 0x080fe2000001000d */
[----:B------:R-:W-:Y:S01]  /*06c0*/  SHF.L.U32 R91, R75, 0x10, RZ ;  /* 0x000000104b5b7819 */ /* 0x000fe200000006ff */
[----:B------:R-:W-:Y:S01]  /*06d0*/  FADD.FTZ R21, R21, R64 ;  /* 0x0000004015157221 */ /* 0x000fe20000010000 */
[----:B------:R-:W-:Y:S01]  /*06e0*/  PRMT R76, R73, 0x7632, R76 ;  /* 0x00007632494c7816 */ /* 0x000fe2000000004c */
[----:B------:R-:W-:Y:S01]  /*06f0*/  FMUL.FTZ R75, R49, R64 ;  /* 0x00000040314b7220 */ /* 0x000fe20000410000 */
[----:B------:R-:W-:Y:S01]  /*0700*/  PRMT R79, R74, 0x7632, R79 ;  /* 0x000076324a4f7816 */ /* 0x000fe2000000004f */
[----:B------:R-:W-:Y:S01]  /*0710*/  FFMA.FTZ R12, R3, R65, R12 ;  /* 0x00000041030c7223 */ /* 0x000fe2000001000c */
[----:B------:R-:W-:Y:S01]  /*0720*/  SHF.L.U32 R77, R73, 0x10, RZ ;  /* 0x00000010494d7819 */ /* 0x000fe200000006ff */
[----:B------:R-:W-:Y:S01]  /*0730*/  FADD.FTZ R20, R20, R65 ;  /* 0x0000004114147221 */ /* 0x000fe20000010000 */
[----:B------:R-:W-:Y:S01]  /*0740*/  FADD.FTZ R64, RZ, R72 ;  /* 0x00000048ff407221 */ /* 0x000fe20000010000 */
[----:B------:R-:W-:Y:S01]  /*0750*/  FFMA.FTZ R65, R3, R72, RZ ;  /* 0x0000004803417223 */ /* 0x000fe200000100ff */
[C---:B------:R-:W-:Y:S01]  /*0760*/  FMUL.FTZ R68, R67.reuse, R84 ;  /* 0x0000005443447220 */ /* 0x040fe20000410000 */
[C---:B------:R-:W-:Y:S01]  /*0770*/  FMUL.FTZ R73, R67.reuse, R78 ;  /* 0x0000004e43497220 */ /* 0x040fe20000410000 */
[----:B------:R-:W-:Y:S01]  /*0780*/  FMUL.FTZ R69, R67, R70 ;  /* 0x0000004643457220 */ /* 0x000fe20000410000 */
[----:B------:R-:W-:-:S02]  /*0790*/  SHF.L.U32 R78, R76, 0x10, RZ ;  /* 0x000000104c4e7819 */ /* 0x000fc400000006ff */
[----:B------:R-:W-:Y:S01]  /*07a0*/  SHF.L.U32 R84, R79, 0x10, RZ ;  /* 0x000000104f547819 */ /* 0x000fe200000006ff */
[----:B------:R-:W-:Y:S01]  /*07b0*/  FADD.FTZ R79, R64, R75 ;  /* 0x0000004b404f7221 */ /* 0x000fe20000010000 */
[----:B------:R-:W-:Y:S01]  /*07c0*/  SHF.L.U32 R85, R74, 0x10, RZ ;  /* 0x000000104a557819 */ /* 0x000fe200000006ff */
[----:B------:R-:W-:Y:S01]  /*07d0*/  FMUL.FTZ R74, R50, R77 ;  /* 0x0000004d324a7220 */ /* 0x000fe20000410000 */
[----:B------:R-:W-:Y:S01]  /*07e0*/  FFMA.FTZ R64, R66, R75, R65 ;  /* 0x0000004b42407223 */ /* 0x000fe20000010041 */
[----:B------:R-:W-:Y:S01]  /*07f0*/  FFMA.FTZ R14, R69, R77, R14 ;  /* 0x0000004d450e7223 */ /* 0x000fe2000001000e */
[----:B------:R-:W-:Y:S01]  /*0800*/  FADD.FTZ R22, R22, R77 ;  /* 0x0000004d16167221 */ /* 0x000fe20000010000 */
[----:B------:R-:W-:Y:S01]  /*0810*/  FMUL.FTZ R71, R67, R88 ;  /* 0x0000005843477220 */ /* 0x000fe20000410000 */
[-C--:B------:R-:W-:Y:S01]  /*0820*/  FFMA.FTZ R15, R68, R78.reuse, R15 ;  /* 0x0000004e440f7223 */ /* 0x080fe2000001000f */
[----:B------:R-:W-:Y:S01]  /*0830*/  FADD.FTZ R23, R23, R78 ;  /* 0x0000004e17177221 */ /* 0x000fe20000010000 */
        /* <DEDUP_REMOVED lines=21> */
[C---:B------:R-:W-:Y:S01]  /*0990*/  FFMA.FTZ R64, R73.reuse, R78, R64 ;  /* 0x0000004e49407223 */ /* 0x040fe20000010040 */
[----:B------:R-:W-:Y:S01]  /*09a0*/  FFMA.FTZ R18, R73, R91, R18 ;  /* 0x0000005b49127223 */ /* 0x000fe20000010012 */
[----:B------:R-:W-:Y:S01]  /*09b0*/  FADD.FTZ R34, R34, R91 ;  /* 0x0000005b22227221 */ /* 0x000fe20000010000 */
[----:B------:R-:W-:Y:S01]  /*09c0*/  FFMA.FTZ R19, R84, R90, R19 ;  /* 0x0000005a54137223 */ /* 0x000fe20000010013 */
[----:B------:R-:W-:Y:S01]  /*09d0*/  FADD.FTZ R35, R35, R90 ;  /* 0x0000005a23237221 */ /* 0x000fe20000010000 */
[----:B------:R-:W-:Y:S01]  /*09e0*/  FADD.FTZ R93, R88, R85 ;  /* 0x00000055585d7221 */ /* 0x000fe20000010000 */
[----:B------:R-:W-:Y:S01]  /*09f0*/  FFMA.FTZ R96, R84, R85, R64 ;  /* 0x0000005554607223 */ /* 0x000fe20000010040 */
[----:B------:R-:W-:Y:S06]  /*0a00*/  BRA `(.L_x_2571) ;  /* 0x0000000000247947 */ /* 0x000fec0003800000 */
.L_x_2570:
        /* <DEDUP_REMOVED lines=9> */
.L_x_2571:
[----:B------:R-:W-:Y:S05]  /*0aa0*/  BSYNC.RECONVERGENT B1 ;  /* 0x0000000000017941 */ /* 0x000fea0003800200 */
.L_x_2569:
[----:B------:R-:W-:Y:S01]  /*0ab0*/  UMOV UR4, 0xffffffff ;  /* 0xffffffff00047882 */ /* 0x000fe20000000000 */
[----:B-----5:R-:W-:Y:S02]  /*0ac0*/  ISETP.GE.AND P2, PT, R87, 0x1, PT ;  /* 0x000000015700780c */ /* 0x020fe40003f46270 */
[----:B------:R-:W-:Y:S11]  /*0ad0*/  BRA.DIV UR4, `(.L_x_2572) ;  /* 0x0000002604147947 */ /* 0x000ff6000b800000 */
        /* <DEDUP_REMOVED lines=18> */
.L_x_2609:
[----:B------:R-:W3:Y:S01]  /*0c00*/  @P2 LDC R64, c[0x0][0x388] ;  /* 0x0000e200ff402b82 */ /* 0x000ee20000000800 */
[----:B------:R-:W-:Y:S01]  /*0c10*/  @P2 IADD3 R87, PT, PT, R87, -0x1, RZ ;  /* 0xffffffff57572810 */ /* 0x000fe20007ffe0ff */
[----:B------:R-:W-:Y:S01]  /*0c20*/  BSSY.RECONVERGENT B2, `(.L_x_2573) ;  /* 0x00001bb000027945 */ /* 0x000fe20003800200 */
[----:B------:R-:W-:Y:S01]  /*0c30*/  ISETP.GE.U32.AND P1, PT, R92, 0x20, PT ;  /* 0x000000205c00780c */ /* 0x000fe20003f26070 */
[----:B-1----:R-:W-:Y:S02]  /*0c40*/  FADD.FTZ R88, R93, R96 ;  /* 0x000000605d587221 */ /* 0x002fe40000010000 */
[----:B---3--:R-:W-:-:S05]  /*0c50*/  @P2 IMAD R87, R87, R64, RZ ;  /* 0x0000004057572224 */ /* 0x008fca00078e02ff */
[----:B------:R-:W-:-:S04]  /*0c60*/  @P2 SHF.R.S32.HI R64, RZ, 0x1f, R87 ;  /* 0x0000001fff402819 */ /* 0x000fc80000011457 */
[----:B------:R-:W-:Y:S02]  /*0c70*/  @P2 LEA.HI R87, R64, R87, RZ, 0x3 ;  /* 0x0000005740572211 */ /* 0x000fe400078f18ff */
[----:B------:R-:W-:Y:S02]  /*0c80*/  CS2R R64, SRZ ;  /* 0x0000000000407805 */ /* 0x000fe4000001ff00 */
[----:B------:R-:W-:Y:S02]  /*0c90*/  @P2 MOV R65, RZ ;  /* 0x000000ff00412202 */ /* 0x000fe40000000f00 */
[----:B------:R-:W-:Y:S01]  /*0ca0*/  @P2 LEA.HI.SX32 R64, R87, R0, 0x1d ;  /* 0x0000000057402211 */ /* 0x000fe200078feaff */
[----:B--2---:R-:W-:Y:S01]  /*0cb0*/  FADD.FTZ R87, R94, R95 ;  /* 0x0000005f5e577221 */ /* 0x004fe20000010000 */
[----:B------:R-:W-:Y:S06]  /*0cc0*/  @!P1 BRA `(.L_x_2574) ;  /* 0x0000001800c09947 */ /* 0x000fec0003800000 */
[----:B------:R-:W1:Y:S02]  /*0cd0*/  @P2 LDC.64 R90, c[0x0][0x390] ;  /* 0x0000e400ff5a2b82 */ /* 0x000e640000000a00 */
[----:B-1----:R-:W-:-:S04]  /*0ce0*/  @P2 LEA R90, P1, R64, R90, 0x4 ;  /* 0x0000005a405a2211 */ /* 0x002fc800078220ff */
        /* <DEDUP_REMOVED lines=9> */
[----:B-1----:R-:W-:Y:S05]  /*0d80*/  BRA.U UP0, `(.L_x_2576) ;  /* 0x0000000d00587547 */ /* 0x002fea000b800000 */
        /* <DEDUP_REMOVED lines=13> */
[----:B-----5:R-:W-:-:S03]  /*0e60*/  SHF.L.U32 R90, R80, 0x10, RZ ;  /* 0x00000010505a7819 */ /* 0x020fc600000006ff */
[----:B------:R-:W-:Y:S02]  /*0e70*/  FMUL.FTZ R91, R40, R89 ;  /* 0x00000059285b7220 */ /* 0x000fe40000410000 */
[----:B------:R-:W-:-:S03]  /*0e80*/  FFMA.FTZ R28, R89, R90, R28 ;  /* 0x0000005a591c7223 */ /* 0x000fc6000001001c */
[----:B------:R-:W-:-:S04]  /*0e90*/  F2FP.BF16.F32.PACK_AB R91, RZ, R91 ;  /* 0x0000005bff5b723e */ /* 0x000fc800000010ff */
[----:B------:R-:W-:-:S07]  /*0ea0*/  PRMT R52, R91, 0x7610, R52 ;  /* 0x000076105b347816 */ /* 0x000fce0000000034 */
.L_x_2579:
[----:B------:R-:W-:Y:S05]  /*0eb0*/  BSYNC.RECONVERGENT B3 ;  /* 0x0000000000037941 */ /* 0x000fea0003800200 */
.L_x_2578:
        /* <DEDUP_REMOVED lines=10> */
[----:B------:R-:W-:Y:S01]  /*0f60*/  FMUL.FTZ R91, R41, R90 ;  /* 0x0000005a295b7220 */ /* 0x000fe20000410000 */
[----:B------:R-:W-:-:S04]  /*0f70*/  FFMA.FTZ R29, R90, R89, R29 ;  /* 0x000000595a1d7223 */ /* 0x000fc8000001001d */
[----:B------:R-:W-:-:S04]  /*0f80*/  F2FP.BF16.F32.PACK_AB R91, RZ, R91 ;  /* 0x0000005bff5b723e */ /* 0x000fc800000010ff */
[----:B------:R-:W-:-:S07]  /*0f90*/  PRMT R52, R52, 0x5410, R91 ;  /* 0x0000541034347816 */ /* 0x000fce000000005b */
.L_x_2581:
[----:B------:R-:W-:Y:S05]  /*0fa0*/  BSYNC.RECONVERGENT B3 ;  /* 0x0000000000037941 */ /* 0x000fea0003800200 */
.L_x_2580:
        /* <DEDUP_REMOVED lines=13> */
.L_x_2583:
[----:B------:R-:W-:Y:S05]  /*1080*/  BSYNC.RECONVERGENT B3 ;  /* 0x0000000000037941 */ /* 0x000fea0003800200 */
.L_x_2582:
        /* <DEDUP_REMOVED lines=14> */
.L_x_2585:
[----:B------:R-:W-:Y:S05]  /*1170*/  BSYNC.RECONVERGENT B3 ;  /* 0x0000000000037941 */ /* 0x000fea0003800200 */
.L_x_2584:
        /* <DEDUP_REMOVED lines=13> */
.L_x_2587:
[----:B------:R-:W-:Y:S05]  /*1250*/  BSYNC.RECONVERGENT B3 ;  /* 0x0000000000037941 */ /* 0x000fea0003800200 */
.L_x_2586:
        /* <DEDUP_REMOVED lines=14> */
.L_x_2589:
[----:B------:R-:W-:Y:S05]  /*1340*/  BSYNC.RECONVERGENT B3 ;  /* 0x0000000000037941 */ /* 0x000fea0003800200 */
.L_x_2588:
        /* <DEDUP_REMOVED lines=13> */
.L_x_2591:
[----:B------:R-:W-:Y:S05]  /*1420*/  BSYNC.RECONVERGENT B3 ;  /* 0x0000000000037941 */ /* 0x000fea0003800200 */
.L_x_2590:
[----:B------:R-:W-:Y:S05]  /*1430*/  @!P2 BRA `(.L_x_2592) ;  /* 0x0000001000a4a947 */ /* 0x000fea0003800000 */
[----:B------:R-:W-:Y:S01]  /*1440*/  FFMA.FTZ R88, R84, R87, R88 ;  /* 0x0000005754587223 */ /* 0x000fe20000010058 */
[----:B------:R-:W-:-:S03]  /*1450*/  ISETP.GT.AND P1, PT, R86, RZ, PT ;  /* 0x000000ff5600720c */ /* 0x000fc60003f24270 */
[----:B------:R-:W-:-:S04]  /*1460*/  FADD.FTZ R88, R85, -R88 ;  /* 0x8000005855587221 */ /* 0x000fc80000010000 */
[----:B------:R-:W-:Y:S01]  /*1470*/  FMUL.FTZ R88, R67, R88 ;  /* 0x0000005843587220 */ /* 0x000fe20000410000 */
[----:B-----5:R-:W-:-:S04]  /*1480*/  PRMT R67, R83, 0x7632, R67 ;  /* 0x0000763253437816 */ /* 0x020fc80000000043 */
[----:B------:R-:W-:Y:S02]  /*1490*/  FSEL R86, R88, RZ, P1 ;  /* 0x000000ff58567208 */ /* 0x000fe40000800000 */
[----:B------:R-:W-:-:S03]  /*14a0*/  SHF.L.U32 R67, R67, 0x10, RZ ;  /* 0x0000001043437819 */ /* 0x000fc600000006ff */
[----:B------:R-:W-:-:S04]  /*14b0*/  FMUL.FTZ R86, R86, UR12 ;  /* 0x0000000c56567c20 */ /* 0x000fc80008410000 */
[----:B------:R-:W-:Y:S01]  /*14c0*/  FMUL.FTZ R87, R39, R86 ;  /* 0x0000005627577220 */ /* 0x000fe20000410000 */
[----:B------:R-:W-:-:S04]  /*14d0*/  FFMA.FTZ R27, R86, R67, R27 ;  /* 0x00000043561b7223 */ /* 0x000fc8000001001b */
[----:B------:R-:W-:-:S04]  /*14e0*/  F2FP.BF16.F32.PACK_AB R87, RZ, R87 ;  /* 0x00000057ff57723e */ /* 0x000fc800000010ff */
[----:B------:R-:W-:Y:S01]  /*14f0*/  PRMT R55, R55, 0x5410, R87 ;  /* 0x0000541037377816 */ /* 0x000fe20000000057 */
[----:B------:R-:W-:Y:S06]  /*1500*/  BRA `(.L_x_2592) ;  /* 0x0000001000707947 */ /* 0x000fec0003800000 */
.L_x_2577:
[----:B------:R-:W0:Y:S01]  /*1510*/  @P2 LDC R59, c[0x0][0x40c] ;  /* 0x00010300ff3b2b82 */ /* 0x000e220000000800 */
[-CC-:B------:R-:W-:Y:S01]  /*1520*/  FFMA.FTZ R57, R3, R87.reuse, R88.reuse ;  /* 0x0000005703397223 */ /* 0x180fe20000010058 */
[-CC-:B------:R-:W-:Y:S01]  /*1530*/  FFMA.FTZ R58, R66, R87.reuse, R88.reuse ;  /* 0x00000057423a7223 */ /* 0x180fe20000010058 */
[----:B------:R-:W-:Y:S01]  /*1540*/  ISETP.GT.AND P1, PT, R86, RZ, PT ;  /* 0x000000ff5600720c */ /* 0x000fe20003f24270 */
[-C--:B------:R-:W-:Y:S01]  /*1550*/  FFMA.FTZ R91, R71, R87.reuse, R88 ;  /* 0x00000057475b7223 */ /* 0x080fe20000010058 */
[----:B------:R-:W-:Y:S01]  /*1560*/  FADD.FTZ R56, R72, -R57 ;  /* 0x8000003948387221 */ /* 0x000fe20000010000 */
[----:B------:R-:W-:Y:S01]  /*1570*/  FADD.FTZ R58, R75, -R58 ;  /* 0x8000003a4b3a7221 */ /* 0x000fe20000010000 */
[-CC-:B------:R-:W-:Y:S01]  /*1580*/  FFMA.FTZ R61, R69, R87.reuse, R88.reuse ;  /* 0x00000057453d7223 */ /* 0x180fe20000010058 */
[----:B------:R-:W1:Y:S01]  /*1590*/  @P2 LDC R60, c[0x0][0x40c] ;  /* 0x00010300ff3c2b82 */ /* 0x000e620000000800 */
[C---:B------:R-:W-:Y:S01]  /*15a0*/  FMUL.FTZ R56, R67.reuse, R56 ;  /* 0x0000003843387220 */ /* 0x040fe20000410000 */
[----:B------:R-:W-:Y:S01]  /*15b0*/  FMUL.FTZ R57, R67, R58 ;  /* 0x0000003a43397220 */ /* 0x000fe20000410000 */
[-CC-:B------:R-:W-:Y:S01]  /*15c0*/  FFMA.FTZ R90, R68, R87.reuse, R88.reuse ;  /* 0x00000057445a7223 */ /* 0x180fe20000010058 */
[-CC-:B------:R-:W-:Y:S01]  /*15d0*/  FFMA.FTZ R98, R70, R87.reuse, R88.reuse ;  /* 0x0000005746627223 */ /* 0x180fe20000010058 */
[-CC-:B------:R-:W-:Y:S01]  /*15e0*/  FFMA.FTZ R97, R73, R87.reuse, R88.reuse ;  /* 0x0000005749617223 */ /* 0x180fe20000010058 */
[----:B------:R-:W-:Y:S01]  /*15f0*/  FSEL R56, R56, RZ, P1 ;  /* 0x000000ff38387208 */ /* 0x000fe20000800000 */
[----:B------:R-:W-:Y:S01]  /*1600*/  FFMA.FTZ R100, R84, R87, R88 ;  /* 0x0000005754647223 */ /* 0x000fe20000010058 */
[----:B------:R-:W2:Y:S01]  /*1610*/  @P2 LDC R89, c[0x0][0x40c] ;  /* 0x00010300ff592b82 */ /* 0x000ea20000000800 */
[----:B------:R-:W-:Y:S01]  /*1620*/  FADD.FTZ R88, R76, -R91 ;  /* 0x8000005b4c587221 */ /* 0x000fe20000010000 */
[----:B------:R-:W-:Y:S01]  /*1630*/  FSEL R57, R57, RZ, P1 ;  /* 0x000000ff39397208 */ /* 0x000fe20000800000 */
[----:B------:R-:W-:Y:S01]  /*1640*/  FADD.FTZ R62, R74, -R61 ;  /* 0x8000003d4a3e7221 */ /* 0x000fe20000010000 */
[----:B------:R-:W-:Y:S01]  /*1650*/  FADD.FTZ R98, R79, -R98 ;  /* 0x800000624f627221 */ /* 0x000fe20000010000 */
[C---:B------:R-:W-:Y:S01]  /*1660*/  FMUL.FTZ R91, R67.reuse, R88 ;  /* 0x00000058435b7220 */ /* 0x040fe20000410000 */
[----:B------:R-:W-:Y:S01]  /*1670*/  FADD.FTZ R58, R78, -R97 ;  /* 0x800000614e3a7221 */ /* 0x000fe20000010000 */
[----:B------:R-:W-:Y:S01]  /*1680*/  FMUL.FTZ R62, R67, R62 ;  /* 0x0000003e433e7220 */ /* 0x000fe20000410000 */
[----:B------:R-:W3:Y:S01]  /*1690*/  @P2 LDC R95, c[0x0][0x40c] ;  /* 0x00010300ff5f2b82 */ /* 0x000ee20000000800 */
[----:B0-----:R-:W-:Y:S01]  /*16a0*/  @P2 FMUL.FTZ R87, R56, R59 ;  /* 0x0000003b38572220 */ /* 0x001fe20000410000 */
[----:B------:R-:W-:Y:S01]  /*16b0*/  FADD.FTZ R90, R77, -R90 ;  /* 0x8000005a4d5a7221 */ /* 0x000fe20000010000 */
[C---:B------:R-:W-:Y:S01]  /*16c0*/  FMUL.FTZ R97, R67.reuse, R98 ;  /* 0x0000006243617220 */ /* 0x040fe20000410000 */
[C---:B------:R-:W-:Y:S01]  /*16d0*/  FMUL.FTZ R98, R67.reuse, R58 ;  /* 0x0000003a43627220 */ /* 0x040fe20000410000 */
[----:B------:R-:W-:Y:S01]  /*16e0*/  @P2 FMUL.FTZ R59, R40, R87 ;  /* 0x00000057283b2220 */ /* 0x000fe20000410000 */
[----:B------:R-:W-:Y:S01]  /*16f0*/  FSEL R58, R62, RZ, P1 ;  /* 0x000000ff3e3a7208 */ /* 0x000fe20000800000 */
[----:B------:R-:W-:Y:S01]  /*1700*/  FMUL.FTZ R90, R67, R90 ;  /* 0x0000005a435a7220 */ /* 0x000fe20000410000 */
[----:B------:R-:W0:Y:S01]  /*1710*/  @P2 LDC R86, c[0x0][0x40c] ;  /* 0x00010300ff562b82 */ /* 0x000e220000000800 */
[----:B-1----:R-:W-:Y:S01]  /*1720*/  @P2 FMUL.FTZ R88, R57, R60 ;  /* 0x0000003c39582220 */ /* 0x002fe20000410000 */
[----:B------:R-:W-:Y:S01]  /*1730*/  @P2 F2FP.BF16.F32.PACK_AB R61, RZ, R59 ;  /* 0x0000003bff3d223e */ /* 0x000fe200000010ff */
[----:B------:R-:W-:Y:S01]  /*1740*/  FADD.FTZ R100, R85, -R100 ;  /* 0x8000006455647221 */ /* 0x000fe20000010000 */
[----:B------:R-:W-:Y:S01]  /*1750*/  FSEL R59, R90, RZ, P1 ;  /* 0x000000ff5a3b7208 */ /* 0x000fe20000800000 */
[----:B------:R-:W-:Y:S01]  /*1760*/  @P2 FMUL.FTZ R60, R41, R88 ;  /* 0x00000058293c2220 */ /* 0x000fe20000410000 */
[----:B------:R-:W-:Y:S01]  /*1770*/  @P2 PRMT R52, R61, 0x7610, R52 ;  /* 0x000076103d342816 */ /* 0x000fe20000000034 */
[----:B------:R-:W-:Y:S01]  /*1780*/  FMUL.FTZ R67, R67, R100 ;  /* 0x0000006443437220 */ /* 0x000fe20000410000 */
[----:B------:R-:W1:Y:S01]  /*1790*/  @P2 LDC R96, c[0x0][0x40c] ;  /* 0x00010300ff602b82 */ /* 0x000e620000000800 */
[----:B--2---:R-:W-:Y:S01]  /*17a0*/  @P2 FMUL.FTZ R89, R58, R89 ;  /* 0x000000593a592220 */ /* 0x004fe20000410000 */
[----:B------:R-:W-:-:S02]  /*17b0*/  @P2 F2FP.BF16.F32.PACK_AB R62, RZ, R60 ;  /* 0x0000003cff3e223e */ /* 0x000fc400000010ff */
[----:B------:R-:W-:Y:S01]  /*17c0*/  FSEL R60, R91, RZ, P1 ;  /* 0x000000ff5b3c7208 */ /* 0x000fe20000800000 */
[----:B------:R-:W-:Y:S01]  /*17d0*/  @P2 FMUL.FTZ R90, R42, R89 ;  /* 0x000000592a5a2220 */ /* 0x000fe20000410000 */
[----:B------:R-:W-:Y:S02]  /*17e0*/  FSEL R61, R97, RZ, P1 ;  /* 0x000000ff613d7208 */ /* 0x000fe40000800000 */
[----:B------:R-:W2:Y:S01]  /*17f0*/  @P2 LDC R63, c[0x0][0x40c] ;  /* 0x00010300ff3f2b82 */ /* 0x000ea20000000800 */
[----:B------:R-:W-:Y:S01]  /*1800*/  @P2 PRMT R52, R52, 0x5410, R62 ;  /* 0x0000541034342816 */ /* 0x000fe2000000003e */
[----:B---3--:R-:W-:Y:S01]  /*1810*/  @P2 FMUL.FTZ R95, R60, R95 ;  /* 0x0000005f3c5f2220 */ /* 0x008fe20000410000 */
[----:B------:R-:W-:Y:S02]  /*1820*/  FSEL R62, R98, RZ, P1 ;  /* 0x000000ff623e7208 */ /* 0x000fe40000800000 */
[----:B------:R-:W-:Y:S01]  /*1830*/  @P2 F2FP.BF16.F32.PACK_AB R90, RZ, R90 ;  /* 0x0000005aff5a223e */ /* 0x000fe200000010ff */
[----:B------:R-:W-:Y:S01]  /*1840*/  @P2 FMUL.FTZ R97, R36, R95 ;  /* 0x0000005f24612220 */ /* 0x000fe20000410000 */
[----:B-----5:R-:W-:Y:S01]  /*1850*/  @P2 PRMT R98, R80, 0x7632, R98 ;  /* 0x0000763250622816 */ /* 0x020fe20000000062 */
[----:B0-----:R-:W-:Y:S01]  /*1860*/  @P2 FMUL.FTZ R86, R61, R86 ;  /* 0x000000563d562220 */ /* 0x001fe20000410000 */
[----:B------:R-:W-:-:S02]  /*1870*/  @P2 PRMT R53, R90, 0x7610, R53 ;  /* 0x000076105a352816 */ /* 0x000fc40000000035 */
[----:B------:R-:W-:Y:S02]  /*1880*/  @P2 F2FP.BF16.F32.PACK_AB R97, RZ, R97 ;  /* 0x00000061ff61223e */ /* 0x000fe400000010ff */
[----:B------:R-:W-:Y:S02]  /*1890*/  @P2 SHF.L.U32 R98, R98, 0x10, RZ ;  /* 0x0000001062622819 */ /* 0x000fe400000006ff */
[----:B------:R-:W-:Y:S01]  /*18a0*/  @P2 PRMT R54, R97, 0x7610, R54 ;  /* 0x0000761061362816 */ /* 0x000fe20000000036 */
[----:B-1----:R-:W-:Y:S01]  /*18b0*/  @P2 FMUL.FTZ R96, R59, R96 ;  /* 0x000000603b602220 */ /* 0x002fe20000410000 */
[C---:B------:R-:W-:Y:S01]  /*18c0*/  @P2 SHF.L.U32 R97, R81.reuse, 0x10, RZ ;  /* 0x0000001051612819 */ /* 0x040fe200000006ff */
[----:B------:R-:W-:Y:S01]  /*18d0*/  @P2 FFMA.FTZ R29, R98, R88, R29 ;  /* 0x00000058621d2223 */ /* 0x000fe2000001001d */
[----:B------:R-:W-:Y:S01]  /*18e0*/  @P2 PRMT R100, R81, 0x7632, R100 ;  /* 0x0000763251642816 */ /* 0x000fe20000000064 */
[----:B------:R-:W-:Y:S02]  /*18f0*/  @P2 FMUL.FTZ R91, R43, R96 ;  /* 0x000000602b5b2220 */ /* 0x000fe40000410000 */
[----:B------:R-:W-:Y:S01]  /*1900*/  @P2 FFMA.FTZ R30, R97, R89, R30 ;  /* 0x00000059611e2223 */ /* 0x000fe2000001001e */
[----:B------:R-:W-:Y:S01]  /*1910*/  @P2 SHF.L.U32 R100, R100, 0x10, RZ ;  /* 0x0000001064642819 */ /* 0x000fe200000006ff */
[----:B--2---:R-:W-:Y:S01]  /*1920*/  @P2 FMUL.FTZ R99, R62, R63 ;  /* 0x0000003f3e632220 */ /* 0x004fe20000410000 */
[----:B------:R-:W-:Y:S01]  /*1930*/  @P2 FMUL.FTZ R63, R37, R86 ;  /* 0x00000056253f2220 */ /* 0x000fe20000410000 */
[----:B------:R-:W-:-:S02]  /*1940*/  @P2 F2FP.BF16.F32.PACK_AB R91, RZ, R91 ;  /* 0x0000005bff5b223e */ /* 0x000fc400000010ff */
[----:B------:R-:W-:Y:S01]  /*1950*/  @P2 SHF.L.U32 R89, R83, 0x10, RZ ;  /* 0x0000001053592819 */ /* 0x000fe200000006ff */
[----:B------:R-:W-:Y:S01]  /*1960*/  @P2 FFMA.FTZ R31, R100, R96, R31 ;  /* 0x00000060641f2223 */ /* 0x000fe2000001001f */
[----:B------:R-:W-:Y:S02]  /*1970*/  @P2 F2FP.BF16.F32.PACK_AB R90, RZ, R63 ;  /* 0x0000003fff5a223e */ /* 0x000fe400000010ff */
[----:B------:R-:W-:Y:S01]  /*1980*/  @P2 SHF.L.U32 R63, R80, 0x10, RZ ;  /* 0x00000010503f2819 */ /* 0x000fe200000006ff */
[-C--:B------:R-:W-:Y:S01]  /*1990*/  @P2 FFMA.FTZ R26, R89, R99.reuse, R26 ;  /* 0x00000063591a2223 */ /* 0x080fe2000001001a */
[----:B------:R-:W-:Y:S01]  /*19a0*/  @P2 PRMT R53, R53, 0x5410, R91 ;  /* 0x0000541035352816 */ /* 0x000fe2000000005b */
[----:B------:R-:W-:Y:S01]  /*19b0*/  @P2 FMUL.FTZ R91, R38, R99 ;  /* 0x00000063265b2220 */ /* 0x000fe20000410000 */
[----:B------:R-:W-:Y:S01]  /*19c0*/  @P2 PRMT R54, R54, 0x5410, R90 ;  /* 0x0000541036362816 */ /* 0x000fe2000000005a */
[----:B------:R-:W-:Y:S01]  /*19d0*/  @P2 FFMA.FTZ R28, R63, R87, R28 ;  /* 0x000000573f1c2223 */ /* 0x000fe2000001001c */
[----:B------:R-:W-:-:S02]  /*19e0*/  @P2 PRMT R63, R82, 0x7632, R63 ;  /* 0x00007632523f2816 */ /* 0x000fc4000000003f */
[----:B------:R-:W-:Y:S02]  /*19f0*/  @P2 SHF.L.U32 R87, R82, 0x10, RZ ;  /* 0x0000001052572819 */ /* 0x000fe400000006ff */
[----:B------:R-:W-:Y:S02]  /*1a00*/  @P2 SHF.L.U32 R88, R63, 0x10, RZ ;  /* 0x000000103f582819 */ /* 0x000fe400000006ff */
[----:B------:R-:W-:Y:S01]  /*1a10*/  @P2 F2FP.BF16.F32.PACK_AB R91, RZ, R91 ;  /* 0x0000005bff5b223e */ /* 0x000fe200000010ff */
[----:B------:R-:W-:Y:S01]  /*1a20*/  @P2 FFMA.FTZ R24, R87, R95, R24 ;  /* 0x0000005f57182223 */ /* 0x000fe20000010018 */
[----:B------:R-:W-:Y:S01]  /*1a30*/  FSEL R63, R67, RZ, P1 ;  /* 0x000000ff433f7208 */ /* 0x000fe20000800000 */
[----:B------:R-:W-:Y:S01]  /*1a40*/  @P2 FFMA.FTZ R25, R88, R86, R25 ;  /* 0x0000005658192223 */ /* 0x000fe20000010019 */
[----:B------:R-:W-:Y:S01]  /*1a50*/  @P2 PRMT R55, R91, 0x7610, R55 ;  /* 0x000076105b372816 */ /* 0x000fe20000000037 */
[----:B------:R-:W-:Y:S06]  /*1a60*/  @!P2 BRA `(.L_x_2592) ;  /* 0x0000000c0018a947 */ /* 0x000fec0003800000 */
[----:B------:R-:W-:Y:S01]  /*1a70*/  FMUL.FTZ R86, R63, UR12 ;  /* 0x0000000c3f567c20 */ /* 0x000fe20008410000 */
[----:B------:R-:W-:-:S03]  /*1a80*/  PRMT R87, R83, 0x7632, R87 ;  /* 0x0000763253577816 */ /* 0x000fc60000000057 */
[----:B------:R-:W-:Y:S01]  /*1a90*/  FMUL.FTZ R67, R39, R86 ;  /* 0x0000005627437220 */ /* 0x000fe20000410000 */
[----:B------:R-:W-:-:S04]  /*1aa0*/  SHF.L.U32 R88, R87, 0x10, RZ ;  /* 0x0000001057587819 */ /* 0x000fc800000006ff */
[----:B------:R-:W-:Y:S01]  /*1ab0*/  F2FP.BF16.F32.PACK_AB R67, RZ, R67 ;  /* 0x00000043ff43723e */ /* 0x000fe200000010ff */
[----:B------:R-:W-:-:S03]  /*1ac0*/  FFMA.FTZ R27, R88, R86, R27 ;  /* 0x00000056581b7223 */ /* 0x000fc6000001001b */
[----:B------:R-:W-:Y:S01]  /*1ad0*/  PRMT R55, R55, 0x5410, R67 ;  /* 0x0000541037377816 */ /* 0x000fe20000000043 */
[----:B------:R-:W-:Y:S06]  /*1ae0*/  BRA `(.L_x_2592) ;  /* 0x0000000800f87947 */ /* 0x000fec0003800000 */
.L_x_2576:
[----:B0-----:R-:W-:Y:S02]  /*1af0*/  MOV R94, UR20 ;  /* 0x00000014005e7c02 */ /* 0x001fe40008000f00 */
[----:B------:R-:W-:Y:S02]  /*1b00*/  MOV R93, UR21 ;  /* 0x00000015005d7c02 */ /* 0x000fe40008000f00 */
[----:B------:R-:W-:-:S04]  /*1b10*/  ISETP.NE.U32.AND P1, PT, R94, RZ, PT ;  /* 0x000000ff5e00720c */ /* 0x000fc80003f25070 */
[----:B------:R-:W-:-:S13]  /*1b20*/  ISETP.NE.AND.EX P1, PT, R93, RZ, PT, P1 ;  /* 0x000000ff5d00720c */ /* 0x000fda0003f25310 */
[----:B------:R-:W-:Y:S05]  /*1b30*/  @P1 BRA `(.L_x_2593) ;  /* 0x0000000400741947 */ /* 0x000fea0003800000 */
[----:B------:R-:W0:Y:S01]  /*1b40*/  @P2 LDC R95, c[0x0][0x40c] ;  /* 0x00010300ff5f2b82 */ /* 0x000e220000000800 */
[-CC-:B------:R-:W-:Y:S01]  /*1b50*/  @P3 FFMA.FTZ R89, R3, R87.reuse, R88.reuse ;  /* 0x0000005703593223 */ /* 0x180fe20000010058 */
[----:B------:R-:W-:Y:S01]  /*1b60*/  MOV R86, R8 ;  /* 0x0000000800567202 */ /* 0x000fe20000000f00 */
[-CC-:B------:R-:W-:Y:S01]  /*1b70*/  @P3 FFMA.FTZ R99, R69, R87.reuse, R88.reuse ;  /* 0x0000005745633223 */ /* 0x180fe20000010058 */
[-CC-:B------:R-:W-:Y:S01]  /*1b80*/  @P3 FFMA.FTZ R98, R66, R87.reuse, R88.reuse ;  /* 0x0000005742623223 */ /* 0x180fe20000010058 */
[----:B------:R-:W-:Y:S01]  /*1b90*/  @P3 FADD.FTZ R89, R72, -R89 ;  /* 0x8000005948593221 */ /* 0x000fe20000010000 */
[----:B------:R-:W-:Y:S01]  /*1ba0*/  @P3 FFMA.FTZ R100, R68, R87, R88 ;  /* 0x0000005744643223 */ /* 0x000fe20000010058 */
[----:B------:R-:W-:Y:S01]  /*1bb0*/  @P3 FADD.FTZ R99, R74, -R99 ;  /* 0x800000634a633221 */ /* 0x000fe20000010000 */
[----:B------:R-:W1:Y:S01]  /*1bc0*/  @P2 LDC R97, c[0x0][0x40c] ;  /* 0x00010300ff612b82 */ /* 0x000e620000000800 */
[----:B------:R-:W-:Y:S01]  /*1bd0*/  @P3 FFMA.FTZ R86, R67, R89, R8 ;  /* 0x0000005943563223 */ /* 0x000fe20000010008 */
[----:B------:R-:W-:Y:S01]  /*1be0*/  @P3 FADD.FTZ R98, R75, -R98 ;  /* 0x800000624b623221 */ /* 0x000fe20000010000 */
[----:B------:R-:W-:Y:S01]  /*1bf0*/  MOV R91, R10 ;  /* 0x0000000a005b7202 */ /* 0x000fe20000000f00 */
[----:B------:R-:W-:Y:S01]  /*1c00*/  @P3 FADD.FTZ R100, R77, -R100 ;  /* 0x800000644d643221 */ /* 0x000fe20000010000 */
[----:B------:R-:W-:Y:S01]  /*1c10*/  MOV R90, R9 ;  /* 0x00000009005a7202 */ /* 0x000fe20000000f00 */
[C---:B------:R-:W-:Y:S01]  /*1c20*/  @P3 FFMA.FTZ R91, R67.reuse, R99, R10 ;  /* 0x00000063435b3223 */ /* 0x040fe2000001000a */
[----:B------:R-:W-:Y:S01]  /*1c30*/  @P3 FFMA.FTZ R90, R67, R98, R9 ;  /* 0x00000062435a3223 */ /* 0x000fe20000010009 */
[----:B------:R-:W2:Y:S01]  /*1c40*/  @P2 LDC R102, c[0x0][0x40c] ;  /* 0x00010300ff662b82 */ /* 0x000ea20000000800 */
[----:B------:R-:W-:Y:S01]  /*1c50*/  MOV R99, R4 ;  /* 0x0000000400637202 */ /* 0x000fe20000000f00 */
[----:B------:R-:W-:Y:S01]  /*1c60*/  @P3 FFMA.FTZ R105, R73, R87, R88 ;  /* 0x0000005749693223 */ /* 0x000fe20000010058 */
[----:B------:R-:W-:Y:S01]  /*1c70*/  MOV R96, R11 ;  /* 0x0000000b00607202 */ /* 0x000fe20000000f00 */
[----:B------:R-:W-:Y:S01]  /*1c80*/  @P3 FFMA.FTZ R96, R67, R100, R11 ;  /* 0x0000006443603223 */ /* 0x000fe2000001000b */
[----:B------:R-:W-:Y:S01]  /*1c90*/  MOV R100, R5 ;  /* 0x0000000500647202 */ /* 0x000fe20000000f00 */
[----:B------:R-:W-:-:S02]  /*1ca0*/  @P3 FADD.FTZ R105, R78, -R105 ;  /* 0x800000694e693221 */ /* 0x000fc40000010000 */
[----:B------:R-:W3:Y:S01]  /*1cb0*/  @P2 LDC R101, c[0x0][0x40c] ;  /* 0x00010300ff652b82 */ /* 0x000ee20000000800 */
[----:B0-----:R-:W-:Y:S01]  /*1cc0*/  @P2 FMUL.FTZ R89, R86, R95 ;  /* 0x0000005f56592220 */ /* 0x001fe20000410000 */
[-CC-:B------:R-:W-:Y:S01]  /*1cd0*/  @P3 FFMA.FTZ R95, R71, R87.reuse, R88.reuse ;  /* 0x00000057475f3223 */ /* 0x180fe20000010058 */
[----:B------:R-:W-:-:S03]  /*1ce0*/  @P3 FFMA.FTZ R86, R70, R87, R88 ;  /* 0x0000005746563223 */ /* 0x000fc60000010058 */
[----:B------:R-:W-:Y:S01]  /*1cf0*/  @P3 FADD.FTZ R95, R76, -R95 ;  /* 0x8000005f4c5f3221 */ /* 0x000fe20000010000 */
[----:B------:R-:W-:Y:S01]  /*1d00*/  @P3 FADD.FTZ R86, R79, -R86 ;  /* 0x800000564f563221 */ /* 0x000fe20000010000 */
[----:B------:R-:W0:Y:S01]  /*1d10*/  @P2 LDC R104, c[0x0][0x40c] ;  /* 0x00010300ff682b82 */ /* 0x000e220000000800 */
[----:B-1----:R-:W-:Y:S01]  /*1d20*/  @P2 FMUL.FTZ R90, R90, R97 ;  /* 0x000000615a5a2220 */ /* 0x002fe20000410000 */
[C---:B------:R-:W-:Y:S01]  /*1d30*/  @P3 FFMA.FTZ R99, R67.reuse, R95, R4 ;  /* 0x0000005f43633223 */ /* 0x040fe20000010004 */
[----:B------:R-:W-:Y:S01]  /*1d40*/  @P2 FMUL.FTZ R95, R40, R89 ;  /* 0x00000059285f2220 */ /* 0x000fe20000410000 */
[----:B------:R-:W-:-:S04]  /*1d50*/  @P3 FFMA.FTZ R100, R67, R86, R5 ;  /* 0x0000005643643223 */ /* 0x000fc80000010005 */
[----:B------:R-:W1:Y:S01]  /*1d60*/  @P2 LDC R106, c[0x0][0x40c] ;  /* 0x00010300ff6a2b82 */ /* 0x000e620000000800 */
[----:B--2---:R-:W-:Y:S01]  /*1d70*/  @P2 FMUL.FTZ R91, R91, R102 ;  /* 0x000000665b5b2220 */ /* 0x004fe20000410000 */
[----:B------:R-:W-:Y:S02]  /*1d80*/  @P2 F2FP.BF16.F32.PACK_AB R95, RZ, R95 ;  /* 0x0000005fff5f223e */ /* 0x000fe400000010ff */
[----:B-----5:R-:W-:Y:S01]  /*1d90*/  @P2 PRMT R102, R80, 0x7632, R102 ;  /* 0x0000763250662816 */ /* 0x020fe20000000066 */
[----:B------:R-:W-:Y:S01]  /*1da0*/  @P2 FMUL.FTZ R97, R42, R91 ;  /* 0x0000005b2a612220 */ /* 0x000fe20000410000 */
[----:B------:R-:W-:Y:S02]  /*1db0*/  @P2 PRMT R52, R95, 0x7610, R52 ;  /* 0x000076105f342816 */ /* 0x000fe40000000034 */
[----:B------:R-:W2:Y:S01]  /*1dc0*/  @P2 LDC R103, c[0x0][0x40c] ;  /* 0x00010300ff672b82 */ /* 0x000ea20000000800 */
[----:B---3--:R-:W-:Y:S01]  /*1dd0*/  @P2 FMUL.FTZ R86, R96, R101 ;  /* 0x0000006560562220 */ /* 0x008fe20000410000 */
[----:B------:R-:W-:Y:S01]  /*1de0*/  @P2 FMUL.FTZ R96, R41, R90 ;  /* 0x0000005a29602220 */ /* 0x000fe20000410000 */
[----:B------:R-:W-:Y:S01]  /*1df0*/  MOV R101, R6 ;  /* 0x0000000600657202 */ /* 0x000fe20000000f00 */
[----:B------:R-:W-:Y:S01]  /*1e00*/  @P3 FFMA.FTZ R101, R67, R105, R6 ;  /* 0x0000006943653223 */ /* 0x000fe20000010006 */
[----:B------:R-:W-:Y:S01]  /*1e10*/  @P2 FMUL.FTZ R98, R43, R86 ;  /* 0x000000562b622220 */ /* 0x000fe20000410000 */
[----:B------:R-:W-:Y:S01]  /*1e20*/  @P2 F2FP.BF16.F32.PACK_AB R97, RZ, R97 ;  /* 0x00000061ff61223e */ /* 0x000fe200000010ff */
[----:B0-----:R-:W-:Y:S01]  /*1e30*/  @P2 FMUL.FTZ R95, R99, R104 ;  /* 0x00000068635f2220 */ /* 0x001fe20000410000 */
[----:B------:R-:W-:-:S02]  /*1e40*/  @P2 F2FP.BF16.F32.PACK_AB R96, RZ, R96 ;  /* 0x00000060ff60223e */ /* 0x000fc400000010ff */
[----:B------:R-:W-:Y:S02]  /*1e50*/  @P2 SHF.L.U32 R102, R102, 0x10, RZ ;  /* 0x0000001066662819 */ /* 0x000fe400000006ff */
[----:B------:R-:W-:Y:S02]  /*1e60*/  @P2 F2FP.BF16.F32.PACK_AB R98, RZ, R98 ;  /* 0x00000062ff62223e */ /* 0x000fe400000010ff */
[----:B------:R-:W-:Y:S01]  /*1e70*/  @P2 PRMT R52, R52, 0x5410, R96 ;  /* 0x0000541034342816 */ /* 0x000fe20000000060 */
[----:B-1----:R-:W-:Y:S01]  /*1e80*/  @P2 FMUL.FTZ R99, R101, R106 ;  /* 0x0000006a65632220 */ /* 0x002fe20000410000 */
[----:B------:R-:W-:Y:S01]  /*1e90*/  @P2 SHF.L.U32 R101, R80, 0x10, RZ ;  /* 0x0000001050652819 */ /* 0x000fe200000006ff */
[----:B------:R-:W-:Y:S01]  /*1ea0*/  @P2 FMUL.FTZ R96, R36, R95 ;  /* 0x0000005f24602220 */ /* 0x000fe20000410000 */
[----:B------:R-:W-:Y:S01]  /*1eb0*/  @P2 PRMT R53, R97, 0x7610, R53 ;  /* 0x0000761061352816 */ /* 0x000fe20000000035 */
[----:B------:R-:W-:Y:S01]  /*1ec0*/  @P2 FFMA.FTZ R29, R102, R90, R29 ;  /* 0x0000005a661d2223 */ /* 0x000fe2000001001d */
[----:B------:R-:W-:Y:S01]  /*1ed0*/  @P2 PRMT R102, R82, 0x7632, R102 ;  /* 0x0000763252662816 */ /* 0x000fe20000000066 */
[----:B------:R-:W-:Y:S01]  /*1ee0*/  @P2 FFMA.FTZ R28, R101, R89, R28 ;  /* 0x00000059651c2223 */ /* 0x000fe2000001001c */
[----:B------:R-:W-:Y:S01]  /*1ef0*/  @P2 SHF.L.U32 R89, R81, 0x10, RZ ;  /* 0x0000001051592819 */ /* 0x000fe200000006ff */
[----:B--2---:R-:W-:Y:S01]  /*1f00*/  @P2 FMUL.FTZ R100, R100, R103 ;  /* 0x0000006764642220 */ /* 0x004fe20000410000 */
[----:B------:R-:W-:Y:S01]  /*1f10*/  @P2 PRMT R53, R53, 0x5410, R98 ;  /* 0x0000541035352816 */ /* 0x000fe20000000062 */
[----:B------:R-:W-:Y:S01]  /*1f20*/  @P2 FMUL.FTZ R98, R38, R99 ;  /* 0x0000006326622220 */ /* 0x000fe20000410000 */
[----:B------:R-:W-:Y:S01]  /*1f30*/  @P2 PRMT R101, R81, 0x7632, R101 ;  /* 0x0000763251652816 */ /* 0x000fe20000000065 */
[----:B------:R-:W-:Y:S01]  /*1f40*/  @P2 FMUL.FTZ R97, R37, R100 ;  /* 0x0000006425612220 */ /* 0x000fe20000410000 */
[----:B------:R-:W-:Y:S01]  /*1f50*/  @P2 F2FP.BF16.F32.PACK_AB R96, RZ, R96 ;  /* 0x00000060ff60223e */ /* 0x000fe200000010ff */
[----:B------:R-:W-:Y:S01]  /*1f60*/  @P2 FFMA.FTZ R30, R89, R91, R30 ;  /* 0x0000005b591e2223 */ /* 0x000fe2000001001e */
[----:B------:R-:W-:-:S02]  /*1f70*/  @P2 SHF.L.U32 R90, R101, 0x10, RZ ;  /* 0x00000010655a2819 */ /* 0x000fc400000006ff */
[----:B------:R-:W-:Y:S02]  /*1f80*/  @P2 SHF.L.U32 R101, R82, 0x10, RZ ;  /* 0x0000001052652819 */ /* 0x000fe400000006ff */
[----:B------:R-:W-:Y:S01]  /*1f90*/  @P2 SHF.L.U32 R102, R102, 0x10, RZ ;  /* 0x0000001066662819 */ /* 0x000fe200000006ff */
[----:B------:R-:W-:Y:S01]  /*1fa0*/  @P2 FFMA.FTZ R31, R90, R86, R31 ;  /* 0x000000565a1f2223 */ /* 0x000fe2000001001f */
[----:B------:R-:W-:Y:S01]  /*1fb0*/  @P2 SHF.L.U32 R89, R83, 0x10, RZ ;  /* 0x0000001053592819 */ /* 0x000fe200000006ff */
[----:B------:R-:W-:Y:S01]  /*1fc0*/  @P2 FFMA.FTZ R24, R101, R95, R24 ;  /* 0x0000005f65182223 */ /* 0x000fe20000010018 */
[----:B------:R-:W-:Y:S01]  /*1fd0*/  @P2 F2FP.BF16.F32.PACK_AB R97, RZ, R97 ;  /* 0x00000061ff61223e */ /* 0x000fe200000010ff */
[----:B------:R-:W-:Y:S01]  /*1fe0*/  @P2 FFMA.FTZ R25, R102, R100, R25 ;  /* 0x0000006466192223 */ /* 0x000fe20000010019 */
[----:B------:R-:W-:Y:S01]  /*1ff0*/  @P2 F2FP.BF16.F32.PACK_AB R98, RZ, R98 ;  /* 0x00000062ff62223e */ /* 0x000fe200000010ff */
[----:B------:R-:W-:Y:S01]  /*2000*/  @P2 FFMA.FTZ R26, R89, R99, R26 ;  /* 0x00000063591a2223 */ /* 0x000fe2000001001a */
[----:B------:R-:W-:-:S02]  /*2010*/  @P2 PRMT R54, R96, 0x7610, R54 ;  /* 0x0000761060362816 */ /* 0x000fc40000000036 */
[----:B------:R-:W-:Y:S02]  /*2020*/  @P2 PRMT R55, R98, 0x7610, R55 ;  /* 0x0000761062372816 */ /* 0x000fe40000000037 */
[----:B------:R-:W-:Y:S01]  /*2030*/  @P2 PRMT R54, R54, 0x5410, R97 ;  /* 0x0000541036362816 */ /* 0x000fe20000000061 */
[----:B------:R-:W-:Y:S06]  /*2040*/  @!P2 BRA `(.L_x_2592) ;  /* 0x0000000400a0a947 */ /* 0x000fec0003800000 */
[----:B------:R-:W-:Y:S01]  /*2050*/  @P3 FFMA.FTZ R88, R84, R87, R88 ;  /* 0x0000005754583223 */ /* 0x000fe20000010058 */
[----:B------:R-:W-:Y:S02]  /*2060*/  MOV R86, R7 ;  /* 0x0000000700567202 */ /* 0x000fe40000000f00 */
[----:B------:R-:W-:Y:S01]  /*2070*/  PRMT R87, R83, 0x7632, R87 ;  /* 0x0000763253577816 */ /* 0x000fe20000000057 */
        /* <DEDUP_REMOVED lines=9> */
.L_x_2593:
[----:B------:R-:W0:Y:S01]  /*2110*/  @P2 LDC R61, c[0x0][0x40c] ;  /* 0x00010300ff3d2b82 */ /* 0x000e220000000800 */
[-CC-:B------:R-:W-:Y:S01]  /*2120*/  @P3 FFMA.FTZ R59, R3, R87.reuse, R88.reuse ;  /* 0x00000057033b3223 */ /* 0x180fe20000010058 */
[-CC-:B------:R-:W-:Y:S01]  /*2130*/  @P3 FFMA.FTZ R58, R66, R87.reuse, R88.reuse ;  /* 0x00000057423a3223 */ /* 0x180fe20000010058 */
[----:B------:R-:W-:Y:S01]  /*2140*/  MOV R56, R8 ;  /* 0x0000000800387202 */ /* 0x000fe20000000f00 */
[-C--:B------:R-:W-:Y:S01]  /*2150*/  @P3 FFMA.FTZ R89, R69, R87.reuse, R88 ;  /* 0x0000005745593223 */ /* 0x080fe20000010058 */
[----:B------:R-:W-:Y:S01]  /*2160*/  @P3 FADD.FTZ R59, R72, -R59 ;  /* 0x8000003b483b3221 */ /* 0x000fe20000010000 */
[----:B------:R-:W-:Y:S01]  /*2170*/  @P3 FADD.FTZ R58, R75, -R58 ;  /* 0x8000003a4b3a3221 */ /* 0x000fe20000010000 */
[----:B------:R-:W-:Y:S01]  /*2180*/  @P3 FFMA.FTZ R62, R68, R87, R88 ;  /* 0x00000057443e3223 */ /* 0x000fe20000010058 */
[----:B------:R-:W1:Y:S01]  /*2190*/  @P2 LDC R60, c[0x0][0x40c] ;  /* 0x00010300ff3c2b82 */ /* 0x000e620000000800 */
[----:B------:R-:W-:Y:S01]  /*21a0*/  @P3 FFMA.FTZ R56, R67, R59, R8 ;  /* 0x0000003b43383223 */ /* 0x000fe20000010008 */
[-CC-:B------:R-:W-:Y:S01]  /*21b0*/  @P3 FFMA.FTZ R95, R71, R87.reuse, R88.reuse ;  /* 0x00000057475f3223 */ /* 0x180fe20000010058 */
[-CC-:B------:R-:W-:Y:S01]  /*21c0*/  @P3 FFMA.FTZ R96, R70, R87.reuse, R88.reuse ;  /* 0x0000005746603223 */ /* 0x180fe20000010058 */
[-CC-:B------:R-:W-:Y:S01]  /*21d0*/  @P3 FFMA.FTZ R86, R84, R87.reuse, R88.reuse ;  /* 0x0000005754563223 */ /* 0x180fe20000010058 */
[----:B------:R-:W-:Y:S01]  /*21e0*/  @P3 FFMA.FTZ R99, R73, R87, R88 ;  /* 0x0000005749633223 */ /* 0x000fe20000010058 */
[----:B------:R-:W-:Y:S01]  /*21f0*/  MOV R57, R9 ;  /* 0x0000000900397202 */ /* 0x000fe20000000f00 */
[----:B------:R-:W-:Y:S01]  /*2200*/  @P3 FFMA.FTZ R57, R67, R58, R9 ;  /* 0x0000003a43393223 */ /* 0x000fe20000010009 */
[----:B------:R-:W2:Y:S01]  /*2210*/  @P2 LDC R91, c[0x0][0x40c] ;  /* 0x00010300ff5b2b82 */ /* 0x000ea20000000800 */
[----:B------:R-:W-:Y:S01]  /*2220*/  @P3 FADD.FTZ R62, R77, -R62 ;  /* 0x8000003e4d3e3221 */ /* 0x000fe20000010000 */
[----:B------:R-:W-:Y:S01]  /*2230*/  @P3 FADD.FTZ R95, R76, -R95 ;  /* 0x8000005f4c5f3221 */ /* 0x000fe20000010000 */
[----:B------:R-:W-:Y:S01]  /*2240*/  @P3 FADD.FTZ R99, R78, -R99 ;  /* 0x800000634e633221 */ /* 0x000fe20000010000 */
[----:B------:R-:W-:Y:S01]  /*2250*/  MOV R58, R10 ;  /* 0x0000000a003a7202 */ /* 0x000fe20000000f00 */
[----:B------:R-:W-:Y:S01]  /*2260*/  @P3 FADD.FTZ R86, R85, -R86 ;  /* 0x8000005655563221 */ /* 0x000fe20000010000 */
[----:B------:R-:W-:Y:S01]  /*2270*/  @P3 FADD.FTZ R96, R79, -R96 ;  /* 0x800000604f603221 */ /* 0x000fe20000010000 */
[----:B------:R-:W-:Y:S01]  /*2280*/  MOV R63, R7 ;  /* 0x00000007003f7202 */ /* 0x000fe20000000f00 */
[----:B------:R-:W3:Y:S01]  /*2290*/  @P2 LDC R97, c[0x0][0x40c] ;  /* 0x00010300ff612b82 */ /* 0x000ee20000000800 */
[----:B0-----:R-:W-:Y:S01]  /*22a0*/  @P2 FMUL.FTZ R87, R56, R61 ;  /* 0x0000003d38572220 */ /* 0x001fe20000410000 */
[----:B------:R-:W-:Y:S01]  /*22b0*/  MOV R61, R5 ;  /* 0x00000005003d7202 */ /* 0x000fe20000000f00 */
[C---:B------:R-:W-:Y:S01]  /*22c0*/  @P3 FFMA.FTZ R63, R67.reuse, R86, R7 ;  /* 0x00000056433f3223 */ /* 0x040fe20000010007 */
[----:B------:R-:W-:Y:S01]  /*22d0*/  @P3 FFMA.FTZ R61, R67, R96, R5 ;  /* 0x00000060433d3223 */ /* 0x000fe20000010005 */
[----:B------:R-:W-:Y:S01]  /*22e0*/  @P2 FMUL.FTZ R59, R40, R87 ;  /* 0x00000057283b2220 */ /* 0x000fe20000410000 */
[----:B-----5:R-:W-:-:S02]  /*22f0*/  @P2 PRMT R104, R80, 0x7632, R104 ;  /* 0x0000763250682816 */ /* 0x020fc40000000068 */
[----:B------:R-:W0:Y:S01]  /*2300*/  @P2 LDC R101, c[0x0][0x40c] ;  /* 0x00010300ff652b82 */ /* 0x000e220000000800 */
[----:B-1----:R-:W-:Y:S01]  /*2310*/  @P2 FMUL.FTZ R88, R57, R60 ;  /* 0x0000003c39582220 */ /* 0x002fe20000410000 */
[----:B------:R-:W-:Y:S01]  /*2320*/  @P3 FADD.FTZ R60, R74, -R89 ;  /* 0x800000594a3c3221 */ /* 0x000fe20000010000 */
[----:B------:R-:W-:Y:S02]  /*2330*/  @P2 F2FP.BF16.F32.PACK_AB R89, RZ, R59 ;  /* 0x0000003bff59223e */ /* 0x000fe400000010ff */
[----:B------:R-:W-:Y:S01]  /*2340*/  MOV R59, R11 ;  /* 0x0000000b003b7202 */ /* 0x000fe20000000f00 */
[C---:B------:R-:W-:Y:S01]  /*2350*/  @P3 FFMA.FTZ R58, R67.reuse, R60, R10 ;  /* 0x0000003c433a3223 */ /* 0x040fe2000001000a */
[C---:B------:R-:W-:Y:S01]  /*2360*/  @P3 FFMA.FTZ R59, R67.reuse, R62, R11 ;  /* 0x0000003e433b3223 */ /* 0x040fe2000001000b */
[----:B------:R-:W1:Y:S01]  /*2370*/  @P2 LDC R90, c[0x0][0x40c] ;  /* 0x00010300ff5a2b82 */ /* 0x000e620000000800 */
[----:B------:R-:W-:Y:S01]  /*2380*/  MOV R60, R4 ;  /* 0x00000004003c7202 */ /* 0x000fe20000000f00 */
[C---:B------:R-:W-:Y:S01]  /*2390*/  @P3 FFMA.FTZ R60, R67.reuse, R95, R4 ;  /* 0x0000005f433c3223 */ /* 0x040fe20000010004 */
[----:B------:R-:W-:Y:S01]  /*23a0*/  MOV R62, R6 ;  /* 0x00000006003e7202 */ /* 0x000fe20000000f00 */
[----:B------:R-:W-:Y:S01]  /*23b0*/  @P3 FFMA.FTZ R62, R67, R99, R6 ;  /* 0x00000063433e3223 */ /* 0x000fe20000010006 */
[----:B--2---:R-:W-:Y:S01]  /*23c0*/  @P2 FMUL.FTZ R91, R58, R91 ;  /* 0x0000005b3a5b2220 */ /* 0x004fe20000410000 */
[----:B------:R-:W-:Y:S01]  /*23d0*/  @P2 SHF.L.U32 R103, R80, 0x10, RZ ;  /* 0x0000001050672819 */ /* 0x000fe200000006ff */
[-C--:B------:R-:W-:Y:S01]  /*23e0*/  @P2 FMUL.FTZ R86, R41, R88.reuse ;  /* 0x0000005829562220 */ /* 0x080fe20000410000 */
[----:B------:R-:W2:Y:S01]  /*23f0*/  @P2 LDC R98, c[0x0][0x40c] ;  /* 0x00010300ff622b82 */ /* 0x000ea20000000800 */
[----:B---3--:R-:W-:Y:S01]  /*2400*/  @P2 FMUL.FTZ R97, R60, R97 ;  /* 0x000000613c612220 */ /* 0x008fe20000410000 */
[----:B------:R-:W-:Y:S01]  /*2410*/  @P2 SHF.L.U32 R105, R81, 0x10, RZ ;  /* 0x0000001051692819 */ /* 0x000fe200000006ff */
[----:B------:R-:W-:Y:S01]  /*2420*/  @P2 FMUL.FTZ R67, R42, R91 ;  /* 0x0000005b2a432220 */ /* 0x000fe20000410000 */
[----:B------:R-:W-:Y:S01]  /*2430*/  @P2 PRMT R52, R89, 0x7610, R52 ;  /* 0x0000761059342816 */ /* 0x000fe20000000034 */
[----:B------:R-:W-:Y:S01]  /*2440*/  @P2 FMUL.FTZ R89, R36, R97 ;  /* 0x0000006124592220 */ /* 0x000fe20000410000 */
[----:B------:R-:W-:Y:S01]  /*2450*/  @P2 SHF.L.U32 R104, R104, 0x10, RZ ;  /* 0x0000001068682819 */ /* 0x000fe200000006ff */
[----:B------:R-:W-:Y:S01]  /*2460*/  @P2 FFMA.FTZ R28, R103, R87, R28 ;  /* 0x00000057671c2223 */ /* 0x000fe2000001001c */
[----:B------:R-:W3:Y:S01]  /*2470*/  @P2 LDC R102, c[0x0][0x40c] ;  /* 0x00010300ff662b82 */ /* 0x000ee20000000800 */
[----:B0-----:R-:W-:Y:S01]  /*2480*/  @P2 FMUL.FTZ R99, R62, R101 ;  /* 0x000000653e632220 */ /* 0x001fe20000410000 */
[----:B------:R-:W-:Y:S01]  /*2490*/  @P2 FFMA.FTZ R30, R105, R91, R30 ;  /* 0x0000005b691e2223 */ /* 0x000fe2000001001e */
[----:B------:R-:W-:Y:S01]  /*24a0*/  @P2 PRMT R87, R81, 0x7632, R87 ;  /* 0x0000763251572816 */ /* 0x000fe20000000057 */
[----:B------:R-:W-:Y:S01]  /*24b0*/  @P2 FFMA.FTZ R29, R104, R88, R29 ;  /* 0x00000058681d2223 */ /* 0x000fe2000001001d */
[----:B------:R-:W-:Y:S01]  /*24c0*/  @P2 FMUL.FTZ R100, R38, R99 ;  /* 0x0000006326642220 */ /* 0x000fe20000410000 */
[----:B------:R-:W-:Y:S01]  /*24d0*/  @P2 PRMT R91, R82, 0x7632, R91 ;  /* 0x00007632525b2816 */ /* 0x000fe2000000005b */
[----:B-1----:R-:W-:Y:S01]  /*24e0*/  @P2 FMUL.FTZ R90, R59, R90 ;  /* 0x0000005a3b5a2220 */ /* 0x002fe20000410000 */
[----:B------:R-:W-:-:S02]  /*24f0*/  @P2 PRMT R103, R83, 0x7632, R103 ;  /* 0x0000763253672816 */ /* 0x000fc40000000067 */
[----:B------:R-:W-:Y:S01]  /*2500*/  @P2 F2FP.BF16.F32.PACK_AB R67, RZ, R67 ;  /* 0x00000043ff43223e */ /* 0x000fe200000010ff */
[----:B------:R-:W-:Y:S01]  /*2510*/  @P2 FMUL.FTZ R95, R43, R90 ;  /* 0x0000005a2b5f2220 */ /* 0x000fe20000410000 */
[----:B------:R-:W-:Y:S02]  /*2520*/  @P2 F2FP.BF16.F32.PACK_AB R89, RZ, R89 ;  /* 0x00000059ff59223e */ /* 0x000fe400000010ff */
[----:B------:R-:W-:Y:S01]  /*2530*/  @P2 F2FP.BF16.F32.PACK_AB R100, RZ, R100 ;  /* 0x00000064ff64223e */ /* 0x000fe200000010ff */
[----:B--2---:R-:W-:Y:S01]  /*2540*/  @P2 FMUL.FTZ R96, R61, R98 ;  /* 0x000000623d602220 */ /* 0x004fe20000410000 */
[----:B------:R-:W-:Y:S02]  /*2550*/  @P2 SHF.L.U32 R88, R87, 0x10, RZ ;  /* 0x0000001057582819 */ /* 0x000fe400000006ff */
[----:B------:R-:W-:Y:S01]  /*2560*/  @P2 SHF.L.U32 R104, R91, 0x10, RZ ;  /* 0x000000105b682819 */ /* 0x000fe200000006ff */
[----:B------:R-:W-:Y:S01]  /*2570*/  @P2 FMUL.FTZ R98, R37, R96 ;  /* 0x0000006025622220 */ /* 0x000fe20000410000 */
[----:B------:R-:W-:Y:S01]  /*2580*/  @P2 SHF.L.U32 R87, R82, 0x10, RZ ;  /* 0x0000001052572819 */ /* 0x000fe200000006ff */
[----:B------:R-:W-:Y:S01]  /*2590*/  @P2 FFMA.FTZ R31, R88, R90, R31 ;  /* 0x0000005a581f2223 */ /* 0x000fe2000001001f */
[----:B------:R-:W-:Y:S01]  /*25a0*/  @P2 SHF.L.U32 R91, R83, 0x10, RZ ;  /* 0x00000010535b2819 */ /* 0x000fe200000006ff */
[----:B---3--:R-:W-:Y:S01]  /*25b0*/  @P2 FMUL.FTZ R102, R63, R102 ;  /* 0x000000663f662220 */ /* 0x008fe20000410000 */
[----:B------:R-:W-:Y:S01]  /*25c0*/  @P2 SHF.L.U32 R106, R103, 0x10, RZ ;  /* 0x00000010676a2819 */ /* 0x000fe200000006ff */
[----:B------:R-:W-:Y:S01]  /*25d0*/  @P2 FFMA.FTZ R24, R87, R97, R24 ;  /* 0x0000006157182223 */ /* 0x000fe20000010018 */
[----:B------:R-:W-:Y:S01]  /*25e0*/  @P2 F2FP.BF16.F32.PACK_AB R86, RZ, R86 ;  /* 0x00000056ff56223e */ /* 0x000fe200000010ff */
[----:B------:R-:W-:Y:S01]  /*25f0*/  @P2 FMUL.FTZ R101, R39, R102 ;  /* 0x0000006627652220 */ /* 0x000fe20000410000 */
[----:B------:R-:W-:Y:S01]  /*2600*/  @P2 F2FP.BF16.F32.PACK_AB R95, RZ, R95 ;  /* 0x0000005fff5f223e */ /* 0x000fe200000010ff */
[----:B------:R-:W-:Y:S01]  /*2610*/  @P2 FFMA.FTZ R25, R104, R96, R25 ;  /* 0x0000006068192223 */ /* 0x000fe20000010019 */
[----:B------:R-:W-:Y:S01]  /*2620*/  @P2 F2FP.BF16.F32.PACK_AB R98, RZ, R98 ;  /* 0x00000062ff62223e */ /* 0x000fe200000010ff */
[----:B------:R-:W-:Y:S01]  /*2630*/  @P2 FFMA.FTZ R26, R91, R99, R26 ;  /* 0x000000635b1a2223 */ /* 0x000fe2000001001a */
[----:B------:R-:W-:Y:S01]  /*2640*/  @P2 F2FP.BF16.F32.PACK_AB R101, RZ, R101 ;  /* 0x00000065ff65223e */ /* 0x000fe200000010ff */
[----:B------:R-:W-:Y:S01]  /*2650*/  @P2 FFMA.FTZ R27, R106, R102, R27 ;  /* 0x000000666a1b2223 */ /* 0x000fe2000001001b */
[----:B------:R-:W-:-:S02]  /*2660*/  @P2 PRMT R53, R67, 0x7610, R53 ;  /* 0x0000761043352816 */ /* 0x000fc40000000035 */
[----:B------:R-:W-:Y:S02]  /*2670*/  @P2 PRMT R54, R89, 0x7610, R54 ;  /* 0x0000761059362816 */ /* 0x000fe40000000036 */
[----:B------:R-:W-:Y:S02]  /*2680*/  @P2 PRMT R55, R100, 0x7610, R55 ;  /* 0x0000761064372816 */ /* 0x000fe40000000037 */
[----:B------:R-:W-:Y:S02]  /*2690*/  @P2 PRMT R52, R52, 0x5410, R86 ;  /* 0x0000541034342816 */ /* 0x000fe40000000056 */
[----:B------:R-:W-:Y:S02]  /*26a0*/  @P2 PRMT R53, R53, 0x5410, R95 ;  /* 0x0000541035352816 */ /* 0x000fe4000000005f */
[----:B------:R-:W-:Y:S02]  /*26b0*/  @P2 PRMT R54, R54, 0x5410, R98 ;  /* 0x0000541036362816 */ /* 0x000fe40000000062 */
[----:B------:R-:W-:-:S07]  /*26c0*/  @P2 PRMT R55, R55, 0x5410, R101 ;  /* 0x0000541037372816 */ /* 0x000fce0000000065 */
.L_x_2592:
[----:B------:R-:W-:Y:S05]  /*26d0*/  BSYNC.RECONVERGENT B1 ;  /* 0x0000000000017941 */ /* 0x000fea0003800200 */
.L_x_2575:
        /* <DEDUP_REMOVED lines=14> */
.L_x_2594:
[----:B------:R1:W-:Y:S02]  /*27c0*/  @P2 STG.E.128 desc[UR6][R86.64], R52 ;  /* 0x0000003456002986 */ /* 0x0003e4000c101d06 */
.L_x_2574:
[----:B------:R-:W-:Y:S05]  /*27d0*/  BSYNC.RECONVERGENT B2 ;  /* 0x0000000000027941 */ /* 0x000fea0003800200 */
.L_x_2573:
[----:B0-----:R-:W0:Y:S02]  /*27e0*/  LDC.64 R64, c[0x0][0x380] ;  /* 0x0000e000ff407b82 */ /* 0x001e240000000a00 */
[----:B0-----:R-:W-:-:S04]  /*27f0*/  LEA R2, R64, R2, 0x2 ;  /* 0x0000000240027211 */ /* 0x001fc800078e10ff */
[----:B------:R-:W-:-:S13]  /*2800*/  ISETP.GE.AND P1, PT, R2, R65, PT ;  /* 0x000000410200720c */ /* 0x000fda0003f26270 */
[----:B------:R-:W-:Y:S05]  /*2810*/  @!P1 BRA `(.L_x_2595) ;  /* 0xffffffd800bc9947 */ /* 0x000fea000383ffff */
.L_x_2568:
[----:B------:R-:W-:Y:S05]  /*2820*/  BSYNC B0 ;  /* 0x0000000000007941 */ /* 0x000fea0003800000 */
.L_x_2567:
[----:B-----5:R-:W0:Y:S01]  /*2830*/  S2R R36, SR_TID.X ;  /* 0x0000000000247919 */ /* 0x020e220000002100 */
[----:B------:R-:W-:Y:S01]  /*2840*/  MOV R2, 0x400 ;  /* 0x0000040000027802 */ /* 0x000fe20000000f00 */
[----:B------:R-:W-:Y:S05]  /*2850*/  WARPSYNC.ALL ;  /* 0x0000000000007948 */ /* 0x000fea0003800000 */
[----:B------:R-:W2:Y:S01]  /*2860*/  S2R R3, SR_CgaCtaId ;  /* 0x0000000000037919 */ /* 0x000ea20000008800 */
[----:B------:R-:W3:Y:S01]  /*2870*/  LDC R47, c[0x0][0x388] ;  /* 0x0000e200ff2f7b82 */ /* 0x000ee20000000800 */
[----:B------:R-:W4:Y:S01]  /*2880*/  LDCU.128 UR16, c[0x0][0x440] ;  /* 0x00008800ff1077ac */ /* 0x000f220008000c00 */
[----:B------:R-:W-:Y:S01]  /*2890*/  BSSY.RECONVERGENT B0, `(.L_x_2596) ;  /* 0x0000060000007945 */ /* 0x000fe20003800200 */
        /* <DEDUP_REMOVED lines=95> */
.L_x_2597:
[----:B------:R-:W-:Y:S05]  /*2e90*/  BSYNC.RECONVERGENT B0 ;  /* 0x0000000000007941 */ /* 0x000fea0003800200 */
.L_x_2596:
        /* <DEDUP_REMOVED lines=9> */
.L_x_2572:
        /* <DEDUP_REMOVED lines=8> */
.L_x_2599:
[----:B------:R-:W-:Y:S05]  /*2fb0*/  BSYNC B1 ;  /* 0x0000000000017941 */ /* 0x000fea0003800000 */
.L_x_2598:
        /* <DEDUP_REMOVED lines=8> */
.L_x_2600:
[----:B------:R-:W-:-:S05]  /*3040*/  FADD.FTZ R64, R64, R93 ;  /* 0x0000005d40407221 */ /* 0x000fca0000010000 */
[----:B------:R-:W-:Y:S01]  /*3050*/  MOV R98, R64 ;  /* 0x0000004000627202 */ /* 0x000fe20000000f00 */
[----:B------:R-:W-:Y:S01]  /*3060*/  HFMA2 R99, -RZ, RZ, 0, 1.1920928955078125e-07 ;  /* 0x00000002ff637431 */ /* 0x000fe200000001ff */
[----:B------:R-:W-:-:S07]  /*3070*/  MOV R65, R95 ;  /* 0x0000005f00417202 */ /* 0x000fce0000000f00 */
[----:B------:R-:W-:Y:S05]  /*3080*/  WARPSYNC.COLLECTIVE R97, `(.L_x_2601) ;  /* 0x0000000061087348 */ /* 0x000fea0003c00000 */
[----:B------:R0:W1:Y:S02]  /*3090*/  SHFL.BFLY P1, R95, R98, R99, R100 ;  /* 0x0c000063625f7389 */ /* 0x0000640000020064 */
[----:B01----:R-:W-:Y:S05]  /*30a0*/  ENDCOLLECTIVE ;  /* 0x000000000000791b */ /* 0x003fea0003800000 */
.L_x_2601:
[----:B------:R-:W-:-:S05]  /*30b0*/  FADD.FTZ R65, R65, R96 ;  /* 0x0000006041417221 */ /* 0x000fca0000010000 */
[----:B------:R-:W-:Y:S02]  /*30c0*/  MOV R98, R65 ;  /* 0x0000004100627202 */ /* 0x000fe40000000f00 */
[----:B------:R-:W-:-:S07]  /*30d0*/  MOV R89, R95 ;  /* 0x0000005f00597202 */ /* 0x000fce0000000f00 */
[----:B------:R-:W-:Y:S05]  /*30e0*/  WARPSYNC.COLLECTIVE R97, `(.L_x_2602) ;  /* 0x0000000061087348 */ /* 0x000fea0003c00000 */
[----:B------:R0:W1:Y:S02]  /*30f0*/  SHFL.BFLY P1, R95, R98, R99, R100 ;  /* 0x0c000063625f7389 */ /* 0x0000640000020064 */
[----:B01----:R-:W-:Y:S05]  /*3100*/  ENDCOLLECTIVE ;  /* 0x000000000000791b */ /* 0x003fea0003800000 */
.L_x_2602:
[----:B------:R-:W-:-:S05]  /*3110*/  FADD.FTZ R89, R64, R89 ;  /* 0x0000005940597221 */ /* 0x000fca0000010000 */
[----:B------:R-:W-:Y:S01]  /*3120*/  MOV R98, R89 ;  /* 0x0000005900627202 */ /* 0x000fe20000000f00 */
[----:B------:R-:W-:Y:S01]  /*3130*/  HFMA2 R99, -RZ, RZ, 0, 2.384185791015625e-07 ;  /* 0x00000004ff637431 */ /* 0x000fe200000001ff */
[----:B------:R-:W-:-:S07]  /*3140*/  MOV R88, R95 ;  /* 0x0000005f00587202 */ /* 0x000fce0000000f00 */
[----:B------:R-:W-:Y:S05]  /*3150*/  WARPSYNC.COLLECTIVE R97, `(.L_x_2603) ;  /* 0x0000000061087348 */ /* 0x000fea0003c00000 */
[----:B------:R0:W1:Y:S02]  /*3160*/  SHFL.BFLY P1, R95, R98, R99, R100 ;  /* 0x0c000063625f7389 */ /* 0x0000640000020064 */
[----:B01----:R-:W-:Y:S05]  /*3170*/  ENDCOLLECTIVE ;  /* 0x000000000000791b */ /* 0x003fea0003800000 */
.L_x_2603:
[----:B------:R-:W-:-:S05]  /*3180*/  FADD.FTZ R88, R65, R88 ;  /* 0x0000005841587221 */ /* 0x000fca0000010000 */
[----:B------:R-:W-:Y:S02]  /*3190*/  MOV R98, R88 ;  /* 0x0000005800627202 */ /* 0x000fe40000000f00 */
[----:B------:R-:W-:-:S07]  /*31a0*/  MOV R90, R95 ;  /* 0x0000005f005a7202 */ /* 0x000fce0000000f00 */
[----:B------:R-:W-:Y:S05]  /*31b0*/  WARPSYNC.COLLECTIVE R97, `(.L_x_2604) ;  /* 0x0000000061087348 */ /* 0x000fea0003c00000 */
[----:B------:R0:W1:Y:S02]  /*31c0*/  SHFL.BFLY P1, R95, R98, R99, R100 ;  /* 0x0c000063625f7389 */ /* 0x0000640000020064 */
[----:B01----:R-:W-:Y:S05]  /*31d0*/  ENDCOLLECTIVE ;  /* 0x000000000000791b */ /* 0x003fea0003800000 */
.L_x_2604:
[----:B------:R-:W-:-:S05]  /*31e0*/  FADD.FTZ R90, R89, R90 ;  /* 0x0000005a595a7221 */ /* 0x000fca0000010000 */
[----:B------:R-:W-:Y:S01]  /*31f0*/  MOV R98, R90 ;  /* 0x0000005a00627202 */ /* 0x000fe20000000f00 */
[----:B------:R-:W-:Y:S01]  /*3200*/  HFMA2 R99, -RZ, RZ, 0, 4.76837158203125e-07 ;  /* 0x00000008ff637431 */ /* 0x000fe200000001ff */
[----:B------:R-:W-:-:S07]  /*3210*/  MOV R91, R95 ;  /* 0x0000005f005b7202 */ /* 0x000fce0000000f00 */
[----:B------:R-:W-:Y:S05]  /*3220*/  WARPSYNC.COLLECTIVE R97, `(.L_x_2605) ;  /* 0x0000000061087348 */ /* 0x000fea0003c00000 */
[----:B------:R0:W1:Y:S02]  /*3230*/  SHFL.BFLY P1, R95, R98, R99, R100 ;  /* 0x0c000063625f7389 */ /* 0x0000640000020064 */
[----:B01----:R-:W-:Y:S05]  /*3240*/  ENDCOLLECTIVE ;  /* 0x000000000000791b */ /* 0x003fea0003800000 */
.L_x_2605:
[----:B------:R-:W-:-:S05]  /*3250*/  FADD.FTZ R91, R88, R91 ;  /* 0x0000005b585b7221 */ /* 0x000fca0000010000 */
[----:B------:R-:W-:Y:S02]  /*3260*/  MOV R98, R91 ;  /* 0x0000005b00627202 */ /* 0x000fe40000000f00 */
[----:B------:R-:W-:-:S07]  /*3270*/  MOV R93, R95 ;  /* 0x0000005f005d7202 */ /* 0x000fce0000000f00 */
[----:B------:R-:W-:Y:S05]  /*3280*/  WARPSYNC.COLLECTIVE R97, `(.L_x_2606) ;  /* 0x0000000061087348 */ /* 0x000fea0003c00000 */
[----:B------:R0:W1:Y:S02]  /*3290*/  SHFL.BFLY P1, R95, R98, R99, R100 ;  /* 0x0c000063625f7389 */ /* 0x0000640000020064 */
[----:B01----:R-:W-:Y:S05]  /*32a0*/  ENDCOLLECTIVE ;  /* 0x000000000000791b */ /* 0x003fea0003800000 */
.L_x_2606:
[----:B------:R-:W-:-:S05]  /*32b0*/  FADD.FTZ R93, R90, R93 ;  /* 0x0000005d5a5d7221 */ /* 0x000fca0000010000 */
[----:B------:R-:W-:Y:S01]  /*32c0*/  MOV R98, R93 ;  /* 0x0000005d00627202 */ /* 0x000fe20000000f00 */
[----:B------:R-:W-:Y:S01]  /*32d0*/  HFMA2 R99, -RZ, RZ, 0, 9.5367431640625e-07 ;  /* 0x00000010ff637431 */ /* 0x000fe200000001ff */
[----:B------:R-:W-:-:S07]  /*32e0*/  MOV R94, R95 ;  /* 0x0000005f005e7202 */ /* 0x000fce0000000f00 */
[----:B------:R-:W-:Y:S05]  /*32f0*/  WARPSYNC.COLLECTIVE R97, `(.L_x_2607) ;  /* 0x0000000061087348 */ /* 0x000fea0003c00000 */
[----:B------:R0:W1:Y:S02]  /*3300*/  SHFL.BFLY P1, R95, R98, R99, R100 ;  /* 0x0c000063625f7389 */ /* 0x0000640000020064 */
[----:B01----:R-:W-:Y:S05]  /*3310*/  ENDCOLLECTIVE ;  /* 0x000000000000791b */ /* 0x003fea0003800000 */
.L_x_2607:
[----:B------:R-:W-:-:S05]  /*3320*/  FADD.FTZ R94, R91, R94 ;  /* 0x0000005e5b5e7221 */ /* 0x000fca0000010000 */
[----:B------:R-:W-:Y:S02]  /*3330*/  MOV R98, R94 ;  /* 0x0000005e00627202 */ /* 0x000fe40000000f00 */
[----:B------:R-:W-:-:S07]  /*3340*/  MOV R96, R95 ;  /* 0x0000005f00607202 */ /* 0x000fce0000000f00 */
[----:B------:R-:W-:Y:S05]  /*3350*/  WARPSYNC.COLLECTIVE R97, `(.L_x_2608) ;  /* 0x0000000061087348 */ /* 0x000fea0003c00000 */
[----:B------:R0:W1:Y:S02]  /*3360*/  SHFL.BFLY P1, R95, R98, R99, R100 ;  /* 0x0c000063625f7389 */ /* 0x0000640000020064 */
[----:B01----:R-:W-:Y:S05]  /*3370*/  ENDCOLLECTIVE ;  /* 0x000000000000791b */ /* 0x003fea0003800000 */
.L_x_2608:
[----:B------:R-:W-:Y:S05]  /*3380*/  BRA `(.L_x_2609) ;  /* 0xffffffd8001c7947 */ /* 0x000fea000383ffff */
.L_x_2610:
        /* <DEDUP_REMOVED lines=15> */
.L_x_6422:


//--------------------- .text._ZN10layer_norm13ln_bwd_kernelINS_13Kernel_traitsIf13__nv_bfloat16fS2_fjLj256ELj1ELj4ELj1ELj16ENS_18Kernel_traits_baseILj256EfS2_fS2_fjLj128EEEEELb0ELb1ELb1ELb1EEEvNS_9BwdParamsE --------------------------
	.section	.text._ZN10layer_norm13ln_bwd_kernelINS_13Kernel_traitsIf13__nv_bfloat16fS2_fjLj256ELj1ELj4ELj1ELj16ENS_18Kernel_traits_baseILj256EfS2_fS2_fjLj128EEEEELb0ELb1ELb1ELb1EEEvNS_9BwdParamsE,"ax",@progbits
	.align	128
        .global         _ZN10layer_norm13ln_bwd_kernelINS_13Kernel_traitsIf13__nv_bfloat16fS2_fjLj256ELj1ELj4ELj1ELj16ENS_18Kernel_traits_baseILj256EfS2_fS2_fjLj128EEEEELb0ELb1ELb1ELb1EEEvNS_9BwdParamsE
        .type           _ZN10layer_norm13ln_bwd_kernelINS_13Kernel_traitsIf13__nv_bfloat16fS2_fjLj256ELj1ELj4ELj1ELj16ENS_18Kernel_traits_baseILj256EfS2_fS2_fjLj128EEEEELb0ELb1ELb1ELb1EEEvNS_9BwdParamsE,@function
        .size           _ZN10layer_norm13ln_bwd_kernelINS_13Kernel_traitsIf13__nv_bfloat16fS2_fjLj256ELj1ELj4ELj1ELj16ENS_18Kernel_traits_baseILj256EfS2_fS2_fjLj128EEEEELb0ELb1ELb1ELb1EEEvNS_9BwdParamsE,(.L_x_6423 - _ZN10layer_norm13ln_bwd_kernelINS_13Kernel_traitsIf13__nv_bfloat16fS2_fjLj256ELj1ELj4ELj1ELj16ENS_18Kernel_traits_baseILj256EfS2_fS2_fjLj128EEEEELb0ELb1ELb1ELb1EEEvNS_9BwdParamsE)
        .other          _ZN10layer_norm13ln_bwd_kernelINS_13Kernel_traitsIf13__nv_bfloat16fS2_fjLj256ELj1ELj4ELj1ELj16ENS_18Kernel_traits_baseILj256EfS2_fS2_fjLj128EEEEELb0ELb1ELb1ELb1EEEvNS_9BwdParamsE,@"STO_CUDA_ENTRY STV_DEFAULT"
_ZN10layer_norm13ln_bwd_kernelINS_13Kernel_traitsIf13__nv_bfloat16fS2_fjLj256ELj1ELj4ELj1ELj16ENS_18Kernel_traits_baseILj256EfS2_fS2_fjLj128EEEEELb0ELb1ELb1ELb1EEEvNS_9BwdParamsE:
.text._ZN10layer_norm13ln_bwd_kernelINS_13Kernel_traitsIf13__nv_bfloat16fS2_fjLj256ELj1ELj4ELj1ELj16ENS_18Kernel_traits_baseILj256EfS2_fS2_fjLj128EEEEELb0ELb1ELb1ELb1EEEvNS_9BwdParamsE:
        /* <DEDUP_REMOVED lines=32> */
[----:B0-----:R-:W-:-:S05]  /*0200*/  IMAD.WIDE.U32 R4, R2, 0x20, R4 ;  /* 0x0000002002047825 */ /* 0x001fca00078e0004 */
[----:B------:R0:W5:Y:S01]  /*0210*/  LDG.E.128 R24, desc[UR6][R4.64] ;  /* 0x0000000604187981 */ /* 0x000162000c1e1d00 */
[----:B-1----:R-:W-:-:S03]  /*0220*/  IMAD.WIDE.U32 R6, R2, 0x20, R6 ;  /* 0x0000002002067825 */ /* 0x002fc600078e0006 */
[----:B------:R0:W5:Y:S04]  /*0230*/  LDG.E.128 R20, desc[UR6][R4.64+0x10] ;  /* 0x0000100604147981 */ /* 0x000168000c1e1d00 */
[----:B------:R0:W5:Y:S04]  /*0240*/  LDG.E.128 R16, desc[UR6][R6.64+0x10] ;  /* 0x0000100606107981 */ /* 0x000168000c1e1d00 */
[----:B------:R0:W5:Y:S01]  /*0250*/  LDG.E.128 R12, desc[UR6][R6.64] ;  /* 0x00000006060c7981 */ /* 0x000162000c1e1d00 */
[----:B------:R-:W-:-:S07]  /*0260*/  HFMA2 R51, -RZ, RZ, 0, 0 ;  /* 0x00000000ff337431 */ /* 0x000fce00000001ff */
.L_x_2638:
        /* <DEDUP_REMOVED lines=11> */
[----:B------:R-:W-:Y:S02]  /*0320*/  MOV R87, RZ ;  /* 0x000000ff00577202 */ /* 0x000fe40000000f00 */
[----:B------:R-:W-:Y:S02]  /*0330*/  MOV R96, RZ ;  /* 0x000000ff00607202 */ /* 0x000fe40000000f00 */
[----:B----4-:R-:W-:-:S13]  /*0340*/  ISETP.GE.AND P2, PT, R68, 0x1, PT ;  /* 0x000000014400780c */ /* 0x010fda0003f46270 */
[----:B-12---:R-:W-:Y:S05]  /*0350*/  @!P2 BRA `(.L_x_2614) ;  /* 0x000000040084a947 */ /* 0x006fea0003800000 */
[----:B------:R-:W1:Y:S01]  /*0360*/  LDC.64 R84, c[0x0][0x428] ;  /* 0x00010a00ff547b82 */ /* 0x000e620000000a00 */
[----:B------:R-:W-:Y:S01]  /*0370*/  IADD3 R65, PT, PT, R68, -0x1, RZ ;  /* 0xffffffff44417810 */ /* 0x000fe20007ffe0ff */
[----:B------:R-:W-:-:S04]  /*0380*/  IMAD R3, R66, UR8, RZ ;  /* 0x0000000842037c24 */ /* 0x000fc8000f8e02ff */
[----:B------:R-:W-:Y:S01]  /*0390*/  IMAD R65, R65, UR8, RZ ;  /* 0x0000000841417c24 */ /* 0x000fe2000f8e02ff */
[----:B------:R-:W-:Y:S01]  /*03a0*/  SHF.R.S32.HI R70, RZ, 0x1f, R3 ;  /* 0x0000001fff467819 */ /* 0x000fe20000011403 */
[----:B------:R-:W2:Y:S03]  /*03b0*/  LDC.64 R92, c[0x0][0x3a8] ;  /* 0x0000ea00ff5c7b82 */ /* 0x000ea60000000a00 */
[----:B------:R-:W-:Y:S02]  /*03c0*/  SHF.R.S32.HI R72, RZ, 0x1f, R65 ;  /* 0x0000001fff487819 */ /* 0x000fe40000011441 */
[----:B------:R-:W-:Y:S01]  /*03d0*/  LEA.HI R3, R70, R3, RZ, 0x3 ;  /* 0x0000000346037211 */ /* 0x000fe200078f18ff */
[----:B------:R-:W-:Y:S01]  /*03e0*/  IMAD.WIDE R70, R66, 0x4, R90 ;  /* 0x0000000442467825 */ /* 0x000fe200078e025a */
[----:B------:R-:W-:Y:S02]  /*03f0*/  LEA.HI R65, R72, R65, RZ, 0x3 ;  /* 0x0000004148417211 */ /* 0x000fe400078f18ff */
[----:B------:R-:W-:-:S02]  /*0400*/  LEA.HI.SX32 R69, R3, R2, 0x1d ;  /* 0x0000000203457211 */ /* 0x000fc400078feaff */
[----:B------:R-:W-:Y:S01]  /*0410*/  LEA.HI.SX32 R65, R65, R2, 0x1d ;  /* 0x0000000241417211 */ /* 0x000fe200078feaff */
[----:B------:R3:W4:Y:S04]  /*0420*/  LDG.E R3, desc[UR6][R70.64] ;  /* 0x0000000646037981 */ /* 0x000728000c1e1900 */
[----:B-1----:R-:W-:-:S06]  /*0430*/  IMAD.WIDE.U32 R84, R65, 0x10, R84 ;  /* 0x0000001041547825 */ /* 0x002fcc00078e0054 */
[----:B------:R-:W4:Y:S01]  /*0440*/  LDG.E.128 R84, desc[UR6][R84.64] ;  /* 0x0000000654547981 */ /* 0x000f22000c1e1d00 */
[----:B--2---:R-:W-:-:S05]  /*0450*/  IMAD.WIDE.U32 R92, R69, 0x20, R92 ;  /* 0x00000020455c7825 */ /* 0x004fca00078e005c */
[----:B------:R-:W2:Y:S04]  /*0460*/  LDG.E.128 R72, desc[UR6][R92.64] ;  /* 0x000000065c487981 */ /* 0x000ea8000c1e1d00 */
[----:B------:R1:W2:Y:S01]  /*0470*/  LDG.E.128 R76, desc[UR6][R92.64+0x10] ;  /* 0x000010065c4c7981 */ /* 0x0002a2000c1e1d00 */
[----:B------:R-:W-:Y:S02]  /*0480*/  MOV R89, UR18 ;  /* 0x0000001200597c02 */ /* 0x000fe40008000f00 */
[----:B------:R-:W-:Y:S02]  /*0490*/  MOV R90, UR19 ;  /* 0x00000013005a7c02 */ /* 0x000fe40008000f00 */
[----:B------:R-:W-:-:S04]  /*04a0*/  ISETP.NE.U32.AND P0, PT, R89, RZ, PT ;  /* 0x000000ff5900720c */ /* 0x000fc80003f05070 */
[----:B------:R-:W-:-:S13]  /*04b0*/  ISETP.NE.AND.EX P0, PT, R90, RZ, PT, P0 ;  /* 0x000000ff5a00720c */ /* 0x000fda0003f05300 */
[----:B---3--:R-:W3:Y:S02]  /*04c0*/  @P0 LDC.64 R70, c[0x0][0x438] ;  /* 0x00010e00ff460b82 */ /* 0x008ee40000000a00 */
[----:B---3--:R-:W-:-:S05]  /*04d0*/  @P0 IMAD.WIDE.U32 R70, R69, 0x20, R70 ;  /* 0x0000002045460825 */ /* 0x008fca00078e0046 */
[----:B------:R-:W5:Y:S04]  /*04e0*/  @P0 LDG.E.128 R8, desc[UR6][R70.64] ;  /* 0x0000000646080981 */ /* 0x000f68000c1e1d00 */
[----:B0-----:R0:W5:Y:S01]  /*04f0*/  @P0 LDG.E.128 R4, desc[UR6][R70.64+0x10] ;  /* 0x0000100646040981 */ /* 0x001162000c1e1d00 */
[----:B------:R-:W-:-:S04]  /*0500*/  ISETP.NE.AND P0, PT, RZ, UR9, PT ;  /* 0x00000009ff007c0c */ /* 0x000fc8000bf05270 */
[----:B----4-:R-:W-:Y:S02]  /*0510*/  FSEL R3, R3, RZ, !P0 ;  /* 0x000000ff03037208 */ /* 0x010fe40004000000 */
[----:B------:R-:W-:Y:S02]  /*0520*/  PRMT R65, R84, 0x7632, R65 ;  /* 0x0000763254417816 */ /* 0x000fe40000000041 */
[----:B------:R-:W-:Y:S01]  /*0530*/  SHF.L.U32 R91, R86, 0x10, RZ ;  /* 0x00000010565b7819 */ /* 0x000fe200000006ff */
[--C-:B--2---:R-:W-:Y:S01]  /*0540*/  FADD.FTZ R72, R72, -R3.reuse ;  /* 0x8000000348487221 */ /* 0x104fe20000010000 */
[--C-:B-1----:R-:W-:Y:S01]  /*0550*/  FADD.FTZ R92, R75, -R3.reuse ;  /* 0x800000034b5c7221 */ /* 0x102fe20000010000 */
[--C-:B------:R-:W-:Y:S01]  /*0560*/  FADD.FTZ R88, R73, -R3.reuse ;  /* 0x8000000349587221 */ /* 0x100fe20000010000 */
[----:B------:R-:W-:Y:S01]  /*0570*/  SHF.L.U32 R75, R84, 0x10, RZ ;  /* 0x00000010544b7819 */ /* 0x000fe200000006ff */
[--C-:B------:R-:W-:Y:S01]  /*0580*/  FADD.FTZ R76, R76, -R3.reuse ;  /* 0x800000034c4c7221 */ /* 0x100fe20000010000 */
[--C-:B------:R-:W-:Y:S01]  /*0590*/  FADD.FTZ R96, R79, -R3.reuse ;  /* 0x800000034f607221 */ /* 0x100fe20000010000 */
[--C-:B------:R-:W-:Y:S01]  /*05a0*/  FADD.FTZ R74, R74, -R3.reuse ;  /* 0x800000034a4a7221 */ /* 0x100fe20000010000 */
[--C-:B------:R-:W-:Y:S01]  /*05b0*/  FADD.FTZ R94, R77, -R3.reuse ;  /* 0x800000034d5e7221 */ /* 0x100fe20000010000 */
[----:B------:R-:W-:Y:S01]  /*05c0*/  FADD.FTZ R78, R78, -R3 ;  /* 0x800000034e4e7221 */ /* 0x000fe20000010000 */
[----:B------:R-:W-:Y:S01]  /*05d0*/  PRMT R79, R86, 0x7632, R79 ;  /* 0x00007632564f7816 */ /* 0x000fe2000000004f */
[----:B-----5:R-:W-:Y:S01]  /*05e0*/  FMUL.FTZ R3, R67, R72 ;  /* 0x0000004843037220 */ /* 0x020fe20000410000 */
[----:B------:R-:W-:Y:S01]  /*05f0*/  SHF.L.U32 R86, R65, 0x10, RZ ;  /* 0x0000001041567819 */ /* 0x000fe200000006ff */
[C---:B0-----:R-:W-:Y:S01]  /*0600*/  FMUL.FTZ R70, R67.reuse, R88 ;  /* 0x0000005843467220 */ /* 0x041fe20000410000 */
[----:B------:R-:W-:Y:S01]  /*0610*/  FMUL.FTZ R71, R67, R76 ;  /* 0x0000004c43477220 */ /* 0x000fe20000410000 */
[-C--:B------:R-:W-:Y:S01]  /*0620*/  FMUL.FTZ R76, R24, R75.reuse ;  /* 0x0000004b184c7220 */ /* 0x080fe20000410000 */
[----:B------:R-:W-:Y:S01]  /*0630*/  FFMA.FTZ R28, R3, R75, R28 ;  /* 0x0000004b031c7223 */ /* 0x000fe2000001001c */
[----:B------:R-:W-:Y:S01]  /*0640*/  FADD.FTZ R36, R36, R75 ;  /* 0x0000004b24247221 */ /* 0x000fe20000010000 */
[----:B------:R-:W-:Y:S01]  /*0650*/  PRMT R77, R85, 0x7632, R77 ;  /* 0x00007632554d7816 */ /* 0x000fe2000000004d */
[-C--:B------:R-:W-:Y:S01]  /*0660*/  FFMA.FTZ R29, R70, R86.reuse, R29 ;  /* 0x00000056461d7223 */ /* 0x080fe2000001001d */
[----:B------:R-:W-:Y:S01]  /*0670*/  FADD.FTZ R37, R37, R86 ;  /* 0x0000005625257221 */ /* 0x000fe20000010000 */
[----:B------:R-:W-:Y:S01]  /*0680*/  FMUL.FTZ R75, R25, R86 ;  /* 0x00000056194b7220 */ /* 0x000fe20000410000 */
[----:B------:R-:W-:Y:S01]  /*0690*/  SHF.L.U32 R85, R85, 0x10, RZ ;  /* 0x0000001055557819 */ /* 0x000fe200000006ff */
[----:B------:R-:W-:Y:S01]  /*06a0*/  FADD.FTZ R86, RZ, R76 ;  /* 0x0000004cff567221 */ /* 0x000fe20000010000 */
[----:B------:R-:W-:Y:S01]  /*06b0*/  FFMA.FTZ R65, R3, R76, RZ ;  /* 0x0000004c03417223 */ /* 0x000fe200000100ff */
[----:B------:R-:W-:Y:S01]  /*06c0*/  FMUL.FTZ R72, R67, R92 ;  /* 0x0000005c43487220 */ /* 0x000fe20000410000 */
[----:B------:R-:W-:Y:S01]  /*06d0*/  SHF.L.U32 R88, R77, 0x10, RZ ;  /* 0x000000104d587819 */ /* 0x000fe200000006ff */
[----:B------:R-:W-:Y:S01]  /*06e0*/  FMUL.FTZ R73, R67, R78 ;  /* 0x0000004e43497220 */ /* 0x000fe20000410000 */
[----:B------:R-:W-:Y:S01]  /*06f0*/  SHF.L.U32 R92, R79, 0x10, RZ ;  /* 0x000000104f5c7819 */ /* 0x000fe200000006ff */
[----:B------:R-:W-:Y:S01]  /*0700*/  FADD.FTZ R79, R86, R75 ;  /* 0x0000004b564f7221 */ /* 0x000fe20000010000 */
[----:B------:R-:W-:Y:S01]  /*0710*/  FMUL.FTZ R69, R67, R74 ;  /* 0x0000004a43457220 */ /* 0x000fe20000410000 */
[----:B------:R-:W-:Y:S01]  /*0720*/  FMUL.FTZ R78, R26, R85 ;  /* 0x000000551a4e7220 */ /* 0x000fe20000410000 */
        /* <DEDUP_REMOVED lines=8> */
[----:B------:R-:W-:Y:S01]  /*07b0*/  FMUL.FTZ R84, R20, R91 ;  /* 0x0000005b14547220 */ /* 0x000fe20000410000 */
[----:B------:R-:W-:Y:S01]  /*07c0*/  FADD.FTZ R85, R88, R77 ;  /* 0x0000004d58557221 */ /* 0x000fe20000010000 */
[----:B------:R-:W-:Y:S01]  /*07d0*/  FFMA.FTZ R86, R72, R77, R65 ;  /* 0x0000004d48567223 */ /* 0x000fe20000010041 */
[----:B------:R-:W-:Y:S01]  /*07e0*/  PRMT R93, R87, 0x7632, R93 ;  /* 0x00007632575d7816 */ /* 0x000fe2000000005d */
[----:B------:R-:W-:Y:S01]  /*07f0*/  FMUL.FTZ R74, R67, R94 ;  /* 0x0000005e434a7220 */ /* 0x000fe20000410000 */
[----:B------:R-:W-:Y:S01]  /*0800*/  SHF.L.U32 R87, R87, 0x10, RZ ;  /* 0x0000001057577819 */ /* 0x000fe200000006ff */
[----:B------:R-:W-:Y:S01]  /*0810*/  FMUL.FTZ R79, R21, R92 ;  /* 0x0000005c154f7220 */ /* 0x000fe20000410000 */
[----:B------:R-:W-:Y:S01]  /*0820*/  FADD.FTZ R88, R85, R84 ;  /* 0x0000005455587221 */ /* 0x000fe20000010000 */
[----:B------:R-:W-:Y:S01]  /*0830*/  FFMA.FTZ R65, R71, R84, R86 ;  /* 0x0000005447417223 */ /* 0x000fe20000010056 */
[----:B------:R-:W-:Y:S01]  /*0840*/  SHF.L.U32 R98, R93, 0x10, RZ ;  /* 0x000000105d627819 */ /* 0x000fe200000006ff */
[-C--:B------:R-:W-:Y:S01]  /*0850*/  FFMA.FTZ R34, R73, R87.reuse, R34 ;  /* 0x0000005749227223 */ /* 0x080fe20000010022 */
[----:B------:R-:W-:Y:S01]  /*0860*/  FFMA.FTZ R33, R74, R92, R33 ;  /* 0x0000005c4a217223 */ /* 0x000fe20000010021 */
[----:B------:R-:W-:Y:S01]  /*0870*/  FADD.FTZ R41, R41, R92 ;  /* 0x0000005c29297221 */ /* 0x000fe20000010000 */
        /* <DEDUP_REMOVED lines=15> */
.L_x_2614:
[----:B------:R-:W-:Y:S02]  /*0970*/  MOV R89, UR18 ;  /* 0x0000001200597c02 */ /* 0x000fe40008000f00 */
[----:B------:R-:W-:Y:S02]  /*0980*/  MOV R90, UR19 ;  /* 0x00000013005a7c02 */ /* 0x000fe40008000f00 */
[----:B------:R-:W-:-:S04]  /*0990*/  ISETP.NE.U32.AND P0, PT, R89, RZ, PT ;  /* 0x000000ff5900720c */ /* 0x000fc80003f05070 */
[----:B------:R-:W-:-:S13]  /*09a0*/  ISETP.NE.AND.EX P0, PT, R90, RZ, PT, P0 ;  /* 0x000000ff5a00720c */ /* 0x000fda0003f05300 */
[----:B------:R-:W-:Y:S05]  /*09b0*/  @!P0 BRA `(.L_x_2615) ;  /* 0x0000000000208947 */ /* 0x000fea0003800000 */
[----:B------:R-:W1:Y:S01]  /*09c0*/  LDC.64 R92, c[0x0][0x438] ;  /* 0x00010e00ff5c7b82 */ /* 0x000e620000000a00 */
[----:B0-----:R-:W-:-:S05]  /*09d0*/  IMAD R4, R66, UR8, RZ ;  /* 0x0000000842047c24 */ /* 0x001fca000f8e02ff */
[----:B------:R-:W-:-:S04]  /*09e0*/  SHF.R.S32.HI R5, RZ, 0x1f, R4 ;  /* 0x0000001fff057819 */ /* 0x000fc80000011404 */
[----:B------:R-:W-:-:S04]  /*09f0*/  LEA.HI R5, R5, R4, RZ, 0x3 ;  /* 0x0000000405057211 */ /* 0x000fc800078f18ff */
[----:B------:R-:W-:-:S05]  /*0a00*/  LEA.HI.SX32 R5, R5, R2, 0x1d ;  /* 0x0000000205057211 */ /* 0x000fca00078feaff */
[----:B-1----:R-:W-:-:S05]  /*0a10*/  IMAD.WIDE.U32 R92, R5, 0x20, R92 ;  /* 0x00000020055c7825 */ /* 0x002fca00078e005c */
[----:B------:R1:W5:Y:S04]  /*0a20*/  LDG.E.128 R8, desc[UR6][R92.64] ;  /* 0x000000065c087981 */ /* 0x000368000c1e1d00 */
[----:B------:R1:W5:Y:S02]  /*0a30*/  LDG.E.128 R4, desc[UR6][R92.64+0x10] ;  /* 0x000010065c047981 */ /* 0x000364000c1e1d00 */
.L_x_2615:
[----:B------:R-:W-:Y:S05]  /*0a40*/  BSYNC.RECONVERGENT B1 ;  /* 0x0000000000017941 */ /* 0x000fea0003800200 */
.L_x_2613:
[----:B------:R-:W-:Y:S01]  /*0a50*/  UMOV UR4, 0xffffffff ;  /* 0xffffffff00047882 */ /* 0x000fe20000000000 */
[----:B-----5:R-:W-:Y:S02]  /*0a60*/  ISETP.GE.AND P1, PT, R64, 0x1, PT ;  /* 0x000000014000780c */ /* 0x020fe40003f26270 */
[----:B------:R-:W-:Y:S11]  /*0a70*/  BRA.DIV UR4, `(.L_x_2616) ;  /* 0x0000002204ac7947 */ /* 0x000ff6000b800000 */
[----:B-1----:R-:W1:Y:S04]  /*0a80*/  SHFL.BFLY PT, R92, R87, 0x1, 0x1f ;  /* 0x0c201f00575c7f89 */ /* 0x002e6800000e0000 */
        /* <DEDUP_REMOVED lines=17> */
.L_x_2650:
[----:B------:R-:W4:Y:S01]  /*0ba0*/  @P1 LDC R65, c[0x0][0x388] ;  /* 0x0000e200ff411b82 */ /* 0x000f220000000800 */
[----:B------:R-:W-:-:S07]  /*0bb0*/  @P1 IADD3 R64, PT, PT, R64, -0x1, RZ ;  /* 0xffffffff40401810 */ /* 0x000fce0007ffe0ff */
[----:B------:R-:W0:Y:S01]  /*0bc0*/  @P1 LDC.64 R92, c[0x0][0x390] ;  /* 0x0000e400ff5c1b82 */ /* 0x000e220000000a00 */
[----:B----4-:R-:W-:-:S05]  /*0bd0*/  @P1 IMAD R64, R64, R65, RZ ;  /* 0x0000004140401224 */ /* 0x010fca00078e02ff */
[----:B------:R-:W-:-:S04]  /*0be0*/  @P1 SHF.R.S32.HI R65, RZ, 0x1f, R64 ;  /* 0x0000001fff411819 */ /* 0x000fc80000011440 */
[----:B------:R-:W-:Y:S02]  /*0bf0*/  @P1 LEA.HI R91, R65, R64, RZ, 0x3 ;  /* 0x00000040415b1211 */ /* 0x000fe400078f18ff */
[----:B------:R-:W-:Y:S02]  /*0c00*/  CS2R R64, SRZ ;  /* 0x0000000000407805 */ /* 0x000fe4000001ff00 */
[----:B------:R-:W-:Y:S02]  /*0c10*/  @P1 MOV R65, RZ ;  /* 0x000000ff00411202 */ /* 0x000fe40000000f00 */
[----:B------:R-:W-:-:S04]  /*0c20*/  @P1 LEA.HI.SX32 R64, R91, R2, 0x1d ;  /* 0x000000025b401211 */ /* 0x000fc800078feaff */
[----:B0-----:R-:W-:-:S04]  /*0c30*/  @P1 LEA R92, P0, R64, R92, 0x4 ;  /* 0x0000005c405c1211 */ /* 0x001fc800078020ff */
[----:B------:R-:W-:-:S05]  /*0c40*/  @P1 LEA.HI.X R93, R64, R93, R65, 0x4, P0 ;  /* 0x0000005d405d1211 */ /* 0x000fca00000f2441 */
[----:B------:R0:W5:Y:S01]  /*0c50*/  @P1 LDG.E.128 R80, desc[UR6][R92.64] ;  /* 0x000000065c501981 */ /* 0x000162000c1e1d00 */
[----:B------:R-:W-:Y:S01]  /*0c60*/  ISETP.NE.U32.AND P0, PT, R89, RZ, PT ;  /* 0x000000ff5900720c */ /* 0x000fe20003f05070 */
[----:B--2---:R-:W-:Y:S01]  /*0c70*/  FADD.FTZ R100, R87, R100 ;  /* 0x0000006457647221 */ /* 0x004fe20000010000 */
[----:B-1-3--:R-:W-:Y:S01]  /*0c80*/  FADD.FTZ R87, R96, R95 ;  /* 0x0000005f60577221 */ /* 0x00afe20000010000 */
[----:B------:R-:W-:Y:S01]  /*0c90*/  ISETP.NE.AND P3, PT, RZ, UR9, PT ;  /* 0x00000009ff007c0c */ /* 0x000fe2000bf65270 */
[----:B------:R-:W-:Y:S01]  /*0ca0*/  BSSY.RECONVERGENT B1, `(.L_x_2617) ;  /* 0x000019a000017945 */ /* 0x000fe20003800200 */
[----:B------:R-:W-:Y:S01]  /*0cb0*/  ISETP.NE.AND.EX P0, PT, R90, RZ, PT, P0 ;  /* 0x000000ff5a00720c */ /* 0x000fe20003f05300 */
[----:B------:R-:W-:Y:S01]  /*0cc0*/  FMUL.FTZ R90, R100, UR10 ;  /* 0x0000000a645a7c20 */ /* 0x000fe20008410000 */
[----:B------:R-:W-:-:S04]  /*0cd0*/  FMUL.FTZ R87, R87, UR10 ;  /* 0x0000000a57577c20 */ /* 0x000fc80008410000 */
[----:B------:R-:W-:-:S07]  /*0ce0*/  FSEL R90, R90, RZ, !P3 ;  /* 0x000000ff5a5a7208 */ /* 0x000fce0005800000 */
[----:B0-----:R-:W-:Y:S05]  /*0cf0*/  @P0 BRA `(.L_x_2618) ;  /* 0x0000000c00580947 */ /* 0x001fea0003800000 */
        /* <DEDUP_REMOVED lines=8> */
[----:B------:R-:W-:Y:S02]  /*0d80*/  ISETP.GT.AND P0, PT, R68, RZ, PT ;  /* 0x000000ff4400720c */ /* 0x000fe40003f04270 */
[----:B-----5:R-:W-:Y:S01]  /*0d90*/  SHF.L.U32 R91, R80, 0x10, RZ ;  /* 0x00000010505b7819 */ /* 0x020fe200000006ff */
[----:B------:R-:W-:-:S04]  /*0da0*/  FADD.FTZ R92, R76, -R89 ;  /* 0x800000594c5c7221 */ /* 0x000fc80000010000 */
[----:B------:R-:W-:-:S05]  /*0db0*/  FMUL.FTZ R92, R67, R92 ;  /* 0x0000005c435c7220 */ /* 0x000fca0000410000 */
[----:B------:R-:W-:-:S05]  /*0dc0*/  FSEL R92, R92, RZ, P0 ;  /* 0x000000ff5c5c7208 */ /* 0x000fca0000000000 */
[----:B------:R-:W-:-:S04]  /*0dd0*/  FMUL.FTZ R89, R92, UR11 ;  /* 0x0000000b5c597c20 */ /* 0x000fc80008410000 */
[----:B------:R-:W-:Y:S01]  /*0de0*/  FMUL.FTZ R92, R12, R89 ;  /* 0x000000590c5c7220 */ /* 0x000fe20000410000 */
[----:B------:R-:W-:-:S04]  /*0df0*/  FFMA.FTZ R44, R89, R91, R44 ;  /* 0x0000005b592c7223 */ /* 0x000fc8000001002c */
[----:B------:R-:W-:-:S04]  /*0e00*/  F2FP.BF16.F32.PACK_AB R92, RZ, R92 ;  /* 0x0000005cff5c723e */ /* 0x000fc800000010ff */
[----:B------:R-:W-:-:S07]  /*0e10*/  PRMT R52, R92, 0x7610, R52 ;  /* 0x000076105c347816 */ /* 0x000fce0000000034 */
.L_x_2621:
[----:B------:R-:W-:Y:S05]  /*0e20*/  BSYNC.RECONVERGENT B2 ;  /* 0x0000000000027941 */ /* 0x000fea0003800200 */
.L_x_2620:
        /* <DEDUP_REMOVED lines=14> */
.L_x_2623:
[----:B------:R-:W-:Y:S05]  /*0f10*/  BSYNC.RECONVERGENT B2 ;  /* 0x0000000000027941 */ /* 0x000fea0003800200 */
.L_x_2622:
        /* <DEDUP_REMOVED lines=13> */
.L_x_2625:
[----:B------:R-:W-:Y:S05]  /*0ff0*/  BSYNC.RECONVERGENT B2 ;  /* 0x0000000000027941 */ /* 0x000fea0003800200 */
.L_x_2624:
        /* <DEDUP_REMOVED lines=14> */
.L_x_2627:
[----:B------:R-:W-:Y:S05]  /*10e0*/  BSYNC.RECONVERGENT B2 ;  /* 0x0000000000027941 */ /* 0x000fea0003800200 */
.L_x_2626:
        /* <DEDUP_REMOVED lines=13> */
.L_x_2629:
[----:B------:R-:W-:Y:S05]  /*11c0*/  BSYNC.RECONVERGENT B2 ;  /* 0x0000000000027941 */ /* 0x000fea0003800200 */
.L_x_2628:
        /* <DEDUP_REMOVED lines=14> */
.L_x_2631:
[----:B------:R-:W-:Y:S05]  /*12b0*/  BSYNC.RECONVERGENT B2 ;  /* 0x0000000000027941 */ /* 0x000fea0003800200 */
.L_x_2630:
        /* <DEDUP_REMOVED lines=13> */
.L_x_2633:
[----:B------:R-:W-:Y:S05]  /*1390*/  BSYNC.RECONVERGENT B2 ;  /* 0x0000000000027941 */ /* 0x000fea0003800200 */
.L_x_2632:
        /* <DEDUP_REMOVED lines=14> */
.L_x_2619:
        /* <DEDUP_REMOVED lines=21> */
[----:B------:R-:W-:Y:S01]  /*15d0*/  FADD.FTZ R58, R79, -R98 ;  /* 0x800000624f3a7221 */ /* 0x000fe20000010000 */
[----:B------:R-:W-:Y:S01]  /*15e0*/  FADD.FTZ R60, R86, -R95 ;  /* 0x8000005f563c7221 */ /* 0x000fe20000010000 */
[C---:B------:R-:W-:Y:S01]  /*15f0*/  FMUL.FTZ R61, R67.reuse, R90 ;  /* 0x0000005a433d7220 */ /* 0x040fe20000410000 */
[----:B------:R-:W3:Y:S01]  /*1600*/  @P1 LDC R68, c[0x0][0x40c] ;  /* 0x00010300ff441b82 */ /* 0x000ee20000000800 */
[----:B0-----:R-:W-:Y:S01]  /*1610*/  @P1 FMUL.FTZ R87, R56, R59 ;  /* 0x0000003b38571220 */ /* 0x001fe20000410000 */
[C---:B------:R-:W-:Y:S01]  /*1620*/  FMUL.FTZ R91, R67.reuse, R96 ;  /* 0x00000060435b7220 */ /* 0x040fe20000410000 */
[C---:B------:R-:W-:Y:S01]  /*1630*/  FMUL.FTZ R96, R67.reuse, R58 ;  /* 0x0000003a43607220 */ /* 0x040fe20000410000 */
[----:B------:R-:W-:Y:S01]  /*1640*/  FMUL.FTZ R98, R67, R60 ;  /* 0x0000003c43627220 */ /* 0x000fe20000410000 */
        /* <DEDUP_REMOVED lines=14> */
[----:B------:R-:W-:Y:S02]  /*1730*/  FSEL R61, R96, RZ, P0 ;  /* 0x000000ff603d7208 */ /* 0x000fe40000000000 */
[----:B------:R-:W-:Y:S01]  /*1740*/  FSEL R60, R91, RZ, P0 ;  /* 0x000000ff5b3c7208 */ /* 0x000fe20000000000 */
[----:B------:R-:W-:Y:S01]  /*1750*/  @P1 FMUL.FTZ R91, R14, R89 ;  /* 0x000000590e5b1220 */ /* 0x000fe20000410000 */
[----:B------:R-:W2:Y:S01]  /*1760*/  @P1 LDC R63, c[0x0][0x40c] ;  /* 0x00010300ff3f1b82 */ /* 0x000ea20000000800 */
[----:B------:R-:W-:Y:S01]  /*1770*/  @P1 PRMT R52, R52, 0x5410, R62 ;  /* 0x0000541034341816 */ /* 0x000fe2000000003e */
[----:B---3--:R-:W-:Y:S01]  /*1780*/  @P1 FMUL.FTZ R68, R61, R68 ;  /* 0x000000443d441220 */ /* 0x008fe20000410000 */
[----:B------:R-:W-:Y:S02]  /*1790*/  FSEL R62, R98, RZ, P0 ;  /* 0x000000ff623e7208 */ /* 0x000fe40000000000 */
[----:B------:R-:W-:Y:S02]  /*17a0*/  @P1 F2FP.BF16.F32.PACK_AB R91, RZ, R91 ;  /* 0x0000005bff5b123e */ /* 0x000fe400000010ff */
[----:B-----5:R-:W-:Y:S01]  /*17b0*/  @P1 PRMT R98, R80, 0x7632, R98 ;  /* 0x0000763250621816 */ /* 0x020fe20000000062 */
[----:B0-----:R-:W-:Y:S01]  /*17c0*/  @P1 FMUL.FTZ R92, R59, R100 ;  /* 0x000000643b5c1220 */ /* 0x001fe20000410000 */
[----:B------:R-:W-:-:S02]  /*17d0*/  @P1 PRMT R53, R91, 0x7610, R53 ;  /* 0x000076105b351816 */ /* 0x000fc40000000035 */
[----:B------:R-:W-:Y:S01]  /*17e0*/  @P1 SHF.L.U32 R98, R98, 0x10, RZ ;  /* 0x0000001062621819 */ /* 0x000fe200000006ff */
[----:B------:R-:W-:Y:S01]  /*17f0*/  @P1 FMUL.FTZ R95, R15, R92 ;  /* 0x0000005c0f5f1220 */ /* 0x000fe20000410000 */
[----:B------:R-:W-:Y:S01]  /*1800*/  @P1 SHF.L.U32 R101, R81, 0x10, RZ ;  /* 0x0000001051651819 */ /* 0x000fe200000006ff */
[----:B-1----:R-:W-:-:S03]  /*1810*/  @P1 FMUL.FTZ R97, R60, R97 ;  /* 0x000000613c611220 */ /* 0x002fc60000410000 */
[----:B------:R-:W-:Y:S01]  /*1820*/  @P1 F2FP.BF16.F32.PACK_AB R95, RZ, R95 ;  /* 0x0000005fff5f123e */ /* 0x000fe200000010ff */
[----:B------:R-:W-:Y:S01]  /*1830*/  @P1 FFMA.FTZ R45, R98, R90, R45 ;  /* 0x0000005a622d1223 */ /* 0x000fe2000001002d */
[----:B------:R-:W-:Y:S01]  /*1840*/  @P1 FFMA.FTZ R46, R101, R89, R46 ;  /* 0x00000059652e1223 */ /* 0x000fe2000001002e */
[----:B------:R-:W-:Y:S01]  /*1850*/  @P1 FMUL.FTZ R96, R16, R97 ;  /* 0x0000006110601220 */ /* 0x000fe20000410000 */
[----:B------:R-:W-:Y:S02]  /*1860*/  @P1 PRMT R53, R53, 0x5410, R95 ;  /* 0x0000541035351816 */ /* 0x000fe4000000005f */
[----:B------:R-:W-:Y:S01]  /*1870*/  @P1 SHF.L.U32 R89, R83, 0x10, RZ ;  /* 0x0000001053591819 */ /* 0x000fe200000006ff */
[----:B--2---:R-:W-:Y:S01]  /*1880*/  @P1 FMUL.FTZ R99, R62, R63 ;  /* 0x0000003f3e631220 */ /* 0x004fe20000410000 */
[----:B------:R-:W-:Y:S01]  /*1890*/  @P1 FMUL.FTZ R63, R17, R68 ;  /* 0x00000044113f1220 */ /* 0x000fe20000410000 */
[----:B------:R-:W-:Y:S02]  /*18a0*/  @P1 F2FP.BF16.F32.PACK_AB R96, RZ, R96 ;  /* 0x00000060ff60123e */ /* 0x000fe400000010ff */
[-C--:B------:R-:W-:Y:S01]  /*18b0*/  @P1 FMUL.FTZ R95, R18, R99.reuse ;  /* 0x00000063125f1220 */ /* 0x080fe20000410000 */
[----:B------:R-:W-:Y:S01]  /*18c0*/  @P1 FFMA.FTZ R50, R89, R99, R50 ;  /* 0x0000006359321223 */ /* 0x000fe20000010032 */
[----:B------:R-:W-:-:S02]  /*18d0*/  @P1 F2FP.BF16.F32.PACK_AB R91, RZ, R63 ;  /* 0x0000003fff5b123e */ /* 0x000fc400000010ff */
[----:B------:R-:W-:Y:S02]  /*18e0*/  @P1 SHF.L.U32 R63, R80, 0x10, RZ ;  /* 0x00000010503f1819 */ /* 0x000fe400000006ff */
[----:B------:R-:W-:Y:S02]  /*18f0*/  @P1 PRMT R54, R96, 0x7610, R54 ;  /* 0x0000761060361816 */ /* 0x000fe40000000036 */
[----:B------:R-:W-:Y:S01]  /*1900*/  @P1 PRMT R96, R81, 0x7632, R96 ;  /* 0x0000763251601816 */ /* 0x000fe20000000060 */
[----:B------:R-:W-:Y:S01]  /*1910*/  @P1 FFMA.FTZ R44, R63, R87, R44 ;  /* 0x000000573f2c1223 */ /* 0x000fe2000001002c */
[----:B------:R-:W-:Y:S02]  /*1920*/  @P1 PRMT R63, R82, 0x7632, R63 ;  /* 0x00007632523f1816 */ /* 0x000fe4000000003f */
[----:B------:R-:W-:Y:S02]  /*1930*/  @P1 SHF.L.U32 R96, R96, 0x10, RZ ;  /* 0x0000001060601819 */ /* 0x000fe400000006ff */
[----:B------:R-:W-:-:S02]  /*1940*/  @P1 SHF.L.U32 R87, R82, 0x10, RZ ;  /* 0x0000001052571819 */ /* 0x000fc400000006ff */
[----:B------:R-:W-:Y:S01]  /*1950*/  @P1 SHF.L.U32 R90, R63, 0x10, RZ ;  /* 0x000000103f5a1819 */ /* 0x000fe200000006ff */
[----:B------:R-:W-:Y:S01]  /*1960*/  @P1 FFMA.FTZ R47, R96, R92, R47 ;  /* 0x0000005c602f1223 */ /* 0x000fe2000001002f */
[----:B------:R-:W-:Y:S01]  /*1970*/  @P1 F2FP.BF16.F32.PACK_AB R95, RZ, R95 ;  /* 0x0000005fff5f123e */ /* 0x000fe200000010ff */
[----:B------:R-:W-:Y:S01]  /*1980*/  @P1 FFMA.FTZ R48, R87, R97, R48 ;  /* 0x0000006157301223 */ /* 0x000fe20000010030 */
[----:B------:R-:W-:Y:S01]  /*1990*/  FSEL R63, R67, RZ, P0 ;  /* 0x000000ff433f7208 */ /* 0x000fe20000000000 */
[----:B------:R-:W-:Y:S01]  /*19a0*/  @P1 FFMA.FTZ R49, R90, R68, R49 ;  /* 0x000000445a311223 */ /* 0x000fe20000010031 */
[----:B------:R-:W-:Y:S02]  /*19b0*/  @P1 PRMT R54, R54, 0x5410, R91 ;  /* 0x0000541036361816 */ /* 0x000fe4000000005b */
        /* <DEDUP_REMOVED lines=10> */
.L_x_2618:
[----:B------:R-:W-:Y:S02]  /*1a60*/  MOV R93, UR20 ;  /* 0x00000014005d7c02 */ /* 0x000fe40008000f00 */
        /* <DEDUP_REMOVED lines=40> */
[----:B------:R-:W-:Y:S01]  /*1cf0*/  @P1 F2FP.BF16.F32.PACK_AB R95, RZ, R95 ;  /* 0x0000005fff5f123e */ /* 0x000fe200000010ff */
[----:B------:R-:W-:Y:S01]  /*1d00*/  @P1 FMUL.FTZ R96, R13, R92 ;  /* 0x0000005c0d601220 */ /* 0x000fe20000410000 */
[----:B------:R-:W-:Y:S01]  /*1d10*/  MOV R101, R6 ;  /* 0x0000000600657202 */ /* 0x000fe20000000f00 */
[----:B------:R-:W-:Y:S01]  /*1d20*/  @P2 FFMA.FTZ R101, R67, R105, R6 ;  /* 0x0000006943652223 */ /* 0x000fe20000010006 */
[----:B------:R-:W-:Y:S02]  /*1d30*/  @P1 PRMT R52, R95, 0x7610, R52 ;  /* 0x000076105f341816 */ /* 0x000fe40000000034 */
[----:B------:R-:W2:Y:S01]  /*1d40*/  @P1 LDC R103, c[0x0][0x40c] ;  /* 0x00010300ff671b82 */ /* 0x000ea20000000800 */
[----:B---3--:R-:W-:Y:S01]  /*1d50*/  @P1 FMUL.FTZ R68, R97, R102 ;  /* 0x0000006661441220 */ /* 0x008fe20000410000 */
[----:B------:R-:W-:Y:S01]  /*1d60*/  @P1 FMUL.FTZ R97, R14, R91 ;  /* 0x0000005b0e611220 */ /* 0x000fe20000410000 */
[----:B-----5:R-:W-:-:S02]  /*1d70*/  @P1 PRMT R102, R80, 0x7632, R102 ;  /* 0x0000763250661816 */ /* 0x020fc40000000066 */
[----:B------:R-:W-:Y:S01]  /*1d80*/  @P1 FMUL.FTZ R98, R15, R68 ;  /* 0x000000440f621220 */ /* 0x000fe20000410000 */
[----:B------:R-:W-:Y:S01]  /*1d90*/  @P1 F2FP.BF16.F32.PACK_AB R96, RZ, R96 ;  /* 0x00000060ff60123e */ /* 0x000fe200000010ff */
[----:B0-----:R-:W-:Y:S01]  /*1da0*/  @P1 FMUL.FTZ R95, R99, R104 ;  /* 0x00000068635f1220 */ /* 0x001fe20000410000 */
[----:B------:R-:W-:Y:S02]  /*1db0*/  @P1 F2FP.BF16.F32.PACK_AB R97, RZ, R97 ;  /* 0x00000061ff61123e */ /* 0x000fe400000010ff */
        /* <DEDUP_REMOVED lines=44> */
.L_x_2635:
        /* <DEDUP_REMOVED lines=92> */
.L_x_2634:
[----:B------:R-:W-:Y:S05]  /*2640*/  BSYNC.RECONVERGENT B1 ;  /* 0x0000000000017941 */ /* 0x000fea0003800200 */
.L_x_2617:
[----:B------:R-:W-:Y:S01]  /*2650*/  ISETP.NE.U32.AND P0, PT, R93, RZ, PT ;  /* 0x000000ff5d00720c */ /* 0x000fe20003f05070 */
[----:B------:R-:W-:Y:S03]  /*2660*/  BSSY.RECONVERGENT B1, `(.L_x_2636) ;  /* 0x000000c000017945 */ /* 0x000fe60003800200 */
[----:B------:R-:W-:-:S13]  /*2670*/  ISETP.NE.AND.EX P0, PT, R94, RZ, PT, P0 ;  /* 0x000000ff5e00720c */ /* 0x000fda0003f05300 */
[----:B------:R-:W-:Y:S05]  /*2680*/  @!P0 BRA `(.L_x_2637) ;  /* 0x0000000000248947 */ /* 0x000fea0003800000 */
[----:B------:R-:W0:Y:S01]  /*2690*/  LDC.64 R90, c[0x0][0x478] ;  /* 0x00011e00ff5a7b82 */ /* 0x000e220000000a00 */
[----:B------:R-:W-:Y:S01]  /*26a0*/  IMAD R67, R66, UR8, RZ ;  /* 0x0000000842437c24 */ /* 0x000fe2000f8e02ff */
[----:B------:R-:W-:-:S04]  /*26b0*/  LOP3.LUT R2, R0, 0x1f, RZ, 0xc0, !PT ;  /* 0x0000001f00027812 */ /* 0x000fc800078ec0ff */
[----:B------:R-:W-:-:S04]  /*26c0*/  SHF.R.S32.HI R68, RZ, 0x1f, R67 ;  /* 0x0000001fff447819 */ /* 0x000fc80000011443 */
[----:B------:R-:W-:-:S04]  /*26d0*/  LEA.HI R67, R68, R67, RZ, 0x3 ;  /* 0x0000004344437211 */ /* 0x000fc800078f18ff */
[----:B------:R-:W-:-:S05]  /*26e0*/  LEA.HI.SX32 R67, R67, R2, 0x1d ;  /* 0x0000000243437211 */ /* 0x000fca00078feaff */
[----:B0-----:R-:W-:-:S05]  /*26f0*/  IMAD.WIDE.U32 R90, R67, 0x20, R90 ;  /* 0x00000020435a7825 */ /* 0x001fca00078e005a */
[----:B------:R0:W-:Y:S04]  /*2700*/  STG.E.128 desc[UR6][R90.64], R56 ;  /* 0x000000385a007986 */ /* 0x0001e8000c101d06 */
[----:B------:R0:W-:Y:S02]  /*2710*/  STG.E.128 desc[UR6][R90.64+0x10], R60 ;  /* 0x0000103c5a007986 */ /* 0x0001e4000c101d06 */
.L_x_2637:
[----:B------:R-:W-:Y:S05]  /*2720*/  BSYNC.RECONVERGENT B1 ;  /* 0x0000000000017941 */ /* 0x000fea0003800200 */
.L_x_2636:
        /* <DEDUP_REMOVED lines=8> */
.L_x_2612:
[----:B------:R-:W-:Y:S05]  /*27b0*/  BSYNC B0 ;  /* 0x0000000000007941 */ /* 0x000fea0003800000 */
.L_x_2611:
[----:B------:R-:W0:Y:S01]  /*27c0*/  S2R R3, SR_CgaCtaId ;  /* 0x0000000000037919 */ /* 0x000e220000008800 */
[----:B------:R-:W-:Y:S01]  /*27d0*/  MOV R2, 0x400 ;  /* 0x0000040000027802 */ /* 0x000fe20000000f00 */
[----:B------:R-:W-:Y:S05]  /*27e0*/  WARPSYNC.ALL ;  /* 0x0000000000007948 */ /* 0x000fea0003800000 */
[----:B------:R-:W2:Y:S01]  /*27f0*/  S2UR UR16, SR_CTAID.X ;  /* 0x00000000001079c3 */ /* 0x000ea20000002500 */
[----:B------:R-:W3:Y:S01]  /*2800*/  LDCU.128 UR12, c[0x0][0x440] ;  /* 0x00008800ff0c77ac */ /* 0x000ee20008000c00 */
[----:B------:R-:W4:Y:S01]  /*2810*/  LDCU.64 UR4, c[0x0][0x460] ;  /* 0x00008c00ff0477ac */ /* 0x000f220008000a00 */
[----:B0-----:R-:W-:-:S04]  /*2820*/  LEA R3, R3, R2, 0x18 ;  /* 0x0000000203037211 */ /* 0x001fc800078ec0ff */
[CC--:B------:R-:W-:Y:S02]  /*2830*/  LEA R2, R0.reuse, R3.reuse, 0x5 ;  /* 0x0000000300027211 */ /* 0x0c0fe400078e28ff */
        /* <DEDUP_REMOVED lines=79> */
.L_x_2616:
        /* <DEDUP_REMOVED lines=8> */
.L_x_2640:
[----:B------:R-:W-:Y:S05]  /*2db0*/  BSYNC B1 ;  /* 0x0000000000017941 */ /* 0x000fea0003800000 */
.L_x_2639:
        /* <DEDUP_REMOVED lines=8> */
.L_x_2641:
[----:B------:R-:W-:-:S05]  /*2e40*/  FADD.FTZ R92, R92, R87 ;  /* 0x000000575c5c7221 */ /* 0x000fca0000010000 */
[----:B------:R-:W-:Y:S01]  /*2e50*/  MOV R102, R92 ;  /* 0x0000005c00667202 */ /* 0x000fe20000000f00 */
[----:B------:R-:W-:Y:S01]  /*2e60*/  HFMA2 R99, -RZ, RZ, 0, 1.1920928955078125e-07 ;  /* 0x00000002ff637431 */ /* 0x000fe200000001ff */
[----:B------:R-:W-:-:S07]  /*2e70*/  MOV R65, R95 ;  /* 0x0000005f00417202 */ /* 0x000fce0000000f00 */
[----:B------:R-:W-:Y:S05]  /*2e80*/  WARPSYNC.COLLECTIVE R97, `(.L_x_2642) ;  /* 0x0000000061087348 */ /* 0x000fea0003c00000 */
[----:B------:R0:W1:Y:S02]  /*2e90*/  SHFL.BFLY P0, R95, R102, R99, R104 ;  /* 0x0c000063665f7389 */ /* 0x0000640000000068 */
[----:B01----:R-:W-:Y:S05]  /*2ea0*/  ENDCOLLECTIVE ;  /* 0x000000000000791b */ /* 0x003fea0003800000 */
.L_x_2642:
[----:B------:R-:W-:-:S05]  /*2eb0*/  FADD.FTZ R65, R65, R96 ;  /* 0x0000006041417221 */ /* 0x000fca0000010000 */
[----:B------:R-:W-:Y:S02]  /*2ec0*/  MOV R102, R65 ;  /* 0x0000004100667202 */ /* 0x000fe40000000f00 */
[----:B------:R-:W-:-:S07]  /*2ed0*/  MOV R91, R95 ;  /* 0x0000005f005b7202 */ /* 0x000fce0000000f00 */
[----:B------:R-:W-:Y:S05]  /*2ee0*/  WARPSYNC.COLLECTIVE R97, `(.L_x_2643) ;  /* 0x0000000061087348 */ /* 0x000fea0003c00000 */
[----:B------:R0:W1:Y:S02]  /*2ef0*/  SHFL.BFLY P0, R95, R102, R99, R104 ;  /* 0x0c000063665f7389 */ /* 0x0000640000000068 */
[----:B01----:R-:W-:Y:S05]  /*2f00*/  ENDCOLLECTIVE ;  /* 0x000000000000791b */ /* 0x003fea0003800000 */
.L_x_2643:
[----:B------:R-:W-:-:S05]  /*2f10*/  FADD.FTZ R91, R92, R91 ;  /* 0x0000005b5c5b7221 */ /* 0x000fca0000010000 */
[----:B------:R-:W-:Y:S01]  /*2f20*/  MOV R102, R91 ;  /* 0x0000005b00667202 */ /* 0x000fe20000000f00 */
[----:B------:R-:W-:Y:S01]  /*2f30*/  HFMA2 R99, -RZ, RZ, 0, 2.384185791015625e-07 ;  /* 0x00000004ff637431 */ /* 0x000fe200000001ff */
[----:B------:R-:W-:-:S07]  /*2f40*/  MOV R94, R95 ;  /* 0x0000005f005e7202 */ /* 0x000fce0000000f00 */
[----:B------:R-:W-:Y:S05]  /*2f50*/  WARPSYNC.COLLECTIVE R97, `(.L_x_2644) ;  /* 0x0000000061087348 */ /* 0x000fea0003c00000 */
[----:B------:R0:W1:Y:S02]  /*2f60*/  SHFL.BFLY P0, R95, R102, R99, R104 ;  /* 0x0c000063665f7389 */ /* 0x0000640000000068 */
[----:B01----:R-:W-:Y:S05]  /*2f70*/  ENDCOLLECTIVE ;  /* 0x000000000000791b */ /* 0x003fea0003800000 */
.L_x_2644:
[----:B------:R-:W-:-:S05]  /*2f80*/  FADD.FTZ R94, R65, R94 ;  /* 0x0000005e415e7221 */ /* 0x000fca0000010000 */
[----:B------:R-:W-:Y:S02]  /*2f90*/  MOV R102, R94 ;  /* 0x0000005e00667202 */ /* 0x000fe40000000f00 */
[----:B------:R-:W-:-:S07]  /*2fa0*/  MOV R98, R95 ;  /* 0x0000005f00627202 */ /* 0x000fce0000000f00 */
[----:B------:R-:W-:Y:S05]  /*2fb0*/  WARPSYNC.COLLECTIVE R97, `(.L_x_2645) ;  /* 0x0000000061087348 */ /* 0x000fea0003c00000 */
[----:B------:R0:W1:Y:S02]  /*2fc0*/  SHFL.BFLY P0, R95, R102, R99, R104 ;  /* 0x0c000063665f7389 */ /* 0x0000640000000068 */
[----:B01----:R-:W-:Y:S05]  /*2fd0*/  ENDCOLLECTIVE ;  /* 0x000000000000791b */ /* 0x003fea0003800000 */
.L_x_2645:
[----:B------:R-:W-:-:S05]  /*2fe0*/  FADD.FTZ R98, R91, R98 ;  /* 0x000000625b627221 */ /* 0x000fca0000010000 */
[----:B------:R-:W-:Y:S01]  /*2ff0*/  MOV R102, R98 ;  /* 0x0000006200667202 */ /* 0x000fe20000000f00 */
[----:B------:R-:W-:Y:S01]  /*3000*/  HFMA2 R99, -RZ, RZ, 0, 4.76837158203125e-07 ;  /* 0x00000008ff637431 */ /* 0x000fe200000001ff */
[----:B------:R-:W-:-:S07]  /*3010*/  MOV R93, R95 ;  /* 0x0000005f005d7202 */ /* 0x000fce0000000f00 */
[----:B------:R-:W-:Y:S05]  /*3020*/  WARPSYNC.COLLECTIVE R97, `(.L_x_2646) ;  /* 0x0000000061087348 */ /* 0x000fea0003c00000 */
[----:B------:R0:W1:Y:S02]  /*3030*/  SHFL.BFLY P0, R95, R102, R99, R104 ;  /* 0x0c000063665f7389 */ /* 0x0000640000000068 */
[----:B01----:R-:W-:Y:S05]  /*3040*/  ENDCOLLECTIVE ;  /* 0x000000000000791b */ /* 0x003fea0003800000 */
.L_x_2646:
[----:B------:R-:W-:-:S05]  /*3050*/  FADD.FTZ R93, R94, R93 ;  /* 0x0000005d5e5d7221 */ /* 0x000fca0000010000 */
[----:B------:R-:W-:Y:S02]  /*3060*/  MOV R102, R93 ;  /* 0x0000005d00667202 */ /* 0x000fe40000000f00 */
[----:B------:R-:W-:-:S07]  /*3070*/  MOV R87, R95 ;  /* 0x0000005f00577202 */ /* 0x000fce0000000f00 */
[----:B------:R-:W-:Y:S05]  /*3080*/  WARPSYNC.COLLECTIVE R97, `(.L_x_2647) ;  /* 0x0000000061087348 */ /* 0x000fea0003c00000 */
[----:B------:R0:W1:Y:S02]  /*3090*/  SHFL.BFLY P0, R95, R102, R99, R104 ;  /* 0x0c000063665f7389 */ /* 0x0000640000000068 */
[----:B01----:R-:W-:Y:S05]  /*30a0*/  ENDCOLLECTIVE ;  /* 0x000000000000791b */ /* 0x003fea0003800000 */
.L_x_2647:
[----:B------:R-:W-:-:S05]  /*30b0*/  FADD.FTZ R87, R98, R87 ;  /* 0x0000005762577221 */ /* 0x000fca0000010000 */
[----:B------:R-:W-:Y:S01]  /*30c0*/  MOV R102, R87 ;  /* 0x0000005700667202 */ /* 0x000fe20000000f00 */
[----:B------:R-:W-:Y:S01]  /*30d0*/  HFMA2 R99, -RZ, RZ, 0, 9.5367431640625e-07 ;  /* 0x00000010ff637431 */ /* 0x000fe200000001ff */
[----:B------:R-:W-:-:S07]  /*30e0*/  MOV R96, R95 ;  /* 0x0000005f00607202 */ /* 0x000fce0000000f00 */
[----:B------:R-:W-:Y:S05]  /*30f0*/  WARPSYNC.COLLECTIVE R97, `(.L_x_2648) ;  /* 0x0000000061087348 */ /* 0x000fea0003c00000 */
[----:B------:R0:W1:Y:S02]  /*3100*/  SHFL.BFLY P0, R95, R102, R99, R104 ;  /* 0x0c000063665f7389 */ /* 0x0000640000000068 */
[----:B01----:R-:W-:Y:S05]  /*3110*/  ENDCOLLECTIVE ;  /* 0x000000000000791b */ /* 0x003fea0003800000 */
.L_x_2648:
[----:B------:R-:W-:-:S05]  /*3120*/  FADD.FTZ R96, R93, R96 ;  /* 0x000000605d607221 */ /* 0x000fca0000010000 */
[----:B------:R-:W-:Y:S02]  /*3130*/  MOV R102, R96 ;  /* 0x0000006000667202 */ /* 0x000fe40000000f00 */
[----:B------:R-:W-:-:S07]  /*3140*/  MOV R100, R95 ;  /* 0x0000005f00647202 */ /* 0x000fce0000000f00 */
[----:B------:R-:W-:Y:S05]  /*3150*/  WARPSYNC.COLLECTIVE R97, `(.L_x_2649) ;  /* 0x0000000061087348 */ /* 0x000fea0003c00000 */
[----:B------:R0:W1:Y:S02]  /*3160*/  SHFL.BFLY P0, R95, R102, R99, R104 ;  /* 0x0c000063665f7389 */ /* 0x0000640000000068 */
[----:B01----:R-:W-:Y:S05]  /*3170*/  ENDCOLLECTIVE ;  /* 0x000000000000791b */ /* 0x003fea0003800000 */
.L_x_2649:
[----:B------:R-:W-:Y:S05]  /*3180*/  BRA `(.L_x_2650) ;  /* 0xffffffd800847947 */ /* 0x000fea000383ffff */
.L_x_2651:
        /* <DEDUP_REMOVED lines=15> */
.L_x_6423:


//--------------------- .text._ZN10layer_norm13ln_bwd_kernelINS_13Kernel_traitsIf13__nv_bfloat16fS2_fjLj256ELj1ELj4ELj1ELj16ENS_18Kernel_traits_baseILj256EfS2_fS2_fjLj128EEEEELb1ELb0ELb0ELb0EEEvNS_9BwdParamsE --------------------------
	.section	.text._ZN10layer_norm13ln_bwd_kernelINS_13Kernel_traitsIf13__nv_bfloat16fS2_fjLj256ELj1ELj4ELj1ELj16ENS_18Kernel_traits_baseILj256EfS2_fS2_fjLj128EEEEELb1ELb0ELb0ELb0EEEvNS_9BwdParamsE,"ax",@progbits
	.align	128
        .global         _ZN10layer_norm13ln_bwd_kernelINS_13Kernel_traitsIf13__nv_bfloat16fS2_fjLj256ELj1ELj4ELj1ELj16ENS_18Kernel_traits_baseILj256EfS2_fS2_fjLj128EEEEELb1ELb0ELb0ELb0EEEvNS_9BwdParamsE
        .type           _ZN10layer_norm13ln_bwd_kernelINS_13Kernel_traitsIf13__nv_bfloat16fS2_fjLj256ELj1ELj4ELj1ELj16ENS_18Kernel_traits_baseILj256EfS2_fS2_fjLj128EEEEELb1ELb0ELb0ELb0EEEvNS_9BwdParamsE,@function
        .size           _ZN10layer_norm13ln_bwd_kernelINS_13Kernel_traitsIf13__nv_bfloat16fS2_fjLj256ELj1ELj4ELj1ELj16ENS_18Kernel_traits_baseILj256EfS2_fS2_fjLj128EEEEELb1ELb0ELb0ELb0EEEvNS_9BwdParamsE,(.L_x_6424 - _ZN10layer_norm13ln_bwd_kernelINS_13Kernel_traitsIf13__nv_bfloat16fS2_fjLj256ELj1ELj4ELj1ELj16ENS_18Kernel_traits_baseILj256EfS2_fS2_fjLj128EEEEELb1ELb0ELb0ELb0EEEvNS_9BwdParamsE)
        .other          _ZN10layer_norm13ln_bwd_kernelINS_13Kernel_traitsIf13__nv_bfloat16fS2_fjLj256ELj1ELj4ELj1ELj16ENS_18Kernel_traits_baseILj256EfS2_fS2_fjLj128EEEEELb1ELb0ELb0ELb0EEEvNS_9BwdParamsE,@"STO_CUDA_ENTRY STV_DEFAULT"
_ZN10layer_norm13ln_bwd_kernelINS_13Kernel_traitsIf13__nv_bfloat16fS2_fjLj256ELj1ELj4ELj1ELj16ENS_18Kernel_traits_baseILj256EfS2_fS2_fjLj128EEEEELb1ELb0ELb0ELb0EEEvNS_9BwdParamsE:
.text._ZN10layer_norm13ln_bwd_kernelINS_13Kernel_traitsIf13__nv_bfloat16fS2_fjLj256ELj1ELj4ELj1ELj16ENS_18Kernel_traits_baseILj256EfS2_fS2_fjLj128EEEEELb1ELb0ELb0ELb0EEEvNS_9BwdParamsE:
        /* <DEDUP_REMOVED lines=24> */
[----:B---3--:R-:W5:Y:S04]  /*0180*/  @P0 LDG.E.128 R4, desc[UR8][R16.64] ;  /* 0x0000000810040981 */ /* 0x008f68000c1e1d00 */
        /* <DEDUP_REMOVED lines=9> */
[----:B--2---:R-:W-:Y:S01]  /*0220*/  CS2R R16, SRZ ;  /* 0x0000000000107805 */ /* 0x004fe2000001ff00 */
[----:B01----:R-:W-:Y:S06]  /*0230*/  @P0 BRA `(.L_x_2653) ;  /* 0x00000018007c0947 */ /* 0x003fec0003800000 */
[----:B------:R-:W0:Y:S01]  /*0240*/  LDCU.64 UR10, c[0x0][0x3e0] ;  /* 0x00007c00ff0a77ac */ /* 0x000e220008000a00 */
[----:B------:R-:W1:Y:S01]  /*0250*/  LDC.U8 R77, c[0x0][0x410] ;  /* 0x00010400ff4d7b82 */ /* 0x000e620000000000 */
[----:B------:R-:W-:Y:S01]  /*0260*/  HFMA2 R12, -RZ, RZ, 0, 0 ;  /* 0x00000000ff0c7431 */ /* 0x000fe200000001ff */
[----:B0-----:R-:W-:-:S04]  /*0270*/  ISETP.NE.U32.AND P0, PT, RZ, UR10, PT ;  /* 0x0000000aff007c0c */ /* 0x001fc8000bf05070 */
[----:B------:R-:W-:-:S13]  /*0280*/  ISETP.NE.AND.EX P0, PT, RZ, UR11, PT, P0 ;  /* 0x0000000bff007c0c */ /* 0x000fda000bf05300 */
.L_x_2663:
[----:B0-----:R-:W0:Y:S08]  /*0290*/  LDC.64 R44, c[0x0][0x3c8] ;  /* 0x0000f200ff2c7b82 */ /* 0x001e300000000a00 */
[----:B------:R-:W2:Y:S01]  /*02a0*/  @P0 LDC.64 R46, c[0x0][0x3e0] ;  /* 0x0000f800ff2e0b82 */ /* 0x000ea20000000a00 */
[----:B0-----:R-:W-:-:S07]  /*02b0*/  IMAD.WIDE R50, R55, 0x4, R44 ;  /* 0x0000000437327825 */ /* 0x001fce00078e022c */
[----:B------:R-:W0:Y:S01]  /*02c0*/  LDC.64 R44, c[0x0][0x3c0] ;  /* 0x0000f000ff2c7b82 */ /* 0x000e220000000a00 */
[----:B-----5:R-:W5:Y:S01]  /*02d0*/  LDG.E R50, desc[UR8][R50.64] ;  /* 0x0000000832327981 */ /* 0x020f62000c1e1900 */
        /* <DEDUP_REMOVED lines=15> */
[----:B------:R0:W3:Y:S02]  /*03d0*/  LDG.E R3, desc[UR8][R64.64] ;  /* 0x0000000840037981 */ /* 0x0000e4000c1e1900 */
[----:B------:R-:W4:Y:S08]  /*03e0*/  LDC.64 R60, c[0x0][0x428] ;  /* 0x00010a00ff3c7b82 */ /* 0x000f300000000a00 */
[----:B------:R-:W1:Y:S01]  /*03f0*/  LDC.64 R48, c[0x0][0x3b0] ;  /* 0x0000ec00ff307b82 */ /* 0x000e620000000a00 */
[----:B--2---:R-:W-:-:S05]  /*0400*/  IMAD.WIDE.U32 R66, R79, 0x20, R66 ;  /* 0x000000204f427825 */ /* 0x004fca00078e0042 */
[----:B------:R-:W2:Y:S01]  /*0410*/  LDG.E.128 R44, desc[UR8][R66.64] ;  /* 0x00000008422c7981 */ /* 0x000ea2000c1e1d00 */
[----:B----4-:R-:W-:-:S03]  /*0420*/  IMAD.WIDE.U32 R60, R79, 0x10, R60 ;  /* 0x000000104f3c7825 */ /* 0x010fc600078e003c */
[----:B------:R4:W4:Y:S04]  /*0430*/  LDG.E.128 R56, desc[UR8][R66.64+0x10] ;  /* 0x0000100842387981 */ /* 0x000928000c1e1d00 */
[----:B------:R-:W4:Y:S01]  /*0440*/  LDG.E.128 R60, desc[UR8][R60.64] ;  /* 0x000000083c3c7981 */ /* 0x000f22000c1e1d00 */
[----:B-1----:R-:W-:-:S06]  /*0450*/  IMAD.WIDE.U32 R48, R79, 0x8, R48 ;  /* 0x000000084f307825 */ /* 0x002fcc00078e0030 */
[----:B------:R-:W4:Y:S01]  /*0460*/  LDG.E.64 R48, desc[UR8][R48.64] ;  /* 0x0000000830307981 */ /* 0x000f22000c1e1b00 */
[----:B------:R-:W-:-:S04]  /*0470*/  ISETP.NE.U32.AND P1, PT, RZ, UR12, PT ;  /* 0x0000000cff007c0c */ /* 0x000fc8000bf25070 */
[----:B------:R-:W-:-:S13]  /*0480*/  ISETP.NE.AND.EX P1, PT, RZ, UR13, PT, P1 ;  /* 0x0000000dff007c0c */ /* 0x000fda000bf25310 */
[----:B------:R-:W0:Y:S02]  /*0490*/  @P1 LDC.64 R68, c[0x0][0x438] ;  /* 0x00010e00ff441b82 */ /* 0x000e240000000a00 */
[----:B0-----:R-:W-:-:S05]  /*04a0*/  @P1 IMAD.WIDE.U32 R64, R79, 0x20, R68 ;  /* 0x000000204f401825 */ /* 0x001fca00078e0044 */
[----:B------:R-:W5:Y:S04]  /*04b0*/  @P1 LDG.E.128 R28, desc[UR8][R64.64] ;  /* 0x00000008401c1981 */ /* 0x000f68000c1e1d00 */
[----:B------:R0:W5:Y:S01]  /*04c0*/  @P1 LDG.E.128 R32, desc[UR8][R64.64+0x10] ;  /* 0x0000100840201981 */ /* 0x000162000c1e1d00 */
[----:B------:R-:W-:-:S04]  /*04d0*/  ISETP.NE.AND P1, PT, R77, RZ, PT ;  /* 0x000000ff4d00720c */ /* 0x000fc80003f25270 */
[----:B---3--:R-:W-:-:S05]  /*04e0*/  FSEL R3, R3, RZ, !P1 ;  /* 0x000000ff03037208 */ /* 0x008fca0004800000 */
[--C-:B--2---:R-:W-:Y:S01]  /*04f0*/  FADD.FTZ R51, R44, -R3.reuse ;  /* 0x800000032c337221 */ /* 0x104fe20000010000 */
[--C-:B----4-:R-:W-:Y:S01]  /*0500*/  FADD.FTZ R67, R45, -R3.reuse ;  /* 0x800000032d437221 */ /* 0x110fe20000010000 */
[--C-:B------:R-:W-:Y:S01]  /*0510*/  FADD.FTZ R69, R46, -R3.reuse ;  /* 0x800000032e457221 */ /* 0x100fe20000010000 */
[--C-:B------:R-:W-:Y:S01]  /*0520*/  FADD.FTZ R71, R47, -R3.reuse ;  /* 0x800000032f477221 */ /* 0x100fe20000010000 */
[--C-:B------:R-:W-:Y:S01]  /*0530*/  FADD.FTZ R73, R56, -R3.reuse ;  /* 0x8000000338497221 */ /* 0x100fe20000010000 */
[C---:B------:R-:W-:Y:S02]  /*0540*/  PRMT R44, R60.reuse, 0x7632, R44 ;  /* 0x000076323c2c7816 */ /* 0x040fe4000000002c */
[----:B------:R-:W-:Y:S01]  /*0550*/  SHF.L.U32 R45, R60, 0x10, RZ ;  /* 0x000000103c2d7819 */ /* 0x000fe200000006ff */
[----:B------:R-:W-:Y:S01]  /*0560*/  FADD.FTZ R83, R57, -R3 ;  /* 0x8000000339537221 */ /* 0x000fe20000010000 */
[----:B0-----:R-:W-:Y:S01]  /*0570*/  PRMT R65, R62, 0x7632, R65 ;  /* 0x000076323e417816 */ /* 0x001fe20000000041 */
[--C-:B------:R-:W-:Y:S01]  /*0580*/  FADD.FTZ R85, R58, -R3.reuse ;  /* 0x800000033a557221 */ /* 0x100fe20000010000 */
[----:B------:R-:W-:Y:S01]  /*0590*/  SHF.L.U32 R44, R44, 0x10, RZ ;  /* 0x000000102c2c7819 */ /* 0x000fe200000006ff */
[----:B------:R-:W-:Y:S01]  /*05a0*/  FADD.FTZ R87, R59, -R3 ;  /* 0x800000033b577221 */ /* 0x000fe20000010000 */
[----:B------:R-:W-:Y:S01]  /*05b0*/  SHF.L.U32 R81, R62, 0x10, RZ ;  /* 0x000000103e517819 */ /* 0x000fe200000006ff */
[C---:B-----5:R-:W-:Y:S01]  /*05c0*/  FMUL.FTZ R54, R50.reuse, R67 ;  /* 0x0000004332367220 */ /* 0x060fe20000410000 */
[----:B------:R-:W-:Y:S01]  /*05d0*/  FMUL.FTZ R3, R50, R51 ;  /* 0x0000003332037220 */ /* 0x000fe20000410000 */
[----:B------:R-:W-:Y:S01]  /*05e0*/  FMUL.FTZ R62, R4, R45 ;  /* 0x0000002d043e7220 */ /* 0x000fe20000410000 */
[----:B------:R-:W-:Y:S01]  /*05f0*/  SHF.L.U32 R47, R61, 0x10, RZ ;  /* 0x000000103d2f7819 */ /* 0x000fe200000006ff */
[----:B------:R-:W-:Y:S01]  /*0600*/  FMUL.FTZ R57, R50, R69 ;  /* 0x0000004532397220 */ /* 0x000fe20000410000 */
[----:B------:R-:W-:Y:S01]  /*0610*/  SHF.L.U32 R78, R65, 0x10, RZ ;  /* 0x00000010414e7819 */ /* 0x000fe200000006ff */
[-C--:B------:R-:W-:Y:S01]  /*0620*/  FFMA.FTZ R25, R54, R44.reuse, R25 ;  /* 0x0000002c36197223 */ /* 0x080fe20000010019 */
[----:B------:R-:W-:Y:S01]  /*0630*/  PRMT R46, R61, 0x7632, R46 ;  /* 0x000076323d2e7816 */ /* 0x000fe2000000002e */
[----:B------:R-:W-:Y:S01]  /*0640*/  FADD.FTZ R17, R17, R44 ;  /* 0x0000002c11117221 */ /* 0x000fe20000010000 */
[----:B------:R-:W-:Y:S01]  /*0650*/  FMUL.FTZ R65, R5, R44 ;  /* 0x0000002c05417220 */ /* 0x000fe20000410000 */
[----:B------:R-:W-:Y:S01]  /*0660*/  FADD.FTZ R16, R16, R45 ;  /* 0x0000002d10107221 */ /* 0x000fe20000010000 */
[C---:B------:R-:W-:Y:S01]  /*0670*/  FFMA.FTZ R24, R3.reuse, R45, R24 ;  /* 0x0000002d03187223 */ /* 0x040fe20000010018 */
[----:B------:R-:W-:Y:S01]  /*0680*/  FADD.FTZ R44, RZ, R62 ;  /* 0x0000003eff2c7221 */ /* 0x000fe20000010000 */
[----:B------:R-:W-:Y:S01]  /*0690*/  FFMA.FTZ R45, R3, R62, RZ ;  /* 0x0000003e032d7223 */ /* 0x000fe200000100ff */
[----:B------:R-:W-:Y:S01]  /*06a0*/  SHF.L.U32 R46, R46, 0x10, RZ ;  /* 0x000000102e2e7819 */ /* 0x000fe200000006ff */
        /* <DEDUP_REMOVED lines=15> */
[C---:B------:R-:W-:Y:S01]  /*07a0*/  PRMT R68, R63.reuse, 0x7632, R68 ;  /* 0x000076323f447816 */ /* 0x040fe20000000044 */
[----:B------:R-:W-:Y:S01]  /*07b0*/  FMUL.FTZ R58, R50, R83 ;  /* 0x00000053323a7220 */ /* 0x000fe20000410000 */
[----:B------:R-:W-:Y:S01]  /*07c0*/  SHF.L.U32 R63, R63, 0x10, RZ ;  /* 0x000000103f3f7819 */ /* 0x000fe200000006ff */
[----:B------:R-:W-:Y:S01]  /*07d0*/  FMUL.FTZ R71, R9, R78 ;  /* 0x0000004e09477220 */ /* 0x000fe20000410000 */
[----:B------:R-:W-:Y:S01]  /*07e0*/  FADD.FTZ R46, R47, R66 ;  /* 0x000000422f2e7221 */ /* 0x000fe20000010000 */
[----:B------:R-:W-:Y:S01]  /*07f0*/  FFMA.FTZ R45, R59, R66, R44 ;  /* 0x000000423b2d7223 */ /* 0x000fe2000001002c */
[----:B------:R-:W-:Y:S01]  /*0800*/  SHF.L.U32 R80, R68, 0x10, RZ ;  /* 0x0000001044507819 */ /* 0x000fe200000006ff */
[----:B------:R-:W-:Y:S01]  /*0810*/  FMUL.FTZ R61, R50, R85 ;  /* 0x00000055323d7220 */ /* 0x000fe20000410000 */
[----:B------:R-:W-:Y:S01]  /*0820*/  FMUL.FTZ R68, R10, R63 ;  /* 0x0000003f0a447220 */ /* 0x000fe20000410000 */
[----:B------:R-:W-:Y:S01]  /*0830*/  FADD.FTZ R47, R46, R71 ;  /* 0x000000472e2f7221 */ /* 0x000fe20000010000 */
[C---:B------:R-:W-:Y:S01]  /*0840*/  FFMA.FTZ R44, R58.reuse, R71, R45 ;  /* 0x000000473a2c7223 */ /* 0x040fe2000001002d */
[----:B------:R-:W-:Y:S01]  /*0850*/  FFMA.FTZ R21, R58, R78, R21 ;  /* 0x0000004e3a157223 */ /* 0x000fe20000010015 */
[----:B------:R-:W-:Y:S01]  /*0860*/  FADD.FTZ R13, R13, R78 ;  /* 0x0000004e0d0d7221 */ /* 0x000fe20000010000 */
[--C-:B------:R-:W-:Y:S01]  /*0870*/  SHF.R.U64 R82, R48, 0x8, R49.reuse ;  /* 0x0000000830527819 */ /* 0x100fe20000001231 */
[----:B------:R-:W-:Y:S01]  /*0880*/  FMUL.FTZ R60, R50, R87 ;  /* 0x00000057323c7220 */ /* 0x000fe20000410000 */
[----:B------:R-:W-:Y:S01]  /*0890*/  SHF.R.U64 R84, R48, 0x10, R49 ;  /* 0x0000001030547819 */ /* 0x000fe20000001231 */
[----:B------:R-:W-:Y:S01]  /*08a0*/  FMUL.FTZ R73, R11, R80 ;  /* 0x000000500b497220 */ /* 0x000fe20000410000 */
[----:B------:R-:W-:Y:S01]  /*08b0*/  FADD.FTZ R78, R47, R68 ;  /* 0x000000442f4e7221 */ /* 0x000fe20000010000 */
[C---:B------:R-:W-:Y:S01]  /*08c0*/  FFMA.FTZ R45, R61.reuse, R68, R44 ;  /* 0x000000443d2d7223 */ /* 0x040fe2000001002c */
[----:B------:R-:W-:Y:S01]  /*08d0*/  FADD.FTZ R14, R14, R63 ;  /* 0x0000003f0e0e7221 */ /* 0x000fe20000010000 */
[----:B------:R-:W-:Y:S01]  /*08e0*/  FFMA.FTZ R22, R61, R63, R22 ;  /* 0x0000003f3d167223 */ /* 0x000fe20000010016 */
[----:B------:R-:W-:Y:S01]  /*08f0*/  SHF.R.U64 R70, R48, 0x18, R49 ;  /* 0x0000001830467819 */ /* 0x000fe20000001231 */
[----:B------:R-:W-:Y:S01]  /*0900*/  FADD.FTZ R12, R12, R81 ;  /* 0x000000510c0c7221 */ /* 0x000fe20000010000 */
[--C-:B------:R-:W-:Y:S01]  /*0910*/  SHF.R.U32.HI R72, RZ, 0x8, R49.reuse ;  /* 0x00000008ff487819 */ /* 0x100fe20000011631 */
[----:B------:R-:W-:Y:S01]  /*0920*/  FFMA.FTZ R20, R59, R81, R20 ;  /* 0x000000513b147223 */ /* 0x000fe20000010014 */
[----:B------:R-:W-:Y:S01]  /*0930*/  SHF.R.U32.HI R74, RZ, 0x10, R49 ;  /* 0x00000010ff4a7819 */ /* 0x000fe20000011631 */
[----:B------:R-:W-:Y:S01]  /*0940*/  FFMA.FTZ R23, R60, R80, R23 ;  /* 0x000000503c177223 */ /* 0x000fe20000010017 */
[----:B------:R-:W-:Y:S01]  /*0950*/  SHF.R.U32.HI R75, RZ, 0x18, R49 ;  /* 0x00000018ff4b7819 */ /* 0x000fe20000011631 */
[----:B------:R-:W-:Y:S01]  /*0960*/  FADD.FTZ R15, R15, R80 ;  /* 0x000000500f0f7221 */ /* 0x000fe20000010000 */
[----:B------:R-:W-:Y:S01]  /*0970*/  PRMT R63, R82, 0x7610, R63 ;  /* 0x00007610523f7816 */ /* 0x000fe2000000003f */
[----:B------:R-:W-:Y:S01]  /*0980*/  FADD.FTZ R78, R78, R73 ;  /* 0x000000494e4e7221 */ /* 0x000fe20000010000 */
[----:B------:R-:W-:Y:S01]  /*0990*/  PRMT R67, R84, 0x7610, R67 ;  /* 0x0000761054437816 */ /* 0x000fe20000000043 */
[----:B------:R-:W-:-:S07]  /*09a0*/  FFMA.FTZ R46, R60, R73, R45 ;  /* 0x000000493c2e7223 */ /* 0x000fce000001002d */
.L_x_2655:
[----:B------:R-:W-:Y:S05]  /*09b0*/  BSYNC.RECONVERGENT B1 ;  /* 0x0000000000017941 */ /* 0x000fea0003800200 */
.L_x_2654:
        /* <DEDUP_REMOVED lines=21> */
.L_x_2675:
        /* <DEDUP_REMOVED lines=43> */
[----:B------:R-:W-:Y:S01]  /*0dc0*/  FMUL.FTZ R84, R84, UR15 ;  /* 0x0000000f54547c20 */ /* 0x000fe20008410000 */
[-C--:B------:R-:W-:Y:S01]  /*0dd0*/  FMUL.FTZ R80, R80, R53.reuse ;  /* 0x0000003550507220 */ /* 0x080fe20000410000 */
[----:B------:R-:W-:Y:S01]  /*0de0*/  FMUL.FTZ R50, R50, UR15 ;  /* 0x0000000f32327c20 */ /* 0x000fe20008410000 */
[-C--:B------:R-:W-:Y:S01]  /*0df0*/  FMUL.FTZ R82, R82, R53.reuse ;  /* 0x0000003552527220 */ /* 0x080fe20000410000 */
[----:B------:R-:W-:Y:S01]  /*0e00*/  FMUL.FTZ R44, R44, R53 ;  /* 0x000000352c2c7220 */ /* 0x000fe20000410000 */
        /* <DEDUP_REMOVED lines=15> */
[----:B------:R-:W-:Y:S02]  /*0f00*/  LOP3.LUT P6, RZ, R63, 0xff, RZ, 0xc0, !PT ;  /* 0x000000ff3fff7812 */ /* 0x000fe400078cc0ff */
        /* <DEDUP_REMOVED lines=11> */
.L_x_2660:
        /* <DEDUP_REMOVED lines=17> */
[----:B------:R-:W-:Y:S01]  /*10d0*/  FMUL.FTZ R45, R43, R53 ;  /* 0x000000352b2d7220 */ /* 0x000fe20000410000 */
[----:B------:R-:W-:Y:S01]  /*10e0*/  FADD.FTZ R81, R68, -R81 ;  /* 0x8000005144517221 */ /* 0x000fe20000010000 */
[----:B------:R-:W-:Y:S01]  /*10f0*/  FADD.FTZ R39, R62, -R37 ;  /* 0x800000253e277221 */ /* 0x000fe20000010000 */
[----:B------:R-:W-:Y:S01]  /*1100*/  FMUL.FTZ R44, R44, UR15 ;  /* 0x0000000f2c2c7c20 */ /* 0x000fe20008410000 */
[----:B------:R-:W-:Y:S01]  /*1110*/  FMUL.FTZ R45, R45, UR15 ;  /* 0x0000000f2d2d7c20 */ /* 0x000fe20008410000 */
[----:B------:R-:W-:Y:S01]  /*1120*/  LOP3.LUT P1, RZ, R67, 0xff, RZ, 0xc0, !PT ;  /* 0x000000ff43ff7812 */ /* 0x000fe2000782c0ff */
[----:B------:R-:W-:Y:S01]  /*1130*/  FMUL.FTZ R36, R50, R47 ;  /* 0x0000002f32247220 */ /* 0x000fe20000410000 */
[----:B------:R-:W-:Y:S01]  /*1140*/  LOP3.LUT P6, RZ, R70, 0xff, RZ, 0xc0, !PT ;  /* 0x000000ff46ff7812 */ /* 0x000fe200078cc0ff */
[C---:B------:R-:W-:Y:S01]  /*1150*/  FMUL.FTZ R37, R50.reuse, R51 ;  /* 0x0000003332257220 */ /* 0x040fe20000410000 */
[C---:B------:R-:W-:Y:S01]  /*1160*/  FMUL.FTZ R41, R50.reuse, R41 ;  /* 0x0000002932297220 */ /* 0x040fe20000410000 */
[C---:B------:R-:W-:Y:S01]  /*1170*/  FMUL.FTZ R38, R50.reuse, R81 ;  /* 0x0000005132267220 */ /* 0x040fe20000410000 */
[C---:B------:R-:W-:Y:S01]  /*1180*/  FMUL.FTZ R40, R50.reuse, R39 ;  /* 0x0000002732287220 */ /* 0x040fe20000410000 */
[----:B------:R-:W-:Y:S01]  /*1190*/  FMUL.FTZ R39, R50, R83 ;  /* 0x0000005332277220 */ /* 0x000fe20000410000 */
[----:B0-----:R-:W-:Y:S01]  /*11a0*/  FSEL R46, R44, RZ, P1 ;  /* 0x000000ff2c2e7208 */ /* 0x001fe20000800000 */
        /* <DEDUP_REMOVED lines=30> */
.L_x_2659:
        /* <DEDUP_REMOVED lines=19> */
[C---:B------:R-:W-:Y:S01]  /*14c0*/  FFMA.FTZ R46, R50.reuse, R46, R29 ;  /* 0x0000002e322e7223 */ /* 0x040fe2000001001d */
        /* <DEDUP_REMOVED lines=44> */
.L_x_2662:
        /* <DEDUP_REMOVED lines=9> */
[----:B0-----:R-:W-:Y:S01]  /*1820*/  FFMA.FTZ R46, R60, R44, R45 ;  /* 0x0000002c3c2e7223 */ /* 0x001fe2000001002d */
        /* <DEDUP_REMOVED lines=14> */
[C---:B------:R-:W-:Y:S01]  /*1910*/  FFMA.FTZ R41, R50.reuse, R38, R29 ;  /* 0x0000002632297223 */ /* 0x040fe2000001001d */
[----:B------:R-:W-:Y:S01]  /*1920*/  LOP3.LUT P1, RZ, R67, 0xff, RZ, 0xc0, !PT ;  /* 0x000000ff43ff7812 */ /* 0x000fe2000782c0ff */
[----:B------:R-:W-:Y:S01]  /*1930*/  FFMA.FTZ R38, R50, R47, R34 ;  /* 0x0000002f32267223 */ /* 0x000fe20000010022 */
        /* <DEDUP_REMOVED lines=33> */
.L_x_2661:
        /* <DEDUP_REMOVED lines=9> */
.L_x_2658:
[----:B------:R-:W-:Y:S05]  /*1be0*/  BSYNC.RECONVERGENT B1 ;  /* 0x0000000000017941 */ /* 0x000fea0003800200 */
.L_x_2657:
[----:B--2---:R-:W2:Y:S02]  /*1bf0*/  LDC.64 R44, c[0x0][0x380] ;  /* 0x0000e000ff2c7b82 */ /* 0x004ea40000000a00 */
[----:B--2---:R-:W-:-:S04]  /*1c00*/  LEA R55, R44, R55, 0x2 ;  /* 0x000000372c377211 */ /* 0x004fc800078e10ff */
[----:B------:R-:W-:-:S13]  /*1c10*/  ISETP.GE.AND P1, PT, R55, R45, PT ;  /* 0x0000002d3700720c */ /* 0x000fda0003f26270 */
[----:B------:R-:W-:Y:S05]  /*1c20*/  @!P1 BRA `(.L_x_2663) ;  /* 0xffffffe400989947 */ /* 0x000fea000383ffff */
.L_x_2653:
[----:B------:R-:W-:Y:S05]  /*1c30*/  BSYNC B0 ;  /* 0x0000000000007941 */ /* 0x000fea0003800000 */
.L_x_2652:
        /* <DEDUP_REMOVED lines=14> */
[----:B-----5:R-:W3:Y:S04]  /*1d20*/  LDS R5, [R3+0x400] ;  /* 0x0004000003057984 */ /* 0x020ee80000000800 */
        /* <DEDUP_REMOVED lines=22> */
[----:B------:R-:W-:Y:S02]  /*1e90*/  IADD3.X R25, PT, PT, RZ, RZ, RZ, P0, !PT ;  /* 0x000000ffff197210 */ /* 0x000fe400007fe4ff */
[----:B------:R-:W-:Y:S02]  /*1ea0*/  ISETP.GE.U32.AND P0, PT, R23, 0x80, PT ;  /* 0x000000801700780c */ /* 0x000fe40003f06070 */
[C---:B------:R-:W-:Y:S01]  /*1eb0*/  SHF.L.U32 R0, R14.reuse, 0x2, RZ ;  /* 0x000000020e007819 */ /* 0x040fe200000006ff */
[----:B------:R-:W0:Y:S01]  /*1ec0*/  LDS R8, [R3] ;  /* 0x0000000003087984 */ /* 0x000e220000000800 */
[----:B------:R-:W-:-:S02]  /*1ed0*/  SHF.L.U64.HI R14, R14, 0x2, R25 ;  /* 0x000000020e0e7819 */ /* 0x000fc40000010219 */
[C---:B------:R-:W-:Y:S01]  /*1ee0*/  IADD3 R12, P2, PT, R0.reuse, UR18, RZ ;  /* 0x00000012000c7c10 */ /* 0x040fe2000ff5e0ff */
[----:B------:R-:W1:Y:S01]  /*1ef0*/  LDS R13, [R3+0x400] ;  /* 0x00040000030d7984 */ /* 0x000e620000000800 */
[----:B------:R-:W-:Y:S02]  /*1f00*/  IADD3 R0, P3, PT, R0, UR16, RZ ;  /* 0x0000001000007c10 */ /* 0x000fe4000ff7e0ff */
[----:B------:R-:W-:Y:S01]  /*1f10*/  ISETP.GE.U32.AND P1, PT, R23, 0x100, PT ;  /* 0x000001001700780c */ /* 0x000fe20003f26070 */
[----:B------:R-:W2:Y:S01]  /*1f20*/  LDS R17, [R3+0x800] ;  /* 0x0008000003117984 */ /* 0x000ea20000000800 */
[----:B------:R-:W-:Y:S02]  /*1f30*/  IADD3.X R23, PT, PT, R14, UR19, RZ, P2, !PT ;  /* 0x000000130e177c10 */ /* 0x000fe400097fe4ff */
[----:B------:R-:W-:Y:S01]  /*1f40*/  @P0 MOV R2, R12 ;  /* 0x0000000c00020202 */ /* 0x000fe20000000f00 */
[----:B------:R-:W3:Y:S01]  /*1f50*/  LDS R10, [R3+0x200] ;  /* 0x00020000030a7984 */ /* 0x000ee20000000800 */
[----:B------:R-:W-:-:S02]  /*1f60*/  @P0 MOV R4, R0 ;  /* 0x0000000000040202 */ /* 0x000fc40000000f00 */
[----:B------:R-:W-:Y:S01]  /*1f70*/  @P0 IADD3 R12, P2, PT, R12, 0x200, RZ ;  /* 0x000002000c0c0810 */ /* 0x000fe20007f5e0ff */
        /* <DEDUP_REMOVED lines=28> */
.L_x_2656:
        /* <DEDUP_REMOVED lines=8> */
.L_x_2665:
[----:B------:R-:W-:Y:S05]  /*21c0*/  BSYNC B1 ;  /* 0x0000000000017941 */ /* 0x000fea0003800000 */
.L_x_2664:
        /* <DEDUP_REMOVED lines=8> */
.L_x_2666:
[----:B------:R-:W-:-:S05]  /*2250*/  FADD.FTZ R45, R45, R78 ;  /* 0x0000004e2d2d7221 */ /* 0x000fca0000010000 */
[----:B------:R-:W-:Y:S01]  /*2260*/  MOV R83, R45 ;  /* 0x0000002d00537202 */ /* 0x000fe20000000f00 */
[----:B------:R-:W-:Y:S01]  /*2270*/  HFMA2 R84, -RZ, RZ, 0, 1.1920928955078125e-07 ;  /* 0x00000002ff547431 */ /* 0x000fe200000001ff */
[----:B------:R-:W-:-:S07]  /*2280*/  MOV R47, R82 ;  /* 0x00000052002f7202 */ /* 0x000fce0000000f00 */
[----:B------:R-:W-:Y:S05]  /*2290*/  WARPSYNC.COLLECTIVE R80, `(.L_x_2667) ;  /* 0x0000000050087348 */ /* 0x000fea0003c00000 */
[----:B------:R0:W1:Y:S02]  /*22a0*/  SHFL.BFLY P1, R82, R83, R84, R85 ;  /* 0x0c00005453527389 */ /* 0x0000640000020055 */
[----:B01----:R-:W-:Y:S05]  /*22b0*/  ENDCOLLECTIVE ;  /* 0x000000000000791b */ /* 0x003fea0003800000 */
.L_x_2667:
[----:B------:R-:W-:-:S05]  /*22c0*/  FADD.FTZ R47, R47, R46 ;  /* 0x0000002e2f2f7221 */ /* 0x000fca0000010000 */
[----:B------:R-:W-:Y:S02]  /*22d0*/  MOV R83, R47 ;  /* 0x0000002f00537202 */ /* 0x000fe40000000f00 */
[----:B------:R-:W-:-:S07]  /*22e0*/  MOV R44, R82 ;  /* 0x00000052002c7202 */ /* 0x000fce0000000f00 */
[----:B------:R-:W-:Y:S05]  /*22f0*/  WARPSYNC.COLLECTIVE R80, `(.L_x_2668) ;  /* 0x0000000050087348 */ /* 0x000fea0003c00000 */
[----:B------:R0:W1:Y:S02]  /*2300*/  SHFL.BFLY P1, R82, R83, R84, R85 ;  /* 0x0c00005453527389 */ /* 0x0000640000020055 */
[----:B01----:R-:W-:Y:S05]  /*2310*/  ENDCOLLECTIVE ;  /* 0x000000000000791b */ /* 0x003fea0003800000 */
.L_x_2668:
[----:B------:R-:W-:-:S05]  /*2320*/  FADD.FTZ R44, R45, R44 ;  /* 0x0000002c2d2c7221 */ /* 0x000fca0000010000 */
[----:B------:R-:W-:Y:S01]  /*2330*/  MOV R83, R44 ;  /* 0x0000002c00537202 */ /* 0x000fe20000000f00 */
[----:B------:R-:W-:Y:S01]  /*2340*/  HFMA2 R84, -RZ, RZ, 0, 2.384185791015625e-07 ;  /* 0x00000004ff547431 */ /* 0x000fe200000001ff */
[----:B------:R-:W-:-:S07]  /*2350*/  MOV R52, R82 ;  /* 0x0000005200347202 */ /* 0x000fce0000000f00 */
[----:B------:R-:W-:Y:S05]  /*2360*/  WARPSYNC.COLLECTIVE R80, `(.L_x_2669) ;  /* 0x0000000050087348 */ /* 0x000fea0003c00000 */
[----:B------:R0:W1:Y:S02]  /*2370*/  SHFL.BFLY P1, R82, R83, R84, R85 ;  /* 0x0c00005453527389 */ /* 0x0000640000020055 */
[----:B01----:R-:W-:Y:S05]  /*2380*/  ENDCOLLECTIVE ;  /* 0x000000000000791b */ /* 0x003fea0003800000 */
.L_x_2669:
[----:B------:R-:W-:-:S05]  /*2390*/  FADD.FTZ R52, R47, R52 ;  /* 0x000000342f347221 */ /* 0x000fca0000010000 */
[----:B------:R-:W-:Y:S02]  /*23a0*/  MOV R83, R52 ;  /* 0x0000003400537202 */ /* 0x000fe40000000f00 */
[----:B------:R-:W-:-:S07]  /*23b0*/  MOV R51, R82 ;  /* 0x0000005200337202 */ /* 0x000fce0000000f00 */
[----:B------:R-:W-:Y:S05]  /*23c0*/  WARPSYNC.COLLECTIVE R80, `(.L_x_2670) ;  /* 0x0000000050087348 */ /* 0x000fea0003c00000 */
[----:B------:R0:W1:Y:S02]  /*23d0*/  SHFL.BFLY P1, R82, R83, R84, R85 ;  /* 0x0c00005453527389 */ /* 0x0000640000020055 */
[----:B01----:R-:W-:Y:S05]  /*23e0*/  ENDCOLLECTIVE ;  /* 0x000000000000791b */ /* 0x003fea0003800000 */
.L_x_2670:
[----:B------:R-:W-:-:S05]  /*23f0*/  FADD.FTZ R51, R44, R51 ;  /* 0x000000332c337221 */ /* 0x000fca0000010000 */
[----:B------:R-:W-:Y:S01]  /*2400*/  MOV R83, R51 ;  /* 0x0000003300537202 */ /* 0x000fe20000000f00 */
[----:B------:R-:W-:Y:S01]  /*2410*/  HFMA2 R84, -RZ, RZ, 0, 4.76837158203125e-07 ;  /* 0x00000008ff547431 */ /* 0x000fe200000001ff */
[----:B------:R-:W-:-:S07]  /*2420*/  MOV R81, R82 ;  /* 0x0000005200517202 */ /* 0x000fce0000000f00 */
[----:B------:R-:W-:Y:S05]  /*2430*/  WARPSYNC.COLLECTIVE R80, `(.L_x_2671) ;  /* 0x0000000050087348 */ /* 0x000fea0003c00000 */
[----:B------:R0:W1:Y:S02]  /*2440*/  SHFL.BFLY P1, R82, R83, R84, R85 ;  /* 0x0c00005453527389 */ /* 0x0000640000020055 */
[----:B01----:R-:W-:Y:S05]  /*2450*/  ENDCOLLECTIVE ;  /* 0x000000000000791b */ /* 0x003fea0003800000 */
.L_x_2671:
[----:B------:R-:W-:-:S05]  /*2460*/  FADD.FTZ R81, R52, R81 ;  /* 0x0000005134517221 */ /* 0x000fca0000010000 */
[----:B------:R-:W-:Y:S02]  /*2470*/  MOV R83, R81 ;  /* 0x0000005100537202 */ /* 0x000fe40000000f00 */
[----:B------:R-:W-:-:S07]  /*2480*/  MOV R46, R82 ;  /* 0x00000052002e7202 */ /* 0x000fce0000000f00 */
[----:B------:R-:W-:Y:S05]  /*2490*/  WARPSYNC.COLLECTIVE R80, `(.L_x_2672) ;  /* 0x0000000050087348 */ /* 0x000fea0003c00000 */
[----:B------:R0:W1:Y:S02]  /*24a0*/  SHFL.BFLY P1, R82, R83, R84, R85 ;  /* 0x0c00005453527389 */ /* 0x0000640000020055 */
[----:B01----:R-:W-:Y:S05]  /*24b0*/  ENDCOLLECTIVE ;  /* 0x000000000000791b */ /* 0x003fea0003800000 */
.L_x_2672:
[----:B------:R-:W-:-:S05]  /*24c0*/  FADD.FTZ R46, R51, R46 ;  /* 0x0000002e332e7221 */ /* 0x000fca0000010000 */
[----:B------:R-:W-:Y:S01]  /*24d0*/  MOV R83, R46 ;  /* 0x0000002e00537202 */ /* 0x000fe20000000f00 */
[----:B------:R-:W-:Y:S01]  /*24e0*/  HFMA2 R84, -RZ, RZ, 0, 9.5367431640625e-07 ;  /* 0x00000010ff547431 */ /* 0x000fe200000001ff */
[----:B------:R-:W-:-:S07]  /*24f0*/  MOV R78, R82 ;  /* 0x00000052004e7202 */ /* 0x000fce0000000f00 */
[----:B------:R-:W-:Y:S05]  /*2500*/  WARPSYNC.COLLECTIVE R80, `(.L_x_2673) ;  /* 0x0000000050087348 */ /* 0x000fea0003c00000 */
[----:B------:R0:W1:Y:S02]  /*2510*/  SHFL.BFLY P1, R82, R83, R84, R85 ;  /* 0x0c00005453527389 */ /* 0x0000640000020055 */
[----:B01----:R-:W-:Y:S05]  /*2520*/  ENDCOLLECTIVE ;  /* 0x000000000000791b */ /* 0x003fea0003800000 */
.L_x_2673:
[----:B------:R-:W-:-:S05]  /*2530*/  FADD.FTZ R78, R81, R78 ;  /* 0x0000004e514e7221 */ /* 0x000fca0000010000 */
[----:B------:R-:W-:Y:S02]  /*2540*/  MOV R83, R78 ;  /* 0x0000004e00537202 */ /* 0x000fe40000000f00 */
[----:B------:R-:W-:-:S07]  /*2550*/  MOV R45, R82 ;  /* 0x00000052002d7202 */ /* 0x000fce0000000f00 */
[----:B------:R-:W-:Y:S05]  /*2560*/  WARPSYNC.COLLECTIVE R80, `(.L_x_2674) ;  /* 0x0000000050087348 */ /* 0x000fea0003c00000 */
[----:B------:R0:W1:Y:S02]  /*2570*/  SHFL.BFLY P1, R82, R83, R84, R85 ;  /* 0x0c00005453527389 */ /* 0x0000640000020055 */
[----:B01----:R-:W-:Y:S05]  /*2580*/  ENDCOLLECTIVE ;  /* 0x000000000000791b */ /* 0x003fea0003800000 */
.L_x_2674:
[----:B------:R-:W-:Y:S01]  /*2590*/  MOV R47, R82 ;  /* 0x00000052002f7202 */ /* 0x000fe20000000f00 */
[----:B------:R-:W-:Y:S06]  /*25a0*/  BRA `(.L_x_2675) ;  /* 0xffffffe400587947 */ /* 0x000fec000383ffff */
.L_x_2676:
        /* <DEDUP_REMOVED lines=13> */
.L_x_6424:


//--------------------- .text._ZN10layer_norm13ln_bwd_kernelINS_13Kernel_traitsIf13__nv_bfloat16fS2_fjLj256ELj1ELj4ELj1ELj16ENS_18Kernel_traits_baseILj256EfS2_fS2_fjLj128EEEEELb1ELb0ELb0ELb1EEEvNS_9BwdParamsE --------------------------
	.section	.text._ZN10layer_norm13ln_bwd_kernelINS_13Kernel_traitsIf13__nv_bfloat16fS2_fjLj256ELj1ELj4ELj1ELj16ENS_18Kernel_traits_baseILj256EfS2_fS2_fjLj128EEEEELb1ELb0ELb0ELb1EEEvNS_9BwdParamsE,"ax",@progbits
	.align	128
        .global         _ZN10layer_norm13ln_bwd_kernelINS_13Kernel_traitsIf13__nv_bfloat16fS2_fjLj256ELj1ELj4ELj1ELj16ENS_18Kernel_traits_baseILj256EfS2_fS2_fjLj128EEEEELb1ELb0ELb0ELb1EEEvNS_9BwdParamsE
        .type           _ZN10layer_norm13ln_bwd_kernelINS_13Kernel_traitsIf13__nv_bfloat16fS2_fjLj256ELj1ELj4ELj1ELj16ENS_18Kernel_traits_baseILj256EfS2_fS2_fjLj128EEEEELb1ELb0ELb0ELb1EEEvNS_9BwdParamsE,@function
        .size           _ZN10layer_norm13ln_bwd_kernelINS_13Kernel_traitsIf13__nv_bfloat16fS2_fjLj256ELj1ELj4ELj1ELj16ENS_18Kernel_traits_baseILj256EfS2_fS2_fjLj128EEEEELb1ELb0ELb0ELb1EEEvNS_9BwdParamsE,(.L_x_6425 - _ZN10layer_norm13ln_bwd_kernelINS_13Kernel_traitsIf13__nv_bfloat16fS2_fjLj256ELj1ELj4ELj1ELj16ENS_18Kernel_traits_baseILj256EfS2_fS2_fjLj128EEEEELb1ELb0ELb0ELb1EEEvNS_9BwdParamsE)
        .other          _ZN10layer_norm13ln_bwd_kernelINS_13Kernel_traitsIf13__nv_bfloat16fS2_fjLj256ELj1ELj4ELj1ELj16ENS_18Kernel_traits_baseILj256EfS2_fS2_fjLj128EEEEELb1ELb0ELb0ELb1EEEvNS_9BwdParamsE,@"STO_CUDA_ENTRY STV_DEFAULT"
_ZN10layer_norm13ln_bwd_kernelINS_13Kernel_traitsIf13__nv_bfloat16fS2_fjLj256ELj1ELj4ELj1ELj16ENS_18Kernel_traits_baseILj256EfS2_fS2_fjLj128EEEEELb1ELb0ELb0ELb1EEEvNS_9BwdParamsE:
.text._ZN10layer_norm13ln_bwd_kernelINS_13Kernel_traitsIf13__nv_bfloat16fS2_fjLj256ELj1ELj4ELj1ELj16ENS_18Kernel_traits_baseILj256EfS2_fS2_fjLj128EEEEELb1ELb0ELb0ELb1EEEvNS_9BwdParamsE:
        /* <DEDUP_REMOVED lines=43> */
.L_x_2685:
[----:B0-----:R-:W0:Y:S01]  /*02b0*/  LDC.64 R62, c[0x0][0x3c0] ;  /* 0x0000f000ff3e7b82 */ /* 0x001e220000000a00 */
        /* <DEDUP_REMOVED lines=8> */
[----:B0-----:R-:W-:-:S05]  /*0340*/  IMAD.WIDE R62, R53, 0x4, R62 ;  /* 0x00000004353e7825 */ /* 0x001fca00078e023e */
[----:B------:R0:W4:Y:S02]  /*0350*/  LDG.E R0, desc[UR8][R62.64] ;  /* 0x000000083e007981 */ /* 0x000124000c1e1900 */
[----:B------:R-:W0:Y:S01]  /*0360*/  LDC.64 R2, c[0x0][0x3b0] ;  /* 0x0000ec00ff027b82 */ /* 0x000e220000000a00 */
[----:B-1----:R-:W-:-:S05]  /*0370*/  IMAD.WIDE.U32 R68, R40, 0x20, R68 ;  /* 0x0000002028447825 */ /* 0x002fca00078e0044 */
[----:B------:R-:W4:Y:S01]  /*0380*/  LDG.E.128 R28, desc[UR8][R68.64] ;  /* 0x00000008441c7981 */ /* 0x000f22000c1e1d00 */
[----:B--2---:R-:W-:Y:S01]  /*0390*/  IMAD.WIDE.U32 R36, R40, 0x10, R32 ;  /* 0x0000001028247825 */ /* 0x004fe200078e0020 */
[----:B------:R-:W1:Y:S02]  /*03a0*/  @P0 LDC.64 R66, c[0x0][0x3e0] ;  /* 0x0000f800ff420b82 */ /* 0x000e640000000a00 */
[----:B------:R-:W2:Y:S04]  /*03b0*/  LDG.E.128 R32, desc[UR8][R68.64+0x10] ;  /* 0x0000100844207981 */ /* 0x000ea8000c1e1d00 */
[----:B------:R-:W2:Y:S01]  /*03c0*/  LDG.E.128 R36, desc[UR8][R36.64] ;  /* 0x0000000824247981 */ /* 0x000ea2000c1e1d00 */
[----:B---3--:R-:W-:-:S05]  /*03d0*/  IMAD.WIDE R64, R53, 0x4, R60 ;  /* 0x0000000435407825 */ /* 0x008fca00078e023c */
[----:B------:R3:W2:Y:S01]  /*03e0*/  LDG.E R60, desc[UR8][R64.64] ;  /* 0x00000008403c7981 */ /* 0x0006a2000c1e1900 */
[----:B0-----:R-:W-:-:S06]  /*03f0*/  IMAD.WIDE.U32 R2, R40, 0x8, R2 ;  /* 0x0000000828027825 */ /* 0x001fcc00078e0002 */
[----:B------:R-:W2:Y:S01]  /*0400*/  LDG.E.64 R2, desc[UR8][R2.64] ;  /* 0x0000000802027981 */ /* 0x000ea2000c1e1b00 */
[----:B-1----:R-:W-:-:S06]  /*0410*/  @P0 IMAD.WIDE R66, R53, 0x2, R66 ;  /* 0x0000000235420825 */ /* 0x002fcc00078e0242 */
[----:B------:R0:W2:Y:S01]  /*0420*/  @P0 LDG.E.U16 R66, desc[UR8][R66.64] ;  /* 0x0000000842420981 */ /* 0x0000a2000c1e1500 */
[----:B------:R-:W-:-:S04]  /*0430*/  ISETP.NE.U32.AND P1, PT, RZ, UR12, PT ;  /* 0x0000000cff007c0c */ /* 0x000fc8000bf25070 */
[----:B------:R-:W-:Y:S02]  /*0440*/  ISETP.NE.AND.EX P1, PT, RZ, UR13, PT, P1 ;  /* 0x0000000dff007c0c */ /* 0x000fe4000bf25310 */
[----:B------:R-:W-:-:S11]  /*0450*/  ISETP.NE.AND P2, PT, R54, RZ, PT ;  /* 0x000000ff3600720c */ /* 0x000fd60003f45270 */
[----:B------:R-:W1:Y:S01]  /*0460*/  @P1 LDC.64 R62, c[0x0][0x438] ;  /* 0x00010e00ff3e1b82 */ /* 0x000e620000000a00 */
[----:B------:R-:W-:Y:S01]  /*0470*/  UMOV UR6, 0xffffffff ;  /* 0xffffffff00067882 */ /* 0x000fe20000000000 */
[----:B-1----:R-:W-:-:S05]  /*0480*/  @P1 IMAD.WIDE.U32 R62, R40, 0x20, R62 ;  /* 0x00000020283e1825 */ /* 0x002fca00078e003e */
[----:B-----5:R-:W5:Y:S04]  /*0490*/  @P1 LDG.E.128 R12, desc[UR8][R62.64] ;  /* 0x000000083e0c1981 */ /* 0x020f68000c1e1d00 */
[----:B------:R1:W5:Y:S01]  /*04a0*/  @P1 LDG.E.128 R16, desc[UR8][R62.64+0x10] ;  /* 0x000010083e101981 */ /* 0x000362000c1e1d00 */
[----:B------:R-:W-:Y:S02]  /*04b0*/  ISETP.NE.U32.AND P1, PT, RZ, UR12, PT ;  /* 0x0000000cff007c0c */ /* 0x000fe4000bf25070 */
[----:B------:R-:W-:Y:S02]  /*04c0*/  MOV R61, 0x3f800000 ;  /* 0x3f800000003d7802 */ /* 0x000fe40000000f00 */
[----:B------:R-:W-:Y:S02]  /*04d0*/  ISETP.NE.AND.EX P1, PT, RZ, UR13, PT, P1 ;  /* 0x0000000dff007c0c */ /* 0x000fe4000bf25310 */
[----:B----4-:R-:W-:-:S05]  /*04e0*/  FSEL R0, R0, RZ, !P2 ;  /* 0x000000ff00007208 */ /* 0x010fca0005000000 */
[--C-:B---3--:R-:W-:Y:S01]  /*04f0*/  FADD.FTZ R65, R28, -R0.reuse ;  /* 0x800000001c417221 */ /* 0x108fe20000010000 */
[--C-:B------:R-:W-:Y:S01]  /*0500*/  FADD.FTZ R29, R29, -R0.reuse ;  /* 0x800000001d1d7221 */ /* 0x100fe20000010000 */
[--C-:B------:R-:W-:Y:S01]  /*0510*/  FADD.FTZ R69, R30, -R0.reuse ;  /* 0x800000001e457221 */ /* 0x100fe20000010000 */
[--C-:B------:R-:W-:Y:S01]  /*0520*/  FADD.FTZ R71, R31, -R0.reuse ;  /* 0x800000001f477221 */ /* 0x100fe20000010000 */
[----:B--2---:R-:W-:Y:S01]  /*0530*/  FADD.FTZ R75, R33, -R0 ;  /* 0x80000000214b7221 */ /* 0x004fe20000010000 */
[C---:B------:R-:W-:Y:S02]  /*0540*/  PRMT R28, R36.reuse, 0x7632, R28 ;  /* 0x00007632241c7816 */ /* 0x040fe4000000001c */
[----:B------:R-:W-:Y:S01]  /*0550*/  SHF.L.U32 R36, R36, 0x10, RZ ;  /* 0x0000001024247819 */ /* 0x000fe200000006ff */
[--C-:B------:R-:W-:Y:S01]  /*0560*/  FADD.FTZ R77, R34, -R0.reuse ;  /* 0x80000000224d7221 */ /* 0x100fe20000010000 */
[----:B------:R-:W-:Y:S01]  /*0570*/  SHF.L.U32 R30, R28, 0x10, RZ ;  /* 0x000000101c1e7819 */ /* 0x000fe200000006ff */
[--C-:B------:R-:W-:Y:S01]  /*0580*/  FADD.FTZ R73, R32, -R0.reuse ;  /* 0x8000000020497221 */ /* 0x100fe20000010000 */
[----:B------:R-:W-:Y:S01]  /*0590*/  FADD.FTZ R81, R35, -R0 ;  /* 0x8000000023517221 */ /* 0x000fe20000010000 */
[C---:B------:R-:W-:Y:S01]  /*05a0*/  PRMT R31, R37.reuse, 0x7632, R31 ;  /* 0x00007632251f7816 */ /* 0x040fe2000000001f */
[C---:B0-----:R-:W-:Y:S01]  /*05b0*/  FMUL.FTZ R67, R60.reuse, R29 ;  /* 0x0000001d3c437220 */ /* 0x041fe20000410000 */
[----:B------:R-:W-:Y:S01]  /*05c0*/  SHF.L.U32 R33, R37, 0x10, RZ ;  /* 0x0000001025217819 */ /* 0x000fe200000006ff */
[----:B------:R-:W-:Y:S01]  /*05d0*/  FMUL.FTZ R0, R60, R65 ;  /* 0x000000413c007220 */ /* 0x000fe20000410000 */
[----:B------:R-:W-:Y:S01]  /*05e0*/  PRMT R34, R38, 0x7632, R34 ;  /* 0x0000763226227816 */ /* 0x000fe20000000022 */
        /* <DEDUP_REMOVED lines=8> */
[C---:B------:R-:W-:Y:S01]  /*0670*/  FMUL.FTZ R64, R60.reuse, R69 ;  /* 0x000000453c407220 */ /* 0x040fe20000410000 */
[----:B------:R-:W-:Y:S01]  /*0680*/  FMUL.FTZ R65, R60, R71 ;  /* 0x000000473c417220 */ /* 0x000fe20000410000 */
[----:B------:R-:W-:Y:S01]  /*0690*/  FADD.FTZ R59, R36, R59 ;  /* 0x0000003b243b7221 */ /* 0x000fe20000010000 */
[----:B------:R-:W-:Y:S01]  /*06a0*/  FFMA.FTZ R41, R0, R36, R41 ;  /* 0x0000002400297223 */ /* 0x000fe20000010029 */
[----:B------:R-:W-:Y:S01]  /*06b0*/  FMUL.FTZ R36, R10, R33 ;  /* 0x000000210a247220 */ /* 0x000fe20000410000 */
[----:B------:R-:W-:Y:S01]  /*06c0*/  FADD.FTZ R31, R31, R30 ;  /* 0x0000001e1f1f7221 */ /* 0x000fe20000010000 */
[----:B------:R-:W-:Y:S01]  /*06d0*/  FFMA.FTZ R69, R67, R30, R34 ;  /* 0x0000001e43457223 */ /* 0x000fe20000010022 */
[----:B------:R-:W-:Y:S01]  /*06e0*/  SHF.L.U32 R35, R38, 0x10, RZ ;  /* 0x0000001026237819 */ /* 0x000fe200000006ff */
[----:B-1----:R-:W-:Y:S01]  /*06f0*/  FMUL.FTZ R63, R60, R75 ;  /* 0x0000004b3c3f7220 */ /* 0x002fe20000410000 */
        /* <DEDUP_REMOVED lines=8> */
[----:B------:R-:W-:Y:S01]  /*0780*/  FMUL.FTZ R62, R60, R73 ;  /* 0x000000493c3e7220 */ /* 0x000fe20000410000 */
[----:B------:R-:W-:Y:S01]  /*0790*/  FMUL.FTZ R29, R4, R35 ;  /* 0x00000023041d7220 */ /* 0x000fe20000410000 */
[----:B------:R-:W-:Y:S01]  /*07a0*/  FADD.FTZ R70, R71, R32 ;  /* 0x0000002047467221 */ /* 0x000fe20000010000 */
[----:B------:R-:W-:Y:S01]  /*07b0*/  FFMA.FTZ R69, R65, R32, R34 ;  /* 0x0000002041457223 */ /* 0x000fe20000010022 */
[----:B------:R-:W-:-:S02]  /*07c0*/  PRMT R72, R39, 0x7632, R72 ;  /* 0x0000763227487816 */ /* 0x000fc40000000048 */
[----:B------:R-:W-:Y:S01]  /*07d0*/  MOV R74, R2 ;  /* 0x00000002004a7202 */ /* 0x000fe20000000f00 */
[----:B------:R-:W-:Y:S01]  /*07e0*/  FADD.FTZ R56, R33, R56 ;  /* 0x0000003821387221 */ /* 0x000fe20000010000 */
[----:B------:R-:W-:Y:S01]  /*07f0*/  SHF.L.U32 R79, R39, 0x10, RZ ;  /* 0x00000010274f7819 */ /* 0x000fe200000006ff */
[----:B------:R-:W-:Y:S01]  /*0800*/  FFMA.FTZ R43, R64, R33, R43 ;  /* 0x00000021402b7223 */ /* 0x000fe2000001002b */
[----:B------:R-:W-:Y:S01]  /*0810*/  MOV R71, R3 ;  /* 0x0000000300477202 */ /* 0x000fe20000000f00 */
[----:B------:R-:W-:Y:S01]  /*0820*/  FADD.FTZ R70, R70, R29 ;  /* 0x0000001d46467221 */ /* 0x000fe20000010000 */
[----:B------:R-:W-:Y:S01]  /*0830*/  FFMA.FTZ R34, R62, R29, R69 ;  /* 0x0000001d3e227223 */ /* 0x000fe20000010045 */
[----:B------:R-:W-:Y:S01]  /*0840*/  SHF.L.U32 R33, R72, 0x10, RZ ;  /* 0x0000001048217819 */ /* 0x000fe200000006ff */
[----:B------:R-:W-:Y:S01]  /*0850*/  FMUL.FTZ R39, R60, R81 ;  /* 0x000000513c277220 */ /* 0x000fe20000410000 */
[----:B------:R-:W-:Y:S01]  /*0860*/  PRMT R72, R74, 0x7610, R72 ;  /* 0x000076104a487816 */ /* 0x000fe20000000048 */
[----:B------:R-:W-:Y:S01]  /*0870*/  FMUL.FTZ R38, R60, R77 ;  /* 0x0000004d3c267220 */ /* 0x000fe20000410000 */
[----:B------:R-:W-:Y:S01]  /*0880*/  SHF.R.U64 R76, R2, 0x8, R3 ;  /* 0x00000008024c7819 */ /* 0x000fe20000001203 */
[----:B------:R-:W-:Y:S01]  /*0890*/  FMUL.FTZ R28, R6, R79 ;  /* 0x0000004f061c7220 */ /* 0x000fe20000410000 */
[----:B------:R-:W-:Y:S01]  /*08a0*/  PRMT R74, R71, 0x7610, R74 ;  /* 0x00007610474a7816 */ /* 0x000fe2000000004a */
[----:B------:R-:W-:Y:S01]  /*08b0*/  FADD.FTZ R69, R70, R31 ;  /* 0x0000001f46457221 */ /* 0x000fe20000010000 */
[----:B------:R-:W-:Y:S01]  /*08c0*/  FFMA.FTZ R71, R63, R31, R34 ;  /* 0x0000001f3f477223 */ /* 0x000fe20000010022 */
[----:B------:R-:W-:Y:S01]  /*08d0*/  FADD.FTZ R57, R35, R57 ;  /* 0x0000003923397221 */ /* 0x000fe20000010000 */
[----:B------:R-:W-:Y:S01]  /*08e0*/  FFMA.FTZ R45, R62, R35, R45 ;  /* 0x000000233e2d7223 */ /* 0x000fe2000001002d */
[----:B------:R-:W-:Y:S01]  /*08f0*/  PRMT R35, R76, 0x7610, R35 ;  /* 0x000076104c237816 */ /* 0x000fe20000000023 */
[-C--:B------:R-:W-:Y:S01]  /*0900*/  FFMA.FTZ R48, R39, R33.reuse, R48 ;  /* 0x0000002127307223 */ /* 0x080fe20000010030 */
[----:B------:R-:W-:Y:S01]  /*0910*/  FADD.FTZ R52, R33, R52 ;  /* 0x0000003421347221 */ /* 0x000fe20000010000 */
[----:B------:R-:W-:Y:S01]  /*0920*/  FMUL.FTZ R33, R7, R33 ;  /* 0x0000002107217220 */ /* 0x000fe20000410000 */
[----:B------:R-:W-:Y:S01]  /*0930*/  FADD.FTZ R70, R69, R28 ;  /* 0x0000001c45467221 */ /* 0x000fe20000010000 */
[----:B------:R-:W-:Y:S01]  /*0940*/  FFMA.FTZ R76, R38, R28, R71 ;  /* 0x0000001c264c7223 */ /* 0x000fe20000010047 */
[----:B------:R-:W-:Y:S01]  /*0950*/  @P0 SHF.L.U32 R61, R66, 0x10, RZ ;  /* 0x00000010423d0819 */ /* 0x000fe200000006ff */
[----:B------:R-:W-:Y:S01]  /*0960*/  FADD.FTZ R58, R79, R58 ;  /* 0x0000003a4f3a7221 */ /* 0x000fe20000010000 */
[----:B------:R-:W-:Y:S01]  /*0970*/  SHF.R.U64 R66, R2, 0x10, R3 ;  /* 0x0000001002427819 */ /* 0x000fe20000001203 */
[----:B------:R-:W-:Y:S01]  /*0980*/  FFMA.FTZ R47, R38, R79, R47 ;  /* 0x0000004f262f7223 */ /* 0x000fe2000001002f */
[----:B------:R-:W-:Y:S01]  /*0990*/  SHF.R.U64 R68, R2, 0x18, R3 ;  /* 0x0000001802447819 */ /* 0x000fe20000001203 */
[----:B------:R-:W-:Y:S01]  /*09a0*/  FADD.FTZ R70, R70, R33 ;  /* 0x0000002146467221 */ /* 0x000fe20000010000 */
[--C-:B------:R-:W-:Y:S01]  /*09b0*/  SHF.R.U32.HI R69, RZ, 0x8, R3.reuse ;  /* 0x00000008ff457819 */ /* 0x100fe20000011603 */
[----:B------:R-:W-:Y:S01]  /*09c0*/  FFMA.FTZ R76, R39, R33, R76 ;  /* 0x00000021274c7223 */ /* 0x000fe2000001004c */
[----:B------:R-:W-:Y:S01]  /*09d0*/  SHF.R.U32.HI R34, RZ, 0x10, R3 ;  /* 0x00000010ff227819 */ /* 0x000fe20000011603 */
[----:B------:R-:W-:Y:S06]  /*09e0*/  BRA.DIV UR6, `(.L_x_2680) ;  /* 0x0000001606c07947 */ /* 0x000fec000b800000 */
[----:B------:R-:W0:Y:S02]  /*09f0*/  SHFL.BFLY PT, R71, R70, 0x1, 0x1f ;  /* 0x0c201f0046477f89 */ /* 0x000e2400000e0000 */
[----:B0-----:R-:W-:Y:S02]  /*0a00*/  FADD.FTZ R73, R70, R71 ;  /* 0x0000004746497221 */ /* 0x001fe40000010000 */
        /* <DEDUP_REMOVED lines=16> */
.L_x_2697:
        /* <DEDUP_REMOVED lines=17> */
[----:B------:R-:W-:Y:S01]  /*0c20*/  FMUL.FTZ R36, R60, R73 ;  /* 0x000000493c247220 */ /* 0x000fe20000410000 */
[----:B------:R-:W-:Y:S01]  /*0c30*/  FADD.FTZ R37, R37, -R0 ;  /* 0x8000000025257221 */ /* 0x000fe20000010000 */
[----:B------:R-:W-:Y:S01]  /*0c40*/  FFMA.FTZ R70, R39, R70, R71 ;  /* 0x0000004627467223 */ /* 0x000fe20000010047 */
[----:B------:R-:W-:Y:S01]  /*0c50*/  LOP3.LUT P5, RZ, R66, 0xff, RZ, 0xc0, !PT ;  /* 0x000000ff42ff7812 */ /* 0x000fe200078ac0ff */
[----:B------:R-:W-:Y:S01]  /*0c60*/  FMUL.FTZ R36, R36, R61 ;  /* 0x0000003d24247220 */ /* 0x000fe20000410000 */
[----:B------:R-:W-:Y:S01]  /*0c70*/  FMUL.FTZ R0, R60, R37 ;  /* 0x000000253c007220 */ /* 0x000fe20000410000 */
[----:B------:R-:W-:Y:S01]  /*0c80*/  FADD.FTZ R67, R30, -R67 ;  /* 0x800000431e437221 */ /* 0x000fe20000010000 */
[----:B------:R-:W-:Y:S01]  /*0c90*/  FADD.FTZ R65, R32, -R65 ;  /* 0x8000004120417221 */ /* 0x000fe20000010000 */
[----:B------:R-:W-:Y:S01]  /*0ca0*/  FMUL.FTZ R36, R36, UR16 ;  /* 0x0000001024247c20 */ /* 0x000fe20008410000 */
[----:B------:R-:W-:Y:S01]  /*0cb0*/  FADD.FTZ R29, R29, -R62 ;  /* 0x8000003e1d1d7221 */ /* 0x000fe20000010000 */
[----:B------:R-:W-:Y:S01]  /*0cc0*/  FADD.FTZ R31, R31, -R64 ;  /* 0x800000401f1f7221 */ /* 0x000fe20000010000 */
[----:B------:R-:W-:Y:S01]  /*0cd0*/  FADD.FTZ R63, R28, -R63 ;  /* 0x8000003f1c3f7221 */ /* 0x000fe20000010000 */
[----:B------:R-:W-:Y:S01]  /*0ce0*/  ISETP.GE.U32.AND P1, PT, R2, RZ, PT ;  /* 0x000000ff0200720c */ /* 0x000fe20003f26070 */
[----:B------:R-:W-:Y:S01]  /*0cf0*/  FADD.FTZ R33, R33, -R70 ;  /* 0x8000004621217221 */ /* 0x000fe20000010000 */
[----:B------:R-:W-:Y:S01]  /*0d00*/  FSEL R2, R36, RZ, P5 ;  /* 0x000000ff24027208 */ /* 0x000fe20002800000 */
[----:B------:R-:W-:Y:S01]  /*0d10*/  FMUL.FTZ R0, R0, R61 ;  /* 0x0000003d00007220 */ /* 0x000fe20000410000 */
[----:B------:R-:W-:Y:S01]  /*0d20*/  LOP3.LUT P5, RZ, R34, 0xff, RZ, 0xc0, !PT ;  /* 0x000000ff22ff7812 */ /* 0x000fe200078ac0ff */
        /* <DEDUP_REMOVED lines=25> */
[----:B------:R-:W-:Y:S02]  /*0ec0*/  ISETP.GE.U32.AND.EX P1, PT, R3, 0x1000000, PT, P1 ;  /* 0x010000000300780c */ /* 0x000fe40003f26110 */
        /* <DEDUP_REMOVED lines=11> */
.L_x_2682:
[-CC-:B------:R-:W-:Y:S01]  /*0f80*/  FFMA.FTZ R21, R64, R70.reuse, R71.reuse ;  /* 0x0000004640157223 */ /* 0x180fe20000010047 */
[-CC-:B------:R-:W-:Y:S01]  /*0f90*/  FFMA.FTZ R0, R0, R70.reuse, R71.reuse ;  /* 0x0000004600007223 */ /* 0x180fe20000010047 */
[-CC-:B------:R-:W-:Y:S01]  /*0fa0*/  FFMA.FTZ R62, R62, R70.reuse, R71.reuse ;  /* 0x000000463e3e7223 */ /* 0x180fe20000010047 */
[-C--:B------:R-:W-:Y:S01]  /*0fb0*/  FFMA.FTZ R24, R63, R70.reuse, R71 ;  /* 0x000000463f187223 */ /* 0x080fe20000010047 */
[----:B------:R-:W-:Y:S01]  /*0fc0*/  FADD.FTZ R21, R36, -R21 ;  /* 0x8000001524157221 */ /* 0x000fe20000010000 */
[----:B------:R-:W-:Y:S01]  /*0fd0*/  FADD.FTZ R37, R37, -R0 ;  /* 0x8000000025257221 */ /* 0x000fe20000010000 */
[----:B------:R-:W-:Y:S01]  /*0fe0*/  ISETP.GE.U32.AND P1, PT, R2, RZ, PT ;  /* 0x000000ff0200720c */ /* 0x000fe20003f26070 */
[-CC-:B------:R-:W-:Y:S01]  /*0ff0*/  FFMA.FTZ R67, R67, R70.reuse, R71.reuse ;  /* 0x0000004643437223 */ /* 0x180fe20000010047 */
[----:B------:R-:W-:Y:S01]  /*1000*/  FMUL.FTZ R22, R60, R21 ;  /* 0x000000153c167220 */ /* 0x000fe20000410000 */
[-CC-:B------:R-:W-:Y:S01]  /*1010*/  FFMA.FTZ R65, R65, R70.reuse, R71.reuse ;  /* 0x0000004641417223 */ /* 0x180fe20000010047 */
[-CC-:B------:R-:W-:Y:S01]  /*1020*/  FFMA.FTZ R23, R38, R70.reuse, R71.reuse ;  /* 0x0000004626177223 */ /* 0x180fe20000010047 */
[----:B------:R-:W-:Y:S01]  /*1030*/  FFMA.FTZ R70, R39, R70, R71 ;  /* 0x0000004627467223 */ /* 0x000fe20000010047 */
[----:B------:R-:W-:Y:S01]  /*1040*/  FMUL.FTZ R21, R22, R61 ;  /* 0x0000003d16157220 */ /* 0x000fe20000410000 */
[----:B------:R-:W-:Y:S01]  /*1050*/  FMUL.FTZ R20, R60, R37 ;  /* 0x000000253c147220 */ /* 0x000fe20000410000 */
[----:B------:R-:W-:Y:S01]  /*1060*/  LOP3.LUT P5, RZ, R66, 0xff, RZ, 0xc0, !PT ;  /* 0x000000ff42ff7812 */ /* 0x000fe200078ac0ff */
[----:B------:R-:W-:Y:S01]  /*1070*/  FADD.FTZ R29, R29, -R62 ;  /* 0x8000003e1d1d7221 */ /* 0x000fe20000010000 */
[----:B------:R-:W-:Y:S01]  /*1080*/  FMUL.FTZ R21, R21, UR16 ;  /* 0x0000001015157c20 */ /* 0x000fe20008410000 */
[----:B------:R-:W-:Y:S01]  /*1090*/  ISETP.GE.U32.AND.EX P1, PT, R3, 0x1000000, PT, P1 ;  /* 0x010000000300780c */ /* 0x000fe20003f26110 */
[----:B------:R-:W-:Y:S01]  /*10a0*/  FADD.FTZ R25, R31, -R24 ;  /* 0x800000181f197221 */ /* 0x000fe20000010000 */
[----:B------:R-:W-:Y:S01]  /*10b0*/  FADD.FTZ R67, R30, -R67 ;  /* 0x800000431e437221 */ /* 0x000fe20000010000 */
[----:B------:R-:W-:Y:S01]  /*10c0*/  FADD.FTZ R65, R32, -R65 ;  /* 0x8000004120417221 */ /* 0x000fe20000010000 */
[----:B------:R-:W-:Y:S01]  /*10d0*/  FADD.FTZ R3, R28, -R23 ;  /* 0x800000171c037221 */ /* 0x000fe20000010000 */
[----:B------:R-:W-:Y:S01]  /*10e0*/  FADD.FTZ R27, R33, -R70 ;  /* 0x80000046211b7221 */ /* 0x000fe20000010000 */
[----:B------:R-:W-:Y:S01]  /*10f0*/  FMUL.FTZ R0, R20, R61 ;  /* 0x0000003d14007220 */ /* 0x000fe20000410000 */
[----:B------:R-:W-:Y:S01]  /*1100*/  LOP3.LUT P2, RZ, R35, 0xff, RZ, 0xc0, !PT ;  /* 0x000000ff23ff7812 */ /* 0x000fe2000784c0ff */
[C---:B------:R-:W-:Y:S01]  /*1110*/  FMUL.FTZ R24, R60.reuse, R29 ;  /* 0x0000001d3c187220 */ /* 0x040fe20000410000 */
[----:B------:R-:W-:Y:S01]  /*1120*/  FSEL R35, R21, RZ, P5 ;  /* 0x000000ff15237208 */ /* 0x000fe20002800000 */
        /* <DEDUP_REMOVED lines=16> */
[----:B------:R-:W-:Y:S01]  /*1230*/  LOP3.LUT P6, RZ, R74, 0xff, RZ, 0xc0, !PT ;  /* 0x000000ff4aff7812 */ /* 0x000fe200078cc0ff */
[----:B------:R-:W-:Y:S01]  /*1240*/  FMUL.FTZ R3, R3, UR16 ;  /* 0x0000001003037c20 */ /* 0x000fe20008410000 */
[----:B------:R-:W-:Y:S01]  /*1250*/  LOP3.LUT P4, RZ, R69, 0xff, RZ, 0xc0, !PT ;  /* 0x000000ff45ff7812 */ /* 0x000fe2000788c0ff */
[----:B------:R-:W-:Y:S01]  /*1260*/  FMUL.FTZ R2, R2, UR16 ;  /* 0x0000001002027c20 */ /* 0x000fe20008410000 */
[----:B------:R-:W-:Y:S01]  /*1270*/  LOP3.LUT P3, RZ, R68, 0xff, RZ, 0xc0, !PT ;  /* 0x000000ff44ff7812 */ /* 0x000fe2000786c0ff */
[----:B------:R-:W-:Y:S01]  /*1280*/  FMUL.FTZ R31, R30, UR16 ;  /* 0x000000101e1f7c20 */ /* 0x000fe20008410000 */
[----:B------:R-:W-:Y:S01]  /*1290*/  FMUL.FTZ R61, R61, UR16 ;  /* 0x000000103d3d7c20 */ /* 0x000fe20008410000 */
        /* <DEDUP_REMOVED lines=12> */
.L_x_2681:
        /* <DEDUP_REMOVED lines=8> */
[-CC-:B------:R-:W-:Y:S01]  /*13e0*/  FFMA.FTZ R64, R63, R70.reuse, R71.reuse ;  /* 0x000000463f407223 */ /* 0x180fe20000010047 */
[-CC-:B------:R-:W-:Y:S01]  /*13f0*/  FFMA.FTZ R65, R65, R70.reuse, R71.reuse ;  /* 0x0000004641417223 */ /* 0x180fe20000010047 */
[-CC-:B------:R-:W-:Y:S01]  /*1400*/  FFMA.FTZ R62, R62, R70.reuse, R71.reuse ;  /* 0x000000463e3e7223 */ /* 0x180fe20000010047 */
[----:B-----5:R-:W-:Y:S01]  /*1410*/  FFMA.FTZ R36, R60, R73, R14 ;  /* 0x000000493c247223 */ /* 0x020fe2000001000e */
[-CC-:B------:R-:W-:Y:S01]  /*1420*/  FFMA.FTZ R63, R38, R70.reuse, R71.reuse ;  /* 0x00000046263f7223 */ /* 0x180fe20000010047 */
[----:B------:R-:W-:Y:S01]  /*1430*/  FADD.FTZ R37, R37, -R0 ;  /* 0x8000000025257221 */ /* 0x000fe20000010000 */
[----:B------:R-:W-:Y:S01]  /*1440*/  FFMA.FTZ R70, R39, R70, R71 ;  /* 0x0000004627467223 */ /* 0x000fe20000010047 */
[----:B------:R-:W-:Y:S01]  /*1450*/  FMUL.FTZ R36, R36, R61 ;  /* 0x0000003d24247220 */ /* 0x000fe20000410000 */
[----:B------:R-:W-:Y:S01]  /*1460*/  ISETP.GE.U32.AND P1, PT, R2, RZ, PT ;  /* 0x000000ff0200720c */ /* 0x000fe20003f26070 */
[----:B------:R-:W-:Y:S01]  /*1470*/  FADD.FTZ R67, R30, -R67 ;  /* 0x800000431e437221 */ /* 0x000fe20000010000 */
[----:B------:R-:W-:Y:S01]  /*1480*/  FFMA.FTZ R0, R60, R37, R12 ;  /* 0x000000253c007223 */ /* 0x000fe2000001000c */
[----:B------:R-:W-:Y:S01]  /*1490*/  FMUL.FTZ R36, R36, UR16 ;  /* 0x0000001024247c20 */ /* 0x000fe20008410000 */
[----:B------:R-:W-:Y:S01]  /*14a0*/  FADD.FTZ R30, R32, -R65 ;  /* 0x80000041201e7221 */ /* 0x000fe20000010000 */
[----:B------:R-:W-:Y:S01]  /*14b0*/  FADD.FTZ R29, R29, -R62 ;  /* 0x8000003e1d1d7221 */ /* 0x000fe20000010000 */
[----:B------:R-:W-:Y:S01]  /*14c0*/  FADD.FTZ R63, R28, -R63 ;  /* 0x8000003f1c3f7221 */ /* 0x000fe20000010000 */
[----:B------:R-:W-:Y:S01]  /*14d0*/  FADD.FTZ R70, R33, -R70 ;  /* 0x8000004621467221 */ /* 0x000fe20000010000 */
[----:B------:R-:W-:Y:S01]  /*14e0*/  FSEL R2, R36, RZ, P5 ;  /* 0x000000ff24027208 */ /* 0x000fe20002800000 */
[----:B------:R-:W-:Y:S01]  /*14f0*/  FMUL.FTZ R0, R0, R61 ;  /* 0x0000003d00007220 */ /* 0x000fe20000410000 */
[----:B------:R-:W-:Y:S01]  /*1500*/  LOP3.LUT P5, RZ, R34, 0xff, RZ, 0xc0, !PT ;  /* 0x000000ff22ff7812 */ /* 0x000fe200078ac0ff */
[----:B------:R-:W-:Y:S01]  /*1510*/  FADD.FTZ R34, R31, -R64 ;  /* 0x800000401f227221 */ /* 0x000fe20000010000 */
[C---:B------:R-:W-:Y:S01]  /*1520*/  FFMA.FTZ R28, R60.reuse, R67, R13 ;  /* 0x000000433c1c7223 */ /* 0x040fe2000001000d */
[C---:B------:R-:W-:Y:S01]  /*1530*/  FFMA.FTZ R30, R60.reuse, R30, R15 ;  /* 0x0000001e3c1e7223 */ /* 0x040fe2000001000f */
[C---:B------:R-:W-:Y:S01]  /*1540*/  FFMA.FTZ R32, R60.reuse, R29, R16 ;  /* 0x0000001d3c207223 */ /* 0x040fe20000010010 */
[C---:B------:R-:W-:Y:S01]  /*1550*/  FFMA.FTZ R34, R60.reuse, R34, R17 ;  /* 0x000000223c227223 */ /* 0x040fe20000010011 */
[C---:B------:R-:W-:Y:S01]  /*1560*/  FFMA.FTZ R36, R60.reuse, R63, R18 ;  /* 0x0000003f3c247223 */ /* 0x040fe20000010012 */
[----:B------:R-:W-:Y:S01]  /*1570*/  FFMA.FTZ R60, R60, R70, R19 ;  /* 0x000000463c3c7223 */ /* 0x000fe20000010013 */
        /* <DEDUP_REMOVED lines=31> */
.L_x_2684:
        /* <DEDUP_REMOVED lines=8> */
[----:B-----5:R-:W-:Y:S01]  /*17f0*/  FFMA.FTZ R22, R60, R21, R14 ;  /* 0x000000153c167223 */ /* 0x020fe2000001000e */
[-CC-:B------:R-:W-:Y:S01]  /*1800*/  FFMA.FTZ R65, R65, R70.reuse, R71.reuse ;  /* 0x0000004641417223 */ /* 0x180fe20000010047 */
[-CC-:B------:R-:W-:Y:S01]  /*1810*/  FFMA.FTZ R23, R38, R70.reuse, R71.reuse ;  /* 0x0000004626177223 */ /* 0x180fe20000010047 */
[----:B------:R-:W-:Y:S01]  /*1820*/  FFMA.FTZ R70, R39, R70, R71 ;  /* 0x0000004627467223 */ /* 0x000fe20000010047 */
[----:B------:R-:W-:Y:S01]  /*1830*/  FMUL.FTZ R21, R22, R61 ;  /* 0x0000003d16157220 */ /* 0x000fe20000410000 */
[----:B------:R-:W-:Y:S01]  /*1840*/  FFMA.FTZ R20, R60, R37, R12 ;  /* 0x000000253c147223 */ /* 0x000fe2000001000c */
        /* <DEDUP_REMOVED lines=46> */
[----:B------:R-:W-:-:S07]  /*1b30*/  F2FP.BF16.F32.PACK_AB R28, R3, R0 ;  /* 0x00000000031c723e */ /* 0x000fce00000010ff */
.L_x_2683:
        /* <DEDUP_REMOVED lines=14> */
.L_x_2679:
        /* <DEDUP_REMOVED lines=9> */
[----:B-----5:R-:W-:Y:S02]  /*1cb0*/  MOV R12, R45 ;  /* 0x0000002d000c7202 */ /* 0x020fe40000000f00 */
[----:B------:R-:W-:Y:S02]  /*1cc0*/  MOV R13, R46 ;  /* 0x0000002e000d7202 */ /* 0x000fe40000000f00 */
[----:B------:R-:W-:-:S02]  /*1cd0*/  MOV R57, R51 ;  /* 0x0000003300397202 */ /* 0x000fc40000000f00 */
[----:B------:R-:W-:Y:S02]  /*1ce0*/  MOV R14, R47 ;  /* 0x0000002f000e7202 */ /* 0x000fe40000000f00 */
[----:B------:R-:W-:Y:S02]  /*1cf0*/  MOV R15, R48 ;  /* 0x00000030000f7202 */ /* 0x000fe40000000f00 */
[----:B------:R-:W-:-:S07]  /*1d00*/  MOV R59, R52 ;  /* 0x00000034003b7202 */ /* 0x000fce0000000f00 */
.L_x_2678:
[----:B------:R-:W-:Y:S05]  /*1d10*/  BSYNC B0 ;  /* 0x0000000000007941 */ /* 0x000fea0003800000 */
.L_x_2677:
[----:B0-----:R-:W0:Y:S01]  /*1d20*/  S2R R3, SR_CgaCtaId ;  /* 0x0000000000037919 */ /* 0x001e220000008800 */
[----:B------:R-:W-:Y:S01]  /*1d30*/  MOV R0, 0x400 ;  /* 0x0000040000007802 */ /* 0x000fe20000000f00 */
[----:B------:R-:W-:Y:S05]  /*1d40*/  WARPSYNC.ALL ;  /* 0x0000000000007948 */ /* 0x000fea0003800000 */
[----:B------:R-:W1:Y:S01]  /*1d50*/  LDC R24, c[0x0][0x388] ;  /* 0x0000e200ff187b82 */ /* 0x000e620000000800 */
[----:B------:R-:W2:Y:S01]  /*1d60*/  LDCU.128 UR20, c[0x0][0x440] ;  /* 0x00008800ff1477ac */ /* 0x000ea20008000c00 */
[----:B-1----:R-:W-:Y:S01]  /*1d70*/  IMAD R24, R24, UR7, RZ ;  /* 0x0000000718187c24 */ /* 0x002fe2000f8e02ff */
[----:B0-----:R-:W-:-:S04]  /*1d80*/  LEA R0, R3, R0, 0x18 ;  /* 0x0000000003007211 */ /* 0x001fc800078ec0ff */
[CC--:B------:R-:W-:Y:S02]  /*1d90*/  LEA R2, R55.reuse, R0.reuse, 0x5 ;  /* 0x0000000037027211 */ /* 0x0c0fe400078e28ff */
[----:B------:R-:W-:Y:S02]  /*1da0*/  LEA R0, R55, R0, 0x2 ;  /* 0x0000000037007211 */ /* 0x000fe400078e10ff */
[----:B------:R-:W-:Y:S01]  /*1db0*/  IADD3 R55, P0, PT, R24, R55, RZ ;  /* 0x0000003718377210 */ /* 0x000fe20007f1e0ff */
[----:B------:R-:W-:Y:S04]  /*1dc0*/  STS.128 [R2], R8 ;  /* 0x0000000802007388 */ /* 0x000fe80000000c00 */
[----:B------:R-:W-:Y:S01]  /*1dd0*/  STS.128 [R2+0x10], R56 ;  /* 0x0000103802007388 */ /* 0x000fe20000000c00 */
[----:B------:R-:W-:Y:S06]  /*1de0*/  BAR.SYNC.DEFER_BLOCKING 0x0 ;  /* 0x0000000000007b1d */ /* 0x000fec0000010000 */
[----:B------:R-:W0:Y:S04]  /*1df0*/  LDS R3, [R0] ;  /* 0x0000000000037984 */ /* 0x000e280000000800 */
[----:B------:R-:W1:Y:S04]  /*1e00*/  LDS R16, [R0+0x200] ;  /* 0x0002000000107984 */ /* 0x000e680000000800 */
[----:B------:R-:W3:Y:S04]  /*1e10*/  LDS R18, [R0+0x400] ;  /* 0x0004000000127984 */ /* 0x000ee80000000800 */
[----:B------:R-:W4:Y:S04]  /*1e20*/  LDS R17, [R0+0x600] ;  /* 0x0006000000117984 */ /* 0x000f280000000800 */
[----:B------:R-:W5:Y:S04]  /*1e30*/  LDS R20, [R0+0x800] ;  /* 0x0008000000147984 */ /* 0x000f680000000800 */
[----:B------:R-:W2:Y:S04]  /*1e40*/  LDS R19, [R0+0xa00] ;  /* 0x000a000000137984 */ /* 0x000ea80000000800 */
[----:B------:R-:W-:Y:S04]  /*1e50*/  LDS R22, [R0+0xc00] ;  /* 0x000c000000167984 */ /* 0x000fe80000000800 */
[----:B------:R-:W2:Y:S01]  /*1e60*/  LDS R9, [R0+0xe00] ;  /* 0x000e000000097984 */ /* 0x000ea20000000800 */
[----:B------:R-:W-:Y:S01]  /*1e70*/  BAR.SYNC.DEFER_BLOCKING 0x0 ;  /* 0x0000000000007b1d */ /* 0x000fe20000010000 */
[----:B0-----:R-:W-:Y:S01]  /*1e80*/  FADD.FTZ R3, RZ, R3 ;  /* 0x00000003ff037221 */ /* 0x001fe20000010000 */
[----:B-1----:R-:W-:-:S03]  /*1e90*/  FADD.FTZ R16, RZ, R16 ;  /* 0x00000010ff107221 */ /* 0x002fc60000010000 */
[----:B---3--:R-:W-:Y:S01]  /*1ea0*/  FADD.FTZ R3, R3, R18 ;  /* 0x0000001203037221 */ /* 0x008fe20000010000 */
[----:B----4-:R-:W-:Y:S01]  /*1eb0*/  FADD.FTZ R16, R16, R17 ;  /* 0x0000001110107221 */ /* 0x010fe20000010000 */
[----:B------:R0:W-:Y:S02]  /*1ec0*/  STS.128 [R2], R4 ;  /* 0x0000000402007388 */ /* 0x0001e40000000c00 */
[----:B-----5:R-:W-:Y:S02]  /*1ed0*/  FADD.FTZ R3, R3, R20 ;  /* 0x0000001403037221 */ /* 0x020fe40000010000 */
[----:B------:R-:W-:Y:S01]  /*1ee0*/  STS.128 [R2+0x10], R12 ;  /* 0x0000100c02007388 */ /* 0x000fe20000000c00 */
[----:B--2---:R-:W-:Y:S01]  /*1ef0*/  FADD.FTZ R16, R16, R19 ;  /* 0x0000001310107221 */ /* 0x004fe20000010000 */
[----:B------:R-:W-:Y:S03]  /*1f00*/  BAR.SYNC.DEFER_BLOCKING 0x0 ;  /* 0x0000000000007b1d */ /* 0x000fe60000010000 */
[----:B------:R-:W-:Y:S01]  /*1f10*/  FADD.FTZ R9, R16, R9 ;  /* 0x0000000910097221 */ /* 0x000fe20000010000 */
[----:B0-----:R-:W-:Y:S01]  /*1f20*/  SHF.L.U32 R4, R55, 0x2, RZ ;  /* 0x0000000237047819 */ /* 0x001fe200000006ff */
[----:B------:R-:W-:Y:S01]  /*1f30*/  FADD.FTZ R7, R3, R22 ;  /* 0x0000001603077221 */ /* 0x000fe20000010000 */
        /* <DEDUP_REMOVED lines=27> */
.L_x_2680:
        /* <DEDUP_REMOVED lines=8> */
.L_x_2687:
[----:B------:R-:W-:Y:S05]  /*2170*/  BSYNC B2 ;  /* 0x0000000000027941 */ /* 0x000fea0003800000 */
.L_x_2686:
        /* <DEDUP_REMOVED lines=8> */
.L_x_2688:
[----:B------:R-:W-:-:S05]  /*2200*/  FADD.FTZ R73, R70, R71 ;  /* 0x0000004746497221 */ /* 0x000fca0000010000 */
[----:B------:R-:W-:Y:S01]  /*2210*/  MOV R84, R73 ;  /* 0x0000004900547202 */ /* 0x000fe20000000f00 */
[----:B------:R-:W-:Y:S01]  /*2220*/  HFMA2 R83, -RZ, RZ, 0, 1.1920928955078125e-07 ;  /* 0x00000002ff537431 */ /* 0x000fe200000001ff */
[----:B------:R-:W-:-:S07]  /*2230*/  MOV R71, R82 ;  /* 0x0000005200477202 */ /* 0x000fce0000000f00 */
[----:B------:R-:W-:Y:S05]  /*2240*/  WARPSYNC.COLLECTIVE R81, `(.L_x_2689) ;  /* 0x0000000051087348 */ /* 0x000fea0003c00000 */
[----:B------:R0:W1:Y:S02]  /*2250*/  SHFL.BFLY P3, R82, R84, R83, R86 ;  /* 0x0c00005354527389 */ /* 0x0000640000060056 */
[----:B01----:R-:W-:Y:S05]  /*2260*/  ENDCOLLECTIVE ;  /* 0x000000000000791b */ /* 0x003fea0003800000 */
.L_x_2689:
[----:B------:R-:W-:-:S05]  /*2270*/  FADD.FTZ R75, R76, R71 ;  /* 0x000000474c4b7221 */ /* 0x000fca0000010000 */
[----:B------:R-:W-:Y:S02]  /*2280*/  MOV R84, R75 ;  /* 0x0000004b00547202 */ /* 0x000fe40000000f00 */
[----:B------:R-:W-:-:S07]  /*2290*/  MOV R78, R82 ;  /* 0x00000052004e7202 */ /* 0x000fce0000000f00 */
[----:B------:R-:W-:Y:S05]  /*22a0*/  WARPSYNC.COLLECTIVE R81, `(.L_x_2690) ;  /* 0x0000000051087348 */ /* 0x000fea0003c00000 */
[----:B------:R0:W1:Y:S02]  /*22b0*/  SHFL.BFLY P3, R82, R84, R83, R86 ;  /* 0x0c00005354527389 */ /* 0x0000640000060056 */
[----:B01----:R-:W-:Y:S05]  /*22c0*/  ENDCOLLECTIVE ;  /* 0x000000000000791b */ /* 0x003fea0003800000 */
.L_x_2690:
[----:B------:R-:W-:-:S05]  /*22d0*/  FADD.FTZ R77, R73, R78 ;  /* 0x0000004e494d7221 */ /* 0x000fca0000010000 */
[----:B------:R-:W-:Y:S01]  /*22e0*/  MOV R84, R77 ;  /* 0x0000004d00547202 */ /* 0x000fe20000000f00 */
[----:B------:R-:W-:Y:S01]  /*22f0*/  HFMA2 R83, -RZ, RZ, 0, 2.384185791015625e-07 ;  /* 0x00000004ff537431 */ /* 0x000fe200000001ff */
[----:B------:R-:W-:-:S07]  /*2300*/  MOV R78, R82 ;  /* 0x00000052004e7202 */ /* 0x000fce0000000f00 */
[----:B------:R-:W-:Y:S05]  /*2310*/  WARPSYNC.COLLECTIVE R81, `(.L_x_2691) ;  /* 0x0000000051087348 */ /* 0x000fea0003c00000 */
[----:B------:R0:W1:Y:S02]  /*2320*/  SHFL.BFLY P3, R82, R84, R83, R86 ;  /* 0x0c00005354527389 */ /* 0x0000640000060056 */
[----:B01----:R-:W-:Y:S05]  /*2330*/  ENDCOLLECTIVE ;  /* 0x000000000000791b */ /* 0x003fea0003800000 */
.L_x_2691:
[----:B------:R-:W-:-:S05]  /*2340*/  FADD.FTZ R78, R75, R78 ;  /* 0x0000004e4b4e7221 */ /* 0x000fca0000010000 */
[----:B------:R-:W-:Y:S02]  /*2350*/  MOV R84, R78 ;  /* 0x0000004e00547202 */ /* 0x000fe40000000f00 */
[----:B------:R-:W-:-:S07]  /*2360*/  MOV R80, R82 ;  /* 0x0000005200507202 */ /* 0x000fce0000000f00 */
[----:B------:R-:W-:Y:S05]  /*2370*/  WARPSYNC.COLLECTIVE R81, `(.L_x_2692) ;  /* 0x0000000051087348 */ /* 0x000fea0003c00000 */
[----:B------:R0:W1:Y:S02]  /*2380*/  SHFL.BFLY P3, R82, R84, R83, R86 ;  /* 0x0c00005354527389 */ /* 0x0000640000060056 */
[----:B01----:R-:W-:Y:S05]  /*2390*/  ENDCOLLECTIVE ;  /* 0x000000000000791b */ /* 0x003fea0003800000 */
.L_x_2692:
[----:B------:R-:W-:-:S05]  /*23a0*/  FADD.FTZ R80, R77, R80 ;  /* 0x000000504d507221 */ /* 0x000fca0000010000 */
[----:B------:R-:W-:Y:S01]  /*23b0*/  MOV R84, R80 ;  /* 0x0000005000547202 */ /* 0x000fe20000000f00 */
[----:B------:R-:W-:Y:S01]  /*23c0*/  HFMA2 R83, -RZ, RZ, 0, 4.76837158203125e-07 ;  /* 0x00000008ff537431 */ /* 0x000fe200000001ff */
[----:B------:R-:W-:-:S07]  /*23d0*/  MOV R71, R82 ;  /* 0x0000005200477202 */ /* 0x000fce0000000f00 */
[----:B------:R-:W-:Y:S05]  /*23e0*/  WARPSYNC.COLLECTIVE R81, `(.L_x_2693) ;  /* 0x0000000051087348 */ /* 0x000fea0003c00000 */
[----:B------:R0:W1:Y:S02]  /*23f0*/  SHFL.BFLY P3, R82, R84, R83, R86 ;  /* 0x0c00005354527389 */ /* 0x0000640000060056 */
[----:B01----:R-:W-:Y:S05]  /*2400*/  ENDCOLLECTIVE ;  /* 0x000000000000791b */ /* 0x003fea0003800000 */
.L_x_2693:
[----:B------:R-:W-:-:S05]  /*2410*/  FADD.FTZ R79, R78, R71 ;  /* 0x000000474e4f7221 */ /* 0x000fca0000010000 */
[----:B------:R-:W-:Y:S02]  /*2420*/  MOV R84, R79 ;  /* 0x0000004f00547202 */ /* 0x000fe40000000f00 */
[----:B------:R-:W-:-:S07]  /*2430*/  MOV R71, R82 ;  /* 0x0000005200477202 */ /* 0x000fce0000000f00 */
[----:B------:R-:W-:Y:S05]  /*2440*/  WARPSYNC.COLLECTIVE R81, `(.L_x_2694) ;  /* 0x0000000051087348 */ /* 0x000fea0003c00000 */
[----:B------:R0:W1:Y:S02]  /*2450*/  SHFL.BFLY P3, R82, R84, R83, R86 ;  /* 0x0c00005354527389 */ /* 0x0000640000060056 */
[----:B01----:R-:W-:Y:S05]  /*2460*/  ENDCOLLECTIVE ;  /* 0x000000000000791b */ /* 0x003fea0003800000 */
.L_x_2694:
[----:B------:R-:W-:-:S05]  /*2470*/  FADD.FTZ R70, R80, R71 ;  /* 0x0000004750467221 */ /* 0x000fca0000010000 */
[----:B------:R-:W-:Y:S01]  /*2480*/  MOV R84, R70 ;  /* 0x0000004600547202 */ /* 0x000fe20000000f00 */
[----:B------:R-:W-:Y:S01]  /*2490*/  HFMA2 R83, -RZ, RZ, 0, 9.5367431640625e-07 ;  /* 0x00000010ff537431 */ /* 0x000fe200000001ff */
[----:B------:R-:W-:-:S07]  /*24a0*/  MOV R76, R82 ;  /* 0x00000052004c7202 */ /* 0x000fce0000000f00 */
[----:B------:R-:W-:Y:S05]  /*24b0*/  WARPSYNC.COLLECTIVE R81, `(.L_x_2695) ;  /* 0x0000000051087348 */ /* 0x000fea0003c00000 */
[----:B------:R0:W1:Y:S02]  /*24c0*/  SHFL.BFLY P3, R82, R84, R83, R86 ;  /* 0x0c00005354527389 */ /* 0x0000640000060056 */
[----:B01----:R-:W-:Y:S05]  /*24d0*/  ENDCOLLECTIVE ;  /* 0x000000000000791b */ /* 0x003fea0003800000 */
.L_x_2695:
[----:B------:R-:W-:-:S05]  /*24e0*/  FADD.FTZ R71, R79, R76 ;  /* 0x0000004c4f477221 */ /* 0x000fca0000010000 */
[----:B------:R-:W-:Y:S02]  /*24f0*/  MOV R84, R71 ;  /* 0x0000004700547202 */ /* 0x000fe40000000f00 */
[----:B------:R-:W-:-:S07]  /*2500*/  MOV R73, R82 ;  /* 0x0000005200497202 */ /* 0x000fce0000000f00 */
[----:B------:R-:W-:Y:S05]  /*2510*/  WARPSYNC.COLLECTIVE R81, `(.L_x_2696) ;  /* 0x0000000051087348 */ /* 0x000fea0003c00000 */
[----:B------:R0:W1:Y:S02]  /*2520*/  SHFL.BFLY P3, R82, R84, R83, R86 ;  /* 0x0c00005354527389 */ /* 0x0000640000060056 */
[----:B01----:R-:W-:Y:S05]  /*2530*/  ENDCOLLECTIVE ;  /* 0x000000000000791b */ /* 0x003fea0003800000 */
.L_x_2696:
[----:B------:R-:W-:Y:S01]  /*2540*/  MOV R76, R82 ;  /* 0x00000052004c7202 */ /* 0x000fe20000000f00 */
[----:B------:R-:W-:Y:S06]  /*2550*/  BRA `(.L_x_2697) ;  /* 0xffffffe4006c7947 */ /* 0x000fec000383ffff */
.L_x_2698:
        /* <DEDUP_REMOVED lines=10> */
.L_x_6425:


//--------------------- .text._ZN10layer_norm22ln_bwd_finalize_kernelINS_22Kernel_traits_finalizeILj256Ef13__nv_bfloat16fS2_fjLb0ELj1024ELj4ENS_18Kernel_traits_baseILj256EfS2_fS2_fjLj1024EEEEELb0ELb0EEEvNS_9BwdParamsE --------------------------
	.section	.text._ZN10layer_norm22ln_bwd_finalize_kernelINS_22Kernel_traits_finalizeILj256Ef13__nv_bfloat16fS2_fjLb0ELj1024ELj4ENS_18Kernel_traits_baseILj256EfS2_fS2_fjLj1024EEEEELb0ELb0EEEvNS_9BwdParamsE,"ax",@progbits
	.align	128
        .global         _ZN10layer_norm22ln_bwd_finalize_kernelINS_22Kernel_traits_finalizeILj256Ef13__nv_bfloat16fS2_fjLb0ELj1024ELj4ENS_18Kernel_traits_baseILj256EfS2_fS2_fjLj1024EEEEELb0ELb0EEEvNS_9BwdParamsE
        .type           _ZN10layer_norm22ln_bwd_finalize_kernelINS_22Kernel_traits_finalizeILj256Ef13__nv_bfloat16fS2_fjLb0ELj1024ELj4ENS_18Kernel_traits_baseILj256EfS2_fS2_fjLj1024EEEEELb0ELb0EEEvNS_9BwdParamsE,@function
        .size           _ZN10layer_norm22ln_bwd_finalize_kernelINS_22Kernel_traits_finalizeILj256Ef13__nv_bfloat16fS2_fjLb0ELj1024ELj4ENS_18Kernel_traits_baseILj256EfS2_fS2_fjLj1024EEEEELb0ELb0EEEvNS_9BwdParamsE,(.L_x_6426 - _ZN10layer_norm22ln_bwd_finalize_kernelINS_22Kernel_traits_finalizeILj256Ef13__nv_bfloat16fS2_fjLb0ELj1024ELj4ENS_18Kernel_traits_baseILj256EfS2_fS2_fjLj1024EEEEELb0ELb0EEEvNS_9BwdParamsE)
        .other          _ZN10layer_norm22ln_bwd_finalize_kernelINS_22Kernel_traits_finalizeILj256Ef13__nv_bfloat16fS2_fjLb0ELj1024ELj4ENS_18Kernel_traits_baseILj256EfS2_fS2_fjLj1024EEEEELb0ELb0EEEvNS_9BwdParamsE,@"STO_CUDA_ENTRY STV_DEFAULT"
_ZN10layer_norm22ln_bwd_finalize_kernelINS_22Kernel_traits_finalizeILj256Ef13__nv_bfloat16fS2_fjLb0ELj1024ELj4ENS_18Kernel_traits_baseILj256EfS2_fS2_fjLj1024EEEEELb0ELb0EEEvNS_9BwdParamsE:
.text._ZN10layer_norm22ln_bwd_finalize_kernelINS_22Kernel_traits_finalizeILj256Ef13__nv_bfloat16fS2_fjLb0ELj1024ELj4ENS_18Kernel_traits_baseILj256EfS2_fS2_fjLj1024EEEEELb0ELb0EEEvNS_9BwdParamsE:
        /* <DEDUP_REMOVED lines=82> */
.L_x_2703:
        /* <DEDUP_REMOVED lines=118> */
.L_x_2702:
[----:B------:R-:W-:Y:S05]  /*0c80*/  BSYNC.RECONVERGENT B1 ;  /* 0x0000000000017941 */ /* 0x000fea0003800200 */
.L_x_2701:
        /* <DEDUP_REMOVED lines=75> */
.L_x_2705:
[----:B------:R-:W-:Y:S05]  /*1140*/  BSYNC.RECONVERGENT B1 ;  /* 0x0000000000017941 */ /* 0x000fea0003800200 */
.L_x_2704:
        /* <DEDUP_REMOVED lines=37> */
.L_x_2707:
[----:B------:R-:W-:Y:S05]  /*13a0*/  BSYNC.RECONVERGENT B1 ;  /* 0x0000000000017941 */ /* 0x000fea0003800200 */
.L_x_2706:
[----:B------:R-:W-:Y:S05]  /*13b0*/  @!P1 BRA `(.L_x_2700) ;  /* 0x0000000000409947 */ /* 0x000fea0003800000 */
[----:B------:R-:W0:Y:S01]  /*13c0*/  LDC.64 R6, c[0x0][0x440] ;  /* 0x00011000ff067b82 */ /* 0x000e220000000a00 */
[----:B------:R-:W-:Y:S01]  /*13d0*/  IMAD R59, R2, R56, R59 ;  /* 0x00000038023b7224 */ /* 0x000fe200078e023b */
[----:B------:R-:W-:Y:S02]  /*13e0*/  LOP3.LUT R8, R8, 0x1f, RZ, 0xc0, !PT ;  /* 0x0000001f08087812 */ /* 0x000fe400078ec0ff */
[----:B------:R-:W-:Y:S02]  /*13f0*/  IADD3 R9, PT, PT, -R9, RZ, RZ ;  /* 0x000000ff09097210 */ /* 0x000fe40007ffe1ff */
[----:B------:R-:W-:Y:S02]  /*1400*/  IADD3 R59, PT, PT, R8, R59, RZ ;  /* 0x0000003b083b7210 */ /* 0x000fe40007ffe0ff */
[----:B------:R-:W1:Y:S05]  /*1410*/  LDC.64 R10, c[0x0][0x448] ;  /* 0x00011200ff0a7b82 */ /* 0x000e6a0000000a00 */
.L_x_2708:
        /* <DEDUP_REMOVED lines=10> */
.L_x_2700:
[----:B------:R-:W-:Y:S05]  /*14c0*/  BSYNC.RECONVERGENT B0 ;  /* 0x0000000000007941 */ /* 0x000fea0003800200 */
.L_x_2699:
        /* <DEDUP_REMOVED lines=57> */
.L_x_2709:
        /* <DEDUP_REMOVED lines=10> */
.L_x_6426:


//--------------------- .text._ZN10layer_norm13ln_bwd_kernelINS_13Kernel_traitsIf13__nv_bfloat16fS2_fjLj256ELj1ELj4ELj1ELj16ENS_18Kernel_traits_baseILj256EfS2_fS2_fjLj128EEEEELb1ELb0ELb1ELb0EEEvNS_9BwdParamsE --------------------------
	.section	.text._ZN10layer_norm13ln_bwd_kernelINS_13Kernel_traitsIf13__nv_bfloat16fS2_fjLj256ELj1ELj4ELj1ELj16ENS_18Kernel_traits_baseILj256EfS2_fS2_fjLj128EEEEELb1ELb0ELb1ELb0EEEvNS_9BwdParamsE,"ax",@progbits
	.align	128
        .global         _ZN10layer_norm13ln_bwd_kernelINS_13Kernel_traitsIf13__nv_bfloat16fS2_fjLj256ELj1ELj4ELj1ELj16ENS_18Kernel_traits_baseILj256EfS2_fS2_fjLj128EEEEELb1ELb0ELb1ELb0EEEvNS_9BwdParamsE
        .type           _ZN10layer_norm13ln_bwd_kernelINS_13Kernel_traitsIf13__nv_bfloat16fS2_fjLj256ELj1ELj4ELj1ELj16ENS_18Kernel_traits_baseILj256EfS2_fS2_fjLj128EEEEELb1ELb0ELb1ELb0EEEvNS_9BwdParamsE,@function
        .size           _ZN10layer_norm13ln_bwd_kernelINS_13Kernel_traitsIf13__nv_bfloat16fS2_fjLj256ELj1ELj4ELj1ELj16ENS_18Kernel_traits_baseILj256EfS2_fS2_fjLj128EEEEELb1ELb0ELb1ELb0EEEvNS_9BwdParamsE,(.L_x_6427 - _ZN10layer_norm13ln_bwd_kernelINS_13Kernel_traitsIf13__nv_bfloat16fS2_fjLj256ELj1ELj4ELj1ELj16ENS_18Kernel_traits_baseILj256EfS2_fS2_fjLj128EEEEELb1ELb0ELb1ELb0EEEvNS_9BwdParamsE)
        .other          _ZN10layer_norm13ln_bwd_kernelINS_13Kernel_traitsIf13__nv_bfloat16fS2_fjLj256ELj1ELj4ELj1ELj16ENS_18Kernel_traits_baseILj256EfS2_fS2_fjLj128EEEEELb1ELb0ELb1ELb0EEEvNS_9BwdParamsE,@"STO_CUDA_ENTRY STV_DEFAULT"
_ZN10layer_norm13ln_bwd_kernelINS_13Kernel_traitsIf13__nv_bfloat16fS2_fjLj256ELj1ELj4ELj1ELj16ENS_18Kernel_traits_baseILj256EfS2_fS2_fjLj128EEEEELb1ELb0ELb1ELb0EEEvNS_9BwdParamsE:
.text._ZN10layer_norm13ln_bwd_kernelINS_13Kernel_traitsIf13__nv_bfloat16fS2_fjLj256ELj1ELj4ELj1ELj16ENS_18Kernel_traits_baseILj256EfS2_fS2_fjLj128EEEEELb1ELb0ELb1ELb0EEEvNS_9BwdParamsE:
        /* <DEDUP_REMOVED lines=38> */
.L_x_2738:
[----:B------:R-:W1:Y:S08]  /*0260*/  LDC.64 R64, c[0x0][0x3f8] ;  /* 0x0000fe00ff407b82 */ /* 0x000e700000000a00 */
[----:B------:R-:W2:Y:S08]  /*0270*/  LDC.64 R72, c[0x0][0x3c8] ;  /* 0x0000f200ff487b82 */ /* 0x000eb00000000a00 */
        /* <DEDUP_REMOVED lines=20> */
[----:B------:R-:W-:Y:S01]  /*03c0*/  HFMA2 R70, -RZ, RZ, 0, 0 ;  /* 0x00000000ff467431 */ /* 0x000fe200000001ff */
        /* <DEDUP_REMOVED lines=15> */
[----:B------:R-:W-:Y:S02]  /*04c0*/  LEA.HI R3, R3, R2, RZ, 0x3 ;  /* 0x0000000203037211 */ /* 0x000fe400078f18ff */
[----:B------:R-:W-:Y:S02]  /*04d0*/  LEA R2, P0, R66, UR12, 0x3 ;  /* 0x0000000c42027c11 */ /* 0x000fe4000f8018ff */
[----:B------:R-:W-:-:S05]  /*04e0*/  LEA.HI.SX32 R3, R3, R84, 0x1d ;  /* 0x0000005403037211 */ /* 0x000fca00078feaff */
[----:B-1----:R-:W-:Y:S01]  /*04f0*/  IMAD.WIDE.U32 R56, R3, 0x10, R56 ;  /* 0x0000001003387825 */ /* 0x002fe200078e0038 */
[----:B------:R-:W-:-:S05]  /*0500*/  LEA.HI.X R3, R66, UR13, R67, 0x3, P0 ;  /* 0x0000000d42037c11 */ /* 0x000fca00080f1c43 */
[----:B------:R-:W4:Y:S01]  /*0510*/  LDG.E.128 R56, desc[UR6][R56.64] ;  /* 0x0000000638387981 */ /* 0x000f22000c1e1d00 */
[----:B--2---:R-:W-:-:S03]  /*0520*/  IMAD.WIDE.U32 R62, R69, 0x20, R62 ;  /* 0x00000020453e7825 */ /* 0x004fc600078e003e */
[----:B------:R-:W2:Y:S04]  /*0530*/  LDG.E.64 R2, desc[UR6][R2.64] ;  /* 0x0000000602027981 */ /* 0x000ea8000c1e1b00 */
[----:B------:R-:W2:Y:S04]  /*0540*/  LDG.E.128 R8, desc[UR6][R62.64+0x10] ;  /* 0x000010063e087981 */ /* 0x000ea8000c1e1d00 */
[----:B------:R3:W2:Y:S01]  /*0550*/  LDG.E.128 R4, desc[UR6][R62.64] ;  /* 0x000000063e047981 */ /* 0x0006a2000c1e1d00 */
[----:B------:R-:W-:-:S04]  /*0560*/  ISETP.NE.U32.AND P0, PT, RZ, UR10, PT ;  /* 0x0000000aff007c0c */ /* 0x000fc8000bf05070 */
[----:B------:R-:W-:-:S13]  /*0570*/  ISETP.NE.AND.EX P0, PT, RZ, UR11, PT, P0 ;  /* 0x0000000bff007c0c */ /* 0x000fda000bf05300 */
[----:B------:R-:W1:Y:S02]  /*0580*/  @P0 LDC.64 R60, c[0x0][0x438] ;  /* 0x00010e00ff3c0b82 */ /* 0x000e640000000a00 */
[----:B-1----:R-:W-:-:S05]  /*0590*/  @P0 IMAD.WIDE.U32 R60, R69, 0x20, R60 ;  /* 0x00000020453c0825 */ /* 0x002fca00078e003c */
[----:B------:R-:W5:Y:S04]  /*05a0*/  @P0 LDG.E.128 R16, desc[UR6][R60.64] ;  /* 0x000000063c100981 */ /* 0x000f68000c1e1d00 */
[----:B------:R1:W5:Y:S01]  /*05b0*/  @P0 LDG.E.128 R12, desc[UR6][R60.64+0x10] ;  /* 0x000010063c0c0981 */ /* 0x000362000c1e1d00 */
[----:B0-----:R-:W-:-:S04]  /*05c0*/  ISETP.NE.AND P0, PT, R0, RZ, PT ;  /* 0x000000ff0000720c */ /* 0x001fc80003f05270 */
[----:B---3--:R-:W-:Y:S02]  /*05d0*/  FSEL R62, R64, RZ, !P0 ;  /* 0x000000ff403e7208 */ /* 0x008fe40004000000 */
[C---:B----4-:R-:W-:Y:S02]  /*05e0*/  PRMT R64, R56.reuse, 0x7632, R64 ;  /* 0x0000763238407816 */ /* 0x050fe40000000040 */
[----:B------:R-:W-:Y:S02]  /*05f0*/  SHF.L.U32 R69, R56, 0x10, RZ ;  /* 0x0000001038457819 */ /* 0x000fe400000006ff */
[----:B--2---:R-:W-:Y:S01]  /*0600*/  SHF.R.U32.HI R56, RZ, 0x8, R3 ;  /* 0x00000008ff387819 */ /* 0x004fe20000011603 */
[----:B------:R-:W-:Y:S02]  /*0610*/  IMAD.U32 R65, R57, 0x10000, RZ ;  /* 0x0001000039417824 */ /* 0x000fe400078e00ff */
[--C-:B------:R-:W-:Y:S01]  /*0620*/  FADD.FTZ R11, R11, -R62.reuse ;  /* 0x8000003e0b0b7221 */ /* 0x100fe20000010000 */
[--C-:B------:R-:W-:Y:S01]  /*0630*/  FADD.FTZ R73, R8, -R62.reuse ;  /* 0x8000003e08497221 */ /* 0x100fe20000010000 */
[--C-:B------:R-:W-:Y:S01]  /*0640*/  FADD.FTZ R9, R9, -R62.reuse ;  /* 0x8000003e09097221 */ /* 0x100fe20000010000 */
[--C-:B------:R-:W-:Y:S01]  /*0650*/  FADD.FTZ R75, R10, -R62.reuse ;  /* 0x8000003e0a4b7221 */ /* 0x100fe20000010000 */
[--C-:B------:R-:W-:Y:S01]  /*0660*/  FADD.FTZ R67, R4, -R62.reuse ;  /* 0x8000003e04437221 */ /* 0x100fe20000010000 */
[--C-:B------:R-:W-:Y:S01]  /*0670*/  FADD.FTZ R5, R5, -R62.reuse ;  /* 0x8000003e05057221 */ /* 0x100fe20000010000 */
[--C-:B------:R-:W-:Y:S01]  /*0680*/  FADD.FTZ R71, R6, -R62.reuse ;  /* 0x8000003e06477221 */ /* 0x100fe20000010000 */
[--C-:B------:R-:W-:Y:S01]  /*0690*/  FADD.FTZ R7, R7, -R62.reuse ;  /* 0x8000003e07077221 */ /* 0x100fe20000010000 */
[----:B------:R-:W-:Y:S01]  /*06a0*/  PRMT R62, R57, 0x7632, R62 ;  /* 0x00007632393e7816 */ /* 0x000fe2000000003e */
[----:B------:R-:W-:Y:S01]  /*06b0*/  FMUL.FTZ R10, R72, R11 ;  /* 0x0000000b480a7220 */ /* 0x000fe20000410000 */
[----:B------:R-:W-:-:S02]  /*06c0*/  PRMT R57, R59, 0x7632, R57 ;  /* 0x000076323b397816 */ /* 0x000fc40000000039 */
[C-C-:B------:R-:W-:Y:S02]  /*06d0*/  SHF.R.U64 R80, R2.reuse, 0x8, R3.reuse ;  /* 0x0000000802507819 */ /* 0x140fe40000001203 */
[C-C-:B------:R-:W-:Y:S02]  /*06e0*/  SHF.R.U64 R79, R2.reuse, 0x10, R3.reuse ;  /* 0x00000010024f7819 */ /* 0x140fe40000001203 */
[C---:B------:R-:W-:Y:S02]  /*06f0*/  SHF.R.U64 R78, R2.reuse, 0x18, R3 ;  /* 0x00000018024e7819 */ /* 0x040fe40000001203 */
[----:B------:R-:W-:Y:S02]  /*0700*/  PRMT R81, R2, 0x7610, R81 ;  /* 0x0000761002517816 */ /* 0x000fe40000000051 */
[----:B------:R-:W-:Y:S01]  /*0710*/  PRMT R11, R56, 0x7610, R11 ;  /* 0x00007610380b7816 */ /* 0x000fe2000000000b */
[----:B------:R-:W-:Y:S01]  /*0720*/  FMUL.FTZ R56, R40, R69 ;  /* 0x0000004528387220 */ /* 0x000fe20000410000 */
[----:B------:R-:W-:-:S02]  /*0730*/  SHF.L.U32 R64, R64, 0x10, RZ ;  /* 0x0000001040407819 */ /* 0x000fc400000006ff */
[--C-:B------:R-:W-:Y:S02]  /*0740*/  SHF.R.U32.HI R76, RZ, 0x10, R3.reuse ;  /* 0x00000010ff4c7819 */ /* 0x100fe40000011603 */
[----:B------:R-:W-:Y:S02]  /*0750*/  SHF.R.U32.HI R77, RZ, 0x18, R3 ;  /* 0x00000018ff4d7819 */ /* 0x000fe40000011603 */
[----:B------:R-:W-:Y:S01]  /*0760*/  PRMT R2, R3, 0x7610, R2 ;  /* 0x0000761003027816 */ /* 0x000fe20000000002 */
[----:B------:R-:W-:Y:S01]  /*0770*/  FMUL.FTZ R3, R72, R67 ;  /* 0x0000004348037220 */ /* 0x000fe20000410000 */
[----:B-1----:R-:W-:Y:S01]  /*0780*/  PRMT R60, R58, 0x7632, R60 ;  /* 0x000076323a3c7816 */ /* 0x002fe2000000003c */
[----:B------:R-:W-:Y:S01]  /*0790*/  FMUL.FTZ R6, R72, R7 ;  /* 0x0000000748067220 */ /* 0x000fe20000410000 */
[----:B------:R-:W-:Y:S01]  /*07a0*/  SHF.L.U32 R61, R58, 0x10, RZ ;  /* 0x000000103a3d7819 */ /* 0x000fe200000006ff */
[----:B------:R-:W-:Y:S01]  /*07b0*/  FMUL.FTZ R7, R72, R73 ;  /* 0x0000004948077220 */ /* 0x000fe20000410000 */
[----:B------:R-:W-:-:S02]  /*07c0*/  IMAD.U32 R66, R62, 0x10000, RZ ;  /* 0x000100003e427824 */ /* 0x000fc400078e00ff */
[----:B------:R-:W-:Y:S01]  /*07d0*/  FADD.FTZ R62, RZ, R56 ;  /* 0x00000038ff3e7221 */ /* 0x000fe20000010000 */
[----:B------:R-:W-:Y:S02]  /*07e0*/  IMAD.U32 R86, R57, 0x10000, RZ ;  /* 0x0001000039567824 */ /* 0x000fe400078e00ff */
[----:B------:R-:W-:Y:S01]  /*07f0*/  FMUL.FTZ R57, R41, R64 ;  /* 0x0000004029397220 */ /* 0x000fe20000410000 */
[----:B------:R-:W-:Y:S02]  /*0800*/  IMAD.U32 R63, R59, 0x10000, RZ ;  /* 0x000100003b3f7824 */ /* 0x000fe400078e00ff */
[----:B------:R-:W-:Y:S01]  /*0810*/  FMUL.FTZ R4, R72, R5 ;  /* 0x0000000548047220 */ /* 0x000fe20000410000 */
[----:B------:R-:W-:Y:S01]  /*0820*/  FFMA.FTZ R59, R3, R56, RZ ;  /* 0x00000038033b7223 */ /* 0x000fe200000100ff */
[----:B------:R-:W-:Y:S01]  /*0830*/  SHF.L.U32 R70, R60, 0x10, RZ ;  /* 0x000000103c467819 */ /* 0x000fe200000006ff */
[-C--:B------:R-:W-:Y:S01]  /*0840*/  FFMA.FTZ R24, R7, R61.reuse, R24 ;  /* 0x0000003d07187223 */ /* 0x080fe20000010018 */
[----:B------:R-:W-:Y:S01]  /*0850*/  FADD.FTZ R32, R32, R61 ;  /* 0x0000003d20207221 */ /* 0x000fe20000010000 */
[----:B------:R-:W-:Y:S01]  /*0860*/  FMUL.FTZ R60, R36, R61 ;  /* 0x0000003d243c7220 */ /* 0x000fe20000410000 */
[----:B------:R-:W-:Y:S01]  /*0870*/  FMUL.FTZ R58, R42, R65 ;  /* 0x000000412a3a7220 */ /* 0x000fe20000410000 */
[----:B------:R-:W-:Y:S01]  /*0880*/  FADD.FTZ R61, R62, R57 ;  /* 0x000000393e3d7221 */ /* 0x000fe20000010000 */
[----:B------:R-:W-:Y:S01]  /*0890*/  FMUL.FTZ R5, R72, R71 ;  /* 0x0000004748057220 */ /* 0x000fe20000410000 */
[C---:B------:R-:W-:Y:S01]  /*08a0*/  FFMA.FTZ R62, R4.reuse, R57, R59 ;  /* 0x00000039043e7223 */ /* 0x040fe2000001003b */
[----:B------:R-:W-:Y:S01]  /*08b0*/  FFMA.FTZ R21, R4, R64, R21 ;  /* 0x0000004004157223 */ /* 0x000fe20000010015 */
[----:B------:R-:W-:Y:S01]  /*08c0*/  FADD.FTZ R29, R29, R64 ;  /* 0x000000401d1d7221 */ /* 0x000fe20000010000 */
[----:B------:R-:W-:Y:S01]  /*08d0*/  FMUL.FTZ R59, R43, R66 ;  /* 0x000000422b3b7220 */ /* 0x000fe20000410000 */
[----:B------:R-:W-:Y:S01]  /*08e0*/  FADD.FTZ R64, R61, R58 ;  /* 0x0000003a3d407221 */ /* 0x000fe20000010000 */
[C---:B------:R-:W-:Y:S01]  /*08f0*/  FFMA.FTZ R61, R5.reuse, R58, R62 ;  /* 0x0000003a053d7223 */ /* 0x040fe2000001003e */
[----:B------:R-:W-:Y:S01]  /*0900*/  FFMA.FTZ R22, R5, R65, R22 ;  /* 0x0000004105167223 */ /* 0x000fe20000010016 */
[----:B------:R-:W-:Y:S01]  /*0910*/  FADD.FTZ R30, R30, R65 ;  /* 0x000000411e1e7221 */ /* 0x000fe20000010000 */
[----:B------:R-:W-:Y:S01]  /*0920*/  FADD.FTZ R65, R64, R59 ;  /* 0x0000003b40417221 */ /* 0x000fe20000010000 */
[----:B------:R-:W-:Y:S01]  /*0930*/  FFMA.FTZ R62, R6, R59, R61 ;  /* 0x0000003b063e7223 */ /* 0x000fe2000001003d */
[----:B------:R-:W-:Y:S01]  /*0940*/  FMUL.FTZ R61, R37, R70 ;  /* 0x00000046253d7220 */ /* 0x000fe20000410000 */
[C---:B------:R-:W-:Y:S01]  /*0950*/  FMUL.FTZ R8, R72.reuse, R9 ;  /* 0x0000000948087220 */ /* 0x040fe20000410000 */
[----:B------:R-:W-:Y:S01]  /*0960*/  FADD.FTZ R64, R65, R60 ;  /* 0x0000003c41407221 */ /* 0x000fe20000010000 */
[----:B------:R-:W-:Y:S01]  /*0970*/  FFMA.FTZ R65, R7, R60, R62 ;  /* 0x0000003c07417223 */ /* 0x000fe2000001003e */
[----:B------:R-:W-:Y:S01]  /*0980*/  FMUL.FTZ R9, R72, R75 ;  /* 0x0000004b48097220 */ /* 0x000fe20000410000 */
[----:B------:R-:W-:Y:S01]  /*0990*/  FMUL.FTZ R62, R38, R63 ;  /* 0x0000003f263e7220 */ /* 0x000fe20000410000 */
[----:B------:R-:W-:Y:S01]  /*09a0*/  FADD.FTZ R67, R64, R61 ;  /* 0x0000003d40437221 */ /* 0x000fe20000010000 */
[----:B------:R-:W-:Y:S01]  /*09b0*/  FFMA.FTZ R64, R8, R61, R65 ;  /* 0x0000003d08407223 */ /* 0x000fe20000010041 */
[----:B------:R-:W-:Y:S01]  /*09c0*/  FFMA.FTZ R26, R9, R63, R26 ;  /* 0x0000003f091a7223 */ /* 0x000fe2000001001a */
[----:B------:R-:W-:Y:S01]  /*09d0*/  FFMA.FTZ R23, R6, R66, R23 ;  /* 0x0000004206177223 */ /* 0x000fe20000010017 */
[----:B------:R-:W-:Y:S01]  /*09e0*/  FADD.FTZ R31, R31, R66 ;  /* 0x000000421f1f7221 */ /* 0x000fe20000010000 */
        /* <DEDUP_REMOVED lines=13> */
.L_x_2713:
        /* <DEDUP_REMOVED lines=26> */
[----:B------:R3:W5:Y:S04]  /*0c60*/  @P0 LDG.E.128 R16, desc[UR6][R66.64] ;  /* 0x0000000642100981 */ /* 0x000768000c1e1d00 */
[----:B------:R3:W5:Y:S01]  /*0c70*/  @P0 LDG.E.128 R12, desc[UR6][R66.64+0x10] ;  /* 0x00001006420c0981 */ /* 0x000762000c1e1d00 */
[----:B-1----:R-:W-:Y:S01]  /*0c80*/  IMAD.MOV.U32 R70, RZ, RZ, RZ ;  /* 0x000000ffff467224 */ /* 0x002fe200078e00ff */
[C-C-:B--2---:R-:W-:Y:S02]  /*0c90*/  SHF.R.U64 R80, R64.reuse, 0x8, R65.reuse ;  /* 0x0000000840507819 */ /* 0x144fe40000001241 */
[C-C-:B------:R-:W-:Y:S02]  /*0ca0*/  SHF.R.U64 R79, R64.reuse, 0x10, R65.reuse ;  /* 0x00000010404f7819 */ /* 0x140fe40000001241 */
[----:B------:R-:W-:-:S02]  /*0cb0*/  SHF.R.U64 R78, R64, 0x18, R65 ;  /* 0x00000018404e7819 */ /* 0x000fc40000001241 */
[----:B------:R-:W-:Y:S02]  /*0cc0*/  PRMT R81, R64, 0x7610, R81 ;  /* 0x0000761040517816 */ /* 0x000fe40000000051 */
[--C-:B------:R-:W-:Y:S02]  /*0cd0*/  SHF.R.U32.HI R11, RZ, 0x8, R65.reuse ;  /* 0x00000008ff0b7819 */ /* 0x100fe40000011641 */
[--C-:B------:R-:W-:Y:S02]  /*0ce0*/  SHF.R.U32.HI R76, RZ, 0x10, R65.reuse ;  /* 0x00000010ff4c7819 */ /* 0x100fe40000011641 */
[----:B------:R-:W-:Y:S02]  /*0cf0*/  SHF.R.U32.HI R77, RZ, 0x18, R65 ;  /* 0x00000018ff4d7819 */ /* 0x000fe40000011641 */
[----:B---3--:R-:W-:-:S07]  /*0d00*/  PRMT R2, R65, 0x7610, R2 ;  /* 0x0000761041027816 */ /* 0x008fce0000000002 */
.L_x_2714:
[----:B------:R-:W-:Y:S05]  /*0d10*/  BSYNC.RECONVERGENT B1 ;  /* 0x0000000000017941 */ /* 0x000fea0003800200 */
.L_x_2712:
        /* <DEDUP_REMOVED lines=20> */
.L_x_2750:
        /* <DEDUP_REMOVED lines=15> */
[----:B-1----:R-:W-:Y:S01]  /*0f50*/  FMUL.FTZ R73, R65, UR9 ;  /* 0x0000000941497c20 */ /* 0x002fe20008410000 */
        /* <DEDUP_REMOVED lines=24> */
.L_x_2722:
[----:B------:R-:W-:Y:S05]  /*10e0*/  BSYNC.RECONVERGENT B3 ;  /* 0x0000000000037941 */ /* 0x000fea0003800200 */
.L_x_2721:
        /* <DEDUP_REMOVED lines=13> */
.L_x_2724:
[----:B------:R-:W-:Y:S05]  /*11c0*/  BSYNC.RECONVERGENT B3 ;  /* 0x0000000000037941 */ /* 0x000fea0003800200 */
.L_x_2723:
        /* <DEDUP_REMOVED lines=13> */
.L_x_2726:
[----:B------:R-:W-:Y:S05]  /*12a0*/  BSYNC.RECONVERGENT B3 ;  /* 0x0000000000037941 */ /* 0x000fea0003800200 */
.L_x_2725:
        /* <DEDUP_REMOVED lines=13> */
.L_x_2728:
[----:B------:R-:W-:Y:S05]  /*1380*/  BSYNC.RECONVERGENT B3 ;  /* 0x0000000000037941 */ /* 0x000fea0003800200 */
.L_x_2727:
        /* <DEDUP_REMOVED lines=13> */
.L_x_2730:
[----:B------:R-:W-:Y:S05]  /*1460*/  BSYNC.RECONVERGENT B3 ;  /* 0x0000000000037941 */ /* 0x000fea0003800200 */
.L_x_2729:
        /* <DEDUP_REMOVED lines=13> */
.L_x_2732:
[----:B------:R-:W-:Y:S05]  /*1540*/  BSYNC.RECONVERGENT B3 ;  /* 0x0000000000037941 */ /* 0x000fea0003800200 */
.L_x_2731:
        /* <DEDUP_REMOVED lines=13> */
.L_x_2734:
[----:B------:R-:W-:Y:S05]  /*1620*/  BSYNC.RECONVERGENT B3 ;  /* 0x0000000000037941 */ /* 0x000fea0003800200 */
.L_x_2733:
        /* <DEDUP_REMOVED lines=13> */
.L_x_2720:
        /* <DEDUP_REMOVED lines=91> */
.L_x_2719:
        /* <DEDUP_REMOVED lines=94> */
.L_x_2736:
        /* <DEDUP_REMOVED lines=88> */
.L_x_2735:
[----:B------:R-:W-:Y:S05]  /*2810*/  BSYNC.RECONVERGENT B1 ;  /* 0x0000000000017941 */ /* 0x000fea0003800200 */
.L_x_2718:
        /* <DEDUP_REMOVED lines=14> */
.L_x_2737:
[----:B------:R2:W-:Y:S02]  /*2900*/  @P1 STG.E.128 desc[UR6][R66.64], R44 ;  /* 0x0000002c42001986 */ /* 0x0005e4000c101d06 */
.L_x_2717:
[----:B------:R-:W-:Y:S05]  /*2910*/  BSYNC.RECONVERGENT B2 ;  /* 0x0000000000027941 */ /* 0x000fea0003800200 */
.L_x_2716:
[----:B012---:R-:W0:Y:S02]  /*2920*/  LDC.64 R64, c[0x0][0x380] ;  /* 0x0000e000ff407b82 */ /* 0x007e240000000a00 */
[----:B0-----:R-:W-:-:S04]  /*2930*/  LEA R82, R64, R82, 0x2 ;  /* 0x0000005240527211 */ /* 0x001fc800078e10ff */
[----:B------:R-:W-:-:S13]  /*2940*/  ISETP.GE.AND P0, PT, R82, R65, PT ;  /* 0x000000415200720c */ /* 0x000fda0003f06270 */
[----:B------:R-:W-:Y:S05]  /*2950*/  @!P0 BRA `(.L_x_2738) ;  /* 0xffffffd800408947 */ /* 0x000fea000383ffff */
.L_x_2711:
[----:B------:R-:W-:Y:S05]  /*2960*/  BSYNC B0 ;  /* 0x0000000000007941 */ /* 0x000fea0003800000 */
.L_x_2710:
[----:B------:R-:W0:Y:S01]  /*2970*/  S2R R10, SR_TID.X ;  /* 0x00000000000a7919 */ /* 0x000e220000002100 */
[----:B------:R-:W-:Y:S01]  /*2980*/  MOV R2, 0x400 ;  /* 0x0000040000027802 */ /* 0x000fe20000000f00 */
[----:B------:R-:W-:Y:S05]  /*2990*/  WARPSYNC.ALL ;  /* 0x0000000000007948 */ /* 0x000fea0003800000 */
[----:B------:R-:W1:Y:S01]  /*29a0*/  S2R R3, SR_CgaCtaId ;  /* 0x0000000000037919 */ /* 0x000e620000008800 */
[----:B------:R-:W2:Y:S01]  /*29b0*/  LDCU.128 UR16, c[0x0][0x440] ;  /* 0x00008800ff1077ac */ /* 0x000ea20008000c00 */
[----:B------:R-:W4:Y:S01]  /*29c0*/  S2R R5, SR_TID.X ;  /* 0x0000000000057919 */ /* 0x000f220000002100 */
[----:B0-----:R-:W-:-:S02]  /*29d0*/  LOP3.LUT R0, R10, 0x60, RZ, 0xc0, !PT ;  /* 0x000000600a007812 */ /* 0x001fc400078ec0ff */
[----:B-1----:R-:W-:Y:S02]  /*29e0*/  LEA R3, R3, R2, 0x18 ;  /* 0x0000000203037211 */ /* 0x002fe400078ec0ff */
[----:B----4-:R-:W-:-:S05]  /*29f0*/  LOP3.LUT R0, R0, 0x1f, R5, 0xf8, !PT ;  /* 0x0000001f00007812 */ /* 0x010fca00078ef805 */
[----:B------:R-:W-:Y:S01]  /*2a00*/  IMAD R0, R0, 0x20, R3 ;  /* 0x0000002000007824 */ /* 0x000fe200078e0203 */
[----:B------:R-:W-:-:S04]  /*2a10*/  LEA R3, R10, R3, 0x2 ;  /* 0x000000030a037211 */ /* 0x000fc800078e10ff */
[----:B------:R-:W-:Y:S04]  /*2a20*/  STS.128 [R0], R28 ;  /* 0x0000001c00007388 */ /* 0x000fe80000000c00 */
[----:B------:R0:W-:Y:S01]  /*2a30*/  STS.128 [R0+0x10], R32 ;  /* 0x0000102000007388 */ /* 0x0001e20000000c00 */
[----:B------:R-:W-:Y:S08]  /*2a40*/  BAR.SYNC.DEFER_BLOCKING 0x0 ;  /* 0x0000000000007b1d */ /* 0x000ff00000010000 */
[----:B0-----:R-:W0:Y:S01]  /*2a50*/  LDC R35, c[0x0][0x388] ;  /* 0x0000e200ff237b82 */ /* 0x001e220000000800 */
[----:B------:R-:W1:Y:S04]  /*2a60*/  LDS R2, [R3] ;  /* 0x0000000003027984 */ /* 0x000e680000000800 */
[----:B------:R-:W4:Y:S04]  /*2a70*/  LDS R4, [R3+0x200] ;  /* 0x0002000003047984 */ /* 0x000f280000000800 */
[----:B------:R-:W3:Y:S04]  /*2a80*/  LDS R5, [R3+0x400] ;  /* 0x0004000003057984 */ /* 0x000ee80000000800 */
[----:B------:R-:W2:Y:S04]  /*2a90*/  LDS R7, [R3+0x600] ;  /* 0x0006000003077984 */ /* 0x000ea80000000800 */
[----:B------:R-:W0:Y:S04]  /*2aa0*/  LDS R9, [R3+0x800] ;  /* 0x0008000003097984 */ /* 0x000e280000000800 */
[----:B------:R-:W0:Y:S04]  /*2ab0*/  LDS R11, [R3+0xa00] ;  /* 0x000a0000030b7984 */ /* 0x000e280000000800 */
[----:B-----5:R-:W0:Y:S04]  /*2ac0*/  LDS R13, [R3+0xc00] ;  /* 0x000c0000030d7984 */ /* 0x020e280000000800 */
[----:B------:R-:W0:Y:S01]  /*2ad0*/  LDS R15, [R3+0xe00] ;  /* 0x000e0000030f7984 */ /* 0x000e220000000800 */
[----:B------:R-:W-:Y:S01]  /*2ae0*/  BAR.SYNC.DEFER_BLOCKING 0x0 ;  /* 0x0000000000007b1d */ /* 0x000fe20000010000 */
[----:B-1----:R-:W-:Y:S01]  /*2af0*/  FADD.FTZ R2, RZ, R2 ;  /* 0x00000002ff027221 */ /* 0x002fe20000010000 */
[----:B----4-:R-:W-:-:S03]  /*2b00*/  FADD.FTZ R4, RZ, R4 ;  /* 0x00000004ff047221 */ /* 0x010fc60000010000 */
[----:B---3--:R-:W-:Y:S01]  /*2b10*/  FADD.FTZ R2, R2, R5 ;  /* 0x0000000502027221 */ /* 0x008fe20000010000 */
[----:B--2---:R-:W-:Y:S01]  /*2b20*/  FADD.FTZ R4, R4, R7 ;  /* 0x0000000704047221 */ /* 0x004fe20000010000 */
        /* <DEDUP_REMOVED lines=32> */
[----:B------:R-:W-:Y:S01]  /*2d30*/  @P0 MOV R2, R9 ;  /* 0x0000000900020202 */ /* 0x000fe20000000f00 */
[----:B---3--:R-:W-:Y:S01]  /*2d40*/  FADD.FTZ R8, RZ, R8 ;  /* 0x00000008ff087221 */ /* 0x008fe20000010000 */
[----:B------:R-:W-:Y:S02]  /*2d50*/  @P0 MOV R4, R7 ;  /* 0x0000000700040202 */ /* 0x000fe40000000f00 */
[----:B------:R-:W-:Y:S01]  /*2d60*/  @P0 IADD3 R9, P2, PT, R9, 0x200, RZ ;  /* 0x0000020009090810 */ /* 0x000fe20007f5e0ff */
[----:B----4-:R-:W-:Y:S01]  /*2d70*/  FADD.FTZ R33, R6, R33 ;  /* 0x0000002106217221 */ /* 0x010fe20000010000 */
[----:B------:R-:W-:-:S02]  /*2d80*/  @P0 MOV R5, R10 ;  /* 0x0000000a00050202 */ /* 0x000fc40000000f00 */
[----:B------:R-:W-:Y:S01]  /*2d90*/  @P0 IADD3 R7, P3, PT, R7, 0x200, RZ ;  /* 0x0000020007070810 */ /* 0x000fe20007f7e0ff */
[----:B------:R-:W-:Y:S01]  /*2da0*/  FADD.FTZ R8, R8, R19 ;  /* 0x0000001308087221 */ /* 0x000fe20000010000 */
[----:B------:R-:W-:Y:S01]  /*2db0*/  @P0 IMAD.X R12, RZ, RZ, R12, P2 ;  /* 0x000000ffff0c0224 */ /* 0x000fe200010e060c */
[----:B------:R0:W-:Y:S01]  /*2dc0*/  @P0 STG.E desc[UR6][R2.64], R33 ;  /* 0x0000002102000986 */ /* 0x0001e2000c101906 */
[----:B------:R-:W-:Y:S01]  /*2dd0*/  @P0 IADD3.X R10, PT, PT, RZ, R10, RZ, P3, !PT ;  /* 0x0000000aff0a0210 */ /* 0x000fe20001ffe4ff */
        /* <DEDUP_REMOVED lines=11> */
.L_x_2715:
        /* <DEDUP_REMOVED lines=8> */
.L_x_2740:
[----:B------:R-:W-:Y:S05]  /*2f10*/  BSYNC B1 ;  /* 0x0000000000017941 */ /* 0x000fea0003800000 */
.L_x_2739:
        /* <DEDUP_REMOVED lines=8> */
.L_x_2741:
[----:B------:R-:W-:-:S05]  /*2fa0*/  FADD.FTZ R66, R64, R73 ;  /* 0x0000004940427221 */ /* 0x000fca0000010000 */
[----:B------:R-:W-:Y:S01]  /*2fb0*/  MOV R88, R66 ;  /* 0x0000004200587202 */ /* 0x000fe20000000f00 */
[----:B------:R-:W-:Y:S02]  /*2fc0*/  HFMA2 R87, -RZ, RZ, 0, 1.1920928955078125e-07 ;  /* 0x00000002ff577431 */ /* 0x000fe400000001ff */
[----:B------:R-:W-:-:S07]  /*2fd0*/  IMAD.MOV.U32 R65, RZ, RZ, R85 ;  /* 0x000000ffff417224 */ /* 0x000fce00078e0055 */
[----:B------:R-:W-:Y:S05]  /*2fe0*/  WARPSYNC.COLLECTIVE R75, `(.L_x_2742) ;  /* 0x000000004b087348 */ /* 0x000fea0003c00000 */
[----:B------:R0:W1:Y:S02]  /*2ff0*/  SHFL.BFLY P0, R85, R88, R87, R90 ;  /* 0x0c00005758557389 */ /* 0x000064000000005a */
[----:B01----:R-:W-:Y:S05]  /*3000*/  ENDCOLLECTIVE ;  /* 0x000000000000791b */ /* 0x003fea0003800000 */
.L_x_2742:
[----:B------:R-:W-:-:S05]  /*3010*/  FADD.FTZ R65, R65, R70 ;  /* 0x0000004641417221 */ /* 0x000fca0000010000 */
[----:B------:R-:W-:Y:S01]  /*3020*/  MOV R88, R65 ;  /* 0x0000004100587202 */ /* 0x000fe20000000f00 */
[----:B------:R-:W-:-:S07]  /*3030*/  IMAD.MOV.U32 R67, RZ, RZ, R85 ;  /* 0x000000ffff437224 */ /* 0x000fce00078e0055 */
[----:B------:R-:W-:Y:S05]  /*3040*/  WARPSYNC.COLLECTIVE R75, `(.L_x_2743) ;  /* 0x000000004b087348 */ /* 0x000fea0003c00000 */
[----:B------:R0:W1:Y:S02]  /*3050*/  SHFL.BFLY P0, R85, R88, R87, R90 ;  /* 0x0c00005758557389 */ /* 0x000064000000005a */
[----:B01----:R-:W-:Y:S05]  /*3060*/  ENDCOLLECTIVE ;  /* 0x000000000000791b */ /* 0x003fea0003800000 */
.L_x_2743:
[----:B------:R-:W-:-:S04]  /*3070*/  FADD.FTZ R67, R66, R67 ;  /* 0x0000004342437221 */ /* 0x000fc80000010000 */
[----:B------:R-:W-:Y:S02]  /*3080*/  IMAD.MOV.U32 R88, RZ, RZ, R67 ;  /* 0x000000ffff587224 */ /* 0x000fe400078e0043 */
[----:B------:R-:W-:Y:S01]  /*3090*/  HFMA2 R87, -RZ, RZ, 0, 2.384185791015625e-07 ;  /* 0x00000004ff577431 */ /* 0x000fe200000001ff */
[----:B------:R-:W-:-:S07]  /*30a0*/  MOV R64, R85 ;  /* 0x0000005500407202 */ /* 0x000fce0000000f00 */
[----:B------:R-:W-:Y:S05]  /*30b0*/  WARPSYNC.COLLECTIVE R75, `(.L_x_2744) ;  /* 0x000000004b087348 */ /* 0x000fea0003c00000 */
[----:B------:R0:W1:Y:S02]  /*30c0*/  SHFL.BFLY P0, R85, R88, R87, R90 ;  /* 0x0c00005758557389 */ /* 0x000064000000005a */
[----:B01----:R-:W-:Y:S05]  /*30d0*/  ENDCOLLECTIVE ;  /* 0x000000000000791b */ /* 0x003fea0003800000 */
.L_x_2744:
[----:B------:R-:W-:-:S04]  /*30e0*/  FADD.FTZ R69, R65, R64 ;  /* 0x0000004041457221 */ /* 0x000fc80000010000 */
[----:B------:R-:W-:Y:S01]  /*30f0*/  IMAD.MOV.U32 R88, RZ, RZ, R69 ;  /* 0x000000ffff587224 */ /* 0x000fe200078e0045 */
[----:B------:R-:W-:-:S07]  /*3100*/  MOV R64, R85 ;  /* 0x0000005500407202 */ /* 0x000fce0000000f00 */
[----:B------:R-:W-:Y:S05]  /*3110*/  WARPSYNC.COLLECTIVE R75, `(.L_x_2745) ;  /* 0x000000004b087348 */ /* 0x000fea0003c00000 */
[----:B------:R0:W1:Y:S02]  /*3120*/  SHFL.BFLY P0, R85, R88, R87, R90 ;  /* 0x0c00005758557389 */ /* 0x000064000000005a */
[----:B01----:R-:W-:Y:S05]  /*3130*/  ENDCOLLECTIVE ;  /* 0x000000000000791b */ /* 0x003fea0003800000 */
.L_x_2745:
[----:B------:R-:W-:-:S05]  /*3140*/  FADD.FTZ R71, R67, R64 ;  /* 0x0000004043477221 */ /* 0x000fca0000010000 */
[----:B------:R-:W-:Y:S01]  /*3150*/  MOV R88, R71 ;  /* 0x0000004700587202 */ /* 0x000fe20000000f00 */
[----:B------:R-:W-:Y:S01]  /*3160*/  IMAD.MOV.U32 R87, RZ, RZ, 0x8 ;  /* 0x00000008ff577424 */ /* 0x000fe200078e00ff */
[----:B------:R-:W-:-:S07]  /*3170*/  MOV R86, R85 ;  /* 0x0000005500567202 */ /* 0x000fce0000000f00 */
[----:B------:R-:W-:Y:S05]  /*3180*/  WARPSYNC.COLLECTIVE R75, `(.L_x_2746) ;  /* 0x000000004b087348 */ /* 0x000fea0003c00000 */
[----:B------:R0:W1:Y:S02]  /*3190*/  SHFL.BFLY P0, R85, R88, R87, R90 ;  /* 0x0c00005758557389 */ /* 0x000064000000005a */
[----:B01----:R-:W-:Y:S05]  /*31a0*/  ENDCOLLECTIVE ;  /* 0x000000000000791b */ /* 0x003fea0003800000 */
.L_x_2746:
[----:B------:R-:W-:-:S05]  /*31b0*/  FADD.FTZ R86, R69, R86 ;  /* 0x0000005645567221 */ /* 0x000fca0000010000 */
[----:B------:R-:W-:Y:S02]  /*31c0*/  MOV R88, R86 ;  /* 0x0000005600587202 */ /* 0x000fe40000000f00 */
[----:B------:R-:W-:-:S07]  /*31d0*/  MOV R64, R85 ;  /* 0x0000005500407202 */ /* 0x000fce0000000f00 */
[----:B------:R-:W-:Y:S05]  /*31e0*/  WARPSYNC.COLLECTIVE R75, `(.L_x_2747) ;  /* 0x000000004b087348 */ /* 0x000fea0003c00000 */
[----:B------:R0:W1:Y:S02]  /*31f0*/  SHFL.BFLY P0, R85, R88, R87, R90 ;  /* 0x0c00005758557389 */ /* 0x000064000000005a */
[----:B01----:R-:W-:Y:S05]  /*3200*/  ENDCOLLECTIVE ;  /* 0x000000000000791b */ /* 0x003fea0003800000 */
.L_x_2747:
[----:B------:R-:W-:-:S05]  /*3210*/  FADD.FTZ R64, R71, R64 ;  /* 0x0000004047407221 */ /* 0x000fca0000010000 */
[----:B------:R-:W-:Y:S01]  /*3220*/  MOV R88, R64 ;  /* 0x0000004000587202 */ /* 0x000fe20000000f00 */
[----:B------:R-:W-:Y:S02]  /*3230*/  HFMA2 R87, -RZ, RZ, 0, 9.5367431640625e-07 ;  /* 0x00000010ff577431 */ /* 0x000fe400000001ff */
[----:B------:R-:W-:-:S07]  /*3240*/  IMAD.MOV.U32 R73, RZ, RZ, R85 ;  /* 0x000000ffff497224 */ /* 0x000fce00078e0055 */
[----:B------:R-:W-:Y:S05]  /*3250*/  WARPSYNC.COLLECTIVE R75, `(.L_x_2748) ;  /* 0x000000004b087348 */ /* 0x000fea0003c00000 */
[----:B------:R0:W1:Y:S02]  /*3260*/  SHFL.BFLY P0, R85, R88, R87, R90 ;  /* 0x0c00005758557389 */ /* 0x000064000000005a */
[----:B01----:R-:W-:Y:S05]  /*3270*/  ENDCOLLECTIVE ;  /* 0x000000000000791b */ /* 0x003fea0003800000 */
.L_x_2748:
[----:B------:R-:W-:-:S05]  /*3280*/  FADD.FTZ R73, R86, R73 ;  /* 0x0000004956497221 */ /* 0x000fca0000010000 */
[----:B------:R-:W-:Y:S01]  /*3290*/  MOV R88, R73 ;  /* 0x0000004900587202 */ /* 0x000fe20000000f00 */
[----:B------:R-:W-:-:S07]  /*32a0*/  IMAD.MOV.U32 R65, RZ, RZ, R85 ;  /* 0x000000ffff417224 */ /* 0x000fce00078e0055 */
[----:B------:R-:W-:Y:S05]  /*32b0*/  WARPSYNC.COLLECTIVE R75, `(.L_x_2749) ;  /* 0x000000004b087348 */ /* 0x000fea0003c00000 */
[----:B------:R0:W1:Y:S02]  /*32c0*/  SHFL.BFLY P0, R85, R88, R87, R90 ;  /* 0x0c00005758557389 */ /* 0x000064000000005a */
[----:B01----:R-:W-:Y:S05]  /*32d0*/  ENDCOLLECTIVE ;  /* 0x000000000000791b */ /* 0x003fea0003800000 */
.L_x_2749:
[----:B------:R-:W-:Y:S01]  /*32e0*/  MOV R66, R85 ;  /* 0x0000005500427202 */ /* 0x000fe20000000f00 */
[----:B------:R-:W-:Y:S06]  /*32f0*/  BRA `(.L_x_2750) ;  /* 0xffffffd800d87947 */ /* 0x000fec000383ffff */
.L_x_2751:
        /* <DEDUP_REMOVED lines=16> */
.L_x_6427:


//--------------------- .text._ZN10layer_norm22ln_bwd_finalize_kernelINS_22Kernel_traits_finalizeILj256Ef13__nv_bfloat16fS2_fjLb0ELj1024ELj4ENS_18Kernel_traits_baseILj256EfS2_fS2_fjLj1024EEEEELb0ELb1EEEvNS_9BwdParamsE --------------------------
	.section	.text._ZN10layer_norm22ln_bwd_finalize_kernelINS_22Kernel_traits_finalizeILj256Ef13__nv_bfloat16fS2_fjLb0ELj1024ELj4ENS_18Kernel_traits_baseILj256EfS2_fS2_fjLj1024EEEEELb0ELb1EEEvNS_9BwdParamsE,"ax",@progbits
	.align	128
        .global         _ZN10layer_norm22ln_bwd_finalize_kernelINS_22Kernel_traits_finalizeILj256Ef13__nv_bfloat16fS2_fjLb0ELj1024ELj4ENS_18Kernel_traits_baseILj256EfS2_fS2_fjLj1024EEEEELb0ELb1EEEvNS_9BwdParamsE
        .type           _ZN10layer_norm22ln_bwd_finalize_kernelINS_22Kernel_traits_finalizeILj256Ef13__nv_bfloat16fS2_fjLb0ELj1024ELj4ENS_18Kernel_traits_baseILj256EfS2_fS2_fjLj1024EEEEELb0ELb1EEEvNS_9BwdParamsE,@function
        .size           _ZN10layer_norm22ln_bwd_finalize_kernelINS_22Kernel_traits_finalizeILj256Ef13__nv_bfloat16fS2_fjLb0ELj1024ELj4ENS_18Kernel_traits_baseILj256EfS2_fS2_fjLj1024EEEEELb0ELb1EEEvNS_9BwdParamsE,(.L_x_6428 - _ZN10layer_norm22ln_bwd_finalize_kernelINS_22Kernel_traits_finalizeILj256Ef13__nv_bfloat16fS2_fjLb0ELj1024ELj4ENS_18Kernel_traits_baseILj256EfS2_fS2_fjLj1024EEEEELb0ELb1EEEvNS_9BwdParamsE)
        .other          _ZN10layer_norm22ln_bwd_finalize_kernelINS_22Kernel_traits_finalizeILj256Ef13__nv_bfloat16fS2_fjLb0ELj1024ELj4ENS_18Kernel_traits_baseILj256EfS2_fS2_fjLj1024EEEEELb0ELb1EEEvNS_9BwdParamsE,@"STO_CUDA_ENTRY STV_DEFAULT"
_ZN10layer_norm22ln_bwd_finalize_kernelINS_22Kernel_traits_finalizeILj256Ef13__nv_bfloat16fS2_fjLb0ELj1024ELj4ENS_18Kernel_traits_baseILj256EfS2_fS2_fjLj1024EEEEELb0ELb1EEEvNS_9BwdParamsE:
.text._ZN10layer_norm22ln_bwd_finalize_kernelINS_22Kernel_traits_finalizeILj256Ef13__nv_bfloat16fS2_fjLb0ELj1024ELj4ENS_18Kernel_traits_baseILj256EfS2_fS2_fjLj1024EEEEELb0ELb1EEEvNS_9BwdParamsE:
        /* <DEDUP_REMOVED lines=81> */
.L_x_2756:
        /* <DEDUP_REMOVED lines=118> */
.L_x_2755:
[----:B------:R-:W-:Y:S05]  /*0c70*/  BSYNC.RECONVERGENT B1 ;  /* 0x0000000000017941 */ /* 0x000fea0003800200 */
.L_x_2754:
        /* <DEDUP_REMOVED lines=77> */
.L_x_2758:
[----:B------:R-:W-:Y:S05]  /*1150*/  BSYNC.RECONVERGENT B1 ;  /* 0x0000000000017941 */ /* 0x000fea0003800200 */
.L_x_2757:
        /* <DEDUP_REMOVED lines=38> */
.L_x_2760:
[----:B------:R-:W-:Y:S05]  /*13c0*/  BSYNC.RECONVERGENT B1 ;  /* 0x0000000000017941 */ /* 0x000fea0003800200 */
.L_x_2759:
        /* <DEDUP_REMOVED lines=8> */
.L_x_2761:
        /* <DEDUP_REMOVED lines=10> */
.L_x_2753:
[----:B------:R-:W-:Y:S05]  /*14f0*/  BSYNC.RECONVERGENT B0 ;  /* 0x0000000000007941 */ /* 0x000fea0003800200 */
.L_x_2752:
        /* <DEDUP_REMOVED lines=55> */
.L_x_2762:
        /* <DEDUP_REMOVED lines=9> */
.L_x_6428:


//--------------------- .text._ZN10layer_norm13ln_bwd_kernelINS_13Kernel_traitsIf13__nv_bfloat16fS2_fjLj256ELj1ELj4ELj1ELj16ENS_18Kernel_traits_baseILj256EfS2_fS2_fjLj128EEEEELb1ELb0ELb1ELb1EEEvNS_9BwdParamsE --------------------------
	.section	.text._ZN10layer_norm13ln_bwd_kernelINS_13Kernel_traitsIf13__nv_bfloat16fS2_fjLj256ELj1ELj4ELj1ELj16ENS_18Kernel_traits_baseILj256EfS2_fS2_fjLj128EEEEELb1ELb0ELb1ELb1EEEvNS_9BwdParamsE,"ax",@progbits
	.align	128
        .global         _ZN10layer_norm13ln_bwd_kernelINS_13Kernel_traitsIf13__nv_bfloat16fS2_fjLj256ELj1ELj4ELj1ELj16ENS_18Kernel_traits_baseILj256EfS2_fS2_fjLj128EEEEELb1ELb0ELb1ELb1EEEvNS_9BwdParamsE
        .type           _ZN10layer_norm13ln_bwd_kernelINS_13Kernel_traitsIf13__nv_bfloat16fS2_fjLj256ELj1ELj4ELj1ELj16ENS_18Kernel_traits_baseILj256EfS2_fS2_fjLj128EEEEELb1ELb0ELb1ELb1EEEvNS_9BwdParamsE,@function
        .size           _ZN10layer_norm13ln_bwd_kernelINS_13Kernel_traitsIf13__nv_bfloat16fS2_fjLj256ELj1ELj4ELj1ELj16ENS_18Kernel_traits_baseILj256EfS2_fS2_fjLj128EEEEELb1ELb0ELb1ELb1EEEvNS_9BwdParamsE,(.L_x_6429 - _ZN10layer_norm13ln_bwd_kernelINS_13Kernel_traitsIf13__nv_bfloat16fS2_fjLj256ELj1ELj4ELj1ELj16ENS_18Kernel_traits_baseILj256EfS2_fS2_fjLj128EEEEELb1ELb0ELb1ELb1EEEvNS_9BwdParamsE)
        .other          _ZN10layer_norm13ln_bwd_kernelINS_13Kernel_traitsIf13__nv_bfloat16fS2_fjLj256ELj1ELj4ELj1ELj16ENS_18Kernel_traits_baseILj256EfS2_fS2_fjLj128EEEEELb1ELb0ELb1ELb1EEEvNS_9BwdParamsE,@"STO_CUDA_ENTRY STV_DEFAULT"
_ZN10layer_norm13ln_bwd_kernelINS_13Kernel_traitsIf13__nv_bfloat16fS2_fjLj256ELj1ELj4ELj1ELj16ENS_18Kernel_traits_baseILj256EfS2_fS2_fjLj128EEEEELb1ELb0ELb1ELb1EEEvNS_9BwdParamsE:
.text._ZN10layer_norm13ln_bwd_kernelINS_13Kernel_traitsIf13__nv_bfloat16fS2_fjLj256ELj1ELj4ELj1ELj16ENS_18Kernel_traits_baseILj256EfS2_fS2_fjLj128EEEEELb1ELb0ELb1ELb1EEEvNS_9BwdParamsE:
        /* <DEDUP_REMOVED lines=32> */
.L_x_2790:
[----:B-1----:R-:W1:Y:S08]  /*0200*/  LDC.64 R64, c[0x0][0x3f8] ;  /* 0x0000fe00ff407b82 */ /* 0x002e700000000a00 */
[----:B--2---:R-:W2:Y:S08]  /*0210*/  LDC.64 R78, c[0x0][0x3c8] ;  /* 0x0000f200ff4e7b82 */ /* 0x004eb00000000a00 */
[----:B------:R-:W3:Y:S01]  /*0220*/  LDC.64 R66, c[0x0][0x3f0] ;  /* 0x0000fc00ff427b82 */ /* 0x000ee20000000a00 */
[----:B-1----:R-:W-:-:S06]  /*0230*/  IMAD.WIDE R64, R2, 0x4, R64 ;  /* 0x0000000402407825 */ /* 0x002fcc00078e0240 */
[----:B------:R-:W4:Y:S01]  /*0240*/  LDG.E R64, desc[UR6][R64.64] ;  /* 0x0000000640407981 */ /* 0x000f22000c1e1900 */
[----:B--2---:R-:W-:-:S06]  /*0250*/  IMAD.WIDE R78, R2, 0x4, R78 ;  /* 0x00000004024e7825 */ /* 0x004fcc00078e024e */
[----:B-----5:R1:W5:Y:S01]  /*0260*/  LDG.E R78, desc[UR6][R78.64] ;  /* 0x000000064e4e7981 */ /* 0x020362000c1e1900 */
[----:B---3--:R-:W-:Y:S02]  /*0270*/  IMAD.WIDE R68, R2, 0x4, R66 ;  /* 0x0000000402447825 */ /* 0x008fe400078e0242 */
[----:B------:R-:W2:Y:S03]  /*0280*/  LDC.64 R66, c[0x0][0x3c0] ;  /* 0x0000f000ff427b82 */ /* 0x000ea60000000a00 */
[----:B------:R1:W5:Y:S01]  /*0290*/  LDG.E R63, desc[UR6][R68.64] ;  /* 0x00000006443f7981 */ /* 0x000362000c1e1900 */
[----:B------:R-:W-:Y:S01]  /*02a0*/  BSSY.RECONVERGENT B1, `(.L_x_2765) ;  /* 0x000008b000017945 */ /* 0x000fe20003800200 */
[----:B----4-:R-:W-:-:S13]  /*02b0*/  ISETP.GE.AND P2, PT, R64, 0x1, PT ;  /* 0x000000014000780c */ /* 0x010fda0003f46270 */
[----:B-12---:R-:W-:Y:S05]  /*02c0*/  @!P2 BRA `(.L_x_2766) ;  /* 0x0000000400b4a947 */ /* 0x006fea0003800000 */
[----:B------:R-:W1:Y:S01]  /*02d0*/  LDC.64 R60, c[0x0][0x3a8] ;  /* 0x0000ea00ff3c7b82 */ /* 0x000e620000000a00 */
[----:B0-----:R-:W-:Y:S01]  /*02e0*/  IADD3 R5, PT, PT, R64, -0x1, RZ ;  /* 0xffffffff40057810 */ /* 0x001fe20007ffe0ff */
[C---:B------:R-:W-:Y:S02]  /*02f0*/  IMAD R3, R2.reuse, UR9, RZ ;  /* 0x0000000902037c24 */ /* 0x040fe4000f8e02ff */
[----:B------:R-:W-:-:S03]  /*0300*/  IMAD.WIDE R66, R2, 0x4, R66 ;  /* 0x0000000402427825 */ /* 0x000fc600078e0242 */
[----:B------:R-:W-:Y:S01]  /*0310*/  SHF.R.S32.HI R4, RZ, 0x1f, R3 ;  /* 0x0000001fff047819 */ /* 0x000fe20000011403 */
[----:B------:R-:W0:Y:S01]  /*0320*/  LDC.64 R12, c[0x0][0x428] ;  /* 0x00010a00ff0c7b82 */ /* 0x000e220000000a00 */
[----:B------:R-:W-:Y:S01]  /*0330*/  IMAD R5, R5, UR9, RZ ;  /* 0x0000000905057c24 */ /* 0x000fe2000f8e02ff */
[----:B-----5:R-:W-:Y:S01]  /*0340*/  ISETP.GE.AND P1, PT, R63, 0x1, PT ;  /* 0x000000013f00780c */ /* 0x020fe20003f26270 */
[----:B------:R2:W3:Y:S01]  /*0350*/  LDG.E R68, desc[UR6][R66.64] ;  /* 0x0000000642447981 */ /* 0x0004e2000c1e1900 */
[----:B------:R-:W-:Y:S02]  /*0360*/  LEA.HI R4, R4, R3, RZ, 0x3 ;  /* 0x0000000304047211 */ /* 0x000fe400078f18ff */
[----:B------:R-:W-:Y:S02]  /*0370*/  SHF.R.S32.HI R6, RZ, 0x1f, R5 ;  /* 0x0000001fff067819 */ /* 0x000fe40000011405 */
[----:B------:R-:W-:Y:S02]  /*0380*/  LEA.HI.SX32 R69, R4, R77, 0x1d ;  /* 0x0000004d04457211 */ /* 0x000fe400078feaff */
[----:B------:R-:W-:-:S04]  /*0390*/  LEA.HI R6, R6, R5, RZ, 0x3 ;  /* 0x0000000506067211 */ /* 0x000fc800078f18ff */
[----:B------:R-:W-:Y:S01]  /*03a0*/  LEA.HI.SX32 R3, R6, R77, 0x1d ;  /* 0x0000004d06037211 */ /* 0x000fe200078feaff */
[----:B-1----:R-:W-:-:S05]  /*03b0*/  IMAD.WIDE.U32 R60, R69, 0x20, R60 ;  /* 0x00000020453c7825 */ /* 0x002fca00078e003c */
[----:B------:R-:W4:Y:S01]  /*03c0*/  LDG.E.128 R8, desc[UR6][R60.64+0x10] ;  /* 0x000010063c087981 */ /* 0x000f22000c1e1d00 */
[----:B0-----:R-:W-:-:S03]  /*03d0*/  IMAD.WIDE.U32 R12, R3, 0x10, R12 ;  /* 0x00000010030c7825 */ /* 0x001fc600078e000c */
[----:B------:R0:W4:Y:S04]  /*03e0*/  LDG.E.128 R4, desc[UR6][R60.64] ;  /* 0x000000063c047981 */ /* 0x000128000c1e1d00 */
[----:B------:R-:W4:Y:S01]  /*03f0*/  LDG.E.128 R12, desc[UR6][R12.64] ;  /* 0x000000060c0c7981 */ /* 0x000f22000c1e1d00 */
[----:B------:R-:W-:-:S05]  /*0400*/  @P1 IADD3 R3, PT, PT, R63, -0x1, RZ ;  /* 0xffffffff3f031810 */ /* 0x000fca0007ffe0ff */
[----:B------:R-:W-:-:S05]  /*0410*/  @P1 IMAD R3, R3, UR9, RZ ;  /* 0x0000000903031c24 */ /* 0x000fca000f8e02ff */
[----:B------:R-:W-:-:S04]  /*0420*/  @P1 SHF.R.S32.HI R62, RZ, 0x1f, R3 ;  /* 0x0000001fff3e1819 */ /* 0x000fc80000011403 */
        /* <DEDUP_REMOVED lines=19> */
[--C-:B0-----:R-:W-:Y:S01]  /*0560*/  FADD.FTZ R61, R11, -R3.reuse ;  /* 0x800000030b3d7221 */ /* 0x101fe20000010000 */
[--C-:B------:R-:W-:Y:S01]  /*0570*/  FADD.FTZ R69, R4, -R3.reuse ;  /* 0x8000000304457221 */ /* 0x100fe20000010000 */
[--C-:B------:R-:W-:Y:S01]  /*0580*/  FADD.FTZ R5, R5, -R3.reuse ;  /* 0x8000000305057221 */ /* 0x100fe20000010000 */
[--C-:B------:R-:W-:Y:S01]  /*0590*/  FADD.FTZ R71, R6, -R3.reuse ;  /* 0x8000000306477221 */ /* 0x100fe20000010000 */
[C---:B------:R-:W-:Y:S02]  /*05a0*/  PRMT R10, R12.reuse, 0x7632, R10 ;  /* 0x000076320c0a7816 */ /* 0x040fe4000000000a */
[----:B------:R-:W-:Y:S01]  /*05b0*/  SHF.L.U32 R11, R12, 0x10, RZ ;  /* 0x000000100c0b7819 */ /* 0x000fe200000006ff */
[--C-:B------:R-:W-:Y:S01]  /*05c0*/  FADD.FTZ R7, R7, -R3.reuse ;  /* 0x8000000307077221 */ /* 0x100fe20000010000 */
[--C-:B------:R-:W-:Y:S01]  /*05d0*/  FADD.FTZ R73, R8, -R3.reuse ;  /* 0x8000000308497221 */ /* 0x100fe20000010000 */
[----:B------:R-:W-:Y:S01]  /*05e0*/  FADD.FTZ R9, R9, -R3 ;  /* 0x8000000309097221 */ /* 0x000fe20000010000 */
[C---:B------:R-:W-:Y:S01]  /*05f0*/  FMUL.FTZ R3, R78.reuse, R69 ;  /* 0x000000454e037220 */ /* 0x040fe20000410000 */
[----:B------:R-:W-:Y:S01]  /*0600*/  PRMT R12, R13, 0x7632, R12 ;  /* 0x000076320d0c7816 */ /* 0x000fe2000000000c */
[----:B------:R-:W-:Y:S01]  /*0610*/  FMUL.FTZ R4, R78, R5 ;  /* 0x000000054e047220 */ /* 0x000fe20000410000 */
[----:B------:R-:W-:-:S02]  /*0620*/  IMAD.U32 R60, R10, 0x10000, RZ ;  /* 0x000100000a3c7824 */ /* 0x000fc400078e00ff */
[----:B------:R-:W-:Y:S01]  /*0630*/  FMUL.FTZ R5, R78, R71 ;  /* 0x000000474e057220 */ /* 0x000fe20000410000 */
[----:B------:R-:W-:Y:S02]  /*0640*/  IMAD.U32 R13, R13, 0x10000, RZ ;  /* 0x000100000d0d7824 */ /* 0x000fe400078e00ff */
[-C--:B------:R-:W-:Y:S01]  /*0650*/  FMUL.FTZ R10, R28, R11.reuse ;  /* 0x0000000b1c0a7220 */ /* 0x080fe20000410000 */
[----:B------:R-:W-:Y:S01]  /*0660*/  FFMA.FTZ R32, R3, R11, R32 ;  /* 0x0000000b03207223 */ /* 0x000fe20000010020 */
[----:B------:R-:W-:Y:S01]  /*0670*/  FADD.FTZ R40, R40, R11 ;  /* 0x0000000b28287221 */ /* 0x000fe20000010000 */
[----:B------:R-:W-:Y:S01]  /*0680*/  SHF.L.U32 R62, R12, 0x10, RZ ;  /* 0x000000100c3e7819 */ /* 0x000fe200000006ff */
[-C--:B------:R-:W-:Y:S01]  /*0690*/  FFMA.FTZ R33, R4, R60.reuse, R33 ;  /* 0x0000003c04217223 */ /* 0x080fe20000010021 */
[----:B------:R-:W-:Y:S01]  /*06a0*/  FADD.FTZ R41, R41, R60 ;  /* 0x0000003c29297221 */ /* 0x000fe20000010000 */
[----:B------:R-:W-:Y:S01]  /*06b0*/  FMUL.FTZ R11, R29, R60 ;  /* 0x0000003c1d0b7220 */ /* 0x000fe20000410000 */
[-C--:B------:R-:W-:Y:S01]  /*06c0*/  FFMA.FTZ R34, R5, R13.reuse, R34 ;  /* 0x0000000d05227223 */ /* 0x080fe20000010022 */
[----:B------:R-:W-:Y:S01]  /*06d0*/  FADD.FTZ R42, R42, R13 ;  /* 0x0000000d2a2a7221 */ /* 0x000fe20000010000 */
[----:B------:R-:W-:Y:S01]  /*06e0*/  FMUL.FTZ R12, R30, R13 ;  /* 0x0000000d1e0c7220 */ /* 0x000fe20000410000 */
[----:B------:R-:W-:Y:S01]  /*06f0*/  FADD.FTZ R60, RZ, R10 ;  /* 0x0000000aff3c7221 */ /* 0x000fe20000010000 */
[----:B------:R-:W-:Y:S01]  /*0700*/  FFMA.FTZ R13, R3, R10, RZ ;  /* 0x0000000a030d7223 */ /* 0x000fe200000100ff */
[C---:B------:R-:W-:Y:S01]  /*0710*/  PRMT R68, R15.reuse, 0x7632, R68 ;  /* 0x000076320f447816 */ /* 0x040fe20000000044 */
[----:B------:R-:W-:Y:S01]  /*0720*/  FMUL.FTZ R6, R78, R7 ;  /* 0x000000074e067220 */ /* 0x000fe20000410000 */
[----:B------:R-:W-:Y:S01]  /*0730*/  SHF.L.U32 R67, R15, 0x10, RZ ;  /* 0x000000100f437819 */ /* 0x000fe200000006ff */
[----:B------:R-:W-:Y:S01]  /*0740*/  FADD.FTZ R15, R60, R11 ;  /* 0x0000000b3c0f7221 */ /* 0x000fe20000010000 */
[----:B------:R-:W-:Y:S01]  /*0750*/  FFMA.FTZ R60, R4, R11, R13 ;  /* 0x0000000b043c7223 */ /* 0x000fe2000001000d */
[----:B------:R-:W-:Y:S01]  /*0760*/  SHF.L.U32 R75, R14, 0x10, RZ ;  /* 0x000000100e4b7819 */ /* 0x000fe200000006ff */
[-C--:B------:R-:W-:Y:S01]  /*0770*/  FFMA.FTZ R35, R6, R62.reuse, R35 ;  /* 0x0000003e06237223 */ /* 0x080fe20000010023 */
[----:B------:R-:W-:Y:S01]  /*0780*/  FADD.FTZ R43, R43, R62 ;  /* 0x0000003e2b2b7221 */ /* 0x000fe20000010000 */
[----:B------:R-:W-:Y:S01]  /*0790*/  FMUL.FTZ R13, R31, R62 ;  /* 0x0000003e1f0d7220 */ /* 0x000fe20000410000 */
        /* <DEDUP_REMOVED lines=8> */
[C---:B------:R-:W-:Y:S01]  /*0820*/  FMUL.FTZ R8, R78.reuse, R9 ;  /* 0x000000094e087220 */ /* 0x040fe20000410000 */
[----:B------:R-:W-:Y:S01]  /*0830*/  FMUL.FTZ R9, R78, R79 ;  /* 0x0000004f4e097220 */ /* 0x000fe20000410000 */
[----:B------:R-:W-:Y:S01]  /*0840*/  FADD.FTZ R62, R69, R14 ;  /* 0x0000000e453e7221 */ /* 0x000fe20000010000 */
[----:B------:R-:W-:Y:S01]  /*0850*/  FMUL.FTZ R15, R25, R66 ;  /* 0x00000042190f7220 */ /* 0x000fe20000410000 */
[----:B------:R-:W-:Y:S01]  /*0860*/  FFMA.FTZ R69, R7, R14, R60 ;  /* 0x0000000e07457223 */ /* 0x000fe2000001003c */
[-C--:B------:R-:W-:Y:S01]  /*0870*/  FFMA.FTZ R38, R9, R67.reuse, R38 ;  /* 0x0000004309267223 */ /* 0x080fe20000010026 */
[----:B------:R-:W-:Y:S01]  /*0880*/  FFMA.FTZ R37, R8, R66, R37 ;  /* 0x0000004208257223 */ /* 0x000fe20000010025 */
[----:B------:R-:W-:Y:S01]  /*0890*/  FADD.FTZ R45, R45, R66 ;  /* 0x000000422d2d7221 */ /* 0x000fe20000010000 */
[----:B------:R-:W-:Y:S01]  /*08a0*/  FADD.FTZ R46, R46, R67 ;  /* 0x000000432e2e7221 */ /* 0x000fe20000010000 */
[----:B------:R-:W-:Y:S01]  /*08b0*/  FMUL.FTZ R60, R26, R67 ;  /* 0x000000431a3c7220 */ /* 0x000fe20000410000 */
[----:B------:R-:W-:-:S02]  /*08c0*/  IMAD.U32 R72, R68, 0x10000, RZ ;  /* 0x0001000044487824 */ /* 0x000fc400078e00ff */
        /* <DEDUP_REMOVED lines=13> */
.L_x_2766:
[----:B------:R-:W-:Y:S02]  /*09a0*/  MOV R65, UR20 ;  /* 0x0000001400417c02 */ /* 0x000fe40008000f00 */
        /* <DEDUP_REMOVED lines=23> */
[----:B------:R1:W5:Y:S04]  /*0b20*/  @P0 LDG.E.128 R16, desc[UR6][R66.64+0x10] ;  /* 0x0000100642100981 */ /* 0x000368000c1e1d00 */
[----:B------:R-:W5:Y:S01]  /*0b30*/  LDG.E.64 R84, desc[UR6][R84.64] ;  /* 0x0000000654547981 */ /* 0x000f62000c1e1b00 */
[----:B------:R-:W-:-:S07]  /*0b40*/  CS2R R72, SRZ ;  /* 0x0000000000487805 */ /* 0x000fce000001ff00 */
.L_x_2767:
[----:B------:R-:W-:Y:S05]  /*0b50*/  BSYNC.RECONVERGENT B1 ;  /* 0x0000000000017941 */ /* 0x000fea0003800200 */
.L_x_2765:
[----:B-1---5:R-:W-:Y:S01]  /*0b60*/  IMAD.MOV.U32 R66, RZ, RZ, R84 ;  /* 0x000000ffff427224 */ /* 0x022fe200078e0054 */
        /* <DEDUP_REMOVED lines=28> */
.L_x_2802:
[----:B------:R-:W4:Y:S01]  /*0d30*/  @P1 LDC R74, c[0x0][0x388] ;  /* 0x0000e200ff4a1b82 */ /* 0x000f220000000800 */
[----:B------:R-:W-:Y:S01]  /*0d40*/  @P1 IADD3 R63, PT, PT, R63, -0x1, RZ ;  /* 0xffffffff3f3f1810 */ /* 0x000fe20007ffe0ff */
[----:B--2---:R-:W-:Y:S01]  /*0d50*/  FADD.FTZ R66, R73, R66 ;  /* 0x0000004249427221 */ /* 0x004fe20000010000 */
[----:B------:R-:W-:Y:S01]  /*0d60*/  ISETP.NE.U32.AND P0, PT, R65, RZ, PT ;  /* 0x000000ff4100720c */ /* 0x000fe20003f05070 */
[----:B---3--:R-:W-:Y:S01]  /*0d70*/  FADD.FTZ R67, R72, R67 ;  /* 0x0000004348437221 */ /* 0x008fe20000010000 */
[----:B------:R-:W-:Y:S01]  /*0d80*/  ISETP.NE.AND P3, PT, R0, RZ, PT ;  /* 0x000000ff0000720c */ /* 0x000fe20003f65270 */
[----:B------:R-:W-:Y:S01]  /*0d90*/  FMUL.FTZ R75, R66, UR12 ;  /* 0x0000000c424b7c20 */ /* 0x000fe20008410000 */
[----:B------:R-:W-:Y:S01]  /*0da0*/  ISETP.NE.AND.EX P0, PT, R70, RZ, PT, P0 ;  /* 0x000000ff4600720c */ /* 0x000fe20003f05300 */
[----:B------:R-:W-:Y:S01]  /*0db0*/  BSSY.RECONVERGENT B1, `(.L_x_2769) ;  /* 0x0000193000017945 */ /* 0x000fe20003800200 */
[----:B------:R-:W-:Y:S02]  /*0dc0*/  CS2R R80, SRZ ;  /* 0x0000000000507805 */ /* 0x000fe4000001ff00 */
[----:B------:R-:W-:-:S02]  /*0dd0*/  FSEL R75, R75, RZ, !P3 ;  /* 0x000000ff4b4b7208 */ /* 0x000fc40005800000 */
[----:B------:R-:W-:Y:S01]  /*0de0*/  @P1 MOV R81, RZ ;  /* 0x000000ff00511202 */ /* 0x000fe20000000f00 */
[----:B----4-:R-:W-:-:S05]  /*0df0*/  @P1 IMAD R63, R63, R74, RZ ;  /* 0x0000004a3f3f1224 */ /* 0x010fca00078e02ff */
        /* <DEDUP_REMOVED lines=24> */
.L_x_2773:
[----:B------:R-:W-:Y:S05]  /*0f80*/  BSYNC.RECONVERGENT B2 ;  /* 0x0000000000027941 */ /* 0x000fea0003800200 */
.L_x_2772:
        /* <DEDUP_REMOVED lines=13> */
.L_x_2775:
[----:B------:R-:W-:Y:S05]  /*1060*/  BSYNC.RECONVERGENT B2 ;  /* 0x0000000000027941 */ /* 0x000fea0003800200 */
.L_x_2774:
        /* <DEDUP_REMOVED lines=13> */
.L_x_2777:
[----:B------:R-:W-:Y:S05]  /*1140*/  BSYNC.RECONVERGENT B2 ;  /* 0x0000000000027941 */ /* 0x000fea0003800200 */
.L_x_2776:
        /* <DEDUP_REMOVED lines=13> */
.L_x_2779:
[----:B------:R-:W-:Y:S05]  /*1220*/  BSYNC.RECONVERGENT B2 ;  /* 0x0000000000027941 */ /* 0x000fea0003800200 */
.L_x_2778:
        /* <DEDUP_REMOVED lines=13> */
.L_x_2781:
[----:B------:R-:W-:Y:S05]  /*1300*/  BSYNC.RECONVERGENT B2 ;  /* 0x0000000000027941 */ /* 0x000fea0003800200 */
.L_x_2780:
        /* <DEDUP_REMOVED lines=13> */
.L_x_2783:
[----:B------:R-:W-:Y:S05]  /*13e0*/  BSYNC.RECONVERGENT B2 ;  /* 0x0000000000027941 */ /* 0x000fea0003800200 */
.L_x_2782:
        /* <DEDUP_REMOVED lines=13> */
.L_x_2785:
[----:B------:R-:W-:Y:S05]  /*14c0*/  BSYNC.RECONVERGENT B2 ;  /* 0x0000000000027941 */ /* 0x000fea0003800200 */
.L_x_2784:
        /* <DEDUP_REMOVED lines=14> */
.L_x_2771:
[----:B------:R-:W2:Y:S01]  /*15b0*/  @P1 LDC.64 R56, c[0x0][0x408] ;  /* 0x00010200ff381b82 */ /* 0x000ea20000000a00 */
[-CC-:B------:R-:W-:Y:S01]  /*15c0*/  FFMA.FTZ R53, R3, R74.reuse, R75.reuse ;  /* 0x0000004a03357223 */ /* 0x180fe2000001004b */
[-CC-:B------:R-:W-:Y:S01]  /*15d0*/  FFMA.FTZ R52, R4, R74.reuse, R75.reuse ;  /* 0x0000004a04347223 */ /* 0x180fe2000001004b */
[----:B------:R-:W-:Y:S01]  /*15e0*/  ISETP.GT.AND P0, PT, R64, RZ, PT ;  /* 0x000000ff4000720c */ /* 0x000fe20003f04270 */
[----:B-1----:R-:W-:Y:S01]  /*15f0*/  FFMA.FTZ R72, R8, R74, R75 ;  /* 0x0000004a08487223 */ /* 0x002fe2000001004b */
[----:B------:R-:W-:Y:S01]  /*1600*/  FADD.FTZ R53, R10, -R53 ;  /* 0x800000350a357221 */ /* 0x000fe20000010000 */
[----:B------:R-:W-:Y:S01]  /*1610*/  FADD.FTZ R59, R11, -R52 ;  /* 0x800000340b3b7221 */ /* 0x000fe20000010000 */
[----:B------:R-:W-:Y:S01]  /*1620*/  @P1 LOP3.LUT P2, RZ, R71, 0xff, RZ, 0xc0, !PT ;  /* 0x000000ff47ff1812 */ /* 0x000fe2000784c0ff */
[----:B------:R-:W1:Y:S01]  /*1630*/  @P1 LDC.64 R54, c[0x0][0x408] ;  /* 0x00010200ff361b82 */ /* 0x000e620000000a00 */
[C---:B------:R-:W-:Y:S01]  /*1640*/  FMUL.FTZ R53, R78.reuse, R53 ;  /* 0x000000354e357220 */ /* 0x040fe20000410000 */
[----:B------:R-:W-:Y:S01]  /*1650*/  FMUL.FTZ R59, R78, R59 ;  /* 0x0000003b4e3b7220 */ /* 0x000fe20000410000 */
[----:B------:R-:W-:-:S02]  /*1660*/  @P1 LOP3.LUT P6, RZ, R86, 0xff, RZ, 0xc0, !PT ;  /* 0x000000ff56ff1812 */ /* 0x000fc400078cc0ff */
[----:B------:R-:W-:Y:S02]  /*1670*/  @P1 LOP3.LUT P3, RZ, R69, 0xff, RZ, 0xc0, !PT ;  /* 0x000000ff45ff1812 */ /* 0x000fe4000786c0ff */
[----:B------:R-:W-:Y:S01]  /*1680*/  FSEL R52, R53, RZ, P0 ;  /* 0x000000ff35347208 */ /* 0x000fe20000000000 */
[----:B------:R-:W3:Y:S01]  /*1690*/  @P1 LDC.64 R66, c[0x0][0x408] ;  /* 0x00010200ff421b82 */ /* 0x000ee20000000a00 */
[----:B------:R-:W-:Y:S02]  /*16a0*/  FSEL R53, R59, RZ, P0 ;  /* 0x000000ff3b357208 */ /* 0x000fe40000000000 */
[----:B------:R-:W-:Y:S02]  /*16b0*/  @P1 LOP3.LUT P4, RZ, R68, 0xff, RZ, 0xc0, !PT ;  /* 0x000000ff44ff1812 */ /* 0x000fe4000788c0ff */
[----:B------:R-:W-:Y:S01]  /*16c0*/  @P1 LOP3.LUT P5, RZ, R83, 0xff, RZ, 0xc0, !PT ;  /* 0x000000ff53ff1812 */ /* 0x000fe200078ac0ff */
[----:B------:R-:W-:Y:S01]  /*16d0*/  FFMA.FTZ R83, R9, R74, R75 ;  /* 0x0000004a09537223 */ /* 0x000fe2000001004b */
[----:B--2---:R-:W-:Y:S01]  /*16e0*/  @P1 FMUL.FTZ R57, R53, R57 ;  /* 0x0000003935391220 */ /* 0x004fe20000410000 */
[----:B------:R-:W2:Y:S02]  /*16f0*/  @P1 LDC.64 R64, c[0x0][0x408] ;  /* 0x00010200ff401b82 */ /* 0x000ea40000000a00 */
[----:B------:R-:W-:Y:S01]  /*1700*/  FADD.FTZ R83, R60, -R83 ;  /* 0x800000533c537221 */ /* 0x000fe20000010000 */
[----:B------:R-:W-:-:S03]  /*1710*/  @P1 FMUL.FTZ R56, R57, R56 ;  /* 0x0000003839381220 */ /* 0x000fc60000410000 */
[----:B------:R-:W-:Y:S01]  /*1720*/  FMUL.FTZ R83, R78, R83 ;  /* 0x000000534e537220 */ /* 0x000fe20000410000 */
[----:B-1----:R-:W-:Y:S01]  /*1730*/  @P1 FMUL.FTZ R55, R52, R55 ;  /* 0x0000003734371220 */ /* 0x002fe20000410000 */
[----:B------:R-:W-:Y:S01]  /*1740*/  @P1 FSEL R59, R56, RZ, P2 ;  /* 0x000000ff383b1208 */ /* 0x000fe20001000000 */
[----:B------:R-:W1:Y:S01]  /*1750*/  @P1 LDC.64 R68, c[0x0][0x408] ;  /* 0x00010200ff441b82 */ /* 0x000e620000000a00 */
[----:B------:R-:W-:Y:S01]  /*1760*/  @P1 LOP3.LUT P2, RZ, R79, 0xff, RZ, 0xc0, !PT ;  /* 0x000000ff4fff1812 */ /* 0x000fe2000784c0ff */
[----:B------:R-:W-:Y:S01]  /*1770*/  @P1 FMUL.FTZ R54, R55, R54 ;  /* 0x0000003637361220 */ /* 0x000fe20000410000 */
[-CC-:B------:R-:W-:Y:S01]  /*1780*/  FFMA.FTZ R55, R5, R74.reuse, R75.reuse ;  /* 0x0000004a05377223 */ /* 0x180fe2000001004b */
[-C--:B------:R-:W-:Y:S01]  /*1790*/  FFMA.FTZ R79, R7, R74.reuse, R75 ;  /* 0x0000004a074f7223 */ /* 0x080fe2000001004b */
[----:B------:R-:W-:Y:S02]  /*17a0*/  @P1 F2FP.BF16.F32.PACK_AB R59, RZ, R59 ;  /* 0x0000003bff3b123e */ /* 0x000fe400000010ff */
[----:B------:R-:W-:Y:S01]  /*17b0*/  FADD.FTZ R55, R12, -R55 ;  /* 0x800000370c377221 */ /* 0x000fe20000010000 */
[----:B------:R-:W4:Y:S01]  /*17c0*/  @P1 LDC.64 R56, c[0x0][0x408] ;  /* 0x00010200ff381b82 */ /* 0x000f220000000a00 */
[----:B------:R-:W-:Y:S01]  /*17d0*/  @P1 FSEL R58, R54, RZ, P6 ;  /* 0x000000ff363a1208 */ /* 0x000fe20003000000 */
[----:B------:R-:W-:Y:S01]  /*17e0*/  FFMA.FTZ R54, R6, R74, R75 ;  /* 0x0000004a06367223 */ /* 0x000fe2000001004b */
[----:B------:R-:W-:Y:S01]  /*17f0*/  FMUL.FTZ R55, R78, R55 ;  /* 0x000000374e377220 */ /* 0x000fe20000410000 */
[----:B------:R-:W-:Y:S01]  /*1800*/  FADD.FTZ R79, R14, -R79 ;  /* 0x8000004f0e4f7221 */ /* 0x000fe20000010000 */
[----:B------:R-:W-:Y:S01]  /*1810*/  @P1 F2FP.BF16.F32.PACK_AB R58, RZ, R58 ;  /* 0x0000003aff3a123e */ /* 0x000fe200000010ff */
[----:B------:R-:W-:Y:S01]  /*1820*/  FADD.FTZ R73, R13, -R54 ;  /* 0x800000360d497221 */ /* 0x000fe20000010000 */
[----:B------:R-:W-:Y:S01]  /*1830*/  FFMA.FTZ R74, R62, R74, R75 ;  /* 0x0000004a3e4a7223 */ /* 0x000fe2000001004b */
[----:B------:R-:W5:Y:S01]  /*1840*/  @P1 LDC.64 R70, c[0x0][0x408] ;  /* 0x00010200ff461b82 */ /* 0x000f620000000a00 */
        /* <DEDUP_REMOVED lines=12> */
[----:B----4-:R-:W-:Y:S02]  /*1910*/  @P1 FMUL.FTZ R57, R54, R57 ;  /* 0x0000003936391220 */ /* 0x010fe40000410000 */
[----:B--2---:R-:W-:Y:S02]  /*1920*/  @P1 FMUL.FTZ R65, R55, R65 ;  /* 0x0000004137411220 */ /* 0x004fe40000410000 */
[----:B------:R-:W-:Y:S01]  /*1930*/  @P1 FMUL.FTZ R59, R57, R56 ;  /* 0x00000038393b1220 */ /* 0x000fe20000410000 */
[----:B------:R-:W-:Y:S01]  /*1940*/  FSEL R56, R79, RZ, P0 ;  /* 0x000000ff4f387208 */ /* 0x000fe20000000000 */
[----:B------:R-:W-:Y:S01]  /*1950*/  @P1 FMUL.FTZ R64, R65, R64 ;  /* 0x0000004041401220 */ /* 0x000fe20000410000 */
[----:B------:R-:W-:Y:S01]  /*1960*/  FSEL R57, R75, RZ, P0 ;  /* 0x000000ff4b397208 */ /* 0x000fe20000000000 */
[----:B-----5:R-:W-:Y:S01]  /*1970*/  @P1 FMUL.FTZ R71, R58, R71 ;  /* 0x000000473a471220 */ /* 0x020fe20000410000 */
[----:B------:R-:W-:Y:S01]  /*1980*/  @P1 FSEL R59, R59, RZ, P3 ;  /* 0x000000ff3b3b1208 */ /* 0x000fe20001800000 */
[----:B---3--:R-:W-:Y:S01]  /*1990*/  @P1 FMUL.FTZ R67, R56, R67 ;  /* 0x0000004338431220 */ /* 0x008fe20000410000 */
[----:B------:R-:W-:Y:S01]  /*19a0*/  @P1 FSEL R64, R64, RZ, P4 ;  /* 0x000000ff40401208 */ /* 0x000fe20002000000 */
[----:B-1----:R-:W-:Y:S01]  /*19b0*/  @P1 FMUL.FTZ R69, R57, R69 ;  /* 0x0000004539451220 */ /* 0x002fe20000410000 */
        /* <DEDUP_REMOVED lines=26> */
.L_x_2770:
[----:B------:R-:W-:Y:S02]  /*1b60*/  MOV R63, UR22 ;  /* 0x00000016003f7c02 */ /* 0x000fe40008000f00 */
[----:B------:R-:W-:Y:S02]  /*1b70*/  MOV R76, UR23 ;  /* 0x00000017004c7c02 */ /* 0x000fe40008000f00 */
[----:B------:R-:W-:-:S04]  /*1b80*/  ISETP.NE.U32.AND P0, PT, R63, RZ, PT ;  /* 0x000000ff3f00720c */ /* 0x000fc80003f05070 */
[----:B------:R-:W-:-:S13]  /*1b90*/  ISETP.NE.AND.EX P0, PT, R76, RZ, PT, P0 ;  /* 0x000000ff4c00720c */ /* 0x000fda0003f05300 */
[----:B------:R-:W-:Y:S05]  /*1ba0*/  @P0 BRA `(.L_x_2787) ;  /* 0x0000000400680947 */ /* 0x000fea0003800000 */
[----:B------:R-:W2:Y:S01]  /*1bb0*/  @P1 LDC.64 R64, c[0x0][0x408] ;  /* 0x00010200ff401b82 */ /* 0x000ea20000000a00 */
[-CC-:B-1----:R-:W-:Y:S01]  /*1bc0*/  @P2 FFMA.FTZ R73, R3, R74.reuse, R75.reuse ;  /* 0x0000004a03492223 */ /* 0x182fe2000001004b */
[-C--:B------:R-:W-:Y:S01]  /*1bd0*/  @P2 FFMA.FTZ R72, R4, R74.reuse, R75 ;  /* 0x0000004a04482223 */ /* 0x080fe2000001004b */
[--C-:B------:R-:W-:Y:S01]  /*1be0*/  IMAD.MOV.U32 R70, RZ, RZ, R20.reuse ;  /* 0x000000ffff467224 */ /* 0x100fe200078e0014 */
[----:B------:R-:W-:Y:S01]  /*1bf0*/  @P1 LOP3.LUT P6, RZ, R86, 0xff, RZ, 0xc0, !PT ;  /* 0x000000ff56ff1812 */ /* 0x000fe200078cc0ff */
[----:B------:R-:W-:Y:S01]  /*1c00*/  @P2 FADD.FTZ R73, R10, -R73 ;  /* 0x800000490a492221 */ /* 0x000fe20000010000 */
[----:B------:R-:W-:Y:S01]  /*1c10*/  @P1 LOP3.LUT P4, RZ, R68, 0xff, RZ, 0xc0, !PT ;  /* 0x000000ff44ff1812 */ /* 0x000fe2000788c0ff */
[----:B------:R-:W-:Y:S01]  /*1c20*/  IMAD.MOV.U32 R90, RZ, RZ, R23 ;  /* 0x000000ffff5a7224 */ /* 0x000fe200078e0017 */
[----:B------:R-:W1:Y:S01]  /*1c30*/  @P1 LDC.64 R66, c[0x0][0x408] ;  /* 0x00010200ff421b82 */ /* 0x000e620000000a00 */
        /* <DEDUP_REMOVED lines=13> */
[----:B--2---:R-:W-:-:S04]  /*1d10*/  @P1 FMUL.FTZ R65, R70, R65 ;  /* 0x0000004146411220 */ /* 0x004fc80000410000 */
[----:B------:R-:W-:Y:S01]  /*1d20*/  @P1 FMUL.FTZ R64, R65, R64 ;  /* 0x0000004041401220 */ /* 0x000fe20000410000 */
[----:B------:R-:W-:Y:S01]  /*1d30*/  @P2 FFMA.FTZ R65, R5, R74, R75 ;  /* 0x0000004a05412223 */ /* 0x000fe2000001004b */
[----:B-1----:R-:W-:-:S03]  /*1d40*/  @P1 FMUL.FTZ R67, R72, R67 ;  /* 0x0000004348431220 */ /* 0x002fc60000410000 */
        /* <DEDUP_REMOVED lines=16> */
[----:B------:R-:W1:Y:S01]  /*1e50*/  @P1 LDC.64 R64, c[0x0][0x408] ;  /* 0x00010200ff401b82 */ /* 0x000e620000000a00 */
[----:B------:R-:W-:Y:S01]  /*1e60*/  MOV R82, R17 ;  /* 0x0000001100527202 */ /* 0x000fe20000000f00 */
[C---:B------:R-:W-:Y:S01]  /*1e70*/  @P2 FFMA.FTZ R86, R78.reuse, R67, R16 ;  /* 0x000000434e562223 */ /* 0x040fe20000010010 */
[----:B------:R-:W-:Y:S01]  /*1e80*/  @P2 FFMA.FTZ R82, R78, R70, R17 ;  /* 0x000000464e522223 */ /* 0x000fe20000010011 */
[----:B------:R-:W-:-:S04]  /*1e90*/  @P1 PRMT R48, R79, 0x7610, R48 ;  /* 0x000076104f301816 */ /* 0x000fc80000000030 */
[----:B------:R-:W2:Y:S01]  /*1ea0*/  @P1 LDC.64 R68, c[0x0][0x408] ;  /* 0x00010200ff441b82 */ /* 0x000ea20000000a00 */
[----:B------:R-:W-:-:S07]  /*1eb0*/  @P1 PRMT R48, R48, 0x5410, R83 ;  /* 0x0000541030301816 */ /* 0x000fce0000000053 */
[----:B------:R-:W3:Y:S08]  /*1ec0*/  @P1 LDC.64 R66, c[0x0][0x408] ;  /* 0x00010200ff421b82 */ /* 0x000ef00000000a00 */
[----:B------:R-:W4:Y:S01]  /*1ed0*/  @P1 LDC.64 R70, c[0x0][0x408] ;  /* 0x00010200ff461b82 */ /* 0x000f220000000a00 */
[----:B-1----:R-:W-:-:S04]  /*1ee0*/  @P1 FMUL.FTZ R65, R92, R65 ;  /* 0x000000415c411220 */ /* 0x002fc80000410000 */
[----:B------:R-:W-:-:S03]  /*1ef0*/  @P1 FMUL.FTZ R64, R65, R64 ;  /* 0x0000004041401220 */ /* 0x000fc60000410000 */
[----:B------:R-:W1:Y:S01]  /*1f00*/  @P1 LDC.64 R72, c[0x0][0x408] ;  /* 0x00010200ff481b82 */ /* 0x000e620000000a00 */
[----:B--2---:R-:W-:Y:S01]  /*1f10*/  @P1 FMUL.FTZ R69, R86, R69 ;  /* 0x0000004556451220 */ /* 0x004fe20000410000 */
[----:B------:R-:W-:-:S03]  /*1f20*/  @P1 FSEL R64, R64, RZ, P3 ;  /* 0x000000ff40401208 */ /* 0x000fc60001800000 */
[----:B------:R-:W-:Y:S01]  /*1f30*/  @P1 FMUL.FTZ R68, R69, R68 ;  /* 0x0000004445441220 */ /* 0x000fe20000410000 */
[----:B------:R-:W-:Y:S01]  /*1f40*/  @P1 F2FP.BF16.F32.PACK_AB R64, RZ, R64 ;  /* 0x00000040ff40123e */ /* 0x000fe200000010ff */
[----:B---3--:R-:W-:-:S03]  /*1f50*/  @P1 FMUL.FTZ R67, R90, R67 ;  /* 0x000000435a431220 */ /* 0x008fc60000410000 */
[----:B------:R-:W-:Y:S01]  /*1f60*/  @P1 FSEL R68, R68, RZ, P5 ;  /* 0x000000ff44441208 */ /* 0x000fe20002800000 */
[----:B------:R-:W-:Y:S01]  /*1f70*/  @P1 FMUL.FTZ R66, R67, R66 ;  /* 0x0000004243421220 */ /* 0x000fe20000410000 */
[----:B------:R-:W-:Y:S02]  /*1f80*/  @P1 PRMT R49, R64, 0x7610, R49 ;  /* 0x0000761040311816 */ /* 0x000fe40000000031 */
[----:B------:R-:W-:Y:S01]  /*1f90*/  @P1 F2FP.BF16.F32.PACK_AB R68, RZ, R68 ;  /* 0x00000044ff44123e */ /* 0x000fe200000010ff */
[----:B----4-:R-:W-:Y:S01]  /*1fa0*/  @P1 FMUL.FTZ R71, R82, R71 ;  /* 0x0000004752471220 */ /* 0x010fe20000410000 */
[----:B------:R-:W-:Y:S02]  /*1fb0*/  @P1 FSEL R66, R66, RZ, P4 ;  /* 0x000000ff42421208 */ /* 0x000fe40002000000 */
[----:B------:R-:W-:Y:S01]  /*1fc0*/  @P1 PRMT R50, R68, 0x7610, R50 ;  /* 0x0000761044321816 */ /* 0x000fe20000000032 */
[----:B------:R-:W-:Y:S01]  /*1fd0*/  @P1 FMUL.FTZ R70, R71, R70 ;  /* 0x0000004647461220 */ /* 0x000fe20000410000 */
[----:B------:R-:W-:Y:S01]  /*1fe0*/  @P1 F2FP.BF16.F32.PACK_AB R66, RZ, R66 ;  /* 0x00000042ff42123e */ /* 0x000fe200000010ff */
[----:B-1----:R-:W-:-:S03]  /*1ff0*/  @P1 FMUL.FTZ R73, R88, R73 ;  /* 0x0000004958491220 */ /* 0x002fc60000410000 */
        /* <DEDUP_REMOVED lines=21> */
.L_x_2787:
        /* <DEDUP_REMOVED lines=9> */
[----:B------:R-:W2:Y:S01]  /*21e0*/  @P1 LDC.64 R64, c[0x0][0x408] ;  /* 0x00010200ff401b82 */ /* 0x000ea20000000a00 */
[----:B------:R-:W-:Y:S01]  /*21f0*/  @P2 FADD.FTZ R53, R10, -R53 ;  /* 0x800000350a352221 */ /* 0x000fe20000010000 */
[----:B------:R-:W-:Y:S01]  /*2200*/  MOV R52, R20 ;  /* 0x0000001400347202 */ /* 0x000fe20000000f00 */
[----:B------:R-:W-:Y:S01]  /*2210*/  @P2 FADD.FTZ R58, R11, -R58 ;  /* 0x8000003a0b3a2221 */ /* 0x000fe20000010000 */
[----:B------:R-:W-:Y:S01]  /*2220*/  @P2 FADD.FTZ R57, R12, -R57 ;  /* 0x800000390c392221 */ /* 0x000fe20000010000 */
[----:B------:R-:W-:Y:S01]  /*2230*/  @P2 FFMA.FTZ R52, R78, R53, R20 ;  /* 0x000000354e342223 */ /* 0x000fe20000010014 */
[----:B------:R-:W-:Y:S01]  /*2240*/  @P2 FADD.FTZ R59, R14, -R59 ;  /* 0x8000003b0e3b2221 */ /* 0x000fe20000010000 */
[--C-:B------:R-:W-:Y:S01]  /*2250*/  IMAD.MOV.U32 R53, RZ, RZ, R21.reuse ;  /* 0x000000ffff357224 */ /* 0x100fe200078e0015 */
[----:B------:R-:W3:Y:S01]  /*2260*/  @P1 LDC.64 R74, c[0x0][0x408] ;  /* 0x00010200ff4a1b82 */ /* 0x000ee20000000a00 */
        /* <DEDUP_REMOVED lines=17> */
[----:B--2---:R-:W-:Y:S01]  /*2380*/  @P1 FMUL.FTZ R65, R53, R65 ;  /* 0x0000004135411220 */ /* 0x004fe20000410000 */
[----:B------:R-:W-:Y:S01]  /*2390*/  @P1 LOP3.LUT P0, RZ, R71, 0xff, RZ, 0xc0, !PT ;  /* 0x000000ff47ff1812 */ /* 0x000fe2000780c0ff */
[----:B------:R-:W2:Y:S01]  /*23a0*/  @P1 LDC.64 R66, c[0x0][0x408] ;  /* 0x00010200ff421b82 */ /* 0x000ea20000000a00 */
[----:B------:R-:W-:Y:S01]  /*23b0*/  @P1 LOP3.LUT P5, RZ, R83, 0xff, RZ, 0xc0, !PT ;  /* 0x000000ff53ff1812 */ /* 0x000fe200078ac0ff */
[----:B------:R-:W-:Y:S01]  /*23c0*/  @P1 FMUL.FTZ R83, R65, R64 ;  /* 0x0000004041531220 */ /* 0x000fe20000410000 */
[----:B------:R-:W-:Y:S01]  /*23d0*/  @P1 LOP3.LUT P3, RZ, R69, 0xff, RZ, 0xc0, !PT ;  /* 0x000000ff45ff1812 */ /* 0x000fe2000786c0ff */
[----:B---3--:R-:W-:Y:S01]  /*23e0*/  @P1 FMUL.FTZ R75, R52, R75 ;  /* 0x0000004b344b1220 */ /* 0x008fe20000410000 */
[----:B------:R-:W-:-:S02]  /*23f0*/  @P1 LOP3.LUT P6, RZ, R86, 0xff, RZ, 0xc0, !PT ;  /* 0x000000ff56ff1812 */ /* 0x000fc400078cc0ff */
[----:B------:R-:W-:Y:S01]  /*2400*/  @P1 LOP3.LUT P2, RZ, R79, 0xff, RZ, 0xc0, !PT ;  /* 0x000000ff4fff1812 */ /* 0x000fe2000784c0ff */
[----:B------:R-:W-:Y:S01]  /*2410*/  @P1 FMUL.FTZ R78, R75, R74 ;  /* 0x0000004a4b4e1220 */ /* 0x000fe20000410000 */
[----:B------:R-:W3:Y:S04]  /*2420*/  @P1 LDC.64 R70, c[0x0][0x408] ;  /* 0x00010200ff461b82 */ /* 0x000ee80000000a00 */
[----:B------:R-:W-:Y:S02]  /*2430*/  @P1 FSEL R78, R78, RZ, P6 ;  /* 0x000000ff4e4e1208 */ /* 0x000fe40003000000 */
[----:B------:R-:W-:Y:S02]  /*2440*/  @P1 LOP3.LUT P6, RZ, R82, 0xff, RZ, 0xc0, !PT ;  /* 0x000000ff52ff1812 */ /* 0x000fe400078cc0ff */
[----:B------:R-:W4:Y:S01]  /*2450*/  @P1 LDC.64 R74, c[0x0][0x408] ;  /* 0x00010200ff4a1b82 */ /* 0x000f220000000a00 */
[----:B------:R-:W-:-:S02]  /*2460*/  @P1 F2FP.BF16.F32.PACK_AB R82, RZ, R78 ;  /* 0x0000004eff52123e */ /* 0x000fc400000010ff */
[----:B------:R-:W-:Y:S02]  /*2470*/  @P1 FSEL R78, R83, RZ, P0 ;  /* 0x000000ff534e1208 */ /* 0x000fe40000000000 */
[----:B------:R-:W-:Y:S01]  /*2480*/  @P1 ISETP.GE.U32.AND P0, PT, R84, RZ, PT ;  /* 0x000000ff5400120c */ /* 0x000fe20003f06070 */
[----:B--2---:R-:W-:Y:S02]  /*2490*/  @P1 FMUL.FTZ R67, R54, R67 ;  /* 0x0000004336431220 */ /* 0x004fe40000410000 */
[----:B------:R-:W2:Y:S01]  /*24a0*/  @P1 LDC.64 R68, c[0x0][0x408] ;  /* 0x00010200ff441b82 */ /* 0x000ea20000000a00 */
[----:B------:R-:W-:Y:S01]  /*24b0*/  @P1 ISETP.GE.U32.AND.EX P0, PT, R85, 0x1000000, PT, P0 ;  /* 0x010000005500180c */ /* 0x000fe20003f06100 */
[----:B------:R-:W-:Y:S01]  /*24c0*/  @P1 FMUL.FTZ R66, R67, R66 ;  /* 0x0000004243421220 */ /* 0x000fe20000410000 */
[----:B------:R-:W-:Y:S02]  /*24d0*/  @P1 PRMT R48, R82, 0x7610, R48 ;  /* 0x0000761052301816 */ /* 0x000fe40000000030 */
[----:B------:R-:W-:-:S03]  /*24e0*/  @P1 F2FP.BF16.F32.PACK_AB R78, RZ, R78 ;  /* 0x0000004eff4e123e */ /* 0x000fc600000010ff */
[----:B-1----:R-:W1:Y:S01]  /*24f0*/  @P1 LDC.64 R72, c[0x0][0x408] ;  /* 0x00010200ff481b82 */ /* 0x002e620000000a00 */
[----:B---3--:R-:W-:Y:S01]  /*2500*/  @P1 FMUL.FTZ R71, R56, R71 ;  /* 0x0000004738471220 */ /* 0x008fe20000410000 */
[----:B------:R-:W-:Y:S02]  /*2510*/  @P1 FSEL R66, R66, RZ, P3 ;  /* 0x000000ff42421208 */ /* 0x000fe40001800000 */
[----:B------:R-:W-:Y:S01]  /*2520*/  @P1 PRMT R48, R48, 0x5410, R78 ;  /* 0x0000541030301816 */ /* 0x000fe2000000004e */
[----:B------:R-:W-:Y:S01]  /*2530*/  @P1 FMUL.FTZ R70, R71, R70 ;  /* 0x0000004647461220 */ /* 0x000fe20000410000 */
[----:B------:R-:W-:Y:S02]  /*2540*/  @P1 F2FP.BF16.F32.PACK_AB R66, RZ, R66 ;  /* 0x00000042ff42123e */ /* 0x000fe400000010ff */
[----:B------:R-:W3:Y:S01]  /*2550*/  @P1 LDC.64 R64, c[0x0][0x408] ;  /* 0x00010200ff401b82 */ /* 0x000ee20000000a00 */
[----:B----4-:R-:W-:Y:S01]  /*2560*/  @P1 FMUL.FTZ R75, R58, R75 ;  /* 0x0000004b3a4b1220 */ /* 0x010fe20000410000 */
[----:B------:R-:W-:-:S02]  /*2570*/  @P1 FSEL R70, R70, RZ, P5 ;  /* 0x000000ff46461208 */ /* 0x000fc40002800000 */
[----:B------:R-:W-:Y:S01]  /*2580*/  @P1 PRMT R49, R66, 0x7610, R49 ;  /* 0x0000761042311816 */ /* 0x000fe20000000031 */
[----:B------:R-:W-:Y:S01]  /*2590*/  @P1 FMUL.FTZ R74, R75, R74 ;  /* 0x0000004a4b4a1220 */ /* 0x000fe20000410000 */
[----:B------:R-:W-:Y:S01]  /*25a0*/  @P1 F2FP.BF16.F32.PACK_AB R70, RZ, R70 ;  /* 0x00000046ff46123e */ /* 0x000fe200000010ff */
[----:B--2---:R-:W-:-:S03]  /*25b0*/  @P1 FMUL.FTZ R69, R55, R69 ;  /* 0x0000004537451220 */ /* 0x004fc60000410000 */
[----:B------:R-:W-:Y:S01]  /*25c0*/  @P1 FSEL R74, R74, RZ, P2 ;  /* 0x000000ff4a4a1208 */ /* 0x000fe20001000000 */
[----:B------:R-:W-:Y:S01]  /*25d0*/  @P1 FMUL.FTZ R68, R69, R68 ;  /* 0x0000004445441220 */ /* 0x000fe20000410000 */
[----:B------:R-:W-:Y:S02]  /*25e0*/  @P1 PRMT R50, R70, 0x7610, R50 ;  /* 0x0000761046321816 */ /* 0x000fe40000000032 */
[----:B------:R-:W-:Y:S01]  /*25f0*/  @P1 F2FP.BF16.F32.PACK_AB R74, RZ, R74 ;  /* 0x0000004aff4a123e */ /* 0x000fe200000010ff */
[----:B-1----:R-:W-:Y:S01]  /*2600*/  @P1 FMUL.FTZ R73, R57, R73 ;  /* 0x0000004939491220 */ /* 0x002fe20000410000 */
        /* <DEDUP_REMOVED lines=13> */
.L_x_2786:
[----:B------:R-:W-:Y:S05]  /*26e0*/  BSYNC.RECONVERGENT B1 ;  /* 0x0000000000017941 */ /* 0x000fea0003800200 */
.L_x_2769:
[----:B------:R-:W-:Y:S01]  /*26f0*/  ISETP.NE.U32.AND P0, PT, R63, RZ, PT ;  /* 0x000000ff3f00720c */ /* 0x000fe20003f05070 */
[----:B------:R-:W-:Y:S03]  /*2700*/  BSSY.RECONVERGENT B1, `(.L_x_2788) ;  /* 0x000000b000017945 */ /* 0x000fe60003800200 */
[----:B------:R-:W-:-:S13]  /*2710*/  ISETP.NE.AND.EX P0, PT, R76, RZ, PT, P0 ;  /* 0x000000ff4c00720c */ /* 0x000fda0003f05300 */
[----:B------:R-:W-:Y:S05]  /*2720*/  @!P0 BRA `(.L_x_2789) ;  /* 0x0000000000208947 */ /* 0x000fea0003800000 */
[----:B------:R-:W2:Y:S01]  /*2730*/  LDC.64 R64, c[0x0][0x478] ;  /* 0x00011e00ff407b82 */ /* 0x000ea20000000a00 */
[----:B------:R-:W-:-:S05]  /*2740*/  IMAD R63, R2, UR9, RZ ;  /* 0x00000009023f7c24 */ /* 0x000fca000f8e02ff */
[----:B------:R-:W-:-:S04]  /*2750*/  SHF.R.S32.HI R66, RZ, 0x1f, R63 ;  /* 0x0000001fff427819 */ /* 0x000fc8000001143f */
[----:B------:R-:W-:-:S04]  /*2760*/  LEA.HI R66, R66, R63, RZ, 0x3 ;  /* 0x0000003f42427211 */ /* 0x000fc800078f18ff */
[----:B------:R-:W-:-:S05]  /*2770*/  LEA.HI.SX32 R63, R66, R77, 0x1d ;  /* 0x0000004d423f7211 */ /* 0x000fca00078feaff */
[----:B--2---:R-:W-:-:S05]  /*2780*/  IMAD.WIDE.U32 R64, R63, 0x20, R64 ;  /* 0x000000203f407825 */ /* 0x004fca00078e0040 */
[----:B------:R2:W-:Y:S04]  /*2790*/  STG.E.128 desc[UR6][R64.64], R52 ;  /* 0x0000003440007986 */ /* 0x0005e8000c101d06 */
[----:B------:R2:W-:Y:S02]  /*27a0*/  STG.E.128 desc[UR6][R64.64+0x10], R56 ;  /* 0x0000103840007986 */ /* 0x0005e4000c101d06 */
.L_x_2789:
[----:B------:R-:W-:Y:S05]  /*27b0*/  BSYNC.RECONVERGENT B1 ;  /* 0x0000000000017941 */ /* 0x000fea0003800200 */
.L_x_2788:
[----:B------:R-:W3:Y:S08]  /*27c0*/  @P1 LDC.64 R66, c[0x0][0x468] ;  /* 0x00011a00ff421b82 */ /* 0x000ef00000000a00 */
[----:B--2---:R-:W2:Y:S01]  /*27d0*/  LDC.64 R64, c[0x0][0x380] ;  /* 0x0000e000ff407b82 */ /* 0x004ea20000000a00 */
[----:B---3--:R-:W-:-:S04]  /*27e0*/  @P1 LEA R66, P0, R80, R66, 0x4 ;  /* 0x0000004250421211 */ /* 0x008fc800078020ff */
[----:B------:R-:W-:Y:S02]  /*27f0*/  @P1 LEA.HI.X R67, R80, R67, R81, 0x4, P0 ;  /* 0x0000004350431211 */ /* 0x000fe400000f2451 */
[----:B--2---:R-:W-:-:S03]  /*2800*/  LEA R2, R64, R2, 0x2 ;  /* 0x0000000240027211 */ /* 0x004fc600078e10ff */
[----:B------:R2:W-:Y:S01]  /*2810*/  @P1 STG.E.128 desc[UR6][R66.64], R48 ;  /* 0x0000003042001986 */ /* 0x0005e2000c101d06 */
[----:B------:R-:W-:-:S13]  /*2820*/  ISETP.GE.AND P0, PT, R2, R65, PT ;  /* 0x000000410200720c */ /* 0x000fda0003f06270 */
[----:B------:R-:W-:Y:S05]  /*2830*/  @!P0 BRA `(.L_x_2790) ;  /* 0xffffffd800708947 */ /* 0x000fea000383ffff */
.L_x_2764:
[----:B------:R-:W-:Y:S05]  /*2840*/  BSYNC B0 ;  /* 0x0000000000007941 */ /* 0x000fea0003800000 */
.L_x_2763:
[----:B------:R-:W3:Y:S01]  /*2850*/  S2R R14, SR_TID.X ;  /* 0x00000000000e7919 */ /* 0x000ee20000002100 */
[----:B------:R-:W-:Y:S01]  /*2860*/  MOV R2, 0x400 ;  /* 0x0000040000027802 */ /* 0x000fe20000000f00 */
[----:B------:R-:W-:Y:S05]  /*2870*/  WARPSYNC.ALL ;  /* 0x0000000000007948 */ /* 0x000fea0003800000 */
[----:B------:R-:W4:Y:S01]  /*2880*/  S2R R3, SR_CgaCtaId ;  /* 0x0000000000037919 */ /* 0x000f220000008800 */
[----:B------:R-:W5:Y:S01]  /*2890*/  LDC R12, c[0x0][0x388] ;  /* 0x0000e200ff0c7b82 */ /* 0x000f620000000800 */
[----:B------:R-:W1:Y:S01]  /*28a0*/  LDCU.128 UR16, c[0x0][0x440] ;  /* 0x00008800ff1077ac */ /* 0x000e620008000c00 */
[----:B---3--:R-:W-:-:S04]  /*28b0*/  LOP3.LUT R0, R14, 0x60, RZ, 0xc0, !PT ;  /* 0x000000600e007812 */ /* 0x008fc800078ec0ff */
[----:B------:R-:W-:Y:S02]  /*28c0*/  LOP3.LUT R0, R0, 0x1f, R14, 0xf8, !PT ;  /* 0x0000001f00007812 */ /* 0x000fe400078ef80e */
[----:B----4-:R-:W-:-:S04]  /*28d0*/  LEA R3, R3, R2, 0x18 ;  /* 0x0000000203037211 */ /* 0x010fc800078ec0ff */
[----:B------:R-:W-:Y:S01]  /*28e0*/  LEA R0, R0, R3, 0x5 ;  /* 0x0000000300007211 */ /* 0x000fe200078e28ff */
[----:B------:R-:W-:-:S04]  /*28f0*/  IMAD R3, R14, 0x4, R3 ;  /* 0x000000040e037824 */ /* 0x000fc800078e0203 */
[----:B------:R-:W-:Y:S04]  /*2900*/  STS.128 [R0], R40 ;  /* 0x0000002800007388 */ /* 0x000fe80000000c00 */
[----:B------:R-:W-:Y:S01]  /*2910*/  STS.128 [R0+0x10], R44 ;  /* 0x0000102c00007388 */ /* 0x000fe20000000c00 */
[----:B------:R-:W-:Y:S06]  /*2920*/  BAR.SYNC.DEFER_BLOCKING 0x0 ;  /* 0x0000000000007b1d */ /* 0x000fec0000010000 */
[----:B------:R-:W3:Y:S04]  /*2930*/  LDS R2, [R3] ;  /* 0x0000000003027984 */ /* 0x000ee80000000800 */
[----:B0-----:R-:W0:Y:S04]  /*2940*/  LDS R4, [R3+0x200] ;  /* 0x0002000003047984 */ /* 0x001e280000000800 */
[----:B------:R-:W4:Y:S04]  /*2950*/  LDS R5, [R3+0x400] ;  /* 0x0004000003057984 */ /* 0x000f280000000800 */
[----:B------:R-:W2:Y:S04]  /*2960*/  LDS R7, [R3+0x600] ;  /* 0x0006000003077984 */ /* 0x000ea80000000800 */
[----:B------:R-:W1:Y:S04]  /*2970*/  LDS R9, [R3+0x800] ;  /* 0x0008000003097984 */ /* 0x000e680000000800 */
[----:B------:R-:W1:Y:S04]  /*2980*/  LDS R11, [R3+0xa00] ;  /* 0x000a0000030b7984 */ /* 0x000e680000000800 */
[----:B------:R-:W1:Y:S04]  /*2990*/  LDS R13, [R3+0xc00] ;  /* 0x000c0000030d7984 */ /* 0x000e680000000800 */
[----:B------:R-:W1:Y:S01]  /*29a0*/  LDS R6, [R3+0xe00] ;  /* 0x000e000003067984 */ /* 0x000e620000000800 */
[----:B------:R-:W-:Y:S01]  /*29b0*/  BAR.SYNC.DEFER_BLOCKING 0x0 ;  /* 0x0000000000007b1d */ /* 0x000fe20000010000 */
[----:B---3--:R-:W-:Y:S01]  /*29c0*/  FADD.FTZ R2, RZ, R2 ;  /* 0x00000002ff027221 */ /* 0x008fe20000010000 */
[----:B0-----:R-:W-:-:S03]  /*29d0*/  FADD.FTZ R4, RZ, R4 ;  /* 0x00000004ff047221 */ /* 0x001fc60000010000 */
[----:B----4-:R-:W-:Y:S01]  /*29e0*/  FADD.FTZ R2, R2, R5 ;  /* 0x0000000502027221 */ /* 0x010fe20000010000 */
[----:B-----5:R-:W-:Y:S02]  /*29f0*/  IMAD R5, R12, UR5, RZ ;  /* 0x000000050c057c24 */ /* 0x020fe4000f8e02ff */
        /* <DEDUP_REMOVED lines=37> */
.L_x_2768:
[----:B------:R-:W-:Y:S01]  /*2c50*/  HFMA2 R88, -RZ, RZ, 0, 5.9604644775390625e-08 ;  /* 0x00000001ff587431 */ /* 0x000fe200000001ff */
[----:B------:R-:W-:Y:S01]  /*2c60*/  BSSY B1, `(.L_x_2791) ;  /* 0x0000007000017945 */ /* 0x000fe20003800000 */
[----:B------:R-:W-:Y:S01]  /*2c70*/  IMAD.MOV.U32 R89, RZ, RZ, R73 ;  /* 0x000000ffff597224 */ /* 0x000fe200078e0049 */
[----:B------:R-:W-:Y:S01]  /*2c80*/  MOV R91, 0x1f ;  /* 0x0000001f005b7802 */ /* 0x000fe20000000f00 */
[----:B------:R-:W-:-:S07]  /*2c90*/  IMAD.MOV.U32 R80, RZ, RZ, -0x1 ;  /* 0xffffffffff507424 */ /* 0x000fce00078e00ff */
[----:B0-----:R-:W-:Y:S05]  /*2ca0*/  WARPSYNC.COLLECTIVE R80, `(.L_x_2792) ;  /* 0x0000000050087348 */ /* 0x001fea0003c00000 */
[----:B------:R1:W2:Y:S02]  /*2cb0*/  SHFL.BFLY P0, R87, R89, R88, R91 ;  /* 0x0c00005859577389 */ /* 0x0002a4000000005b */
[----:B012---:R-:W-:Y:S05]  /*2cc0*/  ENDCOLLECTIVE ;  /* 0x000000000000791b */ /* 0x007fea0003800000 */
.L_x_2792:
[----:B------:R-:W-:Y:S05]  /*2cd0*/  BSYNC B1 ;  /* 0x0000000000017941 */ /* 0x000fea0003800000 */
.L_x_2791:
        /* <DEDUP_REMOVED lines=8> */
.L_x_2793:
[----:B------:R-:W-:-:S05]  /*2d60*/  FADD.FTZ R66, R66, R73 ;  /* 0x0000004942427221 */ /* 0x000fca0000010000 */
[----:B------:R-:W-:Y:S01]  /*2d70*/  MOV R89, R66 ;  /* 0x0000004200597202 */ /* 0x000fe20000000f00 */
[----:B------:R-:W-:Y:S02]  /*2d80*/  HFMA2 R88, -RZ, RZ, 0, 1.1920928955078125e-07 ;  /* 0x00000002ff587431 */ /* 0x000fe400000001ff */
[----:B------:R-:W-:-:S07]  /*2d90*/  IMAD.MOV.U32 R67, RZ, RZ, R87 ;  /* 0x000000ffff437224 */ /* 0x000fce00078e0057 */
[----:B------:R-:W-:Y:S05]  /*2da0*/  WARPSYNC.COLLECTIVE R80, `(.L_x_2794) ;  /* 0x0000000050087348 */ /* 0x000fea0003c00000 */
[----:B------:R0:W1:Y:S02]  /*2db0*/  SHFL.BFLY P0, R87, R89, R88, R91 ;  /* 0x0c00005859577389 */ /* 0x000064000000005b */
[----:B01----:R-:W-:Y:S05]  /*2dc0*/  ENDCOLLECTIVE ;  /* 0x000000000000791b */ /* 0x003fea0003800000 */
.L_x_2794:
[----:B------:R-:W-:-:S05]  /*2dd0*/  FADD.FTZ R67, R67, R72 ;  /* 0x0000004843437221 */ /* 0x000fca0000010000 */
[----:B------:R-:W-:Y:S01]  /*2de0*/  MOV R89, R67 ;  /* 0x0000004300597202 */ /* 0x000fe20000000f00 */
[----:B------:R-:W-:-:S07]  /*2df0*/  IMAD.MOV.U32 R75, RZ, RZ, R87 ;  /* 0x000000ffff4b7224 */ /* 0x000fce00078e0057 */
[----:B------:R-:W-:Y:S05]  /*2e00*/  WARPSYNC.COLLECTIVE R80, `(.L_x_2795) ;  /* 0x0000000050087348 */ /* 0x000fea0003c00000 */
[----:B------:R0:W1:Y:S02]  /*2e10*/  SHFL.BFLY P0, R87, R89, R88, R91 ;  /* 0x0c00005859577389 */ /* 0x000064000000005b */
[----:B01----:R-:W-:Y:S05]  /*2e20*/  ENDCOLLECTIVE ;  /* 0x000000000000791b */ /* 0x003fea0003800000 */
.L_x_2795:
[----:B------:R-:W-:-:S04]  /*2e30*/  FADD.FTZ R75, R66, R75 ;  /* 0x0000004b424b7221 */ /* 0x000fc80000010000 */
[----:B------:R-:W-:Y:S02]  /*2e40*/  IMAD.MOV.U32 R89, RZ, RZ, R75 ;  /* 0x000000ffff597224 */ /* 0x000fe400078e004b */
[----:B------:R-:W-:Y:S01]  /*2e50*/  HFMA2 R88, -RZ, RZ, 0, 2.384185791015625e-07 ;  /* 0x00000004ff587431 */ /* 0x000fe200000001ff */
[----:B------:R-:W-:-:S07]  /*2e60*/  MOV R74, R87 ;  /* 0x00000057004a7202 */ /* 0x000fce0000000f00 */
[----:B------:R-:W-:Y:S05]  /*2e70*/  WARPSYNC.COLLECTIVE R80, `(.L_x_2796) ;  /* 0x0000000050087348 */ /* 0x000fea0003c00000 */
[----:B------:R0:W1:Y:S02]  /*2e80*/  SHFL.BFLY P0, R87, R89, R88, R91 ;  /* 0x0c00005859577389 */ /* 0x000064000000005b */
[----:B01----:R-:W-:Y:S05]  /*2e90*/  ENDCOLLECTIVE ;  /* 0x000000000000791b */ /* 0x003fea0003800000 */
.L_x_2796:
[----:B------:R-:W-:-:S04]  /*2ea0*/  FADD.FTZ R74, R67, R74 ;  /* 0x0000004a434a7221 */ /* 0x000fc80000010000 */
[----:B------:R-:W-:Y:S01]  /*2eb0*/  IMAD.MOV.U32 R89, RZ, RZ, R74 ;  /* 0x000000ffff597224 */ /* 0x000fe200078e004a */
[----:B------:R-:W-:-:S07]  /*2ec0*/  MOV R76, R87 ;  /* 0x00000057004c7202 */ /* 0x000fce0000000f00 */
[----:B------:R-:W-:Y:S05]  /*2ed0*/  WARPSYNC.COLLECTIVE R80, `(.L_x_2797) ;  /* 0x0000000050087348 */ /* 0x000fea0003c00000 */
[----:B------:R0:W1:Y:S02]  /*2ee0*/  SHFL.BFLY P0, R87, R89, R88, R91 ;  /* 0x0c00005859577389 */ /* 0x000064000000005b */
[----:B01----:R-:W-:Y:S05]  /*2ef0*/  ENDCOLLECTIVE ;  /* 0x000000000000791b */ /* 0x003fea0003800000 */
.L_x_2797:
[----:B------:R-:W-:-:S05]  /*2f00*/  FADD.FTZ R76, R75, R76 ;  /* 0x0000004c4b4c7221 */ /* 0x000fca0000010000 */
[----:B------:R-:W-:Y:S01]  /*2f10*/  MOV R89, R76 ;  /* 0x0000004c00597202 */ /* 0x000fe20000000f00 */
[----:B------:R-:W-:Y:S01]  /*2f20*/  HFMA2 R88, -RZ, RZ, 0, 4.76837158203125e-07 ;  /* 0x00000008ff587431 */ /* 0x000fe200000001ff */
[----:B------:R-:W-:-:S07]  /*2f30*/  MOV R81, R87 ;  /* 0x0000005700517202 */ /* 0x000fce0000000f00 */
[----:B------:R-:W-:Y:S05]  /*2f40*/  WARPSYNC.COLLECTIVE R80, `(.L_x_2798) ;  /* 0x0000000050087348 */ /* 0x000fea0003c00000 */
[----:B------:R0:W1:Y:S02]  /*2f50*/  SHFL.BFLY P0, R87, R89, R88, R91 ;  /* 0x0c00005859577389 */ /* 0x000064000000005b */
[----:B01----:R-:W-:Y:S05]  /*2f60*/  ENDCOLLECTIVE ;  /* 0x000000000000791b */ /* 0x003fea0003800000 */
.L_x_2798:
[----:B------:R-:W-:-:S05]  /*2f70*/  FADD.FTZ R81, R74, R81 ;  /* 0x000000514a517221 */ /* 0x000fca0000010000 */
[----:B------:R-:W-:Y:S01]  /*2f80*/  MOV R89, R81 ;  /* 0x0000005100597202 */ /* 0x000fe20000000f00 */
[----:B------:R-:W-:-:S07]  /*2f90*/  IMAD.MOV.U32 R73, RZ, RZ, R87 ;  /* 0x000000ffff497224 */ /* 0x000fce00078e0057 */
[----:B------:R-:W-:Y:S05]  /*2fa0*/  WARPSYNC.COLLECTIVE R80, `(.L_x_2799) ;  /* 0x0000000050087348 */ /* 0x000fea0003c00000 */
[----:B------:R0:W1:Y:S02]  /*2fb0*/  SHFL.BFLY P0, R87, R89, R88, R91 ;  /* 0x0c00005859577389 */ /* 0x000064000000005b */
[----:B01----:R-:W-:Y:S05]  /*2fc0*/  ENDCOLLECTIVE ;  /* 0x000000000000791b */ /* 0x003fea0003800000 */
.L_x_2799:
[----:B------:R-:W-:-:S05]  /*2fd0*/  FADD.FTZ R73, R76, R73 ;  /* 0x000000494c497221 */ /* 0x000fca0000010000 */
[----:B------:R-:W-:Y:S01]  /*2fe0*/  MOV R89, R73 ;  /* 0x0000004900597202 */ /* 0x000fe20000000f00 */
[----:B------:R-:W-:Y:S01]  /*2ff0*/  IMAD.MOV.U32 R88, RZ, RZ, 0x10 ;  /* 0x00000010ff587424 */ /* 0x000fe200078e00ff */
[----:B------:R-:W-:-:S07]  /*3000*/  MOV R72, R87 ;  /* 0x0000005700487202 */ /* 0x000fce0000000f00 */
[----:B------:R-:W-:Y:S05]  /*3010*/  WARPSYNC.COLLECTIVE R80, `(.L_x_2800) ;  /* 0x0000000050087348 */ /* 0x000fea0003c00000 */
[----:B------:R0:W1:Y:S02]  /*3020*/  SHFL.BFLY P0, R87, R89, R88, R91 ;  /* 0x0c00005859577389 */ /* 0x000064000000005b */
[----:B01----:R-:W-:Y:S05]  /*3030*/  ENDCOLLECTIVE ;  /* 0x000000000000791b */ /* 0x003fea0003800000 */
.L_x_2800:
[----:B------:R-:W-:-:S05]  /*3040*/  FADD.FTZ R72, R81, R72 ;  /* 0x0000004851487221 */ /* 0x000fca0000010000 */
[----:B------:R-:W-:Y:S02]  /*3050*/  MOV R89, R72 ;  /* 0x0000004800597202 */ /* 0x000fe40000000f00 */
[----:B------:R-:W-:-:S07]  /*3060*/  MOV R66, R87 ;  /* 0x0000005700427202 */ /* 0x000fce0000000f00 */
[----:B------:R-:W-:Y:S05]  /*3070*/  WARPSYNC.COLLECTIVE R80, `(.L_x_2801) ;  /* 0x0000000050087348 */ /* 0x000fea0003c00000 */
[----:B------:R0:W1:Y:S02]  /*3080*/  SHFL.BFLY P0, R87, R89, R88, R91 ;  /* 0x0c00005859577389 */ /* 0x000064000000005b */
[----:B01----:R-:W-:Y:S05]  /*3090*/  ENDCOLLECTIVE ;  /* 0x000000000000791b */ /* 0x003fea0003800000 */
.L_x_2801:
[----:B------:R-:W-:Y:S01]  /*30a0*/  MOV R67, R87 ;  /* 0x0000005700437202 */ /* 0x000fe20000000f00 */
[----:B------:R-:W-:Y:S06]  /*30b0*/  BRA `(.L_x_2802) ;  /* 0xffffffdc001c7947 */ /* 0x000fec000383ffff */
.L_x_2803:
        /* <DEDUP_REMOVED lines=12> */
.L_x_6429:


//--------------------- .text._ZN10layer_norm13ln_bwd_kernelINS_13Kernel_traitsIf13__nv_bfloat16fS2_fjLj256ELj1ELj4ELj1ELj16ENS_18Kernel_traits_baseILj256EfS2_fS2_fjLj128EEEEELb1ELb1ELb0ELb0EEEvNS_9BwdParamsE --------------------------
	.section	.text._ZN10layer_norm13ln_bwd_kernelINS_13Kernel_traitsIf13__nv_bfloat16fS2_fjLj256ELj1ELj4ELj1ELj16ENS_18Kernel_traits_baseILj256EfS2_fS2_fjLj128EEEEELb1ELb1ELb0ELb0EEEvNS_9BwdParamsE,"ax",@progbits
	.align	128
        .global         _ZN10layer_norm13ln_bwd_kernelINS_13Kernel_traitsIf13__nv_bfloat16fS2_fjLj256ELj1ELj4ELj1ELj16ENS_18Kernel_traits_baseILj256EfS2_fS2_fjLj128EEEEELb1ELb1ELb0ELb0EEEvNS_9BwdParamsE
        .type           _ZN10layer_norm13ln_bwd_kernelINS_13Kernel_traitsIf13__nv_bfloat16fS2_fjLj256ELj1ELj4ELj1ELj16ENS_18Kernel_traits_baseILj256EfS2_fS2_fjLj128EEEEELb1ELb1ELb0ELb0EEEvNS_9BwdParamsE,@function
        .size           _ZN10layer_norm13ln_bwd_kernelINS_13Kernel_traitsIf13__nv_bfloat16fS2_fjLj256ELj1ELj4ELj1ELj16ENS_18Kernel_traits_baseILj256EfS2_fS2_fjLj128EEEEELb1ELb1ELb0ELb0EEEvNS_9BwdParamsE,(.L_x_6430 - _ZN10layer_norm13ln_bwd_kernelINS_13Kernel_traitsIf13__nv_bfloat16fS2_fjLj256ELj1ELj4ELj1ELj16ENS_18Kernel_traits_baseILj256EfS2_fS2_fjLj128EEEEELb1ELb1ELb0ELb0EEEvNS_9BwdParamsE)
        .other          _ZN10layer_norm13ln_bwd_kernelINS_13Kernel_traitsIf13__nv_bfloat16fS2_fjLj256ELj1ELj4ELj1ELj16ENS_18Kernel_traits_baseILj256EfS2_fS2_fjLj128EEEEELb1ELb1ELb0ELb0EEEvNS_9BwdParamsE,@"STO_CUDA_ENTRY STV_DEFAULT"
_ZN10layer_norm13ln_bwd_kernelINS_13Kernel_traitsIf13__nv_bfloat16fS2_fjLj256ELj1ELj4ELj1ELj16ENS_18Kernel_traits_baseILj256EfS2_fS2_fjLj128EEEEELb1ELb1ELb0ELb0EEEvNS_9BwdParamsE:
.text._ZN10layer_norm13ln_bwd_kernelINS_13Kernel_traitsIf13__nv_bfloat16fS2_fjLj256ELj1ELj4ELj1ELj16ENS_18Kernel_traits_baseILj256EfS2_fS2_fjLj128EEEEELb1ELb1ELb0ELb0EEEvNS_9BwdParamsE:
        /* <DEDUP_REMOVED lines=26> */
[----:B----4-:R-:W-:-:S03]  /*01a0*/  @P0 IMAD.WIDE.U32 R22, R2, 0x20, R22 ;  /* 0x0000002002160825 */ /* 0x010fc600078e0016 */
[----:B------:R2:W5:Y:S04]  /*01b0*/  @P0 LDG.E.128 R8, desc[UR8][R20.64+0x10] ;  /* 0x0000100814080981 */ /* 0x000568000c1e1d00 */
[----:B------:R-:W5:Y:S04]  /*01c0*/  @P0 LDG.E.128 R12, desc[UR8][R22.64] ;  /* 0x00000008160c0981 */ /* 0x000f68000c1e1d00 */
        /* <DEDUP_REMOVED lines=8> */
[----:B--2---:R-:W-:-:S02]  /*0250*/  CS2R R20, SRZ ;  /* 0x0000000000147805 */ /* 0x004fc4000001ff00 */
[----:B------:R-:W-:Y:S02]  /*0260*/  CS2R R38, SRZ ;  /* 0x0000000000267805 */ /* 0x000fe4000001ff00 */
[----:B---3--:R-:W-:Y:S02]  /*0270*/  CS2R R22, SRZ ;  /* 0x0000000000167805 */ /* 0x008fe4000001ff00 */
        /* <DEDUP_REMOVED lines=9> */
.L_x_2815:
[----:B------:R-:W0:Y:S08]  /*0310*/  LDC.64 R54, c[0x0][0x3c8] ;  /* 0x0000f200ff367b82 */ /* 0x000e300000000a00 */
[----:B------:R-:W2:Y:S01]  /*0320*/  @P0 LDC.64 R96, c[0x0][0x3e0] ;  /* 0x0000f800ff600b82 */ /* 0x000ea20000000a00 */
[----:B------:R-:W-:Y:S02]  /*0330*/  MOV R0, UR20 ;  /* 0x0000001400007c02 */ /* 0x000fe40008000f00 */
[----:B------:R-:W-:-:S05]  /*0340*/  ISETP.GE.U32.AND P2, PT, R66, 0x20, PT ;  /* 0x000000204200780c */ /* 0x000fca0003f46070 */
[----:B------:R-:W3:Y:S01]  /*0350*/  LDC.64 R52, c[0x0][0x3c0] ;  /* 0x0000f000ff347b82 */ /* 0x000ee20000000a00 */
[----:B0-----:R-:W-:-:S05]  /*0360*/  IMAD.WIDE R54, R67, 0x4, R54 ;  /* 0x0000000443367825 */ /* 0x001fca00078e0236 */
[----:B-----5:R-:W5:Y:S01]  /*0370*/  LDG.E R71, desc[UR8][R54.64] ;  /* 0x0000000836477981 */ /* 0x020f62000c1e1900 */
[C---:B------:R-:W-:Y:S02]  /*0380*/  IMAD R68, R67.reuse, R0, RZ ;  /* 0x0000000043447224 */ /* 0x040fe400078e02ff */
[----:B--2---:R-:W-:-:S03]  /*0390*/  @P0 IMAD.WIDE R96, R67, 0x2, R96 ;  /* 0x0000000243600825 */ /* 0x004fc600078e0260 */
[----:B------:R-:W-:Y:S01]  /*03a0*/  SHF.R.S32.HI R69, RZ, 0x1f, R68 ;  /* 0x0000001fff457819 */ /* 0x000fe20000011444 */
[----:B------:R-:W-:Y:S01]  /*03b0*/  BSSY.RECONVERGENT B1, `(.L_x_2806) ;  /* 0x0000069000017945 */ /* 0x000fe20003800200 */
[----:B------:R0:W5:Y:S02]  /*03c0*/  @P0 LDG.E.U16 R70, desc[UR8][R96.64] ;  /* 0x0000000860460981 */ /* 0x000164000c1e1500 */
[----:B------:R-:W-:Y:S02]  /*03d0*/  LEA.HI R91, R69, R68, RZ, 0x3 ;  /* 0x00000044455b7211 */ /* 0x000fe400078f18ff */
[----:B------:R-:W-:Y:S02]  /*03e0*/  MOV R69, 0x3f800000 ;  /* 0x3f80000000457802 */ /* 0x000fe40000000f00 */
[----:B------:R-:W-:Y:S02]  /*03f0*/  MOV R95, RZ ;  /* 0x000000ff005f7202 */ /* 0x000fe40000000f00 */
[----:B------:R-:W-:-:S02]  /*0400*/  LEA.HI.SX32 R68, R91, R2, 0x1d ;  /* 0x000000025b447211 */ /* 0x000fc400078feaff */
[----:B0-----:R-:W-:Y:S01]  /*0410*/  MOV R96, RZ ;  /* 0x000000ff00607202 */ /* 0x001fe20000000f00 */
[----:B---3--:R-:W-:Y:S06]  /*0420*/  @!P2 BRA `(.L_x_2807) ;  /* 0x000000040084a947 */ /* 0x008fec0003800000 */
[----:B------:R-:W0:Y:S01]  /*0430*/  LDC.64 R82, c[0x0][0x3a8] ;  /* 0x0000ea00ff527b82 */ /* 0x000e220000000a00 */
[----:B------:R-:W-:-:S05]  /*0440*/  IMAD.WIDE R80, R67, 0x4, R52 ;  /* 0x0000000443507825 */ /* 0x000fca00078e0234 */
[----:B------:R2:W3:Y:S02]  /*0450*/  LDG.E R3, desc[UR8][R80.64] ;  /* 0x0000000850037981 */ /* 0x0004e4000c1e1900 */
[----:B------:R-:W4:Y:S08]  /*0460*/  LDC.64 R76, c[0x0][0x428] ;  /* 0x00010a00ff4c7b82 */ /* 0x000f300000000a00 */
[----:B------:R-:W1:Y:S01]  /*0470*/  LDC.64 R64, c[0x0][0x3b0] ;  /* 0x0000ec00ff407b82 */ /* 0x000e620000000a00 */
[----:B0-----:R-:W-:-:S05]  /*0480*/  IMAD.WIDE.U32 R82, R68, 0x20, R82 ;  /* 0x0000002044527825 */ /* 0x001fca00078e0052 */
[----:B------:R-:W3:Y:S01]  /*0490*/  LDG.E.128 R52, desc[UR8][R82.64] ;  /* 0x0000000852347981 */ /* 0x000ee2000c1e1d00 */
[----:B----4-:R-:W-:-:S03]  /*04a0*/  IMAD.WIDE.U32 R76, R68, 0x10, R76 ;  /* 0x00000010444c7825 */ /* 0x010fc600078e004c */
[----:B------:R-:W4:Y:S04]  /*04b0*/  LDG.E.128 R72, desc[UR8][R82.64+0x10] ;  /* 0x0000100852487981 */ /* 0x000f28000c1e1d00 */
[----:B------:R-:W4:Y:S01]  /*04c0*/  LDG.E.128 R76, desc[UR8][R76.64] ;  /* 0x000000084c4c7981 */ /* 0x000f22000c1e1d00 */
[----:B-1----:R-:W-:-:S06]  /*04d0*/  IMAD.WIDE.U32 R64, R68, 0x8, R64 ;  /* 0x0000000844407825 */ /* 0x002fcc00078e0040 */
[----:B------:R-:W4:Y:S01]  /*04e0*/  LDG.E.64 R64, desc[UR8][R64.64] ;  /* 0x0000000840407981 */ /* 0x000f22000c1e1b00 */
[----:B------:R-:W-:-:S04]  /*04f0*/  ISETP.NE.U32.AND P1, PT, RZ, UR12, PT ;  /* 0x0000000cff007c0c */ /* 0x000fc8000bf25070 */
[----:B------:R-:W-:-:S13]  /*0500*/  ISETP.NE.AND.EX P1, PT, RZ, UR13, PT, P1 ;  /* 0x0000000dff007c0c */ /* 0x000fda000bf25310 */
[----:B------:R-:W2:Y:S02]  /*0510*/  @P1 LDC.64 R84, c[0x0][0x438] ;  /* 0x00010e00ff541b82 */ /* 0x000ea40000000a00 */
[----:B--2---:R-:W-:-:S05]  /*0520*/  @P1 IMAD.WIDE.U32 R80, R68, 0x20, R84 ;  /* 0x0000002044501825 */ /* 0x004fca00078e0054 */
[----:B------:R-:W5:Y:S04]  /*0530*/  @P1 LDG.E.128 R28, desc[UR8][R80.64] ;  /* 0x00000008501c1981 */ /* 0x000f68000c1e1d00 */
[----:B------:R0:W5:Y:S01]  /*0540*/  @P1 LDG.E.128 R32, desc[UR8][R80.64+0x10] ;  /* 0x0000100850201981 */ /* 0x000162000c1e1d00 */
[----:B------:R-:W-:-:S04]  /*0550*/  ISETP.NE.AND P1, PT, R93, RZ, PT ;  /* 0x000000ff5d00720c */ /* 0x000fc80003f25270 */
[----:B---3--:R-:W-:-:S05]  /*0560*/  FSEL R3, R3, RZ, !P1 ;  /* 0x000000ff03037208 */ /* 0x008fca0004800000 */
[--C-:B------:R-:W-:Y:S01]  /*0570*/  FADD.FTZ R94, R53, -R3.reuse ;  /* 0x80000003355e7221 */ /* 0x100fe20000010000 */
[--C-:B------:R-:W-:Y:S01]  /*0580*/  FADD.FTZ R92, R55, -R3.reuse ;  /* 0x80000003375c7221 */ /* 0x100fe20000010000 */
[--C-:B------:R-:W-:Y:S01]  /*0590*/  FADD.FTZ R52, R52, -R3.reuse ;  /* 0x8000000334347221 */ /* 0x100fe20000010000 */
[--C-:B------:R-:W-:Y:S01]  /*05a0*/  FADD.FTZ R54, R54, -R3.reuse ;  /* 0x8000000336367221 */ /* 0x100fe20000010000 */
[--C-:B----4-:R-:W-:Y:S01]  /*05b0*/  FADD.FTZ R82, R72, -R3.reuse ;  /* 0x8000000348527221 */ /* 0x110fe20000010000 */
[----:B------:R-:W-:Y:S01]  /*05c0*/  FADD.FTZ R90, R73, -R3 ;  /* 0x80000003495a7221 */ /* 0x000fe20000010000 */
[C---:B------:R-:W-:Y:S02]  /*05d0*/  PRMT R53, R76.reuse, 0x7632, R53 ;  /* 0x000076324c357816 */ /* 0x040fe40000000035 */
[----:B------:R-:W-:Y:S01]  /*05e0*/  SHF.L.U32 R55, R76, 0x10, RZ ;  /* 0x000000104c377819 */ /* 0x000fe200000006ff */
[--C-:B------:R-:W-:Y:S01]  /*05f0*/  FADD.FTZ R84, R74, -R3.reuse ;  /* 0x800000034a547221 */ /* 0x100fe20000010000 */
[----:B------:R-:W-:Y:S01]  /*0600*/  FADD.FTZ R88, R75, -R3 ;  /* 0x800000034b587221 */ /* 0x000fe20000010000 */
[----:B0-----:R-:W-:Y:S01]  /*0610*/  SHF.L.U32 R80, R53, 0x10, RZ ;  /* 0x0000001035507819 */ /* 0x001fe200000006ff */
[C---:B-----5:R-:W-:Y:S01]  /*0620*/  FMUL.FTZ R3, R71.reuse, R52 ;  /* 0x0000003447037220 */ /* 0x060fe20000410000 */
[----:B------:R-:W-:Y:S01]  /*0630*/  FMUL.FTZ R94, R71, R94 ;  /* 0x0000005e475e7220 */ /* 0x000fe20000410000 */
[-C--:B------:R-:W-:Y:S01]  /*0640*/  FMUL.FTZ R86, R4, R55.reuse ;  /* 0x0000003704567220 */ /* 0x080fe20000410000 */
[C---:B------:R-:W-:Y:S01]  /*0650*/  PRMT R74, R77.reuse, 0x7632, R74 ;  /* 0x000076324d4a7816 */ /* 0x040fe2000000004a */
[----:B------:R-:W-:Y:S01]  /*0660*/  FADD.FTZ R20, R20, R55 ;  /* 0x0000003714147221 */ /* 0x000fe20000010000 */
[----:B------:R-:W-:Y:S01]  /*0670*/  SHF.L.U32 R77, R77, 0x10, RZ ;  /* 0x000000104d4d7819 */ /* 0x000fe200000006ff */
[----:B------:R-:W-:Y:S01]  /*0680*/  FFMA.FTZ R24, R3, R55, R24 ;  /* 0x0000003703187223 */ /* 0x000fe20000010018 */
[-C--:B------:R-:W-:Y:S01]  /*0690*/  FFMA.FTZ R25, R94, R80.reuse, R25 ;  /* 0x000000505e197223 */ /* 0x080fe20000010019 */
[----:B------:R-:W-:Y:S01]  /*06a0*/  FADD.FTZ R21, R21, R80 ;  /* 0x0000005015157221 */ /* 0x000fe20000010000 */
[----:B------:R-:W-:Y:S01]  /*06b0*/  FMUL.FTZ R80, R5, R80 ;  /* 0x0000005005507220 */ /* 0x000fe20000410000 */
[----:B------:R-:W-:Y:S01]  /*06c0*/  FADD.FTZ R53, RZ, R86 ;  /* 0x00000056ff357221 */ /* 0x000fe20000010000 */
[----:B------:R-:W-:Y:S01]  /*06d0*/  FFMA.FTZ R55, R3, R86, RZ ;  /* 0x0000005603377223 */ /* 0x000fe200000100ff */
[C---:B------:R-:W-:Y:S01]  /*06e0*/  PRMT R75, R78.reuse, 0x7632, R75 ;  /* 0x000076324e4b7816 */ /* 0x040fe2000000004b */
[C---:B------:R-:W-:Y:S01]  /*06f0*/  FMUL.FTZ R85, R71.reuse, R84 ;  /* 0x0000005447557220 */ /* 0x040fe20000410000 */
[----:B------:R-:W-:Y:S01]  /*0700*/  SHF.L.U32 R83, R78, 0x10, RZ ;  /* 0x000000104e537819 */ /* 0x000fe200000006ff */
[----:B------:R-:W-:Y:S01]  /*0710*/  FMUL.FTZ R89, R71, R54 ;  /* 0x0000003647597220 */ /* 0x000fe20000410000 */
[----:B------:R-:W-:Y:S01]  /*0720*/  PRMT R78, R79, 0x7632, R78 ;  /* 0x000076324f4e7816 */ /* 0x000fe2000000004e */
[----:B------:R-:W-:Y:S01]  /*0730*/  FMUL.FTZ R84, R6, R77 ;  /* 0x0000004d06547220 */ /* 0x000fe20000410000 */
[----:B------:R-:W-:Y:S01]  /*0740*/  SHF.L.U32 R74, R74, 0x10, RZ ;  /* 0x000000104a4a7819 */ /* 0x000fe200000006ff */
[----:B------:R-:W-:Y:S01]  /*0750*/  FADD.FTZ R53, R53, R80 ;  /* 0x0000005035357221 */ /* 0x000fe20000010000 */
[----:B------:R-:W-:Y:S01]  /*0760*/  FFMA.FTZ R52, R94, R80, R55 ;  /* 0x000000505e347223 */ /* 0x000fe20000010037 */
[C---:B------:R-:W-:Y:S01]  /*0770*/  FMUL.FTZ R87, R71.reuse, R82 ;  /* 0x0000005247577220 */ /* 0x040fe20000410000 */
[----:B------:R-:W-:Y:S01]  /*0780*/  SHF.L.U32 R96, R78, 0x10, RZ ;  /* 0x000000104e607819 */ /* 0x000fe200000006ff */
[----:B------:R-:W-:Y:S01]  /*0790*/  FMUL.FTZ R92, R71, R92 ;  /* 0x0000005c475c7220 */ /* 0x000fe20000410000 */
[----:B------:R-:W-:Y:S01]  /*07a0*/  FMUL.FTZ R78, R7, R74 ;  /* 0x0000004a074e7220 */ /* 0x000fe20000410000 */
[----:B------:R-:W-:Y:S01]  /*07b0*/  FADD.FTZ R53, R53, R84 ;  /* 0x0000005435357221 */ /* 0x000fe20000010000 */
        /* <DEDUP_REMOVED lines=14> */
[----:B------:R-:W-:-:S02]  /*08a0*/  FMUL.FTZ R82, R10, R79 ;  /* 0x0000004f0a527220 */ /* 0x000fc40000410000 */
[----:B------:R-:W-:Y:S01]  /*08b0*/  FADD.FTZ R53, R53, R76 ;  /* 0x0000004c35357221 */ /* 0x000fe20000010000 */
[----:B------:R-:W-:Y:S01]  /*08c0*/  FFMA.FTZ R52, R90, R76, R55 ;  /* 0x0000004c5a347223 */ /* 0x000fe20000010037 */
[----:B------:R-:W-:Y:S01]  /*08d0*/  SHF.R.U64 R95, R64, 0x18, R65 ;  /* 0x00000018405f7819 */ /* 0x000fe20000001241 */
[----:B------:R-:W-:Y:S01]  /*08e0*/  FMUL.FTZ R88, R71, R88 ;  /* 0x0000005847587220 */ /* 0x000fe20000410000 */
[----:B------:R-:W-:Y:S01]  /*08f0*/  FFMA.FTZ R27, R92, R74, R27 ;  /* 0x0000004a5c1b7223 */ /* 0x000fe2000001001b */
[----:B------:R-:W-:Y:S01]  /*0900*/  FADD.FTZ R23, R23, R74 ;  /* 0x0000004a17177221 */ /* 0x000fe20000010000 */
[--C-:B------:R-:W-:Y:S01]  /*0910*/  SHF.R.U64 R91, R64, 0x10, R65.reuse ;  /* 0x00000010405b7819 */ /* 0x100fe20000001241 */
[----:B------:R-:W-:Y:S01]  /*0920*/  FMUL.FTZ R74, R11, R96 ;  /* 0x000000600b4a7220 */ /* 0x000fe20000410000 */
[----:B------:R-:W-:Y:S01]  /*0930*/  SHF.R.U32.HI R97, RZ, 0x8, R65 ;  /* 0x00000008ff617819 */ /* 0x000fe20000011641 */
[----:B------:R-:W-:Y:S01]  /*0940*/  FADD.FTZ R53, R53, R82 ;  /* 0x0000005235357221 */ /* 0x000fe20000010000 */
[----:B------:R-:W-:Y:S01]  /*0950*/  FFMA.FTZ R55, R85, R82, R52 ;  /* 0x0000005255377223 */ /* 0x000fe20000010034 */
[----:B------:R-:W-:Y:S01]  /*0960*/  FADD.FTZ R22, R22, R77 ;  /* 0x0000004d16167221 */ /* 0x000fe20000010000 */
[----:B------:R-:W-:Y:S01]  /*0970*/  FFMA.FTZ R26, R89, R77, R26 ;  /* 0x0000004d591a7223 */ /* 0x000fe2000001001a */
[----:B------:R-:W-:Y:S01]  /*0980*/  FADD.FTZ R42, R42, R79 ;  /* 0x0000004f2a2a7221 */ /* 0x000fe20000010000 */
[----:B------:R-:W-:Y:S01]  /*0990*/  FFMA.FTZ R38, R85, R79, R38 ;  /* 0x0000004f55267223 */ /* 0x000fe20000010026 */
[----:B------:R-:W-:Y:S01]  /*09a0*/  PRMT R77, R95, 0x7610, R77 ;  /* 0x000076105f4d7816 */ /* 0x000fe2000000004d */
[----:B------:R-:W-:Y:S01]  /*09b0*/  FFMA.FTZ R39, R88, R96, R39 ;  /* 0x0000006058277223 */ /* 0x000fe20000010027 */
[----:B------:R-:W-:Y:S01]  /*09c0*/  FADD.FTZ R43, R43, R96 ;  /* 0x000000602b2b7221 */ /* 0x000fe20000010000 */
[--C-:B------:R-:W-:Y:S01]  /*09d0*/  SHF.R.U64 R81, R64, 0x8, R65.reuse ;  /* 0x0000000840517819 */ /* 0x100fe20000001241 */
[----:B------:R-:W-:Y:S01]  /*09e0*/  FADD.FTZ R95, R53, R74 ;  /* 0x0000004a355f7221 */ /* 0x000fe20000010000 */
[----:B------:R-:W-:Y:S01]  /*09f0*/  SHF.R.U32.HI R73, RZ, 0x10, R65 ;  /* 0x00000010ff497819 */ /* 0x000fe20000011641 */
[----:B------:R-:W-:Y:S01]  /*0a00*/  FFMA.FTZ R96, R88, R74, R55 ;  /* 0x0000004a58607223 */ /* 0x000fe20000010037 */
[----:B------:R-:W-:-:S02]  /*0a10*/  SHF.R.U32.HI R72, RZ, 0x18, R65 ;  /* 0x00000018ff487819 */ /* 0x000fc40000011641 */
[----:B------:R-:W-:Y:S02]  /*0a20*/  PRMT R79, R91, 0x7610, R79 ;  /* 0x000076105b4f7816 */ /* 0x000fe4000000004f */
[----:B------:R-:W-:-:S07]  /*0a30*/  PRMT R75, R97, 0x7610, R75 ;  /* 0x00007610614b7816 */ /* 0x000fce000000004b */
.L_x_2807:
[----:B------:R-:W-:Y:S05]  /*0a40*/  BSYNC.RECONVERGENT B1 ;  /* 0x0000000000017941 */ /* 0x000fea0003800200 */
.L_x_2806:
        /* <DEDUP_REMOVED lines=21> */
.L_x_2829:
[----:B------:R-:W-:Y:S01]  /*0ba0*/  BSSY.RECONVERGENT B1, `(.L_x_2809) ;  /* 0x00001c0000017945 */ /* 0x000fe20003800200 */
[----:B--2---:R-:W-:Y:S01]  /*0bb0*/  FADD.FTZ R99, R95, R52 ;  /* 0x000000345f637221 */ /* 0x004fe20000010000 */
[----:B0--3--:R-:W-:Y:S02]  /*0bc0*/  FADD.FTZ R96, R96, R53 ;  /* 0x0000003560607221 */ /* 0x009fe40000010000 */
        /* <DEDUP_REMOVED lines=15> */
[----:B------:R-:W-:Y:S01]  /*0cc0*/  FFMA.FTZ R95, R89, R96, R99 ;  /* 0x00000060595f7223 */ /* 0x000fe20000010063 */
[----:B------:R-:W-:Y:S01]  /*0cd0*/  LOP3.LUT P1, RZ, R79, 0xff, RZ, 0xc0, !PT ;  /* 0x000000ff4fff7812 */ /* 0x000fe2000782c0ff */
[----:B------:R-:W-:Y:S02]  /*0ce0*/  HFMA2 R97, -RZ, RZ, 0, 0 ;  /* 0x00000000ff617431 */ /* 0x000fe400000001ff */
[----:B------:R-:W-:Y:S01]  /*0cf0*/  FADD.FTZ R70, R86, -R91 ;  /* 0x8000005b56467221 */ /* 0x000fe20000010000 */
[----:B------:R-:W-:Y:S01]  /*0d00*/  LOP3.LUT P6, RZ, R64, 0xff, RZ, 0xc0, !PT ;  /* 0x000000ff40ff7812 */ /* 0x000fe200078cc0ff */
[----:B------:R-:W-:Y:S01]  /*0d10*/  FADD.FTZ R98, R84, -R95 ;  /* 0x8000005f54627221 */ /* 0x000fe20000010000 */
[----:B------:R-:W-:Y:S01]  /*0d20*/  MOV R95, RZ ;  /* 0x000000ff005f7202 */ /* 0x000fe20000000f00 */
[----:B------:R-:W-:Y:S01]  /*0d30*/  FMUL.FTZ R70, R71, R70 ;  /* 0x0000004647467220 */ /* 0x000fe20000410000 */
[----:B------:R-:W-:Y:S01]  /*0d40*/  LOP3.LUT P2, RZ, R81, 0xff, RZ, 0xc0, !PT ;  /* 0x000000ff51ff7812 */ /* 0x000fe2000784c0ff */
[----:B------:R-:W-:Y:S01]  /*0d50*/  FMUL.FTZ R98, R71, R98 ;  /* 0x0000006247627220 */ /* 0x000fe20000410000 */
[----:B------:R-:W-:Y:S01]  /*0d60*/  LOP3.LUT P3, RZ, R77, 0xff, RZ, 0xc0, !PT ;  /* 0x000000ff4dff7812 */ /* 0x000fe2000786c0ff */
[-C--:B------:R-:W-:Y:S01]  /*0d70*/  FMUL.FTZ R70, R70, R69.reuse ;  /* 0x0000004546467220 */ /* 0x080fe20000410000 */
[----:B------:R-:W-:Y:S01]  /*0d80*/  LOP3.LUT P4, RZ, R65, 0xff, RZ, 0xc0, !PT ;  /* 0x000000ff41ff7812 */ /* 0x000fe2000788c0ff */
[----:B------:R-:W-:Y:S01]  /*0d90*/  FMUL.FTZ R98, R98, R69 ;  /* 0x0000004562627220 */ /* 0x000fe20000410000 */
[----:B------:R-:W-:Y:S01]  /*0da0*/  LOP3.LUT P5, RZ, R75, 0xff, RZ, 0xc0, !PT ;  /* 0x000000ff4bff7812 */ /* 0x000fe200078ac0ff */
[----:B------:R-:W-:Y:S01]  /*0db0*/  FMUL.FTZ R100, R70, UR15 ;  /* 0x0000000f46647c20 */ /* 0x000fe20008410000 */
[----:B-----5:R-:W-:Y:S01]  /*0dc0*/  @P1 SHF.L.U32 R70, R53, 0x10, RZ ;  /* 0x0000001035461819 */ /* 0x020fe200000006ff */
[----:B------:R-:W-:Y:S01]  /*0dd0*/  FMUL.FTZ R101, R98, UR15 ;  /* 0x0000000f62657c20 */ /* 0x000fe20008410000 */
[----:B------:R-:W-:Y:S01]  /*0de0*/  @P6 SHF.L.U32 R91, R52, 0x10, RZ ;  /* 0x00000010345b6819 */ /* 0x000fe200000006ff */
[-CC-:B------:R-:W-:Y:S01]  /*0df0*/  FFMA.FTZ R103, R92, R96.reuse, R99.reuse ;  /* 0x000000605c677223 */ /* 0x180fe20000010063 */
[--C-:B------:R-:W-:Y:S01]  /*0e00*/  FFMA.FTZ R98, R87, R96, R99.reuse ;  /* 0x0000006057627223 */ /* 0x100fe20000010063 */
[----:B------:R-:W-:Y:S01]  /*0e10*/  @P1 FMUL.FTZ R95, R101, R70 ;  /* 0x00000046655f1220 */ /* 0x000fe20000410000 */
[----:B------:R-:W-:Y:S01]  /*0e20*/  FMUL.FTZ R70, R12, R100 ;  /* 0x000000640c467220 */ /* 0x000fe20000410000 */
[----:B------:R-:W-:Y:S01]  /*0e30*/  @P6 FMUL.FTZ R97, R100, R91 ;  /* 0x0000005b64616220 */ /* 0x000fe20000410000 */
[----:B------:R-:W-:Y:S01]  /*0e40*/  FMUL.FTZ R91, R14, R101 ;  /* 0x000000650e5b7220 */ /* 0x000fe20000410000 */
[-CC-:B------:R-:W-:Y:S01]  /*0e50*/  FFMA.FTZ R101, R94, R96.reuse, R99.reuse ;  /* 0x000000605e657223 */ /* 0x180fe20000010063 */
[-CC-:B------:R-:W-:Y:S01]  /*0e60*/  FFMA.FTZ R105, R90, R96.reuse, R99.reuse ;  /* 0x000000605a697223 */ /* 0x180fe20000010063 */
[----:B------:R-:W-:Y:S01]  /*0e70*/  FSEL R70, R70, RZ, P6 ;  /* 0x000000ff46467208 */ /* 0x000fe20003000000 */
[-CC-:B------:R-:W-:Y:S01]  /*0e80*/  FFMA.FTZ R107, R85, R96.reuse, R99.reuse ;  /* 0x00000060556b7223 */ /* 0x180fe20000010063 */
[----:B------:R-:W-:Y:S01]  /*0e90*/  LOP3.LUT P6, RZ, R73, 0xff, RZ, 0xc0, !PT ;  /* 0x000000ff49ff7812 */ /* 0x000fe200078cc0ff */
[----:B------:R-:W-:Y:S01]  /*0ea0*/  FFMA.FTZ R109, R88, R96, R99 ;  /* 0x00000060586d7223 */ /* 0x000fe20000010063 */
[----:B------:R-:W-:Y:S01]  /*0eb0*/  FSEL R91, R91, RZ, P1 ;  /* 0x000000ff5b5b7208 */ /* 0x000fe20000800000 */
[----:B------:R-:W-:Y:S01]  /*0ec0*/  FADD.FTZ R96, R80, -R101 ;  /* 0x8000006550607221 */ /* 0x000fe20000010000 */
[----:B------:R-:W-:Y:S01]  /*0ed0*/  LOP3.LUT P1, RZ, R72, 0xff, RZ, 0xc0, !PT ;  /* 0x000000ff48ff7812 */ /* 0x000fe2000782c0ff */
[----:B------:R-:W-:Y:S01]  /*0ee0*/  FADD.FTZ R100, R78, -R103 ;  /* 0x800000674e647221 */ /* 0x000fe20000010000 */
[----:B------:R-:W-:Y:S01]  /*0ef0*/  FADD.FTZ R106, R83, -R98 ;  /* 0x80000062536a7221 */ /* 0x000fe20000010000 */
[----:B------:R-:W-:Y:S01]  /*0f00*/  FADD.FTZ R108, R76, -R105 ;  /* 0x800000694c6c7221 */ /* 0x000fe20000010000 */
[----:B------:R-:W-:Y:S01]  /*0f10*/  FADD.FTZ R112, R74, -R109 ;  /* 0x8000006d4a707221 */ /* 0x000fe20000010000 */
[C---:B------:R-:W-:Y:S01]  /*0f20*/  FMUL.FTZ R98, R71.reuse, R96 ;  /* 0x0000006047627220 */ /* 0x040fe20000410000 */
[----:B------:R-:W-:Y:S01]  /*0f30*/  FADD.FTZ R110, R82, -R107 ;  /* 0x8000006b526e7221 */ /* 0x000fe20000010000 */
[----:B------:R-:W-:Y:S01]  /*0f40*/  @P2 PRMT R99, R52, 0x7632, R99 ;  /* 0x0000763234632816 */ /* 0x000fe20000000063 */
[C---:B------:R-:W-:Y:S01]  /*0f50*/  FMUL.FTZ R102, R71.reuse, R100 ;  /* 0x0000006447667220 */ /* 0x040fe20000410000 */
[C---:B------:R-:W-:Y:S01]  /*0f60*/  FMUL.FTZ R108, R71.reuse, R108 ;  /* 0x0000006c476c7220 */ /* 0x040fe20000410000 */
[----:B------:R-:W-:Y:S01]  /*0f70*/  FMUL.FTZ R112, R71, R112 ;  /* 0x0000007047707220 */ /* 0x000fe20000410000 */
[-C--:B------:R-:W-:Y:S01]  /*0f80*/  FMUL.FTZ R98, R98, R69.reuse ;  /* 0x0000004562627220 */ /* 0x080fe20000410000 */
[----:B------:R-:W-:Y:S01]  /*0f90*/  @P3 PRMT R104, R53, 0x7632, R104 ;  /* 0x0000763235683816 */ /* 0x000fe20000000068 */
[C---:B------:R-:W-:Y:S01]  /*0fa0*/  FMUL.FTZ R106, R71.reuse, R106 ;  /* 0x0000006a476a7220 */ /* 0x040fe20000410000 */
[----:B------:R-:W-:Y:S01]  /*0fb0*/  FMUL.FTZ R110, R71, R110 ;  /* 0x0000006e476e7220 */ /* 0x000fe20000410000 */
[----:B------:R-:W-:Y:S01]  /*0fc0*/  @P4 SHF.L.U32 R52, R54, 0x10, RZ ;  /* 0x0000001036344819 */ /* 0x000fe200000006ff */
[-C--:B------:R-:W-:Y:S01]  /*0fd0*/  FMUL.FTZ R71, R102, R69.reuse ;  /* 0x0000004566477220 */ /* 0x080fe20000410000 */
[C---:B------:R-:W-:Y:S01]  /*0fe0*/  @P6 SHF.L.U32 R53, R55.reuse, 0x10, RZ ;  /* 0x0000001037356819 */ /* 0x040fe200000006ff */
[-C--:B------:R-:W-:Y:S01]  /*0ff0*/  FMUL.FTZ R108, R108, R69.reuse ;  /* 0x000000456c6c7220 */ /* 0x080fe20000410000 */
[----:B------:R-:W-:Y:S01]  /*1000*/  @P5 PRMT R54, R54, 0x7632, R54 ;  /* 0x0000763236365816 */ /* 0x000fe20000000036 */
[----:B------:R-:W-:Y:S01]  /*1010*/  FMUL.FTZ R102, R98, UR15 ;  /* 0x0000000f62667c20 */ /* 0x000fe20008410000 */
[----:B------:R-:W-:Y:S01]  /*1020*/  @P1 PRMT R55, R55, 0x7632, R55 ;  /* 0x0000763237371816 */ /* 0x000fe20000000037 */
[-C--:B------:R-:W-:Y:S01]  /*1030*/  FMUL.FTZ R112, R112, R69.reuse ;  /* 0x0000004570707220 */ /* 0x080fe20000410000 */
[----:B------:R-:W-:Y:S01]  /*1040*/  @P2 SHF.L.U32 R99, R99, 0x10, RZ ;  /* 0x0000001063632819 */ /* 0x000fe200000006ff */
[-C--:B------:R-:W-:Y:S01]  /*1050*/  FMUL.FTZ R106, R106, R69.reuse ;  /* 0x000000456a6a7220 */ /* 0x080fe20000410000 */
[----:B------:R-:W-:Y:S01]  /*1060*/  FMUL.FTZ R110, R110, R69 ;  /* 0x000000456e6e7220 */ /* 0x000fe20000410000 */
[----:B------:R-:W-:Y:S01]  /*1070*/  HFMA2 R100, -RZ, RZ, 0, 0 ;  /* 0x00000000ff647431 */ /* 0x000fe200000001ff */
[----:B------:R-:W-:Y:S01]  /*1080*/  @P5 SHF.L.U32 R54, R54, 0x10, RZ ;  /* 0x0000001036365819 */ /* 0x000fe200000006ff */
[----:B------:R-:W-:Y:S01]  /*1090*/  @P2 FMUL.FTZ R100, R102, R99 ;  /* 0x0000006366642220 */ /* 0x000fe20000410000 */
[----:B------:R-:W-:Y:S01]  /*10a0*/  @P1 SHF.L.U32 R55, R55, 0x10, RZ ;  /* 0x0000001037371819 */ /* 0x000fe200000006ff */
[----:B------:R-:W-:Y:S01]  /*10b0*/  FMUL.FTZ R108, R108, UR15 ;  /* 0x0000000f6c6c7c20 */ /* 0x000fe20008410000 */
[----:B------:R-:W-:Y:S01]  /*10c0*/  FMUL.FTZ R112, R112, UR15 ;  /* 0x0000000f70707c20 */ /* 0x000fe20008410000 */
[----:B------:R-:W-:Y:S01]  /*10d0*/  @P3 SHF.L.U32 R101, R104, 0x10, RZ ;  /* 0x0000001068653819 */ /* 0x000fe200000006ff */
[----:B------:R-:W-:Y:S01]  /*10e0*/  FMUL.FTZ R99, R106, UR15 ;  /* 0x0000000f6a637c20 */ /* 0x000fe20008410000 */
[----:B------:R-:W-:Y:S01]  /*10f0*/  FMUL.FTZ R110, R110, UR15 ;  /* 0x0000000f6e6e7c20 */ /* 0x000fe20008410000 */
[----:B------:R-:W-:Y:S01]  /*1100*/  FMUL.FTZ R98, R71, UR15 ;  /* 0x0000000f47627c20 */ /* 0x000fe20008410000 */
[----:B------:R-:W-:Y:S01]  /*1110*/  MOV R104, RZ ;  /* 0x000000ff00687202 */ /* 0x000fe20000000f00 */
[----:B------:R-:W-:Y:S01]  /*1120*/  HFMA2 R69, -RZ, RZ, 0, 0 ;  /* 0x00000000ff457431 */ /* 0x000fe200000001ff */
[----:B------:R-:W-:Y:S01]  /*1130*/  MOV R114, RZ ;  /* 0x000000ff00727202 */ /* 0x000fe20000000f00 */
[----:B------:R-:W-:-:S02]  /*1140*/  HFMA2 R71, -RZ, RZ, 0, 0 ;  /* 0x00000000ff477431 */ /* 0x000fc400000001ff */
[----:B------:R-:W-:Y:S01]  /*1150*/  @P5 FMUL.FTZ R104, R108, R54 ;  /* 0x000000366c685220 */ /* 0x000fe20000410000 */
[----:B------:R-:W-:Y:S01]  /*1160*/  @P1 FMUL.FTZ R114, R112, R55 ;  /* 0x0000003770721220 */ /* 0x000fe20000410000 */
[----:B------:R-:W-:Y:S01]  /*1170*/  MOV R96, RZ ;  /* 0x000000ff00607202 */ /* 0x000fe20000000f00 */
[----:B------:R-:W-:Y:S01]  /*1180*/  @P4 FMUL.FTZ R69, R99, R52 ;  /* 0x0000003463454220 */ /* 0x000fe20000410000 */
[----:B------:R-:W-:Y:S01]  /*1190*/  @P6 FMUL.FTZ R71, R110, R53 ;  /* 0x000000356e476220 */ /* 0x000fe20000410000 */
[----:B------:R-:W-:Y:S01]  /*11a0*/  FMUL.FTZ R54, R18, R110 ;  /* 0x0000006e12367220 */ /* 0x000fe20000410000 */
[----:B------:R-:W-:Y:S01]  /*11b0*/  FMUL.FTZ R55, R19, R112 ;  /* 0x0000007013377220 */ /* 0x000fe20000410000 */
[----:B------:R-:W-:Y:S01]  /*11c0*/  @P3 FMUL.FTZ R96, R98, R101 ;  /* 0x0000006562603220 */ /* 0x000fe20000410000 */
[----:B------:R-:W-:Y:S01]  /*11d0*/  FMUL.FTZ R52, R16, R99 ;  /* 0x0000006310347220 */ /* 0x000fe20000410000 */
[----:B------:R-:W-:Y:S01]  /*11e0*/  FMUL.FTZ R53, R17, R108 ;  /* 0x0000006c11357220 */ /* 0x000fe20000410000 */
[----:B------:R-:W-:Y:S01]  /*11f0*/  FMUL.FTZ R102, R13, R102 ;  /* 0x000000660d667220 */ /* 0x000fe20000410000 */
[----:B------:R-:W-:Y:S01]  /*1200*/  FMUL.FTZ R98, R15, R98 ;  /* 0x000000620f627220 */ /* 0x000fe20000410000 */
[----:B------:R-:W-:Y:S01]  /*1210*/  FADD.FTZ R63, R63, R96 ;  /* 0x000000603f3f7221 */ /* 0x000fe20000010000 */
[----:B------:R-:W-:Y:S01]  /*1220*/  FSEL R54, R54, RZ, P6 ;  /* 0x000000ff36367208 */ /* 0x000fe20003000000 */
        /* <DEDUP_REMOVED lines=11> */
[----:B------:R-:W-:Y:S01]  /*12e0*/  F2FP.BF16.F32.PACK_AB R55, R55, R54 ;  /* 0x000000363737723e */ /* 0x000fe200000010ff */
[----:B------:R-:W-:Y:S01]  /*12f0*/  FADD.FTZ R59, R59, R114 ;  /* 0x000000723b3b7221 */ /* 0x000fe20000010000 */
[----:B------:R-:W-:-:S02]  /*1300*/  F2FP.BF16.F32.PACK_AB R54, R53, R52 ;  /* 0x000000343536723e */ /* 0x000fc400000010ff */
[----:B------:R-:W-:Y:S02]  /*1310*/  F2FP.BF16.F32.PACK_AB R53, R98, R91 ;  /* 0x0000005b6235723e */ /* 0x000fe400000010ff */
[----:B------:R-:W-:Y:S01]  /*1320*/  F2FP.BF16.F32.PACK_AB R52, R57, R70 ;  /* 0x000000463934723e */ /* 0x000fe200000010ff */
[----:B------:R-:W-:Y:S06]  /*1330*/  BRA `(.L_x_2813) ;  /* 0x0000001000ec7947 */ /* 0x000fec0003800000 */
.L_x_2812:
[-CC-:B------:R-:W-:Y:S01]  /*1340*/  FFMA.FTZ R45, R89, R96.reuse, R99.reuse ;  /* 0x00000060592d7223 */ /* 0x180fe20000010063 */
[-CC-:B------:R-:W-:Y:S01]  /*1350*/  FFMA.FTZ R47, R92, R96.reuse, R99.reuse ;  /* 0x000000605c2f7223 */ /* 0x180fe20000010063 */
[----:B------:R-:W-:Y:S01]  /*1360*/  LOP3.LUT P1, RZ, R79, 0xff, RZ, 0xc0, !PT ;  /* 0x000000ff4fff7812 */ /* 0x000fe2000782c0ff */
[----:B------:R-:W-:Y:S01]  /*1370*/  FFMA.FTZ R100, R87, R96, R99 ;  /* 0x0000006057647223 */ /* 0x000fe20000010063 */
[----:B------:R-:W-:Y:S01]  /*1380*/  LOP3.LUT P6, RZ, R77, 0xff, RZ, 0xc0, !PT ;  /* 0x000000ff4dff7812 */ /* 0x000fe200078cc0ff */
[----:B------:R-:W-:Y:S01]  /*1390*/  FADD.FTZ R46, R84, -R45 ;  /* 0x8000002d542e7221 */ /* 0x000fe20000010000 */
[----:B------:R-:W-:Y:S01]  /*13a0*/  FADD.FTZ R44, R78, -R47 ;  /* 0x8000002f4e2c7221 */ /* 0x000fe20000010000 */
[----:B------:R-:W-:Y:S01]  /*13b0*/  HFMA2 R91, -RZ, RZ, 0, 0 ;  /* 0x00000000ff5b7431 */ /* 0x000fe200000001ff */
[----:B------:R-:W-:Y:S01]  /*13c0*/  LOP3.LUT P5, RZ, R65, 0xff, RZ, 0xc0, !PT ;  /* 0x000000ff41ff7812 */ /* 0x000fe200078ac0ff */
[C---:B------:R-:W-:Y:S01]  /*13d0*/  FMUL.FTZ R46, R71.reuse, R46 ;  /* 0x0000002e472e7220 */ /* 0x040fe20000410000 */
[----:B------:R-:W-:Y:S01]  /*13e0*/  FMUL.FTZ R47, R71, R44 ;  /* 0x0000002c472f7220 */ /* 0x000fe20000410000 */
[----:B------:R-:W-:Y:S01]  /*13f0*/  LOP3.LUT P4, RZ, R73, 0xff, RZ, 0xc0, !PT ;  /* 0x000000ff49ff7812 */ /* 0x000fe2000788c0ff */
[----:B------:R-:W-:Y:S01]  /*1400*/  FFMA.FTZ R97, R90, R96, R99 ;  /* 0x000000605a617223 */ /* 0x000fe20000010063 */
[-C--:B------:R-:W-:Y:S01]  /*1410*/  FMUL.FTZ R44, R46, R69.reuse ;  /* 0x000000452e2c7220 */ /* 0x080fe20000410000 */
[----:B------:R-:W-:Y:S01]  /*1420*/  FMUL.FTZ R48, R47, R69 ;  /* 0x000000452f307220 */ /* 0x000fe20000410000 */
[----:B-----5:R-:W-:Y:S01]  /*1430*/  @P1 SHF.L.U32 R50, R53, 0x10, RZ ;  /* 0x0000001035321819 */ /* 0x020fe200000006ff */
[----:B------:R-:W-:Y:S01]  /*1440*/  FADD.FTZ R100, R83, -R100 ;  /* 0x8000006453647221 */ /* 0x000fe20000010000 */
[----:B------:R-:W-:Y:S01]  /*1450*/  @P6 PRMT R49, R53, 0x7632, R49 ;  /* 0x0000763235316816 */ /* 0x000fe20000000031 */
[----:B------:R-:W-:Y:S01]  /*1460*/  FMUL.FTZ R53, R44, UR15 ;  /* 0x0000000f2c357c20 */ /* 0x000fe20008410000 */
[----:B------:R-:W-:Y:S01]  /*1470*/  FMUL.FTZ R48, R48, UR15 ;  /* 0x0000000f30307c20 */ /* 0x000fe20008410000 */
[----:B------:R-:W-:Y:S01]  /*1480*/  LOP3.LUT P3, RZ, R72, 0xff, RZ, 0xc0, !PT ;  /* 0x000000ff48ff7812 */ /* 0x000fe2000786c0ff */
[----:B------:R-:W-:Y:S01]  /*1490*/  FADD.FTZ R44, R76, -R97 ;  /* 0x800000614c2c7221 */ /* 0x000fe20000010000 */
[----:B------:R-:W-:Y:S01]  /*14a0*/  @P6 SHF.L.U32 R49, R49, 0x10, RZ ;  /* 0x0000001031316819 */ /* 0x000fe200000006ff */
[-C--:B------:R-:W-:Y:S01]  /*14b0*/  @P1 FMUL.FTZ R91, R50, R53.reuse ;  /* 0x00000035325b1220 */ /* 0x080fe20000410000 */
[----:B------:R-:W-:Y:S01]  /*14c0*/  FMUL.FTZ R53, R14, R53 ;  /* 0x000000350e357220 */ /* 0x000fe20000410000 */
[----:B------:R-:W-:Y:S01]  /*14d0*/  FMUL.FTZ R70, R15, R48 ;  /* 0x000000300f467220 */ /* 0x000fe20000410000 */
[----:B------:R-:W-:Y:S01]  /*14e0*/  LOP3.LUT P2, RZ, R75, 0xff, RZ, 0xc0, !PT ;  /* 0x000000ff4bff7812 */ /* 0x000fe2000784c0ff */
[--C-:B------:R-:W-:Y:S01]  /*14f0*/  FFMA.FTZ R45, R85, R96, R99.reuse ;  /* 0x00000060552d7223 */ /* 0x100fe20000010063 */
[----:B------:R-:W-:Y:S01]  /*1500*/  MOV R98, RZ ;  /* 0x000000ff00627202 */ /* 0x000fe20000000f00 */
[----:B------:R-:W-:Y:S01]  /*1510*/  @P6 FMUL.FTZ R98, R49, R48 ;  /* 0x0000003031626220 */ /* 0x000fe20000410000 */
[----:B------:R-:W-:Y:S01]  /*1520*/  FSEL R53, R53, RZ, P1 ;  /* 0x000000ff35357208 */ /* 0x000fe20000800000 */
[C---:B------:R-:W-:Y:S01]  /*1530*/  FMUL.FTZ R48, R71.reuse, R100 ;  /* 0x0000006447307220 */ /* 0x040fe20000410000 */
[----:B------:R-:W-:Y:S01]  /*1540*/  FSEL R70, R70, RZ, P6 ;  /* 0x000000ff46467208 */ /* 0x000fe20003000000 */
[----:B------:R-:W-:Y:S01]  /*1550*/  FMUL.FTZ R49, R71, R44 ;  /* 0x0000002c47317220 */ /* 0x000fe20000410000 */
[----:B------:R-:W-:Y:S01]  /*1560*/  LOP3.LUT P1, RZ, R64, 0xff, RZ, 0xc0, !PT ;  /* 0x000000ff40ff7812 */ /* 0x000fe2000782c0ff */
[----:B------:R-:W-:Y:S01]  /*1570*/  FMUL.FTZ R44, R48, R69 ;  /* 0x00000045302c7220 */ /* 0x000fe20000410000 */
[----:B------:R-:W-:Y:S01]  /*1580*/  LOP3.LUT P6, RZ, R81, 0xff, RZ, 0xc0, !PT ;  /* 0x000000ff51ff7812 */ /* 0x000fe200078cc0ff */
[-CC-:B------:R-:W-:Y:S01]  /*1590*/  FFMA.FTZ R101, R94, R96.reuse, R99.reuse ;  /* 0x000000605e657223 */ /* 0x180fe20000010063 */
[----:B------:R-:W-:Y:S01]  /*15a0*/  @P5 SHF.L.U32 R50, R54, 0x10, RZ ;  /* 0x0000001036325819 */ /* 0x000fe200000006ff */
[-CC-:B------:R-:W-:Y:S01]  /*15b0*/  FFMA.FTZ R51, R3, R96.reuse, R99.reuse ;  /* 0x0000006003337223 */ /* 0x180fe20000010063 */
[C---:B------:R-:W-:Y:S01]  /*15c0*/  @P4 SHF.L.U32 R97, R55.reuse, 0x10, RZ ;  /* 0x0000001037614819 */ /* 0x040fe200000006ff */
[--C-:B------:R-:W-:Y:S01]  /*15d0*/  FFMA.FTZ R105, R88, R96, R99.reuse ;  /* 0x0000006058697223 */ /* 0x100fe20000010063 */
[----:B------:R-:W-:Y:S01]  /*15e0*/  @P3 PRMT R102, R55, 0x7632, R102 ;  /* 0x0000763237663816 */ /* 0x000fe20000000066 */
[----:B------:R-:W-:Y:S01]  /*15f0*/  FMUL.FTZ R55, R44, UR15 ;  /* 0x0000000f2c377c20 */ /* 0x000fe20008410000 */
[----:B------:R-:W-:Y:S01]  /*1600*/  @P2 PRMT R99, R54, 0x7632, R99 ;  /* 0x0000763236632816 */ /* 0x000fe20000000063 */
[----:B------:R-:W-:-:S02]  /*1610*/  HFMA2 R95, -RZ, RZ, 0, 0 ;  /* 0x00000000ff5f7431 */ /* 0x000fc400000001ff */
[----:B------:R-:W-:Y:S01]  /*1620*/  FADD.FTZ R44, R86, -R51 ;  /* 0x80000033562c7221 */ /* 0x000fe20000010000 */
[----:B------:R-:W-:Y:S01]  /*1630*/  @P5 FMUL.FTZ R95, R50, R55 ;  /* 0x00000037325f5220 */ /* 0x000fe20000410000 */
[----:B------:R-:W-:Y:S01]  /*1640*/  @P2 SHF.L.U32 R103, R99, 0x10, RZ ;  /* 0x0000001063672819 */ /* 0x000fe200000006ff */
[----:B------:R-:W-:Y:S01]  /*1650*/  FADD.FTZ R50, R82, -R45 ;  /* 0x8000002d52327221 */ /* 0x000fe20000010000 */
[----:B------:R-:W-:Y:S01]  /*1660*/  @P1 SHF.L.U32 R108, R52, 0x10, RZ ;  /* 0x00000010346c1819 */ /* 0x000fe200000006ff */
[----:B------:R-:W-:Y:S01]  /*1670*/  FADD.FTZ R100, R74, -R105 ;  /* 0x800000694a647221 */ /* 0x000fe20000010000 */
[----:B------:R-:W-:Y:S01]  /*1680*/  @P6 PRMT R99, R52, 0x7632, R99 ;  /* 0x0000763234636816 */ /* 0x000fe20000000063 */
[----:B------:R-:W-:Y:S01]  /*1690*/  FADD.FTZ R52, R80, -R101 ;  /* 0x8000006550347221 */ /* 0x000fe20000010000 */
[-C--:B------:R-:W-:Y:S01]  /*16a0*/  FMUL.FTZ R54, R49, R69.reuse ;  /* 0x0000004531367220 */ /* 0x080fe20000410000 */
[C---:B------:R-:W-:Y:S01]  /*16b0*/  FMUL.FTZ R50, R71.reuse, R50 ;  /* 0x0000003247327220 */ /* 0x040fe20000410000 */
[C---:B------:R-:W-:Y:S01]  /*16c0*/  FMUL.FTZ R44, R71.reuse, R44 ;  /* 0x0000002c472c7220 */ /* 0x040fe20000410000 */
[C---:B------:R-:W-:Y:S01]  /*16d0*/  FMUL.FTZ R51, R71.reuse, R100 ;  /* 0x0000006447337220 */ /* 0x040fe20000410000 */
[----:B------:R-:W-:Y:S01]  /*16e0*/  FMUL.FTZ R45, R71, R52 ;  /* 0x00000034472d7220 */ /* 0x000fe20000410000 */
[----:B------:R-:W-:Y:S01]  /*16f0*/  FMUL.FTZ R54, R54, UR15 ;  /* 0x0000000f36367c20 */ /* 0x000fe20008410000 */
[----:B------:R-:W-:Y:S01]  /*1700*/  @P6 SHF.L.U32 R105, R99, 0x10, RZ ;  /* 0x0000001063696819 */ /* 0x000fe200000006ff */
[-C--:B------:R-:W-:Y:S01]  /*1710*/  FMUL.FTZ R99, R50, R69.reuse ;  /* 0x0000004532637220 */ /* 0x080fe20000410000 */
[----:B------:R-:W-:Y:S01]  /*1720*/  @P3 SHF.L.U32 R107, R102, 0x10, RZ ;  /* 0x00000010666b3819 */ /* 0x000fe200000006ff */
[-C--:B------:R-:W-:Y:S01]  /*1730*/  FMUL.FTZ R102, R51, R69.reuse ;  /* 0x0000004533667220 */ /* 0x080fe20000410000 */
[-C--:B------:R-:W-:Y:S01]  /*1740*/  FMUL.FTZ R52, R44, R69.reuse ;  /* 0x000000452c347220 */ /* 0x080fe20000410000 */
[----:B------:R-:W-:Y:S01]  /*1750*/  MOV R96, RZ ;  /* 0x000000ff00607202 */ /* 0x000fe20000000f00 */
[----:B------:R-:W-:Y:S01]  /*1760*/  FMUL.FTZ R69, R45, R69 ;  /* 0x000000452d457220 */ /* 0x000fe20000410000 */
[-C--:B------:R-:W-:Y:S01]  /*1770*/  @P2 FMUL.FTZ R96, R103, R54.reuse ;  /* 0x0000003667602220 */ /* 0x080fe20000410000 */
[----:B------:R-:W-:Y:S01]  /*1780*/  FMUL.FTZ R103, R99, UR15 ;  /* 0x0000000f63677c20 */ /* 0x000fe20008410000 */
[----:B------:R-:W-:Y:S01]  /*1790*/  FMUL.FTZ R106, R102, UR15 ;  /* 0x0000000f666a7c20 */ /* 0x000fe20008410000 */
[----:B------:R-:W-:Y:S01]  /*17a0*/  FMUL.FTZ R99, R52, UR15 ;  /* 0x0000000f34637c20 */ /* 0x000fe20008410000 */
[----:B------:R-:W-:Y:S01]  /*17b0*/  FMUL.FTZ R102, R69, UR15 ;  /* 0x0000000f45667c20 */ /* 0x000fe20008410000 */
[----:B------:R-:W-:Y:S01]  /*17c0*/  MOV R71, RZ ;  /* 0x000000ff00477202 */ /* 0x000fe20000000f00 */
[----:B------:R-:W-:Y:S01]  /*17d0*/  FADD.FTZ R95, R56, R95 ;  /* 0x0000005f385f7221 */ /* 0x000fe20000010000 */
[----:B------:R-:W-:Y:S01]  /*17e0*/  FADD.FTZ R96, R57, R96 ;  /* 0x0000006039607221 */ /* 0x000fe20000010000 */
[----:B------:R-:W-:Y:S01]  /*17f0*/  @P1 FMUL.FTZ R71, R108, R99 ;  /* 0x000000636c471220 */ /* 0x000fe20000410000 */
[----:B------:R-:W-:Y:S01]  /*1800*/  FMUL.FTZ R55, R16, R55 ;  /* 0x0000003710377220 */ /* 0x000fe20000410000 */
[----:B------:R-:W-:Y:S01]  /*1810*/  FMUL.FTZ R56, R17, R54 ;  /* 0x0000003611387220 */ /* 0x000fe20000410000 */
[----:B------:R-:W-:Y:S01]  /*1820*/  FMUL.FTZ R57, R18, R103 ;  /* 0x0000006712397220 */ /* 0x000fe20000410000 */
[----:B------:R-:W-:Y:S01]  /*1830*/  FMUL.FTZ R69, R19, R106 ;  /* 0x0000006a13457220 */ /* 0x000fe20000410000 */
[----:B------:R-:W-:Y:S01]  /*1840*/  FMUL.FTZ R52, R12, R99 ;  /* 0x000000630c347220 */ /* 0x000fe20000410000 */
[----:B------:R-:W-:Y:S01]  /*1850*/  FMUL.FTZ R54, R13, R102 ;  /* 0x000000660d367220 */ /* 0x000fe20000410000 */
[----:B------:R-:W-:Y:S01]  /*1860*/  CS2R R100, SRZ ;  /* 0x0000000000647805 */ /* 0x000fe2000001ff00 */
[----:B------:R-:W-:Y:S01]  /*1870*/  FADD.FTZ R63, R63, R98 ;  /* 0x000000623f3f7221 */ /* 0x000fe20000010000 */
[----:B------:R-:W-:Y:S01]  /*1880*/  FADD.FTZ R60, R60, R71 ;  /* 0x000000473c3c7221 */ /* 0x000fe20000010000 */
[----:B------:R-:W-:Y:S01]  /*1890*/  HFMA2 R104, -RZ, RZ, 0, 0 ;  /* 0x00000000ff687431 */ /* 0x000fe200000001ff */
[----:B------:R-:W-:Y:S01]  /*18a0*/  FSEL R71, R55, RZ, P5 ;  /* 0x000000ff37477208 */ /* 0x000fe20002800000 */
[----:B------:R-:W-:Y:S01]  /*18b0*/  @P4 FMUL.FTZ R101, R97, R103 ;  /* 0x0000006761654220 */ /* 0x000fe20000410000 */
[----:B------:R-:W-:Y:S01]  /*18c0*/  FSEL R98, R57, RZ, P4 ;  /* 0x000000ff39627208 */ /* 0x000fe20002000000 */
[----:B------:R-:W-:Y:S01]  /*18d0*/  @P3 FMUL.FTZ R104, R107, R106 ;  /* 0x0000006a6b683220 */ /* 0x000fe20000410000 */
[----:B------:R-:W-:Y:S01]  /*18e0*/  @P6 FMUL.FTZ R100, R105, R102 ;  /* 0x0000006669646220 */ /* 0x000fe20000410000 */
        /* <DEDUP_REMOVED lines=8> */
[----:B------:R-:W-:-:S02]  /*1970*/  F2FP.BF16.F32.PACK_AB R55, R55, R98 ;  /* 0x000000623737723e */ /* 0x000fc400000010ff */
[----:B------:R-:W-:Y:S02]  /*1980*/  F2FP.BF16.F32.PACK_AB R54, R56, R71 ;  /* 0x000000473836723e */ /* 0x000fe400000010ff */
[----:B------:R-:W-:Y:S02]  /*1990*/  F2FP.BF16.F32.PACK_AB R53, R70, R53 ;  /* 0x000000354635723e */ /* 0x000fe400000010ff */
[----:B------:R-:W-:Y:S01]  /*19a0*/  F2FP.BF16.F32.PACK_AB R52, R57, R52 ;  /* 0x000000343934723e */ /* 0x000fe200000010ff */
[----:B------:R-:W-:Y:S06]  /*19b0*/  BRA `(.L_x_2813) ;  /* 0x0000000c004c7947 */ /* 0x000fec0003800000 */
.L_x_2811:
        /* <DEDUP_REMOVED lines=10> */
[----:B------:R-:W-:Y:S01]  /*1a60*/  LOP3.LUT P2, RZ, R81, 0xff, RZ, 0xc0, !PT ;  /* 0x000000ff51ff7812 */ /* 0x000fe2000784c0ff */
[C---:B------:R-:W-:Y:S01]  /*1a70*/  FFMA.FTZ R70, R71.reuse, R70, R28 ;  /* 0x0000004647467223 */ /* 0x040fe2000001001c */
[-CC-:B------:R-:W-:Y:S01]  /*1a80*/  FFMA.FTZ R103, R92, R96.reuse, R99.reuse ;  /* 0x000000605c677223 */ /* 0x180fe20000010063 */
[----:B------:R-:W-:Y:S01]  /*1a90*/  FFMA.FTZ R98, R71, R95, R30 ;  /* 0x0000005f47627223 */ /* 0x000fe2000001001e */
[----:B------:R-:W-:Y:S01]  /*1aa0*/  MOV R95, RZ ;  /* 0x000000ff005f7202 */ /* 0x000fe20000000f00 */
[-C--:B------:R-:W-:Y:S01]  /*1ab0*/  FMUL.FTZ R70, R70, R69.reuse ;  /* 0x0000004546467220 */ /* 0x080fe20000410000 */
[----:B------:R-:W-:Y:S01]  /*1ac0*/  LOP3.LUT P3, RZ, R77, 0xff, RZ, 0xc0, !PT ;  /* 0x000000ff4dff7812 */ /* 0x000fe2000786c0ff */
[----:B------:R-:W-:Y:S01]  /*1ad0*/  FMUL.FTZ R98, R98, R69 ;  /* 0x0000004562627220 */ /* 0x000fe20000410000 */
[-CC-:B------:R-:W-:Y:S01]  /*1ae0*/  FFMA.FTZ R107, R90, R96.reuse, R99.reuse ;  /* 0x000000605a6b7223 */ /* 0x180fe20000010063 */
[----:B------:R-:W-:Y:S01]  /*1af0*/  FMUL.FTZ R91, R70, UR15 ;  /* 0x0000000f465b7c20 */ /* 0x000fe20008410000 */
[----:B-----5:R-:W-:Y:S01]  /*1b00*/  @P1 SHF.L.U32 R70, R53, 0x10, RZ ;  /* 0x0000001035461819 */ /* 0x020fe200000006ff */
[----:B------:R-:W-:Y:S01]  /*1b10*/  FMUL.FTZ R101, R98, UR15 ;  /* 0x0000000f62657c20 */ /* 0x000fe20008410000 */
[----:B------:R-:W-:Y:S01]  /*1b20*/  @P6 SHF.L.U32 R100, R52, 0x10, RZ ;  /* 0x0000001034646819 */ /* 0x000fe200000006ff */
[-CC-:B------:R-:W-:Y:S01]  /*1b30*/  FFMA.FTZ R109, R85, R96.reuse, R99.reuse ;  /* 0x00000060556d7223 */ /* 0x180fe20000010063 */
[-CC-:B------:R-:W-:Y:S01]  /*1b40*/  FFMA.FTZ R111, R88, R96.reuse, R99.reuse ;  /* 0x00000060586f7223 */ /* 0x180fe20000010063 */
[----:B------:R-:W-:Y:S01]  /*1b50*/  @P1 FMUL.FTZ R95, R70, R101 ;  /* 0x00000065465f1220 */ /* 0x000fe20000410000 */
[-C--:B------:R-:W-:Y:S01]  /*1b60*/  FMUL.FTZ R70, R12, R91.reuse ;  /* 0x0000005b0c467220 */ /* 0x080fe20000410000 */
[----:B------:R-:W-:Y:S01]  /*1b70*/  @P6 FMUL.FTZ R97, R100, R91 ;  /* 0x0000005b64616220 */ /* 0x000fe20000410000 */
[----:B------:R-:W-:Y:S01]  /*1b80*/  FMUL.FTZ R91, R14, R101 ;  /* 0x000000650e5b7220 */ /* 0x000fe20000410000 */
[-CC-:B------:R-:W-:Y:S01]  /*1b90*/  FFMA.FTZ R101, R94, R96.reuse, R99.reuse ;  /* 0x000000605e657223 */ /* 0x180fe20000010063 */
[----:B------:R-:W-:Y:S01]  /*1ba0*/  FFMA.FTZ R100, R87, R96, R99 ;  /* 0x0000006057647223 */ /* 0x000fe20000010063 */
[----:B------:R-:W-:Y:S01]  /*1bb0*/  LOP3.LUT P4, RZ, R65, 0xff, RZ, 0xc0, !PT ;  /* 0x000000ff41ff7812 */ /* 0x000fe2000788c0ff */
[----:B------:R-:W-:Y:S01]  /*1bc0*/  FADD.FTZ R102, R78, -R103 ;  /* 0x800000674e667221 */ /* 0x000fe20000010000 */
[----:B------:R-:W-:Y:S01]  /*1bd0*/  LOP3.LUT P5, RZ, R75, 0xff, RZ, 0xc0, !PT ;  /* 0x000000ff4bff7812 */ /* 0x000fe200078ac0ff */
[----:B------:R-:W-:Y:S01]  /*1be0*/  FADD.FTZ R106, R76, -R107 ;  /* 0x8000006b4c6a7221 */ /* 0x000fe20000010000 */
[----:B------:R-:W-:Y:S01]  /*1bf0*/  FSEL R70, R70, RZ, P6 ;  /* 0x000000ff46467208 */ /* 0x000fe20003000000 */
[----:B------:R-:W-:Y:S01]  /*1c00*/  FADD.FTZ R109, R82, -R109 ;  /* 0x8000006d526d7221 */ /* 0x000fe20000010000 */
[----:B------:R-:W-:Y:S01]  /*1c10*/  @P2 PRMT R99, R52, 0x7632, R99 ;  /* 0x0000763234632816 */ /* 0x000fe20000000063 */
[----:B------:R-:W-:Y:S01]  /*1c20*/  FADD.FTZ R52, R80, -R101 ;  /* 0x8000006550347221 */ /* 0x000fe20000010000 */
[----:B------:R-:W-:Y:S01]  /*1c30*/  LOP3.LUT P6, RZ, R73, 0xff, RZ, 0xc0, !PT ;  /* 0x000000ff49ff7812 */ /* 0x000fe200078cc0ff */
[----:B------:R-:W-:Y:S01]  /*1c40*/  FADD.FTZ R101, R83, -R100 ;  /* 0x8000006453657221 */ /* 0x000fe20000010000 */
[----:B------:R-:W-:Y:S01]  /*1c50*/  FSEL R91, R91, RZ, P1 ;  /* 0x000000ff5b5b7208 */ /* 0x000fe20000800000 */
[----:B------:R-:W-:Y:S01]  /*1c60*/  FADD.FTZ R110, R74, -R111 ;  /* 0x8000006f4a6e7221 */ /* 0x000fe20000010000 */
[----:B------:R-:W-:Y:S01]  /*1c70*/  LOP3.LUT P1, RZ, R72, 0xff, RZ, 0xc0, !PT ;  /* 0x000000ff48ff7812 */ /* 0x000fe2000782c0ff */
        /* <DEDUP_REMOVED lines=8> */
[----:B------:R-:W-:Y:S01]  /*1d00*/  @P3 PRMT R105, R53, 0x7632, R105 ;  /* 0x0000763235693816 */ /* 0x000fe20000000069 */
[-C--:B------:R-:W-:Y:S01]  /*1d10*/  FMUL.FTZ R104, R104, R69.reuse ;  /* 0x0000004568687220 */ /* 0x080fe20000410000 */
[----:B------:R-:W-:Y:S01]  /*1d20*/  @P4 SHF.L.U32 R53, R54, 0x10, RZ ;  /* 0x0000001036354819 */ /* 0x000fe200000006ff */
[----:B------:R-:W-:Y:S01]  /*1d30*/  FMUL.FTZ R102, R52, UR15 ;  /* 0x0000000f34667c20 */ /* 0x000fe20008410000 */
[----:B------:R-:W-:Y:S01]  /*1d40*/  @P5 PRMT R98, R54, 0x7632, R98 ;  /* 0x0000763236625816 */ /* 0x000fe20000000062 */
[----:B------:R-:W-:Y:S01]  /*1d50*/  FMUL.FTZ R52, R71, UR15 ;  /* 0x0000000f47347c20 */ /* 0x000fe20008410000 */
[C---:B------:R-:W-:Y:S01]  /*1d60*/  @P6 SHF.L.U32 R54, R55.reuse, 0x10, RZ ;  /* 0x0000001037366819 */ /* 0x040fe200000006ff */
[-C--:B------:R-:W-:Y:S01]  /*1d70*/  FMUL.FTZ R71, R108, R69.reuse ;  /* 0x000000456c477220 */ /* 0x080fe20000410000 */
[----:B------:R-:W-:Y:S01]  /*1d80*/  @P1 PRMT R55, R55, 0x7632, R55 ;  /* 0x0000763237371816 */ /* 0x000fe20000000037 */
[-C--:B------:R-:W-:Y:S01]  /*1d90*/  FMUL.FTZ R106, R106, R69.reuse ;  /* 0x000000456a6a7220 */ /* 0x080fe20000410000 */
[----:B------:R-:W-:Y:S01]  /*1da0*/  @P2 SHF.L.U32 R99, R99, 0x10, RZ ;  /* 0x0000001063632819 */ /* 0x000fe200000006ff */
[----:B------:R-:W-:Y:S01]  /*1db0*/  FMUL.FTZ R110, R110, R69 ;  /* 0x000000456e6e7220 */ /* 0x000fe20000410000 */
[----:B------:R-:W-:Y:S01]  /*1dc0*/  FMUL.FTZ R104, R104, UR15 ;  /* 0x0000000f68687c20 */ /* 0x000fe20008410000 */
[----:B------:R-:W-:Y:S01]  /*1dd0*/  @P3 SHF.L.U32 R105, R105, 0x10, RZ ;  /* 0x0000001069693819 */ /* 0x000fe200000006ff */
[----:B------:R-:W-:Y:S01]  /*1de0*/  FMUL.FTZ R71, R71, UR15 ;  /* 0x0000000f47477c20 */ /* 0x000fe20008410000 */
[----:B------:R-:W-:Y:S01]  /*1df0*/  @P1 SHF.L.U32 R55, R55, 0x10, RZ ;  /* 0x0000001037371819 */ /* 0x000fe200000006ff */
[----:B------:R-:W-:-:S02]  /*1e00*/  HFMA2 R100, -RZ, RZ, 0, 0 ;  /* 0x00000000ff647431 */ /* 0x000fc400000001ff */
[----:B------:R-:W-:Y:S01]  /*1e10*/  FMUL.FTZ R106, R106, UR15 ;  /* 0x0000000f6a6a7c20 */ /* 0x000fe20008410000 */
[----:B------:R-:W-:Y:S02]  /*1e20*/  HFMA2 R69, -RZ, RZ, 0, 0 ;  /* 0x00000000ff457431 */ /* 0x000fe400000001ff */
[----:B------:R-:W-:Y:S01]  /*1e30*/  FMUL.FTZ R110, R110, UR15 ;  /* 0x0000000f6e6e7c20 */ /* 0x000fe20008410000 */
[----:B------:R-:W-:Y:S01]  /*1e40*/  @P2 FMUL.FTZ R100, R99, R102 ;  /* 0x0000006663642220 */ /* 0x000fe20000410000 */
[----:B------:R-:W-:Y:S01]  /*1e50*/  @P5 SHF.L.U32 R101, R98, 0x10, RZ ;  /* 0x0000001062655819 */ /* 0x000fe200000006ff */
[----:B------:R-:W-:Y:S01]  /*1e60*/  @P4 FMUL.FTZ R69, R53, R104 ;  /* 0x0000006835454220 */ /* 0x000fe20000410000 */
[----:B------:R-:W-:Y:S01]  /*1e70*/  HFMA2 R99, -RZ, RZ, 0, 0 ;  /* 0x00000000ff637431 */ /* 0x000fe200000001ff */
[----:B------:R-:W-:Y:S01]  /*1e80*/  MOV R96, RZ ;  /* 0x000000ff00607202 */ /* 0x000fe20000000f00 */
[-C--:B------:R-:W-:Y:S01]  /*1e90*/  @P6 FMUL.FTZ R99, R54, R71.reuse ;  /* 0x0000004736636220 */ /* 0x080fe20000410000 */
[----:B------:R-:W-:Y:S01]  /*1ea0*/  MOV R112, RZ ;  /* 0x000000ff00707202 */ /* 0x000fe20000000f00 */
[----:B------:R-:W-:Y:S01]  /*1eb0*/  @P3 FMUL.FTZ R96, R105, R52 ;  /* 0x0000003469603220 */ /* 0x000fe20000410000 */
[----:B------:R-:W-:Y:S01]  /*1ec0*/  @P1 FMUL.FTZ R112, R55, R110 ;  /* 0x0000006e37701220 */ /* 0x000fe20000410000 */
[----:B------:R-:W-:Y:S01]  /*1ed0*/  FADD.FTZ R62, R62, R95 ;  /* 0x0000005f3e3e7221 */ /* 0x000fe20000010000 */
[----:B------:R-:W-:Y:S01]  /*1ee0*/  FMUL.FTZ R53, R16, R104 ;  /* 0x0000006810357220 */ /* 0x000fe20000410000 */
[----:B------:R-:W-:Y:S01]  /*1ef0*/  FMUL.FTZ R54, R17, R106 ;  /* 0x0000006a11367220 */ /* 0x000fe20000410000 */
[----:B------:R-:W-:Y:S01]  /*1f00*/  MOV R108, RZ ;  /* 0x000000ff006c7202 */ /* 0x000fe20000000f00 */
[----:B------:R-:W-:Y:S01]  /*1f10*/  FADD.FTZ R95, R56, R69 ;  /* 0x00000045385f7221 */ /* 0x000fe20000010000 */
[----:B------:R-:W-:Y:S01]  /*1f20*/  FMUL.FTZ R55, R18, R71 ;  /* 0x0000004712377220 */ /* 0x000fe20000410000 */
[----:B------:R-:W-:Y:S01]  /*1f30*/  FMUL.FTZ R52, R15, R52 ;  /* 0x000000340f347220 */ /* 0x000fe20000410000 */
[----:B------:R-:W-:Y:S01]  /*1f40*/  @P5 FMUL.FTZ R108, R101, R106 ;  /* 0x0000006a656c5220 */ /* 0x000fe20000410000 */
        /* <DEDUP_REMOVED lines=13> */
[----:B------:R-:W-:-:S02]  /*2020*/  FSEL R57, R102, RZ, P2 ;  /* 0x000000ff66397208 */ /* 0x000fc40001000000 */
[----:B------:R-:W-:Y:S02]  /*2030*/  F2FP.BF16.F32.PACK_AB R54, R54, R53 ;  /* 0x000000353636723e */ /* 0x000fe400000010ff */
[----:B------:R-:W-:Y:S02]  /*2040*/  F2FP.BF16.F32.PACK_AB R53, R52, R91 ;  /* 0x0000005b3435723e */ /* 0x000fe400000010ff */
[----:B------:R-:W-:Y:S02]  /*2050*/  F2FP.BF16.F32.PACK_AB R55, R55, R98 ;  /* 0x000000623737723e */ /* 0x000fe400000010ff */
[----:B------:R-:W-:Y:S01]  /*2060*/  F2FP.BF16.F32.PACK_AB R52, R57, R70 ;  /* 0x000000463934723e */ /* 0x000fe200000010ff */
[----:B------:R-:W-:Y:S06]  /*2070*/  BRA `(.L_x_2813) ;  /* 0x00000004009c7947 */ /* 0x000fec0003800000 */
.L_x_2814:
[-CC-:B------:R-:W-:Y:S01]  /*2080*/  FFMA.FTZ R45, R89, R96.reuse, R99.reuse ;  /* 0x00000060592d7223 */ /* 0x180fe20000010063 */
[----:B------:R-:W-:Y:S01]  /*2090*/  LOP3.LUT P1, RZ, R79, 0xff, RZ, 0xc0, !PT ;  /* 0x000000ff4fff7812 */ /* 0x000fe2000782c0ff */
[-C--:B------:R-:W-:Y:S01]  /*20a0*/  FFMA.FTZ R47, R92, R96.reuse, R99 ;  /* 0x000000605c2f7223 */ /* 0x080fe20000010063 */
[----:B------:R-:W-:Y:S01]  /*20b0*/  LOP3.LUT P6, RZ, R77, 0xff, RZ, 0xc0, !PT ;  /* 0x000000ff4dff7812 */ /* 0x000fe200078cc0ff */
[----:B------:R-:W-:Y:S01]  /*20c0*/  FADD.FTZ R46, R84, -R45 ;  /* 0x8000002d542e7221 */ /* 0x000fe20000010000 */
[----:B------:R-:W-:Y:S01]  /*20d0*/  FFMA.FTZ R100, R87, R96, R99 ;  /* 0x0000006057647223 */ /* 0x000fe20000010063 */
[----:B------:R-:W-:Y:S01]  /*20e0*/  FADD.FTZ R44, R78, -R47 ;  /* 0x8000002f4e2c7221 */ /* 0x000fe20000010000 */
[----:B------:R-:W-:Y:S02]  /*20f0*/  HFMA2 R91, -RZ, RZ, 0, 0 ;  /* 0x00000000ff5b7431 */ /* 0x000fe400000001ff */
[----:B------:R-:W-:Y:S01]  /*2100*/  FFMA.FTZ R46, R71, R46, R30 ;  /* 0x0000002e472e7223 */ /* 0x000fe2000001001e */
[----:B------:R-:W-:Y:S01]  /*2110*/  LOP3.LUT P5, RZ, R65, 0xff, RZ, 0xc0, !PT ;  /* 0x000000ff41ff7812 */ /* 0x000fe200078ac0ff */
[----:B------:R-:W-:Y:S01]  /*2120*/  FFMA.FTZ R47, R71, R44, R31 ;  /* 0x0000002c472f7223 */ /* 0x000fe2000001001f */
[----:B------:R-:W-:Y:S01]  /*2130*/  LOP3.LUT P4, RZ, R73, 0xff, RZ, 0xc0, !PT ;  /* 0x000000ff49ff7812 */ /* 0x000fe2000788c0ff */
[-C--:B------:R-:W-:Y:S01]  /*2140*/  FMUL.FTZ R44, R46, R69.reuse ;  /* 0x000000452e2c7220 */ /* 0x080fe20000410000 */
[----:B------:R-:W-:Y:S01]  /*2150*/  LOP3.LUT P3, RZ, R72, 0xff, RZ, 0xc0, !PT ;  /* 0x000000ff48ff7812 */ /* 0x000fe2000786c0ff */
[----:B------:R-:W-:Y:S01]  /*2160*/  FMUL.FTZ R48, R47, R69 ;  /* 0x000000452f307220 */ /* 0x000fe20000410000 */
[C---:B-----5:R-:W-:Y:S01]  /*2170*/  @P1 SHF.L.U32 R50, R53.reuse, 0x10, RZ ;  /* 0x0000001035321819 */ /* 0x060fe200000006ff */
[----:B------:R-:W-:Y:S01]  /*2180*/  FFMA.FTZ R97, R90, R96, R99 ;  /* 0x000000605a617223 */ /* 0x000fe20000010063 */
        /* <DEDUP_REMOVED lines=8> */
[-C--:B------:R-:W-:Y:S01]  /*2210*/  FMUL.FTZ R70, R15, R48.reuse ;  /* 0x000000300f467220 */ /* 0x080fe20000410000 */
[----:B------:R-:W-:Y:S01]  /*2220*/  MOV R98, RZ ;  /* 0x000000ff00627202 */ /* 0x000fe20000000f00 */
[----:B------:R-:W-:Y:S01]  /*2230*/  @P6 FMUL.FTZ R98, R49, R48 ;  /* 0x0000003031626220 */ /* 0x000fe20000410000 */
[----:B------:R-:W-:Y:S01]  /*2240*/  FADD.FTZ R44, R76, -R97 ;  /* 0x800000614c2c7221 */ /* 0x000fe20000010000 */
[----:B------:R-:W-:Y:S01]  /*2250*/  FSEL R53, R53, RZ, P1 ;  /* 0x000000ff35357208 */ /* 0x000fe20000800000 */
[C---:B------:R-:W-:Y:S01]  /*2260*/  FFMA.FTZ R48, R71.reuse, R100, R32 ;  /* 0x0000006447307223 */ /* 0x040fe20000010020 */
[----:B------:R-:W-:Y:S01]  /*2270*/  LOP3.LUT P1, RZ, R64, 0xff, RZ, 0xc0, !PT ;  /* 0x000000ff40ff7812 */ /* 0x000fe2000782c0ff */
[----:B------:R-:W-:Y:S01]  /*2280*/  FFMA.FTZ R49, R71, R44, R33 ;  /* 0x0000002c47317223 */ /* 0x000fe20000010021 */
[----:B------:R-:W-:Y:S01]  /*2290*/  FSEL R70, R70, RZ, P6 ;  /* 0x000000ff46467208 */ /* 0x000fe20003000000 */
[-C--:B------:R-:W-:Y:S01]  /*22a0*/  FMUL.FTZ R44, R48, R69.reuse ;  /* 0x00000045302c7220 */ /* 0x080fe20000410000 */
[----:B------:R-:W-:Y:S01]  /*22b0*/  LOP3.LUT P6, RZ, R81, 0xff, RZ, 0xc0, !PT ;  /* 0x000000ff51ff7812 */ /* 0x000fe200078cc0ff */
[-CC-:B------:R-:W-:Y:S01]  /*22c0*/  FFMA.FTZ R45, R85, R96.reuse, R99.reuse ;  /* 0x00000060552d7223 */ /* 0x180fe20000010063 */
[-CC-:B------:R-:W-:Y:S01]  /*22d0*/  FFMA.FTZ R101, R94, R96.reuse, R99.reuse ;  /* 0x000000605e657223 */ /* 0x180fe20000010063 */
[-CC-:B------:R-:W-:Y:S01]  /*22e0*/  FFMA.FTZ R51, R3, R96.reuse, R99.reuse ;  /* 0x0000006003337223 */ /* 0x180fe20000010063 */
[----:B------:R-:W-:Y:S01]  /*22f0*/  @P5 SHF.L.U32 R50, R54, 0x10, RZ ;  /* 0x0000001036325819 */ /* 0x000fe200000006ff */
[----:B------:R-:W-:Y:S01]  /*2300*/  FFMA.FTZ R103, R88, R96, R99 ;  /* 0x0000006058677223 */ /* 0x000fe20000010063 */
[C---:B------:R-:W-:Y:S01]  /*2310*/  @P4 SHF.L.U32 R97, R55.reuse, 0x10, RZ ;  /* 0x0000001037614819 */ /* 0x040fe200000006ff */
[----:B------:R-:W-:Y:S01]  /*2320*/  FADD.FTZ R45, R82, -R45 ;  /* 0x8000002d522d7221 */ /* 0x000fe20000010000 */
[----:B------:R-:W-:Y:S01]  /*2330*/  @P3 PRMT R102, R55, 0x7632, R102 ;  /* 0x0000763237663816 */ /* 0x000fe20000000066 */
[----:B------:R-:W-:Y:S01]  /*2340*/  FMUL.FTZ R55, R44, UR15 ;  /* 0x0000000f2c377c20 */ /* 0x000fe20008410000 */
[----:B------:R-:W-:Y:S01]  /*2350*/  @P2 PRMT R99, R54, 0x7632, R99 ;  /* 0x0000763236632816 */ /* 0x000fe20000000063 */
[----:B------:R-:W-:Y:S01]  /*2360*/  FMUL.FTZ R54, R49, R69 ;  /* 0x0000004531367220 */ /* 0x000fe20000410000 */
[----:B------:R-:W-:Y:S01]  /*2370*/  FADD.FTZ R44, R80, -R101 ;  /* 0x80000065502c7221 */ /* 0x000fe20000010000 */
[----:B------:R-:W-:-:S02]  /*2380*/  HFMA2 R95, -RZ, RZ, 0, 0 ;  /* 0x00000000ff5f7431 */ /* 0x000fc400000001ff */
[----:B------:R-:W-:Y:S01]  /*2390*/  FADD.FTZ R51, R86, -R51 ;  /* 0x8000003356337221 */ /* 0x000fe20000010000 */
[----:B------:R-:W-:Y:S01]  /*23a0*/  @P5 FMUL.FTZ R95, R50, R55 ;  /* 0x00000037325f5220 */ /* 0x000fe20000410000 */
[----:B------:R-:W-:Y:S01]  /*23b0*/  FADD.FTZ R100, R74, -R103 ;  /* 0x800000674a647221 */ /* 0x000fe20000010000 */
[----:B------:R-:W-:Y:S01]  /*23c0*/  @P2 SHF.L.U32 R99, R99, 0x10, RZ ;  /* 0x0000001063632819 */ /* 0x000fe200000006ff */
[C---:B------:R-:W-:Y:S01]  /*23d0*/  FFMA.FTZ R50, R71.reuse, R45, R34 ;  /* 0x0000002d47327223 */ /* 0x040fe20000010022 */
[----:B------:R-:W-:Y:S01]  /*23e0*/  FMUL.FTZ R54, R54, UR15 ;  /* 0x0000000f36367c20 */ /* 0x000fe20008410000 */
[C---:B------:R-:W-:Y:S01]  /*23f0*/  @P1 SHF.L.U32 R108, R52.reuse, 0x10, RZ ;  /* 0x00000010346c1819 */ /* 0x040fe200000006ff */
[C---:B------:R-:W-:Y:S01]  /*2400*/  FFMA.FTZ R45, R71.reuse, R44, R29 ;  /* 0x0000002c472d7223 */ /* 0x040fe2000001001d */
[----:B------:R-:W-:Y:S01]  /*2410*/  @P6 PRMT R52, R52, 0x7632, R52 ;  /* 0x0000763234346816 */ /* 0x000fe20000000034 */
[C---:B------:R-:W-:Y:S01]  /*2420*/  FFMA.FTZ R44, R71.reuse, R51, R28 ;  /* 0x00000033472c7223 */ /* 0x040fe2000001001c */
[----:B------:R-:W-:Y:S01]  /*2430*/  FFMA.FTZ R51, R71, R100, R35 ;  /* 0x0000006447337223 */ /* 0x000fe20000010023 */
[----:B------:R-:W-:Y:S01]  /*2440*/  MOV R96, RZ ;  /* 0x000000ff00607202 */ /* 0x000fe20000000f00 */
[-C--:B------:R-:W-:Y:S01]  /*2450*/  @P2 FMUL.FTZ R96, R99, R54.reuse ;  /* 0x0000003663602220 */ /* 0x080fe20000410000 */
[----:B------:R-:W-:Y:S01]  /*2460*/  @P3 SHF.L.U32 R107, R102, 0x10, RZ ;  /* 0x00000010666b3819 */ /* 0x000fe200000006ff */
[-C--:B------:R-:W-:Y:S01]  /*2470*/  FMUL.FTZ R99, R50, R69.reuse ;  /* 0x0000004532637220 */ /* 0x080fe20000410000 */
[----:B------:R-:W-:Y:S01]  /*2480*/  @P6 SHF.L.U32 R105, R52, 0x10, RZ ;  /* 0x0000001034696819 */ /* 0x000fe200000006ff */
[-C--:B------:R-:W-:Y:S01]  /*2490*/  FMUL.FTZ R102, R51, R69.reuse ;  /* 0x0000004533667220 */ /* 0x080fe20000410000 */
[-C--:B------:R-:W-:Y:S01]  /*24a0*/  FMUL.FTZ R52, R44, R69.reuse ;  /* 0x000000452c347220 */ /* 0x080fe20000410000 */
[----:B------:R-:W-:Y:S01]  /*24b0*/  FMUL.FTZ R69, R45, R69 ;  /* 0x000000452d457220 */ /* 0x000fe20000410000 */
        /* <DEDUP_REMOVED lines=34> */
[----:B------:R-:W-:-:S07]  /*26e0*/  F2FP.BF16.F32.PACK_AB R52, R57, R52 ;  /* 0x000000343934723e */ /* 0x000fce00000010ff */
.L_x_2813:
        /* <DEDUP_REMOVED lines=9> */
[----:B------:R0:W-:Y:S04]  /*2780*/  @P1 STG.E.128 desc[UR8][R70.64+0x10], R48 ;  /* 0x0000103046001986 */ /* 0x0001e8000c101d08 */
[----:B------:R0:W-:Y:S02]  /*2790*/  STG.E.128 desc[UR8][R68.64], R52 ;  /* 0x0000003444007986 */ /* 0x0001e4000c101d08 */
.L_x_2810:
[----:B------:R-:W-:Y:S05]  /*27a0*/  BSYNC.RECONVERGENT B1 ;  /* 0x0000000000017941 */ /* 0x000fea0003800200 */
.L_x_2809:
[----:B0-----:R-:W0:Y:S02]  /*27b0*/  LDC.64 R52, c[0x0][0x380] ;  /* 0x0000e000ff347b82 */ /* 0x001e240000000a00 */
[----:B0-----:R-:W-:-:S04]  /*27c0*/  LEA R67, R52, R67, 0x2 ;  /* 0x0000004334437211 */ /* 0x001fc800078e10ff */
[----:B------:R-:W-:-:S13]  /*27d0*/  ISETP.GE.AND P1, PT, R67, R53, PT ;  /* 0x000000354300720c */ /* 0x000fda0003f26270 */
[----:B------:R-:W-:Y:S05]  /*27e0*/  @!P1 BRA `(.L_x_2815) ;  /* 0xffffffd800c89947 */ /* 0x000fea000383ffff */
.L_x_2805:
[----:B------:R-:W-:Y:S05]  /*27f0*/  BSYNC B0 ;  /* 0x0000000000007941 */ /* 0x000fea0003800000 */
.L_x_2804:
[----:B------:R-:W0:Y:S01]  /*2800*/  S2R R29, SR_TID.X ;  /* 0x00000000001d7919 */ /* 0x000e220000002100 */
[----:B------:R-:W-:Y:S01]  /*2810*/  MOV R3, 0x400 ;  /* 0x0000040000037802 */ /* 0x000fe20000000f00 */
[----:B------:R-:W-:Y:S05]  /*2820*/  WARPSYNC.ALL ;  /* 0x0000000000007948 */ /* 0x000fea0003800000 */
[----:B-----5:R-:W2:Y:S01]  /*2830*/  S2R R4, SR_CgaCtaId ;  /* 0x0000000000047919 */ /* 0x020ea20000008800 */
[----:B------:R-:W-:Y:S01]  /*2840*/  IMAD R28, R0, UR7, RZ ;  /* 0x00000007001c7c24 */ /* 0x000fe2000f8e02ff */
[----:B------:R-:W3:Y:S01]  /*2850*/  LDCU.128 UR16, c[0x0][0x440] ;  /* 0x00008800ff1077ac */ /* 0x000ee20008000c00 */
[----:B------:R-:W-:Y:S01]  /*2860*/  BSSY.RECONVERGENT B0, `(.L_x_2816) ;  /* 0x000005d000007945 */ /* 0x000fe20003800200 */
[----:B------:R-:W4:Y:S01]  /*2870*/  LDCU.64 UR10, c[0x0][0x460] ;  /* 0x00008c00ff0a77ac */ /* 0x000f220008000a00 */
[----:B0-----:R-:W-:-:S02]  /*2880*/  LOP3.LUT R2, R29, 0x60, RZ, 0xc0, !PT ;  /* 0x000000601d027812 */ /* 0x001fc400078ec0ff */
[----:B------:R-:W-:Y:S02]  /*2890*/  IADD3 R28, P0, PT, R28, R29, RZ ;  /* 0x0000001d1c1c7210 */ /* 0x000fe40007f1e0ff */
[----:B------:R-:W-:Y:S02]  /*28a0*/  LOP3.LUT R2, R2, 0x1f, R29, 0xf8, !PT ;  /* 0x0000001f02027812 */ /* 0x000fe400078ef81d */
[----:B------:R-:W-:Y:S02]  /*28b0*/  IADD3.X R31, PT, PT, RZ, RZ, RZ, P0, !PT ;  /* 0x000000ffff1f7210 */ /* 0x000fe400007fe4ff */
[----:B--2---:R-:W-:Y:S02]  /*28c0*/  LEA R3, R4, R3, 0x18 ;  /* 0x0000000304037211 */ /* 0x004fe400078ec0ff */
[----:B------:R-:W-:Y:S02]  /*28d0*/  SHF.L.U64.HI R30, R28, 0x2, R31 ;  /* 0x000000021c1e7819 */ /* 0x000fe4000001021f */
[----:B------:R-:W-:-:S02]  /*28e0*/  LEA R2, R2, R3, 0x5 ;  /* 0x0000000302027211 */ /* 0x000fc400078e28ff */
[C---:B------:R-:W-:Y:S02]  /*28f0*/  LEA R3, R29.reuse, R3, 0x2 ;  /* 0x000000031d037211 */ /* 0x040fe400078e10ff */
[----:B------:R-:W-:Y:S01]  /*2900*/  LOP3.LUT R29, R29, 0x7f, RZ, 0x3c, !PT ;  /* 0x0000007f1d1d7812 */ /* 0x000fe200078e3cff */
[----:B------:R-:W-:Y:S01]  /*2910*/  STS.128 [R2], R20 ;  /* 0x0000001402007388 */ /* 0x000fe20000000c00 */
[----:B------:R-:W-:Y:S02]  /*2920*/  SHF.L.U32 R28, R28, 0x2, RZ ;  /* 0x000000021c1c7819 */ /* 0x000fe400000006ff */
[----:B------:R-:W-:Y:S01]  /*2930*/  IADD3 R29, PT, PT, R29, R0, RZ ;  /* 0x000000001d1d7210 */ /* 0x000fe20007ffe0ff */
[----:B------:R-:W-:Y:S01]  /*2940*/  STS.128 [R2+0x10], R40 ;  /* 0x0000102802007388 */ /* 0x000fe20000000c00 */
[----:B------:R-:W-:Y:S02]  /*2950*/  BAR.SYNC.DEFER_BLOCKING 0x0 ;  /* 0x0000000000007b1d */ /* 0x000fe40000010000 */
[----:B------:R-:W-:-:S02]  /*2960*/  ISETP.GE.U32.AND P1, PT, R29, 0x80, PT ;  /* 0x000000801d00780c */ /* 0x000fc40003f26070 */
[----:B------:R-:W-:Y:S02]  /*2970*/  ISETP.GE.U32.AND P0, PT, R29, 0x100, PT ;  /* 0x000001001d00780c */ /* 0x000fe40003f06070 */
        /* <DEDUP_REMOVED lines=20> */
[----:B0-----:R-:W-:-:S04]  /*2ac0*/  IADD3 R26, P3, PT, R28, UR16, RZ ;  /* 0x000000101c1a7c10 */ /* 0x001fc8000ff7e0ff */
        /* <DEDUP_REMOVED lines=21> */
[----:B0-----:R-:W-:Y:S02]  /*2c20*/  IADD3 R2, P2, PT, R28, UR18, RZ ;  /* 0x000000121c027c10 */ /* 0x001fe4000ff5e0ff */
        /* <DEDUP_REMOVED lines=32> */
.L_x_2817:
[----:B------:R-:W-:Y:S05]  /*2e30*/  BSYNC.RECONVERGENT B0 ;  /* 0x0000000000007941 */ /* 0x000fea0003800200 */
.L_x_2816:
        /* <DEDUP_REMOVED lines=10> */
.L_x_2808:
        /* <DEDUP_REMOVED lines=8> */
.L_x_2819:
[----:B------:R-:W-:Y:S05]  /*2f60*/  BSYNC B1 ;  /* 0x0000000000017941 */ /* 0x000fea0003800000 */
.L_x_2818:
        /* <DEDUP_REMOVED lines=8> */
.L_x_2820:
[----:B------:R-:W-:-:S05]  /*2ff0*/  FADD.FTZ R52, R52, R95 ;  /* 0x0000005f34347221 */ /* 0x000fca0000010000 */
[----:B------:R-:W-:Y:S01]  /*3000*/  MOV R100, R52 ;  /* 0x0000003400647202 */ /* 0x000fe20000000f00 */
[----:B------:R-:W-:Y:S01]  /*3010*/  HFMA2 R99, -RZ, RZ, 0, 1.1920928955078125e-07 ;  /* 0x00000002ff637431 */ /* 0x000fe200000001ff */
[----:B------:R-:W-:-:S07]  /*3020*/  MOV R53, R98 ;  /* 0x0000006200357202 */ /* 0x000fce0000000f00 */
[----:B------:R-:W-:Y:S05]  /*3030*/  WARPSYNC.COLLECTIVE R97, `(.L_x_2821) ;  /* 0x0000000061087348 */ /* 0x000fea0003c00000 */
[----:B------:R0:W1:Y:S02]  /*3040*/  SHFL.BFLY P1, R98, R100, R99, R102 ;  /* 0x0c00006364627389 */ /* 0x0000640000020066 */
[----:B01----:R-:W-:Y:S05]  /*3050*/  ENDCOLLECTIVE ;  /* 0x000000000000791b */ /* 0x003fea0003800000 */
.L_x_2821:
[----:B------:R-:W-:-:S05]  /*3060*/  FADD.FTZ R53, R53, R96 ;  /* 0x0000006035357221 */ /* 0x000fca0000010000 */
[----:B------:R-:W-:Y:S02]  /*3070*/  MOV R100, R53 ;  /* 0x0000003500647202 */ /* 0x000fe40000000f00 */
[----:B------:R-:W-:-:S07]  /*3080*/  MOV R55, R98 ;  /* 0x0000006200377202 */ /* 0x000fce0000000f00 */
[----:B------:R-:W-:Y:S05]  /*3090*/  WARPSYNC.COLLECTIVE R97, `(.L_x_2822) ;  /* 0x0000000061087348 */ /* 0x000fea0003c00000 */
[----:B------:R0:W1:Y:S02]  /*30a0*/  SHFL.BFLY P1, R98, R100, R99, R102 ;  /* 0x0c00006364627389 */ /* 0x0000640000020066 */
[----:B01----:R-:W-:Y:S05]  /*30b0*/  ENDCOLLECTIVE ;  /* 0x000000000000791b */ /* 0x003fea0003800000 */
.L_x_2822:
[----:B------:R-:W-:-:S05]  /*30c0*/  FADD.FTZ R55, R52, R55 ;  /* 0x0000003734377221 */ /* 0x000fca0000010000 */
[----:B------:R-:W-:Y:S01]  /*30d0*/  MOV R100, R55 ;  /* 0x0000003700647202 */ /* 0x000fe20000000f00 */
[----:B------:R-:W-:Y:S01]  /*30e0*/  HFMA2 R99, -RZ, RZ, 0, 2.384185791015625e-07 ;  /* 0x00000004ff637431 */ /* 0x000fe200000001ff */
[----:B------:R-:W-:-:S07]  /*30f0*/  MOV R54, R98 ;  /* 0x0000006200367202 */ /* 0x000fce0000000f00 */
[----:B------:R-:W-:Y:S05]  /*3100*/  WARPSYNC.COLLECTIVE R97, `(.L_x_2823) ;  /* 0x0000000061087348 */ /* 0x000fea0003c00000 */
[----:B------:R0:W1:Y:S02]  /*3110*/  SHFL.BFLY P1, R98, R100, R99, R102 ;  /* 0x0c00006364627389 */ /* 0x0000640000020066 */
[----:B01----:R-:W-:Y:S05]  /*3120*/  ENDCOLLECTIVE ;  /* 0x000000000000791b */ /* 0x003fea0003800000 */
.L_x_2823:
[----:B------:R-:W-:-:S05]  /*3130*/  FADD.FTZ R54, R53, R54 ;  /* 0x0000003635367221 */ /* 0x000fca0000010000 */
[----:B------:R-:W-:Y:S02]  /*3140*/  MOV R100, R54 ;  /* 0x0000003600647202 */ /* 0x000fe40000000f00 */
[----:B------:R-:W-:-:S07]  /*3150*/  MOV R70, R98 ;  /* 0x0000006200467202 */ /* 0x000fce0000000f00 */
[----:B------:R-:W-:Y:S05]  /*3160*/  WARPSYNC.COLLECTIVE R97, `(.L_x_2824) ;  /* 0x0000000061087348 */ /* 0x000fea0003c00000 */
[----:B------:R0:W1:Y:S02]  /*3170*/  SHFL.BFLY P1, R98, R100, R99, R102 ;  /* 0x0c00006364627389 */ /* 0x0000640000020066 */
[----:B01----:R-:W-:Y:S05]  /*3180*/  ENDCOLLECTIVE ;  /* 0x000000000000791b */ /* 0x003fea0003800000 */
.L_x_2824:
[----:B------:R-:W-:-:S05]  /*3190*/  FADD.FTZ R70, R55, R70 ;  /* 0x0000004637467221 */ /* 0x000fca0000010000 */
[----:B------:R-:W-:Y:S01]  /*31a0*/  MOV R100, R70 ;  /* 0x0000004600647202 */ /* 0x000fe20000000f00 */
[----:B------:R-:W-:Y:S01]  /*31b0*/  HFMA2 R99, -RZ, RZ, 0, 4.76837158203125e-07 ;  /* 0x00000008ff637431 */ /* 0x000fe200000001ff */
[----:B------:R-:W-:-:S07]  /*31c0*/  MOV R91, R98 ;  /* 0x00000062005b7202 */ /* 0x000fce0000000f00 */
[----:B------:R-:W-:Y:S05]  /*31d0*/  WARPSYNC.COLLECTIVE R97, `(.L_x_2825) ;  /* 0x0000000061087348 */ /* 0x000fea0003c00000 */
[----:B------:R0:W1:Y:S02]  /*31e0*/  SHFL.BFLY P1, R98, R100, R99, R102 ;  /* 0x0c00006364627389 */ /* 0x0000640000020066 */
[----:B01----:R-:W-:Y:S05]  /*31f0*/  ENDCOLLECTIVE ;  /* 0x000000000000791b */ /* 0x003fea0003800000 */
.L_x_2825:
[----:B------:R-:W-:-:S05]  /*3200*/  FADD.FTZ R91, R54, R91 ;  /* 0x0000005b365b7221 */ /* 0x000fca0000010000 */
[----:B------:R-:W-:Y:S02]  /*3210*/  MOV R100, R91 ;  /* 0x0000005b00647202 */ /* 0x000fe40000000f00 */
[----:B------:R-:W-:-:S07]  /*3220*/  MOV R95, R98 ;  /* 0x00000062005f7202 */ /* 0x000fce0000000f00 */
[----:B------:R-:W-:Y:S05]  /*3230*/  WARPSYNC.COLLECTIVE R97, `(.L_x_2826) ;  /* 0x0000000061087348 */ /* 0x000fea0003c00000 */
[----:B------:R0:W1:Y:S02]  /*3240*/  SHFL.BFLY P1, R98, R100, R99, R102 ;  /* 0x0c00006364627389 */ /* 0x0000640000020066 */
[----:B01----:R-:W-:Y:S05]  /*3250*/  ENDCOLLECTIVE ;  /* 0x000000000000791b */ /* 0x003fea0003800000 */
.L_x_2826:
[----:B------:R-:W-:-:S05]  /*3260*/  FADD.FTZ R95, R70, R95 ;  /* 0x0000005f465f7221 */ /* 0x000fca0000010000 */
[----:B------:R-:W-:Y:S01]  /*3270*/  MOV R100, R95 ;  /* 0x0000005f00647202 */ /* 0x000fe20000000f00 */
[----:B------:R-:W-:Y:S01]  /*3280*/  HFMA2 R99, -RZ, RZ, 0, 9.5367431640625e-07 ;  /* 0x00000010ff637431 */ /* 0x000fe200000001ff */
[----:B------:R-:W-:-:S07]  /*3290*/  MOV R96, R98 ;  /* 0x0000006200607202 */ /* 0x000fce0000000f00 */
[----:B------:R-:W-:Y:S05]  /*32a0*/  WARPSYNC.COLLECTIVE R97, `(.L_x_2827) ;  /* 0x0000000061087348 */ /* 0x000fea0003c00000 */
[----:B------:R0:W1:Y:S02]  /*32b0*/  SHFL.BFLY P1, R98, R100, R99, R102 ;  /* 0x0c00006364627389 */ /* 0x0000640000020066 */
[----:B01----:R-:W-:Y:S05]  /*32c0*/  ENDCOLLECTIVE ;  /* 0x000000000000791b */ /* 0x003fea0003800000 */
.L_x_2827:
[----:B------:R-:W-:-:S05]  /*32d0*/  FADD.FTZ R96, R91, R96 ;  /* 0x000000605b607221 */ /* 0x000fca0000010000 */
[----:B------:R-:W-:Y:S02]  /*32e0*/  MOV R100, R96 ;  /* 0x0000006000647202 */ /* 0x000fe40000000f00 */
[----:B------:R-:W-:-:S07]  /*32f0*/  MOV R52, R98 ;  /* 0x0000006200347202 */ /* 0x000fce0000000f00 */
[----:B------:R-:W-:Y:S05]  /*3300*/  WARPSYNC.COLLECTIVE R97, `(.L_x_2828) ;  /* 0x0000000061087348 */ /* 0x000fea0003c00000 */
[----:B------:R0:W1:Y:S02]  /*3310*/  SHFL.BFLY P1, R98, R100, R99, R102 ;  /* 0x0c00006364627389 */ /* 0x0000640000020066 */
[----:B01----:R-:W-:Y:S05]  /*3320*/  ENDCOLLECTIVE ;  /* 0x000000000000791b */ /* 0x003fea0003800000 */
.L_x_2828:
[----:B------:R-:W-:Y:S01]  /*3330*/  MOV R53, R98 ;  /* 0x0000006200357202 */ /* 0x000fe20000000f00 */
[----:B------:R-:W-:Y:S06]  /*3340*/  BRA `(.L_x_2829) ;  /* 0xffffffd800147947 */ /* 0x000fec000383ffff */
.L_x_2830:
        /* <DEDUP_REMOVED lines=11> */
.L_x_6430:


//--------------------- .text._ZN10layer_norm13ln_bwd_kernelINS_13Kernel_traitsIf13__nv_bfloat16fS2_fjLj256ELj1ELj4ELj1ELj16ENS_18Kernel_traits_baseILj256EfS2_fS2_fjLj128EEEEELb1ELb1ELb0ELb1EEEvNS_9BwdParamsE --------------------------
	.section	.text._ZN10layer_norm13ln_bwd_kernelINS_13Kernel_traitsIf13__nv_bfloat16fS2_fjLj256ELj1ELj4ELj1ELj16ENS_18Kernel_traits_baseILj256EfS2_fS2_fjLj128EEEEELb1ELb1ELb0ELb1EEEvNS_9BwdParamsE,"ax",@progbits
	.align	128
        .global         _ZN10layer_norm13ln_bwd_kernelINS_13Kernel_traitsIf13__nv_bfloat16fS2_fjLj256ELj1ELj4ELj1ELj16ENS_18Kernel_traits_baseILj256EfS2_fS2_fjLj128EEEEELb1ELb1ELb0ELb1EEEvNS_9BwdParamsE
        .type           _ZN10layer_norm13ln_bwd_kernelINS_13Kernel_traitsIf13__nv_bfloat16fS2_fjLj256ELj1ELj4ELj1ELj16ENS_18Kernel_traits_baseILj256EfS2_fS2_fjLj128EEEEELb1ELb1ELb0ELb1EEEvNS_9BwdParamsE,@function
        .size           _ZN10layer_norm13ln_bwd_kernelINS_13Kernel_traitsIf13__nv_bfloat16fS2_fjLj256ELj1ELj4ELj1ELj16ENS_18Kernel_traits_baseILj256EfS2_fS2_fjLj128EEEEELb1ELb1ELb0ELb1EEEvNS_9BwdParamsE,(.L_x_6431 - _ZN10layer_norm13ln_bwd_kernelINS_13Kernel_traitsIf13__nv_bfloat16fS2_fjLj256ELj1ELj4ELj1ELj16ENS_18Kernel_traits_baseILj256EfS2_fS2_fjLj128EEEEELb1ELb1ELb0ELb1EEEvNS_9BwdParamsE)
        .other          _ZN10layer_norm13ln_bwd_kernelINS_13Kernel_traitsIf13__nv_bfloat16fS2_fjLj256ELj1ELj4ELj1ELj16ENS_18Kernel_traits_baseILj256EfS2_fS2_fjLj128EEEEELb1ELb1ELb0ELb1EEEvNS_9BwdParamsE,@"STO_CUDA_ENTRY STV_DEFAULT"
_ZN10layer_norm13ln_bwd_kernelINS_13Kernel_traitsIf13__nv_bfloat16fS2_fjLj256ELj1ELj4ELj1ELj16ENS_18Kernel_traits_baseILj256EfS2_fS2_fjLj128EEEEELb1ELb1ELb0ELb1EEEvNS_9BwdParamsE:
.text._ZN10layer_norm13ln_bwd_kernelINS_13Kernel_traitsIf13__nv_bfloat16fS2_fjLj256ELj1ELj4ELj1ELj16ENS_18Kernel_traits_baseILj256EfS2_fS2_fjLj128EEEEELb1ELb1ELb0ELb1EEEvNS_9BwdParamsE:
        /* <DEDUP_REMOVED lines=30> */
[----:B------:R-:W1:Y:S01]  /*01e0*/  LDCU.64 UR4, c[0x0][0x3e0] ;  /* 0x00007c00ff0477ac */ /* 0x000e620008000a00 */
[----:B------:R-:W-:-:S06]  /*01f0*/  LOP3.LUT R7, R62, 0x1f, RZ, 0xc0, !PT ;  /* 0x0000001f3e077812 */ /* 0x000fcc00078ec0ff */
[----:B------:R-:W2:Y:S01]  /*0200*/  LDC.64 R4, c[0x0][0x3e8] ;  /* 0x0000fa00ff047b82 */ /* 0x000ea20000000a00 */
        /* <DEDUP_REMOVED lines=17> */
[----:B------:R-:W-:Y:S01]  /*0320*/  MOV R73, RZ ;  /* 0x000000ff00497202 */ /* 0x000fe20000000f00 */
[----:B------:R-:W5:Y:S04]  /*0330*/  LDG.E.128 R32, desc[UR8][R4.64+0x10] ;  /* 0x0000100804207981 */ /* 0x000f68000c1e1d00 */
[----:B------:R1:W5:Y:S01]  /*0340*/  LDG.E.128 R36, desc[UR8][R4.64] ;  /* 0x0000000804247981 */ /* 0x000362000c1e1d00 */
[----:B0-----:R-:W-:Y:S02]  /*0350*/  CS2R R2, SRZ ;  /* 0x0000000000027805 */ /* 0x001fe4000001ff00 */
[----:B-1----:R-:W-:-:S07]  /*0360*/  CS2R R4, SRZ ;  /* 0x0000000000047805 */ /* 0x002fce000001ff00 */
.L_x_2839:
        /* <DEDUP_REMOVED lines=8> */
[----:B-1----:R-:W-:Y:S01]  /*03f0*/  IMAD.WIDE R76, R70, 0x4, R76 ;  /* 0x00000004464c7825 */ /* 0x002fe200078e024c */
[----:B0-----:R-:W-:-:S06]  /*0400*/  LOP3.LUT R0, R62, 0x1f, RZ, 0xc0, !PT ;  /* 0x0000001f3e007812 */ /* 0x001fcc00078ec0ff */
[----:B------:R-:W0:Y:S01]  /*0410*/  LDC.64 R74, c[0x0][0x3c8] ;  /* 0x0000f200ff4a7b82 */ /* 0x000e220000000a00 */
[----:B------:R-:W-:Y:S02]  /*0420*/  LEA.HI.SX32 R71, R49, R0, 0x1d ;  /* 0x0000000031477211 */ /* 0x000fe400078feaff */
[----:B------:R1:W4:Y:S05]  /*0430*/  LDG.E R0, desc[UR8][R76.64] ;  /* 0x000000084c007981 */ /* 0x00032a000c1e1900 */
[----:B------:R-:W1:Y:S01]  /*0440*/  LDC.64 R90, c[0x0][0x3b0] ;  /* 0x0000ec00ff5a7b82 */ /* 0x000e620000000a00 */
[----:B--2---:R-:W-:-:S04]  /*0450*/  IMAD.WIDE.U32 R80, R71, 0x20, R80 ;  /* 0x0000002047507825 */ /* 0x004fc800078e0050 */
[C---:B---3--:R-:W-:Y:S01]  /*0460*/  @P0 IMAD.WIDE R82, R70.reuse, 0x2, R82 ;  /* 0x0000000246520825 */ /* 0x048fe200078e0252 */
[----:B------:R-:W2:Y:S03]  /*0470*/  LDG.E.128 R48, desc[UR8][R80.64] ;  /* 0x0000000850307981 */ /* 0x000ea6000c1e1d00 */
[----:B----4-:R-:W-:Y:S01]  /*0480*/  IMAD.WIDE.U32 R56, R71, 0x10, R56 ;  /* 0x0000001047387825 */ /* 0x010fe200078e0038 */
[----:B------:R-:W3:Y:S04]  /*0490*/  LDG.E.128 R52, desc[UR8][R80.64+0x10] ;  /* 0x0000100850347981 */ /* 0x000ee8000c1e1d00 */
[----:B------:R-:W4:Y:S01]  /*04a0*/  @P0 LDG.E.U16 R82, desc[UR8][R82.64] ;  /* 0x0000000852520981 */ /* 0x000f22000c1e1500 */
[----:B0-----:R-:W-:-:S03]  /*04b0*/  IMAD.WIDE R74, R70, 0x4, R74 ;  /* 0x00000004464a7825 */ /* 0x001fc600078e024a */
[----:B------:R-:W4:Y:S04]  /*04c0*/  LDG.E.128 R56, desc[UR8][R56.64] ;  /* 0x0000000838387981 */ /* 0x000f28000c1e1d00 */
[----:B------:R0:W4:Y:S01]  /*04d0*/  LDG.E R75, desc[UR8][R74.64] ;  /* 0x000000084a4b7981 */ /* 0x000122000c1e1900 */
[----:B-1----:R-:W-:-:S06]  /*04e0*/  IMAD.WIDE.U32 R90, R71, 0x8, R90 ;  /* 0x00000008475a7825 */ /* 0x002fcc00078e005a */
[----:B------:R-:W4:Y:S01]  /*04f0*/  LDG.E.64 R90, desc[UR8][R90.64] ;  /* 0x000000085a5a7981 */ /* 0x000f22000c1e1b00 */
[----:B------:R-:W-:-:S04]  /*0500*/  ISETP.NE.U32.AND P1, PT, RZ, UR10, PT ;  /* 0x0000000aff007c0c */ /* 0x000fc8000bf25070 */
[----:B------:R-:W-:-:S13]  /*0510*/  ISETP.NE.AND.EX P1, PT, RZ, UR11, PT, P1 ;  /* 0x0000000bff007c0c */ /* 0x000fda000bf25310 */
[----:B------:R-:W1:Y:S01]  /*0520*/  @P1 LDC.64 R76, c[0x0][0x438] ;  /* 0x00010e00ff4c1b82 */ /* 0x000e620000000a00 */
[----:B------:R-:W-:Y:S02]  /*0530*/  ISETP.NE.AND P2, PT, RZ, UR13, PT ;  /* 0x0000000dff007c0c */ /* 0x000fe4000bf45270 */
[----:B------:R-:W-:Y:S01]  /*0540*/  MOV R72, 0x3f800000 ;  /* 0x3f80000000487802 */ /* 0x000fe20000000f00 */
[----:B-1----:R-:W-:-:S05]  /*0550*/  @P1 IMAD.WIDE.U32 R78, R71, 0x20, R76 ;  /* 0x00000020474e1825 */ /* 0x002fca00078e004c */
[----:B-----5:R-:W5:Y:S04]  /*0560*/  @P1 LDG.E.128 R20, desc[UR8][R78.64] ;  /* 0x000000084e141981 */ /* 0x020f68000c1e1d00 */
[----:B------:R1:W5:Y:S01]  /*0570*/  @P1 LDG.E.128 R16, desc[UR8][R78.64+0x10] ;  /* 0x000010084e101981 */ /* 0x000362000c1e1d00 */
[----:B------:R-:W-:Y:S01]  /*0580*/  UMOV UR4, 0xffffffff ;  /* 0xffffffff00047882 */ /* 0x000fe20000000000 */
[----:B------:R-:W-:-:S04]  /*0590*/  ISETP.NE.U32.AND P1, PT, RZ, UR10, PT ;  /* 0x0000000aff007c0c */ /* 0x000fc8000bf25070 */
[----:B------:R-:W-:Y:S02]  /*05a0*/  ISETP.NE.AND.EX P1, PT, RZ, UR11, PT, P1 ;  /* 0x0000000bff007c0c */ /* 0x000fe4000bf25310 */
[----:B------:R-:W-:-:S05]  /*05b0*/  FSEL R85, R0, RZ, !P2 ;  /* 0x000000ff00557208 */ /* 0x000fca0005000000 */
[--C-:B--2---:R-:W-:Y:S01]  /*05c0*/  FADD.FTZ R0, R48, -R85.reuse ;  /* 0x8000005530007221 */ /* 0x104fe20000010000 */
[--C-:B0-----:R-:W-:Y:S01]  /*05d0*/  FADD.FTZ R74, R49, -R85.reuse ;  /* 0x80000055314a7221 */ /* 0x101fe20000010000 */
[--C-:B---3--:R-:W-:Y:S01]  /*05e0*/  FADD.FTZ R92, R53, -R85.reuse ;  /* 0x80000055355c7221 */ /* 0x108fe20000010000 */
[----:B----4-:R-:W-:Y:S02]  /*05f0*/  @P0 SHF.L.U32 R72, R82, 0x10, RZ ;  /* 0x0000001052480819 */ /* 0x010fe400000006ff */
[C---:B------:R-:W-:Y:S02]  /*0600*/  PRMT R82, R56.reuse, 0x7632, R82 ;  /* 0x0000763238527816 */ /* 0x040fe40000000052 */
[----:B------:R-:W-:Y:S01]  /*0610*/  SHF.L.U32 R53, R56, 0x10, RZ ;  /* 0x0000001038357819 */ /* 0x000fe200000006ff */
[C---:B------:R-:W-:Y:S01]  /*0620*/  FMUL.FTZ R0, R75.reuse, R0 ;  /* 0x000000004b007220 */ /* 0x040fe20000410000 */
[----:B------:R-:W-:Y:S01]  /*0630*/  FADD.FTZ R76, R50, -R85 ;  /* 0x80000055324c7221 */ /* 0x000fe20000010000 */
[----:B------:R-:W-:Y:S01]  /*0640*/  SHF.L.U32 R82, R82, 0x10, RZ ;  /* 0x0000001052527819 */ /* 0x000fe200000006ff */
[----:B-1----:R-:W-:Y:S01]  /*0650*/  FMUL.FTZ R79, R75, R74 ;  /* 0x0000004a4b4f7220 */ /* 0x002fe20000410000 */
[----:B------:R-:W-:Y:S01]  /*0660*/  FADD.FTZ R69, R53, R69 ;  /* 0x0000004535457221 */ /* 0x000fe20000010000 */
[-C--:B------:R-:W-:Y:S01]  /*0670*/  FFMA.FTZ R73, R0, R53.reuse, R73 ;  /* 0x0000003500497223 */ /* 0x080fe20000010049 */
[--C-:B------:R-:W-:Y:S01]  /*0680*/  FADD.FTZ R86, R51, -R85.reuse ;  /* 0x8000005533567221 */ /* 0x100fe20000010000 */
[----:B------:R-:W-:Y:S01]  /*0690*/  FMUL.FTZ R53, R24, R53 ;  /* 0x0000003518357220 */ /* 0x000fe20000410000 */
[----:B------:R-:W-:Y:S01]  /*06a0*/  MOV R49, R90 ;  /* 0x0000005a00317202 */ /* 0x000fe20000000f00 */
[----:B------:R-:W-:Y:S01]  /*06b0*/  FADD.FTZ R88, R52, -R85 ;  /* 0x8000005534587221 */ /* 0x000fe20000010000 */
[----:B------:R-:W-:Y:S01]  /*06c0*/  PRMT R84, R57, 0x7632, R84 ;  /* 0x0000763239547816 */ /* 0x000fe20000000054 */
[----:B------:R-:W-:Y:S01]  /*06d0*/  FMUL.FTZ R77, R75, R76 ;  /* 0x0000004c4b4d7220 */ /* 0x000fe20000410000 */
[----:B------:R-:W-:Y:S01]  /*06e0*/  SHF.L.U32 R52, R57, 0x10, RZ ;  /* 0x0000001039347819 */ /* 0x000fe200000006ff */
[----:B------:R-:W-:Y:S01]  /*06f0*/  FFMA.FTZ R68, R79, R82, R68 ;  /* 0x000000524f447223 */ /* 0x000fe20000010044 */
[C---:B------:R-:W-:Y:S01]  /*0700*/  PRMT R48, R59.reuse, 0x7632, R48 ;  /* 0x000076323b307816 */ /* 0x040fe20000000030 */
[----:B------:R-:W-:Y:S01]  /*0710*/  FADD.FTZ R67, R82, R67 ;  /* 0x0000004352437221 */ /* 0x000fe20000010000 */
[----:B------:R-:W-:Y:S01]  /*0720*/  SHF.L.U32 R51, R59, 0x10, RZ ;  /* 0x000000103b337819 */ /* 0x000fe200000006ff */
[----:B------:R-:W-:Y:S01]  /*0730*/  FMUL.FTZ R59, R75, R86 ;  /* 0x000000564b3b7220 */ /* 0x000fe20000410000 */
[----:B------:R-:W-:Y:S01]  /*0740*/  PRMT R76, R49, 0x7610, R76 ;  /* 0x00007610314c7816 */ /* 0x000fe2000000004c */
[----:B------:R-:W-:Y:S01]  /*0750*/  FMUL.FTZ R82, R25, R82 ;  /* 0x0000005219527220 */ /* 0x000fe20000410000 */
[----:B------:R-:W-:Y:S01]  /*0760*/  FADD.FTZ R49, RZ, R53 ;  /* 0x00000035ff317221 */ /* 0x000fe20000010000 */
[----:B------:R-:W-:Y:S01]  /*0770*/  FFMA.FTZ R86, R0, R53, RZ ;  /* 0x0000003500567223 */ /* 0x000fe200000100ff */
[----:B------:R-:W-:Y:S01]  /*0780*/  SHF.L.U32 R84, R84, 0x10, RZ ;  /* 0x0000001054547819 */ /* 0x000fe200000006ff */
[----:B------:R-:W-:Y:S01]  /*0790*/  FADD.FTZ R65, R52, R65 ;  /* 0x0000004134417221 */ /* 0x000fe20000010000 */
[-C--:B------:R-:W-:Y:S01]  /*07a0*/  FFMA.FTZ R66, R77, R52.reuse, R66 ;  /* 0x000000344d427223 */ /* 0x080fe20000010042 */
[----:B------:R-:W-:Y:S01]  /*07b0*/  FMUL.FTZ R52, R26, R52 ;  /* 0x000000341a347220 */ /* 0x000fe20000410000 */
[----:B------:R-:W-:Y:S01]  /*07c0*/  FADD.FTZ R49, R49, R82 ;  /* 0x0000005231317221 */ /* 0x000fe20000010000 */
[----:B------:R-:W-:Y:S01]  /*07d0*/  FFMA.FTZ R86, R79, R82, R86 ;  /* 0x000000524f567223 */ /* 0x000fe20000010056 */
[----:B------:R-:W-:Y:S01]  /*07e0*/  FADD.FTZ R54, R54, -R85 ;  /* 0x8000005536367221 */ /* 0x000fe20000010000 */
[C---:B------:R-:W-:Y:S01]  /*07f0*/  PRMT R50, R58.reuse, 0x7632, R50 ;  /* 0x000076323a327816 */ /* 0x040fe20000000032 */
[-C--:B------:R-:W-:Y:S01]  /*0800*/  FFMA.FTZ R64, R59, R84.reuse, R64 ;  /* 0x000000543b407223 */ /* 0x080fe20000010040 */
[----:B------:R-:W-:Y:S01]  /*0810*/  SHF.L.U32 R83, R58, 0x10, RZ ;  /* 0x000000103a537819 */ /* 0x000fe200000006ff */
[----:B------:R-:W-:Y:S01]  /*0820*/  FADD.FTZ R63, R84, R63 ;  /* 0x0000003f543f7221 */ /* 0x000fe20000010000 */
[----:B------:R-:W-:Y:S01]  /*0830*/  FMUL.FTZ R84, R27, R84 ;  /* 0x000000541b547220 */ /* 0x000fe20000410000 */
[----:B------:R-:W-:Y:S01]  /*0840*/  FADD.FTZ R49, R49, R52 ;  /* 0x0000003431317221 */ /* 0x000fe20000010000 */
[----:B------:R-:W-:Y:S01]  /*0850*/  FADD.FTZ R85, R55, -R85 ;  /* 0x8000005537557221 */ /* 0x000fe20000010000 */
[----:B------:R-:W-:Y:S01]  /*0860*/  FFMA.FTZ R86, R77, R52, R86 ;  /* 0x000000344d567223 */ /* 0x000fe20000010056 */
[C---:B------:R-:W-:Y:S01]  /*0870*/  FMUL.FTZ R57, R75.reuse, R88 ;  /* 0x000000584b397220 */ /* 0x040fe20000410000 */
        /* <DEDUP_REMOVED lines=12> */
[-C--:B------:R-:W-:Y:S01]  /*0940*/  FFMA.FTZ R3, R56, R50.reuse, R3 ;  /* 0x0000003238037223 */ /* 0x080fe20000010003 */
[----:B------:R-:W-:Y:S01]  /*0950*/  FADD.FTZ R7, R50, R7 ;  /* 0x0000000732077221 */ /* 0x000fe20000010000 */
[----:B------:R-:W-:Y:S01]  /*0960*/  FMUL.FTZ R83, R29, R50 ;  /* 0x000000321d537220 */ /* 0x000fe20000410000 */
[----:B------:R-:W-:Y:S01]  /*0970*/  MOV R51, R91 ;  /* 0x0000005b00337202 */ /* 0x000fe20000000f00 */
[----:B------:R-:W-:Y:S01]  /*0980*/  FMUL.FTZ R54, R75, R85 ;  /* 0x000000554b367220 */ /* 0x000fe20000410000 */
[----:B------:R-:W-:Y:S01]  /*0990*/  FADD.FTZ R50, R49, R58 ;  /* 0x0000003a31327221 */ /* 0x000fe20000010000 */
[----:B------:R-:W-:Y:S01]  /*09a0*/  FFMA.FTZ R49, R57, R58, R86 ;  /* 0x0000003a39317223 */ /* 0x000fe20000010056 */
[----:B------:R-:W-:Y:S01]  /*09b0*/  PRMT R85, R51, 0x7610, R85 ;  /* 0x0000761033557816 */ /* 0x000fe20000000055 */
        /* <DEDUP_REMOVED lines=33> */
.L_x_2851:
        /* <DEDUP_REMOVED lines=20> */
[----:B------:R-:W-:Y:S01]  /*0d10*/  FFMA.FTZ R77, R59, R89, R92 ;  /* 0x000000593b4d7223 */ /* 0x000fe2000001005c */
[----:B------:R-:W-:Y:S01]  /*0d20*/  LOP3.LUT P5, RZ, R80, 0xff, RZ, 0xc0, !PT ;  /* 0x000000ff50ff7812 */ /* 0x000fe200078ac0ff */
[C---:B------:R-:W-:Y:S01]  /*0d30*/  FMUL.FTZ R53, R75.reuse, R0 ;  /* 0x000000004b357220 */ /* 0x040fe20000410000 */
[----:B------:R-:W-:Y:S01]  /*0d40*/  FMUL.FTZ R59, R75, R52 ;  /* 0x000000344b3b7220 */ /* 0x000fe20000410000 */
[----:B------:R-:W-:Y:S01]  /*0d50*/  LOP3.LUT P3, RZ, R81, 0xff, RZ, 0xc0, !PT ;  /* 0x000000ff51ff7812 */ /* 0x000fe2000786c0ff */
[----:B------:R-:W-:Y:S01]  /*0d60*/  FADD.FTZ R82, R82, -R79 ;  /* 0x8000004f52527221 */ /* 0x000fe20000010000 */
[-C--:B------:R-:W-:Y:S01]  /*0d70*/  FMUL.FTZ R53, R53, R72.reuse ;  /* 0x0000004835357220 */ /* 0x080fe20000410000 */
[----:B------:R-:W-:Y:S01]  /*0d80*/  FMUL.FTZ R52, R59, R72 ;  /* 0x000000483b347220 */ /* 0x000fe20000410000 */
[----:B------:R-:W-:Y:S01]  /*0d90*/  HFMA2 R79, -RZ, RZ, 0, 0 ;  /* 0x00000000ff4f7431 */ /* 0x000fe200000001ff */
[----:B-----5:R-:W-:Y:S01]  /*0da0*/  @P1 SHF.L.U32 R0, R48, 0x10, RZ ;  /* 0x0000001030001819 */ /* 0x020fe200000006ff */
[----:B------:R-:W-:Y:S01]  /*0db0*/  FMUL.FTZ R53, R53, UR15 ;  /* 0x0000000f35357c20 */ /* 0x000fe20008410000 */
[----:B------:R-:W-:Y:S01]  /*0dc0*/  FMUL.FTZ R81, R52, UR15 ;  /* 0x0000000f34517c20 */ /* 0x000fe20008410000 */
[----:B------:R-:W-:Y:S01]  /*0dd0*/  LOP3.LUT P6, RZ, R85, 0xff, RZ, 0xc0, !PT ;  /* 0x000000ff55ff7812 */ /* 0x000fe200078cc0ff */
[----:B------:R-:W-:-:S02]  /*0de0*/  HFMA2 R59, -RZ, RZ, 0, 0 ;  /* 0x00000000ff3b7431 */ /* 0x000fc400000001ff */
[----:B------:R-:W-:Y:S01]  /*0df0*/  FMUL.FTZ R52, R36, R53 ;  /* 0x0000003524347220 */ /* 0x000fe20000410000 */
[----:B------:R-:W-:Y:S01]  /*0e00*/  @P1 FMUL.FTZ R79, R53, R0 ;  /* 0x00000000354f1220 */ /* 0x000fe20000410000 */
[----:B------:R-:W-:Y:S01]  /*0e10*/  @P5 SHF.L.U32 R76, R49, 0x10, RZ ;  /* 0x00000010314c5819 */ /* 0x000fe200000006ff */
[----:B------:R-:W-:Y:S01]  /*0e20*/  FMUL.FTZ R53, R38, R81 ;  /* 0x0000005126357220 */ /* 0x000fe20000410000 */
[----:B------:R-:W-:Y:S01]  /*0e30*/  LOP3.LUT P4, RZ, R86, 0xff, RZ, 0xc0, !PT ;  /* 0x000000ff56ff7812 */ /* 0x000fe2000788c0ff */
[-CC-:B------:R-:W-:Y:S01]  /*0e40*/  FFMA.FTZ R56, R56, R89.reuse, R92.reuse ;  /* 0x0000005938387223 */ /* 0x180fe2000001005c */
[----:B------:R-:W-:Y:S01]  /*0e50*/  FSEL R52, R52, RZ, P1 ;  /* 0x000000ff34347208 */ /* 0x000fe20000800000 */
[----:B------:R-:W-:Y:S01]  /*0e60*/  @P5 FMUL.FTZ R59, R81, R76 ;  /* 0x0000004c513b5220 */ /* 0x000fe20000410000 */
[----:B------:R-:W-:Y:S01]  /*0e70*/  ISETP.GE.U32.AND P1, PT, R90, RZ, PT ;  /* 0x000000ff5a00720c */ /* 0x000fe20003f26070 */
[-CC-:B------:R-:W-:Y:S01]  /*0e80*/  FFMA.FTZ R55, R55, R89.reuse, R92.reuse ;  /* 0x0000005937377223 */ /* 0x180fe2000001005c */
[----:B------:R-:W-:Y:S01]  /*0e90*/  FSEL R53, R53, RZ, P5 ;  /* 0x000000ff35357208 */ /* 0x000fe20002800000 */
[-CC-:B------:R-:W-:Y:S01]  /*0ea0*/  FFMA.FTZ R57, R57, R89.reuse, R92.reuse ;  /* 0x0000005939397223 */ /* 0x180fe2000001005c */
[----:B------:R-:W-:Y:S01]  /*0eb0*/  LOP3.LUT P5, RZ, R88, 0xff, RZ, 0xc0, !PT ;  /* 0x000000ff58ff7812 */ /* 0x000fe200078ac0ff */
[----:B------:R-:W-:Y:S01]  /*0ec0*/  FADD.FTZ R84, R84, -R77 ;  /* 0x8000004d54547221 */ /* 0x000fe20000010000 */
[----:B------:R-:W-:Y:S01]  /*0ed0*/  ISETP.GE.U32.AND.EX P1, PT, R91, 0x1000000, PT, P1 ;  /* 0x010000005b00780c */ /* 0x000fe20003f26110 */
[----:B------:R-:W-:Y:S01]  /*0ee0*/  FFMA.FTZ R54, R54, R89, R92 ;  /* 0x0000005936367223 */ /* 0x000fe2000001005c */
[----:B------:R-:W-:Y:S01]  /*0ef0*/  LOP3.LUT P2, RZ, R78, 0xff, RZ, 0xc0, !PT ;  /* 0x000000ff4eff7812 */ /* 0x000fe2000784c0ff */
[----:B------:R-:W-:Y:S01]  /*0f00*/  FADD.FTZ R56, R83, -R56 ;  /* 0x8000003853387221 */ /* 0x000fe20000010000 */
[----:B------:R-:W-:Y:S01]  /*0f10*/  FADD.FTZ R74, R74, -R55 ;  /* 0x800000374a4a7221 */ /* 0x000fe20000010000 */
[----:B------:R-:W-:Y:S01]  /*0f20*/  FADD.FTZ R58, R58, -R57 ;  /* 0x800000393a3a7221 */ /* 0x000fe20000010000 */
[----:B------:R-:W-:Y:S01]  /*0f30*/  FMUL.FTZ R55, R75, R84 ;  /* 0x000000544b377220 */ /* 0x000fe20000410000 */
[----:B------:R-:W-:Y:S01]  /*0f40*/  FADD.FTZ R54, R87, -R54 ;  /* 0x8000003657367221 */ /* 0x000fe20000010000 */
[----:B------:R-:W-:Y:S01]  /*0f50*/  FMUL.FTZ R77, R75, R56 ;  /* 0x000000384b4d7220 */ /* 0x000fe20000410000 */
[----:B------:R-:W-:Y:S01]  /*0f60*/  @P3 PRMT R56, R49, 0x7632, R56 ;  /* 0x0000763231383816 */ /* 0x000fe20000000038 */
[C---:B------:R-:W-:Y:S01]  /*0f70*/  FMUL.FTZ R93, R75.reuse, R82 ;  /* 0x000000524b5d7220 */ /* 0x040fe20000410000 */
[C---:B------:R-:W-:Y:S01]  /*0f80*/  @P6 SHF.L.U32 R49, R50.reuse, 0x10, RZ ;  /* 0x0000001032316819 */ /* 0x040fe200000006ff */
[C---:B------:R-:W-:Y:S01]  /*0f90*/  FMUL.FTZ R57, R75.reuse, R58 ;  /* 0x0000003a4b397220 */ /* 0x040fe20000410000 */
[----:B------:R-:W-:Y:S01]  /*0fa0*/  @P4 PRMT R78, R50, 0x7632, R78 ;  /* 0x00007632324e4816 */ /* 0x000fe2000000004e */
[----:B------:R-:W-:Y:S01]  /*0fb0*/  FMUL.FTZ R81, R75, R74 ;  /* 0x0000004a4b517220 */ /* 0x000fe20000410000 */
[----:B------:R-:W-:Y:S01]  /*0fc0*/  FMUL.FTZ R50, R55, R72 ;  /* 0x0000004837327220 */ /* 0x000fe20000410000 */
[----:B------:R-:W-:Y:S01]  /*0fd0*/  FMUL.FTZ R75, R75, R54 ;  /* 0x000000364b4b7220 */ /* 0x000fe20000410000 */
[----:B------:R-:W-:Y:S01]  /*0fe0*/  @P5 SHF.L.U32 R54, R51, 0x10, RZ ;  /* 0x0000001033365819 */ /* 0x000fe200000006ff */
[-C--:B------:R-:W-:Y:S01]  /*0ff0*/  FMUL.FTZ R57, R57, R72.reuse ;  /* 0x0000004839397220 */ /* 0x080fe20000410000 */
[----:B------:R-:W-:Y:S01]  /*1000*/  @P1 PRMT R80, R51, 0x7632, R80 ;  /* 0x0000763233501816 */ /* 0x000fe20000000050 */
[----:B------:R-:W-:Y:S01]  /*1010*/  FMUL.FTZ R50, R50, UR15 ;  /* 0x0000000f32327c20 */ /* 0x000fe20008410000 */
[----:B------:R-:W-:Y:S01]  /*1020*/  @P3 SHF.L.U32 R51, R56, 0x10, RZ ;  /* 0x0000001038333819 */ /* 0x000fe200000006ff */
[-C--:B------:R-:W-:Y:S01]  /*1030*/  FMUL.FTZ R55, R77, R72.reuse ;  /* 0x000000484d377220 */ /* 0x080fe20000410000 */
[----:B------:R-:W-:Y:S01]  /*1040*/  @P2 PRMT R0, R48, 0x7632, R0 ;  /* 0x0000763230002816 */ /* 0x000fe20000000000 */
[-C--:B------:R-:W-:Y:S01]  /*1050*/  FMUL.FTZ R81, R81, R72.reuse ;  /* 0x0000004851517220 */ /* 0x080fe20000410000 */
[-C--:B------:R-:W-:Y:S01]  /*1060*/  FMUL.FTZ R48, R93, R72.reuse ;  /* 0x000000485d307220 */ /* 0x080fe20000410000 */
[----:B------:R-:W-:Y:S01]  /*1070*/  MOV R58, RZ ;  /* 0x000000ff003a7202 */ /* 0x000fe20000000f00 */
[----:B------:R-:W-:Y:S01]  /*1080*/  FMUL.FTZ R72, R75, R72 ;  /* 0x000000484b487220 */ /* 0x000fe20000410000 */
[----:B------:R-:W-:Y:S01]  /*1090*/  @P3 FMUL.FTZ R58, R50, R51 ;  /* 0x00000033323a3220 */ /* 0x000fe20000410000 */
[----:B------:R-:W-:Y:S01]  /*10a0*/  @P4 SHF.L.U32 R78, R78, 0x10, RZ ;  /* 0x000000104e4e4819 */ /* 0x000fe200000006ff */
[----:B------:R-:W-:Y:S01]  /*10b0*/  FMUL.FTZ R57, R57, UR15 ;  /* 0x0000000f39397c20 */ /* 0x000fe20008410000 */
[----:B------:R-:W-:Y:S01]  /*10c0*/  @P2 SHF.L.U32 R93, R0, 0x10, RZ ;  /* 0x00000010005d2819 */ /* 0x000fe200000006ff */
[----:B------:R-:W-:Y:S01]  /*10d0*/  FMUL.FTZ R51, R55, UR15 ;  /* 0x0000000f37337c20 */ /* 0x000fe20008410000 */
[----:B------:R-:W-:Y:S01]  /*10e0*/  FMUL.FTZ R81, R81, UR15 ;  /* 0x0000000f51517c20 */ /* 0x000fe20008410000 */
[----:B------:R-:W-:Y:S01]  /*10f0*/  FMUL.FTZ R48, R48, UR15 ;  /* 0x0000000f30307c20 */ /* 0x000fe20008410000 */
[----:B------:R-:W-:-:S02]  /*1100*/  CS2R R76, SRZ ;  /* 0x00000000004c7805 */ /* 0x000fc4000001ff00 */
[----:B------:R-:W-:Y:S01]  /*1110*/  CS2R R74, SRZ ;  /* 0x00000000004a7805 */ /* 0x000fe2000001ff00 */
[----:B------:R-:W-:Y:S01]  /*1120*/  FMUL.FTZ R72, R72, UR15 ;  /* 0x0000000f48487c20 */ /* 0x000fe20008410000 */
[----:B------:R-:W-:Y:S01]  /*1130*/  MOV R0, RZ ;  /* 0x000000ff00007202 */ /* 0x000fe20000000f00 */
[----:B------:R-:W-:Y:S01]  /*1140*/  @P6 FMUL.FTZ R77, R57, R49 ;  /* 0x00000031394d6220 */ /* 0x000fe20000410000 */
[----:B------:R-:W-:Y:S01]  /*1150*/  @P1 SHF.L.U32 R80, R80, 0x10, RZ ;  /* 0x0000001050501819 */ /* 0x000fe200000006ff */
[----:B------:R-:W-:Y:S01]  /*1160*/  @P4 FMUL.FTZ R76, R51, R78 ;  /* 0x0000004e334c4220 */ /* 0x000fe20000410000 */
[----:B------:R-:W-:Y:S01]  /*1170*/  @P5 FMUL.FTZ R75, R81, R54 ;  /* 0x00000036514b5220 */ /* 0x000fe20000410000 */
[----:B------:R-:W-:Y:S01]  /*1180*/  @P2 FMUL.FTZ R0, R48, R93 ;  /* 0x0000005d30002220 */ /* 0x000fe20000410000 */
[----:B------:R-:W-:Y:S01]  /*1190*/  FMUL.FTZ R49, R32, R57 ;  /* 0x0000003920317220 */ /* 0x000fe20000410000 */
[----:B------:R-:W-:Y:S01]  /*11a0*/  FMUL.FTZ R54, R34, R81 ;  /* 0x0000005122367220 */ /* 0x000fe20000410000 */
[----:B------:R-:W-:Y:S01]  /*11b0*/  FMUL.FTZ R51, R33, R51 ;  /* 0x0000003321337220 */ /* 0x000fe20000410000 */
[----:B------:R-:W-:Y:S01]  /*11c0*/  FMUL.FTZ R48, R37, R48 ;  /* 0x0000003025307220 */ /* 0x000fe20000410000 */
[----:B------:R-:W-:Y:S01]  /*11d0*/  FMUL.FTZ R55, R35, R72 ;  /* 0x0000004823377220 */ /* 0x000fe20000410000 */
[----:B------:R-:W-:Y:S01]  /*11e0*/  FMUL.FTZ R50, R39, R50 ;  /* 0x0000003227327220 */ /* 0x000fe20000410000 */
[----:B------:R-:W-:Y:S01]  /*11f0*/  @P1 FMUL.FTZ R74, R72, R80 ;  /* 0x00000050484a1220 */ /* 0x000fe20000410000 */
        /* <DEDUP_REMOVED lines=11> */
.L_x_2836:
        /* <DEDUP_REMOVED lines=15> */
[----:B------:R-:W-:Y:S01]  /*13a0*/  FADD.FTZ R82, R82, -R41 ;  /* 0x8000002952527221 */ /* 0x000fe20000010000 */
[----:B------:R-:W-:Y:S01]  /*13b0*/  FMUL.FTZ R45, R0, UR15 ;  /* 0x0000000f002d7c20 */ /* 0x000fe20008410000 */
[----:B------:R-:W-:Y:S01]  /*13c0*/  LOP3.LUT P6, RZ, R85, 0xff, RZ, 0xc0, !PT ;  /* 0x000000ff55ff7812 */ /* 0x000fe200078cc0ff */
[----:B------:R-:W-:Y:S01]  /*13d0*/  FMUL.FTZ R47, R44, UR15 ;  /* 0x0000000f2c2f7c20 */ /* 0x000fe20008410000 */
[----:B------:R-:W-:Y:S01]  /*13e0*/  LOP3.LUT P4, RZ, R86, 0xff, RZ, 0xc0, !PT ;  /* 0x000000ff56ff7812 */ /* 0x000fe2000788c0ff */
[----:B------:R-:W-:Y:S01]  /*13f0*/  FMUL.FTZ R52, R36, R45 ;  /* 0x0000002d24347220 */ /* 0x000fe20000410000 */
[----:B-----5:R-:W-:Y:S01]  /*1400*/  @P1 SHF.L.U32 R0, R48, 0x10, RZ ;  /* 0x0000001030001819 */ /* 0x020fe200000006ff */
[----:B------:R-:W-:Y:S01]  /*1410*/  FMUL.FTZ R53, R38, R47 ;  /* 0x0000002f26357220 */ /* 0x000fe20000410000 */
[----:B------:R-:W-:Y:S01]  /*1420*/  @P5 SHF.L.U32 R44, R49, 0x10, RZ ;  /* 0x00000010312c5819 */ /* 0x000fe200000006ff */
[----:B------:R-:W-:Y:S01]  /*1430*/  FADD.FTZ R84, R84, -R43 ;  /* 0x8000002b54547221 */ /* 0x000fe20000010000 */
[----:B------:R-:W-:Y:S01]  /*1440*/  FSEL R52, R52, RZ, P1 ;  /* 0x000000ff34347208 */ /* 0x000fe20000800000 */
[----:B------:R-:W-:Y:S01]  /*1450*/  @P1 FMUL.FTZ R79, R0, R45 ;  /* 0x0000002d004f1220 */ /* 0x000fe20000410000 */
[----:B------:R-:W-:Y:S01]  /*1460*/  ISETP.GE.U32.AND P1, PT, R90, RZ, PT ;  /* 0x000000ff5a00720c */ /* 0x000fe20003f26070 */
[-CC-:B------:R-:W-:Y:S01]  /*1470*/  FFMA.FTZ R55, R55, R89.reuse, R92.reuse ;  /* 0x0000005937377223 */ /* 0x180fe2000001005c */
[----:B------:R-:W-:Y:S01]  /*1480*/  FFMA.FTZ R54, R54, R89, R92 ;  /* 0x0000005936367223 */ /* 0x000fe2000001005c */
[----:B------:R-:W-:Y:S01]  /*1490*/  MOV R59, RZ ;  /* 0x000000ff003b7202 */ /* 0x000fe20000000f00 */
[----:B------:R-:W-:Y:S01]  /*14a0*/  FMUL.FTZ R41, R75, R82 ;  /* 0x000000524b297220 */ /* 0x000fe20000410000 */
[----:B------:R-:W-:Y:S01]  /*14b0*/  @P5 FMUL.FTZ R59, R44, R47 ;  /* 0x0000002f2c3b5220 */ /* 0x000fe20000410000 */
[----:B------:R-:W-:Y:S01]  /*14c0*/  FSEL R53, R53, RZ, P5 ;  /* 0x000000ff35357208 */ /* 0x000fe20002800000 */
[----:B------:R-:W-:Y:S01]  /*14d0*/  FMUL.FTZ R43, R75, R84 ;  /* 0x000000544b2b7220 */ /* 0x000fe20000410000 */
[----:B------:R-:W-:Y:S01]  /*14e0*/  LOP3.LUT P5, RZ, R88, 0xff, RZ, 0xc0, !PT ;  /* 0x000000ff58ff7812 */ /* 0x000fe200078ac0ff */
[----:B------:R-:W-:Y:S01]  /*14f0*/  FADD.FTZ R74, R74, -R55 ;  /* 0x800000374a4a7221 */ /* 0x000fe20000010000 */
[----:B------:R-:W-:Y:S01]  /*1500*/  ISETP.GE.U32.AND.EX P1, PT, R91, 0x1000000, PT, P1 ;  /* 0x010000005b00780c */ /* 0x000fe20003f26110 */
[----:B------:R-:W-:Y:S01]  /*1510*/  FADD.FTZ R76, R87, -R54 ;  /* 0x80000036574c7221 */ /* 0x000fe20000010000 */
[----:B------:R-:W-:Y:S01]  /*1520*/  @P2 PRMT R44, R48, 0x7632, R44 ;  /* 0x00007632302c2816 */ /* 0x000fe2000000002c */
[-CC-:B------:R-:W-:Y:S01]  /*1530*/  FFMA.FTZ R57, R57, R89.reuse, R92.reuse ;  /* 0x0000005939397223 */ /* 0x180fe2000001005c */
[----:B------:R-:W-:Y:S01]  /*1540*/  @P3 PRMT R49, R49, 0x7632, R49 ;  /* 0x0000763231313816 */ /* 0x000fe20000000031 */
[-C--:B------:R-:W-:Y:S01]  /*1550*/  FMUL.FTZ R54, R41, R72.reuse ;  /* 0x0000004829367220 */ /* 0x080fe20000410000 */
[----:B------:R-:W-:Y:S01]  /*1560*/  @P6 SHF.L.U32 R48, R50, 0x10, RZ ;  /* 0x0000001032306819 */ /* 0x000fe200000006ff */
[----:B------:R-:W-:Y:S01]  /*1570*/  FFMA.FTZ R56, R56, R89, R92 ;  /* 0x0000005938387223 */ /* 0x000fe2000001005c */
[----:B------:R-:W-:Y:S01]  /*1580*/  @P4 PRMT R55, R50, 0x7632, R55 ;  /* 0x0000763232374816 */ /* 0x000fe20000000037 */
[----:B------:R-:W-:Y:S01]  /*1590*/  FMUL.FTZ R50, R43, R72 ;  /* 0x000000482b327220 */ /* 0x000fe20000410000 */
[----:B------:R-:W-:Y:S01]  /*15a0*/  @P2 SHF.L.U32 R45, R44, 0x10, RZ ;  /* 0x000000102c2d2819 */ /* 0x000fe200000006ff */
[----:B------:R-:W-:Y:S01]  /*15b0*/  FADD.FTZ R46, R58, -R57 ;  /* 0x800000393a2e7221 */ /* 0x000fe20000010000 */
[----:B------:R-:W-:Y:S01]  /*15c0*/  @P3 SHF.L.U32 R47, R49, 0x10, RZ ;  /* 0x00000010312f3819 */ /* 0x000fe200000006ff */
[----:B------:R-:W-:Y:S01]  /*15d0*/  FMUL.FTZ R54, R54, UR15 ;  /* 0x0000000f36367c20 */ /* 0x000fe20008410000 */
[----:B------:R-:W-:Y:S01]  /*15e0*/  FADD.FTZ R56, R83, -R56 ;  /* 0x8000003853387221 */ /* 0x000fe20000010000 */
[----:B------:R-:W-:Y:S01]  /*15f0*/  FMUL.FTZ R50, R50, UR15 ;  /* 0x0000000f32327c20 */ /* 0x000fe20008410000 */
[----:B------:R-:W-:Y:S01]  /*1600*/  HFMA2 R0, -RZ, RZ, 0, 0 ;  /* 0x00000000ff007431 */ /* 0x000fe200000001ff */
[----:B------:R-:W-:Y:S01]  /*1610*/  MOV R58, RZ ;  /* 0x000000ff003a7202 */ /* 0x000fe20000000f00 */
[----:B------:R-:W-:Y:S01]  /*1620*/  @P2 FMUL.FTZ R0, R45, R54 ;  /* 0x000000362d002220 */ /* 0x000fe20000410000 */
[----:B------:R-:W-:Y:S01]  /*1630*/  FMUL.FTZ R44, R75, R46 ;  /* 0x0000002e4b2c7220 */ /* 0x000fe20000410000 */
[----:B------:R-:W-:Y:S01]  /*1640*/  @P3 FMUL.FTZ R58, R47, R50 ;  /* 0x000000322f3a3220 */ /* 0x000fe20000410000 */
[C---:B------:R-:W-:Y:S01]  /*1650*/  FMUL.FTZ R45, R75.reuse, R56 ;  /* 0x000000384b2d7220 */ /* 0x040fe20000410000 */
[C---:B------:R-:W-:Y:S01]  /*1660*/  FMUL.FTZ R46, R75.reuse, R74 ;  /* 0x0000004a4b2e7220 */ /* 0x040fe20000410000 */
[----:B------:R-:W-:Y:S01]  /*1670*/  FMUL.FTZ R47, R75, R76 ;  /* 0x0000004c4b2f7220 */ /* 0x000fe20000410000 */
[----:B------:R-:W-:-:S02]  /*1680*/  @P5 SHF.L.U32 R49, R51, 0x10, RZ ;  /* 0x0000001033315819 */ /* 0x000fc400000006ff */
[----:B------:R-:W-:Y:S02]  /*1690*/  CS2R R76, SRZ ;  /* 0x00000000004c7805 */ /* 0x000fe4000001ff00 */
[----:B------:R-:W-:Y:S01]  /*16a0*/  @P1 PRMT R78, R51, 0x7632, R78 ;  /* 0x00007632334e1816 */ /* 0x000fe2000000004e */
        /* <DEDUP_REMOVED lines=9> */
[----:B------:R-:W-:Y:S01]  /*1740*/  CS2R R74, SRZ ;  /* 0x00000000004a7805 */ /* 0x000fe2000001ff00 */
[----:B------:R-:W-:Y:S01]  /*1750*/  @P6 FMUL.FTZ R77, R48, R51 ;  /* 0x00000033304d6220 */ /* 0x000fe20000410000 */
        /* <DEDUP_REMOVED lines=21> */
.L_x_2835:
        /* <DEDUP_REMOVED lines=13> */
[C---:B-----5:R-:W-:Y:S01]  /*1980*/  FFMA.FTZ R53, R75.reuse, R53, R20 ;  /* 0x000000354b357223 */ /* 0x060fe20000010014 */
[----:B------:R-:W-:Y:S01]  /*1990*/  FFMA.FTZ R59, R75, R52, R22 ;  /* 0x000000344b3b7223 */ /* 0x000fe20000010016 */
[----:B------:R-:W-:Y:S01]  /*19a0*/  LOP3.LUT P3, RZ, R81, 0xff, RZ, 0xc0, !PT ;  /* 0x000000ff51ff7812 */ /* 0x000fe2000786c0ff */
[----:B------:R-:W-:Y:S01]  /*19b0*/  FADD.FTZ R82, R82, -R79 ;  /* 0x8000004f52527221 */ /* 0x000fe20000010000 */
[-C--:B------:R-:W-:Y:S01]  /*19c0*/  FMUL.FTZ R53, R53, R72.reuse ;  /* 0x0000004835357220 */ /* 0x080fe20000410000 */
[----:B------:R-:W-:Y:S01]  /*19d0*/  FMUL.FTZ R52, R59, R72 ;  /* 0x000000483b347220 */ /* 0x000fe20000410000 */
[----:B------:R-:W-:Y:S01]  /*19e0*/  HFMA2 R79, -RZ, RZ, 0, 0 ;  /* 0x00000000ff4f7431 */ /* 0x000fe200000001ff */
[----:B------:R-:W-:Y:S01]  /*19f0*/  @P1 SHF.L.U32 R0, R48, 0x10, RZ ;  /* 0x0000001030001819 */ /* 0x000fe200000006ff */
[----:B------:R-:W-:Y:S01]  /*1a00*/  FMUL.FTZ R53, R53, UR15 ;  /* 0x0000000f35357c20 */ /* 0x000fe20008410000 */
[----:B------:R-:W-:Y:S01]  /*1a10*/  FMUL.FTZ R81, R52, UR15 ;  /* 0x0000000f34517c20 */ /* 0x000fe20008410000 */
[-CC-:B------:R-:W-:Y:S01]  /*1a20*/  FFMA.FTZ R57, R57, R89.reuse, R92.reuse ;  /* 0x0000005939397223 */ /* 0x180fe2000001005c */
[--C-:B------:R-:W-:Y:S01]  /*1a30*/  FFMA.FTZ R56, R56, R89, R92.reuse ;  /* 0x0000005938387223 */ /* 0x100fe2000001005c */
[-C--:B------:R-:W-:Y:S01]  /*1a40*/  FMUL.FTZ R52, R36, R53.reuse ;  /* 0x0000003524347220 */ /* 0x080fe20000410000 */
[----:B------:R-:W-:Y:S01]  /*1a50*/  @P1 FMUL.FTZ R79, R0, R53 ;  /* 0x00000035004f1220 */ /* 0x000fe20000410000 */
[----:B------:R-:W-:Y:S01]  /*1a60*/  @P5 SHF.L.U32 R76, R49, 0x10, RZ ;  /* 0x00000010314c5819 */ /* 0x000fe200000006ff */
[----:B------:R-:W-:Y:S01]  /*1a70*/  FMUL.FTZ R53, R38, R81 ;  /* 0x0000005126357220 */ /* 0x000fe20000410000 */
[-CC-:B------:R-:W-:Y:S01]  /*1a80*/  FFMA.FTZ R55, R55, R89.reuse, R92.reuse ;  /* 0x0000005937377223 */ /* 0x180fe2000001005c */
[----:B------:R-:W-:Y:S01]  /*1a90*/  FSEL R52, R52, RZ, P1 ;  /* 0x000000ff34347208 */ /* 0x000fe20000800000 */
[----:B------:R-:W-:Y:S01]  /*1aa0*/  HFMA2 R59, -RZ, RZ, 0, 0 ;  /* 0x00000000ff3b7431 */ /* 0x000fe200000001ff */
[----:B------:R-:W-:Y:S01]  /*1ab0*/  ISETP.GE.U32.AND P1, PT, R90, RZ, PT ;  /* 0x000000ff5a00720c */ /* 0x000fe20003f26070 */
[----:B------:R-:W-:Y:S01]  /*1ac0*/  FFMA.FTZ R54, R54, R89, R92 ;  /* 0x0000005936367223 */ /* 0x000fe2000001005c */
[----:B------:R-:W-:Y:S01]  /*1ad0*/  LOP3.LUT P6, RZ, R85, 0xff, RZ, 0xc0, !PT ;  /* 0x000000ff55ff7812 */ /* 0x000fe200078cc0ff */
[----:B------:R-:W-:Y:S01]  /*1ae0*/  @P5 FMUL.FTZ R59, R76, R81 ;  /* 0x000000514c3b5220 */ /* 0x000fe20000410000 */
[----:B------:R-:W-:Y:S01]  /*1af0*/  LOP3.LUT P4, RZ, R86, 0xff, RZ, 0xc0, !PT ;  /* 0x000000ff56ff7812 */ /* 0x000fe2000788c0ff */
[----:B------:R-:W-:Y:S01]  /*1b00*/  FADD.FTZ R84, R84, -R77 ;  /* 0x8000004d54547221 */ /* 0x000fe20000010000 */
[----:B------:R-:W-:Y:S01]  /*1b10*/  FSEL R53, R53, RZ, P5 ;  /* 0x000000ff35357208 */ /* 0x000fe20002800000 */
[----:B------:R-:W-:Y:S01]  /*1b20*/  FADD.FTZ R57, R58, -R57 ;  /* 0x800000393a397221 */ /* 0x000fe20000010000 */
[----:B------:R-:W-:Y:S01]  /*1b30*/  LOP3.LUT P2, RZ, R78, 0xff, RZ, 0xc0, !PT ;  /* 0x000000ff4eff7812 */ /* 0x000fe2000784c0ff */
[----:B------:R-:W-:Y:S01]  /*1b40*/  FADD.FTZ R56, R83, -R56 ;  /* 0x8000003853387221 */ /* 0x000fe20000010000 */
[----:B------:R-:W-:Y:S01]  /*1b50*/  LOP3.LUT P5, RZ, R88, 0xff, RZ, 0xc0, !PT ;  /* 0x000000ff58ff7812 */ /* 0x000fe200078ac0ff */
[----:B------:R-:W-:Y:S01]  /*1b60*/  FADD.FTZ R81, R74, -R55 ;  /* 0x800000374a517221 */ /* 0x000fe20000010000 */
[----:B------:R-:W-:Y:S01]  /*1b70*/  ISETP.GE.U32.AND.EX P1, PT, R91, 0x1000000, PT, P1 ;  /* 0x010000005b00780c */ /* 0x000fe20003f26110 */
[----:B------:R-:W-:Y:S01]  /*1b80*/  FADD.FTZ R54, R87, -R54 ;  /* 0x8000003657367221 */ /* 0x000fe20000010000 */
[C---:B------:R-:W-:Y:S01]  /*1b90*/  FFMA.FTZ R55, R75.reuse, R84, R23 ;  /* 0x000000544b377223 */ /* 0x040fe20000010017 */
[C---:B------:R-:W-:Y:S01]  /*1ba0*/  FFMA.FTZ R93, R75.reuse, R82, R21 ;  /* 0x000000524b5d7223 */ /* 0x040fe20000010015 */
[C---:B------:R-:W-:Y:S01]  /*1bb0*/  FFMA.FTZ R57, R75.reuse, R57, R16 ;  /* 0x000000394b397223 */ /* 0x040fe20000010010 */
[C---:B------:R-:W-:Y:S01]  /*1bc0*/  FFMA.FTZ R77, R75.reuse, R56, R17 ;  /* 0x000000384b4d7223 */ /* 0x040fe20000010011 */
[C---:B------:R-:W-:Y:S01]  /*1bd0*/  FFMA.FTZ R81, R75.reuse, R81, R18 ;  /* 0x000000514b517223 */ /* 0x040fe20000010012 */
[----:B------:R-:W-:Y:S01]  /*1be0*/  FFMA.FTZ R75, R75, R54, R19 ;  /* 0x000000364b4b7223 */ /* 0x000fe20000010013 */
[----:B------:R-:W-:Y:S01]  /*1bf0*/  @P3 PRMT R56, R49, 0x7632, R56 ;  /* 0x0000763231383816 */ /* 0x000fe20000000038 */
[-C--:B------:R-:W-:Y:S01]  /*1c00*/  FMUL.FTZ R54, R55, R72.reuse ;  /* 0x0000004837367220 */ /* 0x080fe20000410000 */
[----:B------:R-:W-:Y:S01]  /*1c10*/  @P6 SHF.L.U32 R49, R50, 0x10, RZ ;  /* 0x0000001032316819 */ /* 0x000fe200000006ff */
[-C--:B------:R-:W-:Y:S01]  /*1c20*/  FMUL.FTZ R57, R57, R72.reuse ;  /* 0x0000004839397220 */ /* 0x080fe20000410000 */
[----:B------:R-:W-:Y:S01]  /*1c30*/  @P3 SHF.L.U32 R55, R56, 0x10, RZ ;  /* 0x0000001038373819 */ /* 0x000fe200000006ff */
[----:B------:R-:W-:Y:S01]  /*1c40*/  FMUL.FTZ R54, R54, UR15 ;  /* 0x0000000f36367c20 */ /* 0x000fe20008410000 */
[----:B------:R-:W-:Y:S01]  /*1c50*/  @P4 PRMT R78, R50, 0x7632, R78 ;  /* 0x00007632324e4816 */ /* 0x000fe2000000004e */
[-C--:B------:R-:W-:Y:S01]  /*1c60*/  FMUL.FTZ R81, R81, R72.reuse ;  /* 0x0000004851517220 */ /* 0x080fe20000410000 */
[----:B------:R-:W-:Y:S01]  /*1c70*/  @P2 PRMT R0, R48, 0x7632, R0 ;  /* 0x0000763230002816 */ /* 0x000fe20000000000 */
[-C--:B------:R-:W-:Y:S01]  /*1c80*/  FMUL.FTZ R48, R93, R72.reuse ;  /* 0x000000485d307220 */ /* 0x080fe20000410000 */
[----:B------:R-:W-:Y:S01]  /*1c90*/  @P5 SHF.L.U32 R50, R51, 0x10, RZ ;  /* 0x0000001033325819 */ /* 0x000fe200000006ff */
[----:B------:R-:W-:Y:S01]  /*1ca0*/  FMUL.FTZ R57, R57, UR15 ;  /* 0x0000000f39397c20 */ /* 0x000fe20008410000 */
[----:B------:R-:W-:Y:S01]  /*1cb0*/  @P1 PRMT R80, R51, 0x7632, R80 ;  /* 0x0000763233501816 */ /* 0x000fe20000000050 */
        /* <DEDUP_REMOVED lines=11> */
[----:B------:R-:W-:Y:S02]  /*1d70*/  CS2R R74, SRZ ;  /* 0x00000000004a7805 */ /* 0x000fe4000001ff00 */
[----:B------:R-:W-:Y:S01]  /*1d80*/  MOV R0, RZ ;  /* 0x000000ff00007202 */ /* 0x000fe20000000f00 */
[----:B------:R-:W-:Y:S01]  /*1d90*/  @P6 FMUL.FTZ R77, R49, R57 ;  /* 0x00000039314d6220 */ /* 0x000fe20000410000 */
[----:B------:R-:W-:Y:S01]  /*1da0*/  @P4 FMUL.FTZ R76, R55, R56 ;  /* 0x00000038374c4220 */ /* 0x000fe20000410000 */
[-C--:B------:R-:W-:Y:S01]  /*1db0*/  @P5 FMUL.FTZ R75, R50, R81.reuse ;  /* 0x00000051324b5220 */ /* 0x080fe20000410000 */
[----:B------:R-:W-:Y:S01]  /*1dc0*/  FMUL.FTZ R51, R34, R81 ;  /* 0x0000005122337220 */ /* 0x000fe20000410000 */
[----:B------:R-:W-:Y:S01]  /*1dd0*/  @P2 FMUL.FTZ R0, R93, R48 ;  /* 0x000000305d002220 */ /* 0x000fe20000410000 */
[----:B------:R-:W-:Y:S01]  /*1de0*/  FMUL.FTZ R49, R32, R57 ;  /* 0x0000003920317220 */ /* 0x000fe20000410000 */
[----:B------:R-:W-:Y:S01]  /*1df0*/  FMUL.FTZ R55, R35, R72 ;  /* 0x0000004823377220 */ /* 0x000fe20000410000 */
[----:B------:R-:W-:Y:S01]  /*1e00*/  FMUL.FTZ R50, R33, R56 ;  /* 0x0000003821327220 */ /* 0x000fe20000410000 */
[----:B------:R-:W-:Y:S01]  /*1e10*/  FMUL.FTZ R48, R37, R48 ;  /* 0x0000003025307220 */ /* 0x000fe20000410000 */
[----:B------:R-:W-:Y:S01]  /*1e20*/  FMUL.FTZ R54, R39, R54 ;  /* 0x0000003627367220 */ /* 0x000fe20000410000 */
[----:B------:R-:W-:-:S02]  /*1e30*/  FSEL R56, R51, RZ, P5 ;  /* 0x000000ff33387208 */ /* 0x000fc40002800000 */
[----:B------:R-:W-:Y:S02]  /*1e40*/  @P1 SHF.L.U32 R83, R80, 0x10, RZ ;  /* 0x0000001050531819 */ /* 0x000fe400000006ff */
[----:B------:R-:W-:Y:S02]  /*1e50*/  FSEL R49, R49, RZ, P6 ;  /* 0x000000ff31317208 */ /* 0x000fe40003000000 */
[----:B------:R-:W-:Y:S01]  /*1e60*/  FSEL R51, R55, RZ, P1 ;  /* 0x000000ff37337208 */ /* 0x000fe20000800000 */
[----:B------:R-:W-:Y:S01]  /*1e70*/  @P1 FMUL.FTZ R74, R83, R72 ;  /* 0x00000048534a1220 */ /* 0x000fe20000410000 */
        /* <DEDUP_REMOVED lines=8> */
.L_x_2838:
        /* <DEDUP_REMOVED lines=8> */
[C---:B-----5:R-:W-:Y:S01]  /*1f80*/  FFMA.FTZ R40, R75.reuse, R0, R20 ;  /* 0x000000004b287223 */ /* 0x060fe20000010014 */
[----:B------:R-:W-:Y:S01]  /*1f90*/  FFMA.FTZ R42, R75, R77, R22 ;  /* 0x0000004d4b2a7223 */ /* 0x000fe20000010016 */
        /* <DEDUP_REMOVED lines=11> */
[----:B------:R-:W-:Y:S01]  /*2050*/  @P1 SHF.L.U32 R0, R48, 0x10, RZ ;  /* 0x0000001030001819 */ /* 0x000fe200000006ff */
[----:B------:R-:W-:Y:S01]  /*2060*/  FMUL.FTZ R53, R38, R47 ;  /* 0x0000002f26357220 */ /* 0x000fe20000410000 */
[----:B------:R-:W-:Y:S01]  /*2070*/  @P5 SHF.L.U32 R44, R49, 0x10, RZ ;  /* 0x00000010312c5819 */ /* 0x000fe200000006ff */
[----:B------:R-:W-:Y:S01]  /*2080*/  FADD.FTZ R84, R84, -R43 ;  /* 0x8000002b54547221 */ /* 0x000fe20000010000 */
[----:B------:R-:W-:Y:S01]  /*2090*/  FSEL R52, R52, RZ, P1 ;  /* 0x000000ff34347208 */ /* 0x000fe20000800000 */
[----:B------:R-:W-:Y:S01]  /*20a0*/  @P1 FMUL.FTZ R79, R0, R45 ;  /* 0x0000002d004f1220 */ /* 0x000fe20000410000 */
[-CC-:B------:R-:W-:Y:S01]  /*20b0*/  FFMA.FTZ R55, R55, R89.reuse, R92.reuse ;  /* 0x0000005937377223 */ /* 0x180fe2000001005c */
[----:B------:R-:W-:Y:S01]  /*20c0*/  ISETP.GE.U32.AND P1, PT, R90, RZ, PT ;  /* 0x000000ff5a00720c */ /* 0x000fe20003f26070 */
[----:B------:R-:W-:Y:S01]  /*20d0*/  FFMA.FTZ R54, R54, R89, R92 ;  /* 0x0000005936367223 */ /* 0x000fe2000001005c */
[----:B------:R-:W-:Y:S01]  /*20e0*/  MOV R59, RZ ;  /* 0x000000ff003b7202 */ /* 0x000fe20000000f00 */
[----:B------:R-:W-:Y:S01]  /*20f0*/  FFMA.FTZ R41, R75, R82, R21 ;  /* 0x000000524b297223 */ /* 0x000fe20000010015 */
[----:B------:R-:W-:Y:S01]  /*2100*/  @P5 FMUL.FTZ R59, R44, R47 ;  /* 0x0000002f2c3b5220 */ /* 0x000fe20000410000 */
[----:B------:R-:W-:Y:S01]  /*2110*/  FSEL R53, R53, RZ, P5 ;  /* 0x000000ff35357208 */ /* 0x000fe20002800000 */
[----:B------:R-:W-:Y:S01]  /*2120*/  FFMA.FTZ R43, R75, R84, R23 ;  /* 0x000000544b2b7223 */ /* 0x000fe20000010017 */
        /* <DEDUP_REMOVED lines=21> */
[----:B------:R-:W-:Y:S01]  /*2280*/  FFMA.FTZ R44, R75, R57, R16 ;  /* 0x000000394b2c7223 */ /* 0x000fe20000010010 */
[----:B------:R-:W-:Y:S01]  /*2290*/  @P3 FMUL.FTZ R58, R47, R50 ;  /* 0x000000322f3a3220 */ /* 0x000fe20000410000 */
[C---:B------:R-:W-:Y:S01]  /*22a0*/  FFMA.FTZ R45, R75.reuse, R56, R17 ;  /* 0x000000384b2d7223 */ /* 0x040fe20000010011 */
[C---:B------:R-:W-:Y:S01]  /*22b0*/  FFMA.FTZ R46, R75.reuse, R77, R18 ;  /* 0x0000004d4b2e7223 */ /* 0x040fe20000010012 */
[----:B------:R-:W-:Y:S01]  /*22c0*/  FFMA.FTZ R47, R75, R74, R19 ;  /* 0x0000004a4b2f7223 */ /* 0x000fe20000010013 */
        /* <DEDUP_REMOVED lines=33> */
[----:B------:R-:W-:-:S07]  /*24e0*/  F2FP.BF16.F32.PACK_AB R48, R55, R52 ;  /* 0x000000343730723e */ /* 0x000fce00000010ff */
.L_x_2837:
        /* <DEDUP_REMOVED lines=22> */
.L_x_2833:
        /* <DEDUP_REMOVED lines=24> */
.L_x_2832:
[----:B------:R-:W-:Y:S05]  /*27d0*/  BSYNC B0 ;  /* 0x0000000000007941 */ /* 0x000fea0003800000 */
.L_x_2831:
        /* <DEDUP_REMOVED lines=14> */
[----:B------:R-:W5:Y:S04]  /*28c0*/  LDS R9, [R3+0x400] ;  /* 0x0004000003097984 */ /* 0x000f680000000800 */
[----:B------:R-:W0:Y:S04]  /*28d0*/  LDS R8, [R3+0x200] ;  /* 0x0002000003087984 */ /* 0x000e280000000800 */
[----:B------:R-:W3:Y:S04]  /*28e0*/  LDS R11, [R3+0x600] ;  /* 0x00060000030b7984 */ /* 0x000ee80000000800 */
[----:B------:R-:W4:Y:S04]  /*28f0*/  LDS R33, [R3+0x800] ;  /* 0x0008000003217984 */ /* 0x000f280000000800 */
[----:B------:R-:W2:Y:S04]  /*2900*/  LDS R35, [R3+0xa00] ;  /* 0x000a000003237984 */ /* 0x000ea80000000800 */
[----:B------:R-:W2:Y:S04]  /*2910*/  LDS R37, [R3+0xc00] ;  /* 0x000c000003257984 */ /* 0x000ea80000000800 */
[----:B------:R-:W2:Y:S01]  /*2920*/  LDS R21, [R3+0xe00] ;  /* 0x000e000003157984 */ /* 0x000ea20000000800 */
[----:B------:R-:W-:Y:S01]  /*2930*/  BAR.SYNC.DEFER_BLOCKING 0x0 ;  /* 0x0000000000007b1d */ /* 0x000fe20000010000 */
[----:B-1----:R-:W-:-:S04]  /*2940*/  FADD.FTZ R2, RZ, R2 ;  /* 0x00000002ff027221 */ /* 0x002fc80000010000 */
[----:B-----5:R-:W-:Y:S01]  /*2950*/  FADD.FTZ R2, R2, R9 ;  /* 0x0000000902027221 */ /* 0x020fe20000010000 */
[----:B0-----:R-:W-:-:S04]  /*2960*/  FADD.FTZ R8, RZ, R8 ;  /* 0x00000008ff087221 */ /* 0x001fc80000010000 */
[----:B---3--:R-:W-:Y:S01]  /*2970*/  FADD.FTZ R8, R8, R11 ;  /* 0x0000000b08087221 */ /* 0x008fe20000010000 */
[----:B------:R-:W-:Y:S01]  /*2980*/  STS.128 [R0], R16 ;  /* 0x0000001000007388 */ /* 0x000fe20000000c00 */
[----:B----4-:R-:W-:-:S03]  /*2990*/  FADD.FTZ R2, R2, R33 ;  /* 0x0000002102027221 */ /* 0x010fc60000010000 */
[----:B------:R-:W-:Y:S01]  /*29a0*/  STS.128 [R0+0x10], R28 ;  /* 0x0000101c00007388 */ /* 0x000fe20000000c00 */
[----:B--2---:R-:W-:Y:S01]  /*29b0*/  FADD.FTZ R8, R8, R35 ;  /* 0x0000002308087221 */ /* 0x004fe20000010000 */
        /* <DEDUP_REMOVED lines=57> */
.L_x_2834:
        /* <DEDUP_REMOVED lines=8> */
.L_x_2841:
[----:B------:R-:W-:Y:S05]  /*2dd0*/  BSYNC B2 ;  /* 0x0000000000027941 */ /* 0x000fea0003800000 */
.L_x_2840:
        /* <DEDUP_REMOVED lines=8> */
.L_x_2842:
[----:B------:R-:W-:Y:S01]  /*2e60*/  HFMA2 R93, -RZ, RZ, 0, 1.1920928955078125e-07 ;  /* 0x00000002ff5d7431 */ /* 0x000fe200000001ff */
[----:B------:R-:W-:Y:S02]  /*2e70*/  MOV R48, R50 ;  /* 0x0000003200307202 */ /* 0x000fe40000000f00 */
[----:B------:R-:W-:-:S03]  /*2e80*/  MOV R50, R49 ;  /* 0x0000003100327202 */ /* 0x000fc60000000f00 */
[----:B------:R-:W-:-:S07]  /*2e90*/  FADD.FTZ R51, R51, R48 ;  /* 0x0000003033337221 */ /* 0x000fce0000010000 */
[----:B------:R-:W-:Y:S05]  /*2ea0*/  WARPSYNC.COLLECTIVE R89, `(.L_x_2843) ;  /* 0x0000000059087348 */ /* 0x000fea0003c00000 */
[----:B------:R0:W1:Y:S02]  /*2eb0*/  SHFL.BFLY P3, R50, R50, R93, R92 ;  /* 0x0c00005d32327389 */ /* 0x000064000006005c */
[----:B01----:R-:W-:Y:S05]  /*2ec0*/  ENDCOLLECTIVE ;  /* 0x000000000000791b */ /* 0x003fea0003800000 */
.L_x_2843:
[----:B------:R-:W-:Y:S02]  /*2ed0*/  MOV R48, R50 ;  /* 0x0000003200307202 */ /* 0x000fe40000000f00 */
[----:B------:R-:W-:-:S03]  /*2ee0*/  MOV R50, R51 ;  /* 0x0000003300327202 */ /* 0x000fc60000000f00 */
[----:B------:R-:W-:-:S07]  /*2ef0*/  FADD.FTZ R48, R49, R48 ;  /* 0x0000003031307221 */ /* 0x000fce0000010000 */
[----:B------:R-:W-:Y:S05]  /*2f00*/  WARPSYNC.COLLECTIVE R89, `(.L_x_2844) ;  /* 0x0000000059087348 */ /* 0x000fea0003c00000 */
[----:B------:R0:W1:Y:S02]  /*2f10*/  SHFL.BFLY P3, R50, R50, R93, R92 ;  /* 0x0c00005d32327389 */ /* 0x000064000006005c */
[----:B01----:R-:W-:Y:S05]  /*2f20*/  ENDCOLLECTIVE ;  /* 0x000000000000791b */ /* 0x003fea0003800000 */
.L_x_2844:
[----:B------:R-:W-:Y:S02]  /*2f30*/  HFMA2 R93, -RZ, RZ, 0, 2.384185791015625e-07 ;  /* 0x00000004ff5d7431 */ /* 0x000fe400000001ff */
[----:B------:R-:W-:Y:S01]  /*2f40*/  FADD.FTZ R51, R51, R50 ;  /* 0x0000003233337221 */ /* 0x000fe20000010000 */
[----:B------:R-:W-:-:S07]  /*2f50*/  MOV R50, R48 ;  /* 0x0000003000327202 */ /* 0x000fce0000000f00 */
[----:B------:R-:W-:Y:S05]  /*2f60*/  WARPSYNC.COLLECTIVE R89, `(.L_x_2845) ;  /* 0x0000000059087348 */ /* 0x000fea0003c00000 */
[----:B------:R0:W1:Y:S02]  /*2f70*/  SHFL.BFLY P3, R50, R50, R93, R92 ;  /* 0x0c00005d32327389 */ /* 0x000064000006005c */
[----:B01----:R-:W-:Y:S05]  /*2f80*/  ENDCOLLECTIVE ;  /* 0x000000000000791b */ /* 0x003fea0003800000 */
.L_x_2845:
[----:B------:R-:W-:Y:S02]  /*2f90*/  MOV R49, R50 ;  /* 0x0000003200317202 */ /* 0x000fe40000000f00 */
[----:B------:R-:W-:-:S03]  /*2fa0*/  MOV R50, R51 ;  /* 0x0000003300327202 */ /* 0x000fc60000000f00 */
[----:B------:R-:W-:-:S07]  /*2fb0*/  FADD.FTZ R48, R48, R49 ;  /* 0x0000003130307221 */ /* 0x000fce0000010000 */
[----:B------:R-:W-:Y:S05]  /*2fc0*/  WARPSYNC.COLLECTIVE R89, `(.L_x_2846) ;  /* 0x0000000059087348 */ /* 0x000fea0003c00000 */
[----:B------:R0:W1:Y:S02]  /*2fd0*/  SHFL.BFLY P3, R50, R50, R93, R92 ;  /* 0x0c00005d32327389 */ /* 0x000064000006005c */
[----:B01----:R-:W-:Y:S05]  /*2fe0*/  ENDCOLLECTIVE ;  /* 0x000000000000791b */ /* 0x003fea0003800000 */
.L_x_2846:
[----:B------:R-:W-:Y:S02]  /*2ff0*/  HFMA2 R93, -RZ, RZ, 0, 4.76837158203125e-07 ;  /* 0x00000008ff5d7431 */ /* 0x000fe400000001ff */
[----:B------:R-:W-:Y:S01]  /*3000*/  FADD.FTZ R49, R51, R50 ;  /* 0x0000003233317221 */ /* 0x000fe20000010000 */
[----:B------:R-:W-:-:S07]  /*3010*/  MOV R50, R48 ;  /* 0x0000003000327202 */ /* 0x000fce0000000f00 */
[----:B------:R-:W-:Y:S05]  /*3020*/  WARPSYNC.COLLECTIVE R89, `(.L_x_2847) ;  /* 0x0000000059087348 */ /* 0x000fea0003c00000 */
[----:B------:R0:W1:Y:S02]  /*3030*/  SHFL.BFLY P3, R50, R50, R93, R92 ;  /* 0x0c00005d32327389 */ /* 0x000064000006005c */
[----:B01----:R-:W-:Y:S05]  /*3040*/  ENDCOLLECTIVE ;  /* 0x000000000000791b */ /* 0x003fea0003800000 */
.L_x_2847:
[----:B------:R-:W-:Y:S01]  /*3050*/  FADD.FTZ R48, R48, R50 ;  /* 0x0000003230307221 */ /* 0x000fe20000010000 */
[----:B------:R-:W-:-:S07]  /*3060*/  MOV R50, R49 ;  /* 0x0000003100327202 */ /* 0x000fce0000000f00 */
[----:B------:R-:W-:Y:S05]  /*3070*/  WARPSYNC.COLLECTIVE R89, `(.L_x_2848) ;  /* 0x0000000059087348 */ /* 0x000fea0003c00000 */
[----:B------:R0:W1:Y:S02]  /*3080*/  SHFL.BFLY P3, R50, R50, R93, R92 ;  /* 0x0c00005d32327389 */ /* 0x000064000006005c */
[----:B01----:R-:W-:Y:S05]  /*3090*/  ENDCOLLECTIVE ;  /* 0x000000000000791b */ /* 0x003fea0003800000 */
.L_x_2848:
[----:B------:R-:W-:Y:S02]  /*30a0*/  HFMA2 R93, -RZ, RZ, 0, 9.5367431640625e-07 ;  /* 0x00000010ff5d7431 */ /* 0x000fe400000001ff */
[----:B------:R-:W-:Y:S01]  /*30b0*/  FADD.FTZ R49, R49, R50 ;  /* 0x0000003231317221 */ /* 0x000fe20000010000 */
[----:B------:R-:W-:-:S07]  /*30c0*/  MOV R50, R48 ;  /* 0x0000003000327202 */ /* 0x000fce0000000f00 */
[----:B------:R-:W-:Y:S05]  /*30d0*/  WARPSYNC.COLLECTIVE R89, `(.L_x_2849) ;  /* 0x0000000059087348 */ /* 0x000fea0003c00000 */
[----:B------:R0:W1:Y:S02]  /*30e0*/  SHFL.BFLY P3, R50, R50, R93, R92 ;  /* 0x0c00005d32327389 */ /* 0x000064000006005c */
[----:B01----:R-:W-:Y:S05]  /*30f0*/  ENDCOLLECTIVE ;  /* 0x000000000000791b */ /* 0x003fea0003800000 */
.L_x_2849:
[----:B------:R-:W-:Y:S02]  /*3100*/  MOV R51, R50 ;  /* 0x0000003200337202 */ /* 0x000fe40000000f00 */
[----:B------:R-:W-:-:S07]  /*3110*/  MOV R50, R49 ;  /* 0x0000003100327202 */ /* 0x000fce0000000f00 */
[----:B------:R-:W-:Y:S05]  /*3120*/  WARPSYNC.COLLECTIVE R89, `(.L_x_2850) ;  /* 0x0000000059087348 */ /* 0x000fea0003c00000 */
[----:B------:R0:W1:Y:S02]  /*3130*/  SHFL.BFLY P3, R50, R50, R93, R92 ;  /* 0x0c00005d32327389 */ /* 0x000064000006005c */
[----:B01----:R-:W-:Y:S05]  /*3140*/  ENDCOLLECTIVE ;  /* 0x000000000000791b */ /* 0x003fea0003800000 */
.L_x_2850:
[----:B------:R-:W-:Y:S05]  /*3150*/  BRA `(.L_x_2851) ;  /* 0xffffffd8009c7947 */ /* 0x000fea000383ffff */
.L_x_2852:
        /* <DEDUP_REMOVED lines=10> */
.L_x_6431:


//--------------------- .text._ZN10layer_norm22ln_bwd_finalize_kernelINS_22Kernel_traits_finalizeILj256Ef13__nv_bfloat16fS2_fjLb1ELj1024ELj4ENS_18Kernel_traits_baseILj256EfS2_fS2_fjLj1024EEEEELb1ELb0EEEvNS_9BwdParamsE --------------------------
	.section	.text._ZN10layer_norm22ln_bwd_finalize_kernelINS_22Kernel_traits_finalizeILj256Ef13__nv_bfloat16fS2_fjLb1ELj1024ELj4ENS_18Kernel_traits_baseILj256EfS2_fS2_fjLj1024EEEEELb1ELb0EEEvNS_9BwdParamsE,"ax",@progbits
	.align	128
        .global         _ZN10layer_norm22ln_bwd_finalize_kernelINS_22Kernel_traits_finalizeILj256Ef13__nv_bfloat16fS2_fjLb1ELj1024ELj4ENS_18Kernel_traits_baseILj256EfS2_fS2_fjLj1024EEEEELb1ELb0EEEvNS_9BwdParamsE
        .type           _ZN10layer_norm22ln_bwd_finalize_kernelINS_22Kernel_traits_finalizeILj256Ef13__nv_bfloat16fS2_fjLb1ELj1024ELj4ENS_18Kernel_traits_baseILj256EfS2_fS2_fjLj1024EEEEELb1ELb0EEEvNS_9BwdParamsE,@function
        .size           _ZN10layer_norm22ln_bwd_finalize_kernelINS_22Kernel_traits_finalizeILj256Ef13__nv_bfloat16fS2_fjLb1ELj1024ELj4ENS_18Kernel_traits_baseILj256EfS2_fS2_fjLj1024EEEEELb1ELb0EEEvNS_9BwdParamsE,(.L_x_6432 - _ZN10layer_norm22ln_bwd_finalize_kernelINS_22Kernel_traits_finalizeILj256Ef13__nv_bfloat16fS2_fjLb1ELj1024ELj4ENS_18Kernel_traits_baseILj256EfS2_fS2_fjLj1024EEEEELb1ELb0EEEvNS_9BwdParamsE)
        .other          _ZN10layer_norm22ln_bwd_finalize_kernelINS_22Kernel_traits_finalizeILj256Ef13__nv_bfloat16fS2_fjLb1ELj1024ELj4ENS_18Kernel_traits_baseILj256EfS2_fS2_fjLj1024EEEEELb1ELb0EEEvNS_9BwdParamsE,@"STO_CUDA_ENTRY STV_DEFAULT"
_ZN10layer_norm22ln_bwd_finalize_kernelINS_22Kernel_traits_finalizeILj256Ef13__nv_bfloat16fS2_fjLb1ELj1024ELj4ENS_18Kernel_traits_baseILj256EfS2_fS2_fjLj1024EEEEELb1ELb0EEEvNS_9BwdParamsE:
.text._ZN10layer_norm22ln_bwd_finalize_kernelINS_22Kernel_traits_finalizeILj256Ef13__nv_bfloat16fS2_fjLb1ELj1024ELj4ENS_18Kernel_traits_baseILj256EfS2_fS2_fjLj1024EEEEELb1ELb0EEEvNS_9BwdParamsE:
        /* <DEDUP_REMOVED lines=60> */
.L_x_2857:
        /* <DEDUP_REMOVED lines=87> */
.L_x_2856:
[----:B------:R-:W-:Y:S05]  /*0930*/  BSYNC.RECONVERGENT B1 ;  /* 0x0000000000017941 */ /* 0x000fea0003800200 */
.L_x_2855:
        /* <DEDUP_REMOVED lines=49> */
.L_x_2859:
[----:B------:R-:W-:Y:S05]  /*0c50*/  BSYNC.RECONVERGENT B1 ;  /* 0x0000000000017941 */ /* 0x000fea0003800200 */
.L_x_2858:
        /* <DEDUP_REMOVED lines=29> */
.L_x_2861:
[----:B------:R-:W-:Y:S05]  /*0e30*/  BSYNC.RECONVERGENT B1 ;  /* 0x0000000000017941 */ /* 0x000fea0003800200 */
.L_x_2860:
        /* <DEDUP_REMOVED lines=14> */
.L_x_2854:
[----:B------:R-:W-:Y:S05]  /*0f20*/  BSYNC.RECONVERGENT B0 ;  /* 0x0000000000007941 */ /* 0x000fea0003800200 */
.L_x_2853:
        /* <DEDUP_REMOVED lines=72> */
.L_x_2862:
        /* <DEDUP_REMOVED lines=13> */
.L_x_6432:


//--------------------- .text._ZN10layer_norm13ln_bwd_kernelINS_13Kernel_traitsIf13__nv_bfloat16fS2_fjLj256ELj1ELj4ELj1ELj16ENS_18Kernel_traits_baseILj256EfS2_fS2_fjLj128EEEEELb1ELb1ELb1ELb0EEEvNS_9BwdParamsE --------------------------
	.section	.text._ZN10layer_norm13ln_bwd_kernelINS_13Kernel_traitsIf13__nv_bfloat16fS2_fjLj256ELj1ELj4ELj1ELj16ENS_18Kernel_traits_baseILj256EfS2_fS2_fjLj128EEEEELb1ELb1ELb1ELb0EEEvNS_9BwdParamsE,"ax",@progbits
	.align	128
        .global         _ZN10layer_norm13ln_bwd_kernelINS_13Kernel_traitsIf13__nv_bfloat16fS2_fjLj256ELj1ELj4ELj1ELj16ENS_18Kernel_traits_baseILj256EfS2_fS2_fjLj128EEEEELb1ELb1ELb1ELb0EEEvNS_9BwdParamsE
        .type           _ZN10layer_norm13ln_bwd_kernelINS_13Kernel_traitsIf13__nv_bfloat16fS2_fjLj256ELj1ELj4ELj1ELj16ENS_18Kernel_traits_baseILj256EfS2_fS2_fjLj128EEEEELb1ELb1ELb1ELb0EEEvNS_9BwdParamsE,@function
        .size           _ZN10layer_norm13ln_bwd_kernelINS_13Kernel_traitsIf13__nv_bfloat16fS2_fjLj256ELj1ELj4ELj1ELj16ENS_18Kernel_traits_baseILj256EfS2_fS2_fjLj128EEEEELb1ELb1ELb1ELb0EEEvNS_9BwdParamsE,(.L_x_6433 - _ZN10layer_norm13ln_bwd_kernelINS_13Kernel_traitsIf13__nv_bfloat16fS2_fjLj256ELj1ELj4ELj1ELj16ENS_18Kernel_traits_baseILj256EfS2_fS2_fjLj128EEEEELb1ELb1ELb1ELb0EEEvNS_9BwdParamsE)
        .other          _ZN10layer_norm13ln_bwd_kernelINS_13Kernel_traitsIf13__nv_bfloat16fS2_fjLj256ELj1ELj4ELj1ELj16ENS_18Kernel_traits_baseILj256EfS2_fS2_fjLj128EEEEELb1ELb1ELb1ELb0EEEvNS_9BwdParamsE,@"STO_CUDA_ENTRY STV_DEFAULT"
_ZN10layer_norm13ln_bwd_kernelINS_13Kernel_traitsIf13__nv_bfloat16fS2_fjLj256ELj1ELj4ELj1ELj16ENS_18Kernel_traits_baseILj256EfS2_fS2_fjLj128EEEEELb1ELb1ELb1ELb0EEEvNS_9BwdParamsE:
.text._ZN10layer_norm13ln_bwd_kernelINS_13Kernel_traitsIf13__nv_bfloat16fS2_fjLj256ELj1ELj4ELj1ELj16ENS_18Kernel_traits_baseILj256EfS2_fS2_fjLj128EEEEELb1ELb1ELb1ELb0EEEvNS_9BwdParamsE:
        /* <DEDUP_REMOVED lines=25> */
[----:B------:R2:W5:Y:S01]  /*0190*/  @P0 LDG.E.128 R48, desc[UR6][R2.64] ;  /* 0x0000000602300981 */ /* 0x000562000c1e1d00 */
[----:B-1----:R-:W-:-:S03]  /*01a0*/  @P0 IMAD.WIDE.U32 R4, R0, 0x20, R4 ;  /* 0x0000002000040825 */ /* 0x002fc600078e0004 */
[----:B------:R2:W5:Y:S04]  /*01b0*/  @P0 LDG.E.128 R44, desc[UR6][R2.64+0x10] ;  /* 0x00001006022c0981 */ /* 0x000568000c1e1d00 */
[----:B------:R2:W5:Y:S04]  /*01c0*/  @P0 LDG.E.128 R40, desc[UR6][R4.64] ;  /* 0x0000000604280981 */ /* 0x000568000c1e1d00 */
[----:B------:R2:W5:Y:S01]  /*01d0*/  @P0 LDG.E.128 R36, desc[UR6][R4.64+0x10] ;  /* 0x0000100604240981 */ /* 0x000562000c1e1d00 */
[----:B---3--:R-:W-:Y:S01]  /*01e0*/  ISETP.GE.AND P0, PT, R71, UR5, PT ;  /* 0x0000000547007c0c */ /* 0x008fe2000bf06270 */
[----:B------:R-:W-:Y:S01]  /*01f0*/  BSSY B0, `(.L_x_2863) ;  /* 0x00002d1000007945 */ /* 0x000fe20003800000 */
        /* <DEDUP_REMOVED lines=12> */
[----:B0-2---:R-:W-:Y:S06]  /*02c0*/  @P0 BRA `(.L_x_2864) ;  /* 0x0000002c000c0947 */ /* 0x005fec0003800000 */
[----:B------:R-:W-:-:S07]  /*02d0*/  HFMA2 R32, -RZ, RZ, 0, 0 ;  /* 0x00000000ff207431 */ /* 0x000fce00000001ff */
.L_x_2918:
[----:B0-----:R-:W0:Y:S08]  /*02e0*/  LDC.64 R100, c[0x0][0x3f8] ;  /* 0x0000fe00ff647b82 */ /* 0x001e300000000a00 */
[----:B------:R-:W1:Y:S08]  /*02f0*/  LDC.64 R64, c[0x0][0x3f0] ;  /* 0x0000fc00ff407b82 */ /* 0x000e700000000a00 */
[----:B--2---:R-:W2:Y:S01]  /*0300*/  LDC.64 R66, c[0x0][0x3c8] ;  /* 0x0000f200ff427b82 */ /* 0x004ea20000000a00 */
[----:B0-----:R-:W-:-:S05]  /*0310*/  IMAD.WIDE R100, R71, 0x4, R100 ;  /* 0x0000000447647825 */ /* 0x001fca00078e0264 */
[----:B------:R-:W3:Y:S01]  /*0320*/  LDG.E R2, desc[UR6][R100.64] ;  /* 0x0000000664027981 */ /* 0x000ee2000c1e1900 */
[C---:B-1----:R-:W-:Y:S02]  /*0330*/  IMAD.WIDE R68, R71.reuse, 0x4, R64 ;  /* 0x0000000447447825 */ /* 0x042fe400078e0240 */
[----:B------:R-:W0:Y:S04]  /*0340*/  LDC.64 R64, c[0x0][0x3c0] ;  /* 0x0000f000ff407b82 */ /* 0x000e280000000a00 */
[----:B-----5:R1:W5:Y:S01]  /*0350*/  LDG.E R68, desc[UR6][R68.64] ;  /* 0x0000000644447981 */ /* 0x020362000c1e1900 */
[----:B--2---:R-:W-:-:S05]  /*0360*/  IMAD.WIDE R66, R71, 0x4, R66 ;  /* 0x0000000447427825 */ /* 0x004fca00078e0242 */
[----:B------:R1:W5:Y:S01]  /*0370*/  LDG.E R70, desc[UR6][R66.64] ;  /* 0x0000000642467981 */ /* 0x000362000c1e1900 */
[----:B------:R-:W-:Y:S01]  /*0380*/  BSSY.RECONVERGENT B1, `(.L_x_2865) ;  /* 0x00000a1000017945 */ /* 0x000fe20003800200 */
[----:B---3--:R-:W-:-:S13]  /*0390*/  ISETP.GE.AND P2, PT, R2, 0x1, PT ;  /* 0x000000010200780c */ /* 0x008fda0003f46270 */
[----:B01----:R-:W-:Y:S05]  /*03a0*/  @!P2 BRA `(.L_x_2866) ;  /* 0x0000000400dca947 */ /* 0x003fea0003800000 */
[----:B------:R-:W0:Y:S01]  /*03b0*/  LDC R104, c[0x0][0x388] ;  /* 0x0000e200ff687b82 */ /* 0x000e220000000800 */
[----:B-----5:R-:W-:Y:S01]  /*03c0*/  ISETP.GE.AND P1, PT, R68, 0x1, PT ;  /* 0x000000014400780c */ /* 0x020fe20003f26270 */
[----:B------:R-:W-:Y:S01]  /*03d0*/  HFMA2 R102, -RZ, RZ, 0, 0 ;  /* 0x00000000ff667431 */ /* 0x000fe200000001ff */
[----:B------:R-:W-:-:S11]  /*03e0*/  ISETP.GE.U32.AND P3, PT, R99, 0x20, PT ;  /* 0x000000206300780c */ /* 0x000fd60003f66070 */
[----:B------:R-:W-:-:S04]  /*03f0*/  @P1 VIADD R66, R68, 0xffffffff ;  /* 0xffffffff44421836 */ /* 0x000fc80000000000 */
[-C--:B0-----:R-:W-:Y:S02]  /*0400*/  @P1 IMAD R69, R66, R104.reuse, RZ ;  /* 0x0000006842451224 */ /* 0x081fe400078e02ff */
[----:B------:R-:W-:-:S03]  /*0410*/  IMAD R66, R71, R104, RZ ;  /* 0x0000006847427224 */ /* 0x000fc600078e02ff */
[----:B------:R-:W-:Y:S02]  /*0420*/  @P1 SHF.R.S32.HI R100, RZ, 0x1f, R69 ;  /* 0x0000001fff641819 */ /* 0x000fe40000011445 */
[----:B------:R-:W-:Y:S02]  /*0430*/  SHF.R.S32.HI R67, RZ, 0x1f, R66 ;  /* 0x0000001fff437819 */ /* 0x000fe40000011442 */
[----:B------:R-:W-:Y:S02]  /*0440*/  @P1 LEA.HI R101, R100, R69, RZ, 0x3 ;  /* 0x0000004564651211 */ /* 0x000fe400078f18ff */
[----:B------:R-:W-:Y:S02]  /*0450*/  LEA.HI R69, R67, R66, RZ, 0x3 ;  /* 0x0000004243457211 */ /* 0x000fe400078f18ff */
[----:B------:R-:W-:Y:S02]  /*0460*/  CS2R R66, SRZ ;  /* 0x0000000000427805 */ /* 0x000fe4000001ff00 */
[----:B------:R-:W-:-:S02]  /*0470*/  @P1 LEA.HI.SX32 R101, R101, R0, 0x1d ;  /* 0x0000000065651211 */ /* 0x000fc400078feaff */
[----:B------:R-:W-:Y:S02]  /*0480*/  MOV R100, RZ ;  /* 0x000000ff00647202 */ /* 0x000fe40000000f00 */
[----:B------:R-:W-:Y:S01]  /*0490*/  LEA.HI.SX32 R69, R69, R0, 0x1d ;  /* 0x0000000045457211 */ /* 0x000fe200078feaff */
[----:B------:R-:W-:Y:S01]  /*04a0*/  @P1 IMAD.MOV.U32 R66, RZ, RZ, R101 ;  /* 0x000000ffff421224 */ /* 0x000fe200078e0065 */
[----:B------:R-:W-:Y:S01]  /*04b0*/  @P1 MOV R67, RZ ;  /* 0x000000ff00431202 */ /* 0x000fe20000000f00 */
[----:B------:R-:W-:Y:S06]  /*04c0*/  @!P3 BRA `(.L_x_2867) ;  /* 0x000000080030b947 */ /* 0x000fec0003800000 */
[----:B------:R-:W0:Y:S01]  /*04d0*/  LDC.64 R84, c[0x0][0x428] ;  /* 0x00010a00ff547b82 */ /* 0x000e220000000a00 */
[----:B------:R-:W-:Y:S01]  /*04e0*/  IADD3 R3, PT, PT, R2, -0x1, RZ ;  /* 0xffffffff02037810 */ /* 0x000fe20007ffe0ff */
[----:B------:R-:W-:-:S04]  /*04f0*/  IMAD.WIDE R64, R71, 0x4, R64 ;  /* 0x0000000447407825 */ /* 0x000fc800078e0240 */
[----:B------:R-:W-:Y:S01]  /*0500*/  IMAD R3, R3, R104, RZ ;  /* 0x0000006803037224 */ /* 0x000fe200078e02ff */
[----:B------:R1:W2:Y:S01]  /*0510*/  LDG.E R90, desc[UR6][R64.64] ;  /* 0x00000006405a7981 */ /* 0x0002a2000c1e1900 */
[----:B------:R-:W3:Y:S03]  /*0520*/  LDC.64 R88, c[0x0][0x3a8] ;  /* 0x0000ea00ff587b82 */ /* 0x000ee60000000a00 */
[----:B------:R-:W-:-:S04]  /*0530*/  SHF.R.S32.HI R72, RZ, 0x1f, R3 ;  /* 0x0000001fff487819 */ /* 0x000fc80000011403 */
[----:B------:R-:W-:-:S04]  /*0540*/  LEA.HI R3, R72, R3, RZ, 0x3 ;  /* 0x0000000348037211 */ /* 0x000fc800078f18ff */
[----:B------:R-:W-:-:S05]  /*0550*/  LEA.HI.SX32 R3, R3, R0, 0x1d ;  /* 0x0000000003037211 */ /* 0x000fca00078feaff */
[----:B0-----:R-:W-:Y:S01]  /*0560*/  IMAD.WIDE.U32 R84, R3, 0x10, R84 ;  /* 0x0000001003547825 */ /* 0x001fe200078e0054 */
[----:B------:R-:W-:-:S05]  /*0570*/  LEA R94, P0, R66, UR12, 0x3 ;  /* 0x0000000c425e7c11 */ /* 0x000fca000f8018ff */
[----:B------:R-:W4:Y:S01]  /*0580*/  LDG.E.128 R84, desc[UR6][R84.64] ;  /* 0x0000000654547981 */ /* 0x000f22000c1e1d00 */
[----:B---3--:R-:W-:-:S05]  /*0590*/  IMAD.WIDE.U32 R88, R69, 0x20, R88 ;  /* 0x0000002045587825 */ /* 0x008fca00078e0058 */
[----:B------:R-:W3:Y:S04]  /*05a0*/  LDG.E.128 R80, desc[UR6][R88.64+0x10] ;  /* 0x0000100658507981 */ /* 0x000ee8000c1e1d00 */
[----:B------:R-:W3:Y:S01]  /*05b0*/  LDG.E.128 R72, desc[UR6][R88.64] ;  /* 0x0000000658487981 */ /* 0x000ee2000c1e1d00 */
[----:B------:R-:W-:-:S06]  /*05c0*/  LEA.HI.X R95, R66, UR13, R67, 0x3, P0 ;  /* 0x0000000d425f7c11 */ /* 0x000fcc00080f1c43 */
[----:B------:R-:W3:Y:S01]  /*05d0*/  LDG.E.64 R94, desc[UR6][R94.64] ;  /* 0x000000065e5e7981 */ /* 0x000ee2000c1e1b00 */
[----:B------:R-:W-:-:S04]  /*05e0*/  ISETP.NE.U32.AND P0, PT, RZ, UR8, PT ;  /* 0x00000008ff007c0c */ /* 0x000fc8000bf05070 */
[----:B------:R-:W-:-:S13]  /*05f0*/  ISETP.NE.AND.EX P0, PT, RZ, UR9, PT, P0 ;  /* 0x00000009ff007c0c */ /* 0x000fda000bf05300 */
[----:B-1----:R-:W0:Y:S02]  /*0600*/  @P0 LDC.64 R64, c[0x0][0x438] ;  /* 0x00010e00ff400b82 */ /* 0x002e240000000a00 */
[----:B0-----:R-:W-:-:S05]  /*0610*/  @P0 IMAD.WIDE.U32 R64, R69, 0x20, R64 ;  /* 0x0000002045400825 */ /* 0x001fca00078e0040 */
[----:B------:R-:W5:Y:S04]  /*0620*/  @P0 LDG.E.128 R8, desc[UR6][R64.64] ;  /* 0x0000000640080981 */ /* 0x000f68000c1e1d00 */
[----:B------:R4:W5:Y:S01]  /*0630*/  @P0 LDG.E.128 R4, desc[UR6][R64.64+0x10] ;  /* 0x0000100640040981 */ /* 0x000962000c1e1d00 */
[----:B------:R-:W-:-:S04]  /*0640*/  ISETP.NE.AND P0, PT, RZ, UR10, PT ;  /* 0x0000000aff007c0c */ /* 0x000fc8000bf05270 */
[----:B--2---:R-:W-:Y:S02]  /*0650*/  FSEL R3, R90, RZ, !P0 ;  /* 0x000000ff5a037208 */ /* 0x004fe40004000000 */
[C---:B----4-:R-:W-:Y:S01]  /*0660*/  PRMT R64, R84.reuse, 0x7632, R64 ;  /* 0x0000763254407816 */ /* 0x050fe20000000040 */
[----:B------:R-:W-:Y:S02]  /*0670*/  IMAD.U32 R69, R84, 0x10000, RZ ;  /* 0x0001000054457824 */ /* 0x000fe400078e00ff */
[--C-:B---3--:R-:W-:Y:S01]  /*0680*/  FADD.FTZ R91, R80, -R3.reuse ;  /* 0x80000003505b7221 */ /* 0x108fe20000010000 */
[--C-:B------:R-:W-:Y:S01]  /*0690*/  FADD.FTZ R89, R81, -R3.reuse ;  /* 0x8000000351597221 */ /* 0x100fe20000010000 */
[----:B------:R-:W-:Y:S01]  /*06a0*/  SHF.L.U32 R81, R86, 0x10, RZ ;  /* 0x0000001056517819 */ /* 0x000fe200000006ff */
[--C-:B------:R-:W-:Y:S01]  /*06b0*/  FADD.FTZ R73, R73, -R3.reuse ;  /* 0x8000000349497221 */ /* 0x100fe20000010000 */
[--C-:B------:R-:W-:Y:S01]  /*06c0*/  FADD.FTZ R67, R72, -R3.reuse ;  /* 0x8000000348437221 */ /* 0x100fe20000010000 */
[----:B------:R-:W-:Y:S01]  /*06d0*/  FMUL.FTZ R91, R70, R91 ;  /* 0x0000005b465b7220 */ /* 0x000fe20000410000 */
[----:B------:R-:W-:Y:S01]  /*06e0*/  SHF.L.U32 R64, R64, 0x10, RZ ;  /* 0x0000001040407819 */ /* 0x000fe200000006ff */
[--C-:B------:R-:W-:Y:S01]  /*06f0*/  FADD.FTZ R93, R74, -R3.reuse ;  /* 0x800000034a5d7221 */ /* 0x100fe20000010000 */
[----:B------:R-:W-:Y:S01]  /*0700*/  FMUL.FTZ R96, R70, R73 ;  /* 0x0000004946607220 */ /* 0x000fe20000410000 */
[--C-:B------:R-:W-:Y:S01]  /*0710*/  FADD.FTZ R75, R75, -R3.reuse ;  /* 0x800000034b4b7221 */ /* 0x100fe20000010000 */
[--C-:B------:R-:W-:Y:S01]  /*0720*/  FADD.FTZ R101, R82, -R3.reuse ;  /* 0x8000000352657221 */ /* 0x100fe20000010000 */
[----:B------:R-:W-:Y:S01]  /*0730*/  FADD.FTZ R103, R83, -R3 ;  /* 0x8000000353677221 */ /* 0x000fe20000010000 */
[----:B------:R-:W-:Y:S01]  /*0740*/  FMUL.FTZ R84, R48, R69 ;  /* 0x0000004530547220 */ /* 0x000fe20000410000 */
[----:B------:R-:W-:Y:S01]  /*0750*/  FMUL.FTZ R3, R70, R67 ;  /* 0x0000004346037220 */ /* 0x000fe20000410000 */
[----:B------:R-:W-:Y:S01]  /*0760*/  PRMT R66, R85, 0x7632, R66 ;  /* 0x0000763255427816 */ /* 0x000fe20000000042 */
[-C--:B------:R-:W-:Y:S01]  /*0770*/  FFMA.FTZ R16, R91, R81.reuse, R16 ;  /* 0x000000515b107223 */ /* 0x080fe20000010010 */
[----:B------:R-:W-:Y:S01]  /*0780*/  SHF.L.U32 R83, R85, 0x10, RZ ;  /* 0x0000001055537819 */ /* 0x000fe200000006ff */
[----:B------:R-:W-:Y:S01]  /*0790*/  FADD.FTZ R32, R32, R81 ;  /* 0x0000005120207221 */ /* 0x000fe20000010000 */
[----:B------:R-:W-:Y:S01]  /*07a0*/  FMUL.FTZ R82, R44, R81 ;  /* 0x000000512c527220 */ /* 0x000fe20000410000 */
[----:B------:R-:W-:Y:S01]  /*07b0*/  FMUL.FTZ R93, R70, R93 ;  /* 0x0000005d465d7220 */ /* 0x000fe20000410000 */
[-C--:B------:R-:W-:Y:S01]  /*07c0*/  FFMA.FTZ R13, R96, R64.reuse, R13 ;  /* 0x00000040600d7223 */ /* 0x080fe2000001000d */
[----:B------:R-:W-:Y:S01]  /*07d0*/  FADD.FTZ R21, R21, R64 ;  /* 0x0000004015157221 */ /* 0x000fe20000010000 */
[----:B------:R-:W-:Y:S01]  /*07e0*/  FMUL.FTZ R81, R49, R64 ;  /* 0x0000004031517220 */ /* 0x000fe20000410000 */
[----:B------:R-:W-:Y:S01]  /*07f0*/  FADD.FTZ R64, RZ, R84 ;  /* 0x00000054ff407221 */ /* 0x000fe20000010000 */
[----:B------:R-:W-:Y:S01]  /*0800*/  PRMT R74, R86, 0x7632, R74 ;  /* 0x00007632564a7816 */ /* 0x000fe2000000004a */
[C---:B------:R-:W-:Y:S01]  /*0810*/  IMAD.U32 R65, R87.reuse, 0x10000, RZ ;  /* 0x0001000057417824 */ /* 0x040fe200078e00ff */
[----:B------:R-:W-:Y:S01]  /*0820*/  PRMT R100, R87, 0x7632, R100 ;  /* 0x0000763257647816 */ /* 0x000fe20000000064 */
[----:B------:R-:W-:Y:S01]  /*0830*/  FFMA.FTZ R67, R3, R84, RZ ;  /* 0x0000005403437223 */ /* 0x000fe200000100ff */
[C-C-:B------:R-:W-:Y:S01]  /*0840*/  SHF.R.U64 R88, R94.reuse, 0x8, R95.reuse ;  /* 0x000000085e587819 */ /* 0x140fe2000000125f */
[----:B------:R-:W-:Y:S01]  /*0850*/  FFMA.FTZ R14, R93, R83, R14 ;  /* 0x000000535d0e7223 */ /* 0x000fe2000001000e */
[----:B------:R-:W-:Y:S01]  /*0860*/  SHF.R.U64 R87, R94, 0x10, R95 ;  /* 0x000000105e577819 */ /* 0x000fe2000000125f */
[----:B------:R-:W-:Y:S01]  /*0870*/  FADD.FTZ R22, R22, R83 ;  /* 0x0000005316167221 */ /* 0x000fe20000010000 */
[----:B------:R-:W-:-:S02]  /*0880*/  SHF.R.U64 R86, R94, 0x18, R95 ;  /* 0x000000185e567819 */ /* 0x000fc4000000125f */
[----:B------:R-:W-:Y:S01]  /*0890*/  PRMT R72, R94, 0x7610, R72 ;  /* 0x000076105e487816 */ /* 0x000fe20000000048 */
[----:B------:R-:W-:Y:S01]  /*08a0*/  FMUL.FTZ R94, R70, R75 ;  /* 0x0000004b465e7220 */ /* 0x000fe20000410000 */
[----:B------:R-:W-:Y:S01]  /*08b0*/  SHF.L.U32 R80, R66, 0x10, RZ ;  /* 0x0000001042507819 */ /* 0x000fe200000006ff */
[----:B------:R-:W-:Y:S01]  /*08c0*/  FMUL.FTZ R83, R50, R83 ;  /* 0x0000005332537220 */ /* 0x000fe20000410000 */
[----:B------:R-:W-:Y:S01]  /*08d0*/  FADD.FTZ R64, R64, R81 ;  /* 0x0000005140407221 */ /* 0x000fe20000010000 */
[----:B------:R-:W-:Y:S01]  /*08e0*/  FFMA.FTZ R66, R96, R81, R67 ;  /* 0x0000005160427223 */ /* 0x000fe20000010043 */
[----:B------:R-:W-:Y:S01]  /*08f0*/  FFMA.FTZ R12, R3, R69, R12 ;  /* 0x00000045030c7223 */ /* 0x000fe2000001000c */
[-C--:B------:R-:W-:Y:S01]  /*0900*/  FFMA.FTZ R15, R94, R80.reuse, R15 ;  /* 0x000000505e0f7223 */ /* 0x080fe2000001000f */
[----:B------:R-:W-:Y:S01]  /*0910*/  FADD.FTZ R23, R23, R80 ;  /* 0x0000005017177221 */ /* 0x000fe20000010000 */
[----:B------:R-:W-:Y:S01]  /*0920*/  FADD.FTZ R20, R20, R69 ;  /* 0x0000004514147221 */ /* 0x000fe20000010000 */
[----:B------:R-:W-:Y:S01]  /*0930*/  FMUL.FTZ R80, R51, R80 ;  /* 0x0000005033507220 */ /* 0x000fe20000410000 */
[----:B------:R-:W-:Y:S01]  /*0940*/  FADD.FTZ R67, R64, R83 ;  /* 0x0000005340437221 */ /* 0x000fe20000010000 */
[----:B------:R-:W-:Y:S01]  /*0950*/  FFMA.FTZ R69, R93, R83, R66 ;  /* 0x000000535d457223 */ /* 0x000fe20000010042 */
[----:B------:R-:W-:-:S02]  /*0960*/  IMAD.U32 R74, R74, 0x10000, RZ ;  /* 0x000100004a4a7824 */ /* 0x000fc400078e00ff */
[----:B------:R-:W-:Y:S01]  /*0970*/  FADD.FTZ R67, R67, R80 ;  /* 0x0000005043437221 */ /* 0x000fe20000010000 */
[----:B------:R-:W-:Y:S01]  /*0980*/  FFMA.FTZ R64, R94, R80, R69 ;  /* 0x000000505e407223 */ /* 0x000fe20000010045 */
[C---:B------:R-:W-:Y:S01]  /*0990*/  FMUL.FTZ R92, R70.reuse, R89 ;  /* 0x00000059465c7220 */ /* 0x040fe20000410000 */
[----:B------:R-:W-:Y:S01]  /*09a0*/  FMUL.FTZ R89, R70, R101 ;  /* 0x0000006546597220 */ /* 0x000fe20000410000 */
[----:B------:R-:W-:Y:S01]  /*09b0*/  FMUL.FTZ R75, R45, R74 ;  /* 0x0000004a2d4b7220 */ /* 0x000fe20000410000 */
[----:B------:R-:W-:Y:S01]  /*09c0*/  FADD.FTZ R66, R67, R82 ;  /* 0x0000005243427221 */ /* 0x000fe20000010000 */
[----:B------:R-:W-:Y:S01]  /*09d0*/  FFMA.FTZ R67, R91, R82, R64 ;  /* 0x000000525b437223 */ /* 0x000fe20000010040 */
[----:B------:R-:W-:Y:S01]  /*09e0*/  SHF.L.U32 R100, R100, 0x10, RZ ;  /* 0x0000001064647819 */ /* 0x000fe200000006ff */
        /* <DEDUP_REMOVED lines=13> */
[----:B------:R-:W-:-:S02]  /*0ac0*/  SHF.R.U32.HI R85, RZ, 0x8, R95 ;  /* 0x00000008ff557819 */ /* 0x000fc4000001165f */
[----:B------:R-:W-:Y:S01]  /*0ad0*/  SHF.R.U32.HI R97, RZ, 0x10, R95 ;  /* 0x00000010ff617819 */ /* 0x000fe2000001165f */
[----:B------:R-:W-:Y:S01]  /*0ae0*/  FADD.FTZ R100, R100, R73 ;  /* 0x0000004964647221 */ /* 0x000fe20000010000 */
[----:B------:R-:W-:Y:S01]  /*0af0*/  SHF.R.U32.HI R98, RZ, 0x18, R95 ;  /* 0x00000018ff627819 */ /* 0x000fe2000001165f */
[----:B------:R-:W-:Y:S01]  /*0b00*/  FFMA.FTZ R102, R90, R73, R65 ;  /* 0x000000495a667223 */ /* 0x000fe20000010041 */
[----:B------:R-:W-:Y:S06]  /*0b10*/  BRA `(.L_x_2867) ;  /* 0x00000000009c7947 */ /* 0x000fec0003800000 */
.L_x_2866:
        /* <DEDUP_REMOVED lines=14> */
[----:B------:R-:W-:Y:S02]  /*0c00*/  ISETP.NE.U32.AND P0, PT, RZ, UR8, PT ;  /* 0x00000008ff007c0c */ /* 0x000fe4000bf05070 */
[C---:B------:R-:W-:Y:S02]  /*0c10*/  LEA R86, P4, R64.reuse, UR12, 0x3 ;  /* 0x0000000c40567c11 */ /* 0x040fe4000f8818ff */
[----:B------:R-:W-:Y:S02]  /*0c20*/  ISETP.NE.AND.EX P0, PT, RZ, UR9, PT, P0 ;  /* 0x00000009ff007c0c */ /* 0x000fe4000bf05300 */
[----:B------:R-:W-:-:S05]  /*0c30*/  LEA.HI.X R87, R64, UR13, R65, 0x3, P4 ;  /* 0x0000000d40577c11 */ /* 0x000fca000a0f1c41 */
[----:B------:R-:W2:Y:S06]  /*0c40*/  LDG.E.64 R64, desc[UR6][R86.64] ;  /* 0x0000000656407981 */ /* 0x000eac000c1e1b00 */
[----:B------:R-:W0:Y:S08]  /*0c50*/  @P0 LDC R72, c[0x0][0x388] ;  /* 0x0000e200ff480b82 */ /* 0x000e300000000800 */
[----:B------:R-:W1:Y:S01]  /*0c60*/  @P0 LDC.64 R66, c[0x0][0x438] ;  /* 0x00010e00ff420b82 */ /* 0x000e620000000a00 */
[----:B0-----:R-:W-:-:S05]  /*0c70*/  @P0 IMAD R72, R71, R72, RZ ;  /* 0x0000004847480224 */ /* 0x001fca00078e02ff */
[----:B------:R-:W-:-:S04]  /*0c80*/  @P0 SHF.R.S32.HI R69, RZ, 0x1f, R72 ;  /* 0x0000001fff450819 */ /* 0x000fc80000011448 */
[----:B------:R-:W-:-:S04]  /*0c90*/  @P0 LEA.HI R69, R69, R72, RZ, 0x3 ;  /* 0x0000004845450211 */ /* 0x000fc800078f18ff */
[----:B------:R-:W-:-:S05]  /*0ca0*/  @P0 LEA.HI.SX32 R69, R69, R0, 0x1d ;  /* 0x0000000045450211 */ /* 0x000fca00078feaff */
[----:B-1----:R-:W-:-:S05]  /*0cb0*/  @P0 IMAD.WIDE.U32 R66, R69, 0x20, R66 ;  /* 0x0000002045420825 */ /* 0x002fca00078e0042 */
[----:B------:R0:W5:Y:S04]  /*0cc0*/  @P0 LDG.E.128 R8, desc[UR6][R66.64] ;  /* 0x0000000642080981 */ /* 0x000168000c1e1d00 */
[----:B------:R0:W5:Y:S01]  /*0cd0*/  @P0 LDG.E.128 R4, desc[UR6][R66.64+0x10] ;  /* 0x0000100642040981 */ /* 0x000162000c1e1d00 */
[----:B------:R-:W-:Y:S02]  /*0ce0*/  MOV R102, RZ ;  /* 0x000000ff00667202 */ /* 0x000fe40000000f00 */
[C-C-:B--2---:R-:W-:Y:S02]  /*0cf0*/  SHF.R.U64 R101, R64.reuse, 0x10, R65.reuse ;  /* 0x0000001040657819 */ /* 0x144fe40000001241 */
[C-C-:B------:R-:W-:Y:S02]  /*0d00*/  SHF.R.U64 R69, R64.reuse, 0x18, R65.reuse ;  /* 0x0000001840457819 */ /* 0x140fe40000001241 */
[----:B------:R-:W-:-:S02]  /*0d10*/  SHF.R.U64 R88, R64, 0x8, R65 ;  /* 0x0000000840587819 */ /* 0x000fc40000001241 */
[----:B------:R-:W-:Y:S02]  /*0d20*/  PRMT R72, R64, 0x7610, R72 ;  /* 0x0000761040487816 */ /* 0x000fe40000000048 */
[--C-:B------:R-:W-:Y:S02]  /*0d30*/  SHF.R.U32.HI R85, RZ, 0x8, R65.reuse ;  /* 0x00000008ff557819 */ /* 0x100fe40000011641 */
[--C-:B------:R-:W-:Y:S02]  /*0d40*/  SHF.R.U32.HI R97, RZ, 0x10, R65.reuse ;  /* 0x00000010ff617819 */ /* 0x100fe40000011641 */
[----:B------:R-:W-:Y:S02]  /*0d50*/  SHF.R.U32.HI R98, RZ, 0x18, R65 ;  /* 0x00000018ff627819 */ /* 0x000fe40000011641 */
[----:B------:R-:W-:Y:S02]  /*0d60*/  PRMT R95, R65, 0x7610, R95 ;  /* 0x00007610415f7816 */ /* 0x000fe4000000005f */
[----:B------:R-:W-:-:S02]  /*0d70*/  PRMT R87, R101, 0x7610, R87 ;  /* 0x0000761065577816 */ /* 0x000fc40000000057 */
[----:B0-----:R-:W-:-:S07]  /*0d80*/  PRMT R86, R69, 0x7610, R86 ;  /* 0x0000761045567816 */ /* 0x001fce0000000056 */
.L_x_2867:
[----:B------:R-:W-:Y:S05]  /*0d90*/  BSYNC.RECONVERGENT B1 ;  /* 0x0000000000017941 */ /* 0x000fea0003800200 */
.L_x_2865:
        /* <DEDUP_REMOVED lines=20> */
.L_x_2932:
[----:B------:R-:W-:Y:S05]  /*0ee0*/  @!P3 BRA.U `(.L_x_2869) ;  /* 0x0000001d00f4b947 */ /* 0x000fea0003800000 */
[----:B------:R-:W3:Y:S01]  /*0ef0*/  @P1 LDC R65, c[0x0][0x388] ;  /* 0x0000e200ff411b82 */ /* 0x000ee20000000800 */
[----:B------:R-:W-:Y:S01]  /*0f00*/  @P1 IADD3 R68, PT, PT, R68, -0x1, RZ ;  /* 0xffffffff44441810 */ /* 0x000fe20007ffe0ff */
[----:B------:R-:W-:Y:S04]  /*0f10*/  BSSY.RECONVERGENT B2, `(.L_x_2869) ;  /* 0x00001fa000027945 */ /* 0x000fe80003800200 */
[----:B---3--:R-:W-:Y:S02]  /*0f20*/  @P1 IMAD R65, R68, R65, RZ ;  /* 0x0000004144411224 */ /* 0x008fe400078e02ff */
[----:B--2---:R-:W-:-:S03]  /*0f30*/  FADD.FTZ R68, R102, R103 ;  /* 0x0000006766447221 */ /* 0x004fc60000010000 */
[----:B------:R-:W-:-:S04]  /*0f40*/  @P1 SHF.R.S32.HI R64, RZ, 0x1f, R65 ;  /* 0x0000001fff401819 */ /* 0x000fc80000011441 */
[----:B------:R-:W-:Y:S02]  /*0f50*/  @P1 LEA.HI R69, R64, R65, RZ, 0x3 ;  /* 0x0000004140451211 */ /* 0x000fe400078f18ff */
[----:B------:R-:W-:Y:S02]  /*0f60*/  CS2R R64, SRZ ;  /* 0x0000000000407805 */ /* 0x000fe4000001ff00 */
[----:B------:R-:W-:Y:S02]  /*0f70*/  @P1 MOV R65, RZ ;  /* 0x000000ff00411202 */ /* 0x000fe40000000f00 */
[----:B------:R-:W-:Y:S01]  /*0f80*/  @P1 LEA.HI.SX32 R66, R69, R0, 0x1d ;  /* 0x0000000045421211 */ /* 0x000fe200078feaff */
[----:B-1----:R-:W-:-:S04]  /*0f90*/  FADD.FTZ R69, R100, R67 ;  /* 0x0000004364457221 */ /* 0x002fc80000010000 */
        /* <DEDUP_REMOVED lines=14> */
[----:B0-----:R-:W-:Y:S01]  /*1080*/  MOV R102, UR22 ;  /* 0x0000001600667c02 */ /* 0x001fe20008000f00 */
[----:B------:R-:W-:-:S03]  /*1090*/  IMAD.U32 R104, RZ, RZ, UR23 ;  /* 0x00000017ff687e24 */ /* 0x000fc6000f8e00ff */
        /* <DEDUP_REMOVED lines=11> */
[----:B-----5:R-:W-:Y:S02]  /*1150*/  @P2 SHF.L.U32 R66, R76, 0x10, RZ ;  /* 0x000000104c422819 */ /* 0x020fe400000006ff */
[----:B------:R-:W-:-:S04]  /*1160*/  FMUL.FTZ R67, R67, UR15 ;  /* 0x0000000f43437c20 */ /* 0x000fc80008410000 */
        /* <DEDUP_REMOVED lines=8> */
.L_x_2875:
[----:B------:R-:W-:Y:S05]  /*11f0*/  BSYNC.RECONVERGENT B3 ;  /* 0x0000000000037941 */ /* 0x000fea0003800200 */
.L_x_2874:
        /* <DEDUP_REMOVED lines=8> */
[----:B------:R-:W-:-:S03]  /*1280*/  FSEL R67, R67, RZ, P2 ;  /* 0x000000ff43437208 */ /* 0x000fc60001000000 */
[----:B-----5:R-:W-:Y:S02]  /*1290*/  @P0 PRMT R100, R76, 0x7632, R100 ;  /* 0x000076324c640816 */ /* 0x020fe40000000064 */
        /* <DEDUP_REMOVED lines=9> */
.L_x_2877:
[----:B------:R-:W-:Y:S05]  /*1330*/  BSYNC.RECONVERGENT B3 ;  /* 0x0000000000037941 */ /* 0x000fea0003800200 */
.L_x_2876:
        /* <DEDUP_REMOVED lines=8> */
[----:B-----5:R-:W-:Y:S02]  /*13c0*/  @P0 IMAD.U32 R66, R77, 0x10000, RZ ;  /* 0x000100004d420824 */ /* 0x020fe400078e00ff */
[----:B------:R-:W-:-:S04]  /*13d0*/  FMUL.FTZ R67, R67, UR15 ;  /* 0x0000000f43437c20 */ /* 0x000fc80008410000 */
        /* <DEDUP_REMOVED lines=8> */
.L_x_2879:
[----:B------:R-:W-:Y:S05]  /*1460*/  BSYNC.RECONVERGENT B3 ;  /* 0x0000000000037941 */ /* 0x000fea0003800200 */
.L_x_2878:
[----:B------:R-:W-:Y:S04]  /*1470*/  BSSY.RECONVERGENT B3, `(.L_x_2880) ;  /* 0x0000013000037945 */ /* 0x000fe80003800200 */
[----:B------:R-:W-:Y:S05]  /*1480*/  @!P1 BRA `(.L_x_2881) ;  /* 0x0000000000449947 */ /* 0x000fea0003800000 */
[----:B------:R-:W-:Y:S01]  /*1490*/  FFMA.FTZ R67, R94, R68, R69 ;  /* 0x000000445e437223 */ /* 0x000fe20000010045 */
[----:B------:R-:W-:Y:S01]  /*14a0*/  ISETP.GT.AND P2, PT, R2, RZ, PT ;  /* 0x000000ff0200720c */ /* 0x000fe20003f44270 */
[----:B------:R-:W-:Y:S01]  /*14b0*/  HFMA2 R66, -RZ, RZ, 0, 0 ;  /* 0x00000000ff427431 */ /* 0x000fe200000001ff */
[----:B------:R-:W-:Y:S01]  /*14c0*/  LOP3.LUT P0, RZ, R86, 0xff, RZ, 0xc0, !PT ;  /* 0x000000ff56ff7812 */ /* 0x000fe2000780c0ff */
[----:B------:R-:W-:-:S04]  /*14d0*/  FADD.FTZ R67, R80, -R67 ;  /* 0x8000004350437221 */ /* 0x000fc80000010000 */
        /* <DEDUP_REMOVED lines=12> */
.L_x_2881:
[----:B------:R-:W-:Y:S05]  /*15a0*/  BSYNC.RECONVERGENT B3 ;  /* 0x0000000000037941 */ /* 0x000fea0003800200 */
.L_x_2880:
        /* <DEDUP_REMOVED lines=18> */
.L_x_2883:
[----:B------:R-:W-:Y:S05]  /*16d0*/  BSYNC.RECONVERGENT B3 ;  /* 0x0000000000037941 */ /* 0x000fea0003800200 */
.L_x_2882:
        /* <DEDUP_REMOVED lines=19> */
.L_x_2885:
[----:B------:R-:W-:Y:S05]  /*1810*/  BSYNC.RECONVERGENT B3 ;  /* 0x0000000000037941 */ /* 0x000fea0003800200 */
.L_x_2884:
        /* <DEDUP_REMOVED lines=18> */
.L_x_2887:
[----:B------:R-:W-:Y:S05]  /*1940*/  BSYNC.RECONVERGENT B3 ;  /* 0x0000000000037941 */ /* 0x000fea0003800200 */
.L_x_2886:
        /* <DEDUP_REMOVED lines=11> */
[----:B------:R-:W-:-:S03]  /*1a00*/  MOV R2, RZ ;  /* 0x000000ff00027202 */ /* 0x000fc60000000f00 */
[----:B------:R-:W-:Y:S01]  /*1a10*/  FMUL.FTZ R67, R39, R68 ;  /* 0x0000004427437220 */ /* 0x000fe20000410000 */
[----:B------:R-:W-:-:S04]  /*1a20*/  @P0 FMUL.FTZ R2, R68, R66 ;  /* 0x0000004244020220 */ /* 0x000fc80000410000 */
[----:B------:R-:W-:Y:S01]  /*1a30*/  FSEL R67, R67, RZ, P0 ;  /* 0x000000ff43437208 */ /* 0x000fe20000000000 */
[----:B------:R-:W-:-:S03]  /*1a40*/  FADD.FTZ R27, R27, R2 ;  /* 0x000000021b1b7221 */ /* 0x000fc60000010000 */
[----:B------:R-:W-:-:S04]  /*1a50*/  F2FP.BF16.F32.PACK_AB R67, RZ, R67 ;  /* 0x00000043ff43723e */ /* 0x000fc800000010ff */
[----:B------:R-:W-:Y:S01]  /*1a60*/  PRMT R55, R55, 0x5410, R67 ;  /* 0x0000541037377816 */ /* 0x000fe20000000043 */
[----:B------:R-:W-:Y:S06]  /*1a70*/  BRA `(.L_x_2888) ;  /* 0x0000001000c87947 */ /* 0x000fec0003800000 */
.L_x_2873:
[----:B------:R-:W-:Y:S01]  /*1a80*/  ISETP.GT.AND P0, PT, R2, RZ, PT ;  /* 0x000000ff0200720c */ /* 0x000fe20003f04270 */
        /* <DEDUP_REMOVED lines=24> */
[----:B------:R-:W-:Y:S01]  /*1c10*/  BSSY.RECONVERGENT B3, `(.L_x_2889) ;  /* 0x0000015000037945 */ /* 0x000fe20003800200 */
        /* <DEDUP_REMOVED lines=20> */
.L_x_2890:
[----:B------:R-:W-:Y:S05]  /*1d60*/  BSYNC.RECONVERGENT B3 ;  /* 0x0000000000037941 */ /* 0x000fea0003800200 */
.L_x_2889:
[----:B------:R-:W-:Y:S04]  /*1d70*/  BSSY.RECONVERGENT B3, `(.L_x_2891) ;  /* 0x000000e000037945 */ /* 0x000fe80003800200 */
[----:B------:R-:W-:Y:S05]  /*1d80*/  @!P1 BRA `(.L_x_2892) ;  /* 0x0000000000309947 */ /* 0x000fea0003800000 */
[----:B------:R-:W-:Y:S01]  /*1d90*/  LOP3.LUT P0, RZ, R88, 0xff, RZ, 0xc0, !PT ;  /* 0x000000ff58ff7812 */ /* 0x000fe2000780c0ff */
[----:B------:R-:W-:-:S04]  /*1da0*/  FMUL.FTZ R2, R57, UR15 ;  /* 0x0000000f39027c20 */ /* 0x000fc80008410000 */
[----:B------:R-:W-:Y:S01]  /*1db0*/  FMUL.FTZ R68, R2, UR14 ;  /* 0x0000000e02447c20 */ /* 0x000fe20008410000 */
[----:B------:R-:W-:-:S03]  /*1dc0*/  MOV R2, RZ ;  /* 0x000000ff00027202 */ /* 0x000fc60000000f00 */
        /* <DEDUP_REMOVED lines=8> */
.L_x_2892:
[----:B------:R-:W-:Y:S05]  /*1e50*/  BSYNC.RECONVERGENT B3 ;  /* 0x0000000000037941 */ /* 0x000fea0003800200 */
.L_x_2891:
        /* <DEDUP_REMOVED lines=13> */
.L_x_2894:
[----:B------:R-:W-:Y:S05]  /*1f30*/  BSYNC.RECONVERGENT B3 ;  /* 0x0000000000037941 */ /* 0x000fea0003800200 */
.L_x_2893:
        /* <DEDUP_REMOVED lines=14> */
.L_x_2896:
[----:B------:R-:W-:Y:S05]  /*2020*/  BSYNC.RECONVERGENT B3 ;  /* 0x0000000000037941 */ /* 0x000fea0003800200 */
.L_x_2895:
        /* <DEDUP_REMOVED lines=13> */
.L_x_2898:
[----:B------:R-:W-:Y:S05]  /*2100*/  BSYNC.RECONVERGENT B3 ;  /* 0x0000000000037941 */ /* 0x000fea0003800200 */
.L_x_2897:
        /* <DEDUP_REMOVED lines=14> */
.L_x_2900:
[----:B------:R-:W-:Y:S05]  /*21f0*/  BSYNC.RECONVERGENT B3 ;  /* 0x0000000000037941 */ /* 0x000fea0003800200 */
.L_x_2899:
        /* <DEDUP_REMOVED lines=13> */
.L_x_2902:
[----:B------:R-:W-:Y:S05]  /*22d0*/  BSYNC.RECONVERGENT B3 ;  /* 0x0000000000037941 */ /* 0x000fea0003800200 */
.L_x_2901:
        /* <DEDUP_REMOVED lines=12> */
[----:B------:R-:W-:Y:S01]  /*23a0*/  FADD.FTZ R27, R27, R2 ;  /* 0x000000021b1b7221 */ /* 0x000fe20000010000 */
[----:B------:R-:W-:Y:S06]  /*23b0*/  BRA `(.L_x_2888) ;  /* 0x0000000800787947 */ /* 0x000fec0003800000 */
.L_x_2872:
[-CC-:B------:R-:W-:Y:S01]  /*23c0*/  @P2 FFMA.FTZ R66, R96, R68.reuse, R69.reuse ;  /* 0x0000004460422223 */ /* 0x180fe20000010045 */
[-CC-:B------:R-:W-:Y:S01]  /*23d0*/  @P2 FFMA.FTZ R111, R89, R68.reuse, R69.reuse ;  /* 0x00000044596f2223 */ /* 0x180fe20000010045 */
[----:B0-----:R-:W-:Y:S01]  /*23e0*/  MOV R102, UR22 ;  /* 0x0000001600667c02 */ /* 0x001fe20008000f00 */
[-CC-:B------:R-:W-:Y:S01]  /*23f0*/  @P2 FFMA.FTZ R100, R93, R68.reuse, R69.reuse ;  /* 0x000000445d642223 */ /* 0x180fe20000010045 */
[----:B------:R-:W-:Y:S01]  /*2400*/  @P2 FADD.FTZ R66, R81, -R66 ;  /* 0x8000004251422221 */ /* 0x000fe20000010000 */
[-C--:B------:R-:W-:Y:S01]  /*2410*/  @P2 FFMA.FTZ R107, R94, R68.reuse, R69 ;  /* 0x000000445e6b2223 */ /* 0x080fe20000010045 */
[----:B------:R-:W-:Y:S01]  /*2420*/  @P2 FADD.FTZ R111, R74, -R111 ;  /* 0x8000006f4a6f2221 */ /* 0x000fe20000010000 */
[-CC-:B------:R-:W-:Y:S01]  /*2430*/  @P2 FFMA.FTZ R105, R3, R68.reuse, R69.reuse ;  /* 0x0000004403692223 */ /* 0x180fe20000010045 */
[----:B-----5:R-:W-:Y:S01]  /*2440*/  MOV R2, R9 ;  /* 0x0000000900027202 */ /* 0x020fe20000000f00 */
[-CC-:B------:R-:W-:Y:S01]  /*2450*/  @P2 FFMA.FTZ R109, R91, R68.reuse, R69.reuse ;  /* 0x000000445b6d2223 */ /* 0x180fe20000010045 */
[-CC-:B------:R-:W-:Y:S01]  /*2460*/  @P2 FFMA.FTZ R106, R92, R68.reuse, R69.reuse ;  /* 0x000000445c6a2223 */ /* 0x180fe20000010045 */
[----:B------:R-:W-:Y:S01]  /*2470*/  @P2 FFMA.FTZ R108, R90, R68, R69 ;  /* 0x000000445a6c2223 */ /* 0x000fe20000010045 */
[----:B------:R-:W-:Y:S01]  /*2480*/  MOV R104, UR23 ;  /* 0x0000001700687c02 */ /* 0x000fe20008000f00 */
[----:B------:R-:W-:Y:S01]  /*2490*/  @P2 FFMA.FTZ R2, R70, R66, R9 ;  /* 0x0000004246022223 */ /* 0x000fe20000010009 */
[----:B------:R-:W-:Y:S01]  /*24a0*/  ISETP.NE.U32.AND P0, PT, R102, RZ, PT ;  /* 0x000000ff6600720c */ /* 0x000fe20003f05070 */
[----:B------:R-:W-:Y:S01]  /*24b0*/  @P2 FADD.FTZ R103, R83, -R100 ;  /* 0x8000006453672221 */ /* 0x000fe20000010000 */
[----:B------:R-:W-:Y:S01]  /*24c0*/  MOV R101, R6 ;  /* 0x0000000600657202 */ /* 0x000fe20000000f00 */
[----:B------:R-:W-:Y:S01]  /*24d0*/  @P2 FADD.FTZ R66, R80, -R107 ;  /* 0x8000006b50422221 */ /* 0x000fe20000010000 */
[----:B------:R-:W-:Y:S01]  /*24e0*/  @P2 FFMA.FTZ R101, R70, R111, R6 ;  /* 0x0000006f46652223 */ /* 0x000fe20000010006 */
[----:B------:R-:W-:Y:S01]  /*24f0*/  @P2 FADD.FTZ R109, R82, -R109 ;  /* 0x8000006d526d2221 */ /* 0x000fe20000010000 */
        /* <DEDUP_REMOVED lines=9> */
[--C-:B------:R-:W-:Y:S01]  /*2590*/  IMAD.MOV.U32 R69, RZ, RZ, R4.reuse ;  /* 0x000000ffff457224 */ /* 0x100fe200078e0004 */
[----:B------:R-:W-:Y:S01]  /*25a0*/  MOV R103, R8 ;  /* 0x0000000800677202 */ /* 0x000fe20000000f00 */
[--C-:B------:R-:W-:Y:S01]  /*25b0*/  IMAD.MOV.U32 R100, RZ, RZ, R5.reuse ;  /* 0x000000ffff647224 */ /* 0x100fe200078e0005 */
[----:B------:R-:W-:Y:S01]  /*25c0*/  MOV R66, R7 ;  /* 0x0000000700427202 */ /* 0x000fe20000000f00 */
[C---:B------:R-:W-:Y:S01]  /*25d0*/  @P2 FFMA.FTZ R69, R70.reuse, R109, R4 ;  /* 0x0000006d46452223 */ /* 0x040fe20000010004 */
[C---:B------:R-:W-:Y:S01]  /*25e0*/  @P2 FFMA.FTZ R100, R70.reuse, R106, R5 ;  /* 0x0000006a46642223 */ /* 0x040fe20000010005 */
[----:B------:R-:W-:Y:S01]  /*25f0*/  @P2 FFMA.FTZ R66, R70, R108, R7 ;  /* 0x0000006c46422223 */ /* 0x000fe20000010007 */
[----:B------:R-:W-:Y:S01]  /*2600*/  SEL R62, R62, R101, !P0 ;  /* 0x000000653e3e7207 */ /* 0x000fe20004000000 */
[----:B------:R-:W-:Y:S01]  /*2610*/  @P2 FFMA.FTZ R103, R70, R105, R8 ;  /* 0x0000006946672223 */ /* 0x000fe20000010008 */
[----:B------:R-:W-:Y:S06]  /*2620*/  @!P1 BRA `(.L_x_2904) ;  /* 0x00000000002c9947 */ /* 0x000fec0003800000 */
[----:B------:R-:W-:Y:S01]  /*2630*/  LOP3.LUT P2, RZ, R72, 0xff, RZ, 0xc0, !PT ;  /* 0x000000ff48ff7812 */ /* 0x000fe2000784c0ff */
[----:B------:R-:W-:Y:S01]  /*2640*/  FMUL.FTZ R70, R103, UR15 ;  /* 0x0000000f67467c20 */ /* 0x000fe20008410000 */
[----:B------:R-:W-:-:S03]  /*2650*/  HFMA2 R105, -RZ, RZ, 0, 0 ;  /* 0x00000000ff697431 */ /* 0x000fc600000001ff */
        /* <DEDUP_REMOVED lines=8> */
.L_x_2904:
[----:B------:R-:W-:Y:S05]  /*26e0*/  BSYNC.RECONVERGENT B3 ;  /* 0x0000000000037941 */ /* 0x000fea0003800200 */
.L_x_2903:
        /* <DEDUP_REMOVED lines=14> */
.L_x_2906:
[----:B------:R-:W-:Y:S05]  /*27d0*/  BSYNC.RECONVERGENT B3 ;  /* 0x0000000000037941 */ /* 0x000fea0003800200 */
.L_x_2905:
[----:B------:R-:W-:Y:S04]  /*27e0*/  BSSY.RECONVERGENT B3, `(.L_x_2907) ;  /* 0x000000d000037945 */ /* 0x000fe80003800200 */
[----:B------:R-:W-:Y:S05]  /*27f0*/  @!P1 BRA `(.L_x_2908) ;  /* 0x00000000002c9947 */ /* 0x000fea0003800000 */
        /* <DEDUP_REMOVED lines=11> */
.L_x_2908:
[----:B------:R-:W-:Y:S05]  /*28b0*/  BSYNC.RECONVERGENT B3 ;  /* 0x0000000000037941 */ /* 0x000fea0003800200 */
.L_x_2907:
        /* <DEDUP_REMOVED lines=14> */
.L_x_2910:
[----:B------:R-:W-:Y:S05]  /*29a0*/  BSYNC.RECONVERGENT B3 ;  /* 0x0000000000037941 */ /* 0x000fea0003800200 */
.L_x_2909:
        /* <DEDUP_REMOVED lines=13> */
.L_x_2912:
[----:B------:R-:W-:Y:S05]  /*2a80*/  BSYNC.RECONVERGENT B3 ;  /* 0x0000000000037941 */ /* 0x000fea0003800200 */
.L_x_2911:
        /* <DEDUP_REMOVED lines=14> */
.L_x_2914:
[----:B------:R-:W-:Y:S05]  /*2b70*/  BSYNC.RECONVERGENT B3 ;  /* 0x0000000000037941 */ /* 0x000fea0003800200 */
.L_x_2913:
        /* <DEDUP_REMOVED lines=13> */
.L_x_2916:
[----:B------:R-:W-:Y:S05]  /*2c50*/  BSYNC.RECONVERGENT B3 ;  /* 0x0000000000037941 */ /* 0x000fea0003800200 */
.L_x_2915:
        /* <DEDUP_REMOVED lines=20> */
.L_x_2888:
[----:B------:R-:W-:Y:S05]  /*2da0*/  BSYNC.RECONVERGENT B1 ;  /* 0x0000000000017941 */ /* 0x000fea0003800200 */
.L_x_2871:
        /* <DEDUP_REMOVED lines=15> */
.L_x_2917:
[----:B------:R1:W-:Y:S02]  /*2ea0*/  @P1 STG.E.128 desc[UR6][R64.64], R52 ;  /* 0x0000003440001986 */ /* 0x0003e4000c101d06 */
.L_x_2870:
[----:B------:R-:W-:Y:S05]  /*2eb0*/  BSYNC.RECONVERGENT B2 ;  /* 0x0000000000027941 */ /* 0x000fea0003800200 */
.L_x_2869:
[----:B-1----:R-:W1:Y:S02]  /*2ec0*/  LDC.64 R64, c[0x0][0x380] ;  /* 0x0000e000ff407b82 */ /* 0x002e640000000a00 */
[----:B-1----:R-:W-:-:S05]  /*2ed0*/  IMAD R71, R64, 0x4, R71 ;  /* 0x0000000440477824 */ /* 0x002fca00078e0247 */
[----:B------:R-:W-:-:S13]  /*2ee0*/  ISETP.GE.AND P0, PT, R71, R65, PT ;  /* 0x000000414700720c */ /* 0x000fda0003f06270 */
[----:B------:R-:W-:Y:S05]  /*2ef0*/  @!P0 BRA `(.L_x_2918) ;  /* 0xffffffd000f88947 */ /* 0x000fea000383ffff */
.L_x_2864:
[----:B------:R-:W-:Y:S05]  /*2f00*/  BSYNC B0 ;  /* 0x0000000000007941 */ /* 0x000fea0003800000 */
.L_x_2863:
        /* <DEDUP_REMOVED lines=39> */
[----:B------:R-:W-:Y:S01]  /*3180*/  IADD3 R14, PT, PT, R14, UR4, RZ ;  /* 0x000000040e0e7c10 */ /* 0x000fe2000fffe0ff */
[----:B------:R-:W0:Y:S01]  /*3190*/  LDCU.64 UR4, c[0x0][0x460] ;  /* 0x00008c00ff0477ac */ /* 0x000e220008000a00 */
[----:B-1----:R-:W-:Y:S02]  /*31a0*/  IADD3 R18, P2, PT, R43, R36, RZ ;  /* 0x000000242b127210 */ /* 0x002fe40007f5e0ff */
[C---:B------:R-:W-:Y:S02]  /*31b0*/  ISETP.GE.U32.AND P1, PT, R14.reuse, 0x80, PT ;  /* 0x000000800e00780c */ /* 0x040fe40003f26070 */
[----:B------:R-:W-:Y:S01]  /*31c0*/  ISETP.GE.U32.AND P0, PT, R14, 0x100, PT ;  /* 0x000001000e00780c */ /* 0x000fe20003f06070 */
        /* <DEDUP_REMOVED lines=15> */
[----:B------:R0:W-:Y:S01]  /*32c0*/  STS.128 [R0+0x10], R24 ;  /* 0x0000101800007388 */ /* 0x0001e20000000c00 */
[----:B------:R-:W-:Y:S01]  /*32d0*/  FADD.FTZ R8, R8, R39 ;  /* 0x0000002708087221 */ /* 0x000fe20000010000 */
[----:B------:R-:W-:Y:S01]  /*32e0*/  BAR.SYNC.DEFER_BLOCKING 0x0 ;  /* 0x0000000000007b1d */ /* 0x000fe20000010000 */
[----:B------:R-:W-:Y:S02]  /*32f0*/  FADD.FTZ R41, R6, R41 ;  /* 0x0000002906297221 */ /* 0x000fe40000010000 */
[----:B------:R-:W-:Y:S01]  /*3300*/  FADD.FTZ R13, R8, R13 ;  /* 0x0000000d080d7221 */ /* 0x000fe20000010000 */
[----:B-1----:R-:W-:Y:S01]  /*3310*/  IMAD.X R31, RZ, RZ, RZ, P2 ;  /* 0x000000ffff1f7224 */ /* 0x002fe200010e06ff */
[----:B0-----:R-:W-:-:S04]  /*3320*/  SHF.L.U32 R0, R18, 0x2, RZ ;  /* 0x0000000212007819 */ /* 0x001fc800000006ff */
[----:B------:R-:W-:Y:S02]  /*3330*/  SHF.L.U64.HI R18, R18, 0x2, R31 ;  /* 0x0000000212127819 */ /* 0x000fe4000001021f */
        /* <DEDUP_REMOVED lines=36> */
.L_x_2920:
[----:B------:R-:W-:Y:S05]  /*3580*/  BSYNC.RECONVERGENT B0 ;  /* 0x0000000000007941 */ /* 0x000fea0003800200 */
.L_x_2919:
        /* <DEDUP_REMOVED lines=11> */
.L_x_2868:
        /* <DEDUP_REMOVED lines=8> */
.L_x_2922:
[----:B------:R-:W-:Y:S05]  /*36c0*/  BSYNC B1 ;  /* 0x0000000000017941 */ /* 0x000fea0003800000 */
.L_x_2921:
        /* <DEDUP_REMOVED lines=8> */
.L_x_2923:
[----:B------:R-:W-:-:S05]  /*3750*/  FADD.FTZ R65, R65, R100 ;  /* 0x0000006441417221 */ /* 0x000fca0000010000 */
[----:B------:R-:W-:Y:S01]  /*3760*/  MOV R105, R65 ;  /* 0x0000004100697202 */ /* 0x000fe20000000f00 */
[----:B------:R-:W-:Y:S02]  /*3770*/  HFMA2 R106, -RZ, RZ, 0, 1.1920928955078125e-07 ;  /* 0x00000002ff6a7431 */ /* 0x000fe400000001ff */
[----:B------:R-:W-:-:S07]  /*3780*/  IMAD.MOV.U32 R67, RZ, RZ, R103 ;  /* 0x000000ffff437224 */ /* 0x000fce00078e0067 */
[----:B------:R-:W-:Y:S05]  /*3790*/  WARPSYNC.COLLECTIVE R104, `(.L_x_2924) ;  /* 0x0000000068087348 */ /* 0x000fea0003c00000 */
[----:B------:R0:W1:Y:S02]  /*37a0*/  SHFL.BFLY P0, R103, R105, R106, R107 ;  /* 0x0c00006a69677389 */ /* 0x000064000000006b */
[----:B01----:R-:W-:Y:S05]  /*37b0*/  ENDCOLLECTIVE ;  /* 0x000000000000791b */ /* 0x003fea0003800000 */
.L_x_2924:
[----:B------:R-:W-:-:S04]  /*37c0*/  FADD.FTZ R67, R67, R102 ;  /* 0x0000006643437221 */ /* 0x000fc80000010000 */
[----:B------:R-:W-:Y:S01]  /*37d0*/  IMAD.MOV.U32 R105, RZ, RZ, R67 ;  /* 0x000000ffff697224 */ /* 0x000fe200078e0043 */
[----:B------:R-:W-:-:S07]  /*37e0*/  MOV R64, R103 ;  /* 0x0000006700407202 */ /* 0x000fce0000000f00 */
[----:B------:R-:W-:Y:S05]  /*37f0*/  WARPSYNC.COLLECTIVE R104, `(.L_x_2925) ;  /* 0x0000000068087348 */ /* 0x000fea0003c00000 */
[----:B------:R0:W1:Y:S02]  /*3800*/  SHFL.BFLY P0, R103, R105, R106, R107 ;  /* 0x0c00006a69677389 */ /* 0x000064000000006b */
[----:B01----:R-:W-:Y:S05]  /*3810*/  ENDCOLLECTIVE ;  /* 0x000000000000791b */ /* 0x003fea0003800000 */
.L_x_2925:
[----:B------:R-:W-:-:S05]  /*3820*/  FADD.FTZ R64, R65, R64 ;  /* 0x0000004041407221 */ /* 0x000fca0000010000 */
[----:B------:R-:W-:Y:S01]  /*3830*/  MOV R105, R64 ;  /* 0x0000004000697202 */ /* 0x000fe20000000f00 */
[----:B------:R-:W-:Y:S01]  /*3840*/  HFMA2 R106, -RZ, RZ, 0, 2.384185791015625e-07 ;  /* 0x00000004ff6a7431 */ /* 0x000fe200000001ff */
[----:B------:R-:W-:-:S07]  /*3850*/  MOV R66, R103 ;  /* 0x0000006700427202 */ /* 0x000fce0000000f00 */
[----:B------:R-:W-:Y:S05]  /*3860*/  WARPSYNC.COLLECTIVE R104, `(.L_x_2926) ;  /* 0x0000000068087348 */ /* 0x000fea0003c00000 */
[----:B------:R0:W1:Y:S02]  /*3870*/  SHFL.BFLY P0, R103, R105, R106, R107 ;  /* 0x0c00006a69677389 */ /* 0x000064000000006b */
[----:B01----:R-:W-:Y:S05]  /*3880*/  ENDCOLLECTIVE ;  /* 0x000000000000791b */ /* 0x003fea0003800000 */
.L_x_2926:
[----:B------:R-:W-:-:S05]  /*3890*/  FADD.FTZ R66, R67, R66 ;  /* 0x0000004243427221 */ /* 0x000fca0000010000 */
[----:B------:R-:W-:Y:S01]  /*38a0*/  MOV R105, R66 ;  /* 0x0000004200697202 */ /* 0x000fe20000000f00 */
[----:B------:R-:W-:-:S07]  /*38b0*/  IMAD.MOV.U32 R69, RZ, RZ, R103 ;  /* 0x000000ffff457224 */ /* 0x000fce00078e0067 */
[----:B------:R-:W-:Y:S05]  /*38c0*/  WARPSYNC.COLLECTIVE R104, `(.L_x_2927) ;  /* 0x0000000068087348 */ /* 0x000fea0003c00000 */
[----:B------:R0:W1:Y:S02]  /*38d0*/  SHFL.BFLY P0, R103, R105, R106, R107 ;  /* 0x0c00006a69677389 */ /* 0x000064000000006b */
[----:B01----:R-:W-:Y:S05]  /*38e0*/  ENDCOLLECTIVE ;  /* 0x000000000000791b */ /* 0x003fea0003800000 */
.L_x_2927:
[----:B------:R-:W-:-:S05]  /*38f0*/  FADD.FTZ R69, R64, R69 ;  /* 0x0000004540457221 */ /* 0x000fca0000010000 */
[----:B------:R-:W-:Y:S01]  /*3900*/  MOV R105, R69 ;  /* 0x0000004500697202 */ /* 0x000fe20000000f00 */
[----:B------:R-:W-:Y:S01]  /*3910*/  IMAD.MOV.U32 R106, RZ, RZ, 0x8 ;  /* 0x00000008ff6a7424 */ /* 0x000fe200078e00ff */
[----:B------:R-:W-:-:S07]  /*3920*/  MOV R101, R103 ;  /* 0x0000006700657202 */ /* 0x000fce0000000f00 */
[----:B------:R-:W-:Y:S05]  /*3930*/  WARPSYNC.COLLECTIVE R104, `(.L_x_2928) ;  /* 0x0000000068087348 */ /* 0x000fea0003c00000 */
[----:B------:R0:W1:Y:S02]  /*3940*/  SHFL.BFLY P0, R103, R105, R106, R107 ;  /* 0x0c00006a69677389 */ /* 0x000064000000006b */
[----:B01----:R-:W-:Y:S05]  /*3950*/  ENDCOLLECTIVE ;  /* 0x000000000000791b */ /* 0x003fea0003800000 */
.L_x_2928:
[----:B------:R-:W-:-:S05]  /*3960*/  FADD.FTZ R101, R66, R101 ;  /* 0x0000006542657221 */ /* 0x000fca0000010000 */
[----:B------:R-:W-:Y:S02]  /*3970*/  MOV R105, R101 ;  /* 0x0000006500697202 */ /* 0x000fe40000000f00 */
[----:B------:R-:W-:-:S07]  /*3980*/  MOV R100, R103 ;  /* 0x0000006700647202 */ /* 0x000fce0000000f00 */
[----:B------:R-:W-:Y:S05]  /*3990*/  WARPSYNC.COLLECTIVE R104, `(.L_x_2929) ;  /* 0x0000000068087348 */ /* 0x000fea0003c00000 */
[----:B------:R0:W1:Y:S02]  /*39a0*/  SHFL.BFLY P0, R103, R105, R106, R107 ;  /* 0x0c00006a69677389 */ /* 0x000064000000006b */
[----:B01----:R-:W-:Y:S05]  /*39b0*/  ENDCOLLECTIVE ;  /* 0x000000000000791b */ /* 0x003fea0003800000 */
.L_x_2929:
[----:B------:R-:W-:-:S04]  /*39c0*/  FADD.FTZ R100, R69, R100 ;  /* 0x0000006445647221 */ /* 0x000fc80000010000 */
[----:B------:R-:W-:Y:S02]  /*39d0*/  IMAD.MOV.U32 R105, RZ, RZ, R100 ;  /* 0x000000ffff697224 */ /* 0x000fe400078e0064 */
[----:B------:R-:W-:Y:S01]  /*39e0*/  HFMA2 R106, -RZ, RZ, 0, 9.5367431640625e-07 ;  /* 0x00000010ff6a7431 */ /* 0x000fe200000001ff */
[----:B------:R-:W-:-:S07]  /*39f0*/  MOV R102, R103 ;  /* 0x0000006700667202 */ /* 0x000fce0000000f00 */
[----:B------:R-:W-:Y:S05]  /*3a00*/  WARPSYNC.COLLECTIVE R104, `(.L_x_2930) ;  /* 0x0000000068087348 */ /* 0x000fea0003c00000 */
[----:B------:R0:W1:Y:S02]  /*3a10*/  SHFL.BFLY P0, R103, R105, R106, R107 ;  /* 0x0c00006a69677389 */ /* 0x000064000000006b */
[----:B01----:R-:W-:Y:S05]  /*3a20*/  ENDCOLLECTIVE ;  /* 0x000000000000791b */ /* 0x003fea0003800000 */
.L_x_2930:
[----:B------:R-:W-:-:S05]  /*3a30*/  FADD.FTZ R102, R101, R102 ;  /* 0x0000006665667221 */ /* 0x000fca0000010000 */
[----:B------:R-:W-:Y:S02]  /*3a40*/  MOV R105, R102 ;  /* 0x0000006600697202 */ /* 0x000fe40000000f00 */
[----:B------:R-:W-:-:S07]  /*3a50*/  MOV R67, R103 ;  /* 0x0000006700437202 */ /* 0x000fce0000000f00 */
[----:B------:R-:W-:Y:S05]  /*3a60*/  WARPSYNC.COLLECTIVE R104, `(.L_x_2931) ;  /* 0x0000000068087348 */ /* 0x000fea0003c00000 */
[----:B------:R0:W1:Y:S02]  /*3a70*/  SHFL.BFLY P0, R103, R105, R106, R107 ;  /* 0x0c00006a69677389 */ /* 0x000064000000006b */
[----:B01----:R-:W-:Y:S05]  /*3a80*/  ENDCOLLECTIVE ;  /* 0x000000000000791b */ /* 0x003fea0003800000 */
.L_x_2931:
[----:B------:R-:W-:Y:S05]  /*3a90*/  BRA `(.L_x_2932) ;  /* 0xffffffd400107947 */ /* 0x000fea000383ffff */
.L_x_2933:
        /* <DEDUP_REMOVED lines=14> */
.L_x_6433:


//--------------------- .text._ZN10layer_norm22ln_bwd_finalize_kernelINS_22Kernel_traits_finalizeILj256Ef13__nv_bfloat16fS2_fjLb1ELj1024ELj4ENS_18Kernel_traits_baseILj256EfS2_fS2_fjLj1024EEEEELb1ELb1EEEvNS_9BwdParamsE --------------------------
	.section	.text._ZN10layer_norm22ln_bwd_finalize_kernelINS_22Kernel_traits_finalizeILj256Ef13__nv_bfloat16fS2_fjLb1ELj1024ELj4ENS_18Kernel_traits_baseILj256EfS2_fS2_fjLj1024EEEEELb1ELb1EEEvNS_9BwdParamsE,"ax",@progbits
	.align	128
        .global         _ZN10layer_norm22ln_bwd_finalize_kernelINS_22Kernel_traits_finalizeILj256Ef13__nv_bfloat16fS2_fjLb1ELj1024ELj4ENS_18Kernel_traits_baseILj256EfS2_fS2_fjLj1024EEEEELb1ELb1EEEvNS_9BwdParamsE
        .type           _ZN10layer_norm22ln_bwd_finalize_kernelINS_22Kernel_traits_finalizeILj256Ef13__nv_bfloat16fS2_fjLb1ELj1024ELj4ENS_18Kernel_traits_baseILj256EfS2_fS2_fjLj1024EEEEELb1ELb1EEEvNS_9BwdParamsE,@function
        .size           _ZN10layer_norm22ln_bwd_finalize_kernelINS_22Kernel_traits_finalizeILj256Ef13__nv_bfloat16fS2_fjLb1ELj1024ELj4ENS_18Kernel_traits_baseILj256EfS2_fS2_fjLj1024EEEEELb1ELb1EEEvNS_9BwdParamsE,(.L_x_6434 - _ZN10layer_norm22ln_bwd_finalize_kernelINS_22Kernel_traits_finalizeILj256Ef13__nv_bfloat16fS2_fjLb1ELj1024ELj4ENS_18Kernel_traits_baseILj256EfS2_fS2_fjLj1024EEEEELb1ELb1EEEvNS_9BwdParamsE)
        .other          _ZN10layer_norm22ln_bwd_finalize_kernelINS_22Kernel_traits_finalizeILj256Ef13__nv_bfloat16fS2_fjLb1ELj1024ELj4ENS_18Kernel_traits_baseILj256EfS2_fS2_fjLj1024EEEEELb1ELb1EEEvNS_9BwdParamsE,@"STO_CUDA_ENTRY STV_DEFAULT"
_ZN10layer_norm22ln_bwd_finalize_kernelINS_22Kernel_traits_finalizeILj256Ef13__nv_bfloat16fS2_fjLb1ELj1024ELj4ENS_18Kernel_traits_baseILj256EfS2_fS2_fjLj1024EEEEELb1ELb1EEEvNS_9BwdParamsE:
.text._ZN10layer_norm22ln_bwd_finalize_kernelINS_22Kernel_traits_finalizeILj256Ef13__nv_bfloat16fS2_fjLb1ELj1024ELj4ENS_18Kernel_traits_baseILj256EfS2_fS2_fjLj1024EEEEELb1ELb1EEEvNS_9BwdParamsE:
        /* <DEDUP_REMOVED lines=60> */
.L_x_2938:
        /* <DEDUP_REMOVED lines=87> */
.L_x_2937:
[----:B------:R-:W-:Y:S05]  /*0930*/  BSYNC.RECONVERGENT B1 ;  /* 0x0000000000017941 */ /* 0x000fea0003800200 */
.L_x_2936:
        /* <DEDUP_REMOVED lines=50> */
.L_x_2940:
[----:B------:R-:W-:Y:S05]  /*0c60*/  BSYNC.RECONVERGENT B1 ;  /* 0x0000000000017941 */ /* 0x000fea0003800200 */
.L_x_2939:
        /* <DEDUP_REMOVED lines=30> */
.L_x_2942:
[----:B------:R-:W-:Y:S05]  /*0e50*/  BSYNC.RECONVERGENT B1 ;  /* 0x0000000000017941 */ /* 0x000fea0003800200 */
.L_x_2941:
        /* <DEDUP_REMOVED lines=15> */
.L_x_2935:
[----:B------:R-:W-:Y:S05]  /*0f50*/  BSYNC.RECONVERGENT B0 ;  /* 0x0000000000007941 */ /* 0x000fea0003800200 */
.L_x_2934:
        /* <DEDUP_REMOVED lines=70> */
.L_x_2943:
        /* <DEDUP_REMOVED lines=12> */
.L_x_6434:


//--------------------- .text._ZN10layer_norm13ln_bwd_kernelINS_13Kernel_traitsIf13__nv_bfloat16fS2_fjLj256ELj1ELj4ELj1ELj16ENS_18Kernel_traits_baseILj256EfS2_fS2_fjLj128EEEEELb1ELb1ELb1ELb1EEEvNS_9BwdParamsE --------------------------
	.section	.text._ZN10layer_norm13ln_bwd_kernelINS_13Kernel_traitsIf13__nv_bfloat16fS2_fjLj256ELj1ELj4ELj1ELj16ENS_18Kernel_traits_baseILj256EfS2_fS2_fjLj128EEEEELb1ELb1ELb1ELb1EEEvNS_9BwdParamsE,"ax",@progbits
	.align	128
        .global         _ZN10layer_norm13ln_bwd_kernelINS_13Kernel_traitsIf13__nv_bfloat16fS2_fjLj256ELj1ELj4ELj1ELj16ENS_18Kernel_traits_baseILj256EfS2_fS2_fjLj128EEEEELb1ELb1ELb1ELb1EEEvNS_9BwdParamsE
        .type           _ZN10layer_norm13ln_bwd_kernelINS_13Kernel_traitsIf13__nv_bfloat16fS2_fjLj256ELj1ELj4ELj1ELj16ENS_18Kernel_traits_baseILj256EfS2_fS2_fjLj128EEEEELb1ELb1ELb1ELb1EEEvNS_9BwdParamsE,@function
        .size           _ZN10layer_norm13ln_bwd_kernelINS_13Kernel_traitsIf13__nv_bfloat16fS2_fjLj256ELj1ELj4ELj1ELj16ENS_18Kernel_traits_baseILj256EfS2_fS2_fjLj128EEEEELb1ELb1ELb1ELb1EEEvNS_9BwdParamsE,(.L_x_6435 - _ZN10layer_norm13ln_bwd_kernelINS_13Kernel_traitsIf13__nv_bfloat16fS2_fjLj256ELj1ELj4ELj1ELj16ENS_18Kernel_traits_baseILj256EfS2_fS2_fjLj128EEEEELb1ELb1ELb1ELb1EEEvNS_9BwdParamsE)
        .other          _ZN10layer_norm13ln_bwd_kernelINS_13Kernel_traitsIf13__nv_bfloat16fS2_fjLj256ELj1ELj4ELj1ELj16ENS_18Kernel_traits_baseILj256EfS2_fS2_fjLj128EEEEELb1ELb1ELb1ELb1EEEvNS_9BwdParamsE,@"STO_CUDA_ENTRY STV_DEFAULT"
_ZN10layer_norm13ln_bwd_kernelINS_13Kernel_traitsIf13__nv_bfloat16fS2_fjLj256ELj1ELj4ELj1ELj16ENS_18Kernel_traits_baseILj256EfS2_fS2_fjLj128EEEEELb1ELb1ELb1ELb1EEEvNS_9BwdParamsE:
.text._ZN10layer_norm13ln_bwd_kernelINS_13Kernel_traitsIf13__nv_bfloat16fS2_fjLj256ELj1ELj4ELj1ELj16ENS_18Kernel_traits_baseILj256EfS2_fS2_fjLj128EEEEELb1ELb1ELb1ELb1EEEvNS_9BwdParamsE:
        /* <DEDUP_REMOVED lines=33> */
[----:B-1----:R-:W-:-:S05]  /*0210*/  IMAD.WIDE.U32 R4, R2, 0x20, R4 ;  /* 0x0000002002047825 */ /* 0x002fca00078e0004 */
[----:B------:R1:W5:Y:S01]  /*0220*/  LDG.E.128 R24, desc[UR6][R4.64] ;  /* 0x0000000604187981 */ /* 0x000362000c1e1d00 */
[----:B--2---:R-:W-:-:S03]  /*0230*/  IMAD.WIDE.U32 R6, R2, 0x20, R6 ;  /* 0x0000002002067825 */ /* 0x004fc600078e0006 */
[----:B------:R1:W5:Y:S04]  /*0240*/  LDG.E.128 R20, desc[UR6][R4.64+0x10] ;  /* 0x0000100604147981 */ /* 0x000368000c1e1d00 */
[----:B------:R1:W5:Y:S04]  /*0250*/  LDG.E.128 R16, desc[UR6][R6.64+0x10] ;  /* 0x0000100606107981 */ /* 0x000368000c1e1d00 */
[----:B------:R1:W5:Y:S01]  /*0260*/  LDG.E.128 R12, desc[UR6][R6.64] ;  /* 0x00000006060c7981 */ /* 0x000362000c1e1d00 */
[----:B------:R-:W-:-:S07]  /*0270*/  HFMA2 R51, -RZ, RZ, 0, 0 ;  /* 0x00000000ff337431 */ /* 0x000fce00000001ff */
.L_x_2998:
[----:B--2---:R-:W2:Y:S08]  /*0280*/  LDC.64 R90, c[0x0][0x3f8] ;  /* 0x0000fe00ff5a7b82 */ /* 0x004eb00000000a00 */
[----:B------:R-:W3:Y:S08]  /*0290*/  LDC.64 R66, c[0x0][0x3f0] ;  /* 0x0000fc00ff427b82 */ /* 0x000ef00000000a00 */
[----:B------:R-:W4:Y:S01]  /*02a0*/  LDC.64 R64, c[0x0][0x3c8] ;  /* 0x0000f200ff407b82 */ /* 0x000f220000000a00 */
[----:B--2---:R-:W-:-:S07]  /*02b0*/  IMAD.WIDE R90, R0, 0x4, R90 ;  /* 0x00000004005a7825 */ /* 0x004fce00078e025a */
[----:B------:R-:W2:Y:S01]  /*02c0*/  LDC.64 R92, c[0x0][0x3c0] ;  /* 0x0000f000ff5c7b82 */ /* 0x000ea20000000a00 */
[----:B------:R-:W2:Y:S01]  /*02d0*/  LDG.E R87, desc[UR6][R90.64] ;  /* 0x000000065a577981 */ /* 0x000ea2000c1e1900 */
[----:B---3--:R-:W-:-:S06]  /*02e0*/  IMAD.WIDE R66, R0, 0x4, R66 ;  /* 0x0000000400427825 */ /* 0x008fcc00078e0242 */
[----:B-----5:R3:W5:Y:S01]  /*02f0*/  LDG.E R66, desc[UR6][R66.64] ;  /* 0x0000000642427981 */ /* 0x020762000c1e1900 */
[----:B----4-:R-:W-:-:S05]  /*0300*/  IMAD.WIDE R64, R0, 0x4, R64 ;  /* 0x0000000400407825 */ /* 0x010fca00078e0240 */
[----:B------:R3:W5:Y:S01]  /*0310*/  LDG.E R68, desc[UR6][R64.64] ;  /* 0x0000000640447981 */ /* 0x000762000c1e1900 */
[----:B------:R-:W-:Y:S01]  /*0320*/  BSSY.RECONVERGENT B1, `(.L_x_2946) ;  /* 0x000008c000017945 */ /* 0x000fe20003800200 */
[----:B--2---:R-:W-:-:S13]  /*0330*/  ISETP.GE.AND P1, PT, R87, 0x1, PT ;  /* 0x000000015700780c */ /* 0x004fda0003f26270 */
[----:B---3--:R-:W-:Y:S05]  /*0340*/  @!P1 BRA `(.L_x_2947) ;  /* 0x0000000400b49947 */ /* 0x008fea0003800000 */
[----:B------:R-:W2:Y:S01]  /*0350*/  LDC.64 R70, c[0x0][0x3a8] ;  /* 0x0000ea00ff467b82 */ /* 0x000ea20000000a00 */
[----:B------:R-:W-:Y:S01]  /*0360*/  IADD3 R65, PT, PT, R87, -0x1, RZ ;  /* 0xffffffff57417810 */ /* 0x000fe20007ffe0ff */
[----:B------:R-:W-:-:S04]  /*0370*/  IMAD R3, R0, UR8, RZ ;  /* 0x0000000800037c24 */ /* 0x000fc8000f8e02ff */
[----:B------:R-:W-:Y:S01]  /*0380*/  IMAD R67, R65, UR8, RZ ;  /* 0x0000000841437c24 */ /* 0x000fe2000f8e02ff */
[----:B------:R-:W-:Y:S01]  /*0390*/  SHF.R.S32.HI R64, RZ, 0x1f, R3 ;  /* 0x0000001fff407819 */ /* 0x000fe20000011403 */
[----:B------:R-:W3:Y:S03]  /*03a0*/  LDC.64 R88, c[0x0][0x428] ;  /* 0x00010a00ff587b82 */ /* 0x000ee60000000a00 */
[----:B------:R-:W-:Y:S02]  /*03b0*/  SHF.R.S32.HI R72, RZ, 0x1f, R67 ;  /* 0x0000001fff487819 */ /* 0x000fe40000011443 */
[----:B------:R-:W-:Y:S01]  /*03c0*/  LEA.HI R3, R64, R3, RZ, 0x3 ;  /* 0x0000000340037211 */ /* 0x000fe200078f18ff */
[----:B------:R-:W-:Y:S01]  /*03d0*/  IMAD.WIDE R64, R0, 0x4, R92 ;  /* 0x0000000400407825 */ /* 0x000fe200078e025c */
[----:B------:R-:W-:Y:S02]  /*03e0*/  LEA.HI R67, R72, R67, RZ, 0x3 ;  /* 0x0000004348437211 */ /* 0x000fe400078f18ff */
[----:B------:R-:W-:-:S02]  /*03f0*/  LEA.HI.SX32 R95, R3, R2, 0x1d ;  /* 0x00000002035f7211 */ /* 0x000fc400078feaff */
[----:B------:R-:W-:Y:S01]  /*0400*/  LEA.HI.SX32 R67, R67, R2, 0x1d ;  /* 0x0000000243437211 */ /* 0x000fe200078feaff */
[----:B------:R4:W4:Y:S01]  /*0410*/  LDG.E R69, desc[UR6][R64.64] ;  /* 0x0000000640457981 */ /* 0x000922000c1e1900 */
[----:B-----5:R-:W-:Y:S01]  /*0420*/  ISETP.GE.AND P2, PT, R66, 0x1, PT ;  /* 0x000000014200780c */ /* 0x020fe20003f46270 */
[----:B--2---:R-:W-:-:S05]  /*0430*/  IMAD.WIDE.U32 R70, R95, 0x20, R70 ;  /* 0x000000205f467825 */ /* 0x004fca00078e0046 */
[----:B------:R-:W2:Y:S01]  /*0440*/  LDG.E.128 R72, desc[UR6][R70.64] ;  /* 0x0000000646487981 */ /* 0x000ea2000c1e1d00 */
[----:B---3--:R-:W-:-:S03]  /*0450*/  IMAD.WIDE.U32 R88, R67, 0x10, R88 ;  /* 0x0000001043587825 */ /* 0x008fc600078e0058 */
[----:B------:R3:W2:Y:S04]  /*0460*/  LDG.E.128 R76, desc[UR6][R70.64+0x10] ;  /* 0x00001006464c7981 */ /* 0x0006a8000c1e1d00 */
[----:B------:R-:W2:Y:S01]  /*0470*/  LDG.E.128 R88, desc[UR6][R88.64] ;  /* 0x0000000658587981 */ /* 0x000ea2000c1e1d00 */
[----:B------:R-:W-:Y:S01]  /*0480*/  @P2 VIADD R3, R66, 0xffffffff ;  /* 0xffffffff42032836 */ /* 0x000fe20000000000 */
[----:B------:R-:W-:Y:S02]  /*0490*/  CS2R R96, SRZ ;  /* 0x0000000000607805 */ /* 0x000fe4000001ff00 */
[----:B------:R-:W-:Y:S01]  /*04a0*/  MOV R92, UR20 ;  /* 0x00000014005c7c02 */ /* 0x000fe20008000f00 */
[----:B------:R-:W-:Y:S01]  /*04b0*/  @P2 IMAD R3, R3, UR8, RZ ;  /* 0x0000000803032c24 */ /* 0x000fe2000f8e02ff */
[----:B------:R-:W-:-:S02]  /*04c0*/  @P2 MOV R97, RZ ;  /* 0x000000ff00612202 */ /* 0x000fc40000000f00 */
[----:B------:R-:W-:Y:S02]  /*04d0*/  MOV R93, UR21 ;  /* 0x00000015005d7c02 */ /* 0x000fe40008000f00 */
[----:B----4-:R-:W-:Y:S02]  /*04e0*/  @P2 SHF.R.S32.HI R64, RZ, 0x1f, R3 ;  /* 0x0000001fff402819 */ /* 0x010fe40000011403 */
[----:B------:R-:W-:Y:S02]  /*04f0*/  ISETP.NE.U32.AND P0, PT, R92, RZ, PT ;  /* 0x000000ff5c00720c */ /* 0x000fe40003f05070 */
[----:B------:R-:W-:Y:S02]  /*0500*/  @P2 LEA.HI R3, R64, R3, RZ, 0x3 ;  /* 0x0000000340032211 */ /* 0x000fe400078f18ff */
[----:B------:R-:W-:Y:S02]  /*0510*/  ISETP.NE.AND.EX P0, PT, R93, RZ, PT, P0 ;  /* 0x000000ff5d00720c */ /* 0x000fe40003f05300 */
[----:B------:R-:W-:-:S04]  /*0520*/  @P2 LEA.HI.SX32 R3, R3, R2, 0x1d ;  /* 0x0000000203032211 */ /* 0x000fc800078feaff */
[----:B------:R-:W-:-:S04]  /*0530*/  @P2 MOV R96, R3 ;  /* 0x0000000300602202 */ /* 0x000fc80000000f00 */
[----:B0-----:R-:W-:-:S03]  /*0540*/  LEA R64, P3, R96, UR10, 0x3 ;  /* 0x0000000a60407c11 */ /* 0x001fc6000f8618ff */
[----:B------:R-:W3:Y:S01]  /*0550*/  @P0 LDC.64 R84, c[0x0][0x438] ;  /* 0x00010e00ff540b82 */ /* 0x000ee20000000a00 */
[----:B------:R-:W-:-:S06]  /*0560*/  LEA.HI.X R65, R96, UR11, R97, 0x3, P3 ;  /* 0x0000000b60417c11 */ /* 0x000fcc00098f1c61 */
[----:B------:R-:W5:Y:S01]  /*0570*/  LDG.E.64 R64, desc[UR6][R64.64] ;  /* 0x0000000640407981 */ /* 0x000f62000c1e1b00 */
[----:B---3--:R-:W-:-:S05]  /*0580*/  @P0 IMAD.WIDE.U32 R70, R95, 0x20, R84 ;  /* 0x000000205f460825 */ /* 0x008fca00078e0054 */
[----:B------:R-:W5:Y:S04]  /*0590*/  @P0 LDG.E.128 R8, desc[UR6][R70.64] ;  /* 0x0000000646080981 */ /* 0x000f68000c1e1d00 */
[----:B-1----:R0:W5:Y:S01]  /*05a0*/  @P0 LDG.E.128 R4, desc[UR6][R70.64+0x10] ;  /* 0x0000100646040981 */ /* 0x002162000c1e1d00 */
[----:B------:R-:W-:-:S04]  /*05b0*/  ISETP.NE.AND P0, PT, RZ, UR9, PT ;  /* 0x00000009ff007c0c */ /* 0x000fc8000bf05270 */
[----:B------:R-:W-:-:S05]  /*05c0*/  FSEL R3, R69, RZ, !P0 ;  /* 0x000000ff45037208 */ /* 0x000fca0004000000 */
[--C-:B--2---:R-:W-:Y:S01]  /*05d0*/  FADD.FTZ R85, R75, -R3.reuse ;  /* 0x800000034b557221 */ /* 0x104fe20000010000 */
[--C-:B------:R-:W-:Y:S01]  /*05e0*/  FADD.FTZ R73, R73, -R3.reuse ;  /* 0x8000000349497221 */ /* 0x100fe20000010000 */
[--C-:B------:R-:W-:Y:S01]  /*05f0*/  FADD.FTZ R99, R77, -R3.reuse ;  /* 0x800000034d637221 */ /* 0x100fe20000010000 */
[----:B------:R-:W-:Y:S01]  /*0600*/  FADD.FTZ R67, R72, -R3 ;  /* 0x8000000348437221 */ /* 0x000fe20000010000 */
[C---:B------:R-:W-:Y:S02]  /*0610*/  PRMT R75, R88.reuse, 0x7632, R75 ;  /* 0x00007632584b7816 */ /* 0x040fe4000000004b */
[----:B------:R-:W-:Y:S01]  /*0620*/  SHF.L.U32 R77, R88, 0x10, RZ ;  /* 0x00000010584d7819 */ /* 0x000fe200000006ff */
[--C-:B------:R-:W-:Y:S01]  /*0630*/  FADD.FTZ R95, R76, -R3.reuse ;  /* 0x800000034c5f7221 */ /* 0x100fe20000010000 */
[----:B------:R-:W-:Y:S01]  /*0640*/  SHF.L.U32 R86, R75, 0x10, RZ ;  /* 0x000000104b567819 */ /* 0x000fe200000006ff */
[----:B0-----:R-:W-:Y:S01]  /*0650*/  FMUL.FTZ R70, R68, R73 ;  /* 0x0000004944467220 */ /* 0x001fe20000410000 */
[--C-:B------:R-:W-:Y:S01]  /*0660*/  FADD.FTZ R69, R74, -R3.reuse ;  /* 0x800000034a457221 */ /* 0x100fe20000010000 */
[--C-:B------:R-:W-:Y:S01]  /*0670*/  FADD.FTZ R101, R78, -R3.reuse ;  /* 0x800000034e657221 */ /* 0x100fe20000010000 */
[----:B------:R-:W-:Y:S01]  /*0680*/  FADD.FTZ R103, R79, -R3 ;  /* 0x800000034f677221 */ /* 0x000fe20000010000 */
[----:B------:R-:W-:Y:S01]  /*0690*/  FMUL.FTZ R76, R24, R77 ;  /* 0x0000004d184c7220 */ /* 0x000fe20000410000 */
[----:B------:R-:W-:Y:S01]  /*06a0*/  FMUL.FTZ R3, R68, R67 ;  /* 0x0000004344037220 */ /* 0x000fe20000410000 */
[----:B------:R-:W-:Y:S01]  /*06b0*/  PRMT R78, R89, 0x7632, R78 ;  /* 0x00007632594e7816 */ /* 0x000fe2000000004e */
[-C--:B------:R-:W-:Y:S01]  /*06c0*/  FFMA.FTZ R29, R70, R86.reuse, R29 ;  /* 0x00000056461d7223 */ /* 0x080fe2000001001d */
[----:B------:R-:W-:Y:S01]  /*06d0*/  PRMT R79, R90, 0x7632, R79 ;  /* 0x000076325a4f7816 */ /* 0x000fe2000000004f */
[----:B------:R-:W-:Y:S01]  /*06e0*/  FADD.FTZ R37, R37, R86 ;  /* 0x0000005625257221 */ /* 0x000fe20000010000 */
[----:B------:R-:W-:Y:S01]  /*06f0*/  FMUL.FTZ R75, R25, R86 ;  /* 0x00000056194b7220 */ /* 0x000fe20000410000 */
[----:B------:R-:W-:Y:S01]  /*0700*/  FADD.FTZ R86, RZ, R76 ;  /* 0x0000004cff567221 */ /* 0x000fe20000010000 */
[----:B------:R-:W-:-:S02]  /*0710*/  IMAD.U32 R89, R89, 0x10000, RZ ;  /* 0x0001000059597824 */ /* 0x000fc400078e00ff */
[----:B------:R-:W-:Y:S01]  /*0720*/  FFMA.FTZ R67, R3, R76, RZ ;  /* 0x0000004c03437223 */ /* 0x000fe200000100ff */
[----:B------:R-:W-:Y:S01]  /*0730*/  SHF.L.U32 R97, R90, 0x10, RZ ;  /* 0x000000105a617819 */ /* 0x000fe200000006ff */
[----:B------:R-:W-:Y:S01]  /*0740*/  FMUL.FTZ R72, R68, R85 ;  /* 0x0000005544487220 */ /* 0x000fe20000410000 */
[----:B------:R-:W-:Y:S01]  /*0750*/  SHF.L.U32 R90, R79, 0x10, RZ ;  /* 0x000000104f5a7819 */ /* 0x000fe200000006ff */
[----:B------:R-:W-:Y:S02]  /*0760*/  IMAD.U32 R88, R78, 0x10000, RZ ;  /* 0x000100004e587824 */ /* 0x000fe400078e00ff */
[----:B------:R-:W-:Y:S01]  /*0770*/  FADD.FTZ R79, R86, R75 ;  /* 0x0000004b564f7221 */ /* 0x000fe20000010000 */
[----:B------:R-:W-:Y:S01]  /*0780*/  FMUL.FTZ R69, R68, R69 ;  /* 0x0000004544457220 */ /* 0x000fe20000410000 */
[----:B------:R-:W-:Y:S01]  /*0790*/  FMUL.FTZ R78, R26, R89 ;  /* 0x000000591a4e7220 */ /* 0x000fe20000410000 */
[----:B------:R-:W-:Y:S01]  /*07a0*/  FFMA.FTZ R86, R70, R75, R67 ;  /* 0x0000004b46567223 */ /* 0x000fe20000010043 */
[----:B------:R-:W-:Y:S01]  /*07b0*/  FFMA.FTZ R28, R3, R77, R28 ;  /* 0x0000004d031c7223 */ /* 0x000fe2000001001c */
[----:B------:R-:W-:Y:S01]  /*07c0*/  FADD.FTZ R36, R36, R77 ;  /* 0x0000004d24247221 */ /* 0x000fe20000010000 */
        /* <DEDUP_REMOVED lines=15> */
[----:B------:R-:W-:Y:S01]  /*08c0*/  FFMA.FTZ R30, R69, R89, R30 ;  /* 0x00000059451e7223 */ /* 0x000fe2000001001e */
[----:B------:R-:W-:Y:S01]  /*08d0*/  FADD.FTZ R38, R38, R89 ;  /* 0x0000005926267221 */ /* 0x000fe20000010000 */
[----:B------:R-:W-:Y:S01]  /*08e0*/  SHF.L.U32 R96, R94, 0x10, RZ ;  /* 0x000000105e607819 */ /* 0x000fe200000006ff */
[----:B------:R-:W-:Y:S01]  /*08f0*/  FFMA.FTZ R33, R74, R90, R33 ;  /* 0x0000005a4a217223 */ /* 0x000fe20000010021 */
[----:B------:R-:W-:Y:S01]  /*0900*/  FADD.FTZ R41, R41, R90 ;  /* 0x0000005a29297221 */ /* 0x000fe20000010000 */
[----:B------:R-:W-:Y:S01]  /*0910*/  FMUL.FTZ R73, R68, R101 ;  /* 0x0000006544497220 */ /* 0x000fe20000410000 */
        /* <DEDUP_REMOVED lines=16> */
.L_x_2947:
[----:B------:R-:W-:Y:S01]  /*0a20*/  MOV R92, UR20 ;  /* 0x00000014005c7c02 */ /* 0x000fe20008000f00 */
[----:B------:R-:W-:Y:S01]  /*0a30*/  IMAD.U32 R93, RZ, RZ, UR21 ;  /* 0x00000015ff5d7e24 */ /* 0x000fe2000f8e00ff */
[----:B-----5:R-:W-:Y:S02]  /*0a40*/  ISETP.GE.AND P2, PT, R66, 0x1, PT ;  /* 0x000000014200780c */ /* 0x020fe40003f46270 */
[----:B------:R-:W-:Y:S02]  /*0a50*/  CS2R R96, SRZ ;  /* 0x0000000000607805 */ /* 0x000fe4000001ff00 */
[----:B------:R-:W-:-:S04]  /*0a60*/  ISETP.NE.U32.AND P0, PT, R92, RZ, PT ;  /* 0x000000ff5c00720c */ /* 0x000fc80003f05070 */
[----:B------:R-:W-:-:S05]  /*0a70*/  ISETP.NE.AND.EX P0, PT, R93, RZ, PT, P0 ;  /* 0x000000ff5d00720c */ /* 0x000fca0003f05300 */
[----:B------:R-:W2:Y:S01]  /*0a80*/  @P2 LDC R90, c[0x0][0x388] ;  /* 0x0000e200ff5a2b82 */ /* 0x000ea20000000800 */
[----:B------:R-:W-:Y:S02]  /*0a90*/  @P2 IADD3 R67, PT, PT, R66, -0x1, RZ ;  /* 0xffffffff42432810 */ /* 0x000fe40007ffe0ff */
[----:B------:R-:W-:-:S05]  /*0aa0*/  @P2 MOV R97, RZ ;  /* 0x000000ff00612202 */ /* 0x000fca0000000f00 */
[----:B------:R-:W3:Y:S08]  /*0ab0*/  @P0 LDC R89, c[0x0][0x388] ;  /* 0x0000e200ff590b82 */ /* 0x000ef00000000800 */
[----:B------:R-:W4:Y:S01]  /*0ac0*/  @P0 LDC.64 R64, c[0x0][0x438] ;  /* 0x00010e00ff400b82 */ /* 0x000f220000000a00 */
[----:B--2---:R-:W-:-:S05]  /*0ad0*/  @P2 IMAD R67, R67, R90, RZ ;  /* 0x0000005a43432224 */ /* 0x004fca00078e02ff */
[----:B------:R-:W-:Y:S01]  /*0ae0*/  @P2 SHF.R.S32.HI R90, RZ, 0x1f, R67 ;  /* 0x0000001fff5a2819 */ /* 0x000fe20000011443 */
[----:B---3--:R-:W-:-:S03]  /*0af0*/  @P0 IMAD R89, R0, R89, RZ ;  /* 0x0000005900590224 */ /* 0x008fc600078e02ff */
[----:B------:R-:W-:Y:S02]  /*0b00*/  @P2 LEA.HI R67, R90, R67, RZ, 0x3 ;  /* 0x000000435a432211 */ /* 0x000fe400078f18ff */
[----:B------:R-:W-:Y:S02]  /*0b10*/  @P0 SHF.R.S32.HI R94, RZ, 0x1f, R89 ;  /* 0x0000001fff5e0819 */ /* 0x000fe40000011459 */
[-C--:B------:R-:W-:Y:S02]  /*0b20*/  @P2 LEA.HI.SX32 R67, R67, R2.reuse, 0x1d ;  /* 0x0000000243432211 */ /* 0x080fe400078feaff */
[----:B------:R-:W-:Y:S02]  /*0b30*/  @P0 LEA.HI R89, R94, R89, RZ, 0x3 ;  /* 0x000000595e590211 */ /* 0x000fe400078f18ff */
[----:B------:R-:W-:Y:S02]  /*0b40*/  @P2 MOV R96, R67 ;  /* 0x0000004300602202 */ /* 0x000fe40000000f00 */
[----:B------:R-:W-:-:S02]  /*0b50*/  @P0 LEA.HI.SX32 R89, R89, R2, 0x1d ;  /* 0x0000000259590211 */ /* 0x000fc400078feaff */
[----:B0-----:R-:W-:-:S03]  /*0b60*/  LEA R94, P3, R96, UR10, 0x3 ;  /* 0x0000000a605e7c11 */ /* 0x001fc6000f8618ff */
[----:B----4-:R-:W-:Y:S01]  /*0b70*/  @P0 IMAD.WIDE.U32 R90, R89, 0x20, R64 ;  /* 0x00000020595a0825 */ /* 0x010fe200078e0040 */
[----:B------:R-:W-:-:S04]  /*0b80*/  LEA.HI.X R95, R96, UR11, R97, 0x3, P3 ;  /* 0x0000000b605f7c11 */ /* 0x000fc800098f1c61 */
[----:B------:R0:W5:Y:S04]  /*0b90*/  @P0 LDG.E.128 R8, desc[UR6][R90.64] ;  /* 0x000000065a080981 */ /* 0x000168000c1e1d00 */
[----:B-1----:R0:W5:Y:S04]  /*0ba0*/  @P0 LDG.E.128 R4, desc[UR6][R90.64+0x10] ;  /* 0x000010065a040981 */ /* 0x002168000c1e1d00 */
[----:B------:R0:W5:Y:S01]  /*0bb0*/  LDG.E.64 R64, desc[UR6][R94.64] ;  /* 0x000000065e407981 */ /* 0x000162000c1e1b00 */
[----:B------:R-:W-:Y:S02]  /*0bc0*/  HFMA2 R96, -RZ, RZ, 0, 0 ;  /* 0x00000000ff607431 */ /* 0x000fe400000001ff */
[----:B------:R-:W-:-:S07]  /*0bd0*/  IMAD.MOV.U32 R67, RZ, RZ, RZ ;  /* 0x000000ffff437224 */ /* 0x000fce00078e00ff */
.L_x_2948:
[----:B------:R-:W-:Y:S05]  /*0be0*/  BSYNC.RECONVERGENT B1 ;  /* 0x0000000000017941 */ /* 0x000fea0003800200 */
.L_x_2946:
[----:B-----5:R-:W-:Y:S01]  /*0bf0*/  MOV R89, R64 ;  /* 0x0000004000597202 */ /* 0x020fe20000000f00 */
[----:B------:R-:W-:Y:S01]  /*0c00*/  UMOV UR4, 0xffffffff ;  /* 0xffffffff00047882 */ /* 0x000fe20000000000 */
[----:B0-----:R-:W-:Y:S02]  /*0c10*/  MOV R90, R65 ;  /* 0x00000041005a7202 */ /* 0x001fe40000000f00 */
[--C-:B------:R-:W-:Y:S02]  /*0c20*/  SHF.R.U64 R95, R64, 0x18, R65.reuse ;  /* 0x00000018405f7819 */ /* 0x100fe40000001241 */
[----:B------:R-:W-:Y:S02]  /*0c30*/  SHF.R.U32.HI R97, RZ, 0x8, R65 ;  /* 0x00000008ff617819 */ /* 0x000fe40000011641 */
[----:B------:R-:W-:Y:S02]  /*0c40*/  PRMT R101, R89, 0x7610, R101 ;  /* 0x0000761059657816 */ /* 0x000fe40000000065 */
[----:B------:R-:W-:-:S02]  /*0c50*/  PRMT R99, R90, 0x7610, R99 ;  /* 0x000076105a637816 */ /* 0x000fc40000000063 */
[C-C-:B------:R-:W-:Y:S02]  /*0c60*/  SHF.R.U64 R94, R64.reuse, 0x8, R65.reuse ;  /* 0x00000008405e7819 */ /* 0x140fe40000001241 */
[----:B------:R-:W-:Y:S02]  /*0c70*/  SHF.R.U64 R91, R64, 0x10, R65 ;  /* 0x00000010405b7819 */ /* 0x000fe40000001241 */
        /* <DEDUP_REMOVED lines=21> */
.L_x_3010:
        /* <DEDUP_REMOVED lines=8> */
[----:B------:R-:W-:-:S05]  /*0e50*/  @P2 LEA.HI.SX32 R103, R103, R2, 0x1d ;  /* 0x0000000267672211 */ /* 0x000fca00078feaff */
[----:B------:R-:W-:-:S05]  /*0e60*/  @P2 IMAD.MOV.U32 R66, RZ, RZ, R103 ;  /* 0x000000ffff422224 */ /* 0x000fca00078e0067 */
        /* <DEDUP_REMOVED lines=37> */
.L_x_2954:
[----:B------:R-:W-:Y:S05]  /*10c0*/  BSYNC.RECONVERGENT B2 ;  /* 0x0000000000027941 */ /* 0x000fea0003800200 */
.L_x_2953:
        /* <DEDUP_REMOVED lines=19> */
.L_x_2956:
[----:B------:R-:W-:Y:S05]  /*1200*/  BSYNC.RECONVERGENT B2 ;  /* 0x0000000000027941 */ /* 0x000fea0003800200 */
.L_x_2955:
        /* <DEDUP_REMOVED lines=9> */
[----:B-----5:R-:W-:Y:S02]  /*12a0*/  @P0 SHF.L.U32 R94, R81, 0x10, RZ ;  /* 0x00000010515e0819 */ /* 0x020fe400000006ff */
        /* <DEDUP_REMOVED lines=8> */
.L_x_2958:
[----:B------:R-:W-:Y:S05]  /*1330*/  BSYNC.RECONVERGENT B2 ;  /* 0x0000000000027941 */ /* 0x000fea0003800200 */
.L_x_2957:
        /* <DEDUP_REMOVED lines=19> */
.L_x_2960:
[----:B------:R-:W-:Y:S05]  /*1470*/  BSYNC.RECONVERGENT B2 ;  /* 0x0000000000027941 */ /* 0x000fea0003800200 */
.L_x_2959:
        /* <DEDUP_REMOVED lines=18> */
.L_x_2962:
[----:B------:R-:W-:Y:S05]  /*15a0*/  BSYNC.RECONVERGENT B2 ;  /* 0x0000000000027941 */ /* 0x000fea0003800200 */
.L_x_2961:
        /* <DEDUP_REMOVED lines=19> */
.L_x_2964:
[----:B------:R-:W-:Y:S05]  /*16e0*/  BSYNC.RECONVERGENT B2 ;  /* 0x0000000000027941 */ /* 0x000fea0003800200 */
.L_x_2963:
        /* <DEDUP_REMOVED lines=18> */
.L_x_2966:
[----:B------:R-:W-:Y:S05]  /*1810*/  BSYNC.RECONVERGENT B2 ;  /* 0x0000000000027941 */ /* 0x000fea0003800200 */
.L_x_2965:
        /* <DEDUP_REMOVED lines=11> */
[----:B------:R-:W-:Y:S01]  /*18d0*/  @P0 SHF.L.U32 R65, R65, 0x10, RZ ;  /* 0x0000001041410819 */ /* 0x000fe200000006ff */
[----:B------:R-:W-:Y:S02]  /*18e0*/  HFMA2 R64, -RZ, RZ, 0, 0 ;  /* 0x00000000ff407431 */ /* 0x000fe400000001ff */
[----:B------:R-:W-:Y:S02]  /*18f0*/  FMUL.FTZ R68, R19, R90 ;  /* 0x0000005a13447220 */ /* 0x000fe40000410000 */
[----:B------:R-:W-:-:S03]  /*1900*/  @P0 FMUL.FTZ R64, R90, R65 ;  /* 0x000000415a400220 */ /* 0x000fc60000410000 */
[----:B------:R-:W-:Y:S01]  /*1910*/  FSEL R68, R68, RZ, P0 ;  /* 0x000000ff44447208 */ /* 0x000fe20000000000 */
[----:B------:R-:W-:-:S03]  /*1920*/  FADD.FTZ R51, R51, R64 ;  /* 0x0000004033337221 */ /* 0x000fc60000010000 */
[----:B------:R-:W-:-:S04]  /*1930*/  F2FP.BF16.F32.PACK_AB R68, RZ, R68 ;  /* 0x00000044ff44723e */ /* 0x000fc800000010ff */
[----:B------:R-:W-:Y:S01]  /*1940*/  PRMT R55, R55, 0x5410, R68 ;  /* 0x0000541037377816 */ /* 0x000fe20000000044 */
[----:B------:R-:W-:Y:S06]  /*1950*/  BRA `(.L_x_2967) ;  /* 0x0000001000e07947 */ /* 0x000fec0003800000 */
.L_x_2952:
        /* <DEDUP_REMOVED lines=39> */
.L_x_2969:
[----:B------:R-:W-:Y:S05]  /*1bd0*/  BSYNC.RECONVERGENT B2 ;  /* 0x0000000000027941 */ /* 0x000fea0003800200 */
.L_x_2968:
        /* <DEDUP_REMOVED lines=15> */
.L_x_2971:
[----:B------:R-:W-:Y:S05]  /*1cd0*/  BSYNC.RECONVERGENT B2 ;  /* 0x0000000000027941 */ /* 0x000fea0003800200 */
.L_x_2970:
        /* <DEDUP_REMOVED lines=14> */
.L_x_2973:
[----:B------:R-:W-:Y:S05]  /*1dc0*/  BSYNC.RECONVERGENT B2 ;  /* 0x0000000000027941 */ /* 0x000fea0003800200 */
.L_x_2972:
        /* <DEDUP_REMOVED lines=15> */
.L_x_2975:
[----:B------:R-:W-:Y:S05]  /*1ec0*/  BSYNC.RECONVERGENT B2 ;  /* 0x0000000000027941 */ /* 0x000fea0003800200 */
.L_x_2974:
[----:B------:R-:W-:Y:S01]  /*1ed0*/  BSSY.RECONVERGENT B2, `(.L_x_2976) ;  /* 0x000000f000027945 */ /* 0x000fe20003800200 */
[----:B------:R-:W-:Y:S02]  /*1ee0*/  FSEL R62, R60, RZ, P0 ;  /* 0x000000ff3c3e7208 */ /* 0x000fe40000000000 */
[----:B------:R-:W-:Y:S01]  /*1ef0*/  FSEL R90, R59, RZ, P0 ;  /* 0x000000ff3b5a7208 */ /* 0x000fe20000000000 */
[----:B------:R-:W-:Y:S06]  /*1f00*/  @!P2 BRA `(.L_x_2977) ;  /* 0x00000000002ca947 */ /* 0x000fec0003800000 */
[----:B------:R-:W-:Y:S01]  /*1f10*/  LOP3.LUT P1, RZ, R99, 0xff, RZ, 0xc0, !PT ;  /* 0x000000ff63ff7812 */ /* 0x000fe2000782c0ff */
[----:B------:R-:W-:-:S04]  /*1f20*/  FMUL.FTZ R59, R90, UR15 ;  /* 0x0000000f5a3b7c20 */ /* 0x000fc80008410000 */
[----:B------:R-:W-:Y:S01]  /*1f30*/  FMUL.FTZ R61, R59, UR14 ;  /* 0x0000000e3b3d7c20 */ /* 0x000fe20008410000 */
[----:B------:R-:W-:-:S03]  /*1f40*/  HFMA2 R59, -RZ, RZ, 0, 0 ;  /* 0x00000000ff3b7431 */ /* 0x000fc600000001ff */
[----:B------:R-:W-:-:S04]  /*1f50*/  FMUL.FTZ R60, R16, R61 ;  /* 0x0000003d103c7220 */ /* 0x000fc80000410000 */
[----:B-----5:R-:W-:Y:S02]  /*1f60*/  @P1 SHF.L.U32 R94, R82, 0x10, RZ ;  /* 0x00000010525e1819 */ /* 0x020fe400000006ff */
[----:B------:R-:W-:-:S03]  /*1f70*/  FSEL R60, R60, RZ, P1 ;  /* 0x000000ff3c3c7208 */ /* 0x000fc60000800000 */
[----:B------:R-:W-:Y:S01]  /*1f80*/  @P1 FMUL.FTZ R59, R94, R61 ;  /* 0x0000003d5e3b1220 */ /* 0x000fe20000410000 */
[----:B------:R-:W-:-:S03]  /*1f90*/  F2FP.BF16.F32.PACK_AB R60, RZ, R60 ;  /* 0x0000003cff3c723e */ /* 0x000fc600000010ff */
[----:B------:R-:W-:Y:S01]  /*1fa0*/  FADD.FTZ R48, R48, R59 ;  /* 0x0000003b30307221 */ /* 0x000fe20000010000 */
[----:B------:R-:W-:-:S07]  /*1fb0*/  PRMT R54, R60, 0x7610, R54 ;  /* 0x000076103c367816 */ /* 0x000fce0000000036 */
.L_x_2977:
[----:B------:R-:W-:Y:S05]  /*1fc0*/  BSYNC.RECONVERGENT B2 ;  /* 0x0000000000027941 */ /* 0x000fea0003800200 */
.L_x_2976:
[----:B------:R-:W-:Y:S01]  /*1fd0*/  BSSY.RECONVERGENT B2, `(.L_x_2978) ;  /* 0x0000010000027945 */ /* 0x000fe20003800200 */
[----:B------:R-:W-:Y:S02]  /*1fe0*/  FSEL R68, R68, RZ, P0 ;  /* 0x000000ff44447208 */ /* 0x000fe40000000000 */
        /* <DEDUP_REMOVED lines=14> */
.L_x_2979:
[----:B------:R-:W-:Y:S05]  /*20d0*/  BSYNC.RECONVERGENT B2 ;  /* 0x0000000000027941 */ /* 0x000fea0003800200 */
.L_x_2978:
[----:B------:R-:W-:Y:S04]  /*20e0*/  BSSY.RECONVERGENT B2, `(.L_x_2980) ;  /* 0x000000d000027945 */ /* 0x000fe80003800200 */
        /* <DEDUP_REMOVED lines=12> */
.L_x_2981:
[----:B------:R-:W-:Y:S05]  /*21b0*/  BSYNC.RECONVERGENT B2 ;  /* 0x0000000000027941 */ /* 0x000fea0003800200 */
.L_x_2980:
[----:B------:R-:W-:Y:S01]  /*21c0*/  MOV R58, R63 ;  /* 0x0000003f003a7202 */ /* 0x000fe20000000f00 */
[----:B------:R-:W-:Y:S01]  /*21d0*/  IMAD.MOV.U32 R59, RZ, RZ, R87 ;  /* 0x000000ffff3b7224 */ /* 0x000fe200078e0057 */
[----:B------:R-:W-:Y:S02]  /*21e0*/  MOV R60, R90 ;  /* 0x0000005a003c7202 */ /* 0x000fe40000000f00 */
[----:B------:R-:W-:Y:S01]  /*21f0*/  MOV R63, R68 ;  /* 0x00000044003f7202 */ /* 0x000fe20000000f00 */
        /* <DEDUP_REMOVED lines=9> */
[----:B------:R-:W-:Y:S02]  /*2290*/  F2FP.BF16.F32.PACK_AB R65, RZ, R65 ;  /* 0x00000041ff41723e */ /* 0x000fe400000010ff */
[----:B------:R-:W-:Y:S02]  /*22a0*/  @P0 SHF.L.U32 R87, R87, 0x10, RZ ;  /* 0x0000001057570819 */ /* 0x000fe400000006ff */
[----:B------:R-:W-:-:S03]  /*22b0*/  PRMT R55, R55, 0x5410, R65 ;  /* 0x0000541037377816 */ /* 0x000fc60000000041 */
[----:B------:R-:W-:-:S04]  /*22c0*/  @P0 FMUL.FTZ R64, R87, R68 ;  /* 0x0000004457400220 */ /* 0x000fc80000410000 */
[----:B------:R-:W-:Y:S01]  /*22d0*/  FADD.FTZ R51, R51, R64 ;  /* 0x0000004033337221 */ /* 0x000fe20000010000 */
[----:B------:R-:W-:Y:S06]  /*22e0*/  BRA `(.L_x_2967) ;  /* 0x00000008007c7947 */ /* 0x000fec0003800000 */
.L_x_2951:
[-CC-:B------:R-:W-:Y:S01]  /*22f0*/  @P1 FFMA.FTZ R103, R71, R93.reuse, R98.reuse ;  /* 0x0000005d47671223 */ /* 0x180fe20000010062 */
[-CC-:B------:R-:W-:Y:S01]  /*2300*/  @P1 FFMA.FTZ R105, R3, R93.reuse, R98.reuse ;  /* 0x0000005d03691223 */ /* 0x180fe20000010062 */
[-CC-:B------:R-:W-:Y:S01]  /*2310*/  @P1 FFMA.FTZ R100, R70, R93.reuse, R98.reuse ;  /* 0x0000005d46641223 */ /* 0x180fe20000010062 */
[-CC-:B------:R-:W-:Y:S01]  /*2320*/  @P1 FFMA.FTZ R97, R69, R93.reuse, R98.reuse ;  /* 0x0000005d45611223 */ /* 0x180fe20000010062 */
[----:B------:R-:W-:Y:S01]  /*2330*/  @P1 FADD.FTZ R103, R84, -R103 ;  /* 0x8000006754671221 */ /* 0x000fe20000010000 */
[-CC-:B------:R-:W-:Y:S01]  /*2340*/  @P1 FFMA.FTZ R102, R72, R93.reuse, R98.reuse ;  /* 0x0000005d48661223 */ /* 0x180fe20000010062 */
[-CC-:B------:R-:W-:Y:S01]  /*2350*/  @P1 FFMA.FTZ R106, R74, R93.reuse, R98.reuse ;  /* 0x0000005d4a6a1223 */ /* 0x180fe20000010062 */
[-CC-:B------:R-:W-:Y:S01]  /*2360*/  @P1 FFMA.FTZ R107, R73, R93.reuse, R98.reuse ;  /* 0x0000005d496b1223 */ /* 0x180fe20000010062 */
[----:B------:R-:W-:Y:S01]  /*2370*/  @P1 FFMA.FTZ R108, R88, R93, R98 ;  /* 0x0000005d586c1223 */ /* 0x000fe20000010062 */
[----:B------:R-:W-:Y:S01]  /*2380*/  MOV R93, R4 ;  /* 0x00000004005d7202 */ /* 0x000fe20000000f00 */
[----:B------:R-:W-:Y:S01]  /*2390*/  @P1 FFMA.FTZ R93, R68, R103, R4 ;  /* 0x00000067445d1223 */ /* 0x000fe20000010004 */
[----:B------:R-:W-:-:S02]  /*23a0*/  IMAD.U32 R103, RZ, RZ, UR22 ;  /* 0x00000016ff677e24 */ /* 0x000fc4000f8e00ff */
[----:B------:R-:W-:Y:S01]  /*23b0*/  @P1 FADD.FTZ R107, R86, -R107 ;  /* 0x8000006b566b1221 */ /* 0x000fe20000010000 */
[----:B------:R-:W-:Y:S01]  /*23c0*/  @P1 FADD.FTZ R100, R75, -R100 ;  /* 0x800000644b641221 */ /* 0x000fe20000010000 */
[----:B------:R-:W-:Y:S01]  /*23d0*/  MOV R104, UR23 ;  /* 0x0000001700687c02 */ /* 0x000fe20008000f00 */
[----:B------:R-:W-:Y:S01]  /*23e0*/  @P1 FADD.FTZ R97, R78, -R97 ;  /* 0x800000614e611221 */ /* 0x000fe20000010000 */
[----:B------:R-:W-:Y:S01]  /*23f0*/  ISETP.NE.U32.AND P0, PT, R103, RZ, PT ;  /* 0x000000ff6700720c */ /* 0x000fe20003f05070 */
[----:B------:R-:W-:Y:S01]  /*2400*/  @P1 FADD.FTZ R102, R77, -R102 ;  /* 0x800000664d661221 */ /* 0x000fe20000010000 */
[----:B------:R-:W-:Y:S01]  /*2410*/  MOV R95, R6 ;  /* 0x00000006005f7202 */ /* 0x000fe20000000f00 */
        /* <DEDUP_REMOVED lines=31> */
.L_x_2983:
[----:B------:R-:W-:Y:S05]  /*2610*/  BSYNC.RECONVERGENT B2 ;  /* 0x0000000000027941 */ /* 0x000fea0003800200 */
.L_x_2982:
[----:B------:R-:W-:Y:S04]  /*2620*/  BSSY.RECONVERGENT B2, `(.L_x_2984) ;  /* 0x000000e000027945 */ /* 0x000fe80003800200 */
[----:B------:R-:W-:Y:S05]  /*2630*/  @!P2 BRA `(.L_x_2985) ;  /* 0x000000000030a947 */ /* 0x000fea0003800000 */
[----:B------:R-:W-:Y:S01]  /*2640*/  LOP3.LUT P1, RZ, R94, 0xff, RZ, 0xc0, !PT ;  /* 0x000000ff5eff7812 */ /* 0x000fe2000782c0ff */
[----:B------:R-:W-:-:S04]  /*2650*/  FMUL.FTZ R68, R96, UR15 ;  /* 0x0000000f60447c20 */ /* 0x000fc80008410000 */
[----:B------:R-:W-:Y:S01]  /*2660*/  FMUL.FTZ R106, R68, UR14 ;  /* 0x0000000e446a7c20 */ /* 0x000fe20008410000 */
[----:B------:R-:W-:-:S03]  /*2670*/  HFMA2 R68, -RZ, RZ, 0, 0 ;  /* 0x00000000ff447431 */ /* 0x000fc600000001ff */
        /* <DEDUP_REMOVED lines=8> */
.L_x_2985:
[----:B------:R-:W-:Y:S05]  /*2700*/  BSYNC.RECONVERGENT B2 ;  /* 0x0000000000027941 */ /* 0x000fea0003800200 */
.L_x_2984:
        /* <DEDUP_REMOVED lines=13> */
.L_x_2987:
[----:B------:R-:W-:Y:S05]  /*27e0*/  BSYNC.RECONVERGENT B2 ;  /* 0x0000000000027941 */ /* 0x000fea0003800200 */
.L_x_2986:
        /* <DEDUP_REMOVED lines=14> */
.L_x_2989:
[----:B------:R-:W-:Y:S05]  /*28d0*/  BSYNC.RECONVERGENT B2 ;  /* 0x0000000000027941 */ /* 0x000fea0003800200 */
.L_x_2988:
        /* <DEDUP_REMOVED lines=13> */
.L_x_2991:
[----:B------:R-:W-:Y:S05]  /*29b0*/  BSYNC.RECONVERGENT B2 ;  /* 0x0000000000027941 */ /* 0x000fea0003800200 */
.L_x_2990:
[----:B------:R-:W-:Y:S04]  /*29c0*/  BSSY.RECONVERGENT B2, `(.L_x_2992) ;  /* 0x000000e000027945 */ /* 0x000fe80003800200 */
        /* <DEDUP_REMOVED lines=13> */
.L_x_2993:
[----:B------:R-:W-:Y:S05]  /*2aa0*/  BSYNC.RECONVERGENT B2 ;  /* 0x0000000000027941 */ /* 0x000fea0003800200 */
.L_x_2992:
        /* <DEDUP_REMOVED lines=13> */
.L_x_2995:
[----:B------:R-:W-:Y:S05]  /*2b80*/  BSYNC.RECONVERGENT B2 ;  /* 0x0000000000027941 */ /* 0x000fea0003800200 */
.L_x_2994:
        /* <DEDUP_REMOVED lines=9> */
[----:B------:R-:W-:-:S03]  /*2c20*/  FMUL.FTZ R64, R98, UR15 ;  /* 0x0000000f62407c20 */ /* 0x000fc60008410000 */
[----:B------:R-:W-:Y:S01]  /*2c30*/  ISETP.GE.U32.AND.EX P0, PT, R65, 0x1000000, PT, P0 ;  /* 0x010000004100780c */ /* 0x000fe20003f06100 */
[----:B------:R-:W-:Y:S01]  /*2c40*/  FMUL.FTZ R68, R64, UR14 ;  /* 0x0000000e40447c20 */ /* 0x000fe20008410000 */
[----:B------:R-:W-:-:S03]  /*2c50*/  MOV R64, RZ ;  /* 0x000000ff00407202 */ /* 0x000fc60000000f00 */
[----:B------:R-:W-:-:S05]  /*2c60*/  FMUL.FTZ R65, R19, R68 ;  /* 0x0000004413417220 */ /* 0x000fca0000410000 */
[----:B------:R-:W-:-:S03]  /*2c70*/  FSEL R65, R65, RZ, P0 ;  /* 0x000000ff41417208 */ /* 0x000fc60000000000 */
[----:B-----5:R-:W-:Y:S02]  /*2c80*/  @P0 PRMT R87, R83, 0x7632, R87 ;  /* 0x0000763253570816 */ /* 0x020fe40000000057 */
[----:B------:R-:W-:-:S03]  /*2c90*/  F2FP.BF16.F32.PACK_AB R65, RZ, R65 ;  /* 0x00000041ff41723e */ /* 0x000fc600000010ff */
[----:B------:R-:W-:Y:S01]  /*2ca0*/  @P0 IMAD.U32 R87, R87, 0x10000, RZ ;  /* 0x0001000057570824 */ /* 0x000fe200078e00ff */
[----:B------:R-:W-:-:S03]  /*2cb0*/  PRMT R55, R55, 0x5410, R65 ;  /* 0x0000541037377816 */ /* 0x000fc60000000041 */
[----:B------:R-:W-:-:S04]  /*2cc0*/  @P0 FMUL.FTZ R64, R87, R68 ;  /* 0x0000004457400220 */ /* 0x000fc80000410000 */
[----:B------:R-:W-:-:S07]  /*2cd0*/  FADD.FTZ R51, R51, R64 ;  /* 0x0000004033337221 */ /* 0x000fce0000010000 */
.L_x_2967:
[----:B------:R-:W-:Y:S05]  /*2ce0*/  BSYNC.RECONVERGENT B1 ;  /* 0x0000000000017941 */ /* 0x000fea0003800200 */
.L_x_2950:
        /* <DEDUP_REMOVED lines=14> */
.L_x_2997:
[----:B------:R-:W-:Y:S05]  /*2dd0*/  BSYNC.RECONVERGENT B1 ;  /* 0x0000000000017941 */ /* 0x000fea0003800200 */
.L_x_2996:
        /* <DEDUP_REMOVED lines=8> */
.L_x_2945:
[----:B0-----:R-:W-:Y:S05]  /*2e60*/  BSYNC B0 ;  /* 0x0000000000007941 */ /* 0x001fea0003800000 */
.L_x_2944:
[----:B------:R-:W0:Y:S01]  /*2e70*/  S2R R3, SR_CgaCtaId ;  /* 0x0000000000037919 */ /* 0x000e220000008800 */
[----:B------:R-:W-:Y:S01]  /*2e80*/  MOV R0, 0x400 ;  /* 0x0000040000007802 */ /* 0x000fe20000000f00 */
[----:B------:R-:W-:Y:S05]  /*2e90*/  WARPSYNC.ALL ;  /* 0x0000000000007948 */ /* 0x000fea0003800000 */
[----:B--2---:R-:W1:Y:S01]  /*2ea0*/  S2R R53, SR_TID.X ;  /* 0x0000000000357919 */ /* 0x004e620000002100 */
[----:B------:R-:W2:Y:S01]  /*2eb0*/  LDC R18, c[0x0][0x388] ;  /* 0x0000e200ff127b82 */ /* 0x000ea20000000800 */
[----:B------:R-:W3:Y:S01]  /*2ec0*/  LDCU.128 UR16, c[0x0][0x440] ;  /* 0x00008800ff1077ac */ /* 0x000ee20008000c00 */
[----:B------:R-:W4:Y:S06]  /*2ed0*/  LDCU.64 UR4, c[0x0][0x460] ;  /* 0x00008c00ff0477ac */ /* 0x000f2c0008000a00 */
        /* <DEDUP_REMOVED lines=13> */
[----:B------:R-:W-:Y:S04]  /*2fb0*/  LDS R10, [R0+0xc00] ;  /* 0x000c0000000a7984 */ /* 0x000fe80000000800 */
[----:B------:R-:W2:Y:S01]  /*2fc0*/  LDS R11, [R0+0xe00] ;  /* 0x000e0000000b7984 */ /* 0x000ea20000000800 */
[----:B------:R-:W-:Y:S01]  /*2fd0*/  BAR.SYNC.DEFER_BLOCKING 0x0 ;  /* 0x0000000000007b1d */ /* 0x000fe20000010000 */
[----:B0-----:R-:W-:-:S04]  /*2fe0*/  FADD.FTZ R3, RZ, R3 ;  /* 0x00000003ff037221 */ /* 0x001fc80000010000 */
[----:B-1----:R-:W-:Y:S01]  /*2ff0*/  FADD.FTZ R3, R3, R6 ;  /* 0x0000000603037221 */ /* 0x002fe20000010000 */
[----:B---3--:R-:W-:-:S04]  /*3000*/  FADD.FTZ R4, RZ, R4 ;  /* 0x00000004ff047221 */ /* 0x008fc80000010000 */
[----:B----4-:R-:W-:Y:S01]  /*3010*/  FADD.FTZ R4, R4, R5 ;  /* 0x0000000504047221 */ /* 0x010fe20000010000 */
[----:B------:R-:W-:Y:S01]  /*3020*/  STS.128 [R2], R28 ;  /* 0x0000001c02007388 */ /* 0x000fe20000000c00 */
[----:B--2---:R-:W-:-:S03]  /*3030*/  FADD.FTZ R3, R3, R8 ;  /* 0x0000000803037221 */ /* 0x004fc60000010000 */
        /* <DEDUP_REMOVED lines=59> */
.L_x_2949:
        /* <DEDUP_REMOVED lines=8> */
.L_x_3000:
[----:B------:R-:W-:Y:S05]  /*3470*/  BSYNC B1 ;  /* 0x0000000000017941 */ /* 0x000fea0003800000 */
.L_x_2999:
[----:B------:R-:W-:Y:S01]  /*3480*/  MOV R107, R96 ;  /* 0x00000060006b7202 */ /* 0x000fe20000000f00 */
[----:B------:R-:W-:Y:S01]  /*3490*/  HFMA2 R108, -RZ, RZ, 0, 5.9604644775390625e-08 ;  /* 0x00000001ff6c7431 */ /* 0x000fe200000001ff */
[----:B------:R-:W-:Y:S01]  /*34a0*/  MOV R109, 0x1f ;  /* 0x0000001f006d7802 */ /* 0x000fe20000000f00 */
[----:B------:R-:W-:Y:S01]  /*34b0*/  IMAD.MOV.U32 R98, RZ, RZ, R105 ;  /* 0x000000ffff627224 */ /* 0x000fe200078e0069 */
[----:B------:R-:W-:-:S03]  /*34c0*/  MOV R106, 0xffffffff ;  /* 0xffffffff006a7802 */ /* 0x000fc60000000f00 */
[----:B------:R-:W-:-:S07]  /*34d0*/  FADD.FTZ R98, R98, R67 ;  /* 0x0000004362627221 */ /* 0x000fce0000010000 */
[----:B------:R-:W-:Y:S05]  /*34e0*/  WARPSYNC.COLLECTIVE R106, `(.L_x_3001) ;  /* 0x000000006a087348 */ /* 0x000fea0003c00000 */
[----:B------:R0:W1:Y:S02]  /*34f0*/  SHFL.BFLY P0, R105, R107, R108, R109 ;  /* 0x0c00006c6b697389 */ /* 0x000064000000006d */
[----:B01----:R-:W-:Y:S05]  /*3500*/  ENDCOLLECTIVE ;  /* 0x000000000000791b */ /* 0x003fea0003800000 */
.L_x_3001:
[----:B------:R-:W-:Y:S01]  /*3510*/  MOV R107, R98 ;  /* 0x00000062006b7202 */ /* 0x000fe20000000f00 */
[----:B------:R-:W-:Y:S02]  /*3520*/  HFMA2 R108, -RZ, RZ, 0, 1.1920928955078125e-07 ;  /* 0x00000002ff6c7431 */ /* 0x000fe400000001ff */
[----:B------:R-:W-:-:S07]  /*3530*/  IMAD.MOV.U32 R95, RZ, RZ, R105 ;  /* 0x000000ffff5f7224 */ /* 0x000fce00078e0069 */
[----:B------:R-:W-:Y:S05]  /*3540*/  WARPSYNC.COLLECTIVE R106, `(.L_x_3002) ;  /* 0x000000006a087348 */ /* 0x000fea0003c00000 */
[----:B------:R0:W1:Y:S02]  /*3550*/  SHFL.BFLY P0, R105, R107, R108, R109 ;  /* 0x0c00006c6b697389 */ /* 0x000064000000006d */
[----:B01----:R-:W-:Y:S05]  /*3560*/  ENDCOLLECTIVE ;  /* 0x000000000000791b */ /* 0x003fea0003800000 */
.L_x_3002:
[----:B------:R-:W-:-:S05]  /*3570*/  FADD.FTZ R95, R95, R96 ;  /* 0x000000605f5f7221 */ /* 0x000fca0000010000 */
[----:B------:R-:W-:Y:S02]  /*3580*/  MOV R107, R95 ;  /* 0x0000005f006b7202 */ /* 0x000fe40000000f00 */
[----:B------:R-:W-:-:S07]  /*3590*/  MOV R97, R105 ;  /* 0x0000006900617202 */ /* 0x000fce0000000f00 */
[----:B------:R-:W-:Y:S05]  /*35a0*/  WARPSYNC.COLLECTIVE R106, `(.L_x_3003) ;  /* 0x000000006a087348 */ /* 0x000fea0003c00000 */
[----:B------:R0:W1:Y:S02]  /*35b0*/  SHFL.BFLY P0, R105, R107, R108, R109 ;  /* 0x0c00006c6b697389 */ /* 0x000064000000006d */
[----:B01----:R-:W-:Y:S05]  /*35c0*/  ENDCOLLECTIVE ;  /* 0x000000000000791b */ /* 0x003fea0003800000 */
.L_x_3003:
[----:B------:R-:W-:-:S05]  /*35d0*/  FADD.FTZ R97, R98, R97 ;  /* 0x0000006162617221 */ /* 0x000fca0000010000 */
[----:B------:R-:W-:Y:S01]  /*35e0*/  MOV R107, R97 ;  /* 0x00000061006b7202 */ /* 0x000fe20000000f00 */
[----:B------:R-:W-:Y:S02]  /*35f0*/  HFMA2 R108, -RZ, RZ, 0, 2.384185791015625e-07 ;  /* 0x00000004ff6c7431 */ /* 0x000fe400000001ff */
[----:B------:R-:W-:-:S07]  /*3600*/  IMAD.MOV.U32 R100, RZ, RZ, R105 ;  /* 0x000000ffff647224 */ /* 0x000fce00078e0069 */
[----:B------:R-:W-:Y:S05]  /*3610*/  WARPSYNC.COLLECTIVE R106, `(.L_x_3004) ;  /* 0x000000006a087348 */ /* 0x000fea0003c00000 */
[----:B------:R0:W1:Y:S02]  /*3620*/  SHFL.BFLY P0, R105, R107, R108, R109 ;  /* 0x0c00006c6b697389 */ /* 0x000064000000006d */
[----:B01----:R-:W-:Y:S05]  /*3630*/  ENDCOLLECTIVE ;  /* 0x000000000000791b */ /* 0x003fea0003800000 */
.L_x_3004:
[----:B------:R-:W-:-:S05]  /*3640*/  FADD.FTZ R100, R95, R100 ;  /* 0x000000645f647221 */ /* 0x000fca0000010000 */
[----:B------:R-:W-:Y:S02]  /*3650*/  MOV R107, R100 ;  /* 0x00000064006b7202 */ /* 0x000fe40000000f00 */
[----:B------:R-:W-:-:S07]  /*3660*/  MOV R102, R105 ;  /* 0x0000006900667202 */ /* 0x000fce0000000f00 */
[----:B------:R-:W-:Y:S05]  /*3670*/  WARPSYNC.COLLECTIVE R106, `(.L_x_3005) ;  /* 0x000000006a087348 */ /* 0x000fea0003c00000 */
[----:B------:R0:W1:Y:S02]  /*3680*/  SHFL.BFLY P0, R105, R107, R108, R109 ;  /* 0x0c00006c6b697389 */ /* 0x000064000000006d */
[----:B01----:R-:W-:Y:S05]  /*3690*/  ENDCOLLECTIVE ;  /* 0x000000000000791b */ /* 0x003fea0003800000 */
.L_x_3005:
[----:B------:R-:W-:-:S05]  /*36a0*/  FADD.FTZ R102, R97, R102 ;  /* 0x0000006661667221 */ /* 0x000fca0000010000 */
[----:B------:R-:W-:Y:S01]  /*36b0*/  MOV R107, R102 ;  /* 0x00000066006b7202 */ /* 0x000fe20000000f00 */
[----:B------:R-:W-:Y:S02]  /*36c0*/  HFMA2 R108, -RZ, RZ, 0, 4.76837158203125e-07 ;  /* 0x00000008ff6c7431 */ /* 0x000fe400000001ff */
[----:B------:R-:W-:-:S07]  /*36d0*/  IMAD.MOV.U32 R103, RZ, RZ, R105 ;  /* 0x000000ffff677224 */ /* 0x000fce00078e0069 */
[----:B------:R-:W-:Y:S05]  /*36e0*/  WARPSYNC.COLLECTIVE R106, `(.L_x_3006) ;  /* 0x000000006a087348 */ /* 0x000fea0003c00000 */
[----:B------:R0:W1:Y:S02]  /*36f0*/  SHFL.BFLY P0, R105, R107, R108, R109 ;  /* 0x0c00006c6b697389 */ /* 0x000064000000006d */
[----:B01----:R-:W-:Y:S05]  /*3700*/  ENDCOLLECTIVE ;  /* 0x000000000000791b */ /* 0x003fea0003800000 */
.L_x_3006:
[----:B------:R-:W-:-:S05]  /*3710*/  FADD.FTZ R103, R100, R103 ;  /* 0x0000006764677221 */ /* 0x000fca0000010000 */
[----:B------:R-:W-:Y:S02]  /*3720*/  MOV R107, R103 ;  /* 0x00000067006b7202 */ /* 0x000fe40000000f00 */
[----:B------:R-:W-:-:S07]  /*3730*/  MOV R67, R105 ;  /* 0x0000006900437202 */ /* 0x000fce0000000f00 */
[----:B------:R-:W-:Y:S05]  /*3740*/  WARPSYNC.COLLECTIVE R106, `(.L_x_3007) ;  /* 0x000000006a087348 */ /* 0x000fea0003c00000 */
[----:B------:R0:W1:Y:S02]  /*3750*/  SHFL.BFLY P0, R105, R107, R108, R109 ;  /* 0x0c00006c6b697389 */ /* 0x000064000000006d */
[----:B01----:R-:W-:Y:S05]  /*3760*/  ENDCOLLECTIVE ;  /* 0x000000000000791b */ /* 0x003fea0003800000 */
.L_x_3007:
[----:B------:R-:W-:-:S05]  /*3770*/  FADD.FTZ R104, R102, R67 ;  /* 0x0000004366687221 */ /* 0x000fca0000010000 */
[----:B------:R-:W-:Y:S01]  /*3780*/  MOV R107, R104 ;  /* 0x00000068006b7202 */ /* 0x000fe20000000f00 */
[----:B------:R-:W-:Y:S02]  /*3790*/  HFMA2 R108, -RZ, RZ, 0, 9.5367431640625e-07 ;  /* 0x00000010ff6c7431 */ /* 0x000fe400000001ff */
[----:B------:R-:W-:-:S07]  /*37a0*/  IMAD.MOV.U32 R96, RZ, RZ, R105 ;  /* 0x000000ffff607224 */ /* 0x000fce00078e0069 */
[----:B------:R-:W-:Y:S05]  /*37b0*/  WARPSYNC.COLLECTIVE R106, `(.L_x_3008) ;  /* 0x000000006a087348 */ /* 0x000fea0003c00000 */
[----:B------:R0:W1:Y:S02]  /*37c0*/  SHFL.BFLY P0, R105, R107, R108, R109 ;  /* 0x0c00006c6b697389 */ /* 0x000064000000006d */
[----:B01----:R-:W-:Y:S05]  /*37d0*/  ENDCOLLECTIVE ;  /* 0x000000000000791b */ /* 0x003fea0003800000 */
.L_x_3008:
[----:B------:R-:W-:-:S05]  /*37e0*/  FADD.FTZ R98, R103, R96 ;  /* 0x0000006067627221 */ /* 0x000fca0000010000 */
[----:B------:R-:W-:Y:S02]  /*37f0*/  MOV R107, R98 ;  /* 0x00000062006b7202 */ /* 0x000fe40000000f00 */
[----:B------:R-:W-:-:S07]  /*3800*/  MOV R95, R105 ;  /* 0x00000069005f7202 */ /* 0x000fce0000000f00 */
[----:B------:R-:W-:Y:S05]  /*3810*/  WARPSYNC.COLLECTIVE R106, `(.L_x_3009) ;  /* 0x000000006a087348 */ /* 0x000fea0003c00000 */
[----:B------:R0:W1:Y:S02]  /*3820*/  SHFL.BFLY P0, R105, R107, R108, R109 ;  /* 0x0c00006c6b697389 */ /* 0x000064000000006d */
[----:B01----:R-:W-:Y:S05]  /*3830*/  ENDCOLLECTIVE ;  /* 0x000000000000791b */ /* 0x003fea0003800000 */
.L_x_3009:
[----:B------:R-:W-:Y:S05]  /*3840*/  BRA `(.L_x_3010) ;  /* 0xffffffd400607947 */ /* 0x000fea000383ffff */
.L_x_3011:
        /* <DEDUP_REMOVED lines=11> */
.L_x_6435:


//--------------------- .text._ZN10layer_norm13ln_bwd_kernelINS_13Kernel_traitsIf6__halfS2_S2_fjLj256ELj1ELj4ELj1ELj16ENS_18Kernel_traits_baseILj256EfS2_S2_S2_fjLj128EEEEELb0ELb0ELb0ELb0EEEvNS_9BwdParamsE --------------------------
	.section	.text._ZN10layer_norm13ln_bwd_kernelINS_13Kernel_traitsIf6__halfS2_S2_fjLj256ELj1ELj4ELj1ELj16ENS_18Kernel_traits_baseILj256EfS2_S2_S2_fjLj128EEEEELb0ELb0ELb0ELb0EEEvNS_9BwdParamsE,"ax",@progbits
	.align	128
        .global         _ZN10layer_norm13ln_bwd_kernelINS_13Kernel_traitsIf6__halfS2_S2_fjLj256ELj1ELj4ELj1ELj16ENS_18Kernel_traits_baseILj256EfS2_S2_S2_fjLj128EEEEELb0ELb0ELb0ELb0EEEvNS_9BwdParamsE
        .type           _ZN10layer_norm13ln_bwd_kernelINS_13Kernel_traitsIf6__halfS2_S2_fjLj256ELj1ELj4ELj1ELj16ENS_18Kernel_traits_baseILj256EfS2_S2_S2_fjLj128EEEEELb0ELb0ELb0ELb0EEEvNS_9BwdParamsE,@function
        .size           _ZN10layer_norm13ln_bwd_kernelINS_13Kernel_traitsIf6__halfS2_S2_fjLj256ELj1ELj4ELj1ELj16ENS_18Kernel_traits_baseILj256EfS2_S2_S2_fjLj128EEEEELb0ELb0ELb0ELb0EEEvNS_9BwdParamsE,(.L_x_6436 - _ZN10layer_norm13ln_bwd_kernelINS_13Kernel_traitsIf6__halfS2_S2_fjLj256ELj1ELj4ELj1ELj16ENS_18Kernel_traits_baseILj256EfS2_S2_S2_fjLj128EEEEELb0ELb0ELb0ELb0EEEvNS_9BwdParamsE)
        .other          _ZN10layer_norm13ln_bwd_kernelINS_13Kernel_traitsIf6__halfS2_S2_fjLj256ELj1ELj4ELj1ELj16ENS_18Kernel_traits_baseILj256EfS2_S2_S2_fjLj128EEEEELb0ELb0ELb0ELb0EEEvNS_9BwdParamsE,@"STO_CUDA_ENTRY STV_DEFAULT"
_ZN10layer_norm13ln_bwd_kernelINS_13Kernel_traitsIf6__halfS2_S2_fjLj256ELj1ELj4ELj1ELj16ENS_18Kernel_traits_baseILj256EfS2_S2_S2_fjLj128EEEEELb0ELb0ELb0ELb0EEEvNS_9BwdParamsE:
.text._ZN10layer_norm13ln_bwd_kernelINS_13Kernel_traitsIf6__halfS2_S2_fjLj256ELj1ELj4ELj1ELj16ENS_18Kernel_traits_baseILj256EfS2_S2_S2_fjLj128EEEEELb0ELb0ELb0ELb0EEEvNS_9BwdParamsE:
        /* <DEDUP_REMOVED lines=40> */
.L_x_3023:
        /* <DEDUP_REMOVED lines=16> */
[----:B------:R-:W-:Y:S01]  /*0380*/  LEA.HI.SX32 R61, R61, R2, 0x1d ;  /* 0x000000023d3d7211 */ /* 0x000fe200078feaff */
[----:B---3--:R-:W-:Y:S01]  /*0390*/  @P0 HADD2.F32 R54, -RZ, R36.H0_H0 ;  /* 0x20000024ff360230 */ /* 0x008fe20000004100 */
        /* <DEDUP_REMOVED lines=15> */
[----:B--2---:R-:W-:Y:S01]  /*0490*/  FSEL R53, R48, RZ, !P1 ;  /* 0x000000ff30357208 */ /* 0x004fe20004800000 */
[--C-:B----4-:R-:W-:Y:S02]  /*04a0*/  HADD2.F32 R0, -RZ, R44.reuse.H0_H0 ;  /* 0x2000002cff007230 */ /* 0x110fe40000004100 */
[----:B------:R-:W-:Y:S02]  /*04b0*/  HADD2.F32 R44, -RZ, R44.H1_H1 ;  /* 0x3000002cff2c7230 */ /* 0x000fe40000004100 */
[--C-:B------:R-:W-:Y:S02]  /*04c0*/  HADD2.F32 R58, -RZ, R46.reuse.H0_H0 ;  /* 0x2000002eff3a7230 */ /* 0x100fe40000004100 */
[--C-:B------:R-:W-:Y:S02]  /*04d0*/  HADD2.F32 R48, -RZ, R45.reuse.H0_H0 ;  /* 0x2000002dff307230 */ /* 0x100fe40000004100 */
[----:B------:R-:W-:Y:S02]  /*04e0*/  HADD2.F32 R56, -RZ, R45.H1_H1 ;  /* 0x3000002dff387230 */ /* 0x000fe40000004100 */
[----:B------:R-:W-:-:S02]  /*04f0*/  HADD2.F32 R46, -RZ, R46.H1_H1 ;  /* 0x3000002eff2e7230 */ /* 0x000fc40000004100 */
[--C-:B------:R-:W-:Y:S02]  /*0500*/  HADD2.F32 R60, -RZ, R47.reuse.H0_H0 ;  /* 0x2000002fff3c7230 */ /* 0x100fe40000004100 */
[----:B------:R-:W-:Y:S02]  /*0510*/  HADD2.F32 R64, -RZ, R47.H1_H1 ;  /* 0x3000002fff407230 */ /* 0x000fe40000004100 */
[C---:B------:R-:W-:Y:S01]  /*0520*/  FADD.FTZ R47, -R53.reuse, R44 ;  /* 0x0000002c352f7221 */ /* 0x040fe20000010100 */
[--C-:B---3--:R-:W-:Y:S02]  /*0530*/  HADD2.F32 R45, -RZ, R36.reuse.H0_H0 ;  /* 0x20000024ff2d7230 */ /* 0x108fe40000004100 */
[C---:B------:R-:W-:Y:S01]  /*0540*/  FADD.FTZ R3, -R53.reuse, R0 ;  /* 0x0000000035037221 */ /* 0x040fe20000010100 */
[----:B------:R-:W-:Y:S02]  /*0550*/  HADD2.F32 R0, -RZ, R36.H1_H1 ;  /* 0x30000024ff007230 */ /* 0x000fe40000004100 */
[C---:B------:R-:W-:Y:S01]  /*0560*/  FADD.FTZ R7, -R53.reuse, R46 ;  /* 0x0000002e35077221 */ /* 0x040fe20000010100 */
[----:B-----5:R-:W-:Y:S01]  /*0570*/  FMUL.FTZ R44, R52, R47 ;  /* 0x0000002f342c7220 */ /* 0x020fe20000410000 */
[----:B------:R-:W-:Y:S01]  /*0580*/  FMUL.FTZ R46, R32, R45 ;  /* 0x0000002d202e7220 */ /* 0x000fe20000410000 */
[----:B------:R-:W-:Y:S01]  /*0590*/  FMUL.FTZ R3, R52, R3 ;  /* 0x0000000334037220 */ /* 0x000fe20000410000 */
[C---:B------:R-:W-:Y:S01]  /*05a0*/  FADD.FTZ R49, -R53.reuse, R56 ;  /* 0x0000003835317221 */ /* 0x040fe20000010100 */
[----:B------:R-:W-:Y:S01]  /*05b0*/  FADD.FTZ R55, -R53, R48 ;  /* 0x0000003035377221 */ /* 0x000fe20000010100 */
[----:B------:R-:W-:-:S02]  /*05c0*/  HADD2.F32 R57, -RZ, R37.H0_H0 ;  /* 0x20000025ff397230 */ /* 0x000fc40000004100 */
[----:B------:R-:W-:Y:S01]  /*05d0*/  FADD.FTZ R25, R25, R0 ;  /* 0x0000000019197221 */ /* 0x000fe20000010000 */
[----:B------:R-:W-:Y:S02]  /*05e0*/  HADD2.F32 R56, -RZ, R37.H1_H1 ;  /* 0x30000025ff387230 */ /* 0x000fe40000004100 */
[-C--:B------:R-:W-:Y:S01]  /*05f0*/  FFMA.FTZ R13, R44, R0.reuse, R13 ;  /* 0x000000002c0d7223 */ /* 0x080fe2000001000d */
[----:B------:R-:W-:Y:S01]  /*0600*/  FMUL.FTZ R47, R33, R0 ;  /* 0x00000000212f7220 */ /* 0x000fe20000410000 */
[--C-:B------:R-:W-:Y:S02]  /*0610*/  HADD2.F32 R37, -RZ, R39.reuse.H0_H0 ;  /* 0x20000027ff257230 */ /* 0x100fe40000004100 */
[----:B------:R-:W-:Y:S01]  /*0620*/  FADD.FTZ R0, RZ, R46 ;  /* 0x0000002eff007221 */ /* 0x000fe20000010000 */
[----:B------:R-:W-:Y:S02]  /*0630*/  HADD2.F32 R36, -RZ, R39.H1_H1 ;  /* 0x30000027ff247230 */ /* 0x000fe40000004100 */
[C---:B------:R-:W-:Y:S01]  /*0640*/  FFMA.FTZ R39, R3.reuse, R46, RZ ;  /* 0x0000002e03277223 */ /* 0x040fe200000100ff */
[----:B------:R-:W-:Y:S01]  /*0650*/  FADD.FTZ R24, R24, R45 ;  /* 0x0000002d18187221 */ /* 0x000fe20000010000 */
[----:B------:R-:W-:Y:S01]  /*0660*/  FFMA.FTZ R12, R3, R45, R12 ;  /* 0x0000002d030c7223 */ /* 0x000fe2000001000c */
[----:B------:R-:W-:Y:S01]  /*0670*/  FMUL.FTZ R45, R52, R55 ;  /* 0x00000037342d7220 */ /* 0x000fe20000410000 */
[----:B0-----:R-:W-:Y:S01]  /*0680*/  FMUL.FTZ R50, R34, R57 ;  /* 0x0000003922327220 */ /* 0x001fe20000410000 */
[----:B------:R-:W-:Y:S01]  /*0690*/  FADD.FTZ R55, R0, R47 ;  /* 0x0000002f00377221 */ /* 0x000fe20000010000 */
[----:B------:R-:W-:Y:S01]  /*06a0*/  FFMA.FTZ R0, R44, R47, R39 ;  /* 0x0000002f2c007223 */ /* 0x000fe20000010027 */
[C---:B------:R-:W-:Y:S01]  /*06b0*/  FADD.FTZ R51, -R53.reuse, R58 ;  /* 0x0000003a35337221 */ /* 0x040fe20000010100 */
[----:B------:R-:W-:Y:S01]  /*06c0*/  FADD.FTZ R59, -R53, R60 ;  /* 0x0000003c353b7221 */ /* 0x000fe20000010100 */
[----:B------:R-:W-:-:S02]  /*06d0*/  HADD2.F32 R63, -RZ, R38.H0_H0 ;  /* 0x20000026ff3f7230 */ /* 0x000fc40000004100 */
[C---:B------:R-:W-:Y:S01]  /*06e0*/  FMUL.FTZ R48, R52.reuse, R49 ;  /* 0x0000003134307220 */ /* 0x040fe20000410000 */
[----:B------:R-:W-:Y:S01]  /*06f0*/  FMUL.FTZ R49, R35, R56 ;  /* 0x0000003823317220 */ /* 0x000fe20000410000 */
[----:B------:R-:W-:Y:S01]  /*0700*/  FMUL.FTZ R58, R52, R7 ;  /* 0x00000007343a7220 */ /* 0x000fe20000410000 */
[----:B------:R-:W-:Y:S01]  /*0710*/  FADD.FTZ R60, R55, R50 ;  /* 0x00000032373c7221 */ /* 0x000fe20000010000 */
[----:B------:R-:W-:Y:S01]  /*0720*/  FFMA.FTZ R7, R45, R50, R0 ;  /* 0x000000322d077223 */ /* 0x000fe20000010000 */
[----:B------:R-:W-:Y:S02]  /*0730*/  HADD2.F32 R38, -RZ, R38.H1_H1 ;  /* 0x30000026ff267230 */ /* 0x000fe40000004100 */
[----:B------:R-:W-:Y:S01]  /*0740*/  FADD.FTZ R27, R27, R56 ;  /* 0x000000381b1b7221 */ /* 0x000fe20000010000 */
[----:B------:R-:W-:Y:S01]  /*0750*/  FFMA.FTZ R15, R48, R56, R15 ;  /* 0x00000038300f7223 */ /* 0x000fe2000001000f */
[----:B------:R-:W-:Y:S01]  /*0760*/  FMUL.FTZ R56, R28, R63 ;  /* 0x0000003f1c387220 */ /* 0x000fe20000410000 */
[----:B------:R-:W-:Y:S01]  /*0770*/  FADD.FTZ R39, R60, R49 ;  /* 0x000000313c277221 */ /* 0x000fe20000010000 */
[----:B------:R-:W-:Y:S01]  /*0780*/  FMUL.FTZ R51, R52, R51 ;  /* 0x0000003334337220 */ /* 0x000fe20000410000 */
[----:B------:R-:W-:Y:S01]  /*0790*/  FFMA.FTZ R0, R48, R49, R7 ;  /* 0x0000003130007223 */ /* 0x000fe20000010007 */
        /* <DEDUP_REMOVED lines=12> */
[----:B------:R-:W-:Y:S01]  /*0860*/  FADD.FTZ R53, -R53, R64 ;  /* 0x0000004035357221 */ /* 0x000fe20000010100 */
        /* <DEDUP_REMOVED lines=10> */
[----:B------:R-:W-:-:S07]  /*0910*/  FFMA.FTZ R63, R0, R7, R38 ;  /* 0x00000007003f7223 */ /* 0x000fce0000010026 */
.L_x_3015:
[----:B------:R-:W-:Y:S05]  /*0920*/  BSYNC.RECONVERGENT B1 ;  /* 0x0000000000017941 */ /* 0x000fea0003800200 */
.L_x_3014:
        /* <DEDUP_REMOVED lines=20> */
.L_x_3035:
        /* <DEDUP_REMOVED lines=51> */
.L_x_3020:
        /* <DEDUP_REMOVED lines=24> */
[C---:B------:R-:W-:Y:S01]  /*0f20*/  F2FP.F16.F32.PACK_AB R40, R41.reuse, R39 ;  /* 0x000000272928723e */ /* 0x040fe200000000ff */
[-C--:B------:R-:W-:Y:S01]  /*0f30*/  FMUL.FTZ R53, R41, R54.reuse ;  /* 0x0000003629357220 */ /* 0x080fe20000410000 */
        /* <DEDUP_REMOVED lines=8> */
[----:B------:R-:W-:Y:S01]  /*0fc0*/  FMUL.FTZ R54, R52, R54 ;  /* 0x0000003634367220 */ /* 0x000fe20000410000 */
[----:B------:R-:W-:-:S02]  /*0fd0*/  F2FP.F16.F32.PACK_AB R37, R64, R39 ;  /* 0x000000274025723e */ /* 0x000fc400000000ff */
[----:B------:R-:W-:Y:S02]  /*0fe0*/  F2FP.F16.F32.PACK_AB R43, R52, R43 ;  /* 0x0000002b342b723e */ /* 0x000fe400000000ff */
[----:B------:R-:W-:Y:S02]  /*0ff0*/  F2FP.F16.F32.PACK_AB R36, R53, R36 ;  /* 0x000000243524723e */ /* 0x000fe400000000ff */
[----:B------:R-:W-:Y:S02]  /*1000*/  F2FP.F16.F32.PACK_AB R38, R38, R55 ;  /* 0x000000372626723e */ /* 0x000fe400000000ff */
[----:B------:R-:W-:Y:S01]  /*1010*/  F2FP.F16.F32.PACK_AB R39, R54, R63 ;  /* 0x0000003f3627723e */ /* 0x000fe200000000ff */
[----:B------:R-:W-:Y:S06]  /*1020*/  BRA `(.L_x_3021) ;  /* 0x0000000400807947 */ /* 0x000fec0003800000 */
.L_x_3019:
[----:B------:R-:W-:-:S04]  /*1030*/  UISETP.NE.U32.AND UP0, UPT, UR4, URZ, UPT ;  /* 0x000000ff0400728c */ /* 0x000fc8000bf05070 */
[----:B------:R-:W-:-:S09]  /*1040*/  UISETP.NE.AND.EX UP0, UPT, UR5, URZ, UPT, UP0 ;  /* 0x000000ff0500728c */ /* 0x000fd2000bf05300 */
[----:B------:R-:W-:Y:S05]  /*1050*/  BRA.U UP0, `(.L_x_3022) ;  /* 0x0000000100b47547 */ /* 0x000fea000b800000 */
[-CC-:B------:R-:W-:Y:S01]  /*1060*/  FFMA.FTZ R39, R3, R36.reuse, R37.reuse ;  /* 0x0000002403277223 */ /* 0x180fe20000010025 */
[----:B0-----:R-:W-:Y:S02]  /*1070*/  HADD2.F32 R55, -RZ, R8.H0_H0 ;  /* 0x20000008ff377230 */ /* 0x001fe40000004100 */
[-C--:B------:R-:W-:Y:S01]  /*1080*/  FFMA.FTZ R38, R44, R36.reuse, R37 ;  /* 0x000000242c267223 */ /* 0x080fe20000010025 */
[----:B------:R-:W-:Y:S02]  /*1090*/  HADD2.F32 R63, -RZ, R9.H0_H0 ;  /* 0x20000009ff3f7230 */ /* 0x000fe40000004100 */
[----:B------:R-:W-:Y:S01]  /*10a0*/  FADD.FTZ R39, R46, -R39 ;  /* 0x800000272e277221 */ /* 0x000fe20000010000 */
[-C--:B------:R-:W-:Y:S01]  /*10b0*/  FFMA.FTZ R53, R51, R36.reuse, R37 ;  /* 0x0000002433357223 */ /* 0x080fe20000010025 */
[----:B------:R-:W-:Y:S01]  /*10c0*/  FADD.FTZ R38, R47, -R38 ;  /* 0x800000262f267221 */ /* 0x000fe20000010000 */
[--C-:B------:R-:W-:Y:S02]  /*10d0*/  HADD2.F32 R65, -RZ, R10.reuse.H1_H1 ;  /* 0x3000000aff417230 */ /* 0x100fe40000004100 */
[----:B-----5:R-:W-:Y:S01]  /*10e0*/  FFMA.FTZ R55, R52, R39, R55 ;  /* 0x0000002734377223 */ /* 0x020fe20000010037 */
[-CC-:B------:R-:W-:Y:S01]  /*10f0*/  FFMA.FTZ R39, R45, R36.reuse, R37.reuse ;  /* 0x000000242d277223 */ /* 0x180fe20000010025 */
[----:B------:R-:W-:Y:S01]  /*1100*/  FFMA.FTZ R69, R59, R36, R37 ;  /* 0x000000243b457223 */ /* 0x000fe20000010025 */
[----:B------:R-:W-:-:S02]  /*1110*/  HADD2.F32 R67, -RZ, R10.H0_H0 ;  /* 0x2000000aff437230 */ /* 0x000fc40000004100 */
[----:B------:R-:W-:Y:S01]  /*1120*/  FADD.FTZ R64, R50, -R39 ;  /* 0x8000002732407221 */ /* 0x000fe20000010000 */
[----:B------:R-:W-:-:S03]  /*1130*/  HADD2.F32 R39, -RZ, R8.H1_H1 ;  /* 0x30000008ff277230 */ /* 0x000fc60000004100 */
[----:B------:R-:W-:Y:S01]  /*1140*/  FFMA.FTZ R63, R52, R64, R63 ;  /* 0x00000040343f7223 */ /* 0x000fe2000001003f */
[----:B------:R-:W-:Y:S01]  /*1150*/  FADD.FTZ R64, R56, -R53 ;  /* 0x8000003538407221 */ /* 0x000fe20000010000 */
[----:B------:R-:W-:Y:S01]  /*1160*/  FFMA.FTZ R39, R52, R38, R39 ;  /* 0x0000002634277223 */ /* 0x000fe20000010027 */
[----:B------:R-:W-:Y:S01]  /*1170*/  FFMA.FTZ R38, R48, R36, R37 ;  /* 0x0000002430267223 */ /* 0x000fe20000010025 */
[----:B------:R-:W-:Y:S02]  /*1180*/  HADD2.F32 R53, -RZ, R9.H1_H1 ;  /* 0x30000009ff357230 */ /* 0x000fe40000004100 */
[----:B------:R-:W-:Y:S01]  /*1190*/  FFMA.FTZ R67, R52, R64, R67 ;  /* 0x0000004034437223 */ /* 0x000fe20000010043 */
[----:B------:R-:W-:-:S04]  /*11a0*/  FADD.FTZ R38, R49, -R38 ;  /* 0x8000002631267221 */ /* 0x000fc80000010000 */
[----:B------:R-:W-:Y:S01]  /*11b0*/  FFMA.FTZ R53, R52, R38, R53 ;  /* 0x0000002634357223 */ /* 0x000fe20000010035 */
[----:B------:R-:W-:-:S04]  /*11c0*/  FFMA.FTZ R38, R58, R36, R37 ;  /* 0x000000243a267223 */ /* 0x000fc80000010025 */
[----:B------:R-:W-:-:S04]  /*11d0*/  FADD.FTZ R38, R57, -R38 ;  /* 0x8000002639267221 */ /* 0x000fc80000010000 */
[----:B------:R-:W-:Y:S01]  /*11e0*/  FFMA.FTZ R65, R52, R38, R65 ;  /* 0x0000002634417223 */ /* 0x000fe20000010041 */
[----:B------:R-:W-:Y:S01]  /*11f0*/  FFMA.FTZ R38, R0, R36, R37 ;  /* 0x0000002400267223 */ /* 0x000fe20000010025 */
[----:B------:R-:W-:Y:S01]  /*1200*/  FADD.FTZ R36, R60, -R69 ;  /* 0x800000453c247221 */ /* 0x000fe20000010000 */
[--C-:B------:R-:W-:Y:S02]  /*1210*/  HADD2.F32 R69, -RZ, R11.reuse.H0_H0 ;  /* 0x2000000bff457230 */ /* 0x100fe40000004100 */
[----:B------:R-:W-:Y:S01]  /*1220*/  FMUL.FTZ R65, R65, R54 ;  /* 0x0000003641417220 */ /* 0x000fe20000410000 */
[----:B------:R-:W-:Y:S02]  /*1230*/  HADD2.F32 R37, -RZ, R11.H1_H1 ;  /* 0x3000000bff257230 */ /* 0x000fe40000004100 */
[----:B------:R-:W-:Y:S01]  /*1240*/  FADD.FTZ R38, R7, -R38 ;  /* 0x8000002607267221 */ /* 0x000fe20000010000 */
[----:B------:R-:W-:Y:S01]  /*1250*/  FFMA.FTZ R69, R52, R36, R69 ;  /* 0x0000002434457223 */ /* 0x000fe20000010045 */
[----:B------:R-:W-:-:S02]  /*1260*/  FMUL.FTZ R36, R55, R54 ;  /* 0x0000003637247220 */ /* 0x000fc40000410000 */
[----:B------:R-:W-:Y:S01]  /*1270*/  FFMA.FTZ R52, R52, R38, R37 ;  /* 0x0000002634347223 */ /* 0x000fe20000010025 */
[-C--:B------:R-:W-:Y:S01]  /*1280*/  FMUL.FTZ R37, R63, R54.reuse ;  /* 0x000000363f257220 */ /* 0x080fe20000410000 */
[-C--:B------:R-:W-:Y:S01]  /*1290*/  FMUL.FTZ R38, R67, R54.reuse ;  /* 0x0000003643267220 */ /* 0x080fe20000410000 */
[-C--:B------:R-:W-:Y:S01]  /*12a0*/  FMUL.FTZ R69, R69, R54.reuse ;  /* 0x0000003645457220 */ /* 0x080fe20000410000 */
[-C--:B------:R-:W-:Y:S01]  /*12b0*/  FMUL.FTZ R64, R52, R54.reuse ;  /* 0x0000003634407220 */ /* 0x080fe20000410000 */
[-C--:B------:R-:W-:Y:S01]  /*12c0*/  FMUL.FTZ R52, R53, R54.reuse ;  /* 0x0000003635347220 */ /* 0x080fe20000410000 */
[----:B------:R-:W-:Y:S01]  /*12d0*/  FMUL.FTZ R53, R39, R54 ;  /* 0x0000003627357220 */ /* 0x000fe20000410000 */
[----:B------:R-:W-:Y:S02]  /*12e0*/  F2FP.F16.F32.PACK_AB R38, R65, R38 ;  /* 0x000000264126723e */ /* 0x000fe400000000ff */
[----:B------:R-:W-:Y:S02]  /*12f0*/  F2FP.F16.F32.PACK_AB R39, R64, R69 ;  /* 0x000000454027723e */ /* 0x000fe400000000ff */
[----:B------:R-:W-:-:S02]  /*1300*/  F2FP.F16.F32.PACK_AB R37, R52, R37 ;  /* 0x000000253425723e */ /* 0x000fc400000000ff */
[----:B------:R-:W-:Y:S01]  /*1310*/  F2FP.F16.F32.PACK_AB R36, R53, R36 ;  /* 0x000000243524723e */ /* 0x000fe200000000ff */
[----:B------:R-:W-:Y:S06]  /*1320*/  BRA `(.L_x_3021) ;  /* 0x0000000000c07947 */ /* 0x000fec0003800000 */
.L_x_3022:
[-CC-:B------:R-:W-:Y:S01]  /*1330*/  FFMA.FTZ R43, R3, R36.reuse, R37.reuse ;  /* 0x00000024032b7223 */ /* 0x180fe20000010025 */
[-CC-:B------:R-:W-:Y:S01]  /*1340*/  FFMA.FTZ R40, R44, R36.reuse, R37.reuse ;  /* 0x000000242c287223 */ /* 0x180fe20000010025 */
[-CC-:B0-----:R-:W-:Y:S01]  /*1350*/  FFMA.FTZ R55, R45, R36.reuse, R37.reuse ;  /* 0x000000242d377223 */ /* 0x181fe20000010025 */
[-CC-:B------:R-:W-:Y:S01]  /*1360*/  FFMA.FTZ R64, R48, R36.reuse, R37.reuse ;  /* 0x0000002430407223 */ /* 0x180fe20000010025 */
[-CC-:B------:R-:W-:Y:S01]  /*1370*/  FFMA.FTZ R41, R51, R36.reuse, R37.reuse ;  /* 0x0000002433297223 */ /* 0x180fe20000010025 */
[-CC-:B------:R-:W-:Y:S01]  /*1380*/  FFMA.FTZ R38, R58, R36.reuse, R37.reuse ;  /* 0x000000243a267223 */ /* 0x180fe20000010025 */
[-CC-:B------:R-:W-:Y:S01]  /*1390*/  FFMA.FTZ R39, R59, R36.reuse, R37.reuse ;  /* 0x000000243b277223 */ /* 0x180fe20000010025 */
[----:B------:R-:W-:Y:S01]  /*13a0*/  FFMA.FTZ R36, R0, R36, R37 ;  /* 0x0000002400247223 */ /* 0x000fe20000010025 */
[----:B------:R-:W-:Y:S01]  /*13b0*/  FADD.FTZ R37, R46, -R43 ;  /* 0x8000002b2e257221 */ /* 0x000fe20000010000 */
[--C-:B------:R-:W-:Y:S02]  /*13c0*/  HADD2.F32 R42, -RZ, R8.reuse.H1_H1 ;  /* 0x30000008ff2a7230 */ /* 0x100fe40000004100 */
[----:B------:R-:W-:Y:S01]  /*13d0*/  FADD.FTZ R53, R47, -R40 ;  /* 0x800000282f357221 */ /* 0x000fe20000010000 */
[----:B------:R-:W-:-:S02]  /*13e0*/  HADD2.F32 R43, -RZ, R8.H0_H0 ;  /* 0x20000008ff2b7230 */ /* 0x000fc40000004100 */
[----:B------:R-:W-:Y:S01]  /*13f0*/  FADD.FTZ R41, R56, -R41 ;  /* 0x8000002938297221 */ /* 0x000fe20000010000 */
[--C-:B------:R-:W-:Y:S02]  /*1400*/  HADD2.F32 R40, -RZ, R9.reuse.H1_H1 ;  /* 0x30000009ff287230 */ /* 0x100fe40000004100 */
[C---:B-----5:R-:W-:Y:S01]  /*1410*/  FFMA.FTZ R42, R52.reuse, R53, R42 ;  /* 0x00000035342a7223 */ /* 0x060fe2000001002a */
[----:B------:R-:W-:Y:S02]  /*1420*/  HADD2.F32 R53, -RZ, R9.H0_H0 ;  /* 0x20000009ff357230 */ /* 0x000fe40000004100 */
[----:B------:R-:W-:Y:S01]  /*1430*/  FFMA.FTZ R37, R52, R37, R43 ;  /* 0x0000002534257223 */ /* 0x000fe2000001002b */
[----:B------:R-:W-:Y:S01]  /*1440*/  FADD.FTZ R43, R50, -R55 ;  /* 0x80000037322b7221 */ /* 0x000fe20000010000 */
[----:B------:R-:W-:Y:S01]  /*1450*/  FADD.FTZ R55, R49, -R64 ;  /* 0x8000004031377221 */ /* 0x000fe20000010000 */
[----:B------:R-:W-:Y:S01]  /*1460*/  FADD.FTZ R63, R57, -R38 ;  /* 0x80000026393f7221 */ /* 0x000fe20000010000 */
[----:B------:R-:W-:Y:S01]  /*1470*/  FADD.FTZ R39, R60, -R39 ;  /* 0x800000273c277221 */ /* 0x000fe20000010000 */
[C---:B------:R-:W-:Y:S01]  /*1480*/  FFMA.FTZ R43, R52.reuse, R43, R53 ;  /* 0x0000002b342b7223 */ /* 0x040fe20000010035 */
[----:B------:R-:W-:Y:S01]  /*1490*/  FFMA.FTZ R53, R52, R55, R40 ;  /* 0x0000003734357223 */ /* 0x000fe20000010028 */
[----:B------:R-:W-:-:S02]  /*14a0*/  HADD2.F32 R55, -RZ, R10.H0_H0 ;  /* 0x2000000aff377230 */ /* 0x000fc40000004100 */
[----:B------:R-:W-:Y:S02]  /*14b0*/  HADD2.F32 R40, -RZ, R10.H1_H1 ;  /* 0x3000000aff287230 */ /* 0x000fe40000004100 */
[-C--:B------:R-:W-:Y:S01]  /*14c0*/  FMUL.FTZ R64, R53, R54.reuse ;  /* 0x0000003635407220 */ /* 0x080fe20000410000 */
[C---:B------:R-:W-:Y:S01]  /*14d0*/  FFMA.FTZ R38, R52.reuse, R41, R55 ;  /* 0x0000002934267223 */ /* 0x040fe20000010037 */
[--C-:B------:R-:W-:Y:S02]  /*14e0*/  HADD2.F32 R41, -RZ, R11.reuse.H0_H0 ;  /* 0x2000000bff297230 */ /* 0x100fe40000004100 */
[----:B------:R-:W-:Y:S01]  /*14f0*/  FFMA.FTZ R55, R52, R63, R40 ;  /* 0x0000003f34377223 */ /* 0x000fe20000010028 */
[----:B------:R-:W-:Y:S01]  /*1500*/  FADD.FTZ R63, R7, -R36 ;  /* 0x80000024073f7221 */ /* 0x000fe20000010000 */
[----:B------:R-:W-:Y:S01]  /*1510*/  HADD2.F32 R36, -RZ, R11.H1_H1 ;  /* 0x3000000bff247230 */ /* 0x000fe20000004100 */
[----:B------:R-:W-:Y:S01]  /*1520*/  F2FP.F16.F32.PACK_AB R40, R42, R37 ;  /* 0x000000252a28723e */ /* 0x000fe200000000ff */
[----:B------:R-:W-:Y:S01]  /*1530*/  FFMA.FTZ R39, R52, R39, R41 ;  /* 0x0000002734277223 */ /* 0x000fe20000010029 */
[----:B------:R-:W-:Y:S01]  /*1540*/  F2FP.F16.F32.PACK_AB R41, R53, R43 ;  /* 0x0000002b3529723e */ /* 0x000fe200000000ff */
[-C--:B------:R-:W-:Y:S01]  /*1550*/  FMUL.FTZ R53, R38, R54.reuse ;  /* 0x0000003626357220 */ /* 0x080fe20000410000 */
[----:B------:R-:W-:Y:S01]  /*1560*/  FFMA.FTZ R52, R52, R63, R36 ;  /* 0x0000003f34347223 */ /* 0x000fe20000010024 */
[----:B------:R-:W-:Y:S01]  /*1570*/  FMUL.FTZ R63, R42, R54 ;  /* 0x000000362a3f7220 */ /* 0x000fe20000410000 */
        /* <DEDUP_REMOVED lines=11> */
.L_x_3021:
        /* <DEDUP_REMOVED lines=8> */
.L_x_3018:
[----:B------:R-:W-:Y:S05]  /*16b0*/  BSYNC.RECONVERGENT B1 ;  /* 0x0000000000017941 */ /* 0x000fea0003800200 */
.L_x_3017:
[----:B--2---:R-:W2:Y:S02]  /*16c0*/  LDC.64 R36, c[0x0][0x380] ;  /* 0x0000e000ff247b82 */ /* 0x004ea40000000a00 */
[----:B--2---:R-:W-:-:S04]  /*16d0*/  LEA R5, R36, R5, 0x2 ;  /* 0x0000000524057211 */ /* 0x004fc800078e10ff */
[----:B------:R-:W-:-:S13]  /*16e0*/  ISETP.GE.AND P1, PT, R5, R37, PT ;  /* 0x000000250500720c */ /* 0x000fda0003f26270 */
[----:B------:R-:W-:Y:S05]  /*16f0*/  @!P1 BRA `(.L_x_3023) ;  /* 0xffffffe800e09947 */ /* 0x000fea000383ffff */
.L_x_3013:
[----:B------:R-:W-:Y:S05]  /*1700*/  BSYNC B0 ;  /* 0x0000000000007941 */ /* 0x000fea0003800000 */
.L_x_3012:
        /* <DEDUP_REMOVED lines=80> */
.L_x_3016:
        /* <DEDUP_REMOVED lines=8> */
.L_x_3025:
[----:B------:R-:W-:Y:S05]  /*1c90*/  BSYNC B1 ;  /* 0x0000000000017941 */ /* 0x000fea0003800000 */
.L_x_3024:
        /* <DEDUP_REMOVED lines=9> */
.L_x_3026:
[----:B------:R-:W-:Y:S01]  /*1d30*/  MOV R39, R53 ;  /* 0x0000003500277202 */ /* 0x000fe20000000f00 */
[----:B------:R-:W-:Y:S01]  /*1d40*/  HFMA2 R38, -RZ, RZ, 0, 1.1920928955078125e-07 ;  /* 0x00000002ff267431 */ /* 0x000fe200000001ff */
[----:B------:R-:W-:-:S07]  /*1d50*/  MOV R64, R69 ;  /* 0x0000004500407202 */ /* 0x000fce0000000f00 */
[----:B------:R-:W-:Y:S05]  /*1d60*/  WARPSYNC.COLLECTIVE R36, `(.L_x_3027) ;  /* 0x0000000024087348 */ /* 0x000fea0003c00000 */
[----:B------:R0:W1:Y:S02]  /*1d70*/  SHFL.BFLY P1, R69, R39, R38, R37 ;  /* 0x0c00002627457389 */ /* 0x0000640000020025 */
[----:B01----:R-:W-:Y:S05]  /*1d80*/  ENDCOLLECTIVE ;  /* 0x000000000000791b */ /* 0x003fea0003800000 */
.L_x_3027:
[----:B------:R-:W-:-:S05]  /*1d90*/  FADD.FTZ R64, R64, R63 ;  /* 0x0000003f40407221 */ /* 0x000fca0000010000 */
[----:B------:R-:W-:Y:S02]  /*1da0*/  MOV R39, R64 ;  /* 0x0000004000277202 */ /* 0x000fe40000000f00 */
[----:B------:R-:W-:-:S07]  /*1db0*/  MOV R66, R69 ;  /* 0x0000004500427202 */ /* 0x000fce0000000f00 */
[----:B------:R-:W-:Y:S05]  /*1dc0*/  WARPSYNC.COLLECTIVE R36, `(.L_x_3028) ;  /* 0x0000000024087348 */ /* 0x000fea0003c00000 */
[----:B------:R0:W1:Y:S02]  /*1dd0*/  SHFL.BFLY P1, R69, R39, R38, R37 ;  /* 0x0c00002627457389 */ /* 0x0000640000020025 */
[----:B01----:R-:W-:Y:S05]  /*1de0*/  ENDCOLLECTIVE ;  /* 0x000000000000791b */ /* 0x003fea0003800000 */
.L_x_3028:
[----:B------:R-:W-:-:S05]  /*1df0*/  FADD.FTZ R66, R53, R66 ;  /* 0x0000004235427221 */ /* 0x000fca0000010000 */
[----:B------:R-:W-:Y:S01]  /*1e00*/  MOV R39, R66 ;  /* 0x0000004200277202 */ /* 0x000fe20000000f00 */
[----:B------:R-:W-:Y:S01]  /*1e10*/  HFMA2 R38, -RZ, RZ, 0, 2.384185791015625e-07 ;  /* 0x00000004ff267431 */ /* 0x000fe200000001ff */
[----:B------:R-:W-:-:S07]  /*1e20*/  MOV R65, R69 ;  /* 0x0000004500417202 */ /* 0x000fce0000000f00 */
[----:B------:R-:W-:Y:S05]  /*1e30*/  WARPSYNC.COLLECTIVE R36, `(.L_x_3029) ;  /* 0x0000000024087348 */ /* 0x000fea0003c00000 */
[----:B------:R0:W1:Y:S02]  /*1e40*/  SHFL.BFLY P1, R69, R39, R38, R37 ;  /* 0x0c00002627457389 */ /* 0x0000640000020025 */
[----:B01----:R-:W-:Y:S05]  /*1e50*/  ENDCOLLECTIVE ;  /* 0x000000000000791b */ /* 0x003fea0003800000 */
.L_x_3029:
[----:B------:R-:W-:-:S05]  /*1e60*/  FADD.FTZ R65, R64, R65 ;  /* 0x0000004140417221 */ /* 0x000fca0000010000 */
[----:B------:R-:W-:Y:S02]  /*1e70*/  MOV R39, R65 ;  /* 0x0000004100277202 */ /* 0x000fe40000000f00 */
[----:B------:R-:W-:-:S07]  /*1e80*/  MOV R67, R69 ;  /* 0x0000004500437202 */ /* 0x000fce0000000f00 */
[----:B------:R-:W-:Y:S05]  /*1e90*/  WARPSYNC.COLLECTIVE R36, `(.L_x_3030) ;  /* 0x0000000024087348 */ /* 0x000fea0003c00000 */
[----:B------:R0:W1:Y:S02]  /*1ea0*/  SHFL.BFLY P1, R69, R39, R38, R37 ;  /* 0x0c00002627457389 */ /* 0x0000640000020025 */
[----:B01----:R-:W-:Y:S05]  /*1eb0*/  ENDCOLLECTIVE ;  /* 0x000000000000791b */ /* 0x003fea0003800000 */
.L_x_3030:
[----:B------:R-:W-:-:S05]  /*1ec0*/  FADD.FTZ R67, R66, R67 ;  /* 0x0000004342437221 */ /* 0x000fca0000010000 */
[----:B------:R-:W-:Y:S01]  /*1ed0*/  MOV R39, R67 ;  /* 0x0000004300277202 */ /* 0x000fe20000000f00 */
[----:B------:R-:W-:Y:S01]  /*1ee0*/  HFMA2 R38, -RZ, RZ, 0, 4.76837158203125e-07 ;  /* 0x00000008ff267431 */ /* 0x000fe200000001ff */
[----:B------:R-:W-:-:S07]  /*1ef0*/  MOV R68, R69 ;  /* 0x0000004500447202 */ /* 0x000fce0000000f00 */
[----:B------:R-:W-:Y:S05]  /*1f00*/  WARPSYNC.COLLECTIVE R36, `(.L_x_3031) ;  /* 0x0000000024087348 */ /* 0x000fea0003c00000 */
[----:B------:R0:W1:Y:S02]  /*1f10*/  SHFL.BFLY P1, R69, R39, R38, R37 ;  /* 0x0c00002627457389 */ /* 0x0000640000020025 */
[----:B01----:R-:W-:Y:S05]  /*1f20*/  ENDCOLLECTIVE ;  /* 0x000000000000791b */ /* 0x003fea0003800000 */
.L_x_3031:
[----:B------:R-:W-:-:S05]  /*1f30*/  FADD.FTZ R68, R65, R68 ;  /* 0x0000004441447221 */ /* 0x000fca0000010000 */
[----:B------:R-:W-:Y:S02]  /*1f40*/  MOV R39, R68 ;  /* 0x0000004400277202 */ /* 0x000fe40000000f00 */
[----:B------:R-:W-:-:S07]  /*1f50*/  MOV R55, R69 ;  /* 0x0000004500377202 */ /* 0x000fce0000000f00 */
[----:B------:R-:W-:Y:S05]  /*1f60*/  WARPSYNC.COLLECTIVE R36, `(.L_x_3032) ;  /* 0x0000000024087348 */ /* 0x000fea0003c00000 */
[----:B------:R0:W1:Y:S02]  /*1f70*/  SHFL.BFLY P1, R69, R39, R38, R37 ;  /* 0x0c00002627457389 */ /* 0x0000640000020025 */
[----:B01----:R-:W-:Y:S05]  /*1f80*/  ENDCOLLECTIVE ;  /* 0x000000000000791b */ /* 0x003fea0003800000 */
.L_x_3032:
[----:B------:R-:W-:-:S05]  /*1f90*/  FADD.FTZ R55, R67, R55 ;  /* 0x0000003743377221 */ /* 0x000fca0000010000 */
[----:B------:R-:W-:Y:S01]  /*1fa0*/  MOV R39, R55 ;  /* 0x0000003700277202 */ /* 0x000fe20000000f00 */
[----:B------:R-:W-:Y:S01]  /*1fb0*/  HFMA2 R38, -RZ, RZ, 0, 9.5367431640625e-07 ;  /* 0x00000010ff267431 */ /* 0x000fe200000001ff */
[----:B------:R-:W-:-:S07]  /*1fc0*/  MOV R63, R69 ;  /* 0x00000045003f7202 */ /* 0x000fce0000000f00 */
[----:B------:R-:W-:Y:S05]  /*1fd0*/  WARPSYNC.COLLECTIVE R36, `(.L_x_3033) ;  /* 0x0000000024087348 */ /* 0x000fea0003c00000 */
[----:B------:R0:W1:Y:S02]  /*1fe0*/  SHFL.BFLY P1, R69, R39, R38, R37 ;  /* 0x0c00002627457389 */ /* 0x0000640000020025 */
[----:B01----:R-:W-:Y:S05]  /*1ff0*/  ENDCOLLECTIVE ;  /* 0x000000000000791b */ /* 0x003fea0003800000 */
.L_x_3033:
[----:B------:R-:W-:-:S05]  /*2000*/  FADD.FTZ R63, R68, R63 ;  /* 0x0000003f443f7221 */ /* 0x000fca0000010000 */
[----:B------:R-:W-:Y:S02]  /*2010*/  MOV R39, R63 ;  /* 0x0000003f00277202 */ /* 0x000fe40000000f00 */
[----:B------:R-:W-:-:S07]  /*2020*/  MOV R64, R69 ;  /* 0x0000004500407202 */ /* 0x000fce0000000f00 */
[----:B------:R-:W-:Y:S05]  /*2030*/  WARPSYNC.COLLECTIVE R36, `(.L_x_3034) ;  /* 0x0000000024087348 */ /* 0x000fea0003c00000 */
[----:B------:R0:W1:Y:S02]  /*2040*/  SHFL.BFLY P1, R69, R39, R38, R37 ;  /* 0x0c00002627457389 */ /* 0x0000640000020025 */
[----:B01----:R-:W-:Y:S05]  /*2050*/  ENDCOLLECTIVE ;  /* 0x000000000000791b */ /* 0x003fea0003800000 */
.L_x_3034:
[----:B------:R-:W-:Y:S01]  /*2060*/  MOV R53, R69 ;  /* 0x0000004500357202 */ /* 0x000fe20000000f00 */
[----:B------:R-:W-:Y:S06]  /*2070*/  BRA `(.L_x_3035) ;  /* 0xffffffe8007c7947 */ /* 0x000fec000383ffff */
.L_x_3036:
        /* <DEDUP_REMOVED lines=16> */
.L_x_6436:


//--------------------- .text._ZN10layer_norm13ln_bwd_kernelINS_13Kernel_traitsIf6__halfS2_S2_fjLj256ELj1ELj4ELj1ELj16ENS_18Kernel_traits_baseILj256EfS2_S2_S2_fjLj128EEEEELb0ELb0ELb0ELb1EEEvNS_9BwdParamsE --------------------------
	.section	.text._ZN10layer_norm13ln_bwd_kernelINS_13Kernel_traitsIf6__halfS2_S2_fjLj256ELj1ELj4ELj1ELj16ENS_18Kernel_traits_baseILj256EfS2_S2_S2_fjLj128EEEEELb0ELb0ELb0ELb1EEEvNS_9BwdParamsE,"ax",@progbits
	.align	128
        .global         _ZN10layer_norm13ln_bwd_kernelINS_13Kernel_traitsIf6__halfS2_S2_fjLj256ELj1ELj4ELj1ELj16ENS_18Kernel_traits_baseILj256EfS2_S2_S2_fjLj128EEEEELb0ELb0ELb0ELb1EEEvNS_9BwdParamsE
        .type           _ZN10layer_norm13ln_bwd_kernelINS_13Kernel_traitsIf6__halfS2_S2_fjLj256ELj1ELj4ELj1ELj16ENS_18Kernel_traits_baseILj256EfS2_S2_S2_fjLj128EEEEELb0ELb0ELb0ELb1EEEvNS_9BwdParamsE,@function
        .size           _ZN10layer_norm13ln_bwd_kernelINS_13Kernel_traitsIf6__halfS2_S2_fjLj256ELj1ELj4ELj1ELj16ENS_18Kernel_traits_baseILj256EfS2_S2_S2_fjLj128EEEEELb0ELb0ELb0ELb1EEEvNS_9BwdParamsE,(.L_x_6437 - _ZN10layer_norm13ln_bwd_kernelINS_13Kernel_traitsIf6__halfS2_S2_fjLj256ELj1ELj4ELj1ELj16ENS_18Kernel_traits_baseILj256EfS2_S2_S2_fjLj128EEEEELb0ELb0ELb0ELb1EEEvNS_9BwdParamsE)
        .other          _ZN10layer_norm13ln_bwd_kernelINS_13Kernel_traitsIf6__halfS2_S2_fjLj256ELj1ELj4ELj1ELj16ENS_18Kernel_traits_baseILj256EfS2_S2_S2_fjLj128EEEEELb0ELb0ELb0ELb1EEEvNS_9BwdParamsE,@"STO_CUDA_ENTRY STV_DEFAULT"
_ZN10layer_norm13ln_bwd_kernelINS_13Kernel_traitsIf6__halfS2_S2_fjLj256ELj1ELj4ELj1ELj16ENS_18Kernel_traits_baseILj256EfS2_S2_S2_fjLj128EEEEELb0ELb0ELb0ELb1EEEvNS_9BwdParamsE:
.text._ZN10layer_norm13ln_bwd_kernelINS_13Kernel_traitsIf6__halfS2_S2_fjLj256ELj1ELj4ELj1ELj16ENS_18Kernel_traits_baseILj256EfS2_S2_S2_fjLj128EEEEELb0ELb0ELb0ELb1EEEvNS_9BwdParamsE:
        /* <DEDUP_REMOVED lines=42> */
.L_x_3045:
        /* <DEDUP_REMOVED lines=9> */
[----:B0-----:R-:W-:-:S06]  /*0330*/  IMAD.WIDE R52, R44, 0x4, R52 ;  /* 0x000000042c347825 */ /* 0x001fcc00078e0234 */
[----:B------:R-:W4:Y:S01]  /*0340*/  LDG.E R52, desc[UR8][R52.64] ;  /* 0x0000000834347981 */ /* 0x000f22000c1e1900 */
[----:B------:R-:W0:Y:S01]  /*0350*/  LDC.64 R46, c[0x0][0x3c8] ;  /* 0x0000f200ff2e7b82 */ /* 0x000e220000000a00 */
[----:B-1----:R-:W-:-:S06]  /*0360*/  IMAD.WIDE.U32 R28, R42, 0x10, R28 ;  /* 0x000000102a1c7825 */ /* 0x002fcc00078e001c */
[----:B------:R-:W4:Y:S01]  /*0370*/  LDG.E.128 R28, desc[UR8][R28.64] ;  /* 0x000000081c1c7981 */ /* 0x000f22000c1e1d00 */
[----:B--2---:R-:W-:-:S05]  /*0380*/  @P0 IMAD.WIDE R54, R44, 0x2, R54 ;  /* 0x000000022c360825 */ /* 0x004fca00078e0236 */
[----:B------:R-:W2:Y:S01]  /*0390*/  @P0 LDG.E.U16 R0, desc[UR8][R54.64] ;  /* 0x0000000836000981 */ /* 0x000ea2000c1e1500 */
        /* <DEDUP_REMOVED lines=14> */
[----:B----4-:R-:W-:Y:S01]  /*0480*/  FSEL R52, R52, RZ, !P2 ;  /* 0x000000ff34347208 */ /* 0x010fe20005000000 */
[----:B------:R-:W-:Y:S02]  /*0490*/  HADD2.F32 R53, -RZ, R28.H0_H0 ;  /* 0x2000001cff357230 */ /* 0x000fe40000004100 */
[--C-:B0-----:R-:W-:Y:S02]  /*04a0*/  HADD2.F32 R51, -RZ, R29.reuse.H0_H0 ;  /* 0x2000001dff337230 */ /* 0x101fe40000004100 */
[----:B------:R-:W-:Y:S02]  /*04b0*/  HADD2.F32 R29, -RZ, R29.H1_H1 ;  /* 0x3000001dff1d7230 */ /* 0x000fe40000004100 */
[----:B--2---:R-:W-:Y:S02]  /*04c0*/  @P0 HADD2.F32 R46, -RZ, R0.H0_H0 ;  /* 0x20000000ff2e0230 */ /* 0x004fe40000004100 */
[----:B------:R-:W-:Y:S01]  /*04d0*/  FADD.FTZ R0, -R52, R53 ;  /* 0x0000003534007221 */ /* 0x000fe20000010100 */
[----:B------:R-:W-:-:S02]  /*04e0*/  HADD2.F32 R55, -RZ, R28.H1_H1 ;  /* 0x3000001cff377230 */ /* 0x000fc40000004100 */
[----:B-1----:R-:W-:Y:S02]  /*04f0*/  HADD2.F32 R49, -RZ, R31.H0_H0 ;  /* 0x2000001fff317230 */ /* 0x002fe40000004100 */
[C---:B------:R-:W-:Y:S01]  /*0500*/  FADD.FTZ R60, -R52.reuse, R29 ;  /* 0x0000001d343c7221 */ /* 0x040fe20000010100 */
[----:B------:R-:W-:Y:S02]  /*0510*/  HADD2.F32 R59, -RZ, R30.H1_H1 ;  /* 0x3000001eff3b7230 */ /* 0x000fe40000004100 */
[C---:B------:R-:W-:Y:S01]  /*0520*/  FADD.FTZ R55, -R52.reuse, R55 ;  /* 0x0000003734377221 */ /* 0x040fe20000010100 */
[--C-:B---3--:R-:W-:Y:S02]  /*0530*/  HADD2.F32 R53, -RZ, R32.reuse.H0_H0 ;  /* 0x20000020ff357230 */ /* 0x108fe40000004100 */
[----:B------:R-:W-:Y:S01]  /*0540*/  FADD.FTZ R54, -R52, R49 ;  /* 0x0000003134367221 */ /* 0x000fe20000010100 */
[----:B------:R-:W-:Y:S02]  /*0550*/  HADD2.F32 R50, -RZ, R32.H1_H1 ;  /* 0x30000020ff327230 */ /* 0x000fe40000004100 */
[----:B------:R-:W-:-:S02]  /*0560*/  HADD2.F32 R32, -RZ, R33.H1_H1 ;  /* 0x30000021ff207230 */ /* 0x000fc40000004100 */
[C---:B------:R-:W-:Y:S01]  /*0570*/  FMUL.FTZ R0, R47.reuse, R0 ;  /* 0x000000002f007220 */ /* 0x040fe20000410000 */
[----:B------:R-:W-:Y:S02]  /*0580*/  HADD2.F32 R31, -RZ, R31.H1_H1 ;  /* 0x3000001fff1f7230 */ /* 0x000fe40000004100 */
[----:B------:R-:W-:Y:S01]  /*0590*/  FMUL.FTZ R49, R47, R60 ;  /* 0x0000003c2f317220 */ /* 0x000fe20000410000 */
[C---:B------:R-:W-:Y:S01]  /*05a0*/  FADD.FTZ R51, -R52.reuse, R51 ;  /* 0x0000003334337221 */ /* 0x040fe20000010100 */
[----:B------:R-:W-:Y:S01]  /*05b0*/  FADD.FTZ R56, -R52, R59 ;  /* 0x0000003b34387221 */ /* 0x000fe20000010100 */
[----:B------:R-:W-:Y:S01]  /*05c0*/  FADD.FTZ R41, R53, R41 ;  /* 0x0000002935297221 */ /* 0x000fe20000010000 */
[----:B------:R-:W-:Y:S01]  /*05d0*/  FMUL.FTZ R55, R47, R55 ;  /* 0x000000372f377220 */ /* 0x000fe20000410000 */
[-C--:B------:R-:W-:Y:S01]  /*05e0*/  FFMA.FTZ R43, R0, R53.reuse, R43 ;  /* 0x00000035002b7223 */ /* 0x080fe2000001002b */
[----:B------:R-:W-:Y:S02]  /*05f0*/  HADD2.F32 R57, -RZ, R30.H0_H0 ;  /* 0x2000001eff397230 */ /* 0x000fe40000004100 */
[----:B------:R-:W-:Y:S01]  /*0600*/  FMUL.FTZ R53, R16, R53 ;  /* 0x0000003510357220 */ /* 0x000fe20000410000 */
[----:B------:R-:W-:-:S02]  /*0610*/  HADD2.F32 R48, -RZ, R33.H0_H0 ;  /* 0x20000021ff307230 */ /* 0x000fc40000004100 */
[----:B------:R-:W-:Y:S01]  /*0620*/  FADD.FTZ R11, R32, R11 ;  /* 0x0000000b200b7221 */ /* 0x000fe20000010000 */
[--C-:B------:R-:W-:Y:S02]  /*0630*/  HADD2.F32 R33, -RZ, R34.reuse.H0_H0 ;  /* 0x20000022ff217230 */ /* 0x100fe40000004100 */
[-C--:B------:R-:W-:Y:S01]  /*0640*/  FFMA.FTZ R36, R49, R32.reuse, R36 ;  /* 0x0000002031247223 */ /* 0x080fe20000010024 */
[----:B------:R-:W-:Y:S02]  /*0650*/  HADD2.F32 R30, -RZ, R34.H1_H1 ;  /* 0x30000022ff1e7230 */ /* 0x000fe40000004100 */
[----:B------:R-:W-:Y:S01]  /*0660*/  FMUL.FTZ R34, R19, R32 ;  /* 0x0000002013227220 */ /* 0x000fe20000410000 */
[----:B------:R-:W-:Y:S01]  /*0670*/  FADD.FTZ R28, -R52, R31 ;  /* 0x0000001f341c7221 */ /* 0x000fe20000010100 */
[----:B------:R-:W-:Y:S01]  /*0680*/  FADD.FTZ R39, R50, R39 ;  /* 0x0000002732277221 */ /* 0x000fe20000010000 */
[----:B------:R-:W-:Y:S01]  /*0690*/  FMUL.FTZ R51, R47, R51 ;  /* 0x000000332f337220 */ /* 0x000fe20000410000 */
[----:B------:R-:W-:Y:S01]  /*06a0*/  FFMA.FTZ R40, R55, R50, R40 ;  /* 0x0000003237287223 */ /* 0x000fe20000010028 */
[----:B------:R-:W-:Y:S01]  /*06b0*/  FMUL.FTZ R32, R47, R56 ;  /* 0x000000382f207220 */ /* 0x000fe20000410000 */
[----:B------:R-:W-:Y:S01]  /*06c0*/  FMUL.FTZ R50, R17, R50 ;  /* 0x0000003211327220 */ /* 0x000fe20000410000 */
[----:B------:R-:W-:Y:S01]  /*06d0*/  FADD.FTZ R31, RZ, R53 ;  /* 0x00000035ff1f7221 */ /* 0x000fe20000010000 */
[----:B------:R-:W-:Y:S01]  /*06e0*/  FFMA.FTZ R56, R0, R53, RZ ;  /* 0x0000003500387223 */ /* 0x000fe200000100ff */
[----:B------:R-:W-:Y:S01]  /*06f0*/  FADD.FTZ R58, -R52, R57 ;  /* 0x00000039343a7221 */ /* 0x000fe20000010100 */
        /* <DEDUP_REMOVED lines=53> */
.L_x_3057:
        /* <DEDUP_REMOVED lines=46> */
.L_x_3042:
        /* <DEDUP_REMOVED lines=41> */
.L_x_3041:
        /* <DEDUP_REMOVED lines=48> */
.L_x_3044:
        /* <DEDUP_REMOVED lines=48> */
.L_x_3043:
        /* <DEDUP_REMOVED lines=13> */
.L_x_3039:
        /* <DEDUP_REMOVED lines=16> */
.L_x_3038:
[----:B------:R-:W-:Y:S05]  /*1790*/  BSYNC B0 ;  /* 0x0000000000007941 */ /* 0x000fea0003800000 */
.L_x_3037:
        /* <DEDUP_REMOVED lines=61> */
.L_x_3040:
[----:B------:R-:W-:Y:S01]  /*1b70*/  HFMA2 R61, -RZ, RZ, 0, 5.9604644775390625e-08 ;  /* 0x00000001ff3d7431 */ /* 0x000fe200000001ff */
[----:B------:R-:W-:Y:S01]  /*1b80*/  BSSY B2, `(.L_x_3046) ;  /* 0x0000006000027945 */ /* 0x000fe20003800000 */
[----:B------:R-:W-:Y:S02]  /*1b90*/  MOV R58, 0x1f ;  /* 0x0000001f003a7802 */ /* 0x000fe40000000f00 */
[----:B------:R-:W-:-:S07]  /*1ba0*/  MOV R56, 0xffffffff ;  /* 0xffffffff00387802 */ /* 0x000fce0000000f00 */
[----:B-----5:R-:W-:Y:S05]  /*1bb0*/  WARPSYNC.COLLECTIVE R56, `(.L_x_3047) ;  /* 0x0000000038087348 */ /* 0x020fea0003c00000 */
[----:B------:R0:W1:Y:S02]  /*1bc0*/  SHFL.BFLY P3, R61, R60, R61, R58 ;  /* 0x0c00003d3c3d7389 */ /* 0x000064000006003a */
[----:B01---5:R-:W-:Y:S05]  /*1bd0*/  ENDCOLLECTIVE ;  /* 0x000000000000791b */ /* 0x023fea0003800000 */
.L_x_3047:
[----:B------:R-:W-:Y:S05]  /*1be0*/  BSYNC B2 ;  /* 0x0000000000027941 */ /* 0x000fea0003800000 */
.L_x_3046:
        /* <DEDUP_REMOVED lines=8> */
.L_x_3048:
[----:B------:R-:W-:Y:S02]  /*1c70*/  MOV R60, R54 ;  /* 0x00000036003c7202 */ /* 0x000fe40000000f00 */
[----:B------:R-:W-:Y:S01]  /*1c80*/  MOV R52, R61 ;  /* 0x0000003d00347202 */ /* 0x000fe20000000f00 */
[----:B------:R-:W-:-:S04]  /*1c90*/  HFMA2 R61, -RZ, RZ, 0, 1.1920928955078125e-07 ;  /* 0x00000002ff3d7431 */ /* 0x000fc800000001ff */
[----:B------:R-:W-:-:S07]  /*1ca0*/  FADD.FTZ R59, R59, R52 ;  /* 0x000000343b3b7221 */ /* 0x000fce0000010000 */
[----:B------:R-:W-:Y:S05]  /*1cb0*/  WARPSYNC.COLLECTIVE R56, `(.L_x_3049) ;  /* 0x0000000038087348 */ /* 0x000fea0003c00000 */
[----:B------:R0:W1:Y:S02]  /*1cc0*/  SHFL.BFLY P3, R61, R60, R61, R58 ;  /* 0x0c00003d3c3d7389 */ /* 0x000064000006003a */
[----:B01----:R-:W-:Y:S05]  /*1cd0*/  ENDCOLLECTIVE ;  /* 0x000000000000791b */ /* 0x003fea0003800000 */
.L_x_3049:
[----:B------:R-:W-:Y:S02]  /*1ce0*/  MOV R60, R59 ;  /* 0x0000003b003c7202 */ /* 0x000fe40000000f00 */
[----:B------:R-:W-:Y:S01]  /*1cf0*/  MOV R52, R61 ;  /* 0x0000003d00347202 */ /* 0x000fe20000000f00 */
[----:B------:R-:W-:-:S04]  /*1d00*/  HFMA2 R61, -RZ, RZ, 0, 1.1920928955078125e-07 ;  /* 0x00000002ff3d7431 */ /* 0x000fc800000001ff */
[----:B------:R-:W-:-:S07]  /*1d10*/  FADD.FTZ R52, R54, R52 ;  /* 0x0000003436347221 */ /* 0x000fce0000010000 */
[----:B------:R-:W-:Y:S05]  /*1d20*/  WARPSYNC.COLLECTIVE R56, `(.L_x_3050) ;  /* 0x0000000038087348 */ /* 0x000fea0003c00000 */
[----:B------:R0:W1:Y:S02]  /*1d30*/  SHFL.BFLY P3, R61, R60, R61, R58 ;  /* 0x0c00003d3c3d7389 */ /* 0x000064000006003a */
[----:B01----:R-:W-:Y:S05]  /*1d40*/  ENDCOLLECTIVE ;  /* 0x000000000000791b */ /* 0x003fea0003800000 */
.L_x_3050:
[----:B------:R-:W-:Y:S01]  /*1d50*/  MOV R60, R52 ;  /* 0x00000034003c7202 */ /* 0x000fe20000000f00 */
[----:B------:R-:W-:Y:S01]  /*1d60*/  FADD.FTZ R59, R59, R61 ;  /* 0x0000003d3b3b7221 */ /* 0x000fe20000010000 */
[----:B------:R-:W-:-:S07]  /*1d70*/  HFMA2 R61, -RZ, RZ, 0, 2.384185791015625e-07 ;  /* 0x00000004ff3d7431 */ /* 0x000fce00000001ff */
[----:B------:R-:W-:Y:S05]  /*1d80*/  WARPSYNC.COLLECTIVE R56, `(.L_x_3051) ;  /* 0x0000000038087348 */ /* 0x000fea0003c00000 */
[----:B------:R0:W1:Y:S02]  /*1d90*/  SHFL.BFLY P3, R61, R60, R61, R58 ;  /* 0x0c00003d3c3d7389 */ /* 0x000064000006003a */
[----:B01----:R-:W-:Y:S05]  /*1da0*/  ENDCOLLECTIVE ;  /* 0x000000000000791b */ /* 0x003fea0003800000 */
.L_x_3051:
[----:B------:R-:W-:Y:S02]  /*1db0*/  MOV R60, R59 ;  /* 0x0000003b003c7202 */ /* 0x000fe40000000f00 */
[----:B------:R-:W-:Y:S01]  /*1dc0*/  MOV R54, R61 ;  /* 0x0000003d00367202 */ /* 0x000fe20000000f00 */
[----:B------:R-:W-:-:S04]  /*1dd0*/  HFMA2 R61, -RZ, RZ, 0, 2.384185791015625e-07 ;  /* 0x00000004ff3d7431 */ /* 0x000fc800000001ff */
[----:B------:R-:W-:-:S07]  /*1de0*/  FADD.FTZ R52, R52, R54 ;  /* 0x0000003634347221 */ /* 0x000fce0000010000 */
[----:B------:R-:W-:Y:S05]  /*1df0*/  WARPSYNC.COLLECTIVE R56, `(.L_x_3052) ;  /* 0x0000000038087348 */ /* 0x000fea0003c00000 */
[----:B------:R0:W1:Y:S02]  /*1e00*/  SHFL.BFLY P3, R61, R60, R61, R58 ;  /* 0x0c00003d3c3d7389 */ /* 0x000064000006003a */
[----:B01----:R-:W-:Y:S05]  /*1e10*/  ENDCOLLECTIVE ;  /* 0x000000000000791b */ /* 0x003fea0003800000 */
.L_x_3052:
[----:B------:R-:W-:Y:S01]  /*1e20*/  MOV R60, R52 ;  /* 0x00000034003c7202 */ /* 0x000fe20000000f00 */
[----:B------:R-:W-:Y:S01]  /*1e30*/  FADD.FTZ R54, R59, R61 ;  /* 0x0000003d3b367221 */ /* 0x000fe20000010000 */
[----:B------:R-:W-:-:S07]  /*1e40*/  HFMA2 R61, -RZ, RZ, 0, 4.76837158203125e-07 ;  /* 0x00000008ff3d7431 */ /* 0x000fce00000001ff */
[----:B------:R-:W-:Y:S05]  /*1e50*/  WARPSYNC.COLLECTIVE R56, `(.L_x_3053) ;  /* 0x0000000038087348 */ /* 0x000fea0003c00000 */
[----:B------:R0:W1:Y:S02]  /*1e60*/  SHFL.BFLY P3, R61, R60, R61, R58 ;  /* 0x0c00003d3c3d7389 */ /* 0x000064000006003a */
[----:B01----:R-:W-:Y:S05]  /*1e70*/  ENDCOLLECTIVE ;  /* 0x000000000000791b */ /* 0x003fea0003800000 */
.L_x_3053:
[----:B------:R-:W-:Y:S01]  /*1e80*/  MOV R60, R54 ;  /* 0x00000036003c7202 */ /* 0x000fe20000000f00 */
[----:B------:R-:W-:Y:S01]  /*1e90*/  FADD.FTZ R52, R52, R61 ;  /* 0x0000003d34347221 */ /* 0x000fe20000010000 */
[----:B------:R-:W-:-:S07]  /*1ea0*/  HFMA2 R61, -RZ, RZ, 0, 4.76837158203125e-07 ;  /* 0x00000008ff3d7431 */ /* 0x000fce00000001ff */
[----:B------:R-:W-:Y:S05]  /*1eb0*/  WARPSYNC.COLLECTIVE R56, `(.L_x_3054) ;  /* 0x0000000038087348 */ /* 0x000fea0003c00000 */
[----:B------:R0:W1:Y:S02]  /*1ec0*/  SHFL.BFLY P3, R61, R60, R61, R58 ;  /* 0x0c00003d3c3d7389 */ /* 0x000064000006003a */
[----:B01----:R-:W-:Y:S05]  /*1ed0*/  ENDCOLLECTIVE ;  /* 0x000000000000791b */ /* 0x003fea0003800000 */
.L_x_3054:
[----:B------:R-:W-:Y:S02]  /*1ee0*/  MOV R60, R52 ;  /* 0x00000034003c7202 */ /* 0x000fe40000000f00 */
[----:B------:R-:W-:Y:S01]  /*1ef0*/  MOV R59, R61 ;  /* 0x0000003d003b7202 */ /* 0x000fe20000000f00 */
[----:B------:R-:W-:-:S04]  /*1f00*/  HFMA2 R61, -RZ, RZ, 0, 9.5367431640625e-07 ;  /* 0x00000010ff3d7431 */ /* 0x000fc800000001ff */
[----:B------:R-:W-:-:S07]  /*1f10*/  FADD.FTZ R54, R54, R59 ;  /* 0x0000003b36367221 */ /* 0x000fce0000010000 */
[----:B------:R-:W-:Y:S05]  /*1f20*/  WARPSYNC.COLLECTIVE R56, `(.L_x_3055) ;  /* 0x0000000038087348 */ /* 0x000fea0003c00000 */
[----:B------:R0:W1:Y:S02]  /*1f30*/  SHFL.BFLY P3, R61, R60, R61, R58 ;  /* 0x0c00003d3c3d7389 */ /* 0x000064000006003a */
[----:B01----:R-:W-:Y:S05]  /*1f40*/  ENDCOLLECTIVE ;  /* 0x000000000000791b */ /* 0x003fea0003800000 */
.L_x_3055:
[----:B------:R-:W-:Y:S02]  /*1f50*/  MOV R60, R54 ;  /* 0x00000036003c7202 */ /* 0x000fe40000000f00 */
[----:B------:R-:W-:Y:S01]  /*1f60*/  MOV R59, R61 ;  /* 0x0000003d003b7202 */ /* 0x000fe20000000f00 */
[----:B------:R-:W-:-:S07]  /*1f70*/  HFMA2 R61, -RZ, RZ, 0, 9.5367431640625e-07 ;  /* 0x00000010ff3d7431 */ /* 0x000fce00000001ff */
[----:B------:R-:W-:Y:S05]  /*1f80*/  WARPSYNC.COLLECTIVE R56, `(.L_x_3056) ;  /* 0x0000000038087348 */ /* 0x000fea0003c00000 */
[----:B------:R0:W1:Y:S02]  /*1f90*/  SHFL.BFLY P3, R61, R60, R61, R58 ;  /* 0x0c00003d3c3d7389 */ /* 0x000064000006003a */
[----:B01----:R-:W-:Y:S05]  /*1fa0*/  ENDCOLLECTIVE ;  /* 0x000000000000791b */ /* 0x003fea0003800000 */
.L_x_3056:
[----:B------:R-:W-:Y:S05]  /*1fb0*/  BRA `(.L_x_3057) ;  /* 0xffffffe800a47947 */ /* 0x000fea000383ffff */
.L_x_3058:
        /* <DEDUP_REMOVED lines=12> */
.L_x_6437:


//--------------------- .text._ZN10layer_norm13ln_bwd_kernelINS_13Kernel_traitsIf6__halfS2_S2_fjLj256ELj1ELj4ELj1ELj16ENS_18Kernel_traits_baseILj256EfS2_S2_S2_fjLj128EEEEELb0ELb0ELb1ELb0EEEvNS_9BwdParamsE --------------------------
	.section	.text._ZN10layer_norm13ln_bwd_kernelINS_13Kernel_traitsIf6__halfS2_S2_fjLj256ELj1ELj4ELj1ELj16ENS_18Kernel_traits_baseILj256EfS2_S2_S2_fjLj128EEEEELb0ELb0ELb1ELb0EEEvNS_9BwdParamsE,"ax",@progbits
	.align	128
        .global         _ZN10layer_norm13ln_bwd_kernelINS_13Kernel_traitsIf6__halfS2_S2_fjLj256ELj1ELj4ELj1ELj16ENS_18Kernel_traits_baseILj256EfS2_S2_S2_fjLj128EEEEELb0ELb0ELb1ELb0EEEvNS_9BwdParamsE
        .type           _ZN10layer_norm13ln_bwd_kernelINS_13Kernel_traitsIf6__halfS2_S2_fjLj256ELj1ELj4ELj1ELj16ENS_18Kernel_traits_baseILj256EfS2_S2_S2_fjLj128EEEEELb0ELb0ELb1ELb0EEEvNS_9BwdParamsE,@function
        .size           _ZN10layer_norm13ln_bwd_kernelINS_13Kernel_traitsIf6__halfS2_S2_fjLj256ELj1ELj4ELj1ELj16ENS_18Kernel_traits_baseILj256EfS2_S2_S2_fjLj128EEEEELb0ELb0ELb1ELb0EEEvNS_9BwdParamsE,(.L_x_6438 - _ZN10layer_norm13ln_bwd_kernelINS_13Kernel_traitsIf6__halfS2_S2_fjLj256ELj1ELj4ELj1ELj16ENS_18Kernel_traits_baseILj256EfS2_S2_S2_fjLj128EEEEELb0ELb0ELb1ELb0EEEvNS_9BwdParamsE)
        .other          _ZN10layer_norm13ln_bwd_kernelINS_13Kernel_traitsIf6__halfS2_S2_fjLj256ELj1ELj4ELj1ELj16ENS_18Kernel_traits_baseILj256EfS2_S2_S2_fjLj128EEEEELb0ELb0ELb1ELb0EEEvNS_9BwdParamsE,@"STO_CUDA_ENTRY STV_DEFAULT"
_ZN10layer_norm13ln_bwd_kernelINS_13Kernel_traitsIf6__halfS2_S2_fjLj256ELj1ELj4ELj1ELj16ENS_18Kernel_traits_baseILj256EfS2_S2_S2_fjLj128EEEEELb0ELb0ELb1ELb0EEEvNS_9BwdParamsE:
.text._ZN10layer_norm13ln_bwd_kernelINS_13Kernel_traitsIf6__halfS2_S2_fjLj256ELj1ELj4ELj1ELj16ENS_18Kernel_traits_baseILj256EfS2_S2_S2_fjLj128EEEEELb0ELb0ELb1ELb0EEEvNS_9BwdParamsE:
        /* <DEDUP_REMOVED lines=41> */
.L_x_3073:
        /* <DEDUP_REMOVED lines=21> */
[----:B------:R-:W-:-:S03]  /*03e0*/  SHF.R.S32.HI R3, RZ, 0x1f, R0 ;  /* 0x0000001fff037819 */ /* 0x000fc60000011400 */
[----:B------:R-:W2:Y:S01]  /*03f0*/  LDG.E R53, desc[UR6][R64.64] ;  /* 0x0000000640357981 */ /* 0x000ea2000c1e1900 */
[----:B------:R-:W1:Y:S01]  /*0400*/  LDC.64 R6, c[0x0][0x428] ;  /* 0x00010a00ff067b82 */ /* 0x000e620000000a00 */
[----:B------:R-:W-:-:S04]  /*0410*/  LEA.HI R3, R3, R0, RZ, 0x3 ;  /* 0x0000000003037211 */ /* 0x000fc800078f18ff */
[----:B------:R-:W-:Y:S01]  /*0420*/  LEA.HI.SX32 R0, R3, R2, 0x1d ;  /* 0x0000000203007211 */ /* 0x000fe200078feaff */
[----:B------:R-:W-:-:S05]  /*0430*/  IMAD R3, R46, UR10, RZ ;  /* 0x0000000a2e037c24 */ /* 0x000fca000f8e02ff */
[----:B------:R-:W-:-:S04]  /*0440*/  SHF.R.S32.HI R48, RZ, 0x1f, R3 ;  /* 0x0000001fff307819 */ /* 0x000fc80000011403 */
[----:B------:R-:W-:Y:S01]  /*0450*/  LEA.HI R3, R48, R3, RZ, 0x3 ;  /* 0x0000000330037211 */ /* 0x000fe200078f18ff */
[----:B0-----:R-:W-:-:S03]  /*0460*/  IMAD.WIDE.U32 R44, R0, 0x10, R44 ;  /* 0x00000010002c7825 */ /* 0x001fc600078e002c */
[----:B------:R-:W-:-:S03]  /*0470*/  LEA.HI.SX32 R3, R3, R2, 0x1d ;  /* 0x0000000203037211 */ /* 0x000fc600078feaff */
[----:B------:R-:W3:Y:S02]  /*0480*/  LDG.E.128 R44, desc[UR6][R44.64] ;  /* 0x000000062c2c7981 */ /* 0x000ee4000c1e1d00 */
        /* <DEDUP_REMOVED lines=11> */
[----:B------:R-:W-:Y:S02]  /*0540*/  HADD2.F32 R56, -RZ, R46.H0_H0 ;  /* 0x2000002eff387230 */ /* 0x000fe40000004100 */
[--C-:B0-----:R-:W-:Y:S02]  /*0550*/  HADD2.F32 R6, -RZ, R45.reuse.H1_H1 ;  /* 0x3000002dff067230 */ /* 0x101fe40000004100 */
[----:B------:R-:W-:Y:S01]  /*0560*/  FADD.FTZ R7, -R53, R44 ;  /* 0x0000002c35077221 */ /* 0x000fe20000010100 */
[----:B------:R-:W-:-:S02]  /*0570*/  HADD2.F32 R54, -RZ, R45.H0_H0 ;  /* 0x2000002dff367230 */ /* 0x000fc40000004100 */
[C---:B-1----:R-:W-:Y:S01]  /*0580*/  FADD.FTZ R3, -R53.reuse, R0 ;  /* 0x0000000035037221 */ /* 0x042fe20000010100 */
[--C-:B----4-:R-:W-:Y:S02]  /*0590*/  HADD2.F32 R59, -RZ, R48.reuse.H0_H0 ;  /* 0x20000030ff3b7230 */ /* 0x110fe40000004100 */
[C---:B------:R-:W-:Y:S01]  /*05a0*/  FADD.FTZ R65, -R53.reuse, R56 ;  /* 0x0000003835417221 */ /* 0x040fe20000010100 */
[--C-:B------:R-:W-:Y:S02]  /*05b0*/  HADD2.F32 R58, -RZ, R47.reuse.H0_H0 ;  /* 0x2000002fff3a7230 */ /* 0x100fe40000004100 */
[----:B------:R-:W-:Y:S02]  /*05c0*/  HADD2.F32 R62, -RZ, R47.H1_H1 ;  /* 0x3000002fff3e7230 */ /* 0x000fe40000004100 */
[C---:B------:R-:W-:Y:S01]  /*05d0*/  FADD.FTZ R47, -R53.reuse, R6 ;  /* 0x00000006352f7221 */ /* 0x040fe20000010100 */
[----:B------:R-:W-:Y:S02]  /*05e0*/  HADD2.F32 R56, -RZ, R48.H1_H1 ;  /* 0x30000030ff387230 */ /* 0x000fe40000004100 */
[----:B------:R-:W-:Y:S01]  /*05f0*/  FADD.FTZ R45, -R53, R54 ;  /* 0x00000036352d7221 */ /* 0x000fe20000010100 */
[C---:B-----5:R-:W-:Y:S01]  /*0600*/  FMUL.FTZ R6, R52.reuse, R7 ;  /* 0x0000000734067220 */ /* 0x060fe20000410000 */
[----:B------:R-:W-:Y:S01]  /*0610*/  FMUL.FTZ R3, R52, R3 ;  /* 0x0000000334037220 */ /* 0x000fe20000410000 */
[----:B------:R-:W-:Y:S01]  /*0620*/  FMUL.FTZ R48, R32, R59 ;  /* 0x0000003b20307220 */ /* 0x000fe20000410000 */
[----:B------:R-:W-:-:S02]  /*0630*/  HADD2.F32 R61, -RZ, R49.H0_H0 ;  /* 0x20000031ff3d7230 */ /* 0x000fc40000004100 */
[----:B------:R-:W-:Y:S01]  /*0640*/  FMUL.FTZ R7, R52, R45 ;  /* 0x0000002d34077220 */ /* 0x000fe20000410000 */
[----:B------:R-:W-:Y:S02]  /*0650*/  HADD2.F32 R54, -RZ, R49.H1_H1 ;  /* 0x30000031ff367230 */ /* 0x000fe40000004100 */
[----:B------:R-:W-:Y:S01]  /*0660*/  FADD.FTZ R25, R25, R56 ;  /* 0x0000003819197221 */ /* 0x000fe20000010000 */
[-C--:B------:R-:W-:Y:S01]  /*0670*/  FFMA.FTZ R13, R6, R56.reuse, R13 ;  /* 0x00000038060d7223 */ /* 0x080fe2000001000d */
[----:B------:R-:W-:Y:S01]  /*0680*/  FMUL.FTZ R49, R33, R56 ;  /* 0x0000003821317220 */ /* 0x000fe20000410000 */
[----:B------:R-:W-:Y:S01]  /*0690*/  FADD.FTZ R24, R24, R59 ;  /* 0x0000003b18187221 */ /* 0x000fe20000010000 */
[C---:B------:R-:W-:Y:S01]  /*06a0*/  FFMA.FTZ R12, R3.reuse, R59, R12 ;  /* 0x0000003b030c7223 */ /* 0x040fe2000001000c */
[----:B------:R-:W-:Y:S01]  /*06b0*/  FADD.FTZ R56, RZ, R48 ;  /* 0x00000030ff387221 */ /* 0x000fe20000010000 */
[----:B------:R-:W-:Y:S01]  /*06c0*/  FFMA.FTZ R59, R3, R48, RZ ;  /* 0x00000030033b7223 */ /* 0x000fe200000100ff */
[----:B------:R-:W-:-:S02]  /*06d0*/  HADD2.F32 R46, -RZ, R46.H1_H1 ;  /* 0x3000002eff2e7230 */ /* 0x000fc40000004100 */
[----:B------:R-:W-:Y:S01]  /*06e0*/  FMUL.FTZ R44, R52, R47 ;  /* 0x0000002f342c7220 */ /* 0x000fe20000410000 */
[--C-:B------:R-:W-:Y:S02]  /*06f0*/  HADD2.F32 R55, -RZ, R50.reuse.H0_H0 ;  /* 0x20000032ff377230 */ /* 0x100fe40000004100 */
[----:B------:R-:W-:Y:S01]  /*0700*/  FADD.FTZ R26, R26, R61 ;  /* 0x0000003d1a1a7221 */ /* 0x000fe20000010000 */
[----:B------:R-:W-:Y:S02]  /*0710*/  HADD2.F32 R2, -RZ, R50.H1_H1 ;  /* 0x30000032ff027230 */ /* 0x000fe40000004100 */
[-C--:B------:R-:W-:Y:S01]  /*0720*/  FFMA.FTZ R14, R7, R61.reuse, R14 ;  /* 0x0000003d070e7223 */ /* 0x080fe2000001000e */
[----:B------:R-:W-:Y:S01]  /*0730*/  FMUL.FTZ R50, R34, R61 ;  /* 0x0000003d22327220 */ /* 0x000fe20000410000 */
[----:B------:R-:W-:Y:S01]  /*0740*/  FMUL.FTZ R45, R52, R65 ;  /* 0x00000041342d7220 */ /* 0x000fe20000410000 */
[----:B------:R-:W-:Y:S01]  /*0750*/  FADD.FTZ R61, R56, R49 ;  /* 0x00000031383d7221 */ /* 0x000fe20000010000 */
[----:B------:R-:W-:Y:S01]  /*0760*/  FFMA.FTZ R56, R6, R49, R59 ;  /* 0x0000003106387223 */ /* 0x000fe2000001003b */
[----:B------:R-:W-:-:S02]  /*0770*/  HADD2.F32 R57, -RZ, R51.H0_H0 ;  /* 0x20000033ff397230 */ /* 0x000fc40000004100 */
[C---:B------:R-:W-:Y:S01]  /*0780*/  FADD.FTZ R67, -R53.reuse, R46 ;  /* 0x0000002e35437221 */ /* 0x040fe20000010100 */
[----:B------:R-:W-:Y:S02]  /*0790*/  HADD2.F32 R0, -RZ, R51.H1_H1 ;  /* 0x30000033ff007230 */ /* 0x000fe40000004100 */
[----:B------:R-:W-:Y:S01]  /*07a0*/  FADD.FTZ R69, -R53, R58 ;  /* 0x0000003a35457221 */ /* 0x000fe20000010100 */
        /* <DEDUP_REMOVED lines=8> */
[----:B------:R-:W-:-:S02]  /*0830*/  FMUL.FTZ R46, R52, R67 ;  /* 0x00000043342e7220 */ /* 0x000fc40000410000 */
        /* <DEDUP_REMOVED lines=8> */
[----:B------:R-:W-:Y:S01]  /*08c0*/  FADD.FTZ R53, -R53, R62 ;  /* 0x0000003e35357221 */ /* 0x000fe20000010100 */
        /* <DEDUP_REMOVED lines=14> */
.L_x_3062:
        /* <DEDUP_REMOVED lines=8> */
.L_x_3063:
[----:B------:R-:W-:Y:S05]  /*0a30*/  BSYNC.RECONVERGENT B1 ;  /* 0x0000000000017941 */ /* 0x000fea0003800200 */
.L_x_3061:
        /* <DEDUP_REMOVED lines=23> */
.L_x_3085:
[----:B------:R-:W3:Y:S01]  /*0bb0*/  @P2 LDC R53, c[0x0][0x388] ;  /* 0x0000e200ff352b82 */ /* 0x000ee20000000800 */
[----:B------:R-:W-:Y:S01]  /*0bc0*/  @P2 IADD3 R60, PT, PT, R60, -0x1, RZ ;  /* 0xffffffff3c3c2810 */ /* 0x000fe20007ffe0ff */
[----:B01----:R-:W-:Y:S01]  /*0bd0*/  FADD.FTZ R59, R59, R70 ;  /* 0x000000463b3b7221 */ /* 0x003fe20000010000 */
[----:B------:R-:W-:Y:S01]  /*0be0*/  ISETP.GE.U32.AND P1, PT, R4, 0x20, PT ;  /* 0x000000200400780c */ /* 0x000fe20003f26070 */
[----:B------:R-:W-:Y:S01]  /*0bf0*/  BSSY.RECONVERGENT B1, `(.L_x_3065) ;  /* 0x0000146000017945 */ /* 0x000fe20003800200 */
[----:B------:R-:W-:Y:S01]  /*0c00*/  CS2R R70, SRZ ;  /* 0x0000000000467805 */ /* 0x000fe2000001ff00 */
[----:B--2---:R-:W-:Y:S01]  /*0c10*/  FADD.FTZ R62, R64, R65 ;  /* 0x00000041403e7221 */ /* 0x004fe20000010000 */
[----:B------:R-:W-:Y:S01]  /*0c20*/  @P2 MOV R71, RZ ;  /* 0x000000ff00472202 */ /* 0x000fe20000000f00 */
[----:B---3--:R-:W-:-:S05]  /*0c30*/  @P2 IMAD R60, R60, R53, RZ ;  /* 0x000000353c3c2224 */ /* 0x008fca00078e02ff */
[----:B------:R-:W-:-:S04]  /*0c40*/  @P2 SHF.R.S32.HI R53, RZ, 0x1f, R60 ;  /* 0x0000001fff352819 */ /* 0x000fc8000001143c */
        /* <DEDUP_REMOVED lines=26> */
[----:B------:R-:W-:-:S04]  /*0df0*/  @P2 F2FP.F16.F32.PACK_AB R61, RZ, R61 ;  /* 0x0000003dff3d223e */ /* 0x000fc800000000ff */
[----:B------:R-:W-:Y:S01]  /*0e00*/  @P2 PRMT R36, R61, 0x7610, R36 ;  /* 0x000076103d242816 */ /* 0x000fe20000000024 */
[----:B------:R-:W-:Y:S02]  /*0e10*/  @P2 FADD.FTZ R61, R49, -R64 ;  /* 0x80000040313d2221 */ /* 0x000fe40000010000 */
[----:B------:R-:W0:Y:S02]  /*0e20*/  @P2 LDC R64, c[0x0][0x40c] ;  /* 0x00010300ff402b82 */ /* 0x000e240000000800 */
[----:B------:R-:W-:-:S05]  /*0e30*/  @P2 FMUL.FTZ R61, R52, R61 ;  /* 0x0000003d343d2220 */ /* 0x000fca0000410000 */
[----:B------:R-:W-:-:S05]  /*0e40*/  @P2 FSEL R61, R61, RZ, P1 ;  /* 0x000000ff3d3d2208 */ /* 0x000fca0000800000 */
[----:B-1----:R-:W-:Y:S02]  /*0e50*/  @P2 FMUL.FTZ R61, R61, R66 ;  /* 0x000000423d3d2220 */ /* 0x002fe40000410000 */
[----:B------:R-:W1:Y:S03]  /*0e60*/  @P2 LDC R66, c[0x0][0x40c] ;  /* 0x00010300ff422b82 */ /* 0x000e660000000800 */
[----:B------:R-:W-:-:S04]  /*0e70*/  @P2 F2FP.F16.F32.PACK_AB R61, RZ, R61 ;  /* 0x0000003dff3d223e */ /* 0x000fc800000000ff */
[----:B------:R-:W-:Y:S01]  /*0e80*/  @P2 PRMT R36, R36, 0x5410, R61 ;  /* 0x0000541024242816 */ /* 0x000fe2000000003d */
[----:B------:R-:W-:-:S04]  /*0e90*/  FFMA.FTZ R61, R7, R62, R53 ;  /* 0x0000003e073d7223 */ /* 0x000fc80000010035 */
[----:B------:R-:W-:-:S04]  /*0ea0*/  @P2 FADD.FTZ R61, R50, -R61 ;  /* 0x8000003d323d2221 */ /* 0x000fc80000010000 */
        /* <DEDUP_REMOVED lines=26> */
[----:B-1----:R-:W-:-:S05]  /*1050*/  @P2 FMUL.FTZ R61, R61, R66 ;  /* 0x000000423d3d2220 */ /* 0x002fca0000410000 */
[----:B------:R-:W-:-:S04]  /*1060*/  @P2 F2FP.F16.F32.PACK_AB R61, RZ, R61 ;  /* 0x0000003dff3d223e */ /* 0x000fc800000000ff */
[----:B------:R-:W-:Y:S01]  /*1070*/  @P2 PRMT R38, R38, 0x5410, R61 ;  /* 0x0000541026262816 */ /* 0x000fe2000000003d */
[----:B------:R-:W-:-:S04]  /*1080*/  FFMA.FTZ R61, R47, R62, R53 ;  /* 0x0000003e2f3d7223 */ /* 0x000fc80000010035 */
[----:B------:R-:W-:-:S04]  /*1090*/  @P2 FADD.FTZ R61, R56, -R61 ;  /* 0x8000003d383d2221 */ /* 0x000fc80000010000 */
[----:B------:R-:W-:-:S05]  /*10a0*/  @P2 FMUL.FTZ R61, R52, R61 ;  /* 0x0000003d343d2220 */ /* 0x000fca0000410000 */
[----:B------:R-:W-:-:S05]  /*10b0*/  @P2 FSEL R61, R61, RZ, P1 ;  /* 0x000000ff3d3d2208 */ /* 0x000fca0000800000 */
        /* <DEDUP_REMOVED lines=12> */
.L_x_3069:
[----:B------:R-:W0:Y:S01]  /*1180*/  @P2 LDC R43, c[0x0][0x40c] ;  /* 0x00010300ff2b2b82 */ /* 0x000e220000000800 */
[-CC-:B------:R-:W-:Y:S01]  /*1190*/  FFMA.FTZ R41, R3, R62.reuse, R53.reuse ;  /* 0x0000003e03297223 */ /* 0x180fe20000010035 */
[----:B------:R-:W-:Y:S01]  /*11a0*/  ISETP.GT.AND P1, PT, R63, RZ, PT ;  /* 0x000000ff3f00720c */ /* 0x000fe20003f24270 */
[----:B------:R-:W-:Y:S02]  /*11b0*/  FFMA.FTZ R40, R6, R62, R53 ;  /* 0x0000003e06287223 */ /* 0x000fe40000010035 */
[----:B------:R-:W-:-:S03]  /*11c0*/  FADD.FTZ R41, R48, -R41 ;  /* 0x8000002930297221 */ /* 0x000fc60000010000 */
[----:B------:R-:W1:Y:S01]  /*11d0*/  @P2 LDC R42, c[0x0][0x40c] ;  /* 0x00010300ff2a2b82 */ /* 0x000e620000000800 */
[----:B------:R-:W-:-:S05]  /*11e0*/  FMUL.FTZ R41, R52, R41 ;  /* 0x0000002934297220 */ /* 0x000fca0000410000 */
[----:B------:R-:W-:Y:S01]  /*11f0*/  FSEL R64, R41, RZ, P1 ;  /* 0x000000ff29407208 */ /* 0x000fe20000800000 */
[----:B------:R-:W-:Y:S01]  /*1200*/  FADD.FTZ R41, R49, -R40 ;  /* 0x8000002831297221 */ /* 0x000fe20000010000 */
[----:B------:R-:W2:Y:S03]  /*1210*/  @P2 LDC R68, c[0x0][0x40c] ;  /* 0x00010300ff442b82 */ /* 0x000ea60000000800 */
[----:B------:R-:W-:Y:S01]  /*1220*/  FMUL.FTZ R41, R52, R41 ;  /* 0x0000002934297220 */ /* 0x000fe20000410000 */
[----:B0-----:R-:W-:Y:S01]  /*1230*/  @P2 FMUL.FTZ R40, R64, R43 ;  /* 0x0000002b40282220 */ /* 0x001fe20000410000 */
[----:B------:R-:W-:-:S03]  /*1240*/  FFMA.FTZ R43, R7, R62, R53 ;  /* 0x0000003e072b7223 */ /* 0x000fc60000010035 */
[----:B------:R-:W-:Y:S01]  /*1250*/  FSEL R61, R41, RZ, P1 ;  /* 0x000000ff293d7208 */ /* 0x000fe20000800000 */
[----:B------:R-:W0:Y:S01]  /*1260*/  @P2 LDC R67, c[0x0][0x40c] ;  /* 0x00010300ff432b82 */ /* 0x000e220000000800 */
[----:B------:R-:W-:Y:S01]  /*1270*/  F2FP.F16.F32.PACK_AB R64, RZ, R64 ;  /* 0x00000040ff40723e */ /* 0x000fe200000000ff */
[----:B------:R-:W-:Y:S01]  /*1280*/  FADD.FTZ R43, R50, -R43 ;  /* 0x8000002b322b7221 */ /* 0x000fe20000010000 */
[----:B------:R-:W-:-:S03]  /*1290*/  @P2 F2FP.F16.F32.PACK_AB R40, RZ, R40 ;  /* 0x00000028ff28223e */ /* 0x000fc600000000ff */
[----:B------:R-:W-:Y:S01]  /*12a0*/  FMUL.FTZ R43, R52, R43 ;  /* 0x0000002b342b7220 */ /* 0x000fe20000410000 */
[----:B------:R-:W-:Y:S01]  /*12b0*/  @P2 PRMT R36, R40, 0x7610, R36 ;  /* 0x0000761028242816 */ /* 0x000fe20000000024 */
[----:B------:R-:W3:Y:S01]  /*12c0*/  @P2 LDC R41, c[0x0][0x40c] ;  /* 0x00010300ff292b82 */ /* 0x000ee20000000800 */
[----:B------:R-:W-:Y:S01]  /*12d0*/  F2FP.F16.F32.PACK_AB R40, RZ, R61 ;  /* 0x0000003dff28723e */ /* 0x000fe200000000ff */
[----:B-1----:R-:W-:Y:S01]  /*12e0*/  @P2 FMUL.FTZ R61, R61, R42 ;  /* 0x0000002a3d3d2220 */ /* 0x002fe20000410000 */
[----:B------:R-:W-:Y:S01]  /*12f0*/  FFMA.FTZ R42, R44, R62, R53 ;  /* 0x0000003e2c2a7223 */ /* 0x000fe20000010035 */
[----:B------:R-:W-:Y:S02]  /*1300*/  FSEL R66, R43, RZ, P1 ;  /* 0x000000ff2b427208 */ /* 0x000fe40000800000 */
[----:B------:R-:W-:Y:S01]  /*1310*/  PRMT R40, R64, 0x5410, R40 ;  /* 0x0000541040287816 */ /* 0x000fe20000000028 */
[----:B------:R-:W-:Y:S01]  /*1320*/  FADD.FTZ R43, R51, -R42 ;  /* 0x8000002a332b7221 */ /* 0x000fe20000010000 */
[----:B------:R-:W-:-:S02]  /*1330*/  @P2 F2FP.F16.F32.PACK_AB R61, RZ, R61 ;  /* 0x0000003dff3d223e */ /* 0x000fc400000000ff */
[----:B------:R-:W-:Y:S01]  /*1340*/  F2FP.F16.F32.PACK_AB R63, RZ, R66 ;  /* 0x00000042ff3f723e */ /* 0x000fe200000000ff */
[----:B------:R-:W-:Y:S01]  /*1350*/  FMUL.FTZ R42, R52, R43 ;  /* 0x0000002b342a7220 */ /* 0x000fe20000410000 */
[----:B------:R-:W-:Y:S01]  /*1360*/  @P2 PRMT R36, R36, 0x5410, R61 ;  /* 0x0000541024242816 */ /* 0x000fe2000000003d */
[----:B------:R-:W1:Y:S01]  /*1370*/  @P2 LDC R43, c[0x0][0x40c] ;  /* 0x00010300ff2b2b82 */ /* 0x000e620000000800 */
[----:B------:R-:W-:Y:S02]  /*1380*/  FFMA.FTZ R61, R45, R62, R53 ;  /* 0x0000003e2d3d7223 */ /* 0x000fe40000010035 */
[----:B------:R-:W-:Y:S02]  /*1390*/  FSEL R42, R42, RZ, P1 ;  /* 0x000000ff2a2a7208 */ /* 0x000fe40000800000 */
[----:B------:R-:W-:-:S04]  /*13a0*/  FADD.FTZ R61, R54, -R61 ;  /* 0x8000003d363d7221 */ /* 0x000fc80000010000 */
[----:B------:R-:W-:Y:S01]  /*13b0*/  FMUL.FTZ R61, R52, R61 ;  /* 0x0000003d343d7220 */ /* 0x000fe20000410000 */
[----:B---3--:R-:W-:Y:S01]  /*13c0*/  @P2 FMUL.FTZ R66, R66, R41 ;  /* 0x0000002942422220 */ /* 0x008fe20000410000 */
[----:B------:R-:W-:-:S03]  /*13d0*/  F2FP.F16.F32.PACK_AB R41, RZ, R42 ;  /* 0x0000002aff29723e */ /* 0x000fc600000000ff */
[----:B------:R-:W-:Y:S02]  /*13e0*/  FSEL R61, R61, RZ, P1 ;  /* 0x000000ff3d3d7208 */ /* 0x000fe40000800000 */
[----:B------:R-:W-:Y:S02]  /*13f0*/  @P2 F2FP.F16.F32.PACK_AB R66, RZ, R66 ;  /* 0x00000042ff42223e */ /* 0x000fe400000000ff */
[----:B------:R-:W-:Y:S01]  /*1400*/  PRMT R41, R63, 0x5410, R41 ;  /* 0x000054103f297816 */ /* 0x000fe20000000029 */
[----:B--2---:R-:W-:Y:S01]  /*1410*/  @P2 FMUL.FTZ R65, R61, R68 ;  /* 0x000000443d412220 */ /* 0x004fe20000410000 */
[----:B------:R-:W-:Y:S01]  /*1420*/  FFMA.FTZ R68, R46, R62, R53 ;  /* 0x0000003e2e447223 */ /* 0x000fe20000010035 */
[----:B------:R-:W-:Y:S01]  /*1430*/  @P2 PRMT R37, R66, 0x7610, R37 ;  /* 0x0000761042252816 */ /* 0x000fe20000000025 */
[----:B-1----:R-:W-:Y:S01]  /*1440*/  @P2 FMUL.FTZ R43, R42, R43 ;  /* 0x0000002b2a2b2220 */ /* 0x002fe20000410000 */
[----:B------:R-:W-:Y:S01]  /*1450*/  F2FP.F16.F32.PACK_AB R42, RZ, R61 ;  /* 0x0000003dff2a723e */ /* 0x000fe200000000ff */
[----:B------:R-:W-:Y:S01]  /*1460*/  FADD.FTZ R61, R55, -R68 ;  /* 0x80000044373d7221 */ /* 0x000fe20000010000 */
[----:B------:R-:W-:-:S02]  /*1470*/  @P2 F2FP.F16.F32.PACK_AB R65, RZ, R65 ;  /* 0x00000041ff41223e */ /* 0x000fc400000000ff */
[----:B------:R-:W-:Y:S01]  /*1480*/  @P2 F2FP.F16.F32.PACK_AB R43, RZ, R43 ;  /* 0x0000002bff2b223e */ /* 0x000fe200000000ff */
[----:B------:R-:W-:Y:S01]  /*1490*/  FMUL.FTZ R61, R52, R61 ;  /* 0x0000003d343d7220 */ /* 0x000fe20000410000 */
[----:B------:R-:W-:Y:S02]  /*14a0*/  @P2 PRMT R38, R65, 0x7610, R38 ;  /* 0x0000761041262816 */ /* 0x000fe40000000026 */
[----:B------:R-:W-:Y:S02]  /*14b0*/  @P2 PRMT R37, R37, 0x5410, R43 ;  /* 0x0000541025252816 */ /* 0x000fe4000000002b */
[----:B------:R-:W-:-:S04]  /*14c0*/  FSEL R66, R61, RZ, P1 ;  /* 0x000000ff3d427208 */ /* 0x000fc80000800000 */
[----:B------:R-:W-:Y:S01]  /*14d0*/  F2FP.F16.F32.PACK_AB R61, RZ, R66 ;  /* 0x00000042ff3d723e */ /* 0x000fe200000000ff */
[----:B0-----:R-:W-:Y:S01]  /*14e0*/  @P2 FMUL.FTZ R66, R66, R67 ;  /* 0x0000004342422220 */ /* 0x001fe20000410000 */
[-CC-:B------:R-:W-:Y:S01]  /*14f0*/  FFMA.FTZ R67, R47, R62.reuse, R53.reuse ;  /* 0x0000003e2f437223 */ /* 0x180fe20000010035 */
[----:B------:R-:W-:Y:S01]  /*1500*/  FFMA.FTZ R62, R58, R62, R53 ;  /* 0x0000003e3a3e7223 */ /* 0x000fe20000010035 */
[----:B------:R-:W-:Y:S01]  /*1510*/  PRMT R42, R42, 0x5410, R61 ;  /* 0x000054102a2a7816 */ /* 0x000fe2000000003d */
[----:B------:R-:W0:Y:S01]  /*1520*/  @P2 LDC R53, c[0x0][0x40c] ;  /* 0x00010300ff352b82 */ /* 0x000e220000000800 */
[----:B------:R-:W-:Y:S01]  /*1530*/  FADD.FTZ R67, R56, -R67 ;  /* 0x8000004338437221 */ /* 0x000fe20000010000 */
[----:B------:R-:W-:Y:S01]  /*1540*/  FADD.FTZ R69, R57, -R62 ;  /* 0x8000003e39457221 */ /* 0x000fe20000010000 */
[----:B------:R-:W-:Y:S02]  /*1550*/  @P2 F2FP.F16.F32.PACK_AB R66, RZ, R66 ;  /* 0x00000042ff42223e */ /* 0x000fe400000000ff */
[C---:B------:R-:W-:Y:S01]  /*1560*/  FMUL.FTZ R67, R52.reuse, R67 ;  /* 0x0000004334437220 */ /* 0x040fe20000410000 */
[----:B------:R-:W-:Y:S01]  /*1570*/  FMUL.FTZ R69, R52, R69 ;  /* 0x0000004534457220 */ /* 0x000fe20000410000 */
[----:B------:R-:W-:-:S03]  /*1580*/  @P2 PRMT R38, R38, 0x5410, R66 ;  /* 0x0000541026262816 */ /* 0x000fc60000000042 */
[----:B------:R-:W-:Y:S02]  /*1590*/  FSEL R62, R67, RZ, P1 ;  /* 0x000000ff433e7208 */ /* 0x000fe40000800000 */
[----:B------:R-:W-:-:S04]  /*15a0*/  FSEL R69, R69, RZ, P1 ;  /* 0x000000ff45457208 */ /* 0x000fc80000800000 */
[----:B------:R-:W-:Y:S01]  /*15b0*/  F2FP.F16.F32.PACK_AB R43, R69, R62 ;  /* 0x0000003e452b723e */ /* 0x000fe200000000ff */
[----:B0-----:R-:W-:-:S05]  /*15c0*/  @P2 FMUL.FTZ R53, R62, R53 ;  /* 0x000000353e352220 */ /* 0x001fca0000410000 */
[----:B------:R-:W-:-:S04]  /*15d0*/  @P2 F2FP.F16.F32.PACK_AB R53, RZ, R53 ;  /* 0x00000035ff35223e */ /* 0x000fc800000000ff */
[----:B------:R-:W-:Y:S01]  /*15e0*/  @P2 PRMT R39, R53, 0x7610, R39 ;  /* 0x0000761035272816 */ /* 0x000fe20000000027 */
[----:B------:R-:W-:Y:S06]  /*15f0*/  @!P2 BRA `(.L_x_3070) ;  /* 0x000000080058a947 */ /* 0x000fec0003800000 */
[----:B------:R-:W-:-:S05]  /*1600*/  FMUL.FTZ R69, R69, UR11 ;  /* 0x0000000b45457c20 */ /* 0x000fca0008410000 */
[----:B------:R-:W-:-:S04]  /*1610*/  F2FP.F16.F32.PACK_AB R69, RZ, R69 ;  /* 0x00000045ff45723e */ /* 0x000fc800000000ff */
[----:B------:R-:W-:Y:S01]  /*1620*/  PRMT R39, R39, 0x5410, R69 ;  /* 0x0000541027277816 */ /* 0x000fe20000000045 */
[----:B------:R-:W-:Y:S06]  /*1630*/  BRA `(.L_x_3070) ;  /* 0x0000000800487947 */ /* 0x000fec0003800000 */
.L_x_3068:
[----:B------:R-:W-:Y:S02]  /*1640*/  MOV R59, UR18 ;  /* 0x00000012003b7c02 */ /* 0x000fe40008000f00 */
[----:B------:R-:W-:Y:S02]  /*1650*/  MOV R60, UR19 ;  /* 0x00000013003c7c02 */ /* 0x000fe40008000f00 */
[----:B------:R-:W-:-:S04]  /*1660*/  ISETP.NE.U32.AND P1, PT, R59, RZ, PT ;  /* 0x000000ff3b00720c */ /* 0x000fc80003f25070 */
[----:B------:R-:W-:-:S13]  /*1670*/  ISETP.NE.AND.EX P1, PT, R60, RZ, PT, P1 ;  /* 0x000000ff3c00720c */ /* 0x000fda0003f25310 */
[----:B------:R-:W-:Y:S05]  /*1680*/  @P1 BRA `(.L_x_3071) ;  /* 0x0000000400081947 */ /* 0x000fea0003800000 */
[----:B------:R-:W-:Y:S01]  /*1690*/  ISETP.GT.AND P1, PT, R63, RZ, PT ;  /* 0x000000ff3f00720c */ /* 0x000fe20003f24270 */
[----:B------:R-:W0:-:S12]  /*16a0*/  @P2 LDC R64, c[0x0][0x40c] ;  /* 0x00010300ff402b82 */ /* 0x000e180000000800 */
[----:B------:R-:W-:-:S04]  /*16b0*/  @P1 FFMA.FTZ R61, R3, R62, R53 ;  /* 0x0000003e033d1223 */ /* 0x000fc80000010035 */
[----:B------:R-:W-:Y:S01]  /*16c0*/  @P1 FADD.FTZ R63, R48, -R61 ;  /* 0x8000003d303f1221 */ /* 0x000fe20000010000 */
[----:B------:R-:W-:-:S05]  /*16d0*/  HADD2.F32 R61, -RZ, R8.H0_H0 ;  /* 0x20000008ff3d7230 */ /* 0x000fca0000004100 */
[----:B------:R-:W-:-:S04]  /*16e0*/  @P1 FFMA.FTZ R61, R52, R63, R61 ;  /* 0x0000003f343d1223 */ /* 0x000fc8000001003d */
[----:B0-----:R-:W-:Y:S01]  /*16f0*/  @P2 FMUL.FTZ R61, R61, R64 ;  /* 0x000000403d3d2220 */ /* 0x001fe20000410000 */
[----:B------:R-:W-:-:S04]  /*1700*/  @P1 FFMA.FTZ R64, R6, R62, R53 ;  /* 0x0000003e06401223 */ /* 0x000fc80000010035 */
[----:B------:R-:W-:Y:S01]  /*1710*/  @P2 F2FP.F16.F32.PACK_AB R61, RZ, R61 ;  /* 0x0000003dff3d223e */ /* 0x000fe200000000ff */
[----:B------:R-:W-:-:S03]  /*1720*/  @P1 FADD.FTZ R64, R49, -R64 ;  /* 0x8000004031401221 */ /* 0x000fc60000010000 */
[----:B------:R-:W-:Y:S01]  /*1730*/  @P2 PRMT R36, R61, 0x7610, R36 ;  /* 0x000076103d242816 */ /* 0x000fe20000000024 */
[----:B------:R-:W-:-:S05]  /*1740*/  HADD2.F32 R61, -RZ, R8.H1_H1 ;  /* 0x30000008ff3d7230 */ /* 0x000fca0000004100 */
[----:B------:R-:W-:Y:S02]  /*1750*/  @P1 FFMA.FTZ R61, R52, R64, R61 ;  /* 0x00000040343d1223 */ /* 0x000fe4000001003d */
[----:B------:R-:W0:Y:S02]  /*1760*/  @P2 LDC R64, c[0x0][0x40c] ;  /* 0x00010300ff402b82 */ /* 0x000e240000000800 */
[----:B0-----:R-:W-:-:S06]  /*1770*/  @P2 FMUL.FTZ R61, R61, R64 ;  /* 0x000000403d3d2220 */ /* 0x001fcc0000410000 */
[----:B------:R-:W0:Y:S01]  /*1780*/  @P2 LDC R64, c[0x0][0x40c] ;  /* 0x00010300ff402b82 */ /* 0x000e220000000800 */
[----:B------:R-:W-:-:S04]  /*1790*/  @P2 F2FP.F16.F32.PACK_AB R61, RZ, R61 ;  /* 0x0000003dff3d223e */ /* 0x000fc800000000ff */
[----:B------:R-:W-:Y:S01]  /*17a0*/  @P2 PRMT R36, R36, 0x5410, R61 ;  /* 0x0000541024242816 */ /* 0x000fe2000000003d */
        /* <DEDUP_REMOVED lines=48> */
.L_x_3071:
[----:B------:R-:W-:Y:S01]  /*1ab0*/  ISETP.GT.AND P1, PT, R63, RZ, PT ;  /* 0x000000ff3f00720c */ /* 0x000fe20003f24270 */
[----:B------:R-:W-:Y:S01]  /*1ac0*/  @P3 FFMA.FTZ R41, R3, R62, R53 ;  /* 0x0000003e03293223 */ /* 0x000fe20000010035 */
[--C-:B------:R-:W-:Y:S01]  /*1ad0*/  HADD2.F32 R61, -RZ, R8.reuse.H0_H0 ;  /* 0x20000008ff3d7230 */ /* 0x100fe20000004100 */
[----:B------:R-:W0:Y:S01]  /*1ae0*/  @P2 LDC R40, c[0x0][0x40c] ;  /* 0x00010300ff282b82 */ /* 0x000e220000000800 */
[----:B------:R-:W-:Y:S02]  /*1af0*/  HADD2.F32 R43, -RZ, R8.H1_H1 ;  /* 0x30000008ff2b7230 */ /* 0x000fe40000004100 */
[----:B------:R-:W-:-:S04]  /*1b00*/  @P3 FADD.FTZ R41, R48, -R41 ;  /* 0x8000002930293221 */ /* 0x000fc80000010000 */
[----:B------:R-:W-:Y:S01]  /*1b10*/  @P3 FFMA.FTZ R61, R52, R41, R61 ;  /* 0x00000029343d3223 */ /* 0x000fe2000001003d */
[----:B------:R-:W1:Y:S02]  /*1b20*/  @P2 LDC R64, c[0x0][0x40c] ;  /* 0x00010300ff402b82 */ /* 0x000e640000000800 */
[-CC-:B------:R-:W-:Y:S01]  /*1b30*/  @P1 FFMA.FTZ R42, R6, R62.reuse, R53.reuse ;  /* 0x0000003e062a1223 */ /* 0x180fe20000010035 */
[-CC-:B------:R-:W-:Y:S01]  /*1b40*/  @P1 FFMA.FTZ R41, R7, R62.reuse, R53.reuse ;  /* 0x0000003e07291223 */ /* 0x180fe20000010035 */
[----:B------:R-:W-:Y:S02]  /*1b50*/  @P1 FFMA.FTZ R67, R47, R62, R53 ;  /* 0x0000003e2f431223 */ /* 0x000fe40000010035 */
[----:B------:R-:W-:Y:S02]  /*1b60*/  @P1 FADD.FTZ R42, R49, -R42 ;  /* 0x8000002a312a1221 */ /* 0x000fe40000010000 */
[----:B------:R-:W-:Y:S01]  /*1b70*/  @P1 FADD.FTZ R67, R56, -R67 ;  /* 0x8000004338431221 */ /* 0x000fe20000010000 */
[----:B------:R-:W2:Y:S01]  /*1b80*/  @P2 LDC R68, c[0x0][0x40c] ;  /* 0x00010300ff442b82 */ /* 0x000ea20000000800 */
[----:B------:R-:W-:Y:S01]  /*1b90*/  @P1 FFMA.FTZ R43, R52, R42, R43 ;  /* 0x0000002a342b1223 */ /* 0x000fe2000001002b */
[----:B------:R-:W-:Y:S01]  /*1ba0*/  @P1 FADD.FTZ R42, R50, -R41 ;  /* 0x80000029322a1221 */ /* 0x000fe20000010000 */
[----:B------:R-:W-:-:S02]  /*1bb0*/  HADD2.F32 R41, -RZ, R9.H0_H0 ;  /* 0x20000009ff297230 */ /* 0x000fc40000004100 */
[----:B0-----:R-:W-:-:S03]  /*1bc0*/  @P2 FMUL.FTZ R65, R61, R40 ;  /* 0x000000283d412220 */ /* 0x001fc60000410000 */
[----:B------:R-:W-:Y:S01]  /*1bd0*/  @P1 FFMA.FTZ R41, R52, R42, R41 ;  /* 0x0000002a34291223 */ /* 0x000fe20000010029 */
[----:B------:R-:W-:Y:S01]  /*1be0*/  F2FP.F16.F32.PACK_AB R40, RZ, R43 ;  /* 0x0000002bff28723e */ /* 0x000fe200000000ff */
[----:B------:R-:W0:Y:S01]  /*1bf0*/  @P2 LDC R42, c[0x0][0x40c] ;  /* 0x00010300ff2a2b82 */ /* 0x000e220000000800 */
[----:B------:R-:W-:Y:S02]  /*1c00*/  F2FP.F16.F32.PACK_AB R61, RZ, R61 ;  /* 0x0000003dff3d723e */ /* 0x000fe400000000ff */
[----:B------:R-:W-:Y:S01]  /*1c10*/  F2FP.F16.F32.PACK_AB R63, RZ, R41 ;  /* 0x00000029ff3f723e */ /* 0x000fe200000000ff */
[----:B-1----:R-:W-:Y:S01]  /*1c20*/  @P2 FMUL.FTZ R64, R43, R64 ;  /* 0x000000402b402220 */ /* 0x002fe20000410000 */
[----:B------:R-:W-:Y:S01]  /*1c30*/  HADD2.F32 R43, -RZ, R9.H1_H1 ;  /* 0x30000009ff2b7230 */ /* 0x000fe20000004100 */
[----:B------:R-:W-:Y:S02]  /*1c40*/  @P2 F2FP.F16.F32.PACK_AB R65, RZ, R65 ;  /* 0x00000041ff41223e */ /* 0x000fe400000000ff */
[----:B------:R-:W1:Y:S01]  /*1c50*/  @P2 LDC R69, c[0x0][0x40c] ;  /* 0x00010300ff452b82 */ /* 0x000e620000000800 */
[----:B------:R-:W-:-:S02]  /*1c60*/  PRMT R40, R61, 0x5410, R40 ;  /* 0x000054103d287816 */ /* 0x000fc40000000028 */
[----:B------:R-:W-:Y:S02]  /*1c70*/  @P2 PRMT R36, R65, 0x7610, R36 ;  /* 0x0000761041242816 */ /* 0x000fe40000000024 */
[----:B------:R-:W-:-:S04]  /*1c80*/  @P2 F2FP.F16.F32.PACK_AB R64, RZ, R64 ;  /* 0x00000040ff40223e */ /* 0x000fc800000000ff */
[----:B------:R-:W-:Y:S01]  /*1c90*/  @P2 PRMT R36, R36, 0x5410, R64 ;  /* 0x0000541024242816 */ /* 0x000fe20000000040 */
[----:B------:R-:W-:-:S04]  /*1ca0*/  @P1 FFMA.FTZ R64, R46, R62, R53 ;  /* 0x0000003e2e401223 */ /* 0x000fc80000010035 */
[----:B------:R-:W-:Y:S01]  /*1cb0*/  @P1 FADD.FTZ R64, R55, -R64 ;  /* 0x8000004037401221 */ /* 0x000fe20000010000 */
[----:B0-----:R-:W-:Y:S01]  /*1cc0*/  @P2 FMUL.FTZ R41, R41, R42 ;  /* 0x0000002a29292220 */ /* 0x001fe20000410000 */
[----:B------:R-:W-:-:S04]  /*1cd0*/  @P1 FFMA.FTZ R42, R44, R62, R53 ;  /* 0x0000003e2c2a1223 */ /* 0x000fc80000010035 */
[----:B------:R-:W-:Y:S01]  /*1ce0*/  @P1 FADD.FTZ R42, R51, -R42 ;  /* 0x8000002a332a1221 */ /* 0x000fe20000010000 */
[----:B------:R-:W-:-:S03]  /*1cf0*/  @P2 F2FP.F16.F32.PACK_AB R65, RZ, R41 ;  /* 0x00000029ff41223e */ /* 0x000fc600000000ff */
[----:B------:R-:W-:Y:S01]  /*1d00*/  @P1 FFMA.FTZ R43, R52, R42, R43 ;  /* 0x0000002a342b1223 */ /* 0x000fe2000001002b */
[----:B------:R-:W-:Y:S01]  /*1d10*/  @P2 PRMT R37, R65, 0x7610, R37 ;  /* 0x0000761041252816 */ /* 0x000fe20000000025 */
[----:B------:R-:W0:Y:S03]  /*1d20*/  @P2 LDC R42, c[0x0][0x40c] ;  /* 0x00010300ff2a2b82 */ /* 0x000e260000000800 */
[----:B------:R-:W-:-:S04]  /*1d30*/  F2FP.F16.F32.PACK_AB R41, RZ, R43 ;  /* 0x0000002bff29723e */ /* 0x000fc800000000ff */
[----:B------:R-:W-:Y:S01]  /*1d40*/  PRMT R41, R63, 0x5410, R41 ;  /* 0x000054103f297816 */ /* 0x000fe20000000029 */
[----:B0-----:R-:W-:Y:S01]  /*1d50*/  @P2 FMUL.FTZ R42, R43, R42 ;  /* 0x0000002a2b2a2220 */ /* 0x001fe20000410000 */
[-CC-:B------:R-:W-:Y:S01]  /*1d60*/  @P1 FFMA.FTZ R43, R45, R62.reuse, R53.reuse ;  /* 0x0000003e2d2b1223 */ /* 0x180fe20000010035 */
[----:B------:R-:W-:Y:S01]  /*1d70*/  @P1 FFMA.FTZ R62, R58, R62, R53 ;  /* 0x0000003e3a3e1223 */ /* 0x000fe20000010035 */
[--C-:B------:R-:W-:Y:S02]  /*1d80*/  HADD2.F32 R53, -RZ, R11.reuse.H0_H0 ;  /* 0x2000000bff357230 */ /* 0x100fe40000004100 */
[----:B------:R-:W-:Y:S01]  /*1d90*/  @P1 FADD.FTZ R66, R54, -R43 ;  /* 0x8000002b36421221 */ /* 0x000fe20000010000 */
[----:B------:R-:W-:Y:S01]  /*1da0*/  HADD2.F32 R43, -RZ, R10.H0_H0 ;  /* 0x2000000aff2b7230 */ /* 0x000fe20000004100 */
[----:B------:R-:W-:Y:S01]  /*1db0*/  @P2 F2FP.F16.F32.PACK_AB R65, RZ, R42 ;  /* 0x0000002aff41223e */ /* 0x000fe200000000ff */
[----:B------:R-:W-:Y:S01]  /*1dc0*/  @P1 FFMA.FTZ R53, R52, R67, R53 ;  /* 0x0000004334351223 */ /* 0x000fe20000010035 */
[----:B------:R-:W-:Y:S01]  /*1dd0*/  @P1 FADD.FTZ R67, R57, -R62 ;  /* 0x8000003e39431221 */ /* 0x000fe20000010000 */
[----:B------:R-:W-:-:S02]  /*1de0*/  HADD2.F32 R62, -RZ, R11.H1_H1 ;  /* 0x3000000bff3e7230 */ /* 0x000fc40000004100 */
[C---:B------:R-:W-:Y:S01]  /*1df0*/  @P1 FFMA.FTZ R43, R52.reuse, R66, R43 ;  /* 0x00000042342b1223 */ /* 0x040fe2000001002b */
[----:B------:R-:W-:Y:S01]  /*1e00*/  @P2 PRMT R37, R37, 0x5410, R65 ;  /* 0x0000541025252816 */ /* 0x000fe20000000041 */
[----:B------:R-:W0:Y:S01]  /*1e10*/  @P2 LDC R66, c[0x0][0x40c] ;  /* 0x00010300ff422b82 */ /* 0x000e220000000800 */
[----:B------:R-:W-:Y:S02]  /*1e20*/  @P1 FFMA.FTZ R62, R52, R67, R62 ;  /* 0x00000043343e1223 */ /* 0x000fe4000001003e */
[----:B------:R-:W-:Y:S01]  /*1e30*/  F2FP.F16.F32.PACK_AB R42, RZ, R43 ;  /* 0x0000002bff2a723e */ /* 0x000fe200000000ff */
[----:B0-----:R-:W-:Y:S01]  /*1e40*/  @P2 FMUL.FTZ R66, R43, R66 ;  /* 0x000000422b422220 */ /* 0x001fe20000410000 */
[----:B------:R-:W-:-:S04]  /*1e50*/  HADD2.F32 R43, -RZ, R10.H1_H1 ;  /* 0x3000000aff2b7230 */ /* 0x000fc80000004100 */
[----:B------:R-:W-:Y:S01]  /*1e60*/  @P2 F2FP.F16.F32.PACK_AB R66, RZ, R66 ;  /* 0x00000042ff42223e */ /* 0x000fe200000000ff */
[----:B------:R-:W-:Y:S02]  /*1e70*/  @P1 FFMA.FTZ R43, R52, R64, R43 ;  /* 0x00000040342b1223 */ /* 0x000fe4000001002b */
[----:B------:R-:W0:Y:S01]  /*1e80*/  @P2 LDC R52, c[0x0][0x40c] ;  /* 0x00010300ff342b82 */ /* 0x000e220000000800 */
[----:B------:R-:W-:Y:S02]  /*1e90*/  @P2 PRMT R38, R66, 0x7610, R38 ;  /* 0x0000761042262816 */ /* 0x000fe40000000026 */
[----:B------:R-:W-:Y:S01]  /*1ea0*/  F2FP.F16.F32.PACK_AB R64, RZ, R43 ;  /* 0x0000002bff40723e */ /* 0x000fe200000000ff */
[----:B--2---:R-:W-:-:S03]  /*1eb0*/  @P2 FMUL.FTZ R43, R43, R68 ;  /* 0x000000442b2b2220 */ /* 0x004fc60000410000 */
[----:B------:R-:W-:Y:S02]  /*1ec0*/  PRMT R42, R42, 0x5410, R64 ;  /* 0x000054102a2a7816 */ /* 0x000fe40000000040 */
[----:B------:R-:W-:Y:S02]  /*1ed0*/  @P2 F2FP.F16.F32.PACK_AB R68, RZ, R43 ;  /* 0x0000002bff44223e */ /* 0x000fe400000000ff */
[----:B------:R-:W-:Y:S02]  /*1ee0*/  F2FP.F16.F32.PACK_AB R43, R62, R53 ;  /* 0x000000353e2b723e */ /* 0x000fe400000000ff */
[----:B------:R-:W-:Y:S01]  /*1ef0*/  @P2 PRMT R38, R38, 0x5410, R68 ;  /* 0x0000541026262816 */ /* 0x000fe20000000044 */
[----:B0-----:R-:W-:Y:S01]  /*1f00*/  @P2 FMUL.FTZ R67, R53, R52 ;  /* 0x0000003435432220 */ /* 0x001fe20000410000 */
[----:B-1----:R-:W-:-:S04]  /*1f10*/  @P2 FMUL.FTZ R52, R62, R69 ;  /* 0x000000453e342220 */ /* 0x002fc80000410000 */
[----:B------:R-:W-:Y:S02]  /*1f20*/  @P2 F2FP.F16.F32.PACK_AB R67, RZ, R67 ;  /* 0x00000043ff43223e */ /* 0x000fe400000000ff */
[----:B------:R-:W-:Y:S02]  /*1f30*/  @P2 F2FP.F16.F32.PACK_AB R52, RZ, R52 ;  /* 0x00000034ff34223e */ /* 0x000fe400000000ff */
[----:B------:R-:W-:-:S04]  /*1f40*/  @P2 PRMT R39, R67, 0x7610, R39 ;  /* 0x0000761043272816 */ /* 0x000fc80000000027 */
[----:B------:R-:W-:-:S07]  /*1f50*/  @P2 PRMT R39, R39, 0x5410, R52 ;  /* 0x0000541027272816 */ /* 0x000fce0000000034 */
.L_x_3070:
[----:B------:R-:W-:Y:S05]  /*1f60*/  BSYNC.RECONVERGENT B2 ;  /* 0x0000000000027941 */ /* 0x000fea0003800200 */
.L_x_3067:
        /* <DEDUP_REMOVED lines=13> */
.L_x_3072:
[----:B------:R1:W-:Y:S02]  /*2040*/  @P2 STG.E.128 desc[UR6][R52.64], R36 ;  /* 0x0000002434002986 */ /* 0x0003e4000c101d06 */
.L_x_3066:
[----:B------:R-:W-:Y:S05]  /*2050*/  BSYNC.RECONVERGENT B1 ;  /* 0x0000000000017941 */ /* 0x000fea0003800200 */
.L_x_3065:
[----:B-1----:R-:W1:Y:S02]  /*2060*/  LDC.64 R52, c[0x0][0x380] ;  /* 0x0000e000ff347b82 */ /* 0x002e640000000a00 */
[----:B-1----:R-:W-:-:S04]  /*2070*/  LEA R5, R52, R5, 0x2 ;  /* 0x0000000534057211 */ /* 0x002fc800078e10ff */
[----:B------:R-:W-:-:S13]  /*2080*/  ISETP.GE.AND P1, PT, R5, R53, PT ;  /* 0x000000350500720c */ /* 0x000fda0003f26270 */
[----:B------:R-:W-:Y:S05]  /*2090*/  @!P1 BRA `(.L_x_3073) ;  /* 0xffffffe0007c9947 */ /* 0x000fea000383ffff */
.L_x_3060:
[----:B------:R-:W-:Y:S05]  /*20a0*/  BSYNC B0 ;  /* 0x0000000000007941 */ /* 0x000fea0003800000 */
.L_x_3059:
[----:B------:R-:W1:Y:S01]  /*20b0*/  S2R R3, SR_CgaCtaId ;  /* 0x0000000000037919 */ /* 0x000e620000008800 */
[----:B------:R-:W-:Y:S01]  /*20c0*/  MOV R2, 0x400 ;  /* 0x0000040000027802 */ /* 0x000fe20000000f00 */
[----:B------:R-:W-:Y:S05]  /*20d0*/  WARPSYNC.ALL ;  /* 0x0000000000007948 */ /* 0x000fea0003800000 */
[----:B-----5:R-:W2:Y:S01]  /*20e0*/  S2R R28, SR_CTAID.X ;  /* 0x00000000001c7919 */ /* 0x020ea20000002500 */
[----:B------:R-:W2:Y:S01]  /*20f0*/  LDCU UR4, c[0x0][0x388] ;  /* 0x00007100ff0477ac */ /* 0x000ea20008000800 */
[----:B------:R-:W3:Y:S01]  /*2100*/  LDCU.128 UR12, c[0x0][0x440] ;  /* 0x00008800ff0c77ac */ /* 0x000ee20008000c00 */
        /* <DEDUP_REMOVED lines=8> */
[----:B------:R-:W0:Y:S04]  /*2190*/  LDS R5, [R3+0x200] ;  /* 0x0002000003057984 */ /* 0x000e280000000800 */
[----:B------:R-:W3:Y:S04]  /*21a0*/  LDS R6, [R3+0x600] ;  /* 0x0006000003067984 */ /* 0x000ee80000000800 */
[----:B------:R-:W2:Y:S04]  /*21b0*/  LDS R9, [R3+0x800] ;  /* 0x0008000003097984 */ /* 0x000ea80000000800 */
[----:B------:R-:W2:Y:S04]  /*21c0*/  LDS R8, [R3+0xa00] ;  /* 0x000a000003087984 */ /* 0x000ea80000000800 */
[----:B------:R-:W2:Y:S04]  /*21d0*/  LDS R11, [R3+0xc00] ;  /* 0x000c0000030b7984 */ /* 0x000ea80000000800 */
[----:B------:R-:W2:Y:S01]  /*21e0*/  LDS R21, [R3+0xe00] ;  /* 0x000e000003157984 */ /* 0x000ea20000000800 */
[----:B------:R-:W-:Y:S01]  /*21f0*/  BAR.SYNC.DEFER_BLOCKING 0x0 ;  /* 0x0000000000007b1d */ /* 0x000fe20000010000 */
[----:B-1----:R-:W-:-:S04]  /*2200*/  FADD.FTZ R4, RZ, R4 ;  /* 0x00000004ff047221 */ /* 0x002fc80000010000 */
[----:B----4-:R-:W-:Y:S01]  /*2210*/  FADD.FTZ R4, R4, R7 ;  /* 0x0000000704047221 */ /* 0x010fe20000010000 */
[----:B0-----:R-:W-:-:S04]  /*2220*/  FADD.FTZ R5, RZ, R5 ;  /* 0x00000005ff057221 */ /* 0x001fc80000010000 */
        /* <DEDUP_REMOVED lines=8> */
[----:B0-----:R-:W-:Y:S01]  /*22b0*/  LOP3.LUT R12, R0, 0x7f, RZ, 0x3c, !PT ;  /* 0x0000007f000c7812 */ /* 0x001fe200078e3cff */
[----:B------:R-:W-:-:S03]  /*22c0*/  IMAD R15, R28, UR4, RZ ;  /* 0x000000041c0f7c24 */ /* 0x000fc6000f8e02ff */
[----:B------:R-:W-:Y:S02]  /*22d0*/  IADD3 R12, PT, PT, R12, UR4, RZ ;  /* 0x000000040c0c7c10 */ /* 0x000fe4000fffe0ff */
[----:B-1----:R-:W-:Y:S02]  /*22e0*/  IADD3 R2, P1, PT, R15, R0, RZ ;  /* 0x000000000f027210 */ /* 0x002fe40007f3e0ff */
[----:B------:R-:W-:Y:S02]  /*22f0*/  ISETP.GE.U32.AND P0, PT, R12, 0x80, PT ;  /* 0x000000800c00780c */ /* 0x000fe40003f06070 */
[----:B------:R-:W-:Y:S02]  /*2300*/  IADD3.X R15, PT, PT, RZ, RZ, RZ, P1, !PT ;  /* 0x000000ffff0f7210 */ /* 0x000fe40000ffe4ff */
[----:B------:R-:W-:Y:S02]  /*2310*/  SHF.L.U32 R0, R2, 0x2, RZ ;  /* 0x0000000202007819 */ /* 0x000fe400000006ff */
[----:B------:R-:W-:Y:S01]  /*2320*/  ISETP.GE.U32.AND P1, PT, R12, 0x100, PT ;  /* 0x000001000c00780c */ /* 0x000fe20003f26070 */
[----:B------:R-:W0:Y:S01]  /*2330*/  LDS R10, [R3] ;  /* 0x00000000030a7984 */ /* 0x000e220000000800 */
[----:B------:R-:W-:-:S02]  /*2340*/  SHF.L.U64.HI R2, R2, 0x2, R15 ;  /* 0x0000000202027819 */ /* 0x000fc4000001020f */
[C---:B------:R-:W-:Y:S01]  /*2350*/  IADD3 R12, P2, PT, R0.reuse, UR14, RZ ;  /* 0x0000000e000c7c10 */ /* 0x040fe2000ff5e0ff */
[----:B------:R-:W1:Y:S01]  /*2360*/  LDS R23, [R3+0x400] ;  /* 0x0004000003177984 */ /* 0x000e620000000800 */
[----:B------:R-:W-:Y:S02]  /*2370*/  IADD3 R0, P3, PT, R0, UR12, RZ ;  /* 0x0000000c00007c10 */ /* 0x000fe4000ff7e0ff */
        /* <DEDUP_REMOVED lines=34> */
.L_x_3064:
[----:B------:R-:W-:Y:S01]  /*25a0*/  HFMA2 R61, -RZ, RZ, 0, 5.9604644775390625e-08 ;  /* 0x00000001ff3d7431 */ /* 0x000fe200000001ff */
[----:B------:R-:W-:Y:S01]  /*25b0*/  BSSY B1, `(.L_x_3074) ;  /* 0x0000006000017945 */ /* 0x000fe20003800000 */
[----:B------:R-:W-:Y:S02]  /*25c0*/  MOV R62, 0x1f ;  /* 0x0000001f003e7802 */ /* 0x000fe40000000f00 */
[----:B------:R-:W-:-:S07]  /*25d0*/  MOV R53, 0xffffffff ;  /* 0xffffffff00357802 */ /* 0x000fce0000000f00 */
[----:B------:R-:W-:Y:S05]  /*25e0*/  WARPSYNC.COLLECTIVE R53, `(.L_x_3075) ;  /* 0x0000000035087348 */ /* 0x000fea0003c00000 */
[----:B------:R0:W1:Y:S02]  /*25f0*/  SHFL.BFLY P1, R65, R66, R61, R62 ;  /* 0x0c00003d42417389 */ /* 0x000064000002003e */
[----:B01----:R-:W-:Y:S05]  /*2600*/  ENDCOLLECTIVE ;  /* 0x000000000000791b */ /* 0x003fea0003800000 */
.L_x_3075:
[----:B------:R-:W-:Y:S05]  /*2610*/  BSYNC B1 ;  /* 0x0000000000017941 */ /* 0x000fea0003800000 */
.L_x_3074:
        /* <DEDUP_REMOVED lines=8> */
.L_x_3076:
[----:B------:R-:W-:Y:S01]  /*26a0*/  MOV R66, R64 ;  /* 0x0000004000427202 */ /* 0x000fe20000000f00 */
[----:B------:R-:W-:Y:S01]  /*26b0*/  HFMA2 R61, -RZ, RZ, 0, 1.1920928955078125e-07 ;  /* 0x00000002ff3d7431 */ /* 0x000fe200000001ff */
[----:B------:R-:W-:-:S07]  /*26c0*/  MOV R68, R65 ;  /* 0x0000004100447202 */ /* 0x000fce0000000f00 */
[----:B------:R-:W-:Y:S05]  /*26d0*/  WARPSYNC.COLLECTIVE R53, `(.L_x_3077) ;  /* 0x0000000035087348 */ /* 0x000fea0003c00000 */
[----:B------:R0:W1:Y:S02]  /*26e0*/  SHFL.BFLY P1, R65, R66, R61, R62 ;  /* 0x0c00003d42417389 */ /* 0x000064000002003e */
[----:B01----:R-:W-:Y:S05]  /*26f0*/  ENDCOLLECTIVE ;  /* 0x000000000000791b */ /* 0x003fea0003800000 */
.L_x_3077:
[----:B------:R-:W-:-:S05]  /*2700*/  FADD.FTZ R69, R68, R59 ;  /* 0x0000003b44457221 */ /* 0x000fca0000010000 */
[----:B------:R-:W-:Y:S01]  /*2710*/  MOV R66, R69 ;  /* 0x0000004500427202 */ /* 0x000fe20000000f00 */
[----:B------:R-:W-:-:S07]  /*2720*/  FADD.FTZ R67, R64, R65 ;  /* 0x0000004140437221 */ /* 0x000fce0000010000 */
[----:B------:R-:W-:Y:S05]  /*2730*/  WARPSYNC.COLLECTIVE R53, `(.L_x_3078) ;  /* 0x0000000035087348 */ /* 0x000fea0003c00000 */
[----:B------:R0:W1:Y:S02]  /*2740*/  SHFL.BFLY P1, R65, R66, R61, R62 ;  /* 0x0c00003d42417389 */ /* 0x000064000002003e */
[----:B01----:R-:W-:Y:S05]  /*2750*/  ENDCOLLECTIVE ;  /* 0x000000000000791b */ /* 0x003fea0003800000 */
.L_x_3078:
[----:B------:R-:W-:Y:S01]  /*2760*/  MOV R66, R67 ;  /* 0x0000004300427202 */ /* 0x000fe20000000f00 */
[----:B------:R-:W-:Y:S01]  /*2770*/  HFMA2 R61, -RZ, RZ, 0, 2.384185791015625e-07 ;  /* 0x00000004ff3d7431 */ /* 0x000fe200000001ff */
[----:B------:R-:W-:-:S07]  /*2780*/  MOV R68, R65 ;  /* 0x0000004100447202 */ /* 0x000fce0000000f00 */
[----:B------:R-:W-:Y:S05]  /*2790*/  WARPSYNC.COLLECTIVE R53, `(.L_x_3079) ;  /* 0x0000000035087348 */ /* 0x000fea0003c00000 */
[----:B------:R0:W1:Y:S02]  /*27a0*/  SHFL.BFLY P1, R65, R66, R61, R62 ;  /* 0x0c00003d42417389 */ /* 0x000064000002003e */
[----:B01----:R-:W-:Y:S05]  /*27b0*/  ENDCOLLECTIVE ;  /* 0x000000000000791b */ /* 0x003fea0003800000 */
.L_x_3079:
[----:B------:R-:W-:-:S05]  /*27c0*/  FADD.FTZ R71, R69, R68 ;  /* 0x0000004445477221 */ /* 0x000fca0000010000 */
[----:B------:R-:W-:Y:S01]  /*27d0*/  MOV R66, R71 ;  /* 0x0000004700427202 */ /* 0x000fe20000000f00 */
[----:B------:R-:W-:-:S07]  /*27e0*/  FADD.FTZ R68, R67, R65 ;  /* 0x0000004143447221 */ /* 0x000fce0000010000 */
[----:B------:R-:W-:Y:S05]  /*27f0*/  WARPSYNC.COLLECTIVE R53, `(.L_x_3080) ;  /* 0x0000000035087348 */ /* 0x000fea0003c00000 */
[----:B------:R0:W1:Y:S02]  /*2800*/  SHFL.BFLY P1, R65, R66, R61, R62 ;  /* 0x0c00003d42417389 */ /* 0x000064000002003e */
[----:B01----:R-:W-:Y:S05]  /*2810*/  ENDCOLLECTIVE ;  /* 0x000000000000791b */ /* 0x003fea0003800000 */
.L_x_3080:
[----:B------:R-:W-:Y:S01]  /*2820*/  MOV R66, R68 ;  /* 0x0000004400427202 */ /* 0x000fe20000000f00 */
[----:B------:R-:W-:Y:S01]  /*2830*/  HFMA2 R61, -RZ, RZ, 0, 4.76837158203125e-07 ;  /* 0x00000008ff3d7431 */ /* 0x000fe200000001ff */
[----:B------:R-:W-:-:S07]  /*2840*/  MOV R70, R65 ;  /* 0x0000004100467202 */ /* 0x000fce0000000f00 */
[----:B------:R-:W-:Y:S05]  /*2850*/  WARPSYNC.COLLECTIVE R53, `(.L_x_3081) ;  /* 0x0000000035087348 */ /* 0x000fea0003c00000 */
[----:B------:R0:W1:Y:S02]  /*2860*/  SHFL.BFLY P1, R65, R66, R61, R62 ;  /* 0x0c00003d42417389 */ /* 0x000064000002003e */
[----:B01----:R-:W-:Y:S05]  /*2870*/  ENDCOLLECTIVE ;  /* 0x000000000000791b */ /* 0x003fea0003800000 */
.L_x_3081:
[----:B------:R-:W-:-:S05]  /*2880*/  FADD.FTZ R72, R71, R70 ;  /* 0x0000004647487221 */ /* 0x000fca0000010000 */
[----:B------:R-:W-:Y:S01]  /*2890*/  MOV R66, R72 ;  /* 0x0000004800427202 */ /* 0x000fe20000000f00 */
[----:B------:R-:W-:-:S07]  /*28a0*/  FADD.FTZ R59, R68, R65 ;  /* 0x00000041443b7221 */ /* 0x000fce0000010000 */
[----:B------:R-:W-:Y:S05]  /*28b0*/  WARPSYNC.COLLECTIVE R53, `(.L_x_3082) ;  /* 0x0000000035087348 */ /* 0x000fea0003c00000 */
[----:B------:R0:W1:Y:S02]  /*28c0*/  SHFL.BFLY P1, R65, R66, R61, R62 ;  /* 0x0c00003d42417389 */ /* 0x000064000002003e */
[----:B01----:R-:W-:Y:S05]  /*28d0*/  ENDCOLLECTIVE ;  /* 0x000000000000791b */ /* 0x003fea0003800000 */
.L_x_3082:
[----:B------:R-:W-:Y:S01]  /*28e0*/  MOV R66, R59 ;  /* 0x0000003b00427202 */ /* 0x000fe20000000f00 */
[----:B------:R-:W-:Y:S01]  /*28f0*/  HFMA2 R61, -RZ, RZ, 0, 9.5367431640625e-07 ;  /* 0x00000010ff3d7431 */ /* 0x000fe200000001ff */
[----:B------:R-:W-:-:S07]  /*2900*/  MOV R73, R65 ;  /* 0x0000004100497202 */ /* 0x000fce0000000f00 */
[----:B------:R-:W-:Y:S05]  /*2910*/  WARPSYNC.COLLECTIVE R53, `(.L_x_3083) ;  /* 0x0000000035087348 */ /* 0x000fea0003c00000 */
[----:B------:R0:W1:Y:S02]  /*2920*/  SHFL.BFLY P1, R65, R66, R61, R62 ;  /* 0x0c00003d42417389 */ /* 0x000064000002003e */
[----:B01----:R-:W-:Y:S05]  /*2930*/  ENDCOLLECTIVE ;  /* 0x000000000000791b */ /* 0x003fea0003800000 */
.L_x_3083:
[----:B------:R-:W-:-:S05]  /*2940*/  FADD.FTZ R64, R72, R73 ;  /* 0x0000004948407221 */ /* 0x000fca0000010000 */
[----:B------:R-:W-:Y:S02]  /*2950*/  MOV R66, R64 ;  /* 0x0000004000427202 */ /* 0x000fe40000000f00 */
[----:B------:R-:W-:-:S07]  /*2960*/  MOV R70, R65 ;  /* 0x0000004100467202 */ /* 0x000fce0000000f00 */
[----:B------:R-:W-:Y:S05]  /*2970*/  WARPSYNC.COLLECTIVE R53, `(.L_x_3084) ;  /* 0x0000000035087348 */ /* 0x000fea0003c00000 */
[----:B------:R0:W1:Y:S02]  /*2980*/  SHFL.BFLY P1, R65, R66, R61, R62 ;  /* 0x0c00003d42417389 */ /* 0x000064000002003e */
[----:B01----:R-:W-:Y:S05]  /*2990*/  ENDCOLLECTIVE ;  /* 0x000000000000791b */ /* 0x003fea0003800000 */
.L_x_3084:
[----:B------:R-:W-:Y:S05]  /*29a0*/  BRA `(.L_x_3085) ;  /* 0xffffffe000807947 */ /* 0x000fea000383ffff */
.L_x_3086:
        /* <DEDUP_REMOVED lines=13> */
.L_x_6438:


//--------------------- .text._ZN10layer_norm13ln_bwd_kernelINS_13Kernel_traitsIf6__halfS2_S2_fjLj256ELj1ELj4ELj1ELj16ENS_18Kernel_traits_baseILj256EfS2_S2_S2_fjLj128EEEEELb0ELb0ELb1ELb1EEEvNS_9BwdParamsE --------------------------
	.section	.text._ZN10layer_norm13ln_bwd_kernelINS_13Kernel_traitsIf6__halfS2_S2_fjLj256ELj1ELj4ELj1ELj16ENS_18Kernel_traits_baseILj256EfS2_S2_S2_fjLj128EEEEELb0ELb0ELb1ELb1EEEvNS_9BwdParamsE,"ax",@progbits
	.align	128
        .global         _ZN10layer_norm13ln_bwd_kernelINS_13Kernel_traitsIf6__halfS2_S2_fjLj256ELj1ELj4ELj1ELj16ENS_18Kernel_traits_baseILj256EfS2_S2_S2_fjLj128EEEEELb0ELb0ELb1ELb1EEEvNS_9BwdParamsE
        .type           _ZN10layer_norm13ln_bwd_kernelINS_13Kernel_traitsIf6__halfS2_S2_fjLj256ELj1ELj4ELj1ELj16ENS_18Kernel_traits_baseILj256EfS2_S2_S2_fjLj128EEEEELb0ELb0ELb1ELb1EEEvNS_9BwdParamsE,@function
        .size           _ZN10layer_norm13ln_bwd_kernelINS_13Kernel_traitsIf6__halfS2_S2_fjLj256ELj1ELj4ELj1ELj16ENS_18Kernel_traits_baseILj256EfS2_S2_S2_fjLj128EEEEELb0ELb0ELb1ELb1EEEvNS_9BwdParamsE,(.L_x_6439 - _ZN10layer_norm13ln_bwd_kernelINS_13Kernel_traitsIf6__halfS2_S2_fjLj256ELj1ELj4ELj1ELj16ENS_18Kernel_traits_baseILj256EfS2_S2_S2_fjLj128EEEEELb0ELb0ELb1ELb1EEEvNS_9BwdParamsE)
        .other          _ZN10layer_norm13ln_bwd_kernelINS_13Kernel_traitsIf6__halfS2_S2_fjLj256ELj1ELj4ELj1ELj16ENS_18Kernel_traits_baseILj256EfS2_S2_S2_fjLj128EEEEELb0ELb0ELb1ELb1EEEvNS_9BwdParamsE,@"STO_CUDA_ENTRY STV_DEFAULT"
_ZN10layer_norm13ln_bwd_kernelINS_13Kernel_traitsIf6__halfS2_S2_fjLj256ELj1ELj4ELj1ELj16ENS_18Kernel_traits_baseILj256EfS2_S2_S2_fjLj128EEEEELb0ELb0ELb1ELb1EEEvNS_9BwdParamsE:
.text._ZN10layer_norm13ln_bwd_kernelINS_13Kernel_traitsIf6__halfS2_S2_fjLj256ELj1ELj4ELj1ELj16ENS_18Kernel_traits_baseILj256EfS2_S2_S2_fjLj128EEEEELb0ELb0ELb1ELb1EEEvNS_9BwdParamsE:
        /* <DEDUP_REMOVED lines=31> */
.L_x_3098:
        /* <DEDUP_REMOVED lines=14> */
[----:B------:R-:W1:Y:S01]  /*02d0*/  LDC.64 R8, c[0x0][0x3a8] ;  /* 0x0000ea00ff087b82 */ /* 0x000e620000000a00 */
[C---:B------:R-:W-:Y:S01]  /*02e0*/  IMAD R0, R4.reuse, UR8, RZ ;  /* 0x0000000804007c24 */ /* 0x040fe2000f8e02ff */
[----:B------:R-:W-:Y:S01]  /*02f0*/  IADD3 R5, PT, PT, R61, -0x1, RZ ;  /* 0xffffffff3d057810 */ /* 0x000fe20007ffe0ff */
[----:B------:R-:W-:-:S03]  /*0300*/  IMAD.WIDE R62, R4, 0x4, R62 ;  /* 0x00000004043e7825 */ /* 0x000fc600078e023e */
[----:B------:R-:W-:Y:S01]  /*0310*/  SHF.R.S32.HI R3, RZ, 0x1f, R0 ;  /* 0x0000001fff037819 */ /* 0x000fe20000011400 */
[----:B------:R-:W-:Y:S01]  /*0320*/  IMAD R5, R5, UR8, RZ ;  /* 0x0000000805057c24 */ /* 0x000fe2000f8e02ff */
[----:B0-----:R-:W0:Y:S01]  /*0330*/  LDC.64 R6, c[0x0][0x428] ;  /* 0x00010a00ff067b82 */ /* 0x001e220000000a00 */
[----:B------:R-:W2:Y:S01]  /*0340*/  LDG.E R58, desc[UR6][R62.64] ;  /* 0x000000063e3a7981 */ /* 0x000ea2000c1e1900 */
[----:B------:R-:W-:Y:S02]  /*0350*/  LEA.HI R3, R3, R0, RZ, 0x3 ;  /* 0x0000000003037211 */ /* 0x000fe400078f18ff */
[----:B------:R-:W-:Y:S02]  /*0360*/  SHF.R.S32.HI R48, RZ, 0x1f, R5 ;  /* 0x0000001fff307819 */ /* 0x000fe40000011405 */
[----:B------:R-:W-:Y:S02]  /*0370*/  LEA.HI.SX32 R0, R3, R2, 0x1d ;  /* 0x0000000203007211 */ /* 0x000fe400078feaff */
[----:B------:R-:W-:-:S04]  /*0380*/  LEA.HI R5, R48, R5, RZ, 0x3 ;  /* 0x0000000530057211 */ /* 0x000fc800078f18ff */
[----:B------:R-:W-:Y:S01]  /*0390*/  LEA.HI.SX32 R5, R5, R2, 0x1d ;  /* 0x0000000205057211 */ /* 0x000fe200078feaff */
[----:B-1----:R-:W-:-:S06]  /*03a0*/  IMAD.WIDE.U32 R8, R0, 0x10, R8 ;  /* 0x0000001000087825 */ /* 0x002fcc00078e0008 */
[----:B------:R-:W3:Y:S01]  /*03b0*/  LDG.E.128 R8, desc[UR6][R8.64] ;  /* 0x0000000608087981 */ /* 0x000ee2000c1e1d00 */
        /* <DEDUP_REMOVED lines=10> */
[----:B--2---:R-:W-:Y:S01]  /*0460*/  FSEL R58, R58, RZ, !P0 ;  /* 0x000000ff3a3a7208 */ /* 0x004fe20004000000 */
[--C-:B---3--:R-:W-:Y:S02]  /*0470*/  HADD2.F32 R53, -RZ, R9.reuse.H0_H0 ;  /* 0x20000009ff357230 */ /* 0x108fe40000004100 */
[--C-:B------:R-:W-:Y:S02]  /*0480*/  HADD2.F32 R5, -RZ, R8.reuse.H0_H0 ;  /* 0x20000008ff057230 */ /* 0x100fe40000004100 */
[----:B0-----:R-:W-:Y:S02]  /*0490*/  HADD2.F32 R7, -RZ, R8.H1_H1 ;  /* 0x30000008ff077230 */ /* 0x001fe40000004100 */
        /* <DEDUP_REMOVED lines=13> */
[----:B----4-:R-:W-:-:S02]  /*0570*/  HADD2.F32 R11, -RZ, R48.H0_H0 ;  /* 0x20000030ff0b7230 */ /* 0x010fc40000004100 */
[C---:B-1---5:R-:W-:Y:S01]  /*0580*/  FMUL.FTZ R3, R57.reuse, R6 ;  /* 0x0000000639037220 */ /* 0x062fe20000410000 */
[----:B------:R-:W-:Y:S02]  /*0590*/  HADD2.F32 R66, -RZ, R48.H1_H1 ;  /* 0x30000030ff427230 */ /* 0x000fe40000004100 */
[C---:B------:R-:W-:Y:S01]  /*05a0*/  FMUL.FTZ R6, R57.reuse, R8 ;  /* 0x0000000839067220 */ /* 0x040fe20000410000 */
[-C--:B------:R-:W-:Y:S01]  /*05b0*/  FMUL.FTZ R48, R20, R11.reuse ;  /* 0x0000000b14307220 */ /* 0x080fe20000410000 */
[----:B------:R-:W-:Y:S02]  /*05c0*/  HADD2.F32 R65, -RZ, R49.H0_H0 ;  /* 0x20000031ff417230 */ /* 0x000fe40000004100 */
[C---:B------:R-:W-:Y:S01]  /*05d0*/  FMUL.FTZ R5, R57.reuse, R10 ;  /* 0x0000000a39057220 */ /* 0x040fe20000410000 */
[----:B------:R-:W-:Y:S01]  /*05e0*/  FMUL.FTZ R8, R57, R56 ;  /* 0x0000003839087220 */ /* 0x000fe20000410000 */
[----:B------:R-:W-:Y:S01]  /*05f0*/  FADD.FTZ R32, R32, R11 ;  /* 0x0000000b20207221 */ /* 0x000fe20000010000 */
[----:B------:R-:W-:Y:S01]  /*0600*/  FFMA.FTZ R24, R3, R11, R24 ;  /* 0x0000000b03187223 */ /* 0x000fe20000010018 */
[----:B------:R-:W-:-:S02]  /*0610*/  HADD2.F32 R53, -RZ, R51.H0_H0 ;  /* 0x20000033ff357230 */ /* 0x000fc40000004100 */
[----:B------:R-:W-:Y:S01]  /*0620*/  FMUL.FTZ R11, R21, R66 ;  /* 0x00000042150b7220 */ /* 0x000fe20000410000 */
[----:B------:R-:W-:Y:S02]  /*0630*/  HADD2.F32 R0, -RZ, R51.H1_H1 ;  /* 0x30000033ff007230 */ /* 0x000fe40000004100 */
[----:B------:R-:W-:Y:S01]  /*0640*/  FADD.FTZ R56, RZ, R48 ;  /* 0x00000030ff387221 */ /* 0x000fe20000010000 */
[----:B------:R-:W-:Y:S01]  /*0650*/  FFMA.FTZ R51, R3, R48, RZ ;  /* 0x0000003003337223 */ /* 0x000fe200000100ff */
[----:B------:R-:W-:Y:S02]  /*0660*/  HADD2.F32 R52, -RZ, R49.H1_H1 ;  /* 0x30000031ff347230 */ /* 0x000fe40000004100 */
[----:B------:R-:W-:Y:S01]  /*0670*/  FADD.FTZ R34, R34, R65 ;  /* 0x0000004122227221 */ /* 0x000fe20000010000 */
[--C-:B------:R-:W-:Y:S02]  /*0680*/  HADD2.F32 R63, -RZ, R50.reuse.H0_H0 ;  /* 0x20000032ff3f7230 */ /* 0x100fe40000004100 */
[----:B------:R-:W-:Y:S01]  /*0690*/  FFMA.FTZ R26, R5, R65, R26 ;  /* 0x00000041051a7223 */ /* 0x000fe2000001001a */
[----:B------:R-:W-:-:S02]  /*06a0*/  HADD2.F32 R2, -RZ, R50.H1_H1 ;  /* 0x30000032ff027230 */ /* 0x000fc40000004100 */
        /* <DEDUP_REMOVED lines=15> */
[----:B------:R-:W-:Y:S01]  /*07a0*/  FADD.FTZ R65, R60, R49 ;  /* 0x000000313c417221 */ /* 0x000fe20000010000 */
[----:B------:R-:W-:Y:S01]  /*07b0*/  FMUL.FTZ R51, R17, R2 ;  /* 0x0000000211337220 */ /* 0x000fe20000410000 */
[----:B------:R-:W-:Y:S01]  /*07c0*/  FFMA.FTZ R2, R8, R49, R63 ;  /* 0x0000003108027223 */ /* 0x000fe2000001003f */
[----:B------:R-:W-:Y:S01]  /*07d0*/  FMUL.FTZ R9, R57, R64 ;  /* 0x0000004039097220 */ /* 0x000fe20000410000 */
[----:B------:R-:W-:-:S02]  /*07e0*/  FADD.FTZ R60, R65, R52 ;  /* 0x00000034413c7221 */ /* 0x000fc40000010000 */
[----:B------:R-:W-:Y:S01]  /*07f0*/  FFMA.FTZ R63, R7, R52, R2 ;  /* 0x00000034073f7223 */ /* 0x000fe20000010002 */
[----:B------:R-:W-:Y:S01]  /*0800*/  FADD.FTZ R38, R38, R53 ;  /* 0x0000003526267221 */ /* 0x000fe20000010000 */
[-C--:B------:R-:W-:Y:S01]  /*0810*/  FFMA.FTZ R30, R9, R53.reuse, R30 ;  /* 0x00000035091e7223 */ /* 0x080fe2000001001e */
[----:B------:R-:W-:Y:S01]  /*0820*/  FMUL.FTZ R56, R18, R53 ;  /* 0x0000003512387220 */ /* 0x000fe20000410000 */
[----:B------:R-:W-:Y:S01]  /*0830*/  FADD.FTZ R53, R60, R51 ;  /* 0x000000333c357221 */ /* 0x000fe20000010000 */
[----:B------:R-:W-:Y:S01]  /*0840*/  FFMA.FTZ R2, R10, R51, R63 ;  /* 0x000000330a027223 */ /* 0x000fe2000001003f */
[----:B------:R-:W-:Y:S02]  /*0850*/  FMUL.FTZ R58, R57, R58 ;  /* 0x0000003a393a7220 */ /* 0x000fe40000410000 */
        /* <DEDUP_REMOVED lines=10> */
.L_x_3090:
        /* <DEDUP_REMOVED lines=12> */
.L_x_3091:
[----:B------:R-:W-:Y:S05]  /*09c0*/  BSYNC.RECONVERGENT B1 ;  /* 0x0000000000017941 */ /* 0x000fea0003800200 */
.L_x_3089:
        /* <DEDUP_REMOVED lines=23> */
.L_x_3110:
[----:B------:R-:W4:Y:S01]  /*0b40*/  @P1 LDC R63, c[0x0][0x388] ;  /* 0x0000e200ff3f1b82 */ /* 0x000f220000000800 */
[----:B------:R-:W-:Y:S01]  /*0b50*/  @P1 IADD3 R54, PT, PT, R54, -0x1, RZ ;  /* 0xffffffff36361810 */ /* 0x000fe20007ffe0ff */
[----:B--2---:R-:W-:Y:S01]  /*0b60*/  FADD.FTZ R60, R66, R65 ;  /* 0x00000041423c7221 */ /* 0x004fe20000010000 */
[----:B------:R-:W-:Y:S01]  /*0b70*/  ISETP.NE.U32.AND P0, PT, R55, RZ, PT ;  /* 0x000000ff3700720c */ /* 0x000fe20003f05070 */
[----:B---3--:R-:W-:Y:S01]  /*0b80*/  FADD.FTZ R64, R73, R64 ;  /* 0x0000004049407221 */ /* 0x008fe20000010000 */
[----:B------:R-:W-:Y:S01]  /*0b90*/  ISETP.NE.AND P3, PT, RZ, UR9, PT ;  /* 0x00000009ff007c0c */ /* 0x000fe2000bf65270 */
[----:B------:R-:W-:Y:S01]  /*0ba0*/  FMUL.FTZ R60, R60, UR10 ;  /* 0x0000000a3c3c7c20 */ /* 0x000fe20008410000 */
[----:B------:R-:W-:Y:S01]  /*0bb0*/  ISETP.NE.AND.EX P0, PT, R59, RZ, PT, P0 ;  /* 0x000000ff3b00720c */ /* 0x000fe20003f05300 */
[----:B------:R-:W-:Y:S01]  /*0bc0*/  BSSY.RECONVERGENT B1, `(.L_x_3093) ;  /* 0x0000130000017945 */ /* 0x000fe20003800200 */
[----:B------:R-:W-:Y:S01]  /*0bd0*/  CS2R R70, SRZ ;  /* 0x0000000000467805 */ /* 0x000fe2000001ff00 */
[----:B------:R-:W-:Y:S01]  /*0be0*/  FMUL.FTZ R59, R64, UR10 ;  /* 0x0000000a403b7c20 */ /* 0x000fe20008410000 */
[----:B------:R-:W-:-:S02]  /*0bf0*/  @P1 MOV R71, RZ ;  /* 0x000000ff00471202 */ /* 0x000fc40000000f00 */
        /* <DEDUP_REMOVED lines=15> */
[-CC-:B------:R-:W-:Y:S02]  /*0cf0*/  FFMA.FTZ R64, R6, R59.reuse, R60.reuse ;  /* 0x0000003b06407223 */ /* 0x180fe4000001003c */
        /* <DEDUP_REMOVED lines=9> */
[----:B------:R-:W-:-:S04]  /*0d90*/  @P1 F2FP.F16.F32.PACK_AB R62, RZ, R62 ;  /* 0x0000003eff3e123e */ /* 0x000fc800000000ff */
[----:B------:R-:W-:Y:S02]  /*0da0*/  @P1 PRMT R40, R62, 0x7610, R40 ;  /* 0x000076103e281816 */ /* 0x000fe40000000028 */
[----:B------:R-:W-:-:S05]  /*0db0*/  @P1 FSEL R62, R64, RZ, P0 ;  /* 0x000000ff403e1208 */ /* 0x000fca0000000000 */
[----:B---3--:R-:W-:Y:S01]  /*0dc0*/  @P1 FMUL.FTZ R62, R62, R61 ;  /* 0x0000003d3e3e1220 */ /* 0x008fe20000410000 */
[----:B------:R-:W-:-:S04]  /*0dd0*/  FFMA.FTZ R61, R5, R59, R60 ;  /* 0x0000003b053d7223 */ /* 0x000fc8000001003c */
[----:B------:R-:W-:Y:S01]  /*0de0*/  @P1 FADD.FTZ R64, R50, -R61 ;  /* 0x8000003d32401221 */ /* 0x000fe20000010000 */
[----:B------:R-:W-:Y:S01]  /*0df0*/  @P1 F2FP.F16.F32.PACK_AB R62, RZ, R62 ;  /* 0x0000003eff3e123e */ /* 0x000fe200000000ff */
        /* <DEDUP_REMOVED lines=11> */
[----:B------:R-:W-:-:S03]  /*0eb0*/  @P1 F2FP.F16.F32.PACK_AB R63, RZ, R63 ;  /* 0x0000003fff3f123e */ /* 0x000fc600000000ff */
[----:B------:R-:W-:Y:S01]  /*0ec0*/  @P1 FMUL.FTZ R64, R57, R64 ;  /* 0x0000004039401220 */ /* 0x000fe20000410000 */
[----:B------:R-:W-:Y:S02]  /*0ed0*/  @P1 PRMT R41, R63, 0x7610, R41 ;  /* 0x000076103f291816 */ /* 0x000fe40000000029 */
[----:B------:R-:W2:Y:S02]  /*0ee0*/  @P1 LDC R63, c[0x0][0x40c] ;  /* 0x00010300ff3f1b82 */ /* 0x000ea40000000800 */
[----:B------:R-:W-:-:S05]  /*0ef0*/  @P1 FSEL R64, R64, RZ, P0 ;  /* 0x000000ff40401208 */ /* 0x000fca0000000000 */
[----:B---3--:R-:W-:-:S05]  /*0f00*/  @P1 FMUL.FTZ R61, R64, R61 ;  /* 0x0000003d403d1220 */ /* 0x008fca0000410000 */
[----:B------:R-:W-:Y:S02]  /*0f10*/  @P1 F2FP.F16.F32.PACK_AB R64, RZ, R61 ;  /* 0x0000003dff40123e */ /* 0x000fe400000000ff */
        /* <DEDUP_REMOVED lines=11> */
[----:B------:R-:W-:Y:S02]  /*0fd0*/  @P1 F2FP.F16.F32.PACK_AB R63, RZ, R63 ;  /* 0x0000003fff3f123e */ /* 0x000fe400000000ff */
[----:B------:R-:W-:Y:S02]  /*0fe0*/  @P1 F2FP.F16.F32.PACK_AB R62, RZ, R62 ;  /* 0x0000003eff3e123e */ /* 0x000fe400000000ff */
[----:B------:R-:W-:-:S02]  /*0ff0*/  @P1 FSEL R64, R64, RZ, P0 ;  /* 0x000000ff40401208 */ /* 0x000fc40000000000 */
[----:B------:R-:W-:-:S04]  /*1000*/  @P1 PRMT R42, R62, 0x7610, R42 ;  /* 0x000076103e2a1816 */ /* 0x000fc8000000002a */
[----:B------:R-:W-:Y:S01]  /*1010*/  @P1 PRMT R42, R42, 0x5410, R63 ;  /* 0x000054102a2a1816 */ /* 0x000fe2000000003f */
[----:B--2---:R-:W-:-:S05]  /*1020*/  @P1 FMUL.FTZ R61, R64, R61 ;  /* 0x0000003d403d1220 */ /* 0x004fca0000410000 */
        /* <DEDUP_REMOVED lines=11> */
.L_x_3095:
        /* <DEDUP_REMOVED lines=11> */
[----:B------:R-:W-:Y:S01]  /*1190*/  F2FP.F16.F32.PACK_AB R61, RZ, R44 ;  /* 0x0000002cff3d723e */ /* 0x000fe200000000ff */
[----:B--2---:R-:W-:Y:S01]  /*11a0*/  @P1 FMUL.FTZ R46, R44, R47 ;  /* 0x0000002f2c2e1220 */ /* 0x004fe20000410000 */
[----:B------:R-:W-:Y:S01]  /*11b0*/  FFMA.FTZ R47, R5, R59, R60 ;  /* 0x0000003b052f7223 */ /* 0x000fe2000001003c */
[----:B------:R-:W2:Y:S03]  /*11c0*/  @P1 LDC R44, c[0x0][0x40c] ;  /* 0x00010300ff2c1b82 */ /* 0x000ea60000000800 */
[----:B------:R-:W-:Y:S01]  /*11d0*/  FADD.FTZ R64, R50, -R47 ;  /* 0x8000002f32407221 */ /* 0x000fe20000010000 */
[----:B------:R-:W-:-:S03]  /*11e0*/  @P1 F2FP.F16.F32.PACK_AB R46, RZ, R46 ;  /* 0x0000002eff2e123e */ /* 0x000fc600000000ff */
[----:B------:R-:W-:Y:S01]  /*11f0*/  FMUL.FTZ R64, R57, R64 ;  /* 0x0000004039407220 */ /* 0x000fe20000410000 */
[----:B------:R-:W-:-:S04]  /*1200*/  @P1 PRMT R40, R46, 0x7610, R40 ;  /* 0x000076102e281816 */ /* 0x000fc80000000028 */
[----:B------:R-:W-:-:S04]  /*1210*/  FSEL R64, R64, RZ, P0 ;  /* 0x000000ff40407208 */ /* 0x000fc80000000000 */
[----:B------:R-:W-:Y:S01]  /*1220*/  F2FP.F16.F32.PACK_AB R46, RZ, R64 ;  /* 0x00000040ff2e723e */ /* 0x000fe200000000ff */
[----:B---3--:R-:W-:Y:S02]  /*1230*/  @P1 FMUL.FTZ R45, R64, R45 ;  /* 0x0000002d402d1220 */ /* 0x008fe40000410000 */
[----:B------:R-:W3:Y:S03]  /*1240*/  @P1 LDC R64, c[0x0][0x40c] ;  /* 0x00010300ff401b82 */ /* 0x000ee60000000800 */
[----:B------:R-:W-:Y:S01]  /*1250*/  @P1 F2FP.F16.F32.PACK_AB R45, RZ, R45 ;  /* 0x0000002dff2d123e */ /* 0x000fe200000000ff */
[----:B--2---:R-:W-:Y:S01]  /*1260*/  @P1 FMUL.FTZ R47, R63, R44 ;  /* 0x0000002c3f2f1220 */ /* 0x004fe20000410000 */
[----:B------:R-:W-:Y:S01]  /*1270*/  F2FP.F16.F32.PACK_AB R44, RZ, R63 ;  /* 0x0000003fff2c723e */ /* 0x000fe200000000ff */
[----:B------:R-:W-:Y:S01]  /*1280*/  FFMA.FTZ R63, R7, R59, R60 ;  /* 0x0000003b073f7223 */ /* 0x000fe2000001003c */
[----:B------:R-:W-:-:S02]  /*1290*/  @P1 PRMT R41, R45, 0x7610, R41 ;  /* 0x000076102d291816 */ /* 0x000fc40000000029 */
[----:B------:R-:W-:Y:S02]  /*12a0*/  @P1 F2FP.F16.F32.PACK_AB R62, RZ, R47 ;  /* 0x0000002fff3e123e */ /* 0x000fe400000000ff */
        /* <DEDUP_REMOVED lines=8> */
[----:B------:R-:W-:Y:S01]  /*1330*/  F2FP.F16.F32.PACK_AB R45, RZ, R66 ;  /* 0x00000042ff2d723e */ /* 0x000fe200000000ff */
[----:B------:R-:W-:Y:S01]  /*1340*/  FMUL.FTZ R65, R57, R62 ;  /* 0x0000003e39417220 */ /* 0x000fe20000410000 */
[--C-:B------:R-:W-:Y:S01]  /*1350*/  FFMA.FTZ R62, R10, R59, R60.reuse ;  /* 0x0000003b0a3e7223 */ /* 0x100fe2000001003c */
[----:B--2---:R-:W-:Y:S01]  /*1360*/  @P1 FMUL.FTZ R63, R66, R47 ;  /* 0x0000002f423f1220 */ /* 0x004fe20000410000 */
[-CC-:B------:R-:W-:Y:S01]  /*1370*/  FFMA.FTZ R47, R9, R59.reuse, R60.reuse ;  /* 0x0000003b092f7223 */ /* 0x180fe2000001003c */
[----:B------:R-:W-:Y:S01]  /*1380*/  FFMA.FTZ R66, R58, R59, R60 ;  /* 0x0000003b3a427223 */ /* 0x000fe2000001003c */
[----:B------:R-:W-:Y:S01]  /*1390*/  FSEL R65, R65, RZ, P0 ;  /* 0x000000ff41417208 */ /* 0x000fe20000000000 */
[----:B------:R-:W-:Y:S01]  /*13a0*/  FADD.FTZ R62, R51, -R62 ;  /* 0x8000003e333e7221 */ /* 0x000fe20000010000 */
[----:B------:R-:W-:Y:S01]  /*13b0*/  @P1 F2FP.F16.F32.PACK_AB R60, RZ, R63 ;  /* 0x0000003fff3c123e */ /* 0x000fe200000000ff */
[----:B------:R-:W-:Y:S01]  /*13c0*/  FADD.FTZ R68, R56, -R47 ;  /* 0x8000002f38447221 */ /* 0x000fe20000010000 */
[----:B------:R-:W-:Y:S01]  /*13d0*/  F2FP.F16.F32.PACK_AB R59, RZ, R65 ;  /* 0x00000041ff3b723e */ /* 0x000fe200000000ff */
[----:B---3--:R-:W-:Y:S01]  /*13e0*/  @P1 FMUL.FTZ R64, R65, R64 ;  /* 0x0000004041401220 */ /* 0x008fe20000410000 */
[----:B------:R-:W1:Y:S01]  /*13f0*/  @P1 LDC R63, c[0x0][0x40c] ;  /* 0x00010300ff3f1b82 */ /* 0x000e620000000800 */
[C---:B------:R-:W-:Y:S01]  /*1400*/  FMUL.FTZ R62, R57.reuse, R62 ;  /* 0x0000003e393e7220 */ /* 0x040fe20000410000 */
[----:B------:R-:W-:Y:S01]  /*1410*/  FMUL.FTZ R68, R57, R68 ;  /* 0x0000004439447220 */ /* 0x000fe20000410000 */
[----:B------:R-:W-:Y:S01]  /*1420*/  FADD.FTZ R66, R53, -R66 ;  /* 0x8000004235427221 */ /* 0x000fe20000010000 */
[----:B------:R-:W-:-:S02]  /*1430*/  @P1 F2FP.F16.F32.PACK_AB R64, RZ, R64 ;  /* 0x00000040ff40123e */ /* 0x000fc400000000ff */
[----:B------:R-:W-:Y:S01]  /*1440*/  FSEL R62, R62, RZ, P0 ;  /* 0x000000ff3e3e7208 */ /* 0x000fe20000000000 */
[----:B------:R-:W-:Y:S01]  /*1450*/  FMUL.FTZ R66, R57, R66 ;  /* 0x0000004239427220 */ /* 0x000fe20000410000 */
[----:B------:R-:W2:Y:S01]  /*1460*/  @P1 LDC R65, c[0x0][0x40c] ;  /* 0x00010300ff411b82 */ /* 0x000ea20000000800 */
[----:B------:R-:W-:Y:S02]  /*1470*/  FSEL R68, R68, RZ, P0 ;  /* 0x000000ff44447208 */ /* 0x000fe40000000000 */
[----:B------:R-:W-:Y:S02]  /*1480*/  F2FP.F16.F32.PACK_AB R57, RZ, R62 ;  /* 0x0000003eff39723e */ /* 0x000fe400000000ff */
[----:B------:R-:W-:Y:S02]  /*1490*/  @P1 PRMT R42, R64, 0x7610, R42 ;  /* 0x00007610402a1816 */ /* 0x000fe4000000002a */
[----:B------:R-:W-:Y:S02]  /*14a0*/  FSEL R67, R66, RZ, P0 ;  /* 0x000000ff42437208 */ /* 0x000fe40000000000 */
[----:B------:R-:W-:-:S02]  /*14b0*/  PRMT R45, R46, 0x5410, R45 ;  /* 0x000054102e2d7816 */ /* 0x000fc4000000002d */
[----:B------:R-:W-:Y:S02]  /*14c0*/  @P1 PRMT R41, R41, 0x5410, R60 ;  /* 0x0000541029291816 */ /* 0x000fe4000000003c */
[----:B------:R-:W-:Y:S02]  /*14d0*/  F2FP.F16.F32.PACK_AB R47, R67, R68 ;  /* 0x00000044432f723e */ /* 0x000fe400000000ff */
[----:B------:R-:W-:Y:S01]  /*14e0*/  PRMT R46, R59, 0x5410, R57 ;  /* 0x000054103b2e7816 */ /* 0x000fe20000000039 */
[----:B-1----:R-:W-:-:S05]  /*14f0*/  @P1 FMUL.FTZ R63, R62, R63 ;  /* 0x0000003f3e3f1220 */ /* 0x002fca0000410000 */
[----:B------:R-:W-:Y:S01]  /*1500*/  @P1 F2FP.F16.F32.PACK_AB R63, RZ, R63 ;  /* 0x0000003fff3f123e */ /* 0x000fe200000000ff */
[----:B--2---:R-:W-:-:S03]  /*1510*/  @P1 FMUL.FTZ R65, R68, R65 ;  /* 0x0000004144411220 */ /* 0x004fc60000410000 */
[----:B------:R-:W-:Y:S02]  /*1520*/  @P1 PRMT R42, R42, 0x5410, R63 ;  /* 0x000054102a2a1816 */ /* 0x000fe4000000003f */
[----:B------:R-:W-:-:S04]  /*1530*/  @P1 F2FP.F16.F32.PACK_AB R65, RZ, R65 ;  /* 0x00000041ff41123e */ /* 0x000fc800000000ff */
[----:B------:R-:W-:Y:S01]  /*1540*/  @P1 PRMT R43, R65, 0x7610, R43 ;  /* 0x00007610412b1816 */ /* 0x000fe2000000002b */
[----:B------:R-:W-:Y:S06]  /*1550*/  @!P1 BRA `(.L_x_3096) ;  /* 0x0000000800589947 */ /* 0x000fec0003800000 */
[----:B------:R-:W-:-:S05]  /*1560*/  FMUL.FTZ R57, R67, UR11 ;  /* 0x0000000b43397c20 */ /* 0x000fca0008410000 */
[----:B------:R-:W-:-:S04]  /*1570*/  F2FP.F16.F32.PACK_AB R57, RZ, R57 ;  /* 0x00000039ff39723e */ /* 0x000fc800000000ff */
[----:B------:R-:W-:Y:S01]  /*1580*/  PRMT R43, R43, 0x5410, R57 ;  /* 0x000054102b2b7816 */ /* 0x000fe20000000039 */
[----:B------:R-:W-:Y:S06]  /*1590*/  BRA `(.L_x_3096) ;  /* 0x0000000800487947 */ /* 0x000fec0003800000 */
.L_x_3094:
[----:B------:R-:W-:Y:S02]  /*15a0*/  MOV R54, UR18 ;  /* 0x0000001200367c02 */ /* 0x000fe40008000f00 */
[----:B------:R-:W-:Y:S02]  /*15b0*/  MOV R55, UR19 ;  /* 0x0000001300377c02 */ /* 0x000fe40008000f00 */
[----:B------:R-:W-:-:S04]  /*15c0*/  ISETP.NE.U32.AND P0, PT, R54, RZ, PT ;  /* 0x000000ff3600720c */ /* 0x000fc80003f05070 */
[----:B------:R-:W-:-:S13]  /*15d0*/  ISETP.NE.AND.EX P0, PT, R55, RZ, PT, P0 ;  /* 0x000000ff3700720c */ /* 0x000fda0003f05300 */
[----:B------:R-:W-:Y:S05]  /*15e0*/  @P0 BRA `(.L_x_3097) ;  /* 0x0000000400080947 */ /* 0x000fea0003800000 */
[----:B------:R-:W-:Y:S01]  /*15f0*/  ISETP.GT.AND P0, PT, R61, RZ, PT ;  /* 0x000000ff3d00720c */ /* 0x000fe20003f04270 */
[----:B------:R-:W-:Y:S01]  /*1600*/  HADD2.F32 R62, -RZ, R12.H0_H0 ;  /* 0x2000000cff3e7230 */ /* 0x000fe20000004100 */
[----:B------:R-:W2:Y:S08]  /*1610*/  @P1 LDC R63, c[0x0][0x40c] ;  /* 0x00010300ff3f1b82 */ /* 0x000eb00000000800 */
[----:B------:R-:W3:Y:S03]  /*1620*/  @P1 LDC R65, c[0x0][0x40c] ;  /* 0x00010300ff411b82 */ /* 0x000ee60000000800 */
[-CC-:B------:R-:W-:Y:S01]  /*1630*/  @P0 FFMA.FTZ R61, R3, R59.reuse, R60.reuse ;  /* 0x0000003b033d0223 */ /* 0x180fe2000001003c */
[----:B------:R-:W-:-:S03]  /*1640*/  @P0 FFMA.FTZ R64, R6, R59, R60 ;  /* 0x0000003b06400223 */ /* 0x000fc6000001003c */
[----:B------:R-:W-:-:S04]  /*1650*/  @P0 FADD.FTZ R61, R48, -R61 ;  /* 0x8000003d303d0221 */ /* 0x000fc80000010000 */
[----:B------:R-:W-:Y:S01]  /*1660*/  @P0 FFMA.FTZ R62, R57, R61, R62 ;  /* 0x0000003d393e0223 */ /* 0x000fe2000001003e */
[----:B------:R-:W-:Y:S01]  /*1670*/  @P0 FADD.FTZ R61, R11, -R64 ;  /* 0x800000400b3d0221 */ /* 0x000fe20000010000 */
[----:B------:R-:W-:Y:S02]  /*1680*/  HADD2.F32 R64, -RZ, R12.H1_H1 ;  /* 0x3000000cff407230 */ /* 0x000fe40000004100 */
[----:B--2---:R-:W-:Y:S01]  /*1690*/  @P1 FMUL.FTZ R62, R62, R63 ;  /* 0x0000003f3e3e1220 */ /* 0x004fe20000410000 */
[----:B------:R-:W-:Y:S02]  /*16a0*/  @P0 FFMA.FTZ R63, R5, R59, R60 ;  /* 0x0000003b053f0223 */ /* 0x000fe4000001003c */
[----:B------:R-:W-:Y:S02]  /*16b0*/  @P0 FFMA.FTZ R64, R57, R61, R64 ;  /* 0x0000003d39400223 */ /* 0x000fe40000010040 */
[----:B------:R-:W2:Y:S01]  /*16c0*/  @P1 LDC R61, c[0x0][0x40c] ;  /* 0x00010300ff3d1b82 */ /* 0x000ea20000000800 */
[----:B------:R-:W-:Y:S01]  /*16d0*/  @P0 FADD.FTZ R63, R50, -R63 ;  /* 0x8000003f323f0221 */ /* 0x000fe20000010000 */
[----:B------:R-:W-:-:S04]  /*16e0*/  @P1 F2FP.F16.F32.PACK_AB R62, RZ, R62 ;  /* 0x0000003eff3e123e */ /* 0x000fc800000000ff */
[----:B------:R-:W-:Y:S01]  /*16f0*/  @P1 PRMT R40, R62, 0x7610, R40 ;  /* 0x000076103e281816 */ /* 0x000fe20000000028 */
[----:B------:R-:W-:Y:S01]  /*1700*/  @P0 FFMA.FTZ R62, R8, R59, R60 ;  /* 0x0000003b083e0223 */ /* 0x000fe2000001003c */
[----:B--2---:R-:W-:Y:S01]  /*1710*/  @P1 FMUL.FTZ R61, R64, R61 ;  /* 0x0000003d403d1220 */ /* 0x004fe20000410000 */
[----:B------:R-:W-:-:S04]  /*1720*/  HADD2.F32 R64, -RZ, R13.H0_H0 ;  /* 0x2000000dff407230 */ /* 0x000fc80000004100 */
[----:B------:R-:W-:Y:S01]  /*1730*/  @P1 F2FP.F16.F32.PACK_AB R61, RZ, R61 ;  /* 0x0000003dff3d123e */ /* 0x000fe200000000ff */
[----:B------:R-:W-:Y:S02]  /*1740*/  @P0 FFMA.FTZ R64, R57, R63, R64 ;  /* 0x0000003f39400223 */ /* 0x000fe40000010040 */
[----:B------:R-:W2:Y:S01]  /*1750*/  @P1 LDC R63, c[0x0][0x40c] ;  /* 0x00010300ff3f1b82 */ /* 0x000ea20000000800 */
[----:B------:R-:W-:Y:S01]  /*1760*/  @P1 PRMT R40, R40, 0x5410, R61 ;  /* 0x0000541028281816 */ /* 0x000fe2000000003d */
[----:B------:R-:W-:-:S04]  /*1770*/  @P0 FFMA.FTZ R61, R7, R59, R60 ;  /* 0x0000003b073d0223 */ /* 0x000fc8000001003c */
[----:B------:R-:W-:Y:S01]  /*1780*/  @P0 FADD.FTZ R61, R52, -R61 ;  /* 0x8000003d343d0221 */ /* 0x000fe20000010000 */
[----:B--2---:R-:W-:Y:S01]  /*1790*/  @P1 FMUL.FTZ R63, R64, R63 ;  /* 0x0000003f403f1220 */ /* 0x004fe20000410000 */
[----:B------:R-:W-:Y:S01]  /*17a0*/  @P0 FADD.FTZ R64, R49, -R62 ;  /* 0x8000003e31400221 */ /* 0x000fe20000010000 */
[----:B------:R-:W-:-:S03]  /*17b0*/  HADD2.F32 R62, -RZ, R13.H1_H1 ;  /* 0x3000000dff3e7230 */ /* 0x000fc60000004100 */
[----:B------:R-:W-:Y:S02]  /*17c0*/  @P1 F2FP.F16.F32.PACK_AB R63, RZ, R63 ;  /* 0x0000003fff3f123e */ /* 0x000fe400000000ff */
[----:B------:R-:W-:Y:S01]  /*17d0*/  @P0 FFMA.FTZ R62, R57, R64, R62 ;  /* 0x00000040393e0223 */ /* 0x000fe2000001003e */
[----:B------:R-:W-:Y:S01]  /*17e0*/  HADD2.F32 R64, -RZ, R14.H0_H0 ;  /* 0x2000000eff407230 */ /* 0x000fe20000004100 */
[----:B------:R-:W-:Y:S02]  /*17f0*/  @P1 PRMT R41, R63, 0x7610, R41 ;  /* 0x000076103f291816 */ /* 0x000fe40000000029 */
[----:B---3--:R-:W-:Y:S02]  /*1800*/  @P1 FMUL.FTZ R62, R62, R65 ;  /* 0x000000413e3e1220 */ /* 0x008fe40000410000 */
[----:B------:R-:W-:Y:S02]  /*1810*/  @P0 FFMA.FTZ R64, R57, R61, R64 ;  /* 0x0000003d39400223 */ /* 0x000fe40000010040 */
[----:B------:R-:W2:Y:S01]  /*1820*/  @P1 LDC R61, c[0x0][0x40c] ;  /* 0x00010300ff3d1b82 */ /* 0x000ea20000000800 */
[----:B------:R-:W-:-:S04]  /*1830*/  @P1 F2FP.F16.F32.PACK_AB R62, RZ, R62 ;  /* 0x0000003eff3e123e */ /* 0x000fc800000000ff */
[----:B------:R-:W-:Y:S01]  /*1840*/  @P1 PRMT R41, R41, 0x5410, R62 ;  /* 0x0000541029291816 */ /* 0x000fe2000000003e */
[----:B------:R-:W-:-:S04]  /*1850*/  @P0 FFMA.FTZ R62, R10, R59, R60 ;  /* 0x0000003b0a3e0223 */ /* 0x000fc8000001003c */
[----:B------:R-:W-:Y:S01]  /*1860*/  @P0 FADD.FTZ R63, R51, -R62 ;  /* 0x8000003e333f0221 */ /* 0x000fe20000010000 */
[----:B------:R-:W-:-:S05]  /*1870*/  HADD2.F32 R62, -RZ, R14.H1_H1 ;  /* 0x3000000eff3e7230 */ /* 0x000fca0000004100 */
[----:B------:R-:W-:Y:S02]  /*1880*/  @P0 FFMA.FTZ R62, R57, R63, R62 ;  /* 0x0000003f393e0223 */ /* 0x000fe4000001003e */
[----:B------:R-:W3:Y:S01]  /*1890*/  @P1 LDC R63, c[0x0][0x40c] ;  /* 0x00010300ff3f1b82 */ /* 0x000ee20000000800 */
[----:B--2---:R-:W-:Y:S01]  /*18a0*/  @P1 FMUL.FTZ R61, R64, R61 ;  /* 0x0000003d403d1220 */ /* 0x004fe20000410000 */
[----:B------:R-:W-:-:S04]  /*18b0*/  HADD2.F32 R64, -RZ, R15.H0_H0 ;  /* 0x2000000fff407230 */ /* 0x000fc80000004100 */
[----:B------:R-:W-:-:S04]  /*18c0*/  @P1 F2FP.F16.F32.PACK_AB R61, RZ, R61 ;  /* 0x0000003dff3d123e */ /* 0x000fc800000000ff */
[----:B------:R-:W-:Y:S01]  /*18d0*/  @P1 PRMT R42, R61, 0x7610, R42 ;  /* 0x000076103d2a1816 */ /* 0x000fe2000000002a */
[----:B---3--:R-:W-:Y:S01]  /*18e0*/  @P1 FMUL.FTZ R62, R62, R63 ;  /* 0x0000003f3e3e1220 */ /* 0x008fe20000410000 */
[----:B------:R-:W-:-:S04]  /*18f0*/  @P0 FFMA.FTZ R63, R9, R59, R60 ;  /* 0x0000003b093f0223 */ /* 0x000fc8000001003c */
[----:B------:R-:W-:Y:S01]  /*1900*/  @P0 FADD.FTZ R63, R56, -R63 ;  /* 0x8000003f383f0221 */ /* 0x000fe20000010000 */
[----:B------:R-:W-:-:S03]  /*1910*/  @P1 F2FP.F16.F32.PACK_AB R62, RZ, R62 ;  /* 0x0000003eff3e123e */ /* 0x000fc600000000ff */
[----:B------:R-:W-:Y:S01]  /*1920*/  @P0 FFMA.FTZ R64, R57, R63, R64 ;  /* 0x0000003f39400223 */ /* 0x000fe20000010040 */
[----:B------:R-:W-:Y:S01]  /*1930*/  @P1 PRMT R42, R42, 0x5410, R62 ;  /* 0x000054102a2a1816 */ /* 0x000fe2000000003e */
[----:B------:R-:W2:Y:S02]  /*1940*/  @P1 LDC R63, c[0x0][0x40c] ;  /* 0x00010300ff3f1b82 */ /* 0x000ea40000000800 */
[----:B--2---:R-:W-:-:S05]  /*1950*/  @P1 FMUL.FTZ R64, R64, R63 ;  /* 0x0000003f40401220 */ /* 0x004fca0000410000 */
[----:B------:R-:W-:-:S04]  /*1960*/  @P1 F2FP.F16.F32.PACK_AB R64, RZ, R64 ;  /* 0x00000040ff40123e */ /* 0x000fc800000000ff */
[----:B------:R-:W-:Y:S01]  /*1970*/  @P1 PRMT R43, R64, 0x7610, R43 ;  /* 0x00007610402b1816 */ /* 0x000fe2000000002b */
[----:B------:R-:W-:Y:S06]  /*1980*/  @!P1 BRA `(.L_x_3096) ;  /* 0x00000004004c9947 */ /* 0x000fec0003800000 */
[----:B------:R-:W-:-:S04]  /*1990*/  @P0 FFMA.FTZ R60, R58, R59, R60 ;  /* 0x0000003b3a3c0223 */ /* 0x000fc8000001003c */
[----:B------:R-:W-:Y:S01]  /*19a0*/  @P0 FADD.FTZ R59, R53, -R60 ;  /* 0x8000003c353b0221 */ /* 0x000fe20000010000 */
[----:B------:R-:W-:-:S05]  /*19b0*/  HADD2.F32 R60, -RZ, R15.H1_H1 ;  /* 0x3000000fff3c7230 */ /* 0x000fca0000004100 */
[----:B------:R-:W-:-:S04]  /*19c0*/  @P0 FFMA.FTZ R60, R57, R59, R60 ;  /* 0x0000003b393c0223 */ /* 0x000fc8000001003c */
[----:B------:R-:W-:-:S05]  /*19d0*/  FMUL.FTZ R60, R60, UR11 ;  /* 0x0000000b3c3c7c20 */ /* 0x000fca0008410000 */
[----:B------:R-:W-:-:S04]  /*19e0*/  F2FP.F16.F32.PACK_AB R60, RZ, R60 ;  /* 0x0000003cff3c723e */ /* 0x000fc800000000ff */
[----:B------:R-:W-:Y:S01]  /*19f0*/  PRMT R43, R43, 0x5410, R60 ;  /* 0x000054102b2b7816 */ /* 0x000fe2000000003c */
[----:B------:R-:W-:Y:S06]  /*1a00*/  BRA `(.L_x_3096) ;  /* 0x00000004002c7947 */ /* 0x000fec0003800000 */
.L_x_3097:
[----:B------:R-:W-:Y:S01]  /*1a10*/  ISETP.GT.AND P0, PT, R61, RZ, PT ;  /* 0x000000ff3d00720c */ /* 0x000fe20003f04270 */
[----:B-1----:R-:W-:Y:S02]  /*1a20*/  HADD2.F32 R66, -RZ, R12.H1_H1 ;  /* 0x3000000cff427230 */ /* 0x002fe40000004100 */
[----:B------:R-:W-:Y:S01]  /*1a30*/  @P2 FFMA.FTZ R45, R3, R59, R60 ;  /* 0x0000003b032d2223 */ /* 0x000fe2000001003c */
[----:B------:R-:W-:Y:S01]  /*1a40*/  HADD2.F32 R68, -RZ, R14.H0_H0 ;  /* 0x2000000eff447230 */ /* 0x000fe20000004100 */
[----:B------:R-:W1:Y:S01]  /*1a50*/  @P1 LDC R65, c[0x0][0x40c] ;  /* 0x00010300ff411b82 */ /* 0x000e620000000800 */
[----:B------:R-:W-:Y:S02]  /*1a60*/  HADD2.F32 R64, -RZ, R13.H0_H0 ;  /* 0x2000000dff407230 */ /* 0x000fe40000004100 */
[----:B------:R-:W-:-:S05]  /*1a70*/  @P2 FADD.FTZ R45, R48, -R45 ;  /* 0x8000002d302d2221 */ /* 0x000fca0000010000 */
[----:B------:R-:W2:Y:S01]  /*1a80*/  @P1 LDC R63, c[0x0][0x40c] ;  /* 0x00010300ff3f1b82 */ /* 0x000ea20000000800 */
[-CC-:B------:R-:W-:Y:S01]  /*1a90*/  @P0 FFMA.FTZ R44, R6, R59.reuse, R60.reuse ;  /* 0x0000003b062c0223 */ /* 0x180fe2000001003c */
[-CC-:B------:R-:W-:Y:S01]  /*1aa0*/  @P0 FFMA.FTZ R61, R5, R59.reuse, R60.reuse ;  /* 0x0000003b053d0223 */ /* 0x180fe2000001003c */
[----:B------:R-:W-:Y:S02]  /*1ab0*/  @P0 FFMA.FTZ R46, R8, R59, R60 ;  /* 0x0000003b082e0223 */ /* 0x000fe4000001003c */
[----:B------:R-:W-:Y:S01]  /*1ac0*/  @P0 FADD.FTZ R47, R11, -R44 ;  /* 0x8000002c0b2f0221 */ /* 0x000fe20000010000 */
[----:B------:R-:W-:Y:S02]  /*1ad0*/  HADD2.F32 R44, -RZ, R12.H0_H0 ;  /* 0x2000000cff2c7230 */ /* 0x000fe40000004100 */
[----:B------:R-:W-:Y:S01]  /*1ae0*/  @P0 FADD.FTZ R61, R50, -R61 ;  /* 0x8000003d323d0221 */ /* 0x000fe20000010000 */
[C---:B------:R-:W-:Y:S02]  /*1af0*/  @P0 FFMA.FTZ R66, R57.reuse, R47, R66 ;  /* 0x0000002f39420223 */ /* 0x040fe40000010042 */
[----:B------:R-:W3:Y:S01]  /*1b00*/  @P1 LDC R47, c[0x0][0x40c] ;  /* 0x00010300ff2f1b82 */ /* 0x000ee20000000800 */
[C---:B------:R-:W-:Y:S01]  /*1b10*/  @P2 FFMA.FTZ R44, R57.reuse, R45, R44 ;  /* 0x0000002d392c2223 */ /* 0x040fe2000001002c */
[----:B------:R-:W-:Y:S01]  /*1b20*/  @P0 FFMA.FTZ R64, R57, R61, R64 ;  /* 0x0000003d39400223 */ /* 0x000fe20000010040 */
[----:B------:R-:W-:Y:S01]  /*1b30*/  @P0 FADD.FTZ R61, R49, -R46 ;  /* 0x8000002e313d0221 */ /* 0x000fe20000010000 */
[----:B------:R-:W-:-:S02]  /*1b40*/  HADD2.F32 R46, -RZ, R13.H1_H1 ;  /* 0x3000000dff2e7230 */ /* 0x000fc40000004100 */
[----:B-1----:R-:W-:Y:S01]  /*1b50*/  @P1 FMUL.FTZ R65, R64, R65 ;  /* 0x0000004140411220 */ /* 0x002fe20000410000 */
[----:B------:R-:W-:Y:S01]  /*1b60*/  F2FP.F16.F32.PACK_AB R62, RZ, R64 ;  /* 0x00000040ff3e723e */ /* 0x000fe200000000ff */
[----:B------:R-:W1:Y:S01]  /*1b70*/  @P1 LDC R45, c[0x0][0x40c] ;  /* 0x00010300ff2d1b82 */ /* 0x000e620000000800 */
[----:B------:R-:W-:Y:S01]  /*1b80*/  @P0 FFMA.FTZ R46, R57, R61, R46 ;  /* 0x0000003d392e0223 */ /* 0x000fe2000001002e */
[----:B------:R-:W-:Y:S02]  /*1b90*/  F2FP.F16.F32.PACK_AB R61, RZ, R44 ;  /* 0x0000002cff3d723e */ /* 0x000fe400000000ff */
[----:B------:R-:W-:Y:S01]  /*1ba0*/  @P1 F2FP.F16.F32.PACK_AB R65, RZ, R65 ;  /* 0x00000041ff41123e */ /* 0x000fe200000000ff */
[----:B--2---:R-:W-:-:S03]  /*1bb0*/  @P1 FMUL.FTZ R64, R46, R63 ;  /* 0x0000003f2e401220 */ /* 0x004fc60000410000 */
[----:B------:R-:W-:Y:S02]  /*1bc0*/  @P1 PRMT R41, R65, 0x7610, R41 ;  /* 0x0000761041291816 */ /* 0x000fe40000000029 */
[----:B------:R-:W-:-:S04]  /*1bd0*/  @P1 F2FP.F16.F32.PACK_AB R64, RZ, R64 ;  /* 0x00000040ff40123e */ /* 0x000fc800000000ff */
[----:B------:R-:W-:Y:S01]  /*1be0*/  @P1 PRMT R41, R41, 0x5410, R64 ;  /* 0x0000541029291816 */ /* 0x000fe20000000040 */
[----:B---3--:R-:W-:Y:S01]  /*1bf0*/  @P1 FMUL.FTZ R47, R44, R47 ;  /* 0x0000002f2c2f1220 */ /* 0x008fe20000410000 */
[----:B------:R-:W-:-:S04]  /*1c00*/  F2FP.F16.F32.PACK_AB R44, RZ, R66 ;  /* 0x00000042ff2c723e */ /* 0x000fc800000000ff */
[----:B------:R-:W-:Y:S02]  /*1c10*/  @P1 F2FP.F16.F32.PACK_AB R47, RZ, R47 ;  /* 0x0000002fff2f123e */ /* 0x000fe400000000ff */
[----:B------:R-:W-:Y:S01]  /*1c20*/  PRMT R44, R61, 0x5410, R44 ;  /* 0x000054103d2c7816 */ /* 0x000fe2000000002c */
[----:B-1----:R-:W-:Y:S01]  /*1c30*/  @P1 FMUL.FTZ R66, R66, R45 ;  /* 0x0000002d42421220 */ /* 0x002fe20000410000 */
[----:B------:R-:W-:Y:S01]  /*1c40*/  @P1 PRMT R40, R47, 0x7610, R40 ;  /* 0x000076102f281816 */ /* 0x000fe20000000028 */
[----:B------:R-:W-:Y:S01]  /*1c50*/  @P0 FFMA.FTZ R47, R7, R59, R60 ;  /* 0x0000003b072f0223 */ /* 0x000fe2000001003c */
[----:B------:R-:W-:Y:S02]  /*1c60*/  F2FP.F16.F32.PACK_AB R45, RZ, R46 ;  /* 0x0000002eff2d723e */ /* 0x000fe400000000ff */
[----:B------:R-:W-:Y:S01]  /*1c70*/  @P1 F2FP.F16.F32.PACK_AB R66, RZ, R66 ;  /* 0x00000042ff42123e */ /* 0x000fe200000000ff */
[----:B------:R-:W-:Y:S01]  /*1c80*/  @P0 FADD.FTZ R47, R52, -R47 ;  /* 0x8000002f342f0221 */ /* 0x000fe20000010000 */
[----:B------:R-:W-:-:S02]  /*1c90*/  PRMT R45, R62, 0x5410, R45 ;  /* 0x000054103e2d7816 */ /* 0x000fc4000000002d */
[----:B------:R-:W-:Y:S01]  /*1ca0*/  @P1 PRMT R40, R40, 0x5410, R66 ;  /* 0x0000541028281816 */ /* 0x000fe20000000042 */
[----:B------:R-:W-:Y:S02]  /*1cb0*/  @P0 FFMA.FTZ R68, R57, R47, R68 ;  /* 0x0000002f39440223 */ /* 0x000fe40000010044 */
[----:B------:R-:W1:Y:S03]  /*1cc0*/  @P1 LDC R47, c[0x0][0x40c] ;  /* 0x00010300ff2f1b82 */ /* 0x000e660000000800 */
[----:B------:R-:W-:Y:S01]  /*1cd0*/  F2FP.F16.F32.PACK_AB R46, RZ, R68 ;  /* 0x00000044ff2e723e */ /* 0x000fe200000000ff */
[----:B-1----:R-:W-:Y:S01]  /*1ce0*/  @P1 FMUL.FTZ R67, R68, R47 ;  /* 0x0000002f44431220 */ /* 0x002fe20000410000 */
[----:B------:R-:W-:-:S04]  /*1cf0*/  @P0 FFMA.FTZ R68, R10, R59, R60 ;  /* 0x0000003b0a440223 */ /* 0x000fc8000001003c */
[----:B------:R-:W-:Y:S01]  /*1d00*/  @P0 FADD.FTZ R47, R51, -R68 ;  /* 0x80000044332f0221 */ /* 0x000fe20000010000 */
[----:B------:R-:W-:Y:S01]  /*1d10*/  HADD2.F32 R68, -RZ, R14.H1_H1 ;  /* 0x3000000eff447230 */ /* 0x000fe20000004100 */
[----:B------:R-:W-:-:S04]  /*1d20*/  @P1 F2FP.F16.F32.PACK_AB R67, RZ, R67 ;  /* 0x00000043ff43123e */ /* 0x000fc800000000ff */
[----:B------:R-:W-:Y:S01]  /*1d30*/  @P0 FFMA.FTZ R68, R57, R47, R68 ;  /* 0x0000002f39440223 */ /* 0x000fe20000010044 */
[----:B------:R-:W-:Y:S01]  /*1d40*/  @P1 PRMT R42, R67, 0x7610, R42 ;  /* 0x00007610432a1816 */ /* 0x000fe2000000002a */
[----:B------:R-:W1:Y:S03]  /*1d50*/  @P1 LDC R47, c[0x0][0x40c] ;  /* 0x00010300ff2f1b82 */ /* 0x000e660000000800 */
[----:B------:R-:W-:-:S04]  /*1d60*/  F2FP.F16.F32.PACK_AB R63, RZ, R68 ;  /* 0x00000044ff3f723e */ /* 0x000fc800000000ff */
[----:B------:R-:W-:Y:S01]  /*1d70*/  PRMT R46, R46, 0x5410, R63 ;  /* 0x000054102e2e7816 */ /* 0x000fe2000000003f */
[----:B-1----:R-:W-:Y:S01]  /*1d80*/  @P1 FMUL.FTZ R68, R68, R47 ;  /* 0x0000002f44441220 */ /* 0x002fe20000410000 */
[-CC-:B------:R-:W-:Y:S01]  /*1d90*/  @P0 FFMA.FTZ R47, R9, R59.reuse, R60.reuse ;  /* 0x0000003b092f0223 */ /* 0x180fe2000001003c */
[----:B------:R-:W-:-:S03]  /*1da0*/  @P0 FFMA.FTZ R60, R58, R59, R60 ;  /* 0x0000003b3a3c0223 */ /* 0x000fc6000001003c */
[----:B------:R-:W-:Y:S01]  /*1db0*/  @P0 FADD.FTZ R59, R56, -R47 ;  /* 0x8000002f383b0221 */ /* 0x000fe20000010000 */
[----:B------:R-:W-:Y:S01]  /*1dc0*/  HADD2.F32 R47, -RZ, R15.H0_H0 ;  /* 0x2000000fff2f7230 */ /* 0x000fe20000004100 */
[----:B------:R-:W-:-:S04]  /*1dd0*/  @P1 F2FP.F16.F32.PACK_AB R68, RZ, R68 ;  /* 0x00000044ff44123e */ /* 0x000fc800000000ff */
[----:B------:R-:W-:Y:S01]  /*1de0*/  @P0 FFMA.FTZ R47, R57, R59, R47 ;  /* 0x0000003b392f0223 */ /* 0x000fe2000001002f */
[----:B------:R-:W-:Y:S01]  /*1df0*/  @P0 FADD.FTZ R59, R53, -R60 ;  /* 0x8000003c353b0221 */ /* 0x000fe20000010000 */
[----:B------:R-:W-:Y:S01]  /*1e00*/  HADD2.F32 R60, -RZ, R15.H1_H1 ;  /* 0x3000000fff3c7230 */ /* 0x000fe20000004100 */
[----:B------:R-:W-:-:S04]  /*1e10*/  @P1 PRMT R42, R42, 0x5410, R68 ;  /* 0x000054102a2a1816 */ /* 0x000fc80000000044 */
[----:B------:R-:W-:Y:S02]  /*1e20*/  @P0 FFMA.FTZ R60, R57, R59, R60 ;  /* 0x0000003b393c0223 */ /* 0x000fe4000001003c */
[----:B------:R-:W1:Y:S08]  /*1e30*/  @P1 LDC R59, c[0x0][0x40c] ;  /* 0x00010300ff3b1b82 */ /* 0x000e700000000800 */
[----:B------:R-:W2:Y:S01]  /*1e40*/  @P1 LDC R57, c[0x0][0x40c] ;  /* 0x00010300ff391b82 */ /* 0x000ea20000000800 */
[----:B-1----:R-:W-:Y:S01]  /*1e50*/  @P1 FMUL.FTZ R59, R47, R59 ;  /* 0x0000003b2f3b1220 */ /* 0x002fe20000410000 */
[----:B------:R-:W-:-:S04]  /*1e60*/  F2FP.F16.F32.PACK_AB R47, R60, R47 ;  /* 0x0000002f3c2f723e */ /* 0x000fc800000000ff */
[----:B------:R-:W-:Y:S01]  /*1e70*/  @P1 F2FP.F16.F32.PACK_AB R59, RZ, R59 ;  /* 0x0000003bff3b123e */ /* 0x000fe200000000ff */
[----:B--2---:R-:W-:-:S03]  /*1e80*/  @P1 FMUL.FTZ R57, R60, R57 ;  /* 0x000000393c391220 */ /* 0x004fc60000410000 */
[----:B------:R-:W-:Y:S02]  /*1e90*/  @P1 PRMT R43, R59, 0x7610, R43 ;  /* 0x000076103b2b1816 */ /* 0x000fe4000000002b */
[----:B------:R-:W-:-:S04]  /*1ea0*/  @P1 F2FP.F16.F32.PACK_AB R57, RZ, R57 ;  /* 0x00000039ff39123e */ /* 0x000fc800000000ff */
[----:B------:R-:W-:-:S07]  /*1eb0*/  @P1 PRMT R43, R43, 0x5410, R57 ;  /* 0x000054102b2b1816 */ /* 0x000fce0000000039 */
.L_x_3096:
[----:B------:R-:W-:Y:S05]  /*1ec0*/  BSYNC.RECONVERGENT B1 ;  /* 0x0000000000017941 */ /* 0x000fea0003800200 */
.L_x_3093:
        /* <DEDUP_REMOVED lines=18> */
.L_x_3088:
[----:B------:R-:W-:Y:S05]  /*1ff0*/  BSYNC B0 ;  /* 0x0000000000007941 */ /* 0x000fea0003800000 */
.L_x_3087:
        /* <DEDUP_REMOVED lines=62> */
.L_x_3092:
[----:B------:R-:W-:Y:S01]  /*23e0*/  HFMA2 R62, -RZ, RZ, 0, 5.9604644775390625e-08 ;  /* 0x00000001ff3e7431 */ /* 0x000fe200000001ff */
[----:B------:R-:W-:Y:S01]  /*23f0*/  BSSY B1, `(.L_x_3099) ;  /* 0x0000006000017945 */ /* 0x000fe20003800000 */
[----:B------:R-:W-:Y:S02]  /*2400*/  MOV R63, 0x1f ;  /* 0x0000001f003f7802 */ /* 0x000fe40000000f00 */
[----:B------:R-:W-:-:S07]  /*2410*/  MOV R60, 0xffffffff ;  /* 0xffffffff003c7802 */ /* 0x000fce0000000f00 */
[----:B0-----:R-:W-:Y:S05]  /*2420*/  WARPSYNC.COLLECTIVE R60, `(.L_x_3100) ;  /* 0x000000003c087348 */ /* 0x001fea0003c00000 */
[----:B------:R1:W2:Y:S02]  /*2430*/  SHFL.BFLY P0, R64, R67, R62, R63 ;  /* 0x0c00003e43407389 */ /* 0x0002a4000000003f */
[----:B012---:R-:W-:Y:S05]  /*2440*/  ENDCOLLECTIVE ;  /* 0x000000000000791b */ /* 0x007fea0003800000 */
.L_x_3100:
[----:B------:R-:W-:Y:S05]  /*2450*/  BSYNC B1 ;  /* 0x0000000000017941 */ /* 0x000fea0003800000 */
.L_x_3099:
        /* <DEDUP_REMOVED lines=8> */
.L_x_3101:
[----:B------:R-:W-:Y:S01]  /*24e0*/  MOV R67, R65 ;  /* 0x0000004100437202 */ /* 0x000fe20000000f00 */
[----:B------:R-:W-:Y:S01]  /*24f0*/  HFMA2 R62, -RZ, RZ, 0, 1.1920928955078125e-07 ;  /* 0x00000002ff3e7431 */ /* 0x000fe200000001ff */
[----:B------:R-:W-:-:S07]  /*2500*/  MOV R69, R64 ;  /* 0x0000004000457202 */ /* 0x000fce0000000f00 */
[----:B------:R-:W-:Y:S05]  /*2510*/  WARPSYNC.COLLECTIVE R60, `(.L_x_3102) ;  /* 0x000000003c087348 */ /* 0x000fea0003c00000 */
[----:B------:R0:W1:Y:S02]  /*2520*/  SHFL.BFLY P0, R64, R67, R62, R63 ;  /* 0x0c00003e43407389 */ /* 0x000064000000003f */
[----:B01----:R-:W-:Y:S05]  /*2530*/  ENDCOLLECTIVE ;  /* 0x000000000000791b */ /* 0x003fea0003800000 */
.L_x_3102:
[----:B------:R-:W-:-:S05]  /*2540*/  FADD.FTZ R68, R69, R66 ;  /* 0x0000004245447221 */ /* 0x000fca0000010000 */
[----:B------:R-:W-:Y:S01]  /*2550*/  MOV R67, R68 ;  /* 0x0000004400437202 */ /* 0x000fe20000000f00 */
[----:B------:R-:W-:-:S07]  /*2560*/  FADD.FTZ R69, R65, R64 ;  /* 0x0000004041457221 */ /* 0x000fce0000010000 */
[----:B------:R-:W-:Y:S05]  /*2570*/  WARPSYNC.COLLECTIVE R60, `(.L_x_3103) ;  /* 0x000000003c087348 */ /* 0x000fea0003c00000 */
[----:B------:R0:W1:Y:S02]  /*2580*/  SHFL.BFLY P0, R64, R67, R62, R63 ;  /* 0x0c00003e43407389 */ /* 0x000064000000003f */
[----:B01----:R-:W-:Y:S05]  /*2590*/  ENDCOLLECTIVE ;  /* 0x000000000000791b */ /* 0x003fea0003800000 */
.L_x_3103:
[----:B------:R-:W-:Y:S01]  /*25a0*/  MOV R67, R69 ;  /* 0x0000004500437202 */ /* 0x000fe20000000f00 */
[----:B------:R-:W-:Y:S01]  /*25b0*/  HFMA2 R62, -RZ, RZ, 0, 2.384185791015625e-07 ;  /* 0x00000004ff3e7431 */ /* 0x000fe200000001ff */
[----:B------:R-:W-:-:S07]  /*25c0*/  MOV R71, R64 ;  /* 0x0000004000477202 */ /* 0x000fce0000000f00 */
[----:B------:R-:W-:Y:S05]  /*25d0*/  WARPSYNC.COLLECTIVE R60, `(.L_x_3104) ;  /* 0x000000003c087348 */ /* 0x000fea0003c00000 */
[----:B------:R0:W1:Y:S02]  /*25e0*/  SHFL.BFLY P0, R64, R67, R62, R63 ;  /* 0x0c00003e43407389 */ /* 0x000064000000003f */
[----:B01----:R-:W-:Y:S05]  /*25f0*/  ENDCOLLECTIVE ;  /* 0x000000000000791b */ /* 0x003fea0003800000 */
.L_x_3104:
[----:B------:R-:W-:-:S05]  /*2600*/  FADD.FTZ R70, R68, R71 ;  /* 0x0000004744467221 */ /* 0x000fca0000010000 */
[----:B------:R-:W-:Y:S01]  /*2610*/  MOV R67, R70 ;  /* 0x0000004600437202 */ /* 0x000fe20000000f00 */
[----:B------:R-:W-:-:S07]  /*2620*/  FADD.FTZ R71, R69, R64 ;  /* 0x0000004045477221 */ /* 0x000fce0000010000 */
[----:B------:R-:W-:Y:S05]  /*2630*/  WARPSYNC.COLLECTIVE R60, `(.L_x_3105) ;  /* 0x000000003c087348 */ /* 0x000fea0003c00000 */
[----:B------:R0:W1:Y:S02]  /*2640*/  SHFL.BFLY P0, R64, R67, R62, R63 ;  /* 0x0c00003e43407389 */ /* 0x000064000000003f */
[----:B01----:R-:W-:Y:S05]  /*2650*/  ENDCOLLECTIVE ;  /* 0x000000000000791b */ /* 0x003fea0003800000 */
.L_x_3105:
[----:B------:R-:W-:Y:S01]  /*2660*/  MOV R67, R71 ;  /* 0x0000004700437202 */ /* 0x000fe20000000f00 */
[----:B------:R-:W-:Y:S01]  /*2670*/  HFMA2 R62, -RZ, RZ, 0, 4.76837158203125e-07 ;  /* 0x00000008ff3e7431 */ /* 0x000fe200000001ff */
[----:B------:R-:W-:-:S07]  /*2680*/  MOV R73, R64 ;  /* 0x0000004000497202 */ /* 0x000fce0000000f00 */
[----:B------:R-:W-:Y:S05]  /*2690*/  WARPSYNC.COLLECTIVE R60, `(.L_x_3106) ;  /* 0x000000003c087348 */ /* 0x000fea0003c00000 */
[----:B------:R0:W1:Y:S02]  /*26a0*/  SHFL.BFLY P0, R64, R67, R62, R63 ;  /* 0x0c00003e43407389 */ /* 0x000064000000003f */
[----:B01----:R-:W-:Y:S05]  /*26b0*/  ENDCOLLECTIVE ;  /* 0x000000000000791b */ /* 0x003fea0003800000 */
.L_x_3106:
[----:B------:R-:W-:-:S05]  /*26c0*/  FADD.FTZ R72, R70, R73 ;  /* 0x0000004946487221 */ /* 0x000fca0000010000 */
[----:B------:R-:W-:Y:S01]  /*26d0*/  MOV R67, R72 ;  /* 0x0000004800437202 */ /* 0x000fe20000000f00 */
[----:B------:R-:W-:-:S07]  /*26e0*/  FADD.FTZ R66, R71, R64 ;  /* 0x0000004047427221 */ /* 0x000fce0000010000 */
[----:B------:R-:W-:Y:S05]  /*26f0*/  WARPSYNC.COLLECTIVE R60, `(.L_x_3107) ;  /* 0x000000003c087348 */ /* 0x000fea0003c00000 */
[----:B------:R0:W1:Y:S02]  /*2700*/  SHFL.BFLY P0, R64, R67, R62, R63 ;  /* 0x0c00003e43407389 */ /* 0x000064000000003f */
[----:B01----:R-:W-:Y:S05]  /*2710*/  ENDCOLLECTIVE ;  /* 0x000000000000791b */ /* 0x003fea0003800000 */
.L_x_3107:
[----:B------:R-:W-:Y:S01]  /*2720*/  MOV R67, R66 ;  /* 0x0000004200437202 */ /* 0x000fe20000000f00 */
[----:B------:R-:W-:Y:S01]  /*2730*/  HFMA2 R62, -RZ, RZ, 0, 9.5367431640625e-07 ;  /* 0x00000010ff3e7431 */ /* 0x000fe200000001ff */
[----:B------:R-:W-:-:S07]  /*2740*/  MOV R73, R64 ;  /* 0x0000004000497202 */ /* 0x000fce0000000f00 */
[----:B------:R-:W-:Y:S05]  /*2750*/  WARPSYNC.COLLECTIVE R60, `(.L_x_3108) ;  /* 0x000000003c087348 */ /* 0x000fea0003c00000 */
[----:B------:R0:W1:Y:S02]  /*2760*/  SHFL.BFLY P0, R64, R67, R62, R63 ;  /* 0x0c00003e43407389 */ /* 0x000064000000003f */
[----:B01----:R-:W-:Y:S05]  /*2770*/  ENDCOLLECTIVE ;  /* 0x000000000000791b */ /* 0x003fea0003800000 */
.L_x_3108:
[----:B------:R-:W-:-:S05]  /*2780*/  FADD.FTZ R73, R72, R73 ;  /* 0x0000004948497221 */ /* 0x000fca0000010000 */
[----:B------:R-:W-:Y:S02]  /*2790*/  MOV R67, R73 ;  /* 0x0000004900437202 */ /* 0x000fe40000000f00 */
[----:B------:R-:W-:-:S07]  /*27a0*/  MOV R65, R64 ;  /* 0x0000004000417202 */ /* 0x000fce0000000f00 */
[----:B------:R-:W-:Y:S05]  /*27b0*/  WARPSYNC.COLLECTIVE R60, `(.L_x_3109) ;  /* 0x000000003c087348 */ /* 0x000fea0003c00000 */
[----:B------:R0:W1:Y:S02]  /*27c0*/  SHFL.BFLY P0, R64, R67, R62, R63 ;  /* 0x0c00003e43407389 */ /* 0x000064000000003f */
[----:B01----:R-:W-:Y:S05]  /*27d0*/  ENDCOLLECTIVE ;  /* 0x000000000000791b */ /* 0x003fea0003800000 */
.L_x_3109:
[----:B------:R-:W-:Y:S05]  /*27e0*/  BRA `(.L_x_3110) ;  /* 0xffffffe000d47947 */ /* 0x000fea000383ffff */
.L_x_3111:
        /* <DEDUP_REMOVED lines=9> */
.L_x_6439:


//--------------------- .text._ZN10layer_norm13ln_bwd_kernelINS_13Kernel_traitsIf6__halfS2_S2_fjLj256ELj1ELj4ELj1ELj16ENS_18Kernel_traits_baseILj256EfS2_S2_S2_fjLj128EEEEELb0ELb1ELb0ELb0EEEvNS_9BwdParamsE --------------------------
	.section	.text._ZN10layer_norm13ln_bwd_kernelINS_13Kernel_traitsIf6__halfS2_S2_fjLj256ELj1ELj4ELj1ELj16ENS_18Kernel_traits_baseILj256EfS2_S2_S2_fjLj128EEEEELb0ELb1ELb0ELb0EEEvNS_9BwdParamsE,"ax",@progbits
	.align	128
        .global         _ZN10layer_norm13ln_bwd_kernelINS_13Kernel_traitsIf6__halfS2_S2_fjLj256ELj1ELj4ELj1ELj16ENS_18Kernel_traits_baseILj256EfS2_S2_S2_fjLj128EEEEELb0ELb1ELb0ELb0EEEvNS_9BwdParamsE
        .type           _ZN10layer_norm13ln_bwd_kernelINS_13Kernel_traitsIf6__halfS2_S2_fjLj256ELj1ELj4ELj1ELj16ENS_18Kernel_traits_baseILj256EfS2_S2_S2_fjLj128EEEEELb0ELb1ELb0ELb0EEEvNS_9BwdParamsE,@function
        .size           _ZN10layer_norm13ln_bwd_kernelINS_13Kernel_traitsIf6__halfS2_S2_fjLj256ELj1ELj4ELj1ELj16ENS_18Kernel_traits_baseILj256EfS2_S2_S2_fjLj128EEEEELb0ELb1ELb0ELb0EEEvNS_9BwdParamsE,(.L_x_6440 - _ZN10layer_norm13ln_bwd_kernelINS_13Kernel_traitsIf6__halfS2_S2_fjLj256ELj1ELj4ELj1ELj16ENS_18Kernel_traits_baseILj256EfS2_S2_S2_fjLj128EEEEELb0ELb1ELb0ELb0EEEvNS_9BwdParamsE)
        .other          _ZN10layer_norm13ln_bwd_kernelINS_13Kernel_traitsIf6__halfS2_S2_fjLj256ELj1ELj4ELj1ELj16ENS_18Kernel_traits_baseILj256EfS2_S2_S2_fjLj128EEEEELb0ELb1ELb0ELb0EEEvNS_9BwdParamsE,@"STO_CUDA_ENTRY STV_DEFAULT"
_ZN10layer_norm13ln_bwd_kernelINS_13Kernel_traitsIf6__halfS2_S2_fjLj256ELj1ELj4ELj1ELj16ENS_18Kernel_traits_baseILj256EfS2_S2_S2_fjLj128EEEEELb0ELb1ELb0ELb0EEEvNS_9BwdParamsE:
.text._ZN10layer_norm13ln_bwd_kernelINS_13Kernel_traitsIf6__halfS2_S2_fjLj256ELj1ELj4ELj1ELj16ENS_18Kernel_traits_baseILj256EfS2_S2_S2_fjLj128EEEEELb0ELb1ELb0ELb0EEEvNS_9BwdParamsE:
        /* <DEDUP_REMOVED lines=48> */
.L_x_3123:
        /* <DEDUP_REMOVED lines=19> */
[----:B0-----:R-:W-:-:S05]  /*0430*/  IMAD.WIDE R2, R71, 0x4, R44 ;  /* 0x0000000447027825 */ /* 0x001fca00078e022c */
[----:B------:R-:W2:Y:S02]  /*0440*/  LDG.E R0, desc[UR8][R2.64] ;  /* 0x0000000802007981 */ /* 0x000ea4000c1e1900 */
        /* <DEDUP_REMOVED lines=13> */
[--C-:B------:R-:W-:Y:S02]  /*0520*/  HADD2.F32 R67, -RZ, R61.reuse.H0_H0 ;  /* 0x2000003dff437230 */ /* 0x100fe40000004100 */
[----:B------:R-:W-:Y:S02]  /*0530*/  HADD2.F32 R65, -RZ, R60.H1_H1 ;  /* 0x3000003cff417230 */ /* 0x000fe40000004100 */
[----:B0-----:R-:W-:Y:S01]  /*0540*/  FADD.FTZ R58, -R0, R3 ;  /* 0x00000003003a7221 */ /* 0x001fe20000010100 */
[----:B------:R-:W-:Y:S02]  /*0550*/  HADD2.F32 R61, -RZ, R61.H1_H1 ;  /* 0x3000003dff3d7230 */ /* 0x000fe40000004100 */
[----:B----4-:R-:W-:-:S02]  /*0560*/  HADD2.F32 R59, -RZ, R44.H0_H0 ;  /* 0x2000002cff3b7230 */ /* 0x010fc40000004100 */
[--C-:B------:R-:W-:Y:S02]  /*0570*/  HADD2.F32 R69, -RZ, R62.reuse.H0_H0 ;  /* 0x2000003eff457230 */ /* 0x100fe40000004100 */
[----:B------:R-:W-:Y:S02]  /*0580*/  HADD2.F32 R79, -RZ, R62.H1_H1 ;  /* 0x3000003eff4f7230 */ /* 0x000fe40000004100 */
[----:B------:R-:W-:Y:S01]  /*0590*/  FADD.FTZ R62, -R0, R67 ;  /* 0x00000043003e7221 */ /* 0x000fe20000010100 */
[----:B------:R-:W-:Y:S02]  /*05a0*/  HADD2.F32 R60, -RZ, R44.H1_H1 ;  /* 0x3000002cff3c7230 */ /* 0x000fe40000004100 */
[----:B------:R-:W-:Y:S01]  /*05b0*/  FMUL.FTZ R68, R36, R59 ;  /* 0x0000003b24447220 */ /* 0x000fe20000410000 */
[C---:B------:R-:W-:Y:S01]  /*05c0*/  FADD.FTZ R70, -R0.reuse, R65 ;  /* 0x0000004100467221 */ /* 0x040fe20000010100 */
[----:B-----5:R-:W-:Y:S01]  /*05d0*/  FMUL.FTZ R3, R57, R58 ;  /* 0x0000003a39037220 */ /* 0x020fe20000410000 */
[C---:B------:R-:W-:Y:S01]  /*05e0*/  FADD.FTZ R66, -R0.reuse, R61 ;  /* 0x0000003d00427221 */ /* 0x040fe20000010100 */
[----:B------:R-:W-:Y:S01]  /*05f0*/  FADD.FTZ R76, -R0, R69 ;  /* 0x00000045004c7221 */ /* 0x000fe20000010100 */
[----:B------:R-:W-:-:S02]  /*0600*/  HADD2.F32 R65, -RZ, R45.H0_H0 ;  /* 0x2000002dff417230 */ /* 0x000fc40000004100 */
[----:B------:R-:W-:Y:S01]  /*0610*/  FMUL.FTZ R69, R57, R62 ;  /* 0x0000003e39457220 */ /* 0x000fe20000410000 */
[----:B------:R-:W-:Y:S02]  /*0620*/  HADD2.F32 R64, -RZ, R45.H1_H1 ;  /* 0x3000002dff407230 */ /* 0x000fe40000004100 */
[----:B------:R-:W-:Y:S01]  /*0630*/  FMUL.FTZ R67, R37, R60 ;  /* 0x0000003c25437220 */ /* 0x000fe20000410000 */
[--C-:B------:R-:W-:Y:S02]  /*0640*/  HADD2.F32 R61, -RZ, R46.reuse.H0_H0 ;  /* 0x2000002eff3d7230 */ /* 0x100fe40000004100 */
[----:B------:R-:W-:Y:S02]  /*0650*/  HADD2.F32 R80, -RZ, R46.H1_H1 ;  /* 0x3000002eff507230 */ /* 0x000fe40000004100 */
[----:B------:R-:W-:Y:S01]  /*0660*/  FADD.FTZ R46, RZ, R68 ;  /* 0x00000044ff2e7221 */ /* 0x000fe20000010000 */
[--C-:B------:R-:W-:Y:S02]  /*0670*/  HADD2.F32 R45, -RZ, R47.reuse.H0_H0 ;  /* 0x2000002fff2d7230 */ /* 0x100fe40000004100 */
[----:B------:R-:W-:Y:S01]  /*0680*/  FMUL.FTZ R70, R57, R70 ;  /* 0x0000004639467220 */ /* 0x000fe20000410000 */
[----:B------:R-:W-:-:S02]  /*0690*/  HADD2.F32 R44, -RZ, R47.H1_H1 ;  /* 0x3000002fff2c7230 */ /* 0x000fc40000004100 */
[----:B------:R-:W-:Y:S01]  /*06a0*/  FFMA.FTZ R47, R3, R68, RZ ;  /* 0x00000044032f7223 */ /* 0x000fe200000100ff */
[----:B------:R-:W-:Y:S01]  /*06b0*/  FADD.FTZ R18, R18, R65 ;  /* 0x0000004112127221 */ /* 0x000fe20000010000 */
[----:B------:R-:W-:Y:S01]  /*06c0*/  FMUL.FTZ R66, R57, R66 ;  /* 0x0000004239427220 */ /* 0x000fe20000410000 */
[-C--:B------:R-:W-:Y:S01]  /*06d0*/  FFMA.FTZ R10, R69, R65.reuse, R10 ;  /* 0x00000041450a7223 */ /* 0x080fe2000001000a */
[----:B------:R-:W-:Y:S01]  /*06e0*/  FMUL.FTZ R65, R38, R65 ;  /* 0x0000004126417220 */ /* 0x000fe20000410000 */
[----:B------:R-:W-:Y:S01]  /*06f0*/  FADD.FTZ R46, R46, R67 ;  /* 0x000000432e2e7221 */ /* 0x000fe20000010000 */
[----:B------:R-:W-:Y:S01]  /*0700*/  FFMA.FTZ R58, R70, R67, R47 ;  /* 0x00000043463a7223 */ /* 0x000fe2000001002f */
[--C-:B------:R-:W-:Y:S02]  /*0710*/  HADD2.F32 R81, -RZ, R63.reuse.H0_H0 ;  /* 0x2000003fff517230 */ /* 0x100fe40000004100 */
[----:B------:R-:W-:Y:S01]  /*0720*/  FADD.FTZ R19, R19, R64 ;  /* 0x0000004013137221 */ /* 0x000fe20000010000 */
[----:B------:R-:W-:-:S02]  /*0730*/  HADD2.F32 R63, -RZ, R63.H1_H1 ;  /* 0x3000003fff3f7230 */ /* 0x000fc40000004100 */
[-C--:B------:R-:W-:Y:S01]  /*0740*/  FFMA.FTZ R11, R66, R64.reuse, R11 ;  /* 0x00000040420b7223 */ /* 0x080fe2000001000b */
[----:B------:R-:W-:Y:S01]  /*0750*/  FADD.FTZ R16, R16, R59 ;  /* 0x0000003b10107221 */ /* 0x000fe20000010000 */
[----:B------:R-:W-:Y:S01]  /*0760*/  FFMA.FTZ R8, R3, R59, R8 ;  /* 0x0000003b03087223 */ /* 0x000fe20000010008 */
[----:B------:R-:W-:Y:S01]  /*0770*/  FMUL.FTZ R64, R39, R64 ;  /* 0x0000004027407220 */ /* 0x000fe20000410000 */
[----:B------:R-:W-:Y:S01]  /*0780*/  FADD.FTZ R47, R46, R65 ;  /* 0x000000412e2f7221 */ /* 0x000fe20000010000 */
[----:B------:R-:W-:Y:S01]  /*0790*/  FFMA.FTZ R59, R69, R65, R58 ;  /* 0x00000041453b7223 */ /* 0x000fe2000001003a */
[C---:B------:R-:W-:Y:S01]  /*07a0*/  FADD.FTZ R78, -R0.reuse, R79 ;  /* 0x0000004f004e7221 */ /* 0x040fe20000010100 */
[C---:B------:R-:W-:Y:S01]  /*07b0*/  FADD.FTZ R2, -R0.reuse, R81 ;  /* 0x0000005100027221 */ /* 0x040fe20000010100 */
[----:B------:R-:W-:Y:S01]  /*07c0*/  FADD.FTZ R0, -R0, R63 ;  /* 0x0000003f00007221 */ /* 0x000fe20000010100 */
[-C--:B------:R-:W-:Y:S01]  /*07d0*/  FMUL.FTZ R62, R32, R61.reuse ;  /* 0x0000003d203e7220 */ /* 0x080fe20000410000 */
[----:B------:R-:W-:Y:S01]  /*07e0*/  FADD.FTZ R47, R47, R64 ;  /* 0x000000402f2f7221 */ /* 0x000fe20000010000 */
[----:B------:R-:W-:Y:S01]  /*07f0*/  FMUL.FTZ R63, R57, R76 ;  /* 0x0000004c393f7220 */ /* 0x000fe20000410000 */
[----:B------:R-:W-:Y:S01]  /*0800*/  FFMA.FTZ R46, R66, R64, R59 ;  /* 0x00000040422e7223 */ /* 0x000fe2000001003b */
[----:B------:R-:W-:Y:S01]  /*0810*/  FADD.FTZ R17, R17, R60 ;  /* 0x0000003c11117221 */ /* 0x000fe20000010000 */
[----:B------:R-:W-:Y:S01]  /*0820*/  FFMA.FTZ R9, R70, R60, R9 ;  /* 0x0000003c46097223 */ /* 0x000fe20000010009 */
[----:B------:R-:W-:Y:S01]  /*0830*/  FMUL.FTZ R58, R33, R80 ;  /* 0x00000050213a7220 */ /* 0x000fe20000410000 */
[----:B------:R-:W-:Y:S01]  /*0840*/  FADD.FTZ R47, R47, R62 ;  /* 0x0000003e2f2f7221 */ /* 0x000fe20000010000 */
[----:B------:R-:W-:Y:S01]  /*0850*/  FMUL.FTZ R60, R57, R78 ;  /* 0x0000004e393c7220 */ /* 0x000fe20000410000 */
[C---:B------:R-:W-:Y:S01]  /*0860*/  FFMA.FTZ R59, R63.reuse, R62, R46 ;  /* 0x0000003e3f3b7223 */ /* 0x040fe2000001002e */
[----:B------:R-:W-:Y:S01]  /*0870*/  FADD.FTZ R20, R20, R61 ;  /* 0x0000003d14147221 */ /* 0x000fe20000010000 */
[----:B------:R-:W-:Y:S01]  /*0880*/  FFMA.FTZ R12, R63, R61, R12 ;  /* 0x0000003d3f0c7223 */ /* 0x000fe2000001000c */
[----:B------:R-:W-:Y:S01]  /*0890*/  FMUL.FTZ R61, R57, R2 ;  /* 0x00000002393d7220 */ /* 0x000fe20000410000 */
[-C--:B------:R-:W-:Y:S01]  /*08a0*/  FMUL.FTZ R2, R34, R45.reuse ;  /* 0x0000002d22027220 */ /* 0x080fe20000410000 */
        /* <DEDUP_REMOVED lines=13> */
[----:B------:R-:W-:-:S07]  /*0980*/  FFMA.FTZ R76, R0, R59, R46 ;  /* 0x0000003b004c7223 */ /* 0x000fce000001002e */
.L_x_3115:
[----:B------:R-:W-:Y:S05]  /*0990*/  BSYNC.RECONVERGENT B1 ;  /* 0x0000000000017941 */ /* 0x000fea0003800200 */
.L_x_3114:
[----:B------:R-:W-:Y:S01]  /*09a0*/  UMOV UR6, 0xffffffff ;  /* 0xffffffff00067882 */ /* 0x000fe20000000000 */
[----:B-----5:R-:W-:Y:S02]  /*09b0*/  @P0 HADD2.F32 R56, -RZ, R75.H0_H0 ;  /* 0x2000004bff380230 */ /* 0x020fe40000004100 */
        /* <DEDUP_REMOVED lines=19> */
.L_x_3137:
        /* <DEDUP_REMOVED lines=43> */
[----:B-----5:R-:W-:-:S02]  /*0da0*/  HADD2.F32 R75, -RZ, R47.H0_H0 ;  /* 0x2000002fff4b7230 */ /* 0x020fc40000004100 */
[-C--:B------:R-:W-:Y:S01]  /*0db0*/  FMUL.FTZ R83, R89, R56.reuse ;  /* 0x0000003859537220 */ /* 0x080fe20000410000 */
[--C-:B------:R-:W-:Y:S02]  /*0dc0*/  HADD2.F32 R78, -RZ, R44.reuse.H0_H0 ;  /* 0x2000002cff4e7230 */ /* 0x100fe40000004100 */
[-C--:B------:R-:W-:Y:S01]  /*0dd0*/  FMUL.FTZ R76, R79, R56.reuse ;  /* 0x000000384f4c7220 */ /* 0x080fe20000410000 */
[----:B------:R-:W-:Y:S01]  /*0de0*/  FMUL.FTZ R79, R81, R56 ;  /* 0x00000038514f7220 */ /* 0x000fe20000410000 */
[----:B------:R-:W-:Y:S01]  /*0df0*/  FFMA.FTZ R50, R83, R75, R50 ;  /* 0x0000004b53327223 */ /* 0x000fe20000010032 */
[----:B------:R-:W-:Y:S02]  /*0e00*/  HADD2.F32 R75, -RZ, R45.H0_H0 ;  /* 0x2000002dff4b7230 */ /* 0x000fe40000004100 */
[----:B------:R-:W-:Y:S01]  /*0e10*/  FFMA.FTZ R52, R57, R78, R52 ;  /* 0x0000004e39347223 */ /* 0x000fe20000010034 */
[----:B------:R-:W-:Y:S02]  /*0e20*/  HADD2.F32 R44, -RZ, R44.H1_H1 ;  /* 0x3000002cff2c7230 */ /* 0x000fe40000004100 */
[----:B------:R-:W-:Y:S01]  /*0e30*/  FMUL.FTZ R81, R85, R56 ;  /* 0x0000003855517220 */ /* 0x000fe20000410000 */
[----:B------:R-:W-:-:S02]  /*0e40*/  HADD2.F32 R78, -RZ, R46.H0_H0 ;  /* 0x2000002eff4e7230 */ /* 0x000fc40000004100 */
[-C--:B------:R-:W-:Y:S01]  /*0e50*/  FMUL.FTZ R80, R87, R56.reuse ;  /* 0x0000003857507220 */ /* 0x080fe20000410000 */
[----:B------:R-:W-:Y:S02]  /*0e60*/  HADD2.F32 R45, -RZ, R45.H1_H1 ;  /* 0x3000002dff2d7230 */ /* 0x000fe40000004100 */
[----:B------:R-:W-:Y:S01]  /*0e70*/  FMUL.FTZ R56, R91, R56 ;  /* 0x000000385b387220 */ /* 0x000fe20000410000 */
[----:B------:R-:W-:Y:S02]  /*0e80*/  HADD2.F32 R46, -RZ, R46.H1_H1 ;  /* 0x3000002eff2e7230 */ /* 0x000fe40000004100 */
[----:B------:R-:W-:Y:S01]  /*0e90*/  FFMA.FTZ R54, R79, R75, R54 ;  /* 0x0000004b4f367223 */ /* 0x000fe20000010036 */
[----:B------:R-:W-:Y:S01]  /*0ea0*/  FFMA.FTZ R53, R76, R44, R53 ;  /* 0x0000002c4c357223 */ /* 0x000fe20000010035 */
[----:B------:R-:W-:Y:S01]  /*0eb0*/  FFMA.FTZ R75, R81, R78, R48 ;  /* 0x0000004e514b7223 */ /* 0x000fe20000010030 */
[----:B------:R-:W-:Y:S02]  /*0ec0*/  HADD2.F32 R47, -RZ, R47.H1_H1 ;  /* 0x3000002fff2f7230 */ /* 0x000fe40000004100 */
[----:B------:R-:W-:Y:S01]  /*0ed0*/  FFMA.FTZ R55, R82, R45, R55 ;  /* 0x0000002d52377223 */ /* 0x000fe20000010037 */
        /* <DEDUP_REMOVED lines=9> */
[----:B------:R-:W-:Y:S01]  /*0f70*/  FFMA.FTZ R51, R56, R47, R51 ;  /* 0x0000002f38337223 */ /* 0x000fe20000010033 */
[----:B------:R-:W-:-:S02]  /*0f80*/  F2FP.F16.F32.PACK_AB R47, R48, R83 ;  /* 0x00000053302f723e */ /* 0x000fc400000000ff */
[----:B------:R-:W-:Y:S02]  /*0f90*/  F2FP.F16.F32.PACK_AB R46, R57, R46 ;  /* 0x0000002e392e723e */ /* 0x000fe400000000ff */
[----:B------:R-:W-:Y:S02]  /*0fa0*/  F2FP.F16.F32.PACK_AB R45, R82, R45 ;  /* 0x0000002d522d723e */ /* 0x000fe400000000ff */
[----:B------:R-:W-:Y:S01]  /*0fb0*/  F2FP.F16.F32.PACK_AB R44, R49, R44 ;  /* 0x0000002c312c723e */ /* 0x000fe200000000ff */
[----:B------:R-:W-:Y:S06]  /*0fc0*/  BRA `(.L_x_3121) ;  /* 0x0000000c00447947 */ /* 0x000fec0003800000 */
.L_x_3120:
        /* <DEDUP_REMOVED lines=8> */
[--C-:B-----5:R-:W-:Y:S02]  /*1050*/  HADD2.F32 R75, -RZ, R44.reuse.H0_H0 ;  /* 0x2000002cff4b7230 */ /* 0x120fe40000004100 */
[----:B------:R-:W-:Y:S01]  /*1060*/  FADD.FTZ R40, R67, -R40 ;  /* 0x8000002843287221 */ /* 0x000fe20000010000 */
[----:B------:R-:W-:-:S02]  /*1070*/  HADD2.F32 R78, -RZ, R44.H1_H1 ;  /* 0x3000002cff4e7230 */ /* 0x000fc40000004100 */
[----:B------:R-:W-:Y:S01]  /*1080*/  FADD.FTZ R44, R68, -R41 ;  /* 0x80000029442c7221 */ /* 0x000fe20000010000 */
[----:B------:R-:W-:Y:S01]  /*1090*/  FADD.FTZ R80, R62, -R79 ;  /* 0x8000004f3e507221 */ /* 0x000fe20000010000 */
[----:B------:R-:W-:Y:S01]  /*10a0*/  FMUL.FTZ R79, R57, R40 ;  /* 0x00000028394f7220 */ /* 0x000fe20000410000 */
[----:B------:R-:W-:Y:S01]  /*10b0*/  FADD.FTZ R42, R65, -R42 ;  /* 0x8000002a412a7221 */ /* 0x000fe20000010000 */
[----:B------:R-:W-:Y:S01]  /*10c0*/  FMUL.FTZ R44, R57, R44 ;  /* 0x0000002c392c7220 */ /* 0x000fe20000410000 */
[----:B------:R-:W-:Y:S01]  /*10d0*/  FADD.FTZ R76, R64, -R43 ;  /* 0x8000002b404c7221 */ /* 0x000fe20000010000 */
[----:B------:R-:W-:Y:S01]  /*10e0*/  FADD.FTZ R82, R58, -R81 ;  /* 0x800000513a527221 */ /* 0x000fe20000010000 */
[-C--:B------:R-:W-:Y:S01]  /*10f0*/  FMUL.FTZ R40, R79, R56.reuse ;  /* 0x000000384f287220 */ /* 0x080fe20000410000 */
[----:B------:R-:W-:Y:S01]  /*1100*/  FMUL.FTZ R81, R44, R56 ;  /* 0x000000382c517220 */ /* 0x000fe20000410000 */
[----:B------:R-:W-:Y:S01]  /*1110*/  FADD.FTZ R84, R2, -R83 ;  /* 0x8000005302547221 */ /* 0x000fe20000010000 */
[C---:B------:R-:W-:Y:S01]  /*1120*/  FMUL.FTZ R41, R57.reuse, R42 ;  /* 0x0000002a39297220 */ /* 0x040fe20000410000 */
[C---:B------:R-:W-:Y:S01]  /*1130*/  FMUL.FTZ R76, R57.reuse, R76 ;  /* 0x0000004c394c7220 */ /* 0x040fe20000410000 */
[----:B------:R-:W-:Y:S01]  /*1140*/  FMUL.FTZ R83, R57, R80 ;  /* 0x0000005039537220 */ /* 0x000fe20000410000 */
[----:B------:R-:W-:Y:S01]  /*1150*/  FFMA.FTZ R52, R81, R75, R52 ;  /* 0x0000004b51347223 */ /* 0x000fe20000010034 */
[----:B------:R-:W-:Y:S01]  /*1160*/  FMUL.FTZ R42, R57, R82 ;  /* 0x00000052392a7220 */ /* 0x000fe20000410000 */
[----:B------:R-:W-:Y:S01]  /*1170*/  FFMA.FTZ R53, R40, R78, R53 ;  /* 0x0000004e28357223 */ /* 0x000fe20000010035 */
[----:B------:R-:W-:-:S02]  /*1180*/  HADD2.F32 R75, -RZ, R45.H0_H0 ;  /* 0x2000002dff4b7230 */ /* 0x000fc40000004100 */
[----:B------:R-:W-:Y:S01]  /*1190*/  FADD.FTZ R86, R59, -R86 ;  /* 0x800000563b567221 */ /* 0x000fe20000010000 */
[----:B------:R-:W-:Y:S02]  /*11a0*/  HADD2.F32 R78, -RZ, R45.H1_H1 ;  /* 0x3000002dff4e7230 */ /* 0x000fe40000004100 */
[-C--:B------:R-:W-:Y:S01]  /*11b0*/  FMUL.FTZ R85, R41, R56.reuse ;  /* 0x0000003829557220 */ /* 0x080fe20000410000 */
[--C-:B------:R-:W-:Y:S02]  /*11c0*/  HADD2.F32 R82, -RZ, R46.reuse.H0_H0 ;  /* 0x2000002eff527230 */ /* 0x100fe40000004100 */
[-C--:B------:R-:W-:Y:S01]  /*11d0*/  FMUL.FTZ R80, R76, R56.reuse ;  /* 0x000000384c507220 */ /* 0x080fe20000410000 */
[----:B------:R-:W-:Y:S01]  /*11e0*/  FMUL.FTZ R45, R83, R56 ;  /* 0x00000038532d7220 */ /* 0x000fe20000410000 */
[C---:B------:R-:W-:Y:S01]  /*11f0*/  FMUL.FTZ R43, R57.reuse, R84 ;  /* 0x00000054392b7220 */ /* 0x040fe20000410000 */
[----:B------:R-:W-:Y:S01]  /*1200*/  FMUL.FTZ R57, R57, R86 ;  /* 0x0000005639397220 */ /* 0x000fe20000410000 */
[----:B------:R-:W-:Y:S01]  /*1210*/  FFMA.FTZ R54, R85, R75, R54 ;  /* 0x0000004b55367223 */ /* 0x000fe20000010036 */
[----:B------:R-:W-:Y:S01]  /*1220*/  FFMA.FTZ R55, R80, R78, R55 ;  /* 0x0000004e50377223 */ /* 0x000fe20000010037 */
[----:B------:R-:W-:Y:S01]  /*1230*/  FFMA.FTZ R75, R45, R82, R48 ;  /* 0x000000522d4b7223 */ /* 0x000fe20000010030 */
[----:B------:R-:W-:-:S02]  /*1240*/  HADD2.F32 R78, -RZ, R46.H1_H1 ;  /* 0x3000002eff4e7230 */ /* 0x000fc40000004100 */
[-C--:B------:R-:W-:Y:S01]  /*1250*/  FMUL.FTZ R46, R42, R56.reuse ;  /* 0x000000382a2e7220 */ /* 0x080fe20000410000 */
[--C-:B------:R-:W-:Y:S02]  /*1260*/  HADD2.F32 R48, -RZ, R47.reuse.H0_H0 ;  /* 0x2000002fff307230 */ /* 0x100fe40000004100 */
[----:B------:R-:W-:Y:S01]  /*1270*/  FMUL.FTZ R45, R24, R45 ;  /* 0x0000002d182d7220 */ /* 0x000fe20000410000 */
[----:B------:R-:W-:Y:S02]  /*1280*/  HADD2.F32 R82, -RZ, R47.H1_H1 ;  /* 0x3000002fff527230 */ /* 0x000fe40000004100 */
[-C--:B------:R-:W-:Y:S01]  /*1290*/  FMUL.FTZ R47, R43, R56.reuse ;  /* 0x000000382b2f7220 */ /* 0x080fe20000410000 */
[----:B------:R-:W-:Y:S01]  /*12a0*/  FMUL.FTZ R56, R57, R56 ;  /* 0x0000003839387220 */ /* 0x000fe20000410000 */
[----:B------:R-:W-:Y:S01]  /*12b0*/  FFMA.FTZ R78, R46, R78, R49 ;  /* 0x0000004e2e4e7223 */ /* 0x000fe20000010031 */
[----:B------:R-:W-:Y:S01]  /*12c0*/  FMUL.FTZ R46, R25, R46 ;  /* 0x0000002e192e7220 */ /* 0x000fe20000410000 */
        /* <DEDUP_REMOVED lines=13> */
[----:B------:R-:W-:Y:S02]  /*13a0*/  F2FP.F16.F32.PACK_AB R47, R56, R47 ;  /* 0x0000002f382f723e */ /* 0x000fe400000000ff */
[----:B------:R-:W-:-:S02]  /*13b0*/  F2FP.F16.F32.PACK_AB R45, R80, R85 ;  /* 0x00000055502d723e */ /* 0x000fc400000000ff */
[----:B------:R-:W-:Y:S01]  /*13c0*/  F2FP.F16.F32.PACK_AB R44, R48, R81 ;  /* 0x00000051302c723e */ /* 0x000fe200000000ff */
[----:B------:R-:W-:Y:S06]  /*13d0*/  BRA `(.L_x_3121) ;  /* 0x0000000800407947 */ /* 0x000fec0003800000 */
.L_x_3119:
        /* <DEDUP_REMOVED lines=12> */
[--C-:B------:R-:W-:Y:S02]  /*14a0*/  HADD2.F32 R78, -RZ, R4.reuse.H0_H0 ;  /* 0x20000004ff4e7230 */ /* 0x100fe40000004100 */
[----:B------:R-:W-:Y:S01]  /*14b0*/  FADD.FTZ R79, R68, -R79 ;  /* 0x8000004f444f7221 */ /* 0x000fe20000010000 */
[----:B------:R-:W-:-:S02]  /*14c0*/  HADD2.F32 R80, -RZ, R4.H1_H1 ;  /* 0x30000004ff507230 */ /* 0x000fc40000004100 */
[----:B------:R-:W-:Y:S01]  /*14d0*/  FADD.FTZ R81, R64, -R81 ;  /* 0x8000005140517221 */ /* 0x000fe20000010000 */
[----:B------:R-:W-:Y:S01]  /*14e0*/  FADD.FTZ R87, R62, -R87 ;  /* 0x800000573e577221 */ /* 0x000fe20000010000 */
[C---:B------:R-:W-:Y:S01]  /*14f0*/  FFMA.FTZ R83, R57.reuse, R79, R78 ;  /* 0x0000004f39537223 */ /* 0x040fe2000001004e */
[--C-:B------:R-:W-:Y:S02]  /*1500*/  HADD2.F32 R78, -RZ, R5.reuse.H0_H0 ;  /* 0x20000005ff4e7230 */ /* 0x100fe40000004100 */
[----:B------:R-:W-:Y:S01]  /*1510*/  FFMA.FTZ R75, R57, R75, R80 ;  /* 0x0000004b394b7223 */ /* 0x000fe20000010050 */
[----:B------:R-:W-:Y:S01]  /*1520*/  FADD.FTZ R79, R65, -R82 ;  /* 0x80000052414f7221 */ /* 0x000fe20000010000 */
[----:B------:R-:W-:Y:S02]  /*1530*/  HADD2.F32 R80, -RZ, R5.H1_H1 ;  /* 0x30000005ff507230 */ /* 0x000fe40000004100 */
[----:B------:R-:W-:Y:S01]  /*1540*/  FADD.FTZ R91, R58, -R89 ;  /* 0x800000593a5b7221 */ /* 0x000fe20000010000 */
[----:B------:R-:W-:Y:S01]  /*1550*/  FADD.FTZ R85, R2, -R85 ;  /* 0x8000005502557221 */ /* 0x000fe20000010000 */
[----:B------:R-:W-:Y:S01]  /*1560*/  FFMA.FTZ R79, R57, R79, R78 ;  /* 0x0000004f394f7223 */ /* 0x000fe2000001004e */
[----:B------:R-:W-:-:S02]  /*1570*/  HADD2.F32 R78, -RZ, R6.H0_H0 ;  /* 0x20000006ff4e7230 */ /* 0x000fc40000004100 */
[----:B------:R-:W-:Y:S01]  /*1580*/  FFMA.FTZ R81, R57, R81, R80 ;  /* 0x0000005139517223 */ /* 0x000fe20000010050 */
[----:B------:R-:W-:Y:S02]  /*1590*/  HADD2.F32 R80, -RZ, R6.H1_H1 ;  /* 0x30000006ff507230 */ /* 0x000fe40000004100 */
[----:B------:R-:W-:Y:S01]  /*15a0*/  FMUL.FTZ R79, R79, R56 ;  /* 0x000000384f4f7220 */ /* 0x000fe20000410000 */
[----:B-----5:R-:W-:Y:S02]  /*15b0*/  HADD2.F32 R84, -RZ, R45.H1_H1 ;  /* 0x3000002dff547230 */ /* 0x020fe40000004100 */
[C---:B------:R-:W-:Y:S01]  /*15c0*/  FFMA.FTZ R89, R57.reuse, R87, R78 ;  /* 0x0000005739597223 */ /* 0x040fe2000001004e */
[--C-:B------:R-:W-:Y:S02]  /*15d0*/  HADD2.F32 R78, -RZ, R7.reuse.H1_H1 ;  /* 0x30000007ff4e7230 */ /* 0x100fe40000004100 */
[----:B------:R-:W-:Y:S01]  /*15e0*/  FFMA.FTZ R87, R57, R91, R80 ;  /* 0x0000005b39577223 */ /* 0x000fe20000010050 */
[----:B------:R-:W-:Y:S01]  /*15f0*/  FADD.FTZ R91, R59, -R76 ;  /* 0x8000004c3b5b7221 */ /* 0x000fe20000010000 */
[----:B------:R-:W-:-:S02]  /*1600*/  HADD2.F32 R76, -RZ, R7.H0_H0 ;  /* 0x20000007ff4c7230 */ /* 0x000fc40000004100 */
[-C--:B------:R-:W-:Y:S01]  /*1610*/  FMUL.FTZ R80, R81, R56.reuse ;  /* 0x0000003851507220 */ /* 0x080fe20000410000 */
[--C-:B------:R-:W-:Y:S02]  /*1620*/  HADD2.F32 R93, -RZ, R44.reuse.H0_H0 ;  /* 0x2000002cff5d7230 */ /* 0x100fe40000004100 */
[C---:B------:R-:W-:Y:S01]  /*1630*/  FFMA.FTZ R91, R57.reuse, R91, R78 ;  /* 0x0000005b395b7223 */ /* 0x040fe2000001004e */
[----:B------:R-:W-:Y:S02]  /*1640*/  HADD2.F32 R78, -RZ, R44.H1_H1 ;  /* 0x3000002cff4e7230 */ /* 0x000fe40000004100 */
[----:B------:R-:W-:Y:S01]  /*1650*/  FFMA.FTZ R85, R57, R85, R76 ;  /* 0x0000005539557223 */ /* 0x000fe2000001004c */
[-C--:B------:R-:W-:Y:S01]  /*1660*/  FMUL.FTZ R76, R75, R56.reuse ;  /* 0x000000384b4c7220 */ /* 0x080fe20000410000 */
[----:B------:R-:W-:Y:S02]  /*1670*/  HADD2.F32 R75, -RZ, R47.H0_H0 ;  /* 0x2000002fff4b7230 */ /* 0x000fe40000004100 */
[-C--:B------:R-:W-:Y:S01]  /*1680*/  FMUL.FTZ R57, R83, R56.reuse ;  /* 0x0000003853397220 */ /* 0x080fe20000410000 */
[-C--:B------:R-:W-:Y:S01]  /*1690*/  FMUL.FTZ R81, R85, R56.reuse ;  /* 0x0000003855517220 */ /* 0x080fe20000410000 */
[-C--:B------:R-:W-:Y:S01]  /*16a0*/  FMUL.FTZ R83, R89, R56.reuse ;  /* 0x0000003859537220 */ /* 0x080fe20000410000 */
[-C--:B------:R-:W-:Y:S01]  /*16b0*/  FMUL.FTZ R82, R87, R56.reuse ;  /* 0x0000003857527220 */ /* 0x080fe20000410000 */
[----:B------:R-:W-:Y:S01]  /*16c0*/  FMUL.FTZ R56, R91, R56 ;  /* 0x000000385b387220 */ /* 0x000fe20000410000 */
[----:B------:R-:W-:Y:S01]  /*16d0*/  FFMA.FTZ R50, R75, R81, R50 ;  /* 0x000000514b327223 */ /* 0x000fe20000010032 */
[----:B------:R-:W-:-:S02]  /*16e0*/  HADD2.F32 R75, -RZ, R45.H0_H0 ;  /* 0x2000002dff4b7230 */ /* 0x000fc40000004100 */
[----:B------:R-:W-:Y:S01]  /*16f0*/  FFMA.FTZ R53, R78, R76, R53 ;  /* 0x0000004c4e357223 */ /* 0x000fe20000010035 */
[--C-:B------:R-:W-:Y:S02]  /*1700*/  HADD2.F32 R45, -RZ, R46.reuse.H0_H0 ;  /* 0x2000002eff2d7230 */ /* 0x100fe40000004100 */
[----:B------:R-:W-:Y:S01]  /*1710*/  FFMA.FTZ R52, R93, R57, R52 ;  /* 0x000000395d347223 */ /* 0x000fe20000010034 */
[----:B------:R-:W-:Y:S02]  /*1720*/  HADD2.F32 R46, -RZ, R46.H1_H1 ;  /* 0x3000002eff2e7230 */ /* 0x000fe40000004100 */
[----:B------:R-:W-:Y:S01]  /*1730*/  FFMA.FTZ R54, R75, R79, R54 ;  /* 0x0000004f4b367223 */ /* 0x000fe20000010036 */
[----:B------:R-:W-:Y:S02]  /*1740*/  HADD2.F32 R44, -RZ, R47.H1_H1 ;  /* 0x3000002fff2c7230 */ /* 0x000fe40000004100 */
[----:B------:R-:W-:Y:S01]  /*1750*/  FFMA.FTZ R55, R84, R80, R55 ;  /* 0x0000005054377223 */ /* 0x000fe20000010037 */
        /* <DEDUP_REMOVED lines=16> */
.L_x_3122:
[-CC-:B------:R-:W-:Y:S01]  /*1860*/  FFMA.FTZ R43, R3, R75.reuse, R76.reuse ;  /* 0x0000004b032b7223 */ /* 0x180fe2000001004c */
[-CC-:B------:R-:W-:Y:S01]  /*1870*/  FFMA.FTZ R78, R70, R75.reuse, R76.reuse ;  /* 0x0000004b464e7223 */ /* 0x180fe2000001004c */
[--C-:B------:R-:W-:Y:S02]  /*1880*/  HADD2.F32 R42, -RZ, R4.reuse.H0_H0 ;  /* 0x20000004ff2a7230 */ /* 0x100fe40000004100 */
[-C--:B------:R-:W-:Y:S01]  /*1890*/  FFMA.FTZ R82, R69, R75.reuse, R76 ;  /* 0x0000004b45527223 */ /* 0x080fe2000001004c */
[----:B------:R-:W-:Y:S01]  /*18a0*/  FADD.FTZ R40, R68, -R43 ;  /* 0x8000002b44287221 */ /* 0x000fe20000010000 */
[----:B------:R-:W-:Y:S02]  /*18b0*/  HADD2.F32 R79, -RZ, R4.H1_H1 ;  /* 0x30000004ff4f7230 */ /* 0x000fe40000004100 */
[----:B------:R-:W-:Y:S01]  /*18c0*/  FADD.FTZ R80, R67, -R78 ;  /* 0x8000004e43507221 */ /* 0x000fe20000010000 */
[-CC-:B------:R-:W-:Y:S01]  /*18d0*/  FFMA.FTZ R81, R66, R75.reuse, R76.reuse ;  /* 0x0000004b42517223 */ /* 0x180fe2000001004c */
[-CC-:B------:R-:W-:Y:S01]  /*18e0*/  FFMA.FTZ R41, R60, R75.reuse, R76.reuse ;  /* 0x0000004b3c297223 */ /* 0x180fe2000001004c */
[-C--:B------:R-:W-:Y:S01]  /*18f0*/  FFMA.FTZ R83, R63, R75.reuse, R76 ;  /* 0x0000004b3f537223 */ /* 0x080fe2000001004c */
[----:B------:R-:W-:Y:S01]  /*1900*/  FFMA.FTZ R40, R57, R40, R42 ;  /* 0x0000002839287223 */ /* 0x000fe2000001002a */
[-CC-:B------:R-:W-:Y:S01]  /*1910*/  FFMA.FTZ R43, R61, R75.reuse, R76.reuse ;  /* 0x0000004b3d2b7223 */ /* 0x180fe2000001004c */
[----:B------:R-:W-:Y:S01]  /*1920*/  FFMA.FTZ R78, R0, R75, R76 ;  /* 0x0000004b004e7223 */ /* 0x000fe2000001004c */
[----:B------:R-:W-:-:S02]  /*1930*/  HADD2.F32 R42, -RZ, R5.H0_H0 ;  /* 0x20000005ff2a7230 */ /* 0x000fc40000004100 */
[----:B------:R-:W-:Y:S01]  /*1940*/  FFMA.FTZ R79, R57, R80, R79 ;  /* 0x00000050394f7223 */ /* 0x000fe2000001004f */
[----:B------:R-:W-:Y:S02]  /*1950*/  HADD2.F32 R75, -RZ, R5.H1_H1 ;  /* 0x30000005ff4b7230 */ /* 0x000fe40000004100 */
[----:B------:R-:W-:Y:S01]  /*1960*/  FADD.FTZ R76, R65, -R82 ;  /* 0x80000052414c7221 */ /* 0x000fe20000010000 */
[--C-:B------:R-:W-:Y:S02]  /*1970*/  HADD2.F32 R87, -RZ, R6.reuse.H1_H1 ;  /* 0x30000006ff577230 */ /* 0x100fe40000004100 */
[----:B------:R-:W-:Y:S01]  /*1980*/  FADD.FTZ R80, R64, -R81 ;  /* 0x8000005140507221 */ /* 0x000fe20000010000 */
[----:B------:R-:W-:Y:S02]  /*1990*/  HADD2.F32 R85, -RZ, R6.H0_H0 ;  /* 0x20000006ff557230 */ /* 0x000fe40000004100 */
[----:B------:R-:W-:Y:S01]  /*19a0*/  FADD.FTZ R84, R58, -R41 ;  /* 0x800000293a547221 */ /* 0x000fe20000010000 */
[----:B------:R-:W-:Y:S01]  /*19b0*/  FADD.FTZ R82, R62, -R83 ;  /* 0x800000533e527221 */ /* 0x000fe20000010000 */
[C---:B------:R-:W-:Y:S01]  /*19c0*/  FFMA.FTZ R76, R57.reuse, R76, R42 ;  /* 0x0000004c394c7223 */ /* 0x040fe2000001002a */
[C---:B------:R-:W-:Y:S01]  /*19d0*/  FFMA.FTZ R41, R57.reuse, R80, R75 ;  /* 0x0000005039297223 */ /* 0x040fe2000001004b */
[C---:B------:R-:W-:Y:S01]  /*19e0*/  FFMA.FTZ R42, R57.reuse, R84, R87 ;  /* 0x00000054392a7223 */ /* 0x040fe20000010057 */
[----:B------:R-:W-:Y:S01]  /*19f0*/  FFMA.FTZ R83, R57, R82, R85 ;  /* 0x0000005239537223 */ /* 0x000fe20000010055 */
[----:B-----5:R-:W-:-:S02]  /*1a00*/  HADD2.F32 R75, -RZ, R44.H0_H0 ;  /* 0x2000002cff4b7230 */ /* 0x020fc40000004100 */
[----:B------:R-:W-:Y:S01]  /*1a10*/  FADD.FTZ R82, R2, -R43 ;  /* 0x8000002b02527221 */ /* 0x000fe20000010000 */
[--C-:B------:R-:W-:Y:S02]  /*1a20*/  HADD2.F32 R84, -RZ, R7.reuse.H0_H0 ;  /* 0x20000007ff547230 */ /* 0x100fe40000004100 */
[-C--:B------:R-:W-:Y:S01]  /*1a30*/  FMUL.FTZ R81, R40, R56.reuse ;  /* 0x0000003828517220 */ /* 0x080fe20000410000 */
[----:B------:R-:W-:Y:S02]  /*1a40*/  HADD2.F32 R85, -RZ, R7.H1_H1 ;  /* 0x30000007ff557230 */ /* 0x000fe40000004100 */
[----:B------:R-:W-:Y:S01]  /*1a50*/  FADD.FTZ R78, R59, -R78 ;  /* 0x8000004e3b4e7221 */ /* 0x000fe20000010000 */
[----:B------:R-:W-:Y:S02]  /*1a60*/  HADD2.F32 R80, -RZ, R44.H1_H1 ;  /* 0x3000002cff507230 */ /* 0x000fe40000004100 */
[----:B------:R-:W-:Y:S01]  /*1a70*/  FMUL.FTZ R44, R79, R56 ;  /* 0x000000384f2c7220 */ /* 0x000fe20000410000 */
[----:B------:R-:W-:Y:S01]  /*1a80*/  FFMA.FTZ R43, R57, R82, R84 ;  /* 0x00000052392b7223 */ /* 0x000fe20000010054 */
[----:B------:R-:W-:Y:S01]  /*1a90*/  FFMA.FTZ R52, R75, R81, R52 ;  /* 0x000000514b347223 */ /* 0x000fe20000010034 */
[----:B------:R-:W-:Y:S01]  /*1aa0*/  FFMA.FTZ R57, R57, R78, R85 ;  /* 0x0000004e39397223 */ /* 0x000fe20000010055 */
[----:B------:R-:W-:-:S02]  /*1ab0*/  HADD2.F32 R75, -RZ, R45.H0_H0 ;  /* 0x2000002dff4b7230 */ /* 0x000fc40000004100 */
[----:B------:R-:W-:Y:S01]  /*1ac0*/  FFMA.FTZ R53, R80, R44, R53 ;  /* 0x0000002c50357223 */ /* 0x000fe20000010035 */
[----:B------:R-:W-:Y:S02]  /*1ad0*/  HADD2.F32 R78, -RZ, R45.H1_H1 ;  /* 0x3000002dff4e7230 */ /* 0x000fe40000004100 */
[-C--:B------:R-:W-:Y:S01]  /*1ae0*/  FMUL.FTZ R85, R76, R56.reuse ;  /* 0x000000384c557220 */ /* 0x080fe20000410000 */
[--C-:B------:R-:W-:Y:S02]  /*1af0*/  HADD2.F32 R87, -RZ, R46.reuse.H0_H0 ;  /* 0x2000002eff577230 */ /* 0x100fe40000004100 */
[-C--:B------:R-:W-:Y:S01]  /*1b00*/  FMUL.FTZ R80, R41, R56.reuse ;  /* 0x0000003829507220 */ /* 0x080fe20000410000 */
[----:B------:R-:W-:Y:S01]  /*1b10*/  FMUL.FTZ R45, R83, R56 ;  /* 0x00000038532d7220 */ /* 0x000fe20000410000 */
[----:B------:R-:W-:Y:S01]  /*1b20*/  FFMA.FTZ R54, R75, R85, R54 ;  /* 0x000000554b367223 */ /* 0x000fe20000010036 */
[----:B------:R-:W-:Y:S01]  /*1b30*/  FMUL.FTZ R81, R28, R81 ;  /* 0x000000511c517220 */ /* 0x000fe20000410000 */
        /* <DEDUP_REMOVED lines=9> */
[-C--:B------:R-:W-:Y:S01]  /*1bd0*/  FFMA.FTZ R78, R78, R46.reuse, R49 ;  /* 0x0000002e4e4e7223 */ /* 0x080fe20000010031 */
[----:B------:R-:W-:Y:S01]  /*1be0*/  FMUL.FTZ R46, R25, R46 ;  /* 0x0000002e192e7220 */ /* 0x000fe20000410000 */
[----:B------:R-:W-:Y:S01]  /*1bf0*/  FFMA.FTZ R50, R87, R47, R50 ;  /* 0x0000002f57327223 */ /* 0x000fe20000010032 */
[-C--:B------:R-:W-:Y:S01]  /*1c00*/  FFMA.FTZ R51, R48, R56.reuse, R51 ;  /* 0x0000003830337223 */ /* 0x080fe20000010033 */
        /* <DEDUP_REMOVED lines=12> */
[----:B------:R-:W-:-:S07]  /*1cd0*/  F2FP.F16.F32.PACK_AB R44, R44, R81 ;  /* 0x000000512c2c723e */ /* 0x000fce00000000ff */
.L_x_3121:
        /* <DEDUP_REMOVED lines=10> */
.L_x_3118:
[----:B------:R-:W-:Y:S05]  /*1d80*/  BSYNC.RECONVERGENT B1 ;  /* 0x0000000000017941 */ /* 0x000fea0003800200 */
.L_x_3117:
[----:B0-----:R-:W0:Y:S02]  /*1d90*/  LDC.64 R44, c[0x0][0x380] ;  /* 0x0000e000ff2c7b82 */ /* 0x001e240000000a00 */
[----:B0-----:R-:W-:-:S04]  /*1da0*/  LEA R71, R44, R71, 0x2 ;  /* 0x000000472c477211 */ /* 0x001fc800078e10ff */
[----:B------:R-:W-:-:S13]  /*1db0*/  ISETP.GE.AND P1, PT, R71, R45, PT ;  /* 0x0000002d4700720c */ /* 0x000fda0003f26270 */
[----:B------:R-:W-:Y:S05]  /*1dc0*/  @!P1 BRA `(.L_x_3123) ;  /* 0xffffffe4004c9947 */ /* 0x000fea000383ffff */
.L_x_3113:
[----:B------:R-:W-:Y:S05]  /*1dd0*/  BSYNC B0 ;  /* 0x0000000000007941 */ /* 0x000fea0003800000 */
.L_x_3112:
        /* <DEDUP_REMOVED lines=13> */
[----:B------:R0:W-:Y:S01]  /*1eb0*/  STS.128 [R0+0x10], R20 ;  /* 0x0000101400007388 */ /* 0x0001e20000000c00 */
[----:B------:R-:W-:Y:S01]  /*1ec0*/  BAR.SYNC.DEFER_BLOCKING 0x0 ;  /* 0x0000000000007b1d */ /* 0x000fe20000010000 */
[----:B0-----:R-:W-:-:S05]  /*1ed0*/  IMAD R20, R74, UR7, RZ ;  /* 0x000000074a147c24 */ /* 0x001fca000f8e02ff */
[----:B------:R-:W-:Y:S02]  /*1ee0*/  IADD3 R20, P0, PT, R20, R37, RZ ;  /* 0x0000002514147210 */ /* 0x000fe40007f1e0ff */
[----:B------:R-:W-:Y:S02]  /*1ef0*/  LOP3.LUT R37, R37, 0x7f, RZ, 0x3c, !PT ;  /* 0x0000007f25257812 */ /* 0x000fe400078e3cff */
[----:B------:R-:W-:Y:S02]  /*1f00*/  IADD3.X R39, PT, PT, RZ, RZ, RZ, P0, !PT ;  /* 0x000000ffff277210 */ /* 0x000fe400007fe4ff */
[----:B------:R-:W-:Y:S01]  /*1f10*/  IADD3 R37, PT, PT, R37, R74, RZ ;  /* 0x0000004a25257210 */ /* 0x000fe20007ffe0ff */
[----:B------:R-:W0:Y:S01]  /*1f20*/  LDS R2, [R3] ;  /* 0x0000000003027984 */ /* 0x000e220000000800 */
[C---:B------:R-:W-:Y:S02]  /*1f30*/  SHF.L.U64.HI R22, R20.reuse, 0x2, R39 ;  /* 0x0000000214167819 */ /* 0x040fe40000010227 */
[----:B------:R-:W-:Y:S01]  /*1f40*/  SHF.L.U32 R20, R20, 0x2, RZ ;  /* 0x0000000214147819 */ /* 0x000fe200000006ff */
[----:B------:R-:W1:Y:S01]  /*1f50*/  LDS R5, [R3+0x400] ;  /* 0x0004000003057984 */ /* 0x000e620000000800 */
[----:B------:R-:W-:-:S02]  /*1f60*/  ISETP.GE.U32.AND P1, PT, R37, 0x80, PT ;  /* 0x000000802500780c */ /* 0x000fc40003f26070 */
[----:B--2---:R-:W-:Y:S01]  /*1f70*/  IADD3 R18, P2, PT, R20, UR18, RZ ;  /* 0x0000001214127c10 */ /* 0x004fe2000ff5e0ff */
[----:B------:R-:W2:Y:S01]  /*1f80*/  LDS R4, [R3+0x200] ;  /* 0x0002000003047984 */ /* 0x000ea20000000800 */
[----:B------:R-:W-:-:S03]  /*1f90*/  ISETP.GE.U32.AND P0, PT, R37, 0x100, PT ;  /* 0x000001002500780c */ /* 0x000fc60003f06070 */
        /* <DEDUP_REMOVED lines=72> */
.L_x_3125:
[----:B------:R-:W-:Y:S05]  /*2420*/  BSYNC.RECONVERGENT B0 ;  /* 0x0000000000007941 */ /* 0x000fea0003800200 */
.L_x_3124:
        /* <DEDUP_REMOVED lines=11> */
.L_x_3116:
        /* <DEDUP_REMOVED lines=8> */
.L_x_3127:
[----:B------:R-:W-:Y:S05]  /*2560*/  BSYNC B1 ;  /* 0x0000000000017941 */ /* 0x000fea0003800000 */
.L_x_3126:
        /* <DEDUP_REMOVED lines=8> */
.L_x_3128:
[----:B------:R-:W-:-:S05]  /*25f0*/  FADD.FTZ R44, R44, R79 ;  /* 0x0000004f2c2c7221 */ /* 0x000fca0000010000 */
[----:B------:R-:W-:Y:S01]  /*2600*/  MOV R83, R44 ;  /* 0x0000002c00537202 */ /* 0x000fe20000000f00 */
[----:B------:R-:W-:Y:S01]  /*2610*/  HFMA2 R82, -RZ, RZ, 0, 1.1920928955078125e-07 ;  /* 0x00000002ff527431 */ /* 0x000fe200000001ff */
[----:B------:R-:W-:-:S07]  /*2620*/  MOV R45, R81 ;  /* 0x00000051002d7202 */ /* 0x000fce0000000f00 */
[----:B------:R-:W-:Y:S05]  /*2630*/  WARPSYNC.COLLECTIVE R80, `(.L_x_3129) ;  /* 0x0000000050087348 */ /* 0x000fea0003c00000 */
[----:B------:R0:W1:Y:S02]  /*2640*/  SHFL.BFLY P1, R81, R83, R82, R85 ;  /* 0x0c00005253517389 */ /* 0x0000640000020055 */
[----:B01----:R-:W-:Y:S05]  /*2650*/  ENDCOLLECTIVE ;  /* 0x000000000000791b */ /* 0x003fea0003800000 */
.L_x_3129:
[----:B------:R-:W-:-:S05]  /*2660*/  FADD.FTZ R45, R45, R76 ;  /* 0x0000004c2d2d7221 */ /* 0x000fca0000010000 */
[----:B------:R-:W-:Y:S02]  /*2670*/  MOV R83, R45 ;  /* 0x0000002d00537202 */ /* 0x000fe40000000f00 */
[----:B------:R-:W-:-:S07]  /*2680*/  MOV R47, R81 ;  /* 0x00000051002f7202 */ /* 0x000fce0000000f00 */
[----:B------:R-:W-:Y:S05]  /*2690*/  WARPSYNC.COLLECTIVE R80, `(.L_x_3130) ;  /* 0x0000000050087348 */ /* 0x000fea0003c00000 */
[----:B------:R0:W1:Y:S02]  /*26a0*/  SHFL.BFLY P1, R81, R83, R82, R85 ;  /* 0x0c00005253517389 */ /* 0x0000640000020055 */
[----:B01----:R-:W-:Y:S05]  /*26b0*/  ENDCOLLECTIVE ;  /* 0x000000000000791b */ /* 0x003fea0003800000 */
.L_x_3130:
[----:B------:R-:W-:-:S05]  /*26c0*/  FADD.FTZ R47, R44, R47 ;  /* 0x0000002f2c2f7221 */ /* 0x000fca0000010000 */
[----:B------:R-:W-:Y:S01]  /*26d0*/  MOV R83, R47 ;  /* 0x0000002f00537202 */ /* 0x000fe20000000f00 */
[----:B------:R-:W-:Y:S01]  /*26e0*/  HFMA2 R82, -RZ, RZ, 0, 2.384185791015625e-07 ;  /* 0x00000004ff527431 */ /* 0x000fe200000001ff */
[----:B------:R-:W-:-:S07]  /*26f0*/  MOV R46, R81 ;  /* 0x00000051002e7202 */ /* 0x000fce0000000f00 */
[----:B------:R-:W-:Y:S05]  /*2700*/  WARPSYNC.COLLECTIVE R80, `(.L_x_3131) ;  /* 0x0000000050087348 */ /* 0x000fea0003c00000 */
[----:B------:R0:W1:Y:S02]  /*2710*/  SHFL.BFLY P1, R81, R83, R82, R85 ;  /* 0x0c00005253517389 */ /* 0x0000640000020055 */
[----:B01----:R-:W-:Y:S05]  /*2720*/  ENDCOLLECTIVE ;  /* 0x000000000000791b */ /* 0x003fea0003800000 */
.L_x_3131:
[----:B------:R-:W-:-:S05]  /*2730*/  FADD.FTZ R46, R45, R46 ;  /* 0x0000002e2d2e7221 */ /* 0x000fca0000010000 */
[----:B------:R-:W-:Y:S02]  /*2740*/  MOV R83, R46 ;  /* 0x0000002e00537202 */ /* 0x000fe40000000f00 */
[----:B------:R-:W-:-:S07]  /*2750*/  MOV R78, R81 ;  /* 0x00000051004e7202 */ /* 0x000fce0000000f00 */
[----:B------:R-:W-:Y:S05]  /*2760*/  WARPSYNC.COLLECTIVE R80, `(.L_x_3132) ;  /* 0x0000000050087348 */ /* 0x000fea0003c00000 */
[----:B------:R0:W1:Y:S02]  /*2770*/  SHFL.BFLY P1, R81, R83, R82, R85 ;  /* 0x0c00005253517389 */ /* 0x0000640000020055 */
[----:B01----:R-:W-:Y:S05]  /*2780*/  ENDCOLLECTIVE ;  /* 0x000000000000791b */ /* 0x003fea0003800000 */
.L_x_3132:
[----:B------:R-:W-:-:S05]  /*2790*/  FADD.FTZ R78, R47, R78 ;  /* 0x0000004e2f4e7221 */ /* 0x000fca0000010000 */
[----:B------:R-:W-:Y:S01]  /*27a0*/  MOV R83, R78 ;  /* 0x0000004e00537202 */ /* 0x000fe20000000f00 */
[----:B------:R-:W-:Y:S01]  /*27b0*/  HFMA2 R82, -RZ, RZ, 0, 4.76837158203125e-07 ;  /* 0x00000008ff527431 */ /* 0x000fe200000001ff */
[----:B------:R-:W-:-:S07]  /*27c0*/  MOV R75, R81 ;  /* 0x00000051004b7202 */ /* 0x000fce0000000f00 */
[----:B------:R-:W-:Y:S05]  /*27d0*/  WARPSYNC.COLLECTIVE R80, `(.L_x_3133) ;  /* 0x0000000050087348 */ /* 0x000fea0003c00000 */
[----:B------:R0:W1:Y:S02]  /*27e0*/  SHFL.BFLY P1, R81, R83, R82, R85 ;  /* 0x0c00005253517389 */ /* 0x0000640000020055 */
[----:B01----:R-:W-:Y:S05]  /*27f0*/  ENDCOLLECTIVE ;  /* 0x000000000000791b */ /* 0x003fea0003800000 */
.L_x_3133:
[----:B------:R-:W-:-:S05]  /*2800*/  FADD.FTZ R75, R46, R75 ;  /* 0x0000004b2e4b7221 */ /* 0x000fca0000010000 */
[----:B------:R-:W-:Y:S02]  /*2810*/  MOV R83, R75 ;  /* 0x0000004b00537202 */ /* 0x000fe40000000f00 */
[----:B------:R-:W-:-:S07]  /*2820*/  MOV R79, R81 ;  /* 0x00000051004f7202 */ /* 0x000fce0000000f00 */
[----:B------:R-:W-:Y:S05]  /*2830*/  WARPSYNC.COLLECTIVE R80, `(.L_x_3134) ;  /* 0x0000000050087348 */ /* 0x000fea0003c00000 */
[----:B------:R0:W1:Y:S02]  /*2840*/  SHFL.BFLY P1, R81, R83, R82, R85 ;  /* 0x0c00005253517389 */ /* 0x0000640000020055 */
[----:B01----:R-:W-:Y:S05]  /*2850*/  ENDCOLLECTIVE ;  /* 0x000000000000791b */ /* 0x003fea0003800000 */
.L_x_3134:
[----:B------:R-:W-:-:S05]  /*2860*/  FADD.FTZ R79, R78, R79 ;  /* 0x0000004f4e4f7221 */ /* 0x000fca0000010000 */
[----:B------:R-:W-:Y:S01]  /*2870*/  MOV R83, R79 ;  /* 0x0000004f00537202 */ /* 0x000fe20000000f00 */
[----:B------:R-:W-:Y:S01]  /*2880*/  HFMA2 R82, -RZ, RZ, 0, 9.5367431640625e-07 ;  /* 0x00000010ff527431 */ /* 0x000fe200000001ff */
[----:B------:R-:W-:-:S07]  /*2890*/  MOV R76, R81 ;  /* 0x00000051004c7202 */ /* 0x000fce0000000f00 */
[----:B------:R-:W-:Y:S05]  /*28a0*/  WARPSYNC.COLLECTIVE R80, `(.L_x_3135) ;  /* 0x0000000050087348 */ /* 0x000fea0003c00000 */
[----:B------:R0:W1:Y:S02]  /*28b0*/  SHFL.BFLY P1, R81, R83, R82, R85 ;  /* 0x0c00005253517389 */ /* 0x0000640000020055 */
[----:B01----:R-:W-:Y:S05]  /*28c0*/  ENDCOLLECTIVE ;  /* 0x000000000000791b */ /* 0x003fea0003800000 */
.L_x_3135:
[----:B------:R-:W-:-:S05]  /*28d0*/  FADD.FTZ R76, R75, R76 ;  /* 0x0000004c4b4c7221 */ /* 0x000fca0000010000 */
[----:B------:R-:W-:Y:S02]  /*28e0*/  MOV R83, R76 ;  /* 0x0000004c00537202 */ /* 0x000fe40000000f00 */
[----:B------:R-:W-:-:S07]  /*28f0*/  MOV R44, R81 ;  /* 0x00000051002c7202 */ /* 0x000fce0000000f00 */
[----:B------:R-:W-:Y:S05]  /*2900*/  WARPSYNC.COLLECTIVE R80, `(.L_x_3136) ;  /* 0x0000000050087348 */ /* 0x000fea0003c00000 */
[----:B------:R0:W1:Y:S02]  /*2910*/  SHFL.BFLY P1, R81, R83, R82, R85 ;  /* 0x0c00005253517389 */ /* 0x0000640000020055 */
[----:B01----:R-:W-:Y:S05]  /*2920*/  ENDCOLLECTIVE ;  /* 0x000000000000791b */ /* 0x003fea0003800000 */
.L_x_3136:
[----:B------:R-:W-:Y:S01]  /*2930*/  MOV R45, R81 ;  /* 0x00000051002d7202 */ /* 0x000fe20000000f00 */
[----:B------:R-:W-:Y:S06]  /*2940*/  BRA `(.L_x_3137) ;  /* 0xffffffe000687947 */ /* 0x000fec000383ffff */
.L_x_3138:
        /* <DEDUP_REMOVED lines=11> */
.L_x_6440:


//--------------------- .text._ZN10layer_norm13ln_bwd_kernelINS_13Kernel_traitsIf6__halfS2_S2_fjLj256ELj1ELj4ELj1ELj16ENS_18Kernel_traits_baseILj256EfS2_S2_S2_fjLj128EEEEELb0ELb1ELb0ELb1EEEvNS_9BwdParamsE --------------------------
	.section	.text._ZN10layer_norm13ln_bwd_kernelINS_13Kernel_traitsIf6__halfS2_S2_fjLj256ELj1ELj4ELj1ELj16ENS_18Kernel_traits_baseILj256EfS2_S2_S2_fjLj128EEEEELb0ELb1ELb0ELb1EEEvNS_9BwdParamsE,"ax",@progbits
	.align	128
        .global         _ZN10layer_norm13ln_bwd_kernelINS_13Kernel_traitsIf6__halfS2_S2_fjLj256ELj1ELj4ELj1ELj16ENS_18Kernel_traits_baseILj256EfS2_S2_S2_fjLj128EEEEELb0ELb1ELb0ELb1EEEvNS_9BwdParamsE
        .type           _ZN10layer_norm13ln_bwd_kernelINS_13Kernel_traitsIf6__halfS2_S2_fjLj256ELj1ELj4ELj1ELj16ENS_18Kernel_traits_baseILj256EfS2_S2_S2_fjLj128EEEEELb0ELb1ELb0ELb1EEEvNS_9BwdParamsE,@function
        .size           _ZN10layer_norm13ln_bwd_kernelINS_13Kernel_traitsIf6__halfS2_S2_fjLj256ELj1ELj4ELj1ELj16ENS_18Kernel_traits_baseILj256EfS2_S2_S2_fjLj128EEEEELb0ELb1ELb0ELb1EEEvNS_9BwdParamsE,(.L_x_6441 - _ZN10layer_norm13ln_bwd_kernelINS_13Kernel_traitsIf6__halfS2_S2_fjLj256ELj1ELj4ELj1ELj16ENS_18Kernel_traits_baseILj256EfS2_S2_S2_fjLj128EEEEELb0ELb1ELb0ELb1EEEvNS_9BwdParamsE)
        .other          _ZN10layer_norm13ln_bwd_kernelINS_13Kernel_traitsIf6__halfS2_S2_fjLj256ELj1ELj4ELj1ELj16ENS_18Kernel_traits_baseILj256EfS2_S2_S2_fjLj128EEEEELb0ELb1ELb0ELb1EEEvNS_9BwdParamsE,@"STO_CUDA_ENTRY STV_DEFAULT"
_ZN10layer_norm13ln_bwd_kernelINS_13Kernel_traitsIf6__halfS2_S2_fjLj256ELj1ELj4ELj1ELj16ENS_18Kernel_traits_baseILj256EfS2_S2_S2_fjLj128EEEEELb0ELb1ELb0ELb1EEEvNS_9BwdParamsE:
.text._ZN10layer_norm13ln_bwd_kernelINS_13Kernel_traitsIf6__halfS2_S2_fjLj256ELj1ELj4ELj1ELj16ENS_18Kernel_traits_baseILj256EfS2_S2_S2_fjLj128EEEEELb0ELb1ELb0ELb1EEEvNS_9BwdParamsE:
        /* <DEDUP_REMOVED lines=54> */
.L_x_3147:
        /* <DEDUP_REMOVED lines=9> */
[----:B0-----:R-:W-:-:S06]  /*03f0*/  IMAD.WIDE.U32 R36, R58, 0x10, R36 ;  /* 0x000000103a247825 */ /* 0x001fcc00078e0024 */
[----:B------:R-:W4:Y:S01]  /*0400*/  LDG.E.128 R36, desc[UR8][R36.64] ;  /* 0x0000000824247981 */ /* 0x000f22000c1e1d00 */
[----:B------:R-:W0:Y:S01]  /*0410*/  LDC.64 R62, c[0x0][0x3c8] ;  /* 0x0000f200ff3e7b82 */ /* 0x000e220000000a00 */
[----:B-1----:R-:W-:-:S05]  /*0420*/  @P0 IMAD.WIDE R68, R60, 0x2, R68 ;  /* 0x000000023c440825 */ /* 0x002fca00078e0244 */
[----:B------:R-:W4:Y:S01]  /*0430*/  @P0 LDG.E.U16 R0, desc[UR8][R68.64] ;  /* 0x0000000844000981 */ /* 0x000f22000c1e1500 */
[----:B--2---:R-:W-:-:S06]  /*0440*/  IMAD.WIDE R66, R60, 0x4, R66 ;  /* 0x000000043c427825 */ /* 0x004fcc00078e0242 */
[----:B------:R-:W2:Y:S01]  /*0450*/  LDG.E R66, desc[UR8][R66.64] ;  /* 0x0000000842427981 */ /* 0x000ea2000c1e1900 */
        /* <DEDUP_REMOVED lines=16> */
[----:B------:R-:W-:Y:S02]  /*0560*/  @P0 HADD2.F32 R61, -RZ, R0.H0_H0 ;  /* 0x20000000ff3d0230 */ /* 0x000fe40000004100 */
[--C-:B------:R-:W-:Y:S02]  /*0570*/  HADD2.F32 R0, -RZ, R36.reuse.H0_H0 ;  /* 0x20000024ff007230 */ /* 0x100fe40000004100 */
[----:B------:R-:W-:Y:S01]  /*0580*/  HADD2.F32 R36, -RZ, R36.H1_H1 ;  /* 0x30000024ff247230 */ /* 0x000fe20000004100 */
[----:B--2---:R-:W-:Y:S01]  /*0590*/  FSEL R73, R66, RZ, !P2 ;  /* 0x000000ff42497208 */ /* 0x004fe20005000000 */
[----:B------:R-:W-:-:S02]  /*05a0*/  HADD2.F32 R66, -RZ, R37.H0_H0 ;  /* 0x20000025ff427230 */ /* 0x000fc40000004100 */
[----:B------:R-:W-:Y:S02]  /*05b0*/  HADD2.F32 R68, -RZ, R37.H1_H1 ;  /* 0x30000025ff447230 */ /* 0x000fe40000004100 */
[C---:B------:R-:W-:Y:S01]  /*05c0*/  FADD.FTZ R69, -R73.reuse, R38 ;  /* 0x0000002649457221 */ /* 0x040fe20000010100 */
[--C-:B0-----:R-:W-:Y:S02]  /*05d0*/  HADD2.F32 R64, -RZ, R39.reuse.H0_H0 ;  /* 0x20000027ff407230 */ /* 0x101fe40000004100 */
[C---:B------:R-:W-:Y:S01]  /*05e0*/  FADD.FTZ R63, -R73.reuse, R0 ;  /* 0x00000000493f7221 */ /* 0x040fe20000010100 */
[C---:B------:R-:W-:Y:S01]  /*05f0*/  FADD.FTZ R65, -R73.reuse, R36 ;  /* 0x0000002449417221 */ /* 0x040fe20000010100 */
[--C-:B---3--:R-:W-:Y:S02]  /*0600*/  HADD2.F32 R38, -RZ, R40.reuse.H0_H0 ;  /* 0x20000028ff267230 */ /* 0x108fe40000004100 */
[----:B------:R-:W-:Y:S02]  /*0610*/  HADD2.F32 R72, -RZ, R39.H1_H1 ;  /* 0x30000027ff487230 */ /* 0x000fe40000004100 */
[----:B------:R-:W-:Y:S01]  /*0620*/  FADD.FTZ R39, -R73, R66 ;  /* 0x0000004249277221 */ /* 0x000fe20000010100 */
[----:B------:R-:W-:-:S02]  /*0630*/  HADD2.F32 R36, -RZ, R40.H1_H1 ;  /* 0x30000028ff247230 */ /* 0x000fc40000004100 */
[C---:B------:R-:W-:Y:S01]  /*0640*/  FADD.FTZ R37, -R73.reuse, R68 ;  /* 0x0000004449257221 */ /* 0x040fe20000010100 */
[C---:B------:R-:W-:Y:S01]  /*0650*/  FADD.FTZ R67, -R73.reuse, R70 ;  /* 0x0000004649437221 */ /* 0x040fe20000010100 */
[C---:B------:R-:W-:Y:S01]  /*0660*/  FMUL.FTZ R0, R62.reuse, R63 ;  /* 0x0000003f3e007220 */ /* 0x040fe20000410000 */
[----:B------:R-:W-:Y:S01]  /*0670*/  FMUL.FTZ R65, R62, R65 ;  /* 0x000000413e417220 */ /* 0x000fe20000410000 */
[C---:B------:R-:W-:Y:S01]  /*0680*/  FADD.FTZ R71, -R73.reuse, R64 ;  /* 0x0000004049477221 */ /* 0x040fe20000010100 */
[----:B------:R-:W-:Y:S01]  /*0690*/  FMUL.FTZ R63, R16, R38 ;  /* 0x00000026103f7220 */ /* 0x000fe20000410000 */
[----:B------:R-:W-:Y:S01]  /*06a0*/  FADD.FTZ R73, -R73, R72 ;  /* 0x0000004849497221 */ /* 0x000fe20000010100 */
[--C-:B------:R-:W-:Y:S02]  /*06b0*/  HADD2.F32 R40, -RZ, R41.reuse.H0_H0 ;  /* 0x20000029ff287230 */ /* 0x100fe40000004100 */
[----:B------:R-:W-:Y:S01]  /*06c0*/  FADD.FTZ R55, R36, R55 ;  /* 0x0000003724377221 */ /* 0x000fe20000010000 */
[----:B------:R-:W-:-:S02]  /*06d0*/  HADD2.F32 R64, -RZ, R41.H1_H1 ;  /* 0x30000029ff407230 */ /* 0x000fc40000004100 */
[-C--:B------:R-:W-:Y:S01]  /*06e0*/  FFMA.FTZ R56, R65, R36.reuse, R56 ;  /* 0x0000002441387223 */ /* 0x080fe20000010038 */
[--C-:B------:R-:W-:Y:S02]  /*06f0*/  HADD2.F32 R66, -RZ, R42.reuse.H0_H0 ;  /* 0x2000002aff427230 */ /* 0x100fe40000004100 */
[C---:B------:R-:W-:Y:S01]  /*0700*/  FMUL.FTZ R41, R62.reuse, R37 ;  /* 0x000000253e297220 */ /* 0x040fe20000410000 */
[----:B------:R-:W-:Y:S02]  /*0710*/  HADD2.F32 R68, -RZ, R42.H1_H1 ;  /* 0x3000002aff447230 */ /* 0x000fe40000004100 */
[----:B------:R-:W-:Y:S01]  /*0720*/  FMUL.FTZ R42, R17, R36 ;  /* 0x00000024112a7220 */ /* 0x000fe20000410000 */
[--C-:B------:R-:W-:Y:S02]  /*0730*/  HADD2.F32 R70, -RZ, R43.reuse.H0_H0 ;  /* 0x2000002bff467230 */ /* 0x100fe40000004100 */
        /* <DEDUP_REMOVED lines=61> */
.L_x_3159:
        /* <DEDUP_REMOVED lines=36> */
[----:B-----5:R-:W-:-:S02]  /*0d50*/  HADD2.F32 R67, -RZ, R38.H0_H0 ;  /* 0x20000026ff437230 */ /* 0x020fc40000004100 */
[-C--:B------:R-:W-:Y:S01]  /*0d60*/  FMUL.FTZ R71, R66, R61.reuse ;  /* 0x0000003d42477220 */ /* 0x080fe20000410000 */
[----:B------:R-:W-:Y:S02]  /*0d70*/  HADD2.F32 R40, -RZ, R36.H0_H0 ;  /* 0x20000024ff287230 */ /* 0x000fe40000004100 */
[-C--:B------:R-:W-:Y:S01]  /*0d80*/  FMUL.FTZ R43, R64, R61.reuse ;  /* 0x0000003d402b7220 */ /* 0x080fe20000410000 */
[----:B------:R-:W-:Y:S02]  /*0d90*/  HADD2.F32 R38, -RZ, R38.H1_H1 ;  /* 0x30000026ff267230 */ /* 0x000fe40000004100 */
[-C--:B------:R-:W-:Y:S01]  /*0da0*/  FMUL.FTZ R63, R70, R61.reuse ;  /* 0x0000003d463f7220 */ /* 0x080fe20000410000 */
[----:B------:R-:W-:Y:S02]  /*0db0*/  HADD2.F32 R65, -RZ, R37.H0_H0 ;  /* 0x20000025ff417230 */ /* 0x000fe40000004100 */
[----:B------:R-:W-:Y:S01]  /*0dc0*/  FMUL.FTZ R41, R74, R61 ;  /* 0x0000003d4a297220 */ /* 0x000fe20000410000 */
[----:B------:R-:W-:-:S02]  /*0dd0*/  HADD2.F32 R69, -RZ, R39.H0_H0 ;  /* 0x20000027ff457230 */ /* 0x000fc40000004100 */
[-C--:B------:R-:W-:Y:S01]  /*0de0*/  FMUL.FTZ R42, R42, R61.reuse ;  /* 0x0000003d2a2a7220 */ /* 0x080fe20000410000 */
[----:B------:R-:W-:Y:S02]  /*0df0*/  HADD2.F32 R0, -RZ, R36.H1_H1 ;  /* 0x30000024ff007230 */ /* 0x000fe40000004100 */
[-C--:B------:R-:W-:Y:S01]  /*0e00*/  FMUL.FTZ R68, R68, R61.reuse ;  /* 0x0000003d44447220 */ /* 0x080fe20000410000 */
[-C--:B------:R-:W-:Y:S01]  /*0e10*/  FMUL.FTZ R36, R72, R61.reuse ;  /* 0x0000003d48247220 */ /* 0x080fe20000410000 */
[----:B------:R-:W-:Y:S01]  /*0e20*/  FMUL.FTZ R62, R62, R61 ;  /* 0x0000003d3e3e7220 */ /* 0x000fe20000410000 */
[----:B------:R-:W-:Y:S01]  /*0e30*/  FMUL.FTZ R61, R71, R40 ;  /* 0x00000028473d7220 */ /* 0x000fe20000410000 */
[----:B------:R-:W-:Y:S01]  /*0e40*/  FMUL.FTZ R66, R43, R38 ;  /* 0x000000262b427220 */ /* 0x000fe20000410000 */
[----:B------:R-:W-:Y:S02]  /*0e50*/  HADD2.F32 R37, -RZ, R37.H1_H1 ;  /* 0x30000025ff257230 */ /* 0x000fe40000004100 */
[----:B------:R-:W-:Y:S01]  /*0e60*/  FMUL.FTZ R40, R28, R71 ;  /* 0x000000471c287220 */ /* 0x000fe20000410000 */
[----:B------:R-:W-:-:S02]  /*0e70*/  HADD2.F32 R39, -RZ, R39.H1_H1 ;  /* 0x30000027ff277230 */ /* 0x000fc40000004100 */
        /* <DEDUP_REMOVED lines=16> */
[----:B------:R-:W-:Y:S01]  /*0f80*/  F2FP.F16.F32.PACK_AB R39, R43, R42 ;  /* 0x0000002a2b27723e */ /* 0x000fe200000000ff */
[----:B------:R-:W-:Y:S06]  /*0f90*/  BRA `(.L_x_3145) ;  /* 0x0000000c00447947 */ /* 0x000fec0003800000 */
.L_x_3144:
        /* <DEDUP_REMOVED lines=25> */
[--C-:B------:R-:W-:Y:S02]  /*1130*/  HADD2.F32 R65, -RZ, R37.reuse.H0_H0 ;  /* 0x20000025ff417230 */ /* 0x100fe40000004100 */
[----:B------:R-:W-:Y:S01]  /*1140*/  FMUL.FTZ R62, R62, R73 ;  /* 0x000000493e3e7220 */ /* 0x000fe20000410000 */
[-C--:B------:R-:W-:Y:S01]  /*1150*/  FMUL.FTZ R69, R32, R61.reuse ;  /* 0x0000003d20457220 */ /* 0x080fe20000410000 */
[----:B------:R-:W-:Y:S01]  /*1160*/  HADD2.F32 R37, -RZ, R37.H1_H1 ;  /* 0x30000025ff257230 */ /* 0x000fe20000004100 */
[C---:B------:R-:W-:Y:S01]  /*1170*/  F2FP.F16.F32.PACK_AB R32, R33.reuse, R32 ;  /* 0x000000202120723e */ /* 0x040fe200000000ff */
[-C--:B------:R-:W-:Y:S01]  /*1180*/  FMUL.FTZ R71, R33, R61.reuse ;  /* 0x0000003d21477220 */ /* 0x080fe20000410000 */
[----:B------:R-:W-:Y:S01]  /*1190*/  FMUL.FTZ R64, R34, R61 ;  /* 0x0000003d22407220 */ /* 0x000fe20000410000 */
[----:B------:R-:W-:Y:S01]  /*11a0*/  HADD2.F32 R67, -RZ, R38.H0_H0 ;  /* 0x20000026ff437230 */ /* 0x000fe20000004100 */
[----:B------:R-:W-:Y:S01]  /*11b0*/  F2FP.F16.F32.PACK_AB R33, R41, R34 ;  /* 0x000000222921723e */ /* 0x000fe200000000ff */
[----:B------:R-:W-:-:S02]  /*11c0*/  HADD2.F32 R35, -RZ, R39.H0_H0 ;  /* 0x20000027ff237230 */ /* 0x000fc40000004100 */
[-C--:B------:R-:W-:Y:S01]  /*11d0*/  FMUL.FTZ R66, R41, R61.reuse ;  /* 0x0000003d29427220 */ /* 0x080fe20000410000 */
[----:B------:R-:W-:Y:S02]  /*11e0*/  HADD2.F32 R38, -RZ, R38.H1_H1 ;  /* 0x30000026ff267230 */ /* 0x000fe40000004100 */
[-C--:B------:R-:W-:Y:S01]  /*11f0*/  FMUL.FTZ R63, R42, R61.reuse ;  /* 0x0000003d2a3f7220 */ /* 0x080fe20000410000 */
[----:B------:R-:W-:Y:S01]  /*1200*/  HADD2.F32 R39, -RZ, R39.H1_H1 ;  /* 0x30000027ff277230 */ /* 0x000fe20000004100 */
[C---:B------:R-:W-:Y:S01]  /*1210*/  F2FP.F16.F32.PACK_AB R34, R43.reuse, R42 ;  /* 0x0000002a2b22723e */ /* 0x040fe200000000ff */
[-C--:B------:R-:W-:Y:S01]  /*1220*/  FMUL.FTZ R43, R43, R61.reuse ;  /* 0x0000003d2b2b7220 */ /* 0x080fe20000410000 */
        /* <DEDUP_REMOVED lines=22> */
[----:B------:R-:W-:Y:S01]  /*1390*/  F2FP.F16.F32.PACK_AB R39, R42, R41 ;  /* 0x000000292a27723e */ /* 0x000fe200000000ff */
[----:B------:R-:W-:Y:S06]  /*13a0*/  BRA `(.L_x_3145) ;  /* 0x0000000800407947 */ /* 0x000fec0003800000 */
.L_x_3143:
        /* <DEDUP_REMOVED lines=12> */
[----:B-----5:R-:W-:Y:S02]  /*1470*/  HADD2.F32 R68, -RZ, R13.H0_H0 ;  /* 0x2000000dff447230 */ /* 0x020fe40000004100 */
[----:B------:R-:W-:Y:S01]  /*1480*/  FADD.FTZ R41, R40, -R77 ;  /* 0x8000004d28297221 */ /* 0x000fe20000010000 */
[----:B------:R-:W-:Y:S01]  /*1490*/  FADD.FTZ R73, R70, -R71 ;  /* 0x8000004746497221 */ /* 0x000fe20000010000 */
[----:B------:R-:W-:Y:S01]  /*14a0*/  FADD.FTZ R71, R72, -R75 ;  /* 0x8000004b48477221 */ /* 0x000fe20000010000 */
[----:B------:R-:W-:-:S02]  /*14b0*/  HADD2.F32 R75, -RZ, R12.H0_H0 ;  /* 0x2000000cff4b7230 */ /* 0x000fc40000004100 */
[----:B------:R-:W-:Y:S01]  /*14c0*/  FADD.FTZ R63, R63, -R0 ;  /* 0x800000003f3f7221 */ /* 0x000fe20000010000 */
[----:B------:R-:W-:Y:S01]  /*14d0*/  FADD.FTZ R43, R64, -R43 ;  /* 0x8000002b402b7221 */ /* 0x000fe20000010000 */
[----:B------:R-:W-:Y:S01]  /*14e0*/  FADD.FTZ R67, R66, -R67 ;  /* 0x8000004342437221 */ /* 0x000fe20000010000 */
[----:B------:R-:W-:Y:S01]  /*14f0*/  FFMA.FTZ R68, R62, R41, R68 ;  /* 0x000000293e447223 */ /* 0x000fe20000010044 */
[----:B------:R-:W-:Y:S02]  /*1500*/  HADD2.F32 R64, -RZ, R12.H1_H1 ;  /* 0x3000000cff407230 */ /* 0x000fe40000004100 */
[----:B------:R-:W-:Y:S01]  /*1510*/  FADD.FTZ R65, R42, -R65 ;  /* 0x800000412a417221 */ /* 0x000fe20000010000 */
        /* <DEDUP_REMOVED lines=10> */
[----:B------:R-:W-:-:S02]  /*15c0*/  HADD2.F32 R40, -RZ, R36.H0_H0 ;  /* 0x20000024ff287230 */ /* 0x000fc40000004100 */
[----:B------:R-:W-:Y:S01]  /*15d0*/  FFMA.FTZ R66, R62, R73, R66 ;  /* 0x000000493e427223 */ /* 0x000fe20000010042 */
[----:B------:R-:W-:Y:S01]  /*15e0*/  FMUL.FTZ R41, R42, R61 ;  /* 0x0000003d2a297220 */ /* 0x000fe20000410000 */
[----:B------:R-:W-:Y:S01]  /*15f0*/  FFMA.FTZ R62, R62, R71, R0 ;  /* 0x000000473e3e7223 */ /* 0x000fe20000010000 */
[----:B------:R-:W-:Y:S02]  /*1600*/  HADD2.F32 R0, -RZ, R36.H1_H1 ;  /* 0x30000024ff007230 */ /* 0x000fe40000004100 */
[-C--:B------:R-:W-:Y:S01]  /*1610*/  FMUL.FTZ R64, R64, R61.reuse ;  /* 0x0000003d40407220 */ /* 0x080fe20000410000 */
[--C-:B------:R-:W-:Y:S02]  /*1620*/  HADD2.F32 R65, -RZ, R37.reuse.H0_H0 ;  /* 0x20000025ff417230 */ /* 0x100fe40000004100 */
[-C--:B------:R-:W-:Y:S01]  /*1630*/  FMUL.FTZ R68, R68, R61.reuse ;  /* 0x0000003d44447220 */ /* 0x080fe20000410000 */
[----:B------:R-:W-:Y:S02]  /*1640*/  HADD2.F32 R37, -RZ, R37.H1_H1 ;  /* 0x30000025ff257230 */ /* 0x000fe40000004100 */
[----:B------:R-:W-:Y:S01]  /*1650*/  FMUL.FTZ R70, R70, R61 ;  /* 0x0000003d46467220 */ /* 0x000fe20000410000 */
[----:B------:R-:W-:-:S02]  /*1660*/  HADD2.F32 R67, -RZ, R38.H0_H0 ;  /* 0x20000026ff437230 */ /* 0x000fc40000004100 */
[-C--:B------:R-:W-:Y:S01]  /*1670*/  FMUL.FTZ R72, R72, R61.reuse ;  /* 0x0000003d48487220 */ /* 0x080fe20000410000 */
[-C--:B------:R-:W-:Y:S01]  /*1680*/  FMUL.FTZ R74, R74, R61.reuse ;  /* 0x0000003d4a4a7220 */ /* 0x080fe20000410000 */
[-C--:B------:R-:W-:Y:S01]  /*1690*/  FMUL.FTZ R36, R66, R61.reuse ;  /* 0x0000003d42247220 */ /* 0x080fe20000410000 */
[----:B------:R-:W-:Y:S01]  /*16a0*/  FMUL.FTZ R62, R62, R61 ;  /* 0x0000003d3e3e7220 */ /* 0x000fe20000410000 */
[-C--:B------:R-:W-:Y:S01]  /*16b0*/  FMUL.FTZ R61, R40, R41.reuse ;  /* 0x00000029283d7220 */ /* 0x080fe20000410000 */
[----:B------:R-:W-:Y:S01]  /*16c0*/  FMUL.FTZ R40, R28, R41 ;  /* 0x000000291c287220 */ /* 0x000fe20000410000 */
[-C--:B------:R-:W-:Y:S01]  /*16d0*/  FMUL.FTZ R0, R0, R64.reuse ;  /* 0x0000004000007220 */ /* 0x080fe20000410000 */
[----:B------:R-:W-:Y:S01]  /*16e0*/  FMUL.FTZ R41, R29, R64 ;  /* 0x000000401d297220 */ /* 0x000fe20000410000 */
[----:B------:R-:W-:Y:S02]  /*16f0*/  HADD2.F32 R69, -RZ, R39.H0_H0 ;  /* 0x20000027ff457230 */ /* 0x000fe40000004100 */
[----:B------:R-:W-:Y:S01]  /*1700*/  FMUL.FTZ R64, R37, R70 ;  /* 0x0000004625407220 */ /* 0x000fe20000410000 */
[----:B------:R-:W-:-:S02]  /*1710*/  HADD2.F32 R38, -RZ, R38.H1_H1 ;  /* 0x30000026ff267230 */ /* 0x000fc40000004100 */
[----:B------:R-:W-:Y:S01]  /*1720*/  FMUL.FTZ R37, R31, R70 ;  /* 0x000000461f257220 */ /* 0x000fe20000410000 */
[----:B------:R-:W-:Y:S02]  /*1730*/  HADD2.F32 R39, -RZ, R39.H1_H1 ;  /* 0x30000027ff277230 */ /* 0x000fe40000004100 */
        /* <DEDUP_REMOVED lines=15> */
.L_x_3146:
        /* <DEDUP_REMOVED lines=10> */
[----:B-----5:R-:W-:-:S02]  /*18d0*/  HADD2.F32 R42, -RZ, R12.H1_H1 ;  /* 0x3000000cff2a7230 */ /* 0x020fc40000004100 */
[----:B------:R-:W-:Y:S01]  /*18e0*/  FADD.FTZ R73, R66, -R67 ;  /* 0x8000004342497221 */ /* 0x000fe20000010000 */
[--C-:B------:R-:W-:Y:S02]  /*18f0*/  HADD2.F32 R0, -RZ, R13.reuse.H1_H1 ;  /* 0x3000000dff007230 */ /* 0x100fe40000004100 */
[----:B------:R-:W-:Y:S01]  /*1900*/  FADD.FTZ R69, R64, -R41 ;  /* 0x8000002940457221 */ /* 0x000fe20000010000 */
[----:B------:R-:W-:Y:S02]  /*1910*/  HADD2.F32 R67, -RZ, R12.H0_H0 ;  /* 0x2000000cff437230 */ /* 0x000fe40000004100 */
[----:B------:R-:W-:Y:S01]  /*1920*/  FFMA.FTZ R42, R62, R43, R42 ;  /* 0x0000002b3e2a7223 */ /* 0x000fe2000001002a */
[----:B------:R-:W-:Y:S01]  /*1930*/  FADD.FTZ R65, R40, -R35 ;  /* 0x8000002328417221 */ /* 0x000fe20000010000 */
[----:B------:R-:W-:Y:S02]  /*1940*/  HADD2.F32 R64, -RZ, R13.H0_H0 ;  /* 0x2000000dff407230 */ /* 0x000fe40000004100 */
[C---:B------:R-:W-:Y:S01]  /*1950*/  FFMA.FTZ R43, R62.reuse, R69, R0 ;  /* 0x000000453e2b7223 */ /* 0x040fe20000010000 */
[----:B------:R-:W-:Y:S01]  /*1960*/  FFMA.FTZ R32, R62, R63, R67 ;  /* 0x0000003f3e207223 */ /* 0x000fe20000010043 */
[----:B------:R-:W-:-:S02]  /*1970*/  HADD2.F32 R40, -RZ, R36.H0_H0 ;  /* 0x20000024ff287230 */ /* 0x000fc40000004100 */
[----:B------:R-:W-:Y:S01]  /*1980*/  FADD.FTZ R33, R68, -R33 ;  /* 0x8000002144217221 */ /* 0x000fe20000010000 */
[----:B------:R-:W-:Y:S02]  /*1990*/  HADD2.F32 R0, -RZ, R36.H1_H1 ;  /* 0x30000024ff007230 */ /* 0x000fe40000004100 */
[----:B------:R-:W-:Y:S01]  /*19a0*/  FADD.FTZ R41, R70, -R71 ;  /* 0x8000004746297221 */ /* 0x000fe20000010000 */
[--C-:B------:R-:W-:Y:S02]  /*19b0*/  HADD2.F32 R34, -RZ, R14.reuse.H0_H0 ;  /* 0x2000000eff227230 */ /* 0x100fe40000004100 */
        /* <DEDUP_REMOVED lines=8> */
[----:B------:R-:W-:Y:S01]  /*1a40*/  FFMA.FTZ R36, R62, R41, R36 ;  /* 0x000000293e247223 */ /* 0x000fe20000010024 */
[----:B------:R-:W-:Y:S01]  /*1a50*/  FMUL.FTZ R63, R32, R61 ;  /* 0x0000003d203f7220 */ /* 0x000fe20000410000 */
[----:B------:R-:W-:Y:S01]  /*1a60*/  FFMA.FTZ R35, R62, R35, R66 ;  /* 0x000000233e237223 */ /* 0x000fe20000010042 */
[----:B------:R-:W-:Y:S01]  /*1a70*/  HADD2.F32 R37, -RZ, R37.H1_H1 ;  /* 0x30000025ff257230 */ /* 0x000fe20000004100 */
[----:B------:R-:W-:Y:S01]  /*1a80*/  F2FP.F16.F32.PACK_AB R32, R42, R32 ;  /* 0x000000202a20723e */ /* 0x000fe200000000ff */
[----:B------:R-:W-:-:S02]  /*1a90*/  HADD2.F32 R67, -RZ, R38.H0_H0 ;  /* 0x20000026ff437230 */ /* 0x000fc40000004100 */
[-C--:B------:R-:W-:Y:S01]  /*1aa0*/  FMUL.FTZ R70, R42, R61.reuse ;  /* 0x0000003d2a467220 */ /* 0x080fe20000410000 */
[--C-:B------:R-:W-:Y:S01]  /*1ab0*/  HADD2.F32 R69, -RZ, R39.reuse.H0_H0 ;  /* 0x20000027ff457230 */ /* 0x100fe20000004100 */
[C---:B------:R-:W-:Y:S01]  /*1ac0*/  F2FP.F16.F32.PACK_AB R33, R43.reuse, R64 ;  /* 0x000000402b21723e */ /* 0x040fe200000000ff */
[-C--:B------:R-:W-:Y:S01]  /*1ad0*/  FMUL.FTZ R68, R43, R61.reuse ;  /* 0x0000003d2b447220 */ /* 0x080fe20000410000 */
[----:B------:R-:W-:Y:S02]  /*1ae0*/  HADD2.F32 R38, -RZ, R38.H1_H1 ;  /* 0x30000026ff267230 */ /* 0x000fe40000004100 */
[-C--:B------:R-:W-:Y:S01]  /*1af0*/  FMUL.FTZ R66, R64, R61.reuse ;  /* 0x0000003d40427220 */ /* 0x080fe20000410000 */
[----:B------:R-:W-:Y:S02]  /*1b00*/  HADD2.F32 R39, -RZ, R39.H1_H1 ;  /* 0x30000027ff277230 */ /* 0x000fe40000004100 */
        /* <DEDUP_REMOVED lines=26> */
.L_x_3145:
        /* <DEDUP_REMOVED lines=21> */
.L_x_3141:
        /* <DEDUP_REMOVED lines=24> */
.L_x_3140:
[----:B------:R-:W-:Y:S05]  /*1f80*/  BSYNC B0 ;  /* 0x0000000000007941 */ /* 0x000fea0003800000 */
.L_x_3139:
        /* <DEDUP_REMOVED lines=86> */
.L_x_3142:
[----:B------:R-:W-:Y:S01]  /*24f0*/  HFMA2 R76, -RZ, RZ, 0, 5.9604644775390625e-08 ;  /* 0x00000001ff4c7431 */ /* 0x000fe200000001ff */
[----:B------:R-:W-:Y:S01]  /*2500*/  BSSY B2, `(.L_x_3148) ;  /* 0x0000006000027945 */ /* 0x000fe20003800000 */
[----:B------:R-:W-:Y:S02]  /*2510*/  MOV R75, 0x1f ;  /* 0x0000001f004b7802 */ /* 0x000fe40000000f00 */
[----:B------:R-:W-:-:S07]  /*2520*/  MOV R74, 0xffffffff ;  /* 0xffffffff004a7802 */ /* 0x000fce0000000f00 */
[----:B-----5:R-:W-:Y:S05]  /*2530*/  WARPSYNC.COLLECTIVE R74, `(.L_x_3149) ;  /* 0x000000004a087348 */ /* 0x020fea0003c00000 */
[----:B------:R0:W1:Y:S02]  /*2540*/  SHFL.BFLY P3, R38, R77, R76, R75 ;  /* 0x0c00004c4d267389 */ /* 0x000064000006004b */
[----:B01---5:R-:W-:Y:S05]  /*2550*/  ENDCOLLECTIVE ;  /* 0x000000000000791b */ /* 0x023fea0003800000 */
.L_x_3149:
[----:B------:R-:W-:Y:S05]  /*2560*/  BSYNC B2 ;  /* 0x0000000000027941 */ /* 0x000fea0003800000 */
.L_x_3148:
        /* <DEDUP_REMOVED lines=8> */
.L_x_3150:
[----:B------:R-:W-:Y:S01]  /*25f0*/  MOV R77, R37 ;  /* 0x00000025004d7202 */ /* 0x000fe20000000f00 */
[----:B------:R-:W-:Y:S01]  /*2600*/  HFMA2 R76, -RZ, RZ, 0, 1.1920928955078125e-07 ;  /* 0x00000002ff4c7431 */ /* 0x000fe200000001ff */
[----:B------:R-:W-:-:S07]  /*2610*/  MOV R39, R38 ;  /* 0x0000002600277202 */ /* 0x000fce0000000f00 */
[----:B------:R-:W-:Y:S05]  /*2620*/  WARPSYNC.COLLECTIVE R74, `(.L_x_3151) ;  /* 0x000000004a087348 */ /* 0x000fea0003c00000 */
[----:B------:R0:W1:Y:S02]  /*2630*/  SHFL.BFLY P3, R38, R77, R76, R75 ;  /* 0x0c00004c4d267389 */ /* 0x000064000006004b */
[----:B01----:R-:W-:Y:S05]  /*2640*/  ENDCOLLECTIVE ;  /* 0x000000000000791b */ /* 0x003fea0003800000 */
.L_x_3151:
[----:B------:R-:W-:-:S05]  /*2650*/  FADD.FTZ R39, R36, R39 ;  /* 0x0000002724277221 */ /* 0x000fca0000010000 */
[----:B------:R-:W-:Y:S01]  /*2660*/  MOV R77, R39 ;  /* 0x00000027004d7202 */ /* 0x000fe20000000f00 */
[----:B------:R-:W-:-:S07]  /*2670*/  FADD.FTZ R37, R37, R38 ;  /* 0x0000002625257221 */ /* 0x000fce0000010000 */
[----:B------:R-:W-:Y:S05]  /*2680*/  WARPSYNC.COLLECTIVE R74, `(.L_x_3152) ;  /* 0x000000004a087348 */ /* 0x000fea0003c00000 */
[----:B------:R0:W1:Y:S02]  /*2690*/  SHFL.BFLY P3, R38, R77, R76, R75 ;  /* 0x0c00004c4d267389 */ /* 0x000064000006004b */
[----:B01----:R-:W-:Y:S05]  /*26a0*/  ENDCOLLECTIVE ;  /* 0x000000000000791b */ /* 0x003fea0003800000 */
.L_x_3152:
[----:B------:R-:W-:Y:S01]  /*26b0*/  MOV R77, R37 ;  /* 0x00000025004d7202 */ /* 0x000fe20000000f00 */
[----:B------:R-:W-:Y:S01]  /*26c0*/  HFMA2 R76, -RZ, RZ, 0, 2.384185791015625e-07 ;  /* 0x00000004ff4c7431 */ /* 0x000fe200000001ff */
[----:B------:R-:W-:-:S07]  /*26d0*/  MOV R36, R38 ;  /* 0x0000002600247202 */ /* 0x000fce0000000f00 */
[----:B------:R-:W-:Y:S05]  /*26e0*/  WARPSYNC.COLLECTIVE R74, `(.L_x_3153) ;  /* 0x000000004a087348 */ /* 0x000fea0003c00000 */
[----:B------:R0:W1:Y:S02]  /*26f0*/  SHFL.BFLY P3, R38, R77, R76, R75 ;  /* 0x0c00004c4d267389 */ /* 0x000064000006004b */
[----:B01----:R-:W-:Y:S05]  /*2700*/  ENDCOLLECTIVE ;  /* 0x000000000000791b */ /* 0x003fea0003800000 */
.L_x_3153:
[----:B------:R-:W-:-:S05]  /*2710*/  FADD.FTZ R39, R39, R36 ;  /* 0x0000002427277221 */ /* 0x000fca0000010000 */
[----:B------:R-:W-:Y:S01]  /*2720*/  MOV R77, R39 ;  /* 0x00000027004d7202 */ /* 0x000fe20000000f00 */
[----:B------:R-:W-:-:S07]  /*2730*/  FADD.FTZ R36, R37, R38 ;  /* 0x0000002625247221 */ /* 0x000fce0000010000 */
[----:B------:R-:W-:Y:S05]  /*2740*/  WARPSYNC.COLLECTIVE R74, `(.L_x_3154) ;  /* 0x000000004a087348 */ /* 0x000fea0003c00000 */
[----:B------:R0:W1:Y:S02]  /*2750*/  SHFL.BFLY P3, R38, R77, R76, R75 ;  /* 0x0c00004c4d267389 */ /* 0x000064000006004b */
[----:B01----:R-:W-:Y:S05]  /*2760*/  ENDCOLLECTIVE ;  /* 0x000000000000791b */ /* 0x003fea0003800000 */
.L_x_3154:
        /* <DEDUP_REMOVED lines=8> */
.L_x_3155:
[----:B------:R-:W-:Y:S01]  /*27f0*/  MOV R77, R37 ;  /* 0x00000025004d7202 */ /* 0x000fe20000000f00 */
[----:B------:R-:W-:-:S07]  /*2800*/  FADD.FTZ R36, R36, R38 ;  /* 0x0000002624247221 */ /* 0x000fce0000010000 */
[----:B------:R-:W-:Y:S05]  /*2810*/  WARPSYNC.COLLECTIVE R74, `(.L_x_3156) ;  /* 0x000000004a087348 */ /* 0x000fea0003c00000 */
[----:B------:R0:W1:Y:S02]  /*2820*/  SHFL.BFLY P3, R38, R77, R76, R75 ;  /* 0x0c00004c4d267389 */ /* 0x000064000006004b */
[----:B01----:R-:W-:Y:S05]  /*2830*/  ENDCOLLECTIVE ;  /* 0x000000000000791b */ /* 0x003fea0003800000 */
.L_x_3156:
[----:B------:R-:W-:Y:S01]  /*2840*/  MOV R77, R36 ;  /* 0x00000024004d7202 */ /* 0x000fe20000000f00 */
[----:B------:R-:W-:Y:S01]  /*2850*/  HFMA2 R76, -RZ, RZ, 0, 9.5367431640625e-07 ;  /* 0x00000010ff4c7431 */ /* 0x000fe200000001ff */
[----:B------:R-:W-:-:S07]  /*2860*/  MOV R39, R38 ;  /* 0x0000002600277202 */ /* 0x000fce0000000f00 */
[----:B------:R-:W-:Y:S05]  /*2870*/  WARPSYNC.COLLECTIVE R74, `(.L_x_3157) ;  /* 0x000000004a087348 */ /* 0x000fea0003c00000 */
[----:B------:R0:W1:Y:S02]  /*2880*/  SHFL.BFLY P3, R38, R77, R76, R75 ;  /* 0x0c00004c4d267389 */ /* 0x000064000006004b */
[----:B01----:R-:W-:Y:S05]  /*2890*/  ENDCOLLECTIVE ;  /* 0x000000000000791b */ /* 0x003fea0003800000 */
.L_x_3157:
[----:B------:R-:W-:-:S05]  /*28a0*/  FADD.FTZ R37, R37, R39 ;  /* 0x0000002725257221 */ /* 0x000fca0000010000 */
[----:B------:R-:W-:Y:S02]  /*28b0*/  MOV R77, R37 ;  /* 0x00000025004d7202 */ /* 0x000fe40000000f00 */
[----:B------:R-:W-:-:S07]  /*28c0*/  MOV R39, R38 ;  /* 0x0000002600277202 */ /* 0x000fce0000000f00 */
[----:B------:R-:W-:Y:S05]  /*28d0*/  WARPSYNC.COLLECTIVE R74, `(.L_x_3158) ;  /* 0x000000004a087348 */ /* 0x000fea0003c00000 */
[----:B------:R0:W1:Y:S02]  /*28e0*/  SHFL.BFLY P3, R38, R77, R76, R75 ;  /* 0x0c00004c4d267389 */ /* 0x000064000006004b */
[----:B01----:R-:W-:Y:S05]  /*28f0*/  ENDCOLLECTIVE ;  /* 0x000000000000791b */ /* 0x003fea0003800000 */
.L_x_3158:
[----:B------:R-:W-:Y:S05]  /*2900*/  BRA `(.L_x_3159) ;  /* 0xffffffe000807947 */ /* 0x000fea000383ffff */
.L_x_3160:
        /* <DEDUP_REMOVED lines=15> */
.L_x_6441:


//--------------------- .text._ZN10layer_norm13ln_bwd_kernelINS_13Kernel_traitsIf6__halfS2_S2_fjLj256ELj1ELj4ELj1ELj16ENS_18Kernel_traits_baseILj256EfS2_S2_S2_fjLj128EEEEELb0ELb1ELb1ELb0EEEvNS_9BwdParamsE --------------------------
	.section	.text._ZN10layer_norm13ln_bwd_kernelINS_13Kernel_traitsIf6__halfS2_S2_fjLj256ELj1ELj4ELj1ELj16ENS_18Kernel_traits_baseILj256EfS2_S2_S2_fjLj128EEEEELb0ELb1ELb1ELb0EEEvNS_9BwdParamsE,"ax",@progbits
	.align	128
        .global         _ZN10layer_norm13ln_bwd_kernelINS_13Kernel_traitsIf6__halfS2_S2_fjLj256ELj1ELj4ELj1ELj16ENS_18Kernel_traits_baseILj256EfS2_S2_S2_fjLj128EEEEELb0ELb1ELb1ELb0EEEvNS_9BwdParamsE
        .type           _ZN10layer_norm13ln_bwd_kernelINS_13Kernel_traitsIf6__halfS2_S2_fjLj256ELj1ELj4ELj1ELj16ENS_18Kernel_traits_baseILj256EfS2_S2_S2_fjLj128EEEEELb0ELb1ELb1ELb0EEEvNS_9BwdParamsE,@function
        .size           _ZN10layer_norm13ln_bwd_kernelINS_13Kernel_traitsIf6__halfS2_S2_fjLj256ELj1ELj4ELj1ELj16ENS_18Kernel_traits_baseILj256EfS2_S2_S2_fjLj128EEEEELb0ELb1ELb1ELb0EEEvNS_9BwdParamsE,(.L_x_6442 - _ZN10layer_norm13ln_bwd_kernelINS_13Kernel_traitsIf6__halfS2_S2_fjLj256ELj1ELj4ELj1ELj16ENS_18Kernel_traits_baseILj256EfS2_S2_S2_fjLj128EEEEELb0ELb1ELb1ELb0EEEvNS_9BwdParamsE)
        .other          _ZN10layer_norm13ln_bwd_kernelINS_13Kernel_traitsIf6__halfS2_S2_fjLj256ELj1ELj4ELj1ELj16ENS_18Kernel_traits_baseILj256EfS2_S2_S2_fjLj128EEEEELb0ELb1ELb1ELb0EEEvNS_9BwdParamsE,@"STO_CUDA_ENTRY STV_DEFAULT"
_ZN10layer_norm13ln_bwd_kernelINS_13Kernel_traitsIf6__halfS2_S2_fjLj256ELj1ELj4ELj1ELj16ENS_18Kernel_traits_baseILj256EfS2_S2_S2_fjLj128EEEEELb0ELb1ELb1ELb0EEEvNS_9BwdParamsE:
.text._ZN10layer_norm13ln_bwd_kernelINS_13Kernel_traitsIf6__halfS2_S2_fjLj256ELj1ELj4ELj1ELj16ENS_18Kernel_traits_baseILj256EfS2_S2_S2_fjLj128EEEEELb0ELb1ELb1ELb0EEEvNS_9BwdParamsE:
        /* <DEDUP_REMOVED lines=49> */
.L_x_3189:
[----:B------:R-:W0:Y:S08]  /*0310*/  LDC.64 R80, c[0x0][0x3f8] ;  /* 0x0000fe00ff507b82 */ /* 0x000e300000000a00 */
[----:B------:R-:W2:Y:S08]  /*0320*/  LDC.64 R82, c[0x0][0x3c8] ;  /* 0x0000f200ff527b82 */ /* 0x000eb00000000a00 */
[----:B------:R-:W3:Y:S01]  /*0330*/  LDC.64 R74, c[0x0][0x3f0] ;  /* 0x0000fc00ff4a7b82 */ /* 0x000ee20000000a00 */
[----:B0-----:R-:W-:-:S05]  /*0340*/  IMAD.WIDE R80, R4, 0x4, R80 ;  /* 0x0000000404507825 */ /* 0x001fca00078e0250 */
[----:B------:R-:W4:Y:S01]  /*0350*/  LDG.E R84, desc[UR6][R80.64] ;  /* 0x0000000650547981 */ /* 0x000f22000c1e1900 */
[----:B--2---:R-:W-:-:S06]  /*0360*/  IMAD.WIDE R82, R4, 0x4, R82 ;  /* 0x0000000404527825 */ /* 0x004fcc00078e0252 */
[----:B-----5:R-:W5:Y:S01]  /*0370*/  LDG.E R82, desc[UR6][R82.64] ;  /* 0x0000000652527981 */ /* 0x020f62000c1e1900 */
[----:B---3--:R-:W-:-:S05]  /*0380*/  IMAD.WIDE R74, R4, 0x4, R74 ;  /* 0x00000004044a7825 */ /* 0x008fca00078e024a */
[----:B------:R0:W5:Y:S02]  /*0390*/  LDG.E R79, desc[UR6][R74.64] ;  /* 0x000000064a4f7981 */ /* 0x000164000c1e1900 */
[----:B0-----:R-:W0:Y:S01]  /*03a0*/  LDC.64 R74, c[0x0][0x3c0] ;  /* 0x0000f000ff4a7b82 */ /* 0x001e220000000a00 */
[----:B------:R-:W-:Y:S01]  /*03b0*/  BSSY.RECONVERGENT B1, `(.L_x_3163) ;  /* 0x0000070000017945 */ /* 0x000fe20003800200 */
[----:B------:R-:W-:Y:S02]  /*03c0*/  MOV R85, RZ ;  /* 0x000000ff00557202 */ /* 0x000fe40000000f00 */
[----:B------:R-:W-:Y:S02]  /*03d0*/  MOV R86, RZ ;  /* 0x000000ff00567202 */ /* 0x000fe40000000f00 */
[----:B----4-:R-:W-:-:S13]  /*03e0*/  ISETP.GE.AND P3, PT, R84, 0x1, PT ;  /* 0x000000015400780c */ /* 0x010fda0003f66270 */
[----:B0-----:R-:W-:Y:S05]  /*03f0*/  @!P3 BRA `(.L_x_3164) ;  /* 0x00000004008cb947 */ /* 0x001fea0003800000 */
[----:B------:R-:W-:-:S13]  /*0400*/  ISETP.GE.U32.AND P1, PT, R3, 0x20, PT ;  /* 0x000000200300780c */ /* 0x000fda0003f26070 */
[----:B------:R-:W-:Y:S05]  /*0410*/  @!P1 BRA `(.L_x_3165) ;  /* 0x0000000400a49947 */ /* 0x000fea0003800000 */
[C---:B------:R-:W-:Y:S01]  /*0420*/  IMAD R0, R4.reuse, UR16, RZ ;  /* 0x0000001004007c24 */ /* 0x040fe2000f8e02ff */
[----:B------:R-:W0:Y:S01]  /*0430*/  LDC.64 R8, c[0x0][0x3a8] ;  /* 0x0000ea00ff087b82 */ /* 0x000e220000000a00 */
[----:B------:R-:W-:-:S03]  /*0440*/  IMAD.WIDE R74, R4, 0x4, R74 ;  /* 0x00000004044a7825 */ /* 0x000fc600078e024a */
[----:B------:R-:W-:-:S03]  /*0450*/  SHF.R.S32.HI R7, RZ, 0x1f, R0 ;  /* 0x0000001fff077819 */ /* 0x000fc60000011400 */
[----:B------:R-:W2:Y:S01]  /*0460*/  LDG.E R74, desc[UR6][R74.64] ;  /* 0x000000064a4a7981 */ /* 0x000ea2000c1e1900 */
[----:B------:R-:W-:Y:S02]  /*0470*/  LEA.HI R11, R7, R0, RZ, 0x3 ;  /* 0x00000000070b7211 */ /* 0x000fe400078f18ff */
[----:B------:R-:W3:Y:S01]  /*0480*/  LDC.64 R6, c[0x0][0x428] ;  /* 0x00010a00ff067b82 */ /* 0x000ee20000000a00 */
[----:B------:R-:W-:Y:S02]  /*0490*/  IADD3 R0, PT, PT, R84, -0x1, RZ ;  /* 0xffffffff54007810 */ /* 0x000fe40007ffe0ff */
[----:B------:R-:W-:-:S03]  /*04a0*/  LEA.HI.SX32 R77, R11, R2, 0x1d ;  /* 0x000000020b4d7211 */ /* 0x000fc600078feaff */
        /* <DEDUP_REMOVED lines=14> */
[----:B--2---:R-:W-:Y:S01]  /*0590*/  FSEL R77, R74, RZ, !P1 ;  /* 0x000000ff4a4d7208 */ /* 0x004fe20004800000 */
[--C-:B----4-:R-:W-:Y:S02]  /*05a0*/  HADD2.F32 R0, -RZ, R8.reuse.H0_H0 ;  /* 0x20000008ff007230 */ /* 0x110fe40000004100 */
[----:B------:R-:W-:Y:S02]  /*05b0*/  HADD2.F32 R8, -RZ, R8.H1_H1 ;  /* 0x30000008ff087230 */ /* 0x000fe40000004100 */
[--C-:B0-----:R-:W-:Y:S02]  /*05c0*/  HADD2.F32 R6, -RZ, R9.reuse.H1_H1 ;  /* 0x30000009ff067230 */ /* 0x101fe40000004100 */
[----:B------:R-:W-:Y:S02]  /*05d0*/  HADD2.F32 R74, -RZ, R9.H0_H0 ;  /* 0x20000009ff4a7230 */ /* 0x000fe40000004100 */
[----:B------:R-:W-:Y:S01]  /*05e0*/  FADD.FTZ R9, -R77, R8 ;  /* 0x000000084d097221 */ /* 0x000fe20000010100 */
[----:B------:R-:W-:-:S02]  /*05f0*/  HADD2.F32 R78, -RZ, R11.H0_H0 ;  /* 0x2000000bff4e7230 */ /* 0x000fc40000004100 */
[C---:B------:R-:W-:Y:S01]  /*0600*/  FADD.FTZ R7, -R77.reuse, R0 ;  /* 0x000000004d077221 */ /* 0x040fe20000010100 */
[--C-:B---3--:R-:W-:Y:S02]  /*0610*/  HADD2.F32 R81, -RZ, R68.reuse.H0_H0 ;  /* 0x20000044ff517230 */ /* 0x108fe40000004100 */
[C---:B------:R-:W-:Y:S01]  /*0620*/  FADD.FTZ R85, -R77.reuse, R6 ;  /* 0x000000064d557221 */ /* 0x040fe20000010100 */
[----:B------:R-:W-:Y:S02]  /*0630*/  HADD2.F32 R80, -RZ, R11.H1_H1 ;  /* 0x3000000bff507230 */ /* 0x000fe40000004100 */
[----:B------:R-:W-:Y:S01]  /*0640*/  FADD.FTZ R11, -R77, R74 ;  /* 0x0000004a4d0b7221 */ /* 0x000fe20000010100 */
[----:B-1----:R-:W-:Y:S02]  /*0650*/  HADD2.F32 R72, -RZ, R68.H1_H1 ;  /* 0x30000044ff487230 */ /* 0x002fe40000004100 */
[----:B-----5:R-:W-:Y:S01]  /*0660*/  FMUL.FTZ R6, R82, R9 ;  /* 0x0000000952067220 */ /* 0x020fe20000410000 */
[----:B------:R-:W-:-:S02]  /*0670*/  HADD2.F32 R76, -RZ, R10.H0_H0 ;  /* 0x2000000aff4c7230 */ /* 0x000fc40000004100 */
[----:B------:R-:W-:Y:S01]  /*0680*/  FMUL.FTZ R0, R82, R7 ;  /* 0x0000000752007220 */ /* 0x000fe20000410000 */
[----:B------:R-:W-:Y:S01]  /*0690*/  FMUL.FTZ R68, R52, R81 ;  /* 0x0000005134447220 */ /* 0x000fe20000410000 */
[----:B------:R-:W-:Y:S01]  /*06a0*/  FADD.FTZ R91, -R77, R78 ;  /* 0x0000004e4d5b7221 */ /* 0x000fe20000010100 */
[--C-:B------:R-:W-:Y:S02]  /*06b0*/  HADD2.F32 R83, -RZ, R69.reuse.H0_H0 ;  /* 0x20000045ff537230 */ /* 0x100fe40000004100 */
[----:B------:R-:W-:Y:S01]  /*06c0*/  FMUL.FTZ R7, R82, R11 ;  /* 0x0000000b52077220 */ /* 0x000fe20000410000 */
[----:B------:R-:W-:Y:S02]  /*06d0*/  HADD2.F32 R78, -RZ, R69.H1_H1 ;  /* 0x30000045ff4e7230 */ /* 0x000fe40000004100 */
[----:B------:R-:W-:Y:S01]  /*06e0*/  FADD.FTZ R37, R37, R72 ;  /* 0x0000004825257221 */ /* 0x000fe20000010000 */
[-C--:B------:R-:W-:Y:S01]  /*06f0*/  FFMA.FTZ R17, R6, R72.reuse, R17 ;  /* 0x0000004806117223 */ /* 0x080fe20000010011 */
[----:B------:R-:W-:Y:S01]  /*0700*/  FMUL.FTZ R69, R53, R72 ;  /* 0x0000004835457220 */ /* 0x000fe20000410000 */
[----:B------:R-:W-:Y:S01]  /*0710*/  FADD.FTZ R87, -R77, R76 ;  /* 0x0000004c4d577221 */ /* 0x000fe20000010100 */
[----:B------:R-:W-:Y:S01]  /*0720*/  FMUL.FTZ R8, R82, R85 ;  /* 0x0000005552087220 */ /* 0x000fe20000410000 */
[----:B------:R-:W-:Y:S01]  /*0730*/  FADD.FTZ R36, R36, R81 ;  /* 0x0000005124247221 */ /* 0x000fe20000010000 */
[----:B------:R-:W-:Y:S01]  /*0740*/  FFMA.FTZ R16, R0, R81, R16 ;  /* 0x0000005100107223 */ /* 0x000fe20000010010 */
[----:B------:R-:W-:Y:S01]  /*0750*/  FADD.FTZ R72, RZ, R68 ;  /* 0x00000044ff487221 */ /* 0x000fe20000010000 */
[----:B------:R-:W-:-:S02]  /*0760*/  HADD2.F32 R10, -RZ, R10.H1_H1 ;  /* 0x3000000aff0a7230 */ /* 0x000fc40000004100 */
[----:B------:R-:W-:Y:S01]  /*0770*/  FFMA.FTZ R81, R0, R68, RZ ;  /* 0x0000004400517223 */ /* 0x000fe200000100ff */
[--C-:B------:R-:W-:Y:S02]  /*0780*/  HADD2.F32 R73, -RZ, R70.reuse.H0_H0 ;  /* 0x20000046ff497230 */ /* 0x100fe40000004100 */
[----:B------:R-:W-:Y:S01]  /*0790*/  FADD.FTZ R38, R38, R83 ;  /* 0x0000005326267221 */ /* 0x000fe20000010000 */
[----:B------:R-:W-:Y:S02]  /*07a0*/  HADD2.F32 R76, -RZ, R70.H1_H1 ;  /* 0x30000046ff4c7230 */ /* 0x000fe40000004100 */
[-C--:B------:R-:W-:Y:S01]  /*07b0*/  FFMA.FTZ R18, R7, R83.reuse, R18 ;  /* 0x0000005307127223 */ /* 0x080fe20000010012 */
[--C-:B------:R-:W-:Y:S02]  /*07c0*/  HADD2.F32 R75, -RZ, R71.reuse.H0_H0 ;  /* 0x20000047ff4b7230 */ /* 0x100fe40000004100 */
[----:B------:R-:W-:Y:S01]  /*07d0*/  FMUL.FTZ R70, R54, R83 ;  /* 0x0000005336467220 */ /* 0x000fe20000410000 */
[----:B------:R-:W-:-:S02]  /*07e0*/  HADD2.F32 R74, -RZ, R71.H1_H1 ;  /* 0x30000047ff4a7230 */ /* 0x000fc40000004100 */
[----:B------:R-:W-:Y:S01]  /*07f0*/  FMUL.FTZ R9, R82, R87 ;  /* 0x0000005752097220 */ /* 0x000fe20000410000 */
[----:B------:R-:W-:Y:S01]  /*0800*/  FADD.FTZ R39, R39, R78 ;  /* 0x0000004e27277221 */ /* 0x000fe20000010000 */
[-C--:B------:R-:W-:Y:S01]  /*0810*/  FFMA.FTZ R19, R8, R78.reuse, R19 ;  /* 0x0000004e08137223 */ /* 0x080fe20000010013 */
[----:B------:R-:W-:Y:S01]  /*0820*/  FMUL.FTZ R71, R55, R78 ;  /* 0x0000004e37477220 */ /* 0x000fe20000410000 */
[----:B------:R-:W-:Y:S01]  /*0830*/  FADD.FTZ R83, R72, R69 ;  /* 0x0000004548537221 */ /* 0x000fe20000010000 */
[----:B------:R-:W-:Y:S01]  /*0840*/  FFMA.FTZ R78, R6, R69, R81 ;  /* 0x00000045064e7223 */ /* 0x000fe20000010051 */
[C---:B------:R-:W-:Y:S01]  /*0850*/  FADD.FTZ R89, -R77.reuse, R10 ;  /* 0x0000000a4d597221 */ /* 0x040fe20000010100 */
[----:B------:R-:W-:Y:S01]  /*0860*/  FADD.FTZ R77, -R77, R80 ;  /* 0x000000504d4d7221 */ /* 0x000fe20000010100 */
        /* <DEDUP_REMOVED lines=28> */
.L_x_3164:
        /* <DEDUP_REMOVED lines=8> */
.L_x_3165:
[----:B------:R-:W-:Y:S05]  /*0ab0*/  BSYNC.RECONVERGENT B1 ;  /* 0x0000000000017941 */ /* 0x000fea0003800200 */
.L_x_3163:
        /* <DEDUP_REMOVED lines=21> */
.L_x_3203:
        /* <DEDUP_REMOVED lines=35> */
[----:B-----5:R-:W-:Y:S02]  /*0e40*/  HADD2.F32 R74, -RZ, R56.H0_H0 ;  /* 0x20000038ff4a7230 */ /* 0x020fe40000004100 */
[----:B------:R-:W-:-:S04]  /*0e50*/  FADD.FTZ R75, R68, -R75 ;  /* 0x8000004b444b7221 */ /* 0x000fc80000010000 */
[----:B------:R-:W-:-:S05]  /*0e60*/  FMUL.FTZ R75, R82, R75 ;  /* 0x0000004b524b7220 */ /* 0x000fca0000410000 */
[----:B------:R-:W-:-:S05]  /*0e70*/  FSEL R75, R75, RZ, P1 ;  /* 0x000000ff4b4b7208 */ /* 0x000fca0000800000 */
[----:B------:R-:W-:-:S04]  /*0e80*/  FMUL.FTZ R75, R75, UR11 ;  /* 0x0000000b4b4b7c20 */ /* 0x000fc80008410000 */
[----:B------:R-:W-:Y:S01]  /*0e90*/  FFMA.FTZ R28, R75, R74, R28 ;  /* 0x0000004a4b1c7223 */ /* 0x000fe2000001001c */
[----:B------:R-:W-:-:S05]  /*0ea0*/  FMUL.FTZ R75, R44, R75 ;  /* 0x0000004b2c4b7220 */ /* 0x000fca0000410000 */
[----:B------:R-:W-:-:S04]  /*0eb0*/  F2FP.F16.F32.PACK_AB R75, RZ, R75 ;  /* 0x0000004bff4b723e */ /* 0x000fc800000000ff */
[----:B------:R-:W-:-:S07]  /*0ec0*/  PRMT R60, R75, 0x7610, R60 ;  /* 0x000076104b3c7816 */ /* 0x000fce000000003c */
.L_x_3173:
[----:B------:R-:W-:Y:S05]  /*0ed0*/  BSYNC.RECONVERGENT B3 ;  /* 0x0000000000037941 */ /* 0x000fea0003800200 */
.L_x_3172:
        /* <DEDUP_REMOVED lines=8> */
[----:B-----5:R-:W-:-:S05]  /*0f60*/  HADD2.F32 R75, -RZ, R56.H1_H1 ;  /* 0x30000038ff4b7230 */ /* 0x020fca0000004100 */
[----:B------:R-:W-:Y:S01]  /*0f70*/  FFMA.FTZ R29, R74, R75, R29 ;  /* 0x0000004b4a1d7223 */ /* 0x000fe2000001001d */
[----:B------:R-:W-:-:S05]  /*0f80*/  FMUL.FTZ R74, R45, R74 ;  /* 0x0000004a2d4a7220 */ /* 0x000fca0000410000 */
[----:B------:R-:W-:-:S04]  /*0f90*/  F2FP.F16.F32.PACK_AB R74, RZ, R74 ;  /* 0x0000004aff4a723e */ /* 0x000fc800000000ff */
[----:B------:R-:W-:-:S07]  /*0fa0*/  PRMT R60, R60, 0x5410, R74 ;  /* 0x000054103c3c7816 */ /* 0x000fce000000004a */
.L_x_3175:
[----:B------:R-:W-:Y:S05]  /*0fb0*/  BSYNC.RECONVERGENT B3 ;  /* 0x0000000000037941 */ /* 0x000fea0003800200 */
.L_x_3174:
        /* <DEDUP_REMOVED lines=13> */
.L_x_3177:
[----:B------:R-:W-:Y:S05]  /*1090*/  BSYNC.RECONVERGENT B3 ;  /* 0x0000000000037941 */ /* 0x000fea0003800200 */
.L_x_3176:
        /* <DEDUP_REMOVED lines=13> */
.L_x_3179:
[----:B------:R-:W-:Y:S05]  /*1170*/  BSYNC.RECONVERGENT B3 ;  /* 0x0000000000037941 */ /* 0x000fea0003800200 */
.L_x_3178:
        /* <DEDUP_REMOVED lines=13> */
.L_x_3181:
[----:B------:R-:W-:Y:S05]  /*1250*/  BSYNC.RECONVERGENT B3 ;  /* 0x0000000000037941 */ /* 0x000fea0003800200 */
.L_x_3180:
        /* <DEDUP_REMOVED lines=13> */
.L_x_3183:
[----:B------:R-:W-:Y:S05]  /*1330*/  BSYNC.RECONVERGENT B3 ;  /* 0x0000000000037941 */ /* 0x000fea0003800200 */
.L_x_3182:
        /* <DEDUP_REMOVED lines=13> */
.L_x_3185:
[----:B------:R-:W-:Y:S05]  /*1410*/  BSYNC.RECONVERGENT B3 ;  /* 0x0000000000037941 */ /* 0x000fea0003800200 */
.L_x_3184:
[----:B------:R-:W-:Y:S05]  /*1420*/  @!P2 BRA `(.L_x_3186) ;  /* 0x000000100098a947 */ /* 0x000fea0003800000 */
[----:B------:R-:W-:Y:S01]  /*1430*/  FFMA.FTZ R81, R77, R83, R81 ;  /* 0x000000534d517223 */ /* 0x000fe20000010051 */
[----:B------:R-:W-:Y:S01]  /*1440*/  ISETP.GT.AND P1, PT, R84, RZ, PT ;  /* 0x000000ff5400720c */ /* 0x000fe20003f24270 */
[----:B-----5:R-:W-:Y:S02]  /*1450*/  HADD2.F32 R75, -RZ, R59.H1_H1 ;  /* 0x3000003bff4b7230 */ /* 0x020fe40000004100 */
[----:B------:R-:W-:-:S04]  /*1460*/  FADD.FTZ R81, R78, -R81 ;  /* 0x800000514e517221 */ /* 0x000fc80000010000 */
[----:B------:R-:W-:-:S05]  /*1470*/  FMUL.FTZ R81, R82, R81 ;  /* 0x0000005152517220 */ /* 0x000fca0000410000 */
[----:B------:R-:W-:-:S05]  /*1480*/  FSEL R74, R81, RZ, P1 ;  /* 0x000000ff514a7208 */ /* 0x000fca0000800000 */
[----:B------:R-:W-:-:S04]  /*1490*/  FMUL.FTZ R74, R74, UR11 ;  /* 0x0000000b4a4a7c20 */ /* 0x000fc80008410000 */
[----:B------:R-:W-:Y:S01]  /*14a0*/  FMUL.FTZ R81, R43, R74 ;  /* 0x0000004a2b517220 */ /* 0x000fe20000410000 */
[----:B------:R-:W-:-:S04]  /*14b0*/  FFMA.FTZ R27, R74, R75, R27 ;  /* 0x0000004b4a1b7223 */ /* 0x000fc8000001001b */
[----:B------:R-:W-:-:S04]  /*14c0*/  F2FP.F16.F32.PACK_AB R81, RZ, R81 ;  /* 0x00000051ff51723e */ /* 0x000fc800000000ff */
[----:B------:R-:W-:Y:S01]  /*14d0*/  PRMT R63, R63, 0x5410, R81 ;  /* 0x000054103f3f7816 */ /* 0x000fe20000000051 */
[----:B------:R-:W-:Y:S06]  /*14e0*/  BRA `(.L_x_3186) ;  /* 0x0000001000687947 */ /* 0x000fec0003800000 */
.L_x_3171:
[----:B------:R-:W0:Y:S01]  /*14f0*/  @P2 LDC R75, c[0x0][0x40c] ;  /* 0x00010300ff4b2b82 */ /* 0x000e220000000800 */
[-CC-:B------:R-:W-:Y:S01]  /*1500*/  FFMA.FTZ R65, R0, R83.reuse, R81.reuse ;  /* 0x0000005300417223 */ /* 0x180fe20000010051 */
[----:B------:R-:W-:Y:S01]  /*1510*/  ISETP.GT.AND P1, PT, R84, RZ, PT ;  /* 0x000000ff5400720c */ /* 0x000fe20003f24270 */
[-CC-:B------:R-:W-:Y:S01]  /*1520*/  FFMA.FTZ R64, R6, R83.reuse, R81.reuse ;  /* 0x0000005306407223 */ /* 0x180fe20000010051 */
[----:B------:R-:W-:Y:S01]  /*1530*/  FFMA.FTZ R88, R8, R83, R81 ;  /* 0x0000005308587223 */ /* 0x000fe20000010051 */
[----:B------:R-:W-:Y:S01]  /*1540*/  FADD.FTZ R65, R68, -R65 ;  /* 0x8000004144417221 */ /* 0x000fe20000010000 */
[--C-:B-----5:R-:W-:Y:S02]  /*1550*/  @P2 HADD2.F32 R66, -RZ, R56.reuse.H1_H1 ;  /* 0x30000038ff422230 */ /* 0x120fe40000004100 */
[----:B------:R-:W-:Y:S01]  /*1560*/  FADD.FTZ R67, R69, -R64 ;  /* 0x8000004045437221 */ /* 0x000fe20000010000 */
[----:B------:R-:W1:Y:S01]  /*1570*/  @P2 LDC R85, c[0x0][0x40c] ;  /* 0x00010300ff552b82 */ /* 0x000e620000000800 */
[C---:B------:R-:W-:Y:S01]  /*1580*/  FMUL.FTZ R65, R82.reuse, R65 ;  /* 0x0000004152417220 */ /* 0x040fe20000410000 */
[----:B------:R-:W-:Y:S01]  /*1590*/  FADD.FTZ R87, R71, -R88 ;  /* 0x8000005847577221 */ /* 0x000fe20000010000 */
[----:B------:R-:W-:Y:S01]  /*15a0*/  FMUL.FTZ R64, R82, R67 ;  /* 0x0000004352407220 */ /* 0x000fe20000410000 */
[----:B------:R-:W-:-:S02]  /*15b0*/  @P2 HADD2.F32 R67, -RZ, R56.H0_H0 ;  /* 0x20000038ff432230 */ /* 0x000fc40000004100 */
[----:B------:R-:W-:Y:S01]  /*15c0*/  FFMA.FTZ R89, R9, R83, R81 ;  /* 0x0000005309597223 */ /* 0x000fe20000010051 */
[----:B------:R-:W-:Y:S01]  /*15d0*/  FSEL R86, R65, RZ, P1 ;  /* 0x000000ff41567208 */ /* 0x000fe20000800000 */
[----:B------:R-:W-:Y:S01]  /*15e0*/  FMUL.FTZ R87, R82, R87 ;  /* 0x0000005752577220 */ /* 0x000fe20000410000 */
[----:B------:R-:W2:Y:S01]  /*15f0*/  @P2 LDC R84, c[0x0][0x40c] ;  /* 0x00010300ff542b82 */ /* 0x000ea20000000800 */
[----:B------:R-:W-:Y:S01]  /*1600*/  FSEL R64, R64, RZ, P1 ;  /* 0x000000ff40407208 */ /* 0x000fe20000800000 */
[----:B------:R-:W-:Y:S02]  /*1610*/  @P2 HADD2.F32 R88, -RZ, R57.H1_H1 ;  /* 0x30000039ff582230 */ /* 0x000fe40000004100 */
[----:B------:R-:W-:Y:S01]  /*1620*/  FADD.FTZ R89, R72, -R89 ;  /* 0x8000005948597221 */ /* 0x000fe20000010000 */
[----:B------:R-:W-:-:S03]  /*1630*/  FFMA.FTZ R90, R77, R83, R81 ;  /* 0x000000534d5a7223 */ /* 0x000fc60000010051 */
[----:B------:R-:W-:Y:S01]  /*1640*/  FMUL.FTZ R89, R82, R89 ;  /* 0x0000005952597220 */ /* 0x000fe20000410000 */
[----:B0-----:R-:W-:Y:S01]  /*1650*/  @P2 FMUL.FTZ R65, R86, R75 ;  /* 0x0000004b56412220 */ /* 0x001fe20000410000 */
[----:B------:R-:W-:Y:S01]  /*1660*/  FADD.FTZ R90, R78, -R90 ;  /* 0x8000005a4e5a7221 */ /* 0x000fe20000010000 */
[----:B------:R-:W0:Y:S02]  /*1670*/  @P2 LDC R75, c[0x0][0x40c] ;  /* 0x00010300ff4b2b82 */ /* 0x000e240000000800 */
[----:B------:R-:W-:Y:S01]  /*1680*/  @P2 FFMA.FTZ R28, R67, R65, R28 ;  /* 0x00000041431c2223 */ /* 0x000fe2000001001c */
[----:B------:R-:W-:Y:S01]  /*1690*/  FFMA.FTZ R67, R7, R83, R81 ;  /* 0x0000005307437223 */ /* 0x000fe20000010051 */
[----:B------:R-:W-:Y:S01]  /*16a0*/  FMUL.FTZ R90, R82, R90 ;  /* 0x0000005a525a7220 */ /* 0x000fe20000410000 */
[----:B-1----:R-:W-:Y:S02]  /*16b0*/  @P2 FMUL.FTZ R74, R64, R85 ;  /* 0x00000055404a2220 */ /* 0x002fe40000410000 */
[----:B------:R-:W-:Y:S01]  /*16c0*/  FADD.FTZ R67, R70, -R67 ;  /* 0x8000004346437221 */ /* 0x000fe20000010000 */
[----:B------:R-:W-:Y:S01]  /*16d0*/  F2FP.F16.F32.PACK_AB R64, R64, R86 ;  /* 0x000000564040723e */ /* 0x000fe200000000ff */
[----:B------:R-:W-:-:S02]  /*16e0*/  @P2 FFMA.FTZ R29, R66, R74, R29 ;  /* 0x0000004a421d2223 */ /* 0x000fc4000001001d */
[----:B------:R-:W-:Y:S01]  /*16f0*/  FMUL.FTZ R85, R82, R67 ;  /* 0x0000004352557220 */ /* 0x000fe20000410000 */
[----:B------:R-:W-:Y:S01]  /*1700*/  @P2 FMUL.FTZ R67, R45, R74 ;  /* 0x0000004a2d432220 */ /* 0x000fe20000410000 */
[----:B------:R-:W-:Y:S01]  /*1710*/  @P2 FMUL.FTZ R66, R44, R65 ;  /* 0x000000412c422220 */ /* 0x000fe20000410000 */
[----:B------:R-:W-:Y:S01]  /*1720*/  FSEL R65, R87, RZ, P1 ;  /* 0x000000ff57417208 */ /* 0x000fe20000800000 */
[----:B------:R-:W-:Y:S01]  /*1730*/  @P2 HADD2.F32 R87, -RZ, R57.H0_H0 ;  /* 0x20000039ff572230 */ /* 0x000fe20000004100 */
[----:B------:R-:W-:Y:S02]  /*1740*/  FSEL R74, R85, RZ, P1 ;  /* 0x000000ff554a7208 */ /* 0x000fe40000800000 */
[----:B------:R-:W-:Y:S02]  /*1750*/  @P2 F2FP.F16.F32.PACK_AB R66, RZ, R66 ;  /* 0x00000042ff42223e */ /* 0x000fe400000000ff */
[----:B------:R-:W-:Y:S02]  /*1760*/  @P2 F2FP.F16.F32.PACK_AB R67, RZ, R67 ;  /* 0x00000043ff43223e */ /* 0x000fe400000000ff */
[----:B------:R-:W-:Y:S01]  /*1770*/  @P2 PRMT R60, R66, 0x7610, R60 ;  /* 0x00007610423c2816 */ /* 0x000fe2000000003c */
[----:B0-----:R-:W-:Y:S01]  /*1780*/  @P2 FMUL.FTZ R85, R74, R75 ;  /* 0x0000004b4a552220 */ /* 0x001fe20000410000 */
[C---:B--2---:R-:W-:Y:S01]  /*1790*/  @P2 FMUL.FTZ R75, R65.reuse, R84 ;  /* 0x00000054414b2220 */ /* 0x044fe20000410000 */
[----:B------:R-:W-:Y:S01]  /*17a0*/  F2FP.F16.F32.PACK_AB R65, R65, R74 ;  /* 0x0000004a4141723e */ /* 0x000fe200000000ff */
[----:B------:R-:W0:Y:S01]  /*17b0*/  @P2 LDC R84, c[0x0][0x40c] ;  /* 0x00010300ff542b82 */ /* 0x000e220000000800 */
[----:B------:R-:W-:Y:S01]  /*17c0*/  @P2 FFMA.FTZ R30, R87, R85, R30 ;  /* 0x00000055571e2223 */ /* 0x000fe2000001001e */
[----:B------:R-:W-:Y:S01]  /*17d0*/  @P2 FFMA.FTZ R31, R88, R75, R31 ;  /* 0x0000004b581f2223 */ /* 0x000fe2000001001f */
[-CC-:B------:R-:W-:Y:S01]  /*17e0*/  FFMA.FTZ R87, R10, R83.reuse, R81.reuse ;  /* 0x000000530a577223 */ /* 0x180fe20000010051 */
[----:B------:R-:W-:Y:S01]  /*17f0*/  FFMA.FTZ R88, R11, R83, R81 ;  /* 0x000000530b587223 */ /* 0x000fe20000010051 */
[----:B------:R-:W-:Y:S01]  /*1800*/  @P2 FMUL.FTZ R81, R46, R85 ;  /* 0x000000552e512220 */ /* 0x000fe20000410000 */
[----:B------:R-:W-:Y:S01]  /*1810*/  @P2 FMUL.FTZ R83, R47, R75 ;  /* 0x0000004b2f532220 */ /* 0x000fe20000410000 */
[----:B------:R-:W-:Y:S01]  /*1820*/  FSEL R85, R89, RZ, P1 ;  /* 0x000000ff59557208 */ /* 0x000fe20000800000 */
[----:B------:R-:W-:Y:S01]  /*1830*/  FADD.FTZ R87, R73, -R87 ;  /* 0x8000005749577221 */ /* 0x000fe20000010000 */
[----:B------:R-:W-:Y:S01]  /*1840*/  FADD.FTZ R88, R76, -R88 ;  /* 0x800000584c587221 */ /* 0x000fe20000010000 */
[----:B------:R-:W-:-:S02]  /*1850*/  @P2 F2FP.F16.F32.PACK_AB R75, RZ, R81 ;  /* 0x00000051ff4b223e */ /* 0x000fc400000000ff */
[----:B------:R-:W-:Y:S01]  /*1860*/  @P2 F2FP.F16.F32.PACK_AB R81, RZ, R83 ;  /* 0x00000053ff51223e */ /* 0x000fe200000000ff */
[----:B------:R-:W-:Y:S02]  /*1870*/  @P2 HADD2.F32 R83, -RZ, R58.H0_H0 ;  /* 0x2000003aff532230 */ /* 0x000fe40000004100 */
[C---:B------:R-:W-:Y:S01]  /*1880*/  FMUL.FTZ R87, R82.reuse, R87 ;  /* 0x0000005752577220 */ /* 0x040fe20000410000 */
[----:B------:R-:W-:Y:S01]  /*1890*/  FMUL.FTZ R88, R82, R88 ;  /* 0x0000005852587220 */ /* 0x000fe20000410000 */
[----:B------:R-:W-:Y:S02]  /*18a0*/  @P2 PRMT R61, R75, 0x7610, R61 ;  /* 0x000076104b3d2816 */ /* 0x000fe4000000003d */
[----:B------:R-:W-:Y:S02]  /*18b0*/  FSEL R90, R90, RZ, P1 ;  /* 0x000000ff5a5a7208 */ /* 0x000fe40000800000 */
[----:B------:R-:W-:Y:S02]  /*18c0*/  FSEL R82, R87, RZ, P1 ;  /* 0x000000ff57527208 */ /* 0x000fe40000800000 */
[----:B------:R-:W-:Y:S01]  /*18d0*/  FSEL R87, R88, RZ, P1 ;  /* 0x000000ff58577208 */ /* 0x000fe20000800000 */
[----:B0-----:R-:W-:Y:S01]  /*18e0*/  @P2 FMUL.FTZ R89, R85, R84 ;  /* 0x0000005455592220 */ /* 0x001fe20000410000 */
[----:B------:R-:W-:Y:S01]  /*18f0*/  F2FP.F16.F32.PACK_AB R66, R82, R85 ;  /* 0x000000555242723e */ /* 0x000fe200000000ff */
[----:B------:R-:W0:Y:S01]  /*1900*/  @P2 LDC R84, c[0x0][0x40c] ;  /* 0x00010300ff542b82 */ /* 0x000e220000000800 */
[----:B------:R-:W-:-:S02]  /*1910*/  @P2 HADD2.F32 R85, -RZ, R59.H0_H0 ;  /* 0x2000003bff552230 */ /* 0x000fc40000004100 */
[-C--:B------:R-:W-:Y:S01]  /*1920*/  @P2 FFMA.FTZ R24, R83, R89.reuse, R24 ;  /* 0x0000005953182223 */ /* 0x080fe20000010018 */
[----:B------:R-:W-:Y:S01]  /*1930*/  @P2 FMUL.FTZ R89, R40, R89 ;  /* 0x0000005928592220 */ /* 0x000fe20000410000 */
[----:B------:R-:W-:Y:S02]  /*1940*/  @P2 PRMT R60, R60, 0x5410, R67 ;  /* 0x000054103c3c2816 */ /* 0x000fe40000000043 */
[----:B------:R-:W-:Y:S01]  /*1950*/  @P2 PRMT R61, R61, 0x5410, R81 ;  /* 0x000054103d3d2816 */ /* 0x000fe20000000051 */
[----:B------:R-:W1:Y:S01]  /*1960*/  @P2 LDC R83, c[0x0][0x40c] ;  /* 0x00010300ff532b82 */ /* 0x000e620000000800 */
[----:B------:R-:W-:Y:S02]  /*1970*/  @P2 F2FP.F16.F32.PACK_AB R74, RZ, R89 ;  /* 0x00000059ff4a223e */ /* 0x000fe400000000ff */
[----:B------:R-:W-:Y:S02]  /*1980*/  F2FP.F16.F32.PACK_AB R67, R90, R87 ;  /* 0x000000575a43723e */ /* 0x000fe400000000ff */
[----:B------:R-:W-:Y:S01]  /*1990*/  @P2 PRMT R62, R74, 0x7610, R62 ;  /* 0x000076104a3e2816 */ /* 0x000fe2000000003e */
[----:B-1----:R-:W-:Y:S01]  /*19a0*/  @P2 FMUL.FTZ R82, R82, R83 ;  /* 0x0000005352522220 */ /* 0x002fe20000410000 */
[----:B0-----:R-:W-:Y:S01]  /*19b0*/  @P2 FMUL.FTZ R83, R87, R84 ;  /* 0x0000005457532220 */ /* 0x001fe20000410000 */
[----:B------:R-:W-:-:S03]  /*19c0*/  @P2 HADD2.F32 R84, -RZ, R58.H1_H1 ;  /* 0x3000003aff542230 */ /* 0x000fc60000004100 */
[-C--:B------:R-:W-:Y:S01]  /*19d0*/  @P2 FFMA.FTZ R26, R85, R83.reuse, R26 ;  /* 0x00000053551a2223 */ /* 0x080fe2000001001a */
[----:B------:R-:W-:Y:S01]  /*19e0*/  @P2 FMUL.FTZ R83, R42, R83 ;  /* 0x000000532a532220 */ /* 0x000fe20000410000 */
[-C--:B------:R-:W-:Y:S01]  /*19f0*/  @P2 FFMA.FTZ R25, R84, R82.reuse, R25 ;  /* 0x0000005254192223 */ /* 0x080fe20000010019 */
[----:B------:R-:W-:-:S03]  /*1a00*/  @P2 FMUL.FTZ R82, R41, R82 ;  /* 0x0000005229522220 */ /* 0x000fc60000410000 */
[----:B------:R-:W-:Y:S02]  /*1a10*/  @P2 F2FP.F16.F32.PACK_AB R83, RZ, R83 ;  /* 0x00000053ff53223e */ /* 0x000fe400000000ff */
[----:B------:R-:W-:Y:S02]  /*1a20*/  @P2 F2FP.F16.F32.PACK_AB R82, RZ, R82 ;  /* 0x00000052ff52223e */ /* 0x000fe400000000ff */
[----:B------:R-:W-:Y:S02]  /*1a30*/  @P2 PRMT R63, R83, 0x7610, R63 ;  /* 0x00007610533f2816 */ /* 0x000fe4000000003f */
[----:B------:R-:W-:Y:S01]  /*1a40*/  @P2 PRMT R62, R62, 0x5410, R82 ;  /* 0x000054103e3e2816 */ /* 0x000fe20000000052 */
[----:B------:R-:W-:Y:S06]  /*1a50*/  @!P2 BRA `(.L_x_3186) ;  /* 0x0000000c000ca947 */ /* 0x000fec0003800000 */
[----:B------:R-:W-:Y:S01]  /*1a60*/  FMUL.FTZ R74, R90, UR11 ;  /* 0x0000000b5a4a7c20 */ /* 0x000fe20008410000 */
[----:B------:R-:W-:-:S03]  /*1a70*/  HADD2.F32 R82, -RZ, R59.H1_H1 ;  /* 0x3000003bff527230 */ /* 0x000fc60000004100 */
[-C--:B------:R-:W-:Y:S02]  /*1a80*/  FMUL.FTZ R75, R43, R74.reuse ;  /* 0x0000004a2b4b7220 */ /* 0x080fe40000410000 */
[----:B------:R-:W-:-:S03]  /*1a90*/  FFMA.FTZ R27, R82, R74, R27 ;  /* 0x0000004a521b7223 */ /* 0x000fc6000001001b */
[----:B------:R-:W-:-:S04]  /*1aa0*/  F2FP.F16.F32.PACK_AB R75, RZ, R75 ;  /* 0x0000004bff4b723e */ /* 0x000fc800000000ff */
[----:B------:R-:W-:Y:S01]  /*1ab0*/  PRMT R63, R63, 0x5410, R75 ;  /* 0x000054103f3f7816 */ /* 0x000fe2000000004b */
[----:B------:R-:W-:Y:S06]  /*1ac0*/  BRA `(.L_x_3186) ;  /* 0x0000000800f07947 */ /* 0x000fec0003800000 */
.L_x_3170:
[----:B------:R-:W-:Y:S02]  /*1ad0*/  MOV R79, UR20 ;  /* 0x00000014004f7c02 */ /* 0x000fe40008000f00 */
[----:B------:R-:W-:Y:S02]  /*1ae0*/  MOV R80, UR21 ;  /* 0x0000001500507c02 */ /* 0x000fe40008000f00 */
[----:B------:R-:W-:-:S04]  /*1af0*/  ISETP.NE.U32.AND P1, PT, R79, RZ, PT ;  /* 0x000000ff4f00720c */ /* 0x000fc80003f25070 */
[----:B------:R-:W-:-:S13]  /*1b00*/  ISETP.NE.AND.EX P1, PT, R80, RZ, PT, P1 ;  /* 0x000000ff5000720c */ /* 0x000fda0003f25310 */
[----:B------:R-:W-:Y:S05]  /*1b10*/  @P1 BRA `(.L_x_3187) ;  /* 0x0000000400681947 */ /* 0x000fea0003800000 */
[----:B------:R-:W-:Y:S01]  /*1b20*/  ISETP.GT.AND P1, PT, R84, RZ, PT ;  /* 0x000000ff5400720c */ /* 0x000fe20003f24270 */
[----:B------:R-:W0:Y:S01]  /*1b30*/  @P2 LDC R86, c[0x0][0x40c] ;  /* 0x00010300ff562b82 */ /* 0x000e220000000800 */
[----:B------:R-:W-:Y:S02]  /*1b40*/  HADD2.F32 R85, -RZ, R12.H1_H1 ;  /* 0x3000000cff557230 */ /* 0x000fe40000004100 */
[----:B------:R-:W-:-:S05]  /*1b50*/  HADD2.F32 R87, -RZ, R13.H1_H1 ;  /* 0x3000000dff577230 */ /* 0x000fca0000004100 */
[----:B------:R-:W1:Y:S04]  /*1b60*/  @P2 LDC R84, c[0x0][0x40c] ;  /* 0x00010300ff542b82 */ /* 0x000e680000000800 */
[-CC-:B------:R-:W-:Y:S01]  /*1b70*/  @P1 FFMA.FTZ R75, R0, R83.reuse, R81.reuse ;  /* 0x00000053004b1223 */ /* 0x180fe20000010051 */
[----:B------:R-:W-:-:S03]  /*1b80*/  @P1 FFMA.FTZ R88, R8, R83, R81 ;  /* 0x0000005308581223 */ /* 0x000fc60000010051 */
[----:B------:R-:W-:Y:S01]  /*1b90*/  @P1 FADD.FTZ R74, R68, -R75 ;  /* 0x8000004b444a1221 */ /* 0x000fe20000010000 */
[----:B------:R-:W-:Y:S02]  /*1ba0*/  HADD2.F32 R75, -RZ, R12.H0_H0 ;  /* 0x2000000cff4b7230 */ /* 0x000fe40000004100 */
[----:B------:R-:W-:-:S03]  /*1bb0*/  @P1 FADD.FTZ R88, R71, -R88 ;  /* 0x8000005847581221 */ /* 0x000fc60000010000 */
[----:B------:R-:W-:Y:S01]  /*1bc0*/  @P1 FFMA.FTZ R75, R82, R74, R75 ;  /* 0x0000004a524b1223 */ /* 0x000fe2000001004b */
[----:B------:R-:W-:Y:S01]  /*1bd0*/  @P1 FFMA.FTZ R74, R6, R83, R81 ;  /* 0x00000053064a1223 */ /* 0x000fe20000010051 */
[----:B------:R-:W-:-:S03]  /*1be0*/  @P1 FFMA.FTZ R87, R82, R88, R87 ;  /* 0x0000005852571223 */ /* 0x000fc60000010057 */
[----:B------:R-:W-:-:S04]  /*1bf0*/  @P1 FADD.FTZ R74, R69, -R74 ;  /* 0x8000004a454a1221 */ /* 0x000fc80000010000 */
[----:B------:R-:W-:Y:S01]  /*1c00*/  @P1 FFMA.FTZ R85, R82, R74, R85 ;  /* 0x0000004a52551223 */ /* 0x000fe20000010055 */
[----:B-1----:R-:W-:Y:S01]  /*1c10*/  @P2 FMUL.FTZ R75, R75, R84 ;  /* 0x000000544b4b2220 */ /* 0x002fe20000410000 */
[--C-:B-----5:R-:W-:Y:S02]  /*1c20*/  @P2 HADD2.F32 R84, -RZ, R56.reuse.H1_H1 ;  /* 0x30000038ff542230 */ /* 0x120fe40000004100 */
[----:B0-----:R-:W-:Y:S01]  /*1c30*/  @P2 FMUL.FTZ R74, R85, R86 ;  /* 0x00000056554a2220 */ /* 0x001fe20000410000 */
[----:B------:R-:W-:-:S03]  /*1c40*/  @P2 HADD2.F32 R85, -RZ, R56.H0_H0 ;  /* 0x20000038ff552230 */ /* 0x000fc60000004100 */
[-C--:B------:R-:W-:Y:S01]  /*1c50*/  @P2 FFMA.FTZ R29, R84, R74.reuse, R29 ;  /* 0x0000004a541d2223 */ /* 0x080fe2000001001d */
[----:B------:R-:W-:Y:S01]  /*1c60*/  @P2 FMUL.FTZ R74, R45, R74 ;  /* 0x0000004a2d4a2220 */ /* 0x000fe20000410000 */
[----:B------:R-:W-:Y:S01]  /*1c70*/  @P2 FFMA.FTZ R28, R85, R75, R28 ;  /* 0x0000004b551c2223 */ /* 0x000fe2000001001c */
[----:B------:R-:W-:Y:S01]  /*1c80*/  @P1 FFMA.FTZ R85, R7, R83, R81 ;  /* 0x0000005307551223 */ /* 0x000fe20000010051 */
[----:B------:R-:W-:Y:S02]  /*1c90*/  @P2 FMUL.FTZ R75, R44, R75 ;  /* 0x0000004b2c4b2220 */ /* 0x000fe40000410000 */
[----:B------:R-:W-:Y:S01]  /*1ca0*/  @P2 F2FP.F16.F32.PACK_AB R86, RZ, R74 ;  /* 0x0000004aff56223e */ /* 0x000fe200000000ff */
[----:B------:R-:W-:Y:S01]  /*1cb0*/  @P1 FADD.FTZ R84, R70, -R85 ;  /* 0x8000005546541221 */ /* 0x000fe20000010000 */
[----:B------:R-:W-:Y:S01]  /*1cc0*/  HADD2.F32 R85, -RZ, R13.H0_H0 ;  /* 0x2000000dff557230 */ /* 0x000fe20000004100 */
[----:B------:R-:W0:Y:S01]  /*1cd0*/  @P2 LDC R74, c[0x0][0x40c] ;  /* 0x00010300ff4a2b82 */ /* 0x000e220000000800 */
[----:B------:R-:W-:-:S03]  /*1ce0*/  @P2 F2FP.F16.F32.PACK_AB R75, RZ, R75 ;  /* 0x0000004bff4b223e */ /* 0x000fc600000000ff */
[----:B------:R-:W-:Y:S01]  /*1cf0*/  @P1 FFMA.FTZ R85, R82, R84, R85 ;  /* 0x0000005452551223 */ /* 0x000fe20000010055 */
[----:B------:R-:W-:Y:S01]  /*1d00*/  @P2 PRMT R60, R75, 0x7610, R60 ;  /* 0x000076104b3c2816 */ /* 0x000fe2000000003c */
[----:B------:R-:W-:Y:S02]  /*1d10*/  @P1 FFMA.FTZ R75, R9, R83, R81 ;  /* 0x00000053094b1223 */ /* 0x000fe40000010051 */
[----:B------:R-:W1:Y:S01]  /*1d20*/  @P2 LDC R84, c[0x0][0x40c] ;  /* 0x00010300ff542b82 */ /* 0x000e620000000800 */
[----:B------:R-:W-:Y:S01]  /*1d30*/  @P2 PRMT R60, R60, 0x5410, R86 ;  /* 0x000054103c3c2816 */ /* 0x000fe20000000056 */
[----:B------:R-:W-:Y:S01]  /*1d40*/  @P1 FADD.FTZ R86, R72, -R75 ;  /* 0x8000004b48561221 */ /* 0x000fe20000010000 */
[----:B------:R-:W-:-:S05]  /*1d50*/  HADD2.F32 R75, -RZ, R14.H0_H0 ;  /* 0x2000000eff4b7230 */ /* 0x000fca0000004100 */
[----:B------:R-:W-:Y:S02]  /*1d60*/  @P1 FFMA.FTZ R75, R82, R86, R75 ;  /* 0x00000056524b1223 */ /* 0x000fe4000001004b */
[----:B------:R-:W2:Y:S01]  /*1d70*/  @P2 LDC R86, c[0x0][0x40c] ;  /* 0x00010300ff562b82 */ /* 0x000ea20000000800 */
[----:B-1----:R-:W-:Y:S01]  /*1d80*/  @P2 FMUL.FTZ R85, R85, R84 ;  /* 0x0000005455552220 */ /* 0x002fe20000410000 */
[----:B0-----:R-:W-:Y:S01]  /*1d90*/  @P2 FMUL.FTZ R84, R87, R74 ;  /* 0x0000004a57542220 */ /* 0x001fe20000410000 */
[--C-:B------:R-:W-:Y:S02]  /*1da0*/  @P2 HADD2.F32 R74, -RZ, R57.reuse.H1_H1 ;  /* 0x30000039ff4a2230 */ /* 0x100fe40000004100 */
[----:B------:R-:W-:-:S03]  /*1db0*/  @P2 HADD2.F32 R87, -RZ, R57.H0_H0 ;  /* 0x20000039ff572230 */ /* 0x000fc60000004100 */
[----:B------:R-:W-:Y:S01]  /*1dc0*/  @P2 FFMA.FTZ R31, R74, R84, R31 ;  /* 0x000000544a1f2223 */ /* 0x000fe2000001001f */
[----:B------:R-:W-:Y:S01]  /*1dd0*/  @P1 FFMA.FTZ R74, R10, R83, R81 ;  /* 0x000000530a4a1223 */ /* 0x000fe20000010051 */
[-C--:B------:R-:W-:Y:S01]  /*1de0*/  @P2 FFMA.FTZ R30, R87, R85.reuse, R30 ;  /* 0x00000055571e2223 */ /* 0x080fe2000001001e */
[----:B--2---:R-:W-:Y:S01]  /*1df0*/  @P2 FMUL.FTZ R75, R75, R86 ;  /* 0x000000564b4b2220 */ /* 0x004fe20000410000 */
[----:B------:R-:W-:Y:S01]  /*1e00*/  @P2 FMUL.FTZ R84, R47, R84 ;  /* 0x000000542f542220 */ /* 0x000fe20000410000 */
[----:B------:R-:W-:Y:S01]  /*1e10*/  @P1 FADD.FTZ R87, R73, -R74 ;  /* 0x8000004a49571221 */ /* 0x000fe20000010000 */
[----:B------:R-:W-:Y:S01]  /*1e20*/  @P2 FMUL.FTZ R74, R46, R85 ;  /* 0x000000552e4a2220 */ /* 0x000fe20000410000 */
[----:B------:R-:W-:Y:S01]  /*1e30*/  HADD2.F32 R85, -RZ, R14.H1_H1 ;  /* 0x3000000eff557230 */ /* 0x000fe20000004100 */
[----:B------:R-:W0:Y:S01]  /*1e40*/  @P2 LDC R86, c[0x0][0x40c] ;  /* 0x00010300ff562b82 */ /* 0x000e220000000800 */
[----:B------:R-:W-:Y:S02]  /*1e50*/  @P2 F2FP.F16.F32.PACK_AB R84, RZ, R84 ;  /* 0x00000054ff54223e */ /* 0x000fe400000000ff */
[----:B------:R-:W-:Y:S01]  /*1e60*/  @P2 F2FP.F16.F32.PACK_AB R74, RZ, R74 ;  /* 0x0000004aff4a223e */ /* 0x000fe200000000ff */
[----:B------:R-:W-:Y:S01]  /*1e70*/  @P1 FFMA.FTZ R85, R82, R87, R85 ;  /* 0x0000005752551223 */ /* 0x000fe20000010055 */
[----:B------:R-:W-:-:S02]  /*1e80*/  @P1 FFMA.FTZ R87, R11, R83, R81 ;  /* 0x000000530b571223 */ /* 0x000fc40000010051 */
[----:B------:R-:W-:Y:S02]  /*1e90*/  @P2 PRMT R61, R74, 0x7610, R61 ;  /* 0x000076104a3d2816 */ /* 0x000fe4000000003d */
[----:B------:R-:W-:Y:S01]  /*1ea0*/  @P1 FADD.FTZ R88, R76, -R87 ;  /* 0x800000574c581221 */ /* 0x000fe20000010000 */
[----:B------:R-:W-:Y:S01]  /*1eb0*/  HADD2.F32 R87, -RZ, R15.H0_H0 ;  /* 0x2000000fff577230 */ /* 0x000fe20000004100 */
[----:B------:R-:W-:-:S04]  /*1ec0*/  @P2 PRMT R61, R61, 0x5410, R84 ;  /* 0x000054103d3d2816 */ /* 0x000fc80000000054 */
[----:B------:R-:W-:Y:S02]  /*1ed0*/  @P1 FFMA.FTZ R87, R82, R88, R87 ;  /* 0x0000005852571223 */ /* 0x000fe40000010057 */
[----:B------:R-:W1:Y:S01]  /*1ee0*/  @P2 LDC R88, c[0x0][0x40c] ;  /* 0x00010300ff582b82 */ /* 0x000e620000000800 */
[----:B0-----:R-:W-:Y:S01]  /*1ef0*/  @P2 FMUL.FTZ R86, R85, R86 ;  /* 0x0000005655562220 */ /* 0x001fe20000410000 */
[----:B------:R-:W-:-:S05]  /*1f00*/  @P2 HADD2.F32 R85, -RZ, R58.H0_H0 ;  /* 0x2000003aff552230 */ /* 0x000fca0000004100 */
[-C--:B------:R-:W-:Y:S01]  /*1f10*/  @P2 FFMA.FTZ R24, R85, R75.reuse, R24 ;  /* 0x0000004b55182223 */ /* 0x080fe20000010018 */
[----:B------:R-:W-:Y:S02]  /*1f20*/  @P2 HADD2.F32 R85, -RZ, R59.H0_H0 ;  /* 0x2000003bff552230 */ /* 0x000fe40000004100 */
[----:B------:R-:W-:-:S05]  /*1f30*/  @P2 FMUL.FTZ R75, R40, R75 ;  /* 0x0000004b284b2220 */ /* 0x000fca0000410000 */
[----:B------:R-:W-:Y:S01]  /*1f40*/  @P2 F2FP.F16.F32.PACK_AB R75, RZ, R75 ;  /* 0x0000004bff4b223e */ /* 0x000fe200000000ff */
[----:B-1----:R-:W-:Y:S01]  /*1f50*/  @P2 FMUL.FTZ R87, R87, R88 ;  /* 0x0000005857572220 */ /* 0x002fe20000410000 */
[----:B------:R-:W-:Y:S02]  /*1f60*/  @P2 HADD2.F32 R88, -RZ, R58.H1_H1 ;  /* 0x3000003aff582230 */ /* 0x000fe40000004100 */
[----:B------:R-:W-:Y:S01]  /*1f70*/  @P2 PRMT R62, R75, 0x7610, R62 ;  /* 0x000076104b3e2816 */ /* 0x000fe2000000003e */
        /* <DEDUP_REMOVED lines=9> */
[----:B------:R-:W-:Y:S01]  /*2010*/  @P1 FFMA.FTZ R81, R77, R83, R81 ;  /* 0x000000534d511223 */ /* 0x000fe20000010051 */
[----:B------:R-:W-:-:S03]  /*2020*/  HADD2.F32 R75, -RZ, R15.H1_H1 ;  /* 0x3000000fff4b7230 */ /* 0x000fc60000004100 */
        /* <DEDUP_REMOVED lines=9> */
.L_x_3187:
[----:B------:R-:W-:Y:S01]  /*20c0*/  ISETP.GT.AND P1, PT, R84, RZ, PT ;  /* 0x000000ff5400720c */ /* 0x000fe20003f24270 */
[----:B------:R-:W-:Y:S01]  /*20d0*/  @P3 FFMA.FTZ R65, R0, R83, R81 ;  /* 0x0000005300413223 */ /* 0x000fe20000010051 */
[--C-:B------:R-:W-:Y:S01]  /*20e0*/  HADD2.F32 R64, -RZ, R12.reuse.H0_H0 ;  /* 0x2000000cff407230 */ /* 0x100fe20000004100 */
[----:B------:R-:W0:Y:S01]  /*20f0*/  @P2 LDC R85, c[0x0][0x40c] ;  /* 0x00010300ff552b82 */ /* 0x000e220000000800 */
[----:B------:R-:W-:Y:S02]  /*2100*/  HADD2.F32 R90, -RZ, R12.H1_H1 ;  /* 0x3000000cff5a7230 */ /* 0x000fe40000004100 */
[----:B------:R-:W-:Y:S01]  /*2110*/  @P3 FADD.FTZ R65, R68, -R65 ;  /* 0x8000004144413221 */ /* 0x000fe20000010000 */
[----:B------:R-:W-:Y:S02]  /*2120*/  HADD2.F32 R89, -RZ, R13.H1_H1 ;  /* 0x3000000dff597230 */ /* 0x000fe40000004100 */
[----:B-----5:R-:W-:Y:S02]  /*2130*/  @P2 HADD2.F32 R87, -RZ, R57.H0_H0 ;  /* 0x20000039ff572230 */ /* 0x020fe40000004100 */
[----:B------:R-:W-:Y:S01]  /*2140*/  @P3 FFMA.FTZ R64, R82, R65, R64 ;  /* 0x0000004152403223 */ /* 0x000fe20000010040 */
[----:B------:R-:W-:Y:S01]  /*2150*/  HADD2.F32 R65, -RZ, R13.H0_H0 ;  /* 0x2000000dff417230 */ /* 0x000fe20000004100 */
[----:B------:R-:W1:Y:S01]  /*2160*/  @P2 LDC R86, c[0x0][0x40c] ;  /* 0x00010300ff562b82 */ /* 0x000e620000000800 */
[----:B------:R-:W-:-:S02]  /*2170*/  @P2 HADD2.F32 R74, -RZ, R56.H1_H1 ;  /* 0x30000038ff4a2230 */ /* 0x000fc40000004100 */
[-CC-:B------:R-:W-:Y:S01]  /*2180*/  @P1 FFMA.FTZ R75, R7, R83.reuse, R81.reuse ;  /* 0x00000053074b1223 */ /* 0x180fe20000010051 */
[----:B------:R-:W-:-:S03]  /*2190*/  @P1 FFMA.FTZ R66, R6, R83, R81 ;  /* 0x0000005306421223 */ /* 0x000fc60000010051 */
[----:B------:R-:W-:Y:S01]  /*21a0*/  @P1 FADD.FTZ R75, R70, -R75 ;  /* 0x8000004b464b1221 */ /* 0x000fe20000010000 */
[----:B------:R-:W-:Y:S01]  /*21b0*/  @P1 FADD.FTZ R67, R69, -R66 ;  /* 0x8000004245431221 */ /* 0x000fe20000010000 */
[----:B------:R-:W-:Y:S01]  /*21c0*/  @P1 FFMA.FTZ R66, R8, R83, R81 ;  /* 0x0000005308421223 */ /* 0x000fe20000010051 */
[----:B------:R-:W2:Y:S01]  /*21d0*/  @P2 LDC R84, c[0x0][0x40c] ;  /* 0x00010300ff542b82 */ /* 0x000ea20000000800 */
[C---:B------:R-:W-:Y:S01]  /*21e0*/  @P1 FFMA.FTZ R65, R82.reuse, R75, R65 ;  /* 0x0000004b52411223 */ /* 0x040fe20000010041 */
[----:B------:R-:W-:Y:S01]  /*21f0*/  @P1 FFMA.FTZ R90, R82, R67, R90 ;  /* 0x00000043525a1223 */ /* 0x000fe2000001005a */
[----:B------:R-:W-:Y:S01]  /*2200*/  @P1 FADD.FTZ R66, R71, -R66 ;  /* 0x8000004247421221 */ /* 0x000fe20000010000 */
[----:B------:R-:W-:-:S03]  /*2210*/  @P1 FFMA.FTZ R67, R9, R83, R81 ;  /* 0x0000005309431223 */ /* 0x000fc60000010051 */
[----:B------:R-:W-:Y:S01]  /*2220*/  @P1 FFMA.FTZ R89, R82, R66, R89 ;  /* 0x0000004252591223 */ /* 0x000fe20000010059 */
[----:B------:R-:W3:Y:S01]  /*2230*/  @P2 LDC R75, c[0x0][0x40c] ;  /* 0x00010300ff4b2b82 */ /* 0x000ee20000000800 */
[----:B------:R-:W-:Y:S02]  /*2240*/  HADD2.F32 R66, -RZ, R14.H0_H0 ;  /* 0x2000000eff427230 */ /* 0x000fe40000004100 */
[----:B------:R-:W-:Y:S01]  /*2250*/  @P1 FADD.FTZ R67, R72, -R67 ;  /* 0x8000004348431221 */ /* 0x000fe20000010000 */
[----:B0-----:R-:W-:-:S03]  /*2260*/  @P2 FMUL.FTZ R88, R90, R85 ;  /* 0x000000555a582220 */ /* 0x001fc60000410000 */
[----:B------:R-:W-:Y:S01]  /*2270*/  @P1 FFMA.FTZ R66, R82, R67, R66 ;  /* 0x0000004352421223 */ /* 0x000fe20000010042 */
[----:B------:R-:W-:Y:S02]  /*2280*/  @P2 HADD2.F32 R67, -RZ, R56.H0_H0 ;  /* 0x20000038ff432230 */ /* 0x000fe40000004100 */
[----:B-1----:R-:W-:Y:S01]  /*2290*/  @P2 FMUL.FTZ R85, R65, R86 ;  /* 0x0000005641552220 */ /* 0x002fe20000410000 */
[----:B------:R-:W-:Y:S02]  /*22a0*/  @P2 HADD2.F32 R86, -RZ, R57.H1_H1 ;  /* 0x30000039ff562230 */ /* 0x000fe40000004100 */
[----:B------:R-:W-:Y:S01]  /*22b0*/  @P2 FFMA.FTZ R29, R74, R88, R29 ;  /* 0x000000584a1d2223 */ /* 0x000fe2000001001d */
[----:B------:R-:W-:Y:S01]  /*22c0*/  F2FP.F16.F32.PACK_AB R65, R89, R65 ;  /* 0x000000415941723e */ /* 0x000fe200000000ff */
[----:B------:R-:W-:Y:S01]  /*22d0*/  @P2 FFMA.FTZ R30, R87, R85, R30 ;  /* 0x00000055571e2223 */ /* 0x000fe2000001001e */
[----:B--2---:R-:W-:-:S04]  /*22e0*/  @P2 FMUL.FTZ R84, R89, R84 ;  /* 0x0000005459542220 */ /* 0x004fc80000410000 */
[----:B------:R-:W-:Y:S01]  /*22f0*/  @P2 FFMA.FTZ R31, R86, R84, R31 ;  /* 0x00000054561f2223 */ /* 0x000fe2000001001f */
[----:B------:R-:W-:Y:S01]  /*2300*/  @P1 FFMA.FTZ R86, R10, R83, R81 ;  /* 0x000000530a561223 */ /* 0x000fe20000010051 */
[----:B---3--:R-:W-:Y:S01]  /*2310*/  @P2 FMUL.FTZ R75, R64, R75 ;  /* 0x0000004b404b2220 */ /* 0x008fe20000410000 */
[----:B------:R-:W-:-:S03]  /*2320*/  F2FP.F16.F32.PACK_AB R64, R90, R64 ;  /* 0x000000405a40723e */ /* 0x000fc600000000ff */
[-C--:B------:R-:W-:Y:S01]  /*2330*/  @P2 FFMA.FTZ R28, R67, R75.reuse, R28 ;  /* 0x0000004b431c2223 */ /* 0x080fe2000001001c */
[----:B------:R-:W-:Y:S01]  /*2340*/  @P2 FMUL.FTZ R74, R44, R75 ;  /* 0x0000004b2c4a2220 */ /* 0x000fe20000410000 */
[----:B------:R-:W0:Y:S01]  /*2350*/  @P2 LDC R67, c[0x0][0x40c] ;  /* 0x00010300ff432b82 */ /* 0x000e220000000800 */
[----:B------:R-:W-:Y:S01]  /*2360*/  @P2 FMUL.FTZ R75, R45, R88 ;  /* 0x000000582d4b2220 */ /* 0x000fe20000410000 */
[----:B------:R-:W-:Y:S02]  /*2370*/  HADD2.F32 R88, -RZ, R14.H1_H1 ;  /* 0x3000000eff587230 */ /* 0x000fe40000004100 */
[----:B------:R-:W-:Y:S02]  /*2380*/  @P2 F2FP.F16.F32.PACK_AB R74, RZ, R74 ;  /* 0x0000004aff4a223e */ /* 0x000fe400000000ff */
[----:B------:R-:W-:Y:S02]  /*2390*/  @P2 F2FP.F16.F32.PACK_AB R75, RZ, R75 ;  /* 0x0000004bff4b223e */ /* 0x000fe400000000ff */
[----:B------:R-:W-:-:S04]  /*23a0*/  @P2 PRMT R60, R74, 0x7610, R60 ;  /* 0x000076104a3c2816 */ /* 0x000fc8000000003c */
[----:B------:R-:W-:Y:S01]  /*23b0*/  @P2 PRMT R60, R60, 0x5410, R75 ;  /* 0x000054103c3c2816 */ /* 0x000fe2000000004b */
[----:B0-----:R-:W-:Y:S01]  /*23c0*/  @P2 FMUL.FTZ R87, R66, R67 ;  /* 0x0000004342572220 */ /* 0x001fe20000410000 */
[----:B------:R-:W-:-:S05]  /*23d0*/  @P2 HADD2.F32 R67, -RZ, R58.H0_H0 ;  /* 0x2000003aff432230 */ /* 0x000fca0000004100 */
[----:B------:R-:W-:Y:S01]  /*23e0*/  @P2 FFMA.FTZ R24, R67, R87, R24 ;  /* 0x0000005743182223 */ /* 0x000fe20000010018 */
[----:B------:R-:W-:-:S04]  /*23f0*/  @P1 FADD.FTZ R67, R73, -R86 ;  /* 0x8000005649431221 */ /* 0x000fc80000010000 */
[----:B------:R-:W-:Y:S02]  /*2400*/  @P1 FFMA.FTZ R88, R82, R67, R88 ;  /* 0x0000004352581223 */ /* 0x000fe40000010058 */
[----:B------:R-:W0:Y:S03]  /*2410*/  @P2 LDC R67, c[0x0][0x40c] ;  /* 0x00010300ff432b82 */ /* 0x000e260000000800 */
[C---:B------:R-:W-:Y:S01]  /*2420*/  F2FP.F16.F32.PACK_AB R66, R88.reuse, R66 ;  /* 0x000000425842723e */ /* 0x040fe200000000ff */
[----:B0-----:R-:W-:Y:S01]  /*2430*/  @P2 FMUL.FTZ R86, R88, R67 ;  /* 0x0000004358562220 */ /* 0x001fe20000410000 */
[----:B------:R-:W-:Y:S02]  /*2440*/  @P2 HADD2.F32 R67, -RZ, R58.H1_H1 ;  /* 0x3000003aff432230 */ /* 0x000fe40000004100 */
[----:B------:R-:W-:-:S03]  /*2450*/  @P2 HADD2.F32 R88, -RZ, R59.H1_H1 ;  /* 0x3000003bff582230 */ /* 0x000fc60000004100 */
[----:B------:R-:W-:Y:S01]  /*2460*/  @P2 FFMA.FTZ R25, R67, R86, R25 ;  /* 0x0000005643192223 */ /* 0x000fe20000010019 */
[-CC-:B------:R-:W-:Y:S01]  /*2470*/  @P1 FFMA.FTZ R67, R11, R83.reuse, R81.reuse ;  /* 0x000000530b431223 */ /* 0x180fe20000010051 */
[----:B------:R-:W-:-:S03]  /*2480*/  @P1 FFMA.FTZ R81, R77, R83, R81 ;  /* 0x000000534d511223 */ /* 0x000fc60000010051 */
[----:B------:R-:W-:Y:S01]  /*2490*/  @P1 FADD.FTZ R91, R76, -R67 ;  /* 0x800000434c5b1221 */ /* 0x000fe20000010000 */
[----:B------:R-:W-:Y:S01]  /*24a0*/  @P1 FADD.FTZ R83, R78, -R81 ;  /* 0x800000514e531221 */ /* 0x000fe20000010000 */
[--C-:B------:R-:W-:Y:S02]  /*24b0*/  HADD2.F32 R81, -RZ, R15.reuse.H1_H1 ;  /* 0x3000000fff517230 */ /* 0x100fe40000004100 */
[----:B------:R-:W-:-:S03]  /*24c0*/  HADD2.F32 R67, -RZ, R15.H0_H0 ;  /* 0x2000000fff437230 */ /* 0x000fc60000004100 */
[C---:B------:R-:W-:Y:S01]  /*24d0*/  @P1 FFMA.FTZ R81, R82.reuse, R83, R81 ;  /* 0x0000005352511223 */ /* 0x040fe20000010051 */
[----:B------:R-:W-:Y:S01]  /*24e0*/  @P2 FMUL.FTZ R83, R47, R84 ;  /* 0x000000542f532220 */ /* 0x000fe20000410000 */
[----:B------:R-:W-:Y:S01]  /*24f0*/  @P1 FFMA.FTZ R67, R82, R91, R67 ;  /* 0x0000005b52431223 */ /* 0x000fe20000010043 */
[----:B------:R-:W-:Y:S01]  /*2500*/  @P2 FMUL.FTZ R82, R46, R85 ;  /* 0x000000552e522220 */ /* 0x000fe20000410000 */
[----:B------:R-:W-:Y:S01]  /*2510*/  @P2 FMUL.FTZ R84, R40, R87 ;  /* 0x0000005728542220 */ /* 0x000fe20000410000 */
[----:B------:R-:W-:Y:S01]  /*2520*/  @P2 FMUL.FTZ R85, R41, R86 ;  /* 0x0000005629552220 */ /* 0x000fe20000410000 */
[----:B------:R-:W0:Y:S01]  /*2530*/  @P2 LDC R87, c[0x0][0x40c] ;  /* 0x00010300ff572b82 */ /* 0x000e220000000800 */
[----:B------:R-:W-:Y:S02]  /*2540*/  @P2 F2FP.F16.F32.PACK_AB R83, RZ, R83 ;  /* 0x00000053ff53223e */ /* 0x000fe400000000ff */
[----:B------:R-:W-:Y:S02]  /*2550*/  @P2 F2FP.F16.F32.PACK_AB R82, RZ, R82 ;  /* 0x00000052ff52223e */ /* 0x000fe400000000ff */
[----:B------:R-:W-:-:S02]  /*2560*/  @P2 F2FP.F16.F32.PACK_AB R84, RZ, R84 ;  /* 0x00000054ff54223e */ /* 0x000fc400000000ff */
[----:B------:R-:W-:Y:S01]  /*2570*/  @P2 F2FP.F16.F32.PACK_AB R85, RZ, R85 ;  /* 0x00000055ff55223e */ /* 0x000fe200000000ff */
[----:B------:R-:W1:Y:S01]  /*2580*/  @P2 LDC R86, c[0x0][0x40c] ;  /* 0x00010300ff562b82 */ /* 0x000e620000000800 */
[----:B------:R-:W-:Y:S02]  /*2590*/  @P2 PRMT R61, R82, 0x7610, R61 ;  /* 0x00007610523d2816 */ /* 0x000fe4000000003d */
[----:B------:R-:W-:Y:S02]  /*25a0*/  @P2 PRMT R62, R84, 0x7610, R62 ;  /* 0x00007610543e2816 */ /* 0x000fe4000000003e */
[----:B------:R-:W-:Y:S02]  /*25b0*/  @P2 PRMT R61, R61, 0x5410, R83 ;  /* 0x000054103d3d2816 */ /* 0x000fe40000000053 */
[----:B------:R-:W-:Y:S01]  /*25c0*/  @P2 PRMT R62, R62, 0x5410, R85 ;  /* 0x000054103e3e2816 */ /* 0x000fe20000000055 */
[----:B0-----:R-:W-:Y:S01]  /*25d0*/  @P2 FMUL.FTZ R87, R67, R87 ;  /* 0x0000005743572220 */ /* 0x001fe20000410000 */
[C---:B------:R-:W-:Y:S01]  /*25e0*/  F2FP.F16.F32.PACK_AB R67, R81.reuse, R67 ;  /* 0x000000435143723e */ /* 0x040fe200000000ff */
[----:B-1----:R-:W-:Y:S01]  /*25f0*/  @P2 FMUL.FTZ R86, R81, R86 ;  /* 0x0000005651562220 */ /* 0x002fe20000410000 */
[----:B------:R-:W-:-:S03]  /*2600*/  @P2 HADD2.F32 R81, -RZ, R59.H0_H0 ;  /* 0x2000003bff512230 */ /* 0x000fc60000004100 */
[-C--:B------:R-:W-:Y:S01]  /*2610*/  @P2 FFMA.FTZ R27, R88, R86.reuse, R27 ;  /* 0x00000056581b2223 */ /* 0x080fe2000001001b */
[----:B------:R-:W-:Y:S01]  /*2620*/  @P2 FMUL.FTZ R86, R43, R86 ;  /* 0x000000562b562220 */ /* 0x000fe20000410000 */
[-C--:B------:R-:W-:Y:S01]  /*2630*/  @P2 FFMA.FTZ R26, R81, R87.reuse, R26 ;  /* 0x00000057511a2223 */ /* 0x080fe2000001001a */
[----:B------:R-:W-:-:S03]  /*2640*/  @P2 FMUL.FTZ R87, R42, R87 ;  /* 0x000000572a572220 */ /* 0x000fc60000410000 */
[----:B------:R-:W-:Y:S02]  /*2650*/  @P2 F2FP.F16.F32.PACK_AB R86, RZ, R86 ;  /* 0x00000056ff56223e */ /* 0x000fe400000000ff */
[----:B------:R-:W-:-:S04]  /*2660*/  @P2 F2FP.F16.F32.PACK_AB R87, RZ, R87 ;  /* 0x00000057ff57223e */ /* 0x000fc800000000ff */
[----:B------:R-:W-:-:S04]  /*2670*/  @P2 PRMT R63, R87, 0x7610, R63 ;  /* 0x00007610573f2816 */ /* 0x000fc8000000003f */
[----:B------:R-:W-:-:S07]  /*2680*/  @P2 PRMT R63, R63, 0x5410, R86 ;  /* 0x000054103f3f2816 */ /* 0x000fce0000000056 */
.L_x_3186:
[----:B------:R-:W-:Y:S05]  /*2690*/  BSYNC.RECONVERGENT B1 ;  /* 0x0000000000017941 */ /* 0x000fea0003800200 */
.L_x_3169:
        /* <DEDUP_REMOVED lines=13> */
.L_x_3188:
[----:B------:R2:W-:Y:S02]  /*2770*/  @P2 STG.E.128 desc[UR6][R74.64], R60 ;  /* 0x0000003c4a002986 */ /* 0x0005e4000c101d06 */
.L_x_3168:
[----:B------:R-:W-:Y:S05]  /*2780*/  BSYNC.RECONVERGENT B2 ;  /* 0x0000000000027941 */ /* 0x000fea0003800200 */
.L_x_3167:
[----:B0-2---:R-:W0:Y:S02]  /*2790*/  LDC.64 R74, c[0x0][0x380] ;  /* 0x0000e000ff4a7b82 */ /* 0x005e240000000a00 */
[----:B0-----:R-:W-:-:S04]  /*27a0*/  LEA R4, R74, R4, 0x2 ;  /* 0x000000044a047211 */ /* 0x001fc800078e10ff */
[----:B------:R-:W-:-:S13]  /*27b0*/  ISETP.GE.AND P1, PT, R4, R75, PT ;  /* 0x0000004b0400720c */ /* 0x000fda0003f26270 */
[----:B------:R-:W-:Y:S05]  /*27c0*/  @!P1 BRA `(.L_x_3189) ;  /* 0xffffffd800d09947 */ /* 0x000fea000383ffff */
.L_x_3162:
[----:B------:R-:W-:Y:S05]  /*27d0*/  BSYNC B0 ;  /* 0x0000000000007941 */ /* 0x000fea0003800000 */
.L_x_3161:
        /* <DEDUP_REMOVED lines=101> */
.L_x_3191:
[----:B------:R-:W-:Y:S05]  /*2e30*/  BSYNC.RECONVERGENT B0 ;  /* 0x0000000000007941 */ /* 0x000fea0003800200 */
.L_x_3190:
        /* <DEDUP_REMOVED lines=9> */
.L_x_3166:
        /* <DEDUP_REMOVED lines=8> */
.L_x_3193:
[----:B------:R-:W-:Y:S05]  /*2f50*/  BSYNC B1 ;  /* 0x0000000000017941 */ /* 0x000fea0003800000 */
.L_x_3192:
        /* <DEDUP_REMOVED lines=8> */
.L_x_3194:
[----:B------:R-:W-:-:S05]  /*2fe0*/  FADD.FTZ R74, R74, R85 ;  /* 0x000000554a4a7221 */ /* 0x000fca0000010000 */
[----:B------:R-:W-:Y:S01]  /*2ff0*/  MOV R92, R74 ;  /* 0x0000004a005c7202 */ /* 0x000fe20000000f00 */
[----:B------:R-:W-:Y:S01]  /*3000*/  HFMA2 R80, -RZ, RZ, 0, 1.1920928955078125e-07 ;  /* 0x00000002ff507431 */ /* 0x000fe200000001ff */
[----:B------:R-:W-:-:S07]  /*3010*/  MOV R75, R91 ;  /* 0x0000005b004b7202 */ /* 0x000fce0000000f00 */
[----:B------:R-:W-:Y:S05]  /*3020*/  WARPSYNC.COLLECTIVE R83, `(.L_x_3195) ;  /* 0x0000000053087348 */ /* 0x000fea0003c00000 */
[----:B------:R0:W1:Y:S02]  /*3030*/  SHFL.BFLY P1, R91, R92, R80, R81 ;  /* 0x0c0000505c5b7389 */ /* 0x0000640000020051 */
[----:B01----:R-:W-:Y:S05]  /*3040*/  ENDCOLLECTIVE ;  /* 0x000000000000791b */ /* 0x003fea0003800000 */
.L_x_3195:
[----:B------:R-:W-:-:S05]  /*3050*/  FADD.FTZ R87, R75, R86 ;  /* 0x000000564b577221 */ /* 0x000fca0000010000 */
[----:B------:R-:W-:Y:S02]  /*3060*/  MOV R92, R87 ;  /* 0x00000057005c7202 */ /* 0x000fe40000000f00 */
[----:B------:R-:W-:-:S07]  /*3070*/  MOV R75, R91 ;  /* 0x0000005b004b7202 */ /* 0x000fce0000000f00 */
[----:B------:R-:W-:Y:S05]  /*3080*/  WARPSYNC.COLLECTIVE R83, `(.L_x_3196) ;  /* 0x0000000053087348 */ /* 0x000fea0003c00000 */
[----:B------:R0:W1:Y:S02]  /*3090*/  SHFL.BFLY P1, R91, R92, R80, R81 ;  /* 0x0c0000505c5b7389 */ /* 0x0000640000020051 */
[----:B01----:R-:W-:Y:S05]  /*30a0*/  ENDCOLLECTIVE ;  /* 0x000000000000791b */ /* 0x003fea0003800000 */
.L_x_3196:
[----:B------:R-:W-:-:S05]  /*30b0*/  FADD.FTZ R89, R74, R75 ;  /* 0x0000004b4a597221 */ /* 0x000fca0000010000 */
[----:B------:R-:W-:Y:S01]  /*30c0*/  MOV R92, R89 ;  /* 0x00000059005c7202 */ /* 0x000fe20000000f00 */
[----:B------:R-:W-:Y:S01]  /*30d0*/  HFMA2 R80, -RZ, RZ, 0, 2.384185791015625e-07 ;  /* 0x00000004ff507431 */ /* 0x000fe200000001ff */
[----:B------:R-:W-:-:S07]  /*30e0*/  MOV R88, R91 ;  /* 0x0000005b00587202 */ /* 0x000fce0000000f00 */
[----:B------:R-:W-:Y:S05]  /*30f0*/  WARPSYNC.COLLECTIVE R83, `(.L_x_3197) ;  /* 0x0000000053087348 */ /* 0x000fea0003c00000 */
[----:B------:R0:W1:Y:S02]  /*3100*/  SHFL.BFLY P1, R91, R92, R80, R81 ;  /* 0x0c0000505c5b7389 */ /* 0x0000640000020051 */
[----:B01----:R-:W-:Y:S05]  /*3110*/  ENDCOLLECTIVE ;  /* 0x000000000000791b */ /* 0x003fea0003800000 */
.L_x_3197:
[----:B------:R-:W-:-:S05]  /*3120*/  FADD.FTZ R88, R87, R88 ;  /* 0x0000005857587221 */ /* 0x000fca0000010000 */
[----:B------:R-:W-:Y:S02]  /*3130*/  MOV R92, R88 ;  /* 0x00000058005c7202 */ /* 0x000fe40000000f00 */
[----:B------:R-:W-:-:S07]  /*3140*/  MOV R90, R91 ;  /* 0x0000005b005a7202 */ /* 0x000fce0000000f00 */
[----:B------:R-:W-:Y:S05]  /*3150*/  WARPSYNC.COLLECTIVE R83, `(.L_x_3198) ;  /* 0x0000000053087348 */ /* 0x000fea0003c00000 */
[----:B------:R0:W1:Y:S02]  /*3160*/  SHFL.BFLY P1, R91, R92, R80, R81 ;  /* 0x0c0000505c5b7389 */ /* 0x0000640000020051 */
[----:B01----:R-:W-:Y:S05]  /*3170*/  ENDCOLLECTIVE ;  /* 0x000000000000791b */ /* 0x003fea0003800000 */
.L_x_3198:
[----:B------:R-:W-:-:S05]  /*3180*/  FADD.FTZ R90, R89, R90 ;  /* 0x0000005a595a7221 */ /* 0x000fca0000010000 */
[----:B------:R-:W-:Y:S01]  /*3190*/  MOV R92, R90 ;  /* 0x0000005a005c7202 */ /* 0x000fe20000000f00 */
[----:B------:R-:W-:Y:S01]  /*31a0*/  HFMA2 R80, -RZ, RZ, 0, 4.76837158203125e-07 ;  /* 0x00000008ff507431 */ /* 0x000fe200000001ff */
[----:B------:R-:W-:-:S07]  /*31b0*/  MOV R75, R91 ;  /* 0x0000005b004b7202 */ /* 0x000fce0000000f00 */
[----:B------:R-:W-:Y:S05]  /*31c0*/  WARPSYNC.COLLECTIVE R83, `(.L_x_3199) ;  /* 0x0000000053087348 */ /* 0x000fea0003c00000 */
[----:B------:R0:W1:Y:S02]  /*31d0*/  SHFL.BFLY P1, R91, R92, R80, R81 ;  /* 0x0c0000505c5b7389 */ /* 0x0000640000020051 */
[----:B01----:R-:W-:Y:S05]  /*31e0*/  ENDCOLLECTIVE ;  /* 0x000000000000791b */ /* 0x003fea0003800000 */
.L_x_3199:
[----:B------:R-:W-:-:S05]  /*31f0*/  FADD.FTZ R85, R88, R75 ;  /* 0x0000004b58557221 */ /* 0x000fca0000010000 */
[----:B------:R-:W-:Y:S02]  /*3200*/  MOV R92, R85 ;  /* 0x00000055005c7202 */ /* 0x000fe40000000f00 */
[----:B------:R-:W-:-:S07]  /*3210*/  MOV R75, R91 ;  /* 0x0000005b004b7202 */ /* 0x000fce0000000f00 */
[----:B------:R-:W-:Y:S05]  /*3220*/  WARPSYNC.COLLECTIVE R83, `(.L_x_3200) ;  /* 0x0000000053087348 */ /* 0x000fea0003c00000 */
[----:B------:R0:W1:Y:S02]  /*3230*/  SHFL.BFLY P1, R91, R92, R80, R81 ;  /* 0x0c0000505c5b7389 */ /* 0x0000640000020051 */
[----:B01----:R-:W-:Y:S05]  /*3240*/  ENDCOLLECTIVE ;  /* 0x000000000000791b */ /* 0x003fea0003800000 */
.L_x_3200:
[----:B------:R-:W-:-:S05]  /*3250*/  FADD.FTZ R75, R90, R75 ;  /* 0x0000004b5a4b7221 */ /* 0x000fca0000010000 */
[----:B------:R-:W-:Y:S01]  /*3260*/  MOV R92, R75 ;  /* 0x0000004b005c7202 */ /* 0x000fe20000000f00 */
[----:B------:R-:W-:Y:S01]  /*3270*/  HFMA2 R80, -RZ, RZ, 0, 9.5367431640625e-07 ;  /* 0x00000010ff507431 */ /* 0x000fe200000001ff */
[----:B------:R-:W-:-:S07]  /*3280*/  MOV R86, R91 ;  /* 0x0000005b00567202 */ /* 0x000fce0000000f00 */
[----:B------:R-:W-:Y:S05]  /*3290*/  WARPSYNC.COLLECTIVE R83, `(.L_x_3201) ;  /* 0x0000000053087348 */ /* 0x000fea0003c00000 */
[----:B------:R0:W1:Y:S02]  /*32a0*/  SHFL.BFLY P1, R91, R92, R80, R81 ;  /* 0x0c0000505c5b7389 */ /* 0x0000640000020051 */
[----:B01----:R-:W-:Y:S05]  /*32b0*/  ENDCOLLECTIVE ;  /* 0x000000000000791b */ /* 0x003fea0003800000 */
.L_x_3201:
[----:B------:R-:W-:-:S05]  /*32c0*/  FADD.FTZ R74, R85, R86 ;  /* 0x00000056554a7221 */ /* 0x000fca0000010000 */
[----:B------:R-:W-:Y:S02]  /*32d0*/  MOV R92, R74 ;  /* 0x0000004a005c7202 */ /* 0x000fe40000000f00 */
[----:B------:R-:W-:-:S07]  /*32e0*/  MOV R86, R91 ;  /* 0x0000005b00567202 */ /* 0x000fce0000000f00 */
[----:B------:R-:W-:Y:S05]  /*32f0*/  WARPSYNC.COLLECTIVE R83, `(.L_x_3202) ;  /* 0x0000000053087348 */ /* 0x000fea0003c00000 */
[----:B------:R0:W1:Y:S02]  /*3300*/  SHFL.BFLY P1, R91, R92, R80, R81 ;  /* 0x0c0000505c5b7389 */ /* 0x0000640000020051 */
[----:B01----:R-:W-:Y:S05]  /*3310*/  ENDCOLLECTIVE ;  /* 0x000000000000791b */ /* 0x003fea0003800000 */
.L_x_3202:
[----:B------:R-:W-:Y:S01]  /*3320*/  MOV R87, R91 ;  /* 0x0000005b00577202 */ /* 0x000fe20000000f00 */
[----:B------:R-:W-:Y:S06]  /*3330*/  BRA `(.L_x_3203) ;  /* 0xffffffd800347947 */ /* 0x000fec000383ffff */
.L_x_3204:
        /* <DEDUP_REMOVED lines=12> */
.L_x_6442:


//--------------------- .text._ZN10layer_norm13ln_bwd_kernelINS_13Kernel_traitsIf6__halfS2_S2_fjLj256ELj1ELj4ELj1ELj16ENS_18Kernel_traits_baseILj256EfS2_S2_S2_fjLj128EEEEELb0ELb1ELb1ELb1EEEvNS_9BwdParamsE --------------------------
	.section	.text._ZN10layer_norm13ln_bwd_kernelINS_13Kernel_traitsIf6__halfS2_S2_fjLj256ELj1ELj4ELj1ELj16ENS_18Kernel_traits_baseILj256EfS2_S2_S2_fjLj128EEEEELb0ELb1ELb1ELb1EEEvNS_9BwdParamsE,"ax",@progbits
	.align	128
        .global         _ZN10layer_norm13ln_bwd_kernelINS_13Kernel_traitsIf6__halfS2_S2_fjLj256ELj1ELj4ELj1ELj16ENS_18Kernel_traits_baseILj256EfS2_S2_S2_fjLj128EEEEELb0ELb1ELb1ELb1EEEvNS_9BwdParamsE
        .type           _ZN10layer_norm13ln_bwd_kernelINS_13Kernel_traitsIf6__halfS2_S2_fjLj256ELj1ELj4ELj1ELj16ENS_18Kernel_traits_baseILj256EfS2_S2_S2_fjLj128EEEEELb0ELb1ELb1ELb1EEEvNS_9BwdParamsE,@function
        .size           _ZN10layer_norm13ln_bwd_kernelINS_13Kernel_traitsIf6__halfS2_S2_fjLj256ELj1ELj4ELj1ELj16ENS_18Kernel_traits_baseILj256EfS2_S2_S2_fjLj128EEEEELb0ELb1ELb1ELb1EEEvNS_9BwdParamsE,(.L_x_6443 - _ZN10layer_norm13ln_bwd_kernelINS_13Kernel_traitsIf6__halfS2_S2_fjLj256ELj1ELj4ELj1ELj16ENS_18Kernel_traits_baseILj256EfS2_S2_S2_fjLj128EEEEELb0ELb1ELb1ELb1EEEvNS_9BwdParamsE)
        .other          _ZN10layer_norm13ln_bwd_kernelINS_13Kernel_traitsIf6__halfS2_S2_fjLj256ELj1ELj4ELj1ELj16ENS_18Kernel_traits_baseILj256EfS2_S2_S2_fjLj128EEEEELb0ELb1ELb1ELb1EEEvNS_9BwdParamsE,@"STO_CUDA_ENTRY STV_DEFAULT"
_ZN10layer_norm13ln_bwd_kernelINS_13Kernel_traitsIf6__halfS2_S2_fjLj256ELj1ELj4ELj1ELj16ENS_18Kernel_traits_baseILj256EfS2_S2_S2_fjLj128EEEEELb0ELb1ELb1ELb1EEEvNS_9BwdParamsE:
.text._ZN10layer_norm13ln_bwd_kernelINS_13Kernel_traitsIf6__halfS2_S2_fjLj256ELj1ELj4ELj1ELj16ENS_18Kernel_traits_baseILj256EfS2_S2_S2_fjLj128EEEEELb0ELb1ELb1ELb1EEEvNS_9BwdParamsE:
        /* <DEDUP_REMOVED lines=39> */
.L_x_3230:
[----:B------:R-:W1:Y:S08]  /*0270*/  LDC.64 R72, c[0x0][0x3f8] ;  /* 0x0000fe00ff487b82 */ /* 0x000e700000000a00 */
[----:B0-----:R-:W0:Y:S08]  /*0280*/  LDC.64 R6, c[0x0][0x3c8] ;  /* 0x0000f200ff067b82 */ /* 0x001e300000000a00 */
[----:B------:R-:W2:Y:S01]  /*0290*/  LDC.64 R74, c[0x0][0x3f0] ;  /* 0x0000fc00ff4a7b82 */ /* 0x000ea20000000a00 */
[----:B-1----:R-:W-:-:S07]  /*02a0*/  IMAD.WIDE R76, R4, 0x4, R72 ;  /* 0x00000004044c7825 */ /* 0x002fce00078e0248 */
[----:B------:R-:W1:Y:S01]  /*02b0*/  LDC.64 R72, c[0x0][0x3c0] ;  /* 0x0000f000ff487b82 */ /* 0x000e620000000a00 */
[----:B------:R-:W3:Y:S01]  /*02c0*/  LDG.E R5, desc[UR6][R76.64] ;  /* 0x000000064c057981 */ /* 0x000ee2000c1e1900 */
[----:B0-----:R-:W-:-:S06]  /*02d0*/  IMAD.WIDE R6, R4, 0x4, R6 ;  /* 0x0000000404067825 */ /* 0x001fcc00078e0206 */
        /* <DEDUP_REMOVED lines=21> */
[----:B0-----:R-:W-:-:S06]  /*0430*/  IMAD.WIDE.U32 R64, R3, 0x10, R64 ;  /* 0x0000001003407825 */ /* 0x001fcc00078e0040 */
[----:B------:R-:W4:Y:S01]  /*0440*/  LDG.E.128 R64, desc[UR6][R64.64] ;  /* 0x0000000640407981 */ /* 0x000f22000c1e1d00 */
[----:B-1----:R-:W-:-:S06]  /*0450*/  IMAD.WIDE.U32 R68, R7, 0x10, R68 ;  /* 0x0000001007447825 */ /* 0x002fcc00078e0044 */
[----:B------:R-:W4:Y:S01]  /*0460*/  LDG.E.128 R68, desc[UR6][R68.64] ;  /* 0x0000000644447981 */ /* 0x000f22000c1e1d00 */
[----:B------:R-:W-:Y:S02]  /*0470*/  MOV R7, UR18 ;  /* 0x0000001200077c02 */ /* 0x000fe40008000f00 */
[----:B------:R-:W-:Y:S02]  /*0480*/  MOV R72, UR19 ;  /* 0x0000001300487c02 */ /* 0x000fe40008000f00 */
[----:B------:R-:W-:-:S04]  /*0490*/  ISETP.NE.U32.AND P0, PT, R7, RZ, PT ;  /* 0x000000ff0700720c */ /* 0x000fc80003f05070 */
[----:B------:R-:W-:-:S13]  /*04a0*/  ISETP.NE.AND.EX P0, PT, R72, RZ, PT, P0 ;  /* 0x000000ff4800720c */ /* 0x000fda0003f05300 */
[----:B------:R-:W2:Y:S02]  /*04b0*/  @P0 LDC.64 R78, c[0x0][0x438] ;  /* 0x00010e00ff4e0b82 */ /* 0x000ea40000000a00 */
[----:B--2---:R-:W-:-:S05]  /*04c0*/  @P0 IMAD.WIDE.U32 R76, R3, 0x10, R78 ;  /* 0x00000010034c0825 */ /* 0x004fca00078e004e */
[----:B------:R0:W5:Y:S01]  /*04d0*/  @P0 LDG.E.128 R8, desc[UR6][R76.64] ;  /* 0x000000064c080981 */ /* 0x000162000c1e1d00 */
[----:B------:R-:W-:-:S04]  /*04e0*/  ISETP.NE.AND P0, PT, R2, RZ, PT ;  /* 0x000000ff0200720c */ /* 0x000fc80003f05270 */
[----:B---3--:R-:W-:Y:S01]  /*04f0*/  FSEL R73, R73, RZ, !P0 ;  /* 0x000000ff49497208 */ /* 0x008fe20004000000 */
[--C-:B----4-:R-:W-:Y:S02]  /*0500*/  HADD2.F32 R78, -RZ, R64.reuse.H0_H0 ;  /* 0x20000040ff4e7230 */ /* 0x110fe40000004100 */
[----:B------:R-:W-:Y:S02]  /*0510*/  HADD2.F32 R64, -RZ, R64.H1_H1 ;  /* 0x30000040ff407230 */ /* 0x000fe40000004100 */
[--C-:B------:R-:W-:Y:S02]  /*0520*/  HADD2.F32 R80, -RZ, R65.reuse.H0_H0 ;  /* 0x20000041ff507230 */ /* 0x100fe40000004100 */
[----:B------:R-:W-:Y:S02]  /*0530*/  HADD2.F32 R82, -RZ, R65.H1_H1 ;  /* 0x30000041ff527230 */ /* 0x000fe40000004100 */
[----:B------:R-:W-:Y:S01]  /*0540*/  FADD.FTZ R65, -R73, R64 ;  /* 0x0000004049417221 */ /* 0x000fe20000010100 */
[----:B------:R-:W-:-:S02]  /*0550*/  HADD2.F32 R86, -RZ, R67.H0_H0 ;  /* 0x20000043ff567230 */ /* 0x000fc40000004100 */
[----:B------:R-:W-:Y:S02]  /*0560*/  HADD2.F32 R88, -RZ, R67.H1_H1 ;  /* 0x30000043ff587230 */ /* 0x000fe40000004100 */
[C---:B------:R-:W-:Y:S01]  /*0570*/  FADD.FTZ R67, -R73.reuse, R80 ;  /* 0x0000005049437221 */ /* 0x040fe20000010100 */
[----:B------:R-:W-:Y:S02]  /*0580*/  HADD2.F32 R79, -RZ, R68.H0_H0 ;  /* 0x20000044ff4f7230 */ /* 0x000fe40000004100 */
[C---:B------:R-:W-:Y:S01]  /*0590*/  FADD.FTZ R3, -R73.reuse, R78 ;  /* 0x0000004e49037221 */ /* 0x040fe20000010100 */
[----:B------:R-:W-:Y:S02]  /*05a0*/  HADD2.F32 R84, -RZ, R66.H0_H0 ;  /* 0x20000042ff547230 */ /* 0x000fe40000004100 */
[----:B------:R-:W-:Y:S01]  /*05b0*/  FADD.FTZ R83, -R73, R82 ;  /* 0x0000005249537221 */ /* 0x000fe20000010100 */
[----:B------:R-:W-:Y:S02]  /*05c0*/  HADD2.F32 R78, -RZ, R68.H1_H1 ;  /* 0x30000044ff4e7230 */ /* 0x000fe40000004100 */
[----:B-----5:R-:W-:Y:S01]  /*05d0*/  FMUL.FTZ R64, R6, R65 ;  /* 0x0000004106407220 */ /* 0x020fe20000410000 */
[----:B------:R-:W-:-:S02]  /*05e0*/  HADD2.F32 R81, -RZ, R69.H0_H0 ;  /* 0x20000045ff517230 */ /* 0x000fc40000004100 */
[----:B------:R-:W-:Y:S01]  /*05f0*/  FMUL.FTZ R65, R6, R67 ;  /* 0x0000004306417220 */ /* 0x000fe20000410000 */
[--C-:B0-----:R-:W-:Y:S02]  /*0600*/  HADD2.F32 R77, -RZ, R70.reuse.H0_H0 ;  /* 0x20000046ff4d7230 */ /* 0x101fe40000004100 */
[----:B------:R-:W-:Y:S02]  /*0610*/  HADD2.F32 R82, -RZ, R70.H1_H1 ;  /* 0x30000046ff527230 */ /* 0x000fe40000004100 */
[----:B------:R-:W-:Y:S01]  /*0620*/  FMUL.FTZ R70, R28, R79 ;  /* 0x0000004f1c467220 */ /* 0x000fe20000410000 */
[----:B------:R-:W-:Y:S02]  /*0630*/  HADD2.F32 R66, -RZ, R66.H1_H1 ;  /* 0x30000042ff427230 */ /* 0x000fe40000004100 */
[----:B------:R-:W-:Y:S01]  /*0640*/  FMUL.FTZ R3, R6, R3 ;  /* 0x0000000306037220 */ /* 0x000fe20000410000 */
[--C-:B------:R-:W-:Y:S02]  /*0650*/  HADD2.F32 R75, -RZ, R71.reuse.H0_H0 ;  /* 0x20000047ff4b7230 */ /* 0x100fe40000004100 */
[----:B------:R-:W-:Y:S01]  /*0660*/  FADD.FTZ R85, -R73, R84 ;  /* 0x0000005449557221 */ /* 0x000fe20000010100 */
[----:B------:R-:W-:-:S02]  /*0670*/  HADD2.F32 R76, -RZ, R71.H1_H1 ;  /* 0x30000047ff4c7230 */ /* 0x000fc40000004100 */
        /* <DEDUP_REMOVED lines=8> */
[----:B------:R-:W-:Y:S01]  /*0700*/  FADD.FTZ R87, -R73, R66 ;  /* 0x0000004249577221 */ /* 0x000fe20000010100 */
[----:B------:R-:W-:Y:S02]  /*0710*/  HADD2.F32 R80, -RZ, R69.H1_H1 ;  /* 0x30000045ff507230 */ /* 0x000fe40000004100 */
[C---:B------:R-:W-:Y:S01]  /*0720*/  FMUL.FTZ R66, R6.reuse, R83 ;  /* 0x0000005306427220 */ /* 0x040fe20000410000 */
[----:B------:R-:W-:Y:S01]  /*0730*/  FMUL.FTZ R67, R6, R85 ;  /* 0x0000005506437220 */ /* 0x000fe20000410000 */
[----:B------:R-:W-:Y:S01]  /*0740*/  FADD.FTZ R83, R84, R71 ;  /* 0x0000004754537221 */ /* 0x000fe20000010000 */
[----:B------:R-:W-:Y:S01]  /*0750*/  FFMA.FTZ R84, R64, R71, R81 ;  /* 0x0000004740547223 */ /* 0x000fe20000010051 */
[----:B------:R-:W-:Y:S01]  /*0760*/  FADD.FTZ R48, R48, R79 ;  /* 0x0000004f30307221 */ /* 0x000fe20000010000 */
[----:B------:R-:W-:Y:S01]  /*0770*/  FFMA.FTZ R20, R3, R79, R20 ;  /* 0x0000004f03147223 */ /* 0x000fe20000010014 */
        /* <DEDUP_REMOVED lines=31> */
[----:B------:R-:W-:Y:S01]  /*0970*/  FFMA.FTZ R85, R84, R83, R90 ;  /* 0x0000005354557223 */ /* 0x000fe2000001005a */
[----:B------:R-:W-:Y:S06]  /*0980*/  BRA `(.L_x_3209) ;  /* 0x0000000000307947 */ /* 0x000fec0003800000 */
.L_x_3208:
        /* <DEDUP_REMOVED lines=12> */
.L_x_3209:
[----:B------:R-:W-:Y:S05]  /*0a50*/  BSYNC.RECONVERGENT B1 ;  /* 0x0000000000017941 */ /* 0x000fea0003800200 */
.L_x_3207:
        /* <DEDUP_REMOVED lines=21> */
.L_x_3242:
        /* <DEDUP_REMOVED lines=8> */
[----:B------:R-:W-:Y:S02]  /*0c30*/  @P1 MOV R75, RZ ;  /* 0x000000ff004b1202 */ /* 0x000fe40000000f00 */
        /* <DEDUP_REMOVED lines=32> */
.L_x_3215:
[----:B------:R-:W-:Y:S05]  /*0e40*/  BSYNC.RECONVERGENT B2 ;  /* 0x0000000000027941 */ /* 0x000fea0003800200 */
.L_x_3214:
        /* <DEDUP_REMOVED lines=13> */
.L_x_3217:
[----:B------:R-:W-:Y:S05]  /*0f20*/  BSYNC.RECONVERGENT B2 ;  /* 0x0000000000027941 */ /* 0x000fea0003800200 */
.L_x_3216:
        /* <DEDUP_REMOVED lines=13> */
.L_x_3219:
[----:B------:R-:W-:Y:S05]  /*1000*/  BSYNC.RECONVERGENT B2 ;  /* 0x0000000000027941 */ /* 0x000fea0003800200 */
.L_x_3218:
        /* <DEDUP_REMOVED lines=13> */
.L_x_3221:
[----:B------:R-:W-:Y:S05]  /*10e0*/  BSYNC.RECONVERGENT B2 ;  /* 0x0000000000027941 */ /* 0x000fea0003800200 */
.L_x_3220:
        /* <DEDUP_REMOVED lines=13> */
.L_x_3223:
[----:B------:R-:W-:Y:S05]  /*11c0*/  BSYNC.RECONVERGENT B2 ;  /* 0x0000000000027941 */ /* 0x000fea0003800200 */
.L_x_3222:
        /* <DEDUP_REMOVED lines=13> */
.L_x_3225:
[----:B------:R-:W-:Y:S05]  /*12a0*/  BSYNC.RECONVERGENT B2 ;  /* 0x0000000000027941 */ /* 0x000fea0003800200 */
.L_x_3224:
        /* <DEDUP_REMOVED lines=13> */
.L_x_3227:
[----:B------:R-:W-:Y:S05]  /*1380*/  BSYNC.RECONVERGENT B2 ;  /* 0x0000000000027941 */ /* 0x000fea0003800200 */
.L_x_3226:
        /* <DEDUP_REMOVED lines=13> */
.L_x_3213:
[----:B------:R-:W1:Y:S01]  /*1460*/  @P1 LDC R76, c[0x0][0x40c] ;  /* 0x00010300ff4c1b82 */ /* 0x000e620000000800 */
[-CC-:B------:R-:W-:Y:S01]  /*1470*/  FFMA.FTZ R7, R3, R72.reuse, R73.reuse ;  /* 0x0000004803077223 */ /* 0x180fe20000010049 */
[-CC-:B------:R-:W-:Y:S01]  /*1480*/  FFMA.FTZ R56, R64, R72.reuse, R73.reuse ;  /* 0x0000004840387223 */ /* 0x180fe20000010049 */
[----:B------:R-:W-:Y:S01]  /*1490*/  ISETP.GT.AND P0, PT, R5, RZ, PT ;  /* 0x000000ff0500720c */ /* 0x000fe20003f04270 */
[-C--:B------:R-:W-:Y:S01]  /*14a0*/  FFMA.FTZ R5, R65, R72.reuse, R73 ;  /* 0x0000004841057223 */ /* 0x080fe20000010049 */
[----:B------:R-:W-:Y:S01]  /*14b0*/  FADD.FTZ R7, R70, -R7 ;  /* 0x8000000746077221 */ /* 0x000fe20000010000 */
[----:B------:R-:W-:Y:S01]  /*14c0*/  FADD.FTZ R59, R71, -R56 ;  /* 0x80000038473b7221 */ /* 0x000fe20000010000 */
[-CC-:B------:R-:W-:Y:S01]  /*14d0*/  FFMA.FTZ R92, R66, R72.reuse, R73.reuse ;  /* 0x00000048425c7223 */ /* 0x180fe20000010049 */
[----:B------:R-:W2:Y:S01]  /*14e0*/  @P1 LDC R57, c[0x0][0x40c] ;  /* 0x00010300ff391b82 */ /* 0x000ea20000000800 */
[C---:B------:R-:W-:Y:S01]  /*14f0*/  FMUL.FTZ R7, R6.reuse, R7 ;  /* 0x0000000706077220 */ /* 0x040fe20000410000 */
[----:B------:R-:W-:Y:S01]  /*1500*/  FMUL.FTZ R56, R6, R59 ;  /* 0x0000003b06387220 */ /* 0x000fe20000410000 */
[-CC-:B------:R-:W-:Y:S01]  /*1510*/  FFMA.FTZ R77, R67, R72.reuse, R73.reuse ;  /* 0x00000048434d7223 */ /* 0x180fe20000010049 */
[-CC-:B------:R-:W-:Y:S01]  /*1520*/  FFMA.FTZ R58, R68, R72.reuse, R73.reuse ;  /* 0x00000048443a7223 */ /* 0x180fe20000010049 */
[-CC-:B------:R-:W-:Y:S01]  /*1530*/  FFMA.FTZ R59, R69, R72.reuse, R73.reuse ;  /* 0x00000048453b7223 */ /* 0x180fe20000010049 */
[----:B------:R-:W-:Y:S01]  /*1540*/  FSEL R7, R7, RZ, P0 ;  /* 0x000000ff07077208 */ /* 0x000fe20000000000 */
[----:B------:R-:W-:Y:S01]  /*1550*/  FFMA.FTZ R72, R84, R72, R73 ;  /* 0x0000004854487223 */ /* 0x000fe20000010049 */
[----:B------:R-:W-:Y:S01]  /*1560*/  FSEL R56, R56, RZ, P0 ;  /* 0x000000ff38387208 */ /* 0x000fe20000000000 */
[----:B------:R-:W-:Y:S01]  /*1570*/  FADD.FTZ R89, R78, -R5 ;  /* 0x800000054e597221 */ /* 0x000fe20000010000 */
[----:B0----5:R-:W-:Y:S01]  /*1580*/  @P1 HADD2.F32 R86, -RZ, R60.H1_H1 ;  /* 0x3000003cff561230 */ /* 0x021fe20000004100 */
[----:B------:R-:W0:Y:S01]  /*1590*/  @P1 LDC R5, c[0x0][0x40c] ;  /* 0x00010300ff051b82 */ /* 0x000e220000000800 */
[----:B------:R-:W-:Y:S01]  /*15a0*/  FADD.FTZ R91, R79, -R92 ;  /* 0x8000005c4f5b7221 */ /* 0x000fe20000010000 */
[----:B------:R-:W-:Y:S01]  /*15b0*/  FADD.FTZ R85, R82, -R59 ;  /* 0x8000003b52557221 */ /* 0x000fe20000010000 */
[C---:B------:R-:W-:Y:S01]  /*15c0*/  FMUL.FTZ R59, R6.reuse, R89 ;  /* 0x00000059063b7220 */ /* 0x040fe20000410000 */
[----:B------:R-:W-:Y:S01]  /*15d0*/  FADD.FTZ R87, R83, -R72 ;  /* 0x8000004853577221 */ /* 0x000fe20000010000 */
[----:B-1----:R-:W-:Y:S01]  /*15e0*/  @P1 FMUL.FTZ R73, R7, R76 ;  /* 0x0000004c07491220 */ /* 0x002fe20000410000 */
[----:B------:R-:W-:Y:S01]  /*15f0*/  FMUL.FTZ R72, R6, R91 ;  /* 0x0000005b06487220 */ /* 0x000fe20000410000 */
[----:B------:R-:W-:-:S02]  /*1600*/  @P1 HADD2.F32 R92, -RZ, R61.H1_H1 ;  /* 0x3000003dff5c1230 */ /* 0x000fc40000004100 */
[----:B------:R-:W-:Y:S01]  /*1610*/  FADD.FTZ R93, R80, -R77 ;  /* 0x8000004d505d7221 */ /* 0x000fe20000010000 */
[----:B------:R-:W-:Y:S01]  /*1620*/  FADD.FTZ R77, R81, -R58 ;  /* 0x8000003a514d7221 */ /* 0x000fe20000010000 */
[----:B------:R-:W-:Y:S02]  /*1630*/  FSEL R72, R72, RZ, P0 ;  /* 0x000000ff48487208 */ /* 0x000fe40000000000 */
[----:B------:R-:W-:Y:S01]  /*1640*/  FMUL.FTZ R58, R6, R93 ;  /* 0x0000005d063a7220 */ /* 0x000fe20000410000 */
[C---:B--2---:R-:W-:Y:S01]  /*1650*/  @P1 FMUL.FTZ R76, R56.reuse, R57 ;  /* 0x00000039384c1220 */ /* 0x044fe20000410000 */
[----:B------:R-:W-:Y:S01]  /*1660*/  @P1 HADD2.F32 R57, -RZ, R60.H0_H0 ;  /* 0x2000003cff391230 */ /* 0x000fe20000004100 */
[----:B------:R-:W-:Y:S02]  /*1670*/  F2FP.F16.F32.PACK_AB R56, R56, R7 ;  /* 0x000000073838723e */ /* 0x000fe400000000ff */
[-C--:B------:R-:W-:Y:S01]  /*1680*/  @P1 FFMA.FTZ R17, R86, R76.reuse, R17 ;  /* 0x0000004c56111223 */ /* 0x080fe20000010011 */
[-C--:B------:R-:W-:Y:S01]  /*1690*/  @P1 FMUL.FTZ R86, R40, R73.reuse ;  /* 0x0000004928561220 */ /* 0x080fe20000410000 */
[----:B------:R-:W-:Y:S01]  /*16a0*/  @P1 FFMA.FTZ R16, R57, R73, R16 ;  /* 0x0000004939101223 */ /* 0x000fe20000010010 */
[C---:B------:R-:W-:Y:S01]  /*16b0*/  FMUL.FTZ R73, R6.reuse, R85 ;  /* 0x0000005506497220 */ /* 0x040fe20000410000 */
[----:B------:R-:W1:Y:S01]  /*16c0*/  @P1 LDC R57, c[0x0][0x40c] ;  /* 0x00010300ff391b82 */ /* 0x000e620000000800 */
[----:B------:R-:W-:Y:S01]  /*16d0*/  @P1 FMUL.FTZ R89, R41, R76 ;  /* 0x0000004c29591220 */ /* 0x000fe20000410000 */
[----:B------:R-:W-:Y:S01]  /*16e0*/  @P1 F2FP.F16.F32.PACK_AB R85, RZ, R86 ;  /* 0x00000056ff55123e */ /* 0x000fe200000000ff */
[C---:B------:R-:W-:Y:S01]  /*16f0*/  FMUL.FTZ R76, R6.reuse, R77 ;  /* 0x0000004d064c7220 */ /* 0x040fe20000410000 */
[----:B------:R-:W-:Y:S01]  /*1700*/  FSEL R86, R59, RZ, P0 ;  /* 0x000000ff3b567208 */ /* 0x000fe20000000000 */
[----:B------:R-:W-:Y:S01]  /*1710*/  @P1 HADD2.F32 R59, -RZ, R61.H0_H0 ;  /* 0x2000003dff3b1230 */ /* 0x000fe20000004100 */
[----:B------:R-:W-:Y:S01]  /*1720*/  @P1 PRMT R44, R85, 0x7610, R44 ;  /* 0x00007610552c1816 */ /* 0x000fe2000000002c */
[----:B------:R-:W-:Y:S01]  /*1730*/  FMUL.FTZ R6, R6, R87 ;  /* 0x0000005706067220 */ /* 0x000fe20000410000 */
[----:B------:R-:W-:-:S02]  /*1740*/  FSEL R85, R58, RZ, P0 ;  /* 0x000000ff3a557208 */ /* 0x000fc40000000000 */
[----:B------:R-:W-:Y:S02]  /*1750*/  FSEL R76, R76, RZ, P0 ;  /* 0x000000ff4c4c7208 */ /* 0x000fe40000000000 */
[----:B------:R-:W-:Y:S02]  /*1760*/  @P1 F2FP.F16.F32.PACK_AB R77, RZ, R89 ;  /* 0x00000059ff4d123e */ /* 0x000fe400000000ff */
[----:B------:R-:W-:Y:S02]  /*1770*/  F2FP.F16.F32.PACK_AB R58, R76, R85 ;  /* 0x000000554c3a723e */ /* 0x000fe400000000ff */
[----:B------:R-:W-:Y:S02]  /*1780*/  @P1 PRMT R44, R44, 0x5410, R77 ;  /* 0x000054102c2c1816 */ /* 0x000fe4000000004d */
[----:B------:R-:W-:Y:S02]  /*1790*/  FSEL R73, R73, RZ, P0 ;  /* 0x000000ff49497208 */ /* 0x000fe40000000000 */
[----:B------:R-:W-:Y:S01]  /*17a0*/  FSEL R6, R6, RZ, P0 ;  /* 0x000000ff06067208 */ /* 0x000fe20000000000 */
[----:B-1----:R-:W-:Y:S01]  /*17b0*/  @P1 FMUL.FTZ R7, R86, R57 ;  /* 0x0000003956071220 */ /* 0x002fe20000410000 */
[C---:B------:R-:W-:Y:S01]  /*17c0*/  F2FP.F16.F32.PACK_AB R57, R72.reuse, R86 ;  /* 0x000000564839723e */ /* 0x040fe200000000ff */
[----:B0-----:R-:W-:Y:S01]  /*17d0*/  @P1 FMUL.FTZ R72, R72, R5 ;  /* 0x0000000548481220 */ /* 0x001fe20000410000 */
[----:B------:R-:W0:Y:S01]  /*17e0*/  @P1 LDC R86, c[0x0][0x40c] ;  /* 0x00010300ff561b82 */ /* 0x000e220000000800 */
[-C--:B------:R-:W-:Y:S01]  /*17f0*/  @P1 FFMA.FTZ R18, R59, R7.reuse, R18 ;  /* 0x000000073b121223 */ /* 0x080fe20000010012 */
[----:B------:R-:W-:Y:S01]  /*1800*/  @P1 FMUL.FTZ R7, R42, R7 ;  /* 0x000000072a071220 */ /* 0x000fe20000410000 */
[-C--:B------:R-:W-:Y:S01]  /*1810*/  @P1 FFMA.FTZ R19, R92, R72.reuse, R19 ;  /* 0x000000485c131223 */ /* 0x080fe20000010013 */
[----:B------:R-:W-:-:S03]  /*1820*/  @P1 FMUL.FTZ R59, R43, R72 ;  /* 0x000000482b3b1220 */ /* 0x000fc60000410000 */
[----:B------:R-:W-:Y:S01]  /*1830*/  @P1 F2FP.F16.F32.PACK_AB R7, RZ, R7 ;  /* 0x00000007ff07123e */ /* 0x000fe200000000ff */
[----:B------:R-:W1:Y:S01]  /*1840*/  @P1 LDC R5, c[0x0][0x40c] ;  /* 0x00010300ff051b82 */ /* 0x000e620000000800 */
[----:B------:R-:W-:Y:S02]  /*1850*/  @P1 F2FP.F16.F32.PACK_AB R59, RZ, R59 ;  /* 0x0000003bff3b123e */ /* 0x000fe400000000ff */
[----:B------:R-:W-:-:S04]  /*1860*/  @P1 PRMT R45, R7, 0x7610, R45 ;  /* 0x00007610072d1816 */ /* 0x000fc8000000002d */
[----:B------:R-:W-:Y:S01]  /*1870*/  @P1 PRMT R45, R45, 0x5410, R59 ;  /* 0x000054102d2d1816 */ /* 0x000fe2000000003b */
[----:B------:R-:W2:Y:S01]  /*1880*/  @P1 LDC R72, c[0x0][0x40c] ;  /* 0x00010300ff481b82 */ /* 0x000ea20000000800 */
[----:B------:R-:W-:Y:S02]  /*1890*/  @P1 HADD2.F32 R59, -RZ, R63.H0_H0 ;  /* 0x2000003fff3b1230 */ /* 0x000fe40000004100 */
[----:B0-----:R-:W-:Y:S01]  /*18a0*/  @P1 FMUL.FTZ R77, R85, R86 ;  /* 0x00000056554d1220 */ /* 0x001fe20000410000 */
[--C-:B------:R-:W-:Y:S02]  /*18b0*/  @P1 HADD2.F32 R86, -RZ, R62.reuse.H1_H1 ;  /* 0x3000003eff561230 */ /* 0x100fe40000004100 */
[----:B-1----:R-:W-:Y:S01]  /*18c0*/  @P1 FMUL.FTZ R76, R76, R5 ;  /* 0x000000054c4c1220 */ /* 0x002fe20000410000 */
[----:B------:R-:W-:-:S03]  /*18d0*/  @P1 HADD2.F32 R5, -RZ, R62.H0_H0 ;  /* 0x2000003eff051230 */ /* 0x000fc60000004100 */
[-C--:B------:R-:W-:Y:S01]  /*18e0*/  @P1 FFMA.FTZ R13, R86, R76.reuse, R13 ;  /* 0x0000004c560d1223 */ /* 0x080fe2000001000d */
[----:B------:R-:W-:Y:S01]  /*18f0*/  @P1 FMUL.FTZ R76, R37, R76 ;  /* 0x0000004c254c1220 */ /* 0x000fe20000410000 */
[-C--:B------:R-:W-:Y:S01]  /*1900*/  @P1 FFMA.FTZ R12, R5, R77.reuse, R12 ;  /* 0x0000004d050c1223 */ /* 0x080fe2000001000c */
[----:B------:R-:W-:Y:S01]  /*1910*/  @P1 FMUL.FTZ R77, R36, R77 ;  /* 0x0000004d244d1220 */ /* 0x000fe20000410000 */
[----:B--2---:R-:W-:Y:S02]  /*1920*/  @P1 FMUL.FTZ R5, R73, R72 ;  /* 0x0000004849051220 */ /* 0x004fe40000410000 */
[----:B------:R-:W-:Y:S02]  /*1930*/  @P1 F2FP.F16.F32.PACK_AB R76, RZ, R76 ;  /* 0x0000004cff4c123e */ /* 0x000fe400000000ff */
[----:B------:R-:W-:Y:S01]  /*1940*/  @P1 FMUL.FTZ R7, R38, R5 ;  /* 0x0000000526071220 */ /* 0x000fe20000410000 */
[----:B------:R-:W-:Y:S01]  /*1950*/  @P1 F2FP.F16.F32.PACK_AB R77, RZ, R77 ;  /* 0x0000004dff4d123e */ /* 0x000fe200000000ff */
[----:B------:R-:W-:Y:S01]  /*1960*/  @P1 FFMA.FTZ R14, R59, R5, R14 ;  /* 0x000000053b0e1223 */ /* 0x000fe2000001000e */
[----:B------:R-:W-:-:S02]  /*1970*/  F2FP.F16.F32.PACK_AB R59, R6, R73 ;  /* 0x00000049063b723e */ /* 0x000fc400000000ff */
[----:B------:R-:W-:Y:S02]  /*1980*/  @P1 F2FP.F16.F32.PACK_AB R7, RZ, R7 ;  /* 0x00000007ff07123e */ /* 0x000fe400000000ff */
[----:B------:R-:W-:Y:S02]  /*1990*/  @P1 PRMT R46, R77, 0x7610, R46 ;  /* 0x000076104d2e1816 */ /* 0x000fe4000000002e */
        /* <DEDUP_REMOVED lines=10> */
.L_x_3212:
        /* <DEDUP_REMOVED lines=8> */
[----:B------:R-:W-:-:S05]  /*1ac0*/  HADD2.F32 R77, -RZ, R8.H1_H1 ;  /* 0x30000008ff4d7230 */ /* 0x000fca0000004100 */
[----:B------:R-:W2:Y:S04]  /*1ad0*/  @P1 LDC R92, c[0x0][0x40c] ;  /* 0x00010300ff5c1b82 */ /* 0x000ea80000000800 */
[-CC-:B------:R-:W-:Y:S01]  /*1ae0*/  @P0 FFMA.FTZ R7, R3, R72.reuse, R73.reuse ;  /* 0x0000004803070223 */ /* 0x180fe20000010049 */
[----:B0-----:R-:W-:-:S03]  /*1af0*/  @P0 FFMA.FTZ R86, R64, R72, R73 ;  /* 0x0000004840560223 */ /* 0x001fc60000010049 */
[----:B------:R-:W-:Y:S01]  /*1b00*/  @P0 FADD.FTZ R7, R70, -R7 ;  /* 0x8000000746070221 */ /* 0x000fe20000010000 */
[----:B------:R-:W-:-:S03]  /*1b10*/  @P0 FADD.FTZ R86, R71, -R86 ;  /* 0x8000005647560221 */ /* 0x000fc60000010000 */
[C---:B------:R-:W-:Y:S01]  /*1b20*/  @P0 FFMA.FTZ R5, R6.reuse, R7, R5 ;  /* 0x0000000706050223 */ /* 0x040fe20000010005 */
[----:B------:R-:W-:Y:S01]  /*1b30*/  @P0 FFMA.FTZ R7, R65, R72, R73 ;  /* 0x0000004841070223 */ /* 0x000fe20000010049 */
[----:B------:R-:W-:Y:S02]  /*1b40*/  @P0 FFMA.FTZ R77, R6, R86, R77 ;  /* 0x00000056064d0223 */ /* 0x000fe4000001004d */
[----:B-1----:R-:W-:Y:S01]  /*1b50*/  @P1 FMUL.FTZ R5, R5, R76 ;  /* 0x0000004c05051220 */ /* 0x002fe20000410000 */
[----:B------:R-:W-:Y:S01]  /*1b60*/  @P0 FADD.FTZ R85, R78, -R7 ;  /* 0x800000074e550221 */ /* 0x000fe20000010000 */
[----:B------:R-:W-:Y:S01]  /*1b70*/  HADD2.F32 R7, -RZ, R9.H0_H0 ;  /* 0x20000009ff077230 */ /* 0x000fe20000004100 */
[----:B------:R-:W0:Y:S01]  /*1b80*/  @P1 LDC R86, c[0x0][0x40c] ;  /* 0x00010300ff561b82 */ /* 0x000e220000000800 */
[----:B-----5:R-:W-:-:S03]  /*1b90*/  @P1 HADD2.F32 R76, -RZ, R60.H1_H1 ;  /* 0x3000003cff4c1230 */ /* 0x020fc60000004100 */
[----:B------:R-:W-:Y:S01]  /*1ba0*/  @P0 FFMA.FTZ R7, R6, R85, R7 ;  /* 0x0000005506070223 */ /* 0x000fe20000010007 */
[----:B--2---:R-:W-:Y:S01]  /*1bb0*/  @P1 FMUL.FTZ R92, R77, R92 ;  /* 0x0000005c4d5c1220 */ /* 0x004fe20000410000 */
[----:B------:R-:W-:-:S03]  /*1bc0*/  @P1 HADD2.F32 R77, -RZ, R60.H0_H0 ;  /* 0x2000003cff4d1230 */ /* 0x000fc60000004100 */
[-C--:B------:R-:W-:Y:S01]  /*1bd0*/  @P1 FFMA.FTZ R17, R76, R92.reuse, R17 ;  /* 0x0000005c4c111223 */ /* 0x080fe20000010011 */
[----:B------:R-:W-:Y:S01]  /*1be0*/  @P1 FMUL.FTZ R85, R41, R92 ;  /* 0x0000005c29551220 */ /* 0x000fe20000410000 */
[-CC-:B------:R-:W-:Y:S01]  /*1bf0*/  @P0 FFMA.FTZ R76, R66, R72.reuse, R73.reuse ;  /* 0x00000048424c0223 */ /* 0x180fe20000010049 */
[----:B------:R-:W1:Y:S01]  /*1c00*/  @P1 LDC R92, c[0x0][0x40c] ;  /* 0x00010300ff5c1b82 */ /* 0x000e620000000800 */
[-C--:B------:R-:W-:Y:S01]  /*1c10*/  @P1 FFMA.FTZ R16, R77, R5.reuse, R16 ;  /* 0x000000054d101223 */ /* 0x080fe20000010010 */
[----:B------:R-:W-:Y:S02]  /*1c20*/  HADD2.F32 R77, -RZ, R9.H1_H1 ;  /* 0x30000009ff4d7230 */ /* 0x000fe40000004100 */
[----:B------:R-:W-:Y:S01]  /*1c30*/  @P0 FADD.FTZ R87, R79, -R76 ;  /* 0x8000004c4f570221 */ /* 0x000fe20000010000 */
[----:B------:R-:W-:Y:S01]  /*1c40*/  @P1 FMUL.FTZ R76, R40, R5 ;  /* 0x00000005284c1220 */ /* 0x000fe20000410000 */
[----:B------:R-:W-:Y:S01]  /*1c50*/  @P0 FFMA.FTZ R5, R67, R72, R73 ;  /* 0x0000004843050223 */ /* 0x000fe20000010049 */
[----:B------:R-:W-:Y:S01]  /*1c60*/  @P1 F2FP.F16.F32.PACK_AB R85, RZ, R85 ;  /* 0x00000055ff55123e */ /* 0x000fe200000000ff */
[----:B------:R-:W-:-:S02]  /*1c70*/  @P0 FFMA.FTZ R77, R6, R87, R77 ;  /* 0x00000057064d0223 */ /* 0x000fc4000001004d */
[----:B------:R-:W-:Y:S01]  /*1c80*/  @P0 FADD.FTZ R87, R80, -R5 ;  /* 0x8000000550570221 */ /* 0x000fe20000010000 */
[----:B------:R-:W-:Y:S01]  /*1c90*/  HADD2.F32 R5, -RZ, R10.H0_H0 ;  /* 0x2000000aff057230 */ /* 0x000fe20000004100 */
[----:B------:R-:W-:-:S04]  /*1ca0*/  @P1 F2FP.F16.F32.PACK_AB R76, RZ, R76 ;  /* 0x0000004cff4c123e */ /* 0x000fc800000000ff */
[----:B------:R-:W-:Y:S01]  /*1cb0*/  @P0 FFMA.FTZ R5, R6, R87, R5 ;  /* 0x0000005706050223 */ /* 0x000fe20000010005 */
[----:B0-----:R-:W-:Y:S01]  /*1cc0*/  @P1 FMUL.FTZ R87, R7, R86 ;  /* 0x0000005607571220 */ /* 0x001fe20000410000 */
[----:B------:R-:W-:Y:S01]  /*1cd0*/  @P0 FFMA.FTZ R86, R68, R72, R73 ;  /* 0x0000004844560223 */ /* 0x000fe20000010049 */
[----:B------:R-:W-:Y:S01]  /*1ce0*/  HADD2.F32 R7, -RZ, R10.H1_H1 ;  /* 0x3000000aff077230 */ /* 0x000fe20000004100 */
[----:B------:R-:W-:Y:S02]  /*1cf0*/  @P1 PRMT R44, R76, 0x7610, R44 ;  /* 0x000076104c2c1816 */ /* 0x000fe4000000002c */
[----:B------:R-:W-:Y:S02]  /*1d00*/  @P0 FADD.FTZ R86, R81, -R86 ;  /* 0x8000005651560221 */ /* 0x000fe40000010000 */
[----:B------:R-:W-:Y:S01]  /*1d10*/  @P1 PRMT R44, R44, 0x5410, R85 ;  /* 0x000054102c2c1816 */ /* 0x000fe20000000055 */
[----:B-1----:R-:W-:Y:S01]  /*1d20*/  @P1 FMUL.FTZ R92, R77, R92 ;  /* 0x0000005c4d5c1220 */ /* 0x002fe20000410000 */
[----:B------:R-:W-:-:S02]  /*1d30*/  @P1 HADD2.F32 R77, -RZ, R61.H0_H0 ;  /* 0x2000003dff4d1230 */ /* 0x000fc40000004100 */
[----:B------:R-:W-:Y:S01]  /*1d40*/  @P0 FFMA.FTZ R7, R6, R86, R7 ;  /* 0x0000005606070223 */ /* 0x000fe20000010007 */
[----:B------:R-:W-:Y:S02]  /*1d50*/  @P1 HADD2.F32 R86, -RZ, R61.H1_H1 ;  /* 0x3000003dff561230 */ /* 0x000fe40000004100 */
[-C--:B------:R-:W-:Y:S01]  /*1d60*/  @P1 FFMA.FTZ R18, R77, R87.reuse, R18 ;  /* 0x000000574d121223 */ /* 0x080fe20000010012 */
[----:B------:R-:W-:Y:S02]  /*1d70*/  @P0 FFMA.FTZ R77, R69, R72, R73 ;  /* 0x00000048454d0223 */ /* 0x000fe40000010049 */
[-C--:B------:R-:W-:Y:S01]  /*1d80*/  @P1 FFMA.FTZ R19, R86, R92.reuse, R19 ;  /* 0x0000005c56131223 */ /* 0x080fe20000010013 */
[----:B------:R-:W-:Y:S01]  /*1d90*/  @P1 FMUL.FTZ R92, R43, R92 ;  /* 0x0000005c2b5c1220 */ /* 0x000fe20000410000 */
[----:B------:R-:W-:Y:S01]  /*1da0*/  @P1 FMUL.FTZ R87, R42, R87 ;  /* 0x000000572a571220 */ /* 0x000fe20000410000 */
[----:B------:R-:W-:Y:S01]  /*1db0*/  @P0 FADD.FTZ R86, R82, -R77 ;  /* 0x8000004d52560221 */ /* 0x000fe20000010000 */
[----:B------:R-:W-:-:S02]  /*1dc0*/  HADD2.F32 R77, -RZ, R11.H0_H0 ;  /* 0x2000000bff4d7230 */ /* 0x000fc40000004100 */
[----:B------:R-:W-:Y:S02]  /*1dd0*/  @P1 F2FP.F16.F32.PACK_AB R85, RZ, R92 ;  /* 0x0000005cff55123e */ /* 0x000fe400000000ff */
[----:B------:R-:W0:Y:S01]  /*1de0*/  @P1 LDC R92, c[0x0][0x40c] ;  /* 0x00010300ff5c1b82 */ /* 0x000e220000000800 */
[----:B------:R-:W-:Y:S01]  /*1df0*/  @P0 FFMA.FTZ R77, R6, R86, R77 ;  /* 0x00000056064d0223 */ /* 0x000fe2000001004d */
[----:B------:R-:W-:-:S04]  /*1e00*/  @P1 F2FP.F16.F32.PACK_AB R76, RZ, R87 ;  /* 0x00000057ff4c123e */ /* 0x000fc800000000ff */
[----:B------:R-:W-:Y:S02]  /*1e10*/  @P1 PRMT R45, R76, 0x7610, R45 ;  /* 0x000076104c2d1816 */ /* 0x000fe4000000002d */
[----:B------:R-:W1:Y:S02]  /*1e20*/  @P1 LDC R86, c[0x0][0x40c] ;  /* 0x00010300ff561b82 */ /* 0x000e640000000800 */
[----:B------:R-:W-:-:S06]  /*1e30*/  @P1 PRMT R45, R45, 0x5410, R85 ;  /* 0x000054102d2d1816 */ /* 0x000fcc0000000055 */
[----:B------:R-:W2:Y:S01]  /*1e40*/  @P1 LDC R87, c[0x0][0x40c] ;  /* 0x00010300ff571b82 */ /* 0x000ea20000000800 */
[----:B-1----:R-:W-:Y:S01]  /*1e50*/  @P1 FMUL.FTZ R5, R5, R86 ;  /* 0x0000005605051220 */ /* 0x002fe20000410000 */
[----:B0-----:R-:W-:Y:S01]  /*1e60*/  @P1 FMUL.FTZ R86, R7, R92 ;  /* 0x0000005c07561220 */ /* 0x001fe20000410000 */
[--C-:B------:R-:W-:Y:S02]  /*1e70*/  @P1 HADD2.F32 R7, -RZ, R62.reuse.H0_H0 ;  /* 0x2000003eff071230 */ /* 0x100fe40000004100 */
[----:B------:R-:W-:-:S03]  /*1e80*/  @P1 HADD2.F32 R92, -RZ, R62.H1_H1 ;  /* 0x3000003eff5c1230 */ /* 0x000fc60000004100 */
[----:B------:R-:W-:Y:S01]  /*1e90*/  @P1 FFMA.FTZ R12, R7, R5, R12 ;  /* 0x00000005070c1223 */ /* 0x000fe2000001000c */
[----:B------:R-:W-:Y:S02]  /*1ea0*/  @P1 HADD2.F32 R7, -RZ, R63.H0_H0 ;  /* 0x2000003fff071230 */ /* 0x000fe40000004100 */
[----:B--2---:R-:W-:Y:S01]  /*1eb0*/  @P1 FMUL.FTZ R77, R77, R87 ;  /* 0x000000574d4d1220 */ /* 0x004fe20000410000 */
[----:B------:R-:W-:Y:S01]  /*1ec0*/  @P1 FMUL.FTZ R5, R36, R5 ;  /* 0x0000000524051220 */ /* 0x000fe20000410000 */
[-C--:B------:R-:W-:Y:S01]  /*1ed0*/  @P1 FFMA.FTZ R13, R92, R86.reuse, R13 ;  /* 0x000000565c0d1223 */ /* 0x080fe2000001000d */
[----:B------:R-:W-:Y:S01]  /*1ee0*/  @P1 FMUL.FTZ R86, R37, R86 ;  /* 0x0000005625561220 */ /* 0x000fe20000410000 */
[-C--:B------:R-:W-:Y:S01]  /*1ef0*/  @P1 FFMA.FTZ R14, R7, R77.reuse, R14 ;  /* 0x0000004d070e1223 */ /* 0x080fe2000001000e */
[----:B------:R-:W-:Y:S01]  /*1f00*/  @P1 FMUL.FTZ R77, R38, R77 ;  /* 0x0000004d264d1220 */ /* 0x000fe20000410000 */
[----:B------:R-:W-:Y:S02]  /*1f10*/  @P1 F2FP.F16.F32.PACK_AB R5, RZ, R5 ;  /* 0x00000005ff05123e */ /* 0x000fe400000000ff */
[----:B------:R-:W-:-:S02]  /*1f20*/  @P1 F2FP.F16.F32.PACK_AB R86, RZ, R86 ;  /* 0x00000056ff56123e */ /* 0x000fc400000000ff */
[----:B------:R-:W-:Y:S02]  /*1f30*/  @P1 F2FP.F16.F32.PACK_AB R77, RZ, R77 ;  /* 0x0000004dff4d123e */ /* 0x000fe400000000ff */
[----:B------:R-:W-:Y:S02]  /*1f40*/  @P1 PRMT R46, R5, 0x7610, R46 ;  /* 0x00007610052e1816 */ /* 0x000fe4000000002e */
        /* <DEDUP_REMOVED lines=14> */
.L_x_3229:
[----:B------:R-:W-:Y:S01]  /*2030*/  ISETP.GT.AND P0, PT, R5, RZ, PT ;  /* 0x000000ff0500720c */ /* 0x000fe20003f04270 */
[-C--:B------:R-:W-:Y:S01]  /*2040*/  @P2 FFMA.FTZ R57, R3, R72.reuse, R73 ;  /* 0x0000004803392223 */ /* 0x080fe20000010049 */
[----:B------:R-:W-:Y:S01]  /*2050*/  HADD2.F32 R91, -RZ, R8.H0_H0 ;  /* 0x20000008ff5b7230 */ /* 0x000fe20000004100 */
[----:B------:R-:W1:Y:S01]  /*2060*/  @P1 LDC R77, c[0x0][0x40c] ;  /* 0x00010300ff4d1b82 */ /* 0x000e620000000800 */
[--C-:B------:R-:W-:Y:S02]  /*2070*/  HADD2.F32 R87, -RZ, R10.reuse.H0_H0 ;  /* 0x2000000aff577230 */ /* 0x100fe40000004100 */
[----:B------:R-:W-:Y:S01]  /*2080*/  @P2 FADD.FTZ R57, R70, -R57 ;  /* 0x8000003946392221 */ /* 0x000fe20000010000 */
[----:B------:R-:W-:Y:S02]  /*2090*/  HADD2.F32 R89, -RZ, R10.H1_H1 ;  /* 0x3000000aff597230 */ /* 0x000fe40000004100 */
[----:B------:R-:W-:Y:S02]  /*20a0*/  HADD2.F32 R58, -RZ, R9.H0_H0 ;  /* 0x20000009ff3a7230 */ /* 0x000fe40000004100 */
[----:B------:R-:W-:Y:S01]  /*20b0*/  @P2 FFMA.FTZ R91, R6, R57, R91 ;  /* 0x00000039065b2223 */ /* 0x000fe2000001005b */
[----:B0----5:R-:W-:Y:S01]  /*20c0*/  @P1 HADD2.F32 R85, -RZ, R62.H0_H0 ;  /* 0x2000003eff551230 */ /* 0x021fe20000004100 */
[----:B------:R-:W0:Y:S01]  /*20d0*/  @P1 LDC R92, c[0x0][0x40c] ;  /* 0x00010300ff5c1b82 */ /* 0x000e220000000800 */
[-CC-:B------:R-:W-:Y:S01]  /*20e0*/  @P0 FFMA.FTZ R56, R64, R72.reuse, R73.reuse ;  /* 0x0000004840380223 */ /* 0x180fe20000010049 */
[-CC-:B------:R-:W-:Y:S01]  /*20f0*/  @P0 FFMA.FTZ R86, R66, R72.reuse, R73.reuse ;  /* 0x0000004842560223 */ /* 0x180fe20000010049 */
[-CC-:B------:R-:W-:Y:S01]  /*2100*/  @P0 FFMA.FTZ R7, R67, R72.reuse, R73.reuse ;  /* 0x0000004843070223 */ /* 0x180fe20000010049 */
[----:B------:R-:W-:Y:S01]  /*2110*/  @P0 FFMA.FTZ R76, R68, R72, R73 ;  /* 0x00000048444c0223 */ /* 0x000fe20000010049 */
[----:B------:R-:W-:Y:S01]  /*2120*/  @P0 FADD.FTZ R57, R71, -R56 ;  /* 0x8000003847390221 */ /* 0x000fe20000010000 */
[----:B------:R-:W-:-:S02]  /*2130*/  HADD2.F32 R56, -RZ, R8.H1_H1 ;  /* 0x30000008ff387230 */ /* 0x000fc40000004100 */
[----:B------:R-:W-:Y:S01]  /*2140*/  @P0 FADD.FTZ R86, R79, -R86 ;  /* 0x800000564f560221 */ /* 0x000fe20000010000 */
[----:B------:R-:W-:Y:S01]  /*2150*/  @P0 FADD.FTZ R76, R81, -R76 ;  /* 0x8000004c514c0221 */ /* 0x000fe20000010000 */
[-CC-:B------:R-:W-:Y:S01]  /*2160*/  @P0 FFMA.FTZ R59, R65, R72.reuse, R73.reuse ;  /* 0x00000048413b0223 */ /* 0x180fe20000010049 */
[----:B------:R-:W-:Y:S01]  /*2170*/  @P0 FFMA.FTZ R5, R69, R72, R73 ;  /* 0x0000004845050223 */ /* 0x000fe20000010049 */
[C---:B------:R-:W-:Y:S01]  /*2180*/  @P0 FFMA.FTZ R56, R6.reuse, R57, R56 ;  /* 0x0000003906380223 */ /* 0x040fe20000010038 */
[----:B------:R-:W-:Y:S02]  /*2190*/  HADD2.F32 R57, -RZ, R9.H1_H1 ;  /* 0x30000009ff397230 */ /* 0x000fe40000004100 */
[----:B------:R-:W-:Y:S01]  /*21a0*/  @P0 FFMA.FTZ R89, R6, R76, R89 ;  /* 0x0000004c06590223 */ /* 0x000fe20000010059 */
[----:B------:R-:W-:Y:S02]  /*21b0*/  @P1 HADD2.F32 R76, -RZ, R60.H1_H1 ;  /* 0x3000003cff4c1230 */ /* 0x000fe40000004100 */
[----:B-1----:R-:W-:Y:S01]  /*21c0*/  @P1 FMUL.FTZ R77, R56, R77 ;  /* 0x0000004d384d1220 */ /* 0x002fe20000410000 */
[----:B------:R-:W-:Y:S01]  /*21d0*/  @P0 FADD.FTZ R59, R78, -R59 ;  /* 0x8000003b4e3b0221 */ /* 0x000fe20000010000 */
[----:B------:R-:W-:Y:S01]  /*21e0*/  @P0 FFMA.FTZ R57, R6, R86, R57 ;  /* 0x0000005606390223 */ /* 0x000fe20000010039 */
[----:B------:R-:W-:Y:S01]  /*21f0*/  @P0 FADD.FTZ R86, R80, -R7 ;  /* 0x8000000750560221 */ /* 0x000fe20000010000 */
[----:B------:R-:W-:Y:S01]  /*2200*/  @P1 FFMA.FTZ R17, R76, R77, R17 ;  /* 0x0000004d4c111223 */ /* 0x000fe20000010011 */
[----:B------:R-:W1:Y:S01]  /*2210*/  @P1 LDC R7, c[0x0][0x40c] ;  /* 0x00010300ff071b82 */ /* 0x000e620000000800 */
[----:B------:R-:W-:-:S02]  /*2220*/  @P1 HADD2.F32 R76, -RZ, R61.H1_H1 ;  /* 0x3000003dff4c1230 */ /* 0x000fc40000004100 */
[C---:B------:R-:W-:Y:S01]  /*2230*/  @P0 FFMA.FTZ R87, R6.reuse, R86, R87 ;  /* 0x0000005606570223 */ /* 0x040fe20000010057 */
[----:B0-----:R-:W-:Y:S01]  /*2240*/  @P1 FMUL.FTZ R92, R57, R92 ;  /* 0x0000005c395c1220 */ /* 0x001fe20000410000 */
[----:B------:R-:W-:Y:S01]  /*2250*/  @P0 FFMA.FTZ R58, R6, R59, R58 ;  /* 0x0000003b063a0223 */ /* 0x000fe2000001003a */
[----:B------:R-:W-:Y:S02]  /*2260*/  HADD2.F32 R59, -RZ, R11.H0_H0 ;  /* 0x2000000bff3b7230 */ /* 0x000fe40000004100 */
[----:B------:R-:W-:Y:S01]  /*2270*/  @P0 FADD.FTZ R5, R82, -R5 ;  /* 0x8000000552050221 */ /* 0x000fe20000010000 */
[----:B------:R-:W-:Y:S01]  /*2280*/  @P1 FFMA.FTZ R19, R76, R92, R19 ;  /* 0x0000005c4c131223 */ /* 0x000fe20000010013 */
[----:B------:R-:W0:Y:S01]  /*2290*/  @P1 LDC R86, c[0x0][0x40c] ;  /* 0x00010300ff561b82 */ /* 0x000e220000000800 */
[----:B------:R-:W-:Y:S01]  /*22a0*/  @P0 FFMA.FTZ R72, R84, R72, R73 ;  /* 0x0000004854480223 */ /* 0x000fe20000010049 */
[----:B------:R-:W-:Y:S01]  /*22b0*/  @P0 FFMA.FTZ R59, R6, R5, R59 ;  /* 0x00000005063b0223 */ /* 0x000fe2000001003b */
[----:B------:R-:W-:-:S02]  /*22c0*/  @P1 HADD2.F32 R5, -RZ, R60.H0_H0 ;  /* 0x2000003cff051230 */ /* 0x000fc40000004100 */
[----:B------:R-:W-:Y:S01]  /*22d0*/  @P1 FMUL.FTZ R77, R41, R77 ;  /* 0x0000004d294d1220 */ /* 0x000fe20000410000 */
[----:B------:R-:W-:Y:S01]  /*22e0*/  @P0 FADD.FTZ R72, R83, -R72 ;  /* 0x8000004853480221 */ /* 0x000fe20000010000 */
[----:B------:R-:W-:Y:S01]  /*22f0*/  F2FP.F16.F32.PACK_AB R57, R57, R58 ;  /* 0x0000003a3939723e */ /* 0x000fe200000000ff */
[----:B------:R-:W2:Y:S01]  /*2300*/  @P1 LDC R76, c[0x0][0x40c] ;  /* 0x00010300ff4c1b82 */ /* 0x000ea20000000800 */
[----:B------:R-:W-:Y:S01]  /*2310*/  F2FP.F16.F32.PACK_AB R56, R56, R91 ;  /* 0x0000005b3838723e */ /* 0x000fe200000000ff */
[----:B-1----:R-:W-:Y:S01]  /*2320*/  @P1 FMUL.FTZ R7, R58, R7 ;  /* 0x000000073a071220 */ /* 0x002fe20000410000 */
[----:B------:R-:W-:Y:S01]  /*2330*/  F2FP.F16.F32.PACK_AB R58, R89, R87 ;  /* 0x00000057593a723e */ /* 0x000fe200000000ff */
[----:B0-----:R-:W-:-:S04]  /*2340*/  @P1 FMUL.FTZ R73, R91, R86 ;  /* 0x000000565b491220 */ /* 0x001fc80000410000 */
[----:B------:R-:W0:Y:S01]  /*2350*/  @P1 LDC R86, c[0x0][0x40c] ;  /* 0x00010300ff561b82 */ /* 0x000e220000000800 */
[----:B------:R-:W-:Y:S01]  /*2360*/  @P1 FFMA.FTZ R16, R5, R73, R16 ;  /* 0x0000004905101223 */ /* 0x000fe20000010010 */
[----:B------:R-:W-:-:S05]  /*2370*/  @P1 HADD2.F32 R5, -RZ, R61.H0_H0 ;  /* 0x2000003dff051230 */ /* 0x000fca0000004100 */
[----:B------:R-:W-:Y:S01]  /*2380*/  @P1 FFMA.FTZ R18, R5, R7, R18 ;  /* 0x0000000705121223 */ /* 0x000fe20000010012 */
[----:B------:R-:W-:-:S05]  /*2390*/  HADD2.F32 R5, -RZ, R11.H1_H1 ;  /* 0x3000000bff057230 */ /* 0x000fca0000004100 */
[----:B------:R-:W-:Y:S01]  /*23a0*/  @P0 FFMA.FTZ R5, R6, R72, R5 ;  /* 0x0000004806050223 */ /* 0x000fe20000010005 */
[----:B------:R-:W-:Y:S01]  /*23b0*/  @P1 FMUL.FTZ R72, R42, R7 ;  /* 0x000000072a481220 */ /* 0x000fe20000410000 */
[----:B------:R-:W-:Y:S01]  /*23c0*/  @P1 F2FP.F16.F32.PACK_AB R7, RZ, R77 ;  /* 0x0000004dff07123e */ /* 0x000fe200000000ff */
[----:B------:R-:W-:Y:S01]  /*23d0*/  @P1 FMUL.FTZ R6, R40, R73 ;  /* 0x0000004928061220 */ /* 0x000fe20000410000 */
[----:B--2---:R-:W-:Y:S01]  /*23e0*/  @P1 FMUL.FTZ R77, R87, R76 ;  /* 0x0000004c574d1220 */ /* 0x004fe20000410000 */
[----:B------:R-:W-:Y:S01]  /*23f0*/  @P1 FMUL.FTZ R73, R43, R92 ;  /* 0x0000005c2b491220 */ /* 0x000fe20000410000 */
[----:B------:R-:W-:Y:S01]  /*2400*/  @P1 HADD2.F32 R76, -RZ, R62.H1_H1 ;  /* 0x3000003eff4c1230 */ /* 0x000fe20000004100 */
[----:B------:R-:W-:Y:S01]  /*2410*/  @P1 F2FP.F16.F32.PACK_AB R72, RZ, R72 ;  /* 0x00000048ff48123e */ /* 0x000fe200000000ff */
[-C--:B------:R-:W-:Y:S01]  /*2420*/  @P1 FFMA.FTZ R12, R85, R77.reuse, R12 ;  /* 0x0000004d550c1223 */ /* 0x080fe2000001000c */
[----:B------:R-:W-:Y:S01]  /*2430*/  @P1 FMUL.FTZ R77, R36, R77 ;  /* 0x0000004d244d1220 */ /* 0x000fe20000410000 */
[----:B0-----:R-:W-:Y:S01]  /*2440*/  @P1 FMUL.FTZ R92, R89, R86 ;  /* 0x00000056595c1220 */ /* 0x001fe20000410000 */
[----:B------:R-:W-:Y:S01]  /*2450*/  @P1 F2FP.F16.F32.PACK_AB R6, RZ, R6 ;  /* 0x00000006ff06123e */ /* 0x000fe200000000ff */
[----:B------:R-:W0:Y:S01]  /*2460*/  @P1 LDC R86, c[0x0][0x40c] ;  /* 0x00010300ff561b82 */ /* 0x000e220000000800 */
[----:B------:R-:W-:Y:S01]  /*2470*/  @P1 F2FP.F16.F32.PACK_AB R73, RZ, R73 ;  /* 0x00000049ff49123e */ /* 0x000fe200000000ff */
[-C--:B------:R-:W-:Y:S01]  /*2480*/  @P1 FFMA.FTZ R13, R76, R92.reuse, R13 ;  /* 0x0000005c4c0d1223 */ /* 0x080fe2000001000d */
[----:B------:R-:W-:Y:S01]  /*2490*/  @P1 FMUL.FTZ R85, R37, R92 ;  /* 0x0000005c25551220 */ /* 0x000fe20000410000 */
[----:B------:R-:W-:-:S02]  /*24a0*/  @P1 F2FP.F16.F32.PACK_AB R77, RZ, R77 ;  /* 0x0000004dff4d123e */ /* 0x000fc400000000ff */
[----:B------:R-:W-:Y:S02]  /*24b0*/  @P1 PRMT R44, R6, 0x7610, R44 ;  /* 0x00007610062c1816 */ /* 0x000fe4000000002c */
[----:B------:R-:W1:Y:S01]  /*24c0*/  @P1 LDC R76, c[0x0][0x40c] ;  /* 0x00010300ff4c1b82 */ /* 0x000e620000000800 */
[----:B------:R-:W-:Y:S02]  /*24d0*/  @P1 F2FP.F16.F32.PACK_AB R85, RZ, R85 ;  /* 0x00000055ff55123e */ /* 0x000fe400000000ff */
[----:B------:R-:W-:Y:S02]  /*24e0*/  @P1 PRMT R45, R72, 0x7610, R45 ;  /* 0x00007610482d1816 */ /* 0x000fe4000000002d */
[----:B------:R-:W-:Y:S02]  /*24f0*/  @P1 PRMT R46, R77, 0x7610, R46 ;  /* 0x000076104d2e1816 */ /* 0x000fe4000000002e */
[----:B------:R-:W-:Y:S02]  /*2500*/  @P1 PRMT R44, R44, 0x5410, R7 ;  /* 0x000054102c2c1816 */ /* 0x000fe40000000007 */
[----:B------:R-:W-:-:S02]  /*2510*/  @P1 PRMT R45, R45, 0x5410, R73 ;  /* 0x000054102d2d1816 */ /* 0x000fc40000000049 */
[----:B------:R-:W-:Y:S01]  /*2520*/  @P1 PRMT R46, R46, 0x5410, R85 ;  /* 0x000054102e2e1816 */ /* 0x000fe20000000055 */
[----:B0-----:R-:W-:Y:S01]  /*2530*/  @P1 FMUL.FTZ R87, R59, R86 ;  /* 0x000000563b571220 */ /* 0x001fe20000410000 */
[C---:B------:R-:W-:Y:S01]  /*2540*/  F2FP.F16.F32.PACK_AB R59, R5.reuse, R59 ;  /* 0x0000003b053b723e */ /* 0x040fe200000000ff */
[--C-:B------:R-:W-:Y:S02]  /*2550*/  @P1 HADD2.F32 R86, -RZ, R63.reuse.H1_H1 ;  /* 0x3000003fff561230 */ /* 0x100fe40000004100 */
        /* <DEDUP_REMOVED lines=10> */
.L_x_3228:
[----:B------:R-:W-:Y:S05]  /*2600*/  BSYNC.RECONVERGENT B1 ;  /* 0x0000000000017941 */ /* 0x000fea0003800200 */
.L_x_3211:
[----:B------:R-:W-:Y:S01]  /*2610*/  ISETP.NE.U32.AND P0, PT, R88, RZ, PT ;  /* 0x000000ff5800720c */ /* 0x000fe20003f05070 */
[----:B------:R-:W1:Y:S03]  /*2620*/  @P1 LDC.64 R6, c[0x0][0x468] ;  /* 0x00011a00ff061b82 */ /* 0x000e660000000a00 */
[----:B------:R-:W-:-:S13]  /*2630*/  ISETP.NE.AND.EX P0, PT, R90, RZ, PT, P0 ;  /* 0x000000ff5a00720c */ /* 0x000fda0003f05300 */
        /* <DEDUP_REMOVED lines=15> */
.L_x_3206:
[----:B------:R-:W-:Y:S05]  /*2730*/  BSYNC B0 ;  /* 0x0000000000007941 */ /* 0x000fea0003800000 */
.L_x_3205:
[----:B------:R-:W1:Y:S01]  /*2740*/  S2R R28, SR_TID.X ;  /* 0x00000000001c7919 */ /* 0x000e620000002100 */
[----:B------:R-:W-:Y:S01]  /*2750*/  MOV R2, 0x400 ;  /* 0x0000040000027802 */ /* 0x000fe20000000f00 */
[----:B------:R-:W-:Y:S05]  /*2760*/  WARPSYNC.ALL ;  /* 0x0000000000007948 */ /* 0x000fea0003800000 */
[----:B------:R-:W2:Y:S01]  /*2770*/  S2R R3, SR_CgaCtaId ;  /* 0x0000000000037919 */ /* 0x000ea20000008800 */
[----:B------:R-:W3:Y:S01]  /*2780*/  LDCU.128 UR12, c[0x0][0x440] ;  /* 0x00008800ff0c77ac */ /* 0x000ee20008000c00 */
        /* <DEDUP_REMOVED lines=84> */
.L_x_3210:
        /* <DEDUP_REMOVED lines=8> */
.L_x_3232:
[----:B------:R-:W-:Y:S05]  /*2d50*/  BSYNC B1 ;  /* 0x0000000000017941 */ /* 0x000fea0003800000 */
.L_x_3231:
        /* <DEDUP_REMOVED lines=8> */
.L_x_3233:
[----:B------:R-:W-:-:S05]  /*2de0*/  FADD.FTZ R73, R73, R86 ;  /* 0x0000005649497221 */ /* 0x000fca0000010000 */
[----:B------:R-:W-:Y:S01]  /*2df0*/  MOV R88, R73 ;  /* 0x0000004900587202 */ /* 0x000fe20000000f00 */
[----:B------:R-:W-:Y:S01]  /*2e00*/  HFMA2 R77, -RZ, RZ, 0, 1.1920928955078125e-07 ;  /* 0x00000002ff4d7431 */ /* 0x000fe200000001ff */
[----:B------:R-:W-:-:S07]  /*2e10*/  MOV R90, R93 ;  /* 0x0000005d005a7202 */ /* 0x000fce0000000f00 */
[----:B------:R-:W-:Y:S05]  /*2e20*/  WARPSYNC.COLLECTIVE R75, `(.L_x_3234) ;  /* 0x000000004b087348 */ /* 0x000fea0003c00000 */
[----:B------:R0:W1:Y:S02]  /*2e30*/  SHFL.BFLY P0, R93, R88, R77, R76 ;  /* 0x0c00004d585d7389 */ /* 0x000064000000004c */
[----:B01----:R-:W-:Y:S05]  /*2e40*/  ENDCOLLECTIVE ;  /* 0x000000000000791b */ /* 0x003fea0003800000 */
.L_x_3234:
[----:B------:R-:W-:-:S05]  /*2e50*/  FADD.FTZ R90, R90, R85 ;  /* 0x000000555a5a7221 */ /* 0x000fca0000010000 */
[----:B------:R-:W-:Y:S02]  /*2e60*/  MOV R88, R90 ;  /* 0x0000005a00587202 */ /* 0x000fe40000000f00 */
[----:B------:R-:W-:-:S07]  /*2e70*/  MOV R92, R93 ;  /* 0x0000005d005c7202 */ /* 0x000fce0000000f00 */
[----:B------:R-:W-:Y:S05]  /*2e80*/  WARPSYNC.COLLECTIVE R75, `(.L_x_3235) ;  /* 0x000000004b087348 */ /* 0x000fea0003c00000 */
[----:B------:R0:W1:Y:S02]  /*2e90*/  SHFL.BFLY P0, R93, R88, R77, R76 ;  /* 0x0c00004d585d7389 */ /* 0x000064000000004c */
[----:B01----:R-:W-:Y:S05]  /*2ea0*/  ENDCOLLECTIVE ;  /* 0x000000000000791b */ /* 0x003fea0003800000 */
.L_x_3235:
[----:B------:R-:W-:-:S05]  /*2eb0*/  FADD.FTZ R92, R73, R92 ;  /* 0x0000005c495c7221 */ /* 0x000fca0000010000 */
[----:B------:R-:W-:Y:S01]  /*2ec0*/  MOV R88, R92 ;  /* 0x0000005c00587202 */ /* 0x000fe20000000f00 */
[----:B------:R-:W-:Y:S01]  /*2ed0*/  HFMA2 R77, -RZ, RZ, 0, 2.384185791015625e-07 ;  /* 0x00000004ff4d7431 */ /* 0x000fe200000001ff */
[----:B------:R-:W-:-:S07]  /*2ee0*/  MOV R87, R93 ;  /* 0x0000005d00577202 */ /* 0x000fce0000000f00 */
[----:B------:R-:W-:Y:S05]  /*2ef0*/  WARPSYNC.COLLECTIVE R75, `(.L_x_3236) ;  /* 0x000000004b087348 */ /* 0x000fea0003c00000 */
[----:B------:R0:W1:Y:S02]  /*2f00*/  SHFL.BFLY P0, R93, R88, R77, R76 ;  /* 0x0c00004d585d7389 */ /* 0x000064000000004c */
[----:B01----:R-:W-:Y:S05]  /*2f10*/  ENDCOLLECTIVE ;  /* 0x000000000000791b */ /* 0x003fea0003800000 */
.L_x_3236:
[----:B------:R-:W-:-:S05]  /*2f20*/  FADD.FTZ R87, R90, R87 ;  /* 0x000000575a577221 */ /* 0x000fca0000010000 */
[----:B------:R-:W-:Y:S02]  /*2f30*/  MOV R88, R87 ;  /* 0x0000005700587202 */ /* 0x000fe40000000f00 */
[----:B------:R-:W-:-:S07]  /*2f40*/  MOV R89, R93 ;  /* 0x0000005d00597202 */ /* 0x000fce0000000f00 */
[----:B------:R-:W-:Y:S05]  /*2f50*/  WARPSYNC.COLLECTIVE R75, `(.L_x_3237) ;  /* 0x000000004b087348 */ /* 0x000fea0003c00000 */
[----:B------:R0:W1:Y:S02]  /*2f60*/  SHFL.BFLY P0, R93, R88, R77, R76 ;  /* 0x0c00004d585d7389 */ /* 0x000064000000004c */
[----:B01----:R-:W-:Y:S05]  /*2f70*/  ENDCOLLECTIVE ;  /* 0x000000000000791b */ /* 0x003fea0003800000 */
.L_x_3237:
[----:B------:R-:W-:-:S05]  /*2f80*/  FADD.FTZ R89, R92, R89 ;  /* 0x000000595c597221 */ /* 0x000fca0000010000 */
[----:B------:R-:W-:Y:S01]  /*2f90*/  MOV R88, R89 ;  /* 0x0000005900587202 */ /* 0x000fe20000000f00 */
[----:B------:R-:W-:Y:S01]  /*2fa0*/  HFMA2 R77, -RZ, RZ, 0, 4.76837158203125e-07 ;  /* 0x00000008ff4d7431 */ /* 0x000fe200000001ff */
[----:B------:R-:W-:-:S07]  /*2fb0*/  MOV R91, R93 ;  /* 0x0000005d005b7202 */ /* 0x000fce0000000f00 */
[----:B------:R-:W-:Y:S05]  /*2fc0*/  WARPSYNC.COLLECTIVE R75, `(.L_x_3238) ;  /* 0x000000004b087348 */ /* 0x000fea0003c00000 */
[----:B------:R0:W1:Y:S02]  /*2fd0*/  SHFL.BFLY P0, R93, R88, R77, R76 ;  /* 0x0c00004d585d7389 */ /* 0x000064000000004c */
[----:B01----:R-:W-:Y:S05]  /*2fe0*/  ENDCOLLECTIVE ;  /* 0x000000000000791b */ /* 0x003fea0003800000 */
.L_x_3238:
[----:B------:R-:W-:-:S05]  /*2ff0*/  FADD.FTZ R91, R87, R91 ;  /* 0x0000005b575b7221 */ /* 0x000fca0000010000 */
[----:B------:R-:W-:Y:S02]  /*3000*/  MOV R88, R91 ;  /* 0x0000005b00587202 */ /* 0x000fe40000000f00 */
[----:B------:R-:W-:-:S07]  /*3010*/  MOV R86, R93 ;  /* 0x0000005d00567202 */ /* 0x000fce0000000f00 */
[----:B------:R-:W-:Y:S05]  /*3020*/  WARPSYNC.COLLECTIVE R75, `(.L_x_3239) ;  /* 0x000000004b087348 */ /* 0x000fea0003c00000 */
[----:B------:R0:W1:Y:S02]  /*3030*/  SHFL.BFLY P0, R93, R88, R77, R76 ;  /* 0x0c00004d585d7389 */ /* 0x000064000000004c */
[----:B01----:R-:W-:Y:S05]  /*3040*/  ENDCOLLECTIVE ;  /* 0x000000000000791b */ /* 0x003fea0003800000 */
.L_x_3239:
[----:B------:R-:W-:-:S05]  /*3050*/  FADD.FTZ R86, R89, R86 ;  /* 0x0000005659567221 */ /* 0x000fca0000010000 */
[----:B------:R-:W-:Y:S01]  /*3060*/  MOV R88, R86 ;  /* 0x0000005600587202 */ /* 0x000fe20000000f00 */
[----:B------:R-:W-:Y:S01]  /*3070*/  HFMA2 R77, -RZ, RZ, 0, 9.5367431640625e-07 ;  /* 0x00000010ff4d7431 */ /* 0x000fe200000001ff */
[----:B------:R-:W-:-:S07]  /*3080*/  MOV R85, R93 ;  /* 0x0000005d00557202 */ /* 0x000fce0000000f00 */
[----:B------:R-:W-:Y:S05]  /*3090*/  WARPSYNC.COLLECTIVE R75, `(.L_x_3240) ;  /* 0x000000004b087348 */ /* 0x000fea0003c00000 */
[----:B------:R0:W1:Y:S02]  /*30a0*/  SHFL.BFLY P0, R93, R88, R77, R76 ;  /* 0x0c00004d585d7389 */ /* 0x000064000000004c */
[----:B01----:R-:W-:Y:S05]  /*30b0*/  ENDCOLLECTIVE ;  /* 0x000000000000791b */ /* 0x003fea0003800000 */
.L_x_3240:
[----:B------:R-:W-:-:S05]  /*30c0*/  FADD.FTZ R85, R91, R85 ;  /* 0x000000555b557221 */ /* 0x000fca0000010000 */
[----:B------:R-:W-:Y:S02]  /*30d0*/  MOV R88, R85 ;  /* 0x0000005500587202 */ /* 0x000fe40000000f00 */
[----:B------:R-:W-:-:S07]  /*30e0*/  MOV R73, R93 ;  /* 0x0000005d00497202 */ /* 0x000fce0000000f00 */
[----:B------:R-:W-:Y:S05]  /*30f0*/  WARPSYNC.COLLECTIVE R75, `(.L_x_3241) ;  /* 0x000000004b087348 */ /* 0x000fea0003c00000 */
[----:B------:R0:W1:Y:S02]  /*3100*/  SHFL.BFLY P0, R93, R88, R77, R76 ;  /* 0x0c00004d585d7389 */ /* 0x000064000000004c */
[----:B01----:R-:W-:Y:S05]  /*3110*/  ENDCOLLECTIVE ;  /* 0x000000000000791b */ /* 0x003fea0003800000 */
.L_x_3241:
[----:B------:R-:W-:Y:S01]  /*3120*/  MOV R90, R93 ;  /* 0x0000005d005a7202 */ /* 0x000fe20000000f00 */
[----:B------:R-:W-:Y:S06]  /*3130*/  BRA `(.L_x_3242) ;  /* 0xffffffd8009c7947 */ /* 0x000fec000383ffff */
.L_x_3243:
        /* <DEDUP_REMOVED lines=12> */
.L_x_6443:


//--------------------- .text._ZN10layer_norm13ln_bwd_kernelINS_13Kernel_traitsIf6__halfS2_S2_fjLj256ELj1ELj4ELj1ELj16ENS_18Kernel_traits_baseILj256EfS2_S2_S2_fjLj128EEEEELb1ELb0ELb0ELb0EEEvNS_9BwdParamsE --------------------------
	.section	.text._ZN10layer_norm13ln_bwd_kernelINS_13Kernel_traitsIf6__halfS2_S2_fjLj256ELj1ELj4ELj1ELj16ENS_18Kernel_traits_baseILj256EfS2_S2_S2_fjLj128EEEEELb1ELb0ELb0ELb0EEEvNS_9BwdParamsE,"ax",@progbits
	.align	128
        .global         _ZN10layer_norm13ln_bwd_kernelINS_13Kernel_traitsIf6__halfS2_S2_fjLj256ELj1ELj4ELj1ELj16ENS_18Kernel_traits_baseILj256EfS2_S2_S2_fjLj128EEEEELb1ELb0ELb0ELb0EEEvNS_9BwdParamsE
        .type           _ZN10layer_norm13ln_bwd_kernelINS_13Kernel_traitsIf6__halfS2_S2_fjLj256ELj1ELj4ELj1ELj16ENS_18Kernel_traits_baseILj256EfS2_S2_S2_fjLj128EEEEELb1ELb0ELb0ELb0EEEvNS_9BwdParamsE,@function
        .size           _ZN10layer_norm13ln_bwd_kernelINS_13Kernel_traitsIf6__halfS2_S2_fjLj256ELj1ELj4ELj1ELj16ENS_18Kernel_traits_baseILj256EfS2_S2_S2_fjLj128EEEEELb1ELb0ELb0ELb0EEEvNS_9BwdParamsE,(.L_x_6444 - _ZN10layer_norm13ln_bwd_kernelINS_13Kernel_traitsIf6__halfS2_S2_fjLj256ELj1ELj4ELj1ELj16ENS_18Kernel_traits_baseILj256EfS2_S2_S2_fjLj128EEEEELb1ELb0ELb0ELb0EEEvNS_9BwdParamsE)
        .other          _ZN10layer_norm13ln_bwd_kernelINS_13Kernel_traitsIf6__halfS2_S2_fjLj256ELj1ELj4ELj1ELj16ENS_18Kernel_traits_baseILj256EfS2_S2_S2_fjLj128EEEEELb1ELb0ELb0ELb0EEEvNS_9BwdParamsE,@"STO_CUDA_ENTRY STV_DEFAULT"
_ZN10layer_norm13ln_bwd_kernelINS_13Kernel_traitsIf6__halfS2_S2_fjLj256ELj1ELj4ELj1ELj16ENS_18Kernel_traits_baseILj256EfS2_S2_S2_fjLj128EEEEELb1ELb0ELb0ELb0EEEvNS_9BwdParamsE:
.text._ZN10layer_norm13ln_bwd_kernelINS_13Kernel_traitsIf6__halfS2_S2_fjLj256ELj1ELj4ELj1ELj16ENS_18Kernel_traits_baseILj256EfS2_S2_S2_fjLj128EEEEELb1ELb0ELb0ELb0EEEvNS_9BwdParamsE:
        /* <DEDUP_REMOVED lines=41> */
.L_x_3255:
        /* <DEDUP_REMOVED lines=39> */
[----:B------:R-:W-:Y:S02]  /*0500*/  HADD2.F32 R48, -RZ, R9.H0_H0 ;  /* 0x20000009ff307230 */ /* 0x000fe40000004100 */
[--C-:B------:R-:W-:Y:S02]  /*0510*/  HADD2.F32 R62, -RZ, R11.reuse.H0_H0 ;  /* 0x2000000bff3e7230 */ /* 0x100fe40000004100 */
[----:B------:R-:W-:Y:S02]  /*0520*/  HADD2.F32 R64, -RZ, R11.H1_H1 ;  /* 0x3000000bff407230 */ /* 0x000fe40000004100 */
[----:B------:R-:W-:Y:S01]  /*0530*/  FADD.FTZ R11, -R59, R8 ;  /* 0x000000083b0b7221 */ /* 0x000fe20000010100 */
[----:B------:R-:W-:-:S02]  /*0540*/  HADD2.F32 R52, -RZ, R9.H1_H1 ;  /* 0x30000009ff347230 */ /* 0x000fc40000004100 */
[C---:B------:R-:W-:Y:S01]  /*0550*/  FADD.FTZ R61, -R59.reuse, R48 ;  /* 0x000000303b3d7221 */ /* 0x040fe20000010100 */
[----:B---3--:R-:W-:Y:S02]  /*0560*/  HADD2.F32 R48, -RZ, R40.H1_H1 ;  /* 0x30000028ff307230 */ /* 0x008fe40000004100 */
[----:B-----5:R-:W-:Y:S01]  /*0570*/  FMUL.FTZ R8, R58, R11 ;  /* 0x0000000b3a087220 */ /* 0x020fe20000410000 */
[--C-:B------:R-:W-:Y:S02]  /*0580*/  HADD2.F32 R54, -RZ, R10.reuse.H0_H0 ;  /* 0x2000000aff367230 */ /* 0x100fe40000004100 */
[----:B0-----:R-:W-:Y:S01]  /*0590*/  FADD.FTZ R51, -R59, R52 ;  /* 0x000000343b337221 */ /* 0x001fe20000010100 */
[----:B------:R-:W-:Y:S02]  /*05a0*/  HADD2.F32 R10, -RZ, R10.H1_H1 ;  /* 0x3000000aff0a7230 */ /* 0x000fe40000004100 */
[----:B------:R-:W-:Y:S01]  /*05b0*/  FADD.FTZ R29, R29, R48 ;  /* 0x000000301d1d7221 */ /* 0x000fe20000010000 */
[----:B------:R-:W-:-:S02]  /*05c0*/  HADD2.F32 R52, -RZ, R41.H1_H1 ;  /* 0x30000029ff347230 */ /* 0x000fc40000004100 */
[-C--:B------:R-:W-:Y:S01]  /*05d0*/  FFMA.FTZ R17, R8, R48.reuse, R17 ;  /* 0x0000003008117223 */ /* 0x080fe20000010011 */
[----:B------:R-:W-:Y:S01]  /*05e0*/  FMUL.FTZ R11, R37, R48 ;  /* 0x00000030250b7220 */ /* 0x000fe20000410000 */
[----:B------:R-:W-:Y:S01]  /*05f0*/  FMUL.FTZ R48, R58, R51 ;  /* 0x000000333a307220 */ /* 0x000fe20000410000 */
[C---:B------:R-:W-:Y:S01]  /*0600*/  FADD.FTZ R53, -R59.reuse, R10 ;  /* 0x0000000a3b357221 */ /* 0x040fe20000010100 */
[----:B------:R-:W-:Y:S02]  /*0610*/  HADD2.F32 R9, -RZ, R40.H0_H0 ;  /* 0x20000028ff097230 */ /* 0x000fe40000004100 */
[----:B------:R-:W-:Y:S01]  /*0620*/  FADD.FTZ R3, -R59, R0 ;  /* 0x000000003b037221 */ /* 0x000fe20000010100 */
[--C-:B------:R-:W-:Y:S02]  /*0630*/  HADD2.F32 R71, -RZ, R42.reuse.H0_H0 ;  /* 0x2000002aff477230 */ /* 0x100fe40000004100 */
[----:B------:R-:W-:Y:S01]  /*0640*/  FADD.FTZ R31, R31, R52 ;  /* 0x000000341f1f7221 */ /* 0x000fe20000010000 */
[----:B------:R-:W-:-:S02]  /*0650*/  HADD2.F32 R42, -RZ, R42.H1_H1 ;  /* 0x3000002aff2a7230 */ /* 0x000fc40000004100 */
[-C--:B------:R-:W-:Y:S01]  /*0660*/  FFMA.FTZ R19, R48, R52.reuse, R19 ;  /* 0x0000003430137223 */ /* 0x080fe20000010013 */
[----:B------:R-:W-:Y:S01]  /*0670*/  FMUL.FTZ R51, R39, R52 ;  /* 0x0000003427337220 */ /* 0x000fe20000410000 */
[----:B------:R-:W-:Y:S01]  /*0680*/  FMUL.FTZ R52, R58, R53 ;  /* 0x000000353a347220 */ /* 0x000fe20000410000 */
[----:B------:R-:W-:Y:S01]  /*0690*/  FMUL.FTZ R10, R36, R9 ;  /* 0x00000009240a7220 */ /* 0x000fe20000410000 */
[----:B------:R-:W-:Y:S01]  /*06a0*/  FMUL.FTZ R3, R58, R3 ;  /* 0x000000033a037220 */ /* 0x000fe20000410000 */
[----:B------:R-:W-:Y:S02]  /*06b0*/  HADD2.F32 R63, -RZ, R41.H0_H0 ;  /* 0x20000029ff3f7230 */ /* 0x000fe40000004100 */
[----:B------:R-:W-:Y:S01]  /*06c0*/  FADD.FTZ R25, R25, R42 ;  /* 0x0000002a19197221 */ /* 0x000fe20000010000 */
[-C--:B------:R-:W-:Y:S01]  /*06d0*/  FFMA.FTZ R21, R52, R42.reuse, R21 ;  /* 0x0000002a34157223 */ /* 0x080fe20000010015 */
[----:B------:R-:W-:Y:S01]  /*06e0*/  FMUL.FTZ R53, R33, R42 ;  /* 0x0000002a21357220 */ /* 0x000fe20000410000 */
[----:B------:R-:W-:Y:S01]  /*06f0*/  FADD.FTZ R55, -R59, R62 ;  /* 0x0000003e3b377221 */ /* 0x000fe20000010100 */
[----:B------:R-:W-:-:S02]  /*0700*/  HADD2.F32 R41, -RZ, R43.H0_H0 ;  /* 0x2000002bff297230 */ /* 0x000fc40000004100 */
[----:B------:R-:W-:Y:S01]  /*0710*/  FADD.FTZ R42, RZ, R10 ;  /* 0x0000000aff2a7221 */ /* 0x000fe20000010000 */
[----:B------:R-:W-:Y:S02]  /*0720*/  HADD2.F32 R40, -RZ, R43.H1_H1 ;  /* 0x3000002bff287230 */ /* 0x000fe40000004100 */
[C---:B------:R-:W-:Y:S01]  /*0730*/  FFMA.FTZ R43, R3.reuse, R10, RZ ;  /* 0x0000000a032b7223 */ /* 0x040fe200000100ff */
[----:B------:R-:W-:Y:S01]  /*0740*/  FADD.FTZ R28, R28, R9 ;  /* 0x000000091c1c7221 */ /* 0x000fe20000010000 */
[----:B------:R-:W-:Y:S01]  /*0750*/  FFMA.FTZ R16, R3, R9, R16 ;  /* 0x0000000903107223 */ /* 0x000fe20000010010 */
[----:B------:R-:W-:Y:S01]  /*0760*/  FMUL.FTZ R9, R58, R61 ;  /* 0x0000003d3a097220 */ /* 0x000fe20000410000 */
[----:B------:R-:W-:Y:S01]  /*0770*/  FMUL.FTZ R50, R38, R63 ;  /* 0x0000003f26327220 */ /* 0x000fe20000410000 */
        /* <DEDUP_REMOVED lines=9> */
[C---:B------:R-:W-:Y:S01]  /*0810*/  FFMA.FTZ R41, R9.reuse, R50, R42 ;  /* 0x0000003209297223 */ /* 0x040fe2000001002a */
[----:B------:R-:W-:Y:S01]  /*0820*/  FMUL.FTZ R64, R58, R59 ;  /* 0x0000003b3a407220 */ /* 0x000fe20000410000 */
        /* <DEDUP_REMOVED lines=16> */
[----:B------:R-:W-:Y:S01]  /*0930*/  FFMA.FTZ R71, R55, R62, R40 ;  /* 0x0000003e37477223 */ /* 0x000fe20000010028 */
[C-C-:B----4-:R-:W-:Y:S02]  /*0940*/  SHF.R.U64 R65, R56.reuse, 0x8, R57.reuse ;  /* 0x0000000838417819 */ /* 0x150fe40000001239 */
[----:B------:R-:W-:Y:S01]  /*0950*/  SHF.R.U64 R66, R56, 0x10, R57 ;  /* 0x0000001038427819 */ /* 0x000fe20000001239 */
[----:B------:R-:W-:Y:S01]  /*0960*/  FADD.FTZ R61, R42, R63 ;  /* 0x0000003f2a3d7221 */ /* 0x000fe20000010000 */
[----:B------:R-:W-:Y:S01]  /*0970*/  SHF.R.U64 R67, R56, 0x18, R57 ;  /* 0x0000001838437819 */ /* 0x000fe20000001239 */
[----:B------:R-:W-:Y:S01]  /*0980*/  FFMA.FTZ R71, R64, R63, R71 ;  /* 0x0000003f40477223 */ /* 0x000fe20000010047 */
[----:B------:R-:W-:-:S02]  /*0990*/  SHF.R.U32.HI R68, RZ, 0x8, R57 ;  /* 0x00000008ff447819 */ /* 0x000fc40000011639 */
[--C-:B------:R-:W-:Y:S02]  /*09a0*/  SHF.R.U32.HI R7, RZ, 0x10, R57.reuse ;  /* 0x00000010ff077819 */ /* 0x100fe40000011639 */
[----:B------:R-:W-:-:S07]  /*09b0*/  SHF.R.U32.HI R0, RZ, 0x18, R57 ;  /* 0x00000018ff007819 */ /* 0x000fce0000011639 */
.L_x_3247:
[----:B------:R-:W-:Y:S05]  /*09c0*/  BSYNC.RECONVERGENT B1 ;  /* 0x0000000000017941 */ /* 0x000fea0003800200 */
.L_x_3246:
        /* <DEDUP_REMOVED lines=20> */
.L_x_3267:
        /* <DEDUP_REMOVED lines=19> */
[-CC-:B0-----:R-:W-:Y:S01]  /*0c40*/  FFMA.FTZ R61, R55, R41.reuse, R40.reuse ;  /* 0x00000029373d7223 */ /* 0x181fe20000010028 */
        /* <DEDUP_REMOVED lines=14> */
[C---:B------:R-:W-:Y:S01]  /*0d30*/  FMUL.FTZ R41, R58.reuse, R41 ;  /* 0x000000293a297220 */ /* 0x040fe20000410000 */
[C---:B------:R-:W-:Y:S01]  /*0d40*/  FMUL.FTZ R71, R58.reuse, R71 ;  /* 0x000000473a477220 */ /* 0x040fe20000410000 */
[C---:B------:R-:W-:Y:S01]  /*0d50*/  FMUL.FTZ R73, R58.reuse, R73 ;  /* 0x000000493a497220 */ /* 0x040fe20000410000 */
[C---:B------:R-:W-:Y:S01]  /*0d60*/  FMUL.FTZ R75, R58.reuse, R75 ;  /* 0x0000004b3a4b7220 */ /* 0x040fe20000410000 */
[C---:B------:R-:W-:Y:S01]  /*0d70*/  FMUL.FTZ R43, R58.reuse, R43 ;  /* 0x0000002b3a2b7220 */ /* 0x040fe20000410000 */
[----:B------:R-:W-:Y:S01]  /*0d80*/  FMUL.FTZ R59, R58, R59 ;  /* 0x0000003b3a3b7220 */ /* 0x000fe20000410000 */
[----:B------:R-:W-:Y:S01]  /*0d90*/  FMUL.FTZ R61, R61, UR15 ;  /* 0x0000000f3d3d7c20 */ /* 0x000fe20008410000 */
        /* <DEDUP_REMOVED lines=23> */
[----:B------:R-:W-:Y:S02]  /*0f10*/  F2FP.F16.F32.PACK_AB R43, R58, R61 ;  /* 0x0000003d3a2b723e */ /* 0x000fe400000000ff */
[----:B------:R-:W-:-:S02]  /*0f20*/  FSEL R61, R41, RZ, P6 ;  /* 0x000000ff293d7208 */ /* 0x000fc40003000000 */
[----:B------:R-:W-:Y:S02]  /*0f30*/  FSEL R42, R42, RZ, P5 ;  /* 0x000000ff2a2a7208 */ /* 0x000fe40002800000 */
        /* <DEDUP_REMOVED lines=8> */
.L_x_3252:
        /* <DEDUP_REMOVED lines=8> */
[-CC-:B------:R-:W-:Y:S01]  /*1040*/  FFMA.FTZ R43, R3, R41.reuse, R40.reuse ;  /* 0x00000029032b7223 */ /* 0x180fe20000010028 */
        /* <DEDUP_REMOVED lines=11> */
[C---:B------:R-:W-:Y:S01]  /*1100*/  F2FP.F16.F32.PACK_AB R46, R61.reuse, R59 ;  /* 0x0000003b3d2e723e */ /* 0x040fe200000000ff */
[C---:B------:R-:W-:Y:S01]  /*1110*/  FMUL.FTZ R41, R58.reuse, R41 ;  /* 0x000000293a297220 */ /* 0x040fe20000410000 */
[C---:B------:R-:W-:Y:S01]  /*1120*/  FMUL.FTZ R47, R58.reuse, R71 ;  /* 0x000000473a2f7220 */ /* 0x040fe20000410000 */
[C---:B------:R-:W-:Y:S01]  /*1130*/  FMUL.FTZ R44, R58.reuse, R43 ;  /* 0x0000002b3a2c7220 */ /* 0x040fe20000410000 */
[----:B------:R-:W-:Y:S01]  /*1140*/  FMUL.FTZ R73, R58, R73 ;  /* 0x000000493a497220 */ /* 0x000fe20000410000 */
[-C--:B------:R-:W-:Y:S01]  /*1150*/  FMUL.FTZ R61, R61, R60.reuse ;  /* 0x0000003c3d3d7220 */ /* 0x080fe20000410000 */
[-C--:B------:R-:W-:Y:S01]  /*1160*/  FMUL.FTZ R58, R59, R60.reuse ;  /* 0x0000003c3b3a7220 */ /* 0x080fe20000410000 */
[-C--:B------:R-:W-:Y:S01]  /*1170*/  FMUL.FTZ R40, R45, R60.reuse ;  /* 0x0000003c2d287220 */ /* 0x080fe20000410000 */
[C---:B------:R-:W-:Y:S01]  /*1180*/  F2FP.F16.F32.PACK_AB R45, R42.reuse, R45 ;  /* 0x0000002d2a2d723e */ /* 0x040fe200000000ff */
[-C--:B------:R-:W-:Y:S01]  /*1190*/  FMUL.FTZ R43, R42, R60.reuse ;  /* 0x0000003c2a2b7220 */ /* 0x080fe20000410000 */
[----:B------:R-:W-:Y:S01]  /*11a0*/  FMUL.FTZ R61, R61, UR15 ;  /* 0x0000000f3d3d7c20 */ /* 0x000fe20008410000 */
[----:B------:R-:W-:Y:S01]  /*11b0*/  LOP3.LUT P2, RZ, R68, 0xff, RZ, 0xc0, !PT ;  /* 0x000000ff44ff7812 */ /* 0x000fe2000784c0ff */
[----:B------:R-:W-:Y:S01]  /*11c0*/  FMUL.FTZ R42, R58, UR15 ;  /* 0x0000000f3a2a7c20 */ /* 0x000fe20008410000 */
[----:B------:R-:W-:Y:S01]  /*11d0*/  LOP3.LUT P1, RZ, R57, 0xff, RZ, 0xc0, !PT ;  /* 0x000000ff39ff7812 */ /* 0x000fe2000782c0ff */
[-C--:B------:R-:W-:Y:S01]  /*11e0*/  FMUL.FTZ R58, R47, R60.reuse ;  /* 0x0000003c2f3a7220 */ /* 0x080fe20000410000 */
[----:B------:R-:W-:Y:S01]  /*11f0*/  FSEL R71, R61, RZ, P2 ;  /* 0x000000ff3d477208 */ /* 0x000fe20001000000 */
[-C--:B------:R-:W-:Y:S01]  /*1200*/  FMUL.FTZ R59, R73, R60.reuse ;  /* 0x0000003c493b7220 */ /* 0x080fe20000410000 */
[----:B------:R-:W-:Y:S01]  /*1210*/  FSEL R42, R42, RZ, P1 ;  /* 0x000000ff2a2a7208 */ /* 0x000fe20000800000 */
[-C--:B------:R-:W-:Y:S01]  /*1220*/  FMUL.FTZ R61, R44, R60.reuse ;  /* 0x0000003c2c3d7220 */ /* 0x080fe20000410000 */
[----:B------:R-:W-:Y:S01]  /*1230*/  FMUL.FTZ R60, R41, R60 ;  /* 0x0000003c293c7220 */ /* 0x000fe20000410000 */
[----:B------:R-:W-:Y:S01]  /*1240*/  FMUL.FTZ R40, R40, UR15 ;  /* 0x0000000f28287c20 */ /* 0x000fe20008410000 */
[----:B------:R-:W-:Y:S01]  /*1250*/  F2FP.F16.F32.PACK_AB R42, R71, R42 ;  /* 0x0000002a472a723e */ /* 0x000fe200000000ff */
        /* <DEDUP_REMOVED lines=11> */
[----:B------:R-:W-:Y:S02]  /*1310*/  F2FP.F16.F32.PACK_AB R44, R41, R44 ;  /* 0x0000002c292c723e */ /* 0x000fe400000000ff */
[----:B------:R-:W-:Y:S02]  /*1320*/  FSEL R41, R40, RZ, P3 ;  /* 0x000000ff28297208 */ /* 0x000fe40001800000 */
[----:B------:R-:W-:Y:S02]  /*1330*/  FSEL R58, R43, RZ, P4 ;  /* 0x000000ff2b3a7208 */ /* 0x000fe40002000000 */
[----:B------:R-:W-:-:S02]  /*1340*/  FSEL R72, R59, RZ, P6 ;  /* 0x000000ff3b487208 */ /* 0x000fc40003000000 */
[----:B------:R-:W-:Y:S02]  /*1350*/  FSEL R43, R71, RZ, P5 ;  /* 0x000000ff472b7208 */ /* 0x000fe40002800000 */
[----:B------:R-:W-:Y:S02]  /*1360*/  FSEL R40, R61, RZ, P1 ;  /* 0x000000ff3d287208 */ /* 0x000fe40000800000 */
[----:B------:R-:W-:Y:S02]  /*1370*/  FSEL R59, R60, RZ, P2 ;  /* 0x000000ff3c3b7208 */ /* 0x000fe40001000000 */
[----:B------:R-:W-:Y:S02]  /*1380*/  F2FP.F16.F32.PACK_AB R47, R73, R47 ;  /* 0x0000002f492f723e */ /* 0x000fe400000000ff */
[----:B------:R-:W-:Y:S02]  /*1390*/  F2FP.F16.F32.PACK_AB R41, R58, R41 ;  /* 0x000000293a29723e */ /* 0x000fe400000000ff */
[----:B------:R-:W-:-:S02]  /*13a0*/  F2FP.F16.F32.PACK_AB R43, R72, R43 ;  /* 0x0000002b482b723e */ /* 0x000fc400000000ff */
[----:B------:R-:W-:Y:S01]  /*13b0*/  F2FP.F16.F32.PACK_AB R40, R59, R40 ;  /* 0x000000283b28723e */ /* 0x000fe200000000ff */
[----:B------:R-:W-:Y:S06]  /*13c0*/  BRA `(.L_x_3253) ;  /* 0x0000000800407947 */ /* 0x000fec0003800000 */
.L_x_3251:
[----:B------:R-:W-:-:S04]  /*13d0*/  UISETP.NE.U32.AND UP0, UPT, UR4, URZ, UPT ;  /* 0x000000ff0400728c */ /* 0x000fc8000bf05070 */
[----:B------:R-:W-:-:S09]  /*13e0*/  UISETP.NE.AND.EX UP0, UPT, UR5, URZ, UPT, UP0 ;  /* 0x000000ff0500728c */ /* 0x000fd2000bf05300 */
[----:B------:R-:W-:Y:S05]  /*13f0*/  BRA.U UP0, `(.L_x_3254) ;  /* 0x0000000500147547 */ /* 0x000fea000b800000 */
[-CC-:B------:R-:W-:Y:S01]  /*1400*/  FFMA.FTZ R43, R3, R41.reuse, R40.reuse ;  /* 0x00000029032b7223 */ /* 0x180fe20000010028 */
[--C-:B------:R-:W-:Y:S02]  /*1410*/  HADD2.F32 R73, -RZ, R12.reuse.H0_H0 ;  /* 0x2000000cff497230 */ /* 0x100fe40000004100 */
[-CC-:B------:R-:W-:Y:S01]  /*1420*/  FFMA.FTZ R42, R8, R41.reuse, R40.reuse ;  /* 0x00000029082a7223 */ /* 0x180fe20000010028 */
[--C-:B0-----:R-:W-:Y:S02]  /*1430*/  HADD2.F32 R61, -RZ, R13.reuse.H1_H1 ;  /* 0x3000000dff3d7230 */ /* 0x101fe40000004100 */
[----:B------:R-:W-:Y:S01]  /*1440*/  FADD.FTZ R43, R10, -R43 ;  /* 0x8000002b0a2b7221 */ /* 0x000fe20000010000 */
[-C--:B------:R-:W-:Y:S01]  /*1450*/  FFMA.FTZ R77, R55, R41.reuse, R40 ;  /* 0x00000029374d7223 */ /* 0x080fe20000010028 */
[----:B------:R-:W-:Y:S01]  /*1460*/  FADD.FTZ R42, R11, -R42 ;  /* 0x8000002a0b2a7221 */ /* 0x000fe20000010000 */
[--C-:B------:R-:W-:Y:S01]  /*1470*/  FFMA.FTZ R59, R49, R41, R40.reuse ;  /* 0x00000029313b7223 */ /* 0x100fe20000010028 */
[----:B-----5:R-:W-:Y:S01]  /*1480*/  FFMA.FTZ R73, R58, R43, R73 ;  /* 0x0000002b3a497223 */ /* 0x020fe20000010049 */
[----:B------:R-:W-:Y:S01]  /*1490*/  FFMA.FTZ R43, R9, R41, R40 ;  /* 0x00000029092b7223 */ /* 0x000fe20000010028 */
[----:B------:R-:W-:Y:S01]  /*14a0*/  FADD.FTZ R77, R62, -R77 ;  /* 0x8000004d3e4d7221 */ /* 0x000fe20000010000 */
[----:B------:R-:W-:Y:S01]  /*14b0*/  HADD2.F32 R71, -RZ, R13.H0_H0 ;  /* 0x2000000dff477230 */ /* 0x000fe20000004100 */
[----:B------:R-:W-:Y:S01]  /*14c0*/  LOP3.LUT P1, RZ, R7, 0xff, RZ, 0xc0, !PT ;  /* 0x000000ff07ff7812 */ /* 0x000fe2000782c0ff */
[----:B------:R-:W-:Y:S01]  /*14d0*/  FADD.FTZ R72, R50, -R43 ;  /* 0x8000002b32487221 */ /* 0x000fe20000010000 */
[----:B------:R-:W-:Y:S01]  /*14e0*/  HADD2.F32 R43, -RZ, R12.H1_H1 ;  /* 0x3000000cff2b7230 */ /* 0x000fe20000004100 */
[----:B------:R-:W-:Y:S01]  /*14f0*/  LOP3.LUT P2, RZ, R0, 0xff, RZ, 0xc0, !PT ;  /* 0x000000ff00ff7812 */ /* 0x000fe2000784c0ff */
[----:B------:R-:W-:-:S02]  /*1500*/  HADD2.F32 R75, -RZ, R14.H1_H1 ;  /* 0x3000000eff4b7230 */ /* 0x000fc40000004100 */
[----:B------:R-:W-:Y:S01]  /*1510*/  FFMA.FTZ R71, R58, R72, R71 ;  /* 0x000000483a477223 */ /* 0x000fe20000010047 */
[----:B------:R-:W-:Y:S01]  /*1520*/  FADD.FTZ R72, R54, -R59 ;  /* 0x8000003b36487221 */ /* 0x000fe20000010000 */
[----:B------:R-:W-:Y:S01]  /*1530*/  FFMA.FTZ R43, R58, R42, R43 ;  /* 0x0000002a3a2b7223 */ /* 0x000fe2000001002b */
[-C--:B------:R-:W-:Y:S01]  /*1540*/  FFMA.FTZ R42, R48, R41.reuse, R40 ;  /* 0x00000029302a7223 */ /* 0x080fe20000010028 */
[----:B------:R-:W-:Y:S02]  /*1550*/  HADD2.F32 R59, -RZ, R14.H0_H0 ;  /* 0x2000000eff3b7230 */ /* 0x000fe40000004100 */
[----:B------:R-:W-:Y:S01]  /*1560*/  FMUL.FTZ R71, R71, R60 ;  /* 0x0000003c47477220 */ /* 0x000fe20000410000 */
[----:B------:R-:W-:Y:S01]  /*1570*/  LOP3.LUT P5, RZ, R57, 0xff, RZ, 0xc0, !PT ;  /* 0x000000ff39ff7812 */ /* 0x000fe200078ac0ff */
[----:B------:R-:W-:Y:S01]  /*1580*/  FADD.FTZ R42, R51, -R42 ;  /* 0x8000002a332a7221 */ /* 0x000fe20000010000 */
[----:B------:R-:W-:Y:S01]  /*1590*/  LOP3.LUT P6, RZ, R68, 0xff, RZ, 0xc0, !PT ;  /* 0x000000ff44ff7812 */ /* 0x000fe200078cc0ff */
[C---:B------:R-:W-:Y:S01]  /*15a0*/  FFMA.FTZ R59, R58.reuse, R72, R59 ;  /* 0x000000483a3b7223 */ /* 0x040fe2000001003b */
[----:B------:R-:W-:Y:S01]  /*15b0*/  FMUL.FTZ R71, R71, UR15 ;  /* 0x0000000f47477c20 */ /* 0x000fe20008410000 */
[----:B------:R-:W-:Y:S01]  /*15c0*/  FFMA.FTZ R61, R58, R42, R61 ;  /* 0x0000002a3a3d7223 */ /* 0x000fe2000001003d */
[-CC-:B------:R-:W-:Y:S01]  /*15d0*/  FFMA.FTZ R42, R52, R41.reuse, R40.reuse ;  /* 0x00000029342a7223 */ /* 0x180fe20000010028 */
[----:B------:R-:W-:Y:S01]  /*15e0*/  FFMA.FTZ R40, R64, R41, R40 ;  /* 0x0000002940287223 */ /* 0x000fe20000010028 */
[----:B------:R-:W-:-:S02]  /*15f0*/  HADD2.F32 R41, -RZ, R15.H0_H0 ;  /* 0x2000000fff297230 */ /* 0x000fc40000004100 */
[-C--:B------:R-:W-:Y:S01]  /*1600*/  FMUL.FTZ R59, R59, R60.reuse ;  /* 0x0000003c3b3b7220 */ /* 0x080fe20000410000 */
[----:B------:R-:W-:Y:S01]  /*1610*/  FADD.FTZ R42, R53, -R42 ;  /* 0x8000002a352a7221 */ /* 0x000fe20000010000 */
[----:B------:R-:W-:Y:S01]  /*1620*/  FADD.FTZ R40, R63, -R40 ;  /* 0x800000283f287221 */ /* 0x000fe20000010000 */
[----:B------:R-:W-:Y:S01]  /*1630*/  FMUL.FTZ R61, R61, R60 ;  /* 0x0000003c3d3d7220 */ /* 0x000fe20000410000 */
[C---:B------:R-:W-:Y:S01]  /*1640*/  FFMA.FTZ R41, R58.reuse, R77, R41 ;  /* 0x0000004d3a297223 */ /* 0x040fe20000010029 */
[----:B------:R-:W-:Y:S02]  /*1650*/  HADD2.F32 R77, -RZ, R15.H1_H1 ;  /* 0x3000000fff4d7230 */ /* 0x000fe40000004100 */
[C---:B------:R-:W-:Y:S01]  /*1660*/  FFMA.FTZ R75, R58.reuse, R42, R75 ;  /* 0x0000002a3a4b7223 */ /* 0x040fe2000001004b */
[----:B------:R-:W-:Y:S01]  /*1670*/  FMUL.FTZ R59, R59, UR15 ;  /* 0x0000000f3b3b7c20 */ /* 0x000fe20008410000 */
[----:B------:R-:W-:Y:S01]  /*1680*/  FMUL.FTZ R41, R41, R60 ;  /* 0x0000003c29297220 */ /* 0x000fe20000410000 */
[----:B------:R-:W-:Y:S01]  /*1690*/  FMUL.FTZ R61, R61, UR15 ;  /* 0x0000000f3d3d7c20 */ /* 0x000fe20008410000 */
[----:B------:R-:W-:Y:S01]  /*16a0*/  FFMA.FTZ R77, R58, R40, R77 ;  /* 0x000000283a4d7223 */ /* 0x000fe2000001004d */
[-C--:B------:R-:W-:Y:S01]  /*16b0*/  FMUL.FTZ R40, R43, R60.reuse ;  /* 0x0000003c2b287220 */ /* 0x080fe20000410000 */
[----:B------:R-:W-:Y:S01]  /*16c0*/  FMUL.FTZ R42, R41, UR15 ;  /* 0x0000000f292a7c20 */ /* 0x000fe20008410000 */
[-C--:B------:R-:W-:Y:S01]  /*16d0*/  FMUL.FTZ R41, R73, R60.reuse ;  /* 0x0000003c49297220 */ /* 0x080fe20000410000 */
[-C--:B------:R-:W-:Y:S01]  /*16e0*/  FMUL.FTZ R77, R77, R60.reuse ;  /* 0x0000003c4d4d7220 */ /* 0x080fe20000410000 */
[----:B------:R-:W-:Y:S01]  /*16f0*/  FMUL.FTZ R75, R75, R60 ;  /* 0x0000003c4b4b7220 */ /* 0x000fe20000410000 */
[----:B------:R-:W-:Y:S01]  /*1700*/  LOP3.LUT P3, RZ, R66, 0xff, RZ, 0xc0, !PT ;  /* 0x000000ff42ff7812 */ /* 0x000fe2000786c0ff */
[----:B------:R-:W-:Y:S01]  /*1710*/  FMUL.FTZ R41, R41, UR15 ;  /* 0x0000000f29297c20 */ /* 0x000fe20008410000 */
[----:B------:R-:W-:Y:S01]  /*1720*/  FMUL.FTZ R77, R77, UR15 ;  /* 0x0000000f4d4d7c20 */ /* 0x000fe20008410000 */
[----:B------:R-:W-:Y:S01]  /*1730*/  FSEL R42, R42, RZ, P1 ;  /* 0x000000ff2a2a7208 */ /* 0x000fe20000800000 */
[----:B------:R-:W-:Y:S01]  /*1740*/  FMUL.FTZ R75, R75, UR15 ;  /* 0x0000000f4b4b7c20 */ /* 0x000fe20008410000 */
[----:B------:R-:W-:-:S02]  /*1750*/  LOP3.LUT P4, RZ, R67, 0xff, RZ, 0xc0, !PT ;  /* 0x000000ff43ff7812 */ /* 0x000fc4000788c0ff */
[----:B------:R-:W-:Y:S02]  /*1760*/  FSEL R43, R77, RZ, P2 ;  /* 0x000000ff4d2b7208 */ /* 0x000fe40001000000 */
[----:B------:R-:W-:Y:S02]  /*1770*/  LOP3.LUT P1, RZ, R56, 0xff, RZ, 0xc0, !PT ;  /* 0x000000ff38ff7812 */ /* 0x000fe4000782c0ff */
[----:B------:R-:W-:Y:S01]  /*1780*/  F2FP.F16.F32.PACK_AB R43, R43, R42 ;  /* 0x0000002a2b2b723e */ /* 0x000fe200000000ff */
[----:B------:R-:W-:Y:S01]  /*1790*/  FMUL.FTZ R42, R40, UR15 ;  /* 0x0000000f282a7c20 */ /* 0x000fe20008410000 */
[----:B------:R-:W-:Y:S02]  /*17a0*/  LOP3.LUT P2, RZ, R65, 0xff, RZ, 0xc0, !PT ;  /* 0x000000ff41ff7812 */ /* 0x000fe4000784c0ff */
        /* <DEDUP_REMOVED lines=8> */
[----:B------:R-:W-:Y:S01]  /*1830*/  F2FP.F16.F32.PACK_AB R40, R59, R40 ;  /* 0x000000283b28723e */ /* 0x000fe200000000ff */
[----:B------:R-:W-:Y:S06]  /*1840*/  BRA `(.L_x_3253) ;  /* 0x0000000400207947 */ /* 0x000fec0003800000 */
.L_x_3254:
        /* <DEDUP_REMOVED lines=8> */
[--C-:B------:R-:W-:Y:S02]  /*18d0*/  HADD2.F32 R41, -RZ, R12.reuse.H0_H0 ;  /* 0x2000000cff297230 */ /* 0x100fe40000004100 */
[----:B------:R-:W-:Y:S01]  /*18e0*/  FADD.FTZ R47, R10, -R47 ;  /* 0x8000002f0a2f7221 */ /* 0x000fe20000010000 */
[----:B------:R-:W-:-:S02]  /*18f0*/  HADD2.F32 R46, -RZ, R12.H1_H1 ;  /* 0x3000000cff2e7230 */ /* 0x000fc40000004100 */
[----:B------:R-:W-:Y:S01]  /*1900*/  FADD.FTZ R59, R11, -R44 ;  /* 0x8000002c0b3b7221 */ /* 0x000fe20000010000 */
[----:B------:R-:W-:Y:S01]  /*1910*/  FADD.FTZ R71, R53, -R42 ;  /* 0x8000002a35477221 */ /* 0x000fe20000010000 */
[----:B-----5:R-:W-:Y:S01]  /*1920*/  FFMA.FTZ R44, R58, R47, R41 ;  /* 0x0000002f3a2c7223 */ /* 0x020fe20000010029 */
[----:B------:R-:W-:Y:S01]  /*1930*/  FADD.FTZ R47, R50, -R61 ;  /* 0x8000003d322f7221 */ /* 0x000fe20000010000 */
[----:B------:R-:W-:Y:S01]  /*1940*/  FFMA.FTZ R41, R58, R59, R46 ;  /* 0x0000003b3a297223 */ /* 0x000fe2000001002e */
[--C-:B------:R-:W-:Y:S02]  /*1950*/  HADD2.F32 R59, -RZ, R13.reuse.H0_H0 ;  /* 0x2000000dff3b7230 */ /* 0x100fe40000004100 */
[----:B------:R-:W-:Y:S01]  /*1960*/  FADD.FTZ R61, R51, -R72 ;  /* 0x80000048333d7221 */ /* 0x000fe20000010000 */
[----:B------:R-:W-:Y:S02]  /*1970*/  HADD2.F32 R46, -RZ, R13.H1_H1 ;  /* 0x3000000dff2e7230 */ /* 0x000fe40000004100 */
[----:B------:R-:W-:Y:S01]  /*1980*/  FADD.FTZ R45, R54, -R45 ;  /* 0x8000002d362d7221 */ /* 0x000fe20000010000 */
[----:B------:R-:W-:-:S02]  /*1990*/  HADD2.F32 R42, -RZ, R14.H1_H1 ;  /* 0x3000000eff2a7230 */ /* 0x000fc40000004100 */
[C---:B------:R-:W-:Y:S01]  /*19a0*/  FFMA.FTZ R47, R58.reuse, R47, R59 ;  /* 0x0000002f3a2f7223 */ /* 0x040fe2000001003b */
[----:B------:R-:W-:Y:S01]  /*19b0*/  FADD.FTZ R73, R63, -R40 ;  /* 0x800000283f497221 */ /* 0x000fe20000010000 */
[C---:B------:R-:W-:Y:S01]  /*19c0*/  FFMA.FTZ R59, R58.reuse, R61, R46 ;  /* 0x0000003d3a3b7223 */ /* 0x040fe2000001002e */
[----:B------:R-:W-:Y:S02]  /*19d0*/  HADD2.F32 R61, -RZ, R14.H0_H0 ;  /* 0x2000000eff3d7230 */ /* 0x000fe40000004100 */
[----:B------:R-:W-:Y:S01]  /*19e0*/  FFMA.FTZ R71, R58, R71, R42 ;  /* 0x000000473a477223 */ /* 0x000fe2000001002a */
[----:B------:R-:W-:Y:S01]  /*19f0*/  FADD.FTZ R43, R62, -R43 ;  /* 0x8000002b3e2b7221 */ /* 0x000fe20000010000 */
[--C-:B------:R-:W-:Y:S01]  /*1a00*/  HADD2.F32 R40, -RZ, R15.reuse.H1_H1 ;  /* 0x3000000fff287230 */ /* 0x100fe20000004100 */
[----:B------:R-:W-:Y:S01]  /*1a10*/  LOP3.LUT P1, RZ, R57, 0xff, RZ, 0xc0, !PT ;  /* 0x000000ff39ff7812 */ /* 0x000fe2000782c0ff */
[----:B------:R-:W-:Y:S01]  /*1a20*/  FFMA.FTZ R45, R58, R45, R61 ;  /* 0x0000002d3a2d7223 */ /* 0x000fe2000001003d */
[----:B------:R-:W-:Y:S01]  /*1a30*/  HADD2.F32 R61, -RZ, R15.H0_H0 ;  /* 0x2000000fff3d7230 */ /* 0x000fe20000004100 */
[----:B------:R-:W-:-:S02]  /*1a40*/  LOP3.LUT P2, RZ, R68, 0xff, RZ, 0xc0, !PT ;  /* 0x000000ff44ff7812 */ /* 0x000fc4000784c0ff */
[-C--:B------:R-:W-:Y:S01]  /*1a50*/  FMUL.FTZ R42, R45, R60.reuse ;  /* 0x0000003c2d2a7220 */ /* 0x080fe20000410000 */
[C---:B------:R-:W-:Y:S01]  /*1a60*/  F2FP.F16.F32.PACK_AB R46, R71.reuse, R45 ;  /* 0x0000002d472e723e */ /* 0x040fe200000000ff */
[-C--:B------:R-:W-:Y:S01]  /*1a70*/  FMUL.FTZ R71, R71, R60.reuse ;  /* 0x0000003c47477220 */ /* 0x080fe20000410000 */
[C---:B------:R-:W-:Y:S01]  /*1a80*/  FFMA.FTZ R61, R58.reuse, R43, R61 ;  /* 0x0000002b3a3d7223 */ /* 0x040fe2000001003d */
[----:B------:R-:W-:Y:S01]  /*1a90*/  FFMA.FTZ R58, R58, R73, R40 ;  /* 0x000000493a3a7223 */ /* 0x000fe20000010028 */
[----:B------:R-:W-:Y:S01]  /*1aa0*/  FMUL.FTZ R42, R42, UR15 ;  /* 0x0000000f2a2a7c20 */ /* 0x000fe20008410000 */
[----:B------:R-:W-:Y:S01]  /*1ab0*/  FMUL.FTZ R71, R71, UR15 ;  /* 0x0000000f47477c20 */ /* 0x000fe20008410000 */
[-C--:B------:R-:W-:Y:S01]  /*1ac0*/  FMUL.FTZ R40, R47, R60.reuse ;  /* 0x0000003c2f287220 */ /* 0x080fe20000410000 */
[----:B------:R-:W-:Y:S01]  /*1ad0*/  F2FP.F16.F32.PACK_AB R45, R59, R47 ;  /* 0x0000002f3b2d723e */ /* 0x000fe200000000ff */
[-C--:B------:R-:W-:Y:S01]  /*1ae0*/  FMUL.FTZ R43, R61, R60.reuse ;  /* 0x0000003c3d2b7220 */ /* 0x080fe20000410000 */
[C---:B------:R-:W-:Y:S01]  /*1af0*/  F2FP.F16.F32.PACK_AB R47, R58.reuse, R61 ;  /* 0x0000003d3a2f723e */ /* 0x040fe200000000ff */
[-C--:B------:R-:W-:Y:S01]  /*1b00*/  FMUL.FTZ R59, R59, R60.reuse ;  /* 0x0000003c3b3b7220 */ /* 0x080fe20000410000 */
[-C--:B------:R-:W-:Y:S01]  /*1b10*/  FMUL.FTZ R58, R58, R60.reuse ;  /* 0x0000003c3a3a7220 */ /* 0x080fe20000410000 */
[----:B------:R-:W-:Y:S01]  /*1b20*/  FSEL R42, R42, RZ, P1 ;  /* 0x000000ff2a2a7208 */ /* 0x000fe20000800000 */
[-C--:B------:R-:W-:Y:S01]  /*1b30*/  FMUL.FTZ R61, R44, R60.reuse ;  /* 0x0000003c2c3d7220 */ /* 0x080fe20000410000 */
[----:B------:R-:W-:Y:S01]  /*1b40*/  FSEL R71, R71, RZ, P2 ;  /* 0x000000ff47477208 */ /* 0x000fe20001000000 */
[----:B------:R-:W-:Y:S01]  /*1b50*/  FMUL.FTZ R60, R41, R60 ;  /* 0x0000003c293c7220 */ /* 0x000fe20000410000 */
[----:B------:R-:W-:Y:S01]  /*1b60*/  FMUL.FTZ R40, R40, UR15 ;  /* 0x0000000f28287c20 */ /* 0x000fe20008410000 */
[----:B------:R-:W-:Y:S01]  /*1b70*/  FMUL.FTZ R59, R59, UR15 ;  /* 0x0000000f3b3b7c20 */ /* 0x000fe20008410000 */
[----:B------:R-:W-:Y:S01]  /*1b80*/  F2FP.F16.F32.PACK_AB R42, R71, R42 ;  /* 0x0000002a472a723e */ /* 0x000fe200000000ff */
        /* <DEDUP_REMOVED lines=19> */
[----:B------:R-:W-:-:S07]  /*1cc0*/  F2FP.F16.F32.PACK_AB R40, R59, R40 ;  /* 0x000000283b28723e */ /* 0x000fce00000000ff */
.L_x_3253:
        /* <DEDUP_REMOVED lines=8> */
.L_x_3250:
[----:B------:R-:W-:Y:S05]  /*1d50*/  BSYNC.RECONVERGENT B1 ;  /* 0x0000000000017941 */ /* 0x000fea0003800200 */
.L_x_3249:
[----:B--2---:R-:W2:Y:S02]  /*1d60*/  LDC.64 R40, c[0x0][0x380] ;  /* 0x0000e000ff287b82 */ /* 0x004ea40000000a00 */
[----:B--2---:R-:W-:-:S04]  /*1d70*/  LEA R5, R40, R5, 0x2 ;  /* 0x0000000528057211 */ /* 0x004fc800078e10ff */
[----:B------:R-:W-:-:S13]  /*1d80*/  ISETP.GE.AND P1, PT, R5, R41, PT ;  /* 0x000000290500720c */ /* 0x000fda0003f26270 */
[----:B------:R-:W-:Y:S05]  /*1d90*/  @!P1 BRA `(.L_x_3255) ;  /* 0xffffffe4003c9947 */ /* 0x000fea000383ffff */
.L_x_3245:
[----:B------:R-:W-:Y:S05]  /*1da0*/  BSYNC B0 ;  /* 0x0000000000007941 */ /* 0x000fea0003800000 */
.L_x_3244:
        /* <DEDUP_REMOVED lines=80> */
.L_x_3248:
        /* <DEDUP_REMOVED lines=8> */
.L_x_3257:
[----:B------:R-:W-:Y:S05]  /*2330*/  BSYNC B1 ;  /* 0x0000000000017941 */ /* 0x000fea0003800000 */
.L_x_3256:
        /* <DEDUP_REMOVED lines=9> */
.L_x_3258:
[----:B------:R-:W-:Y:S01]  /*23d0*/  MOV R43, R59 ;  /* 0x0000003b002b7202 */ /* 0x000fe20000000f00 */
[----:B------:R-:W-:Y:S01]  /*23e0*/  HFMA2 R42, -RZ, RZ, 0, 1.1920928955078125e-07 ;  /* 0x00000002ff2a7431 */ /* 0x000fe200000001ff */
[----:B------:R-:W-:-:S07]  /*23f0*/  MOV R72, R77 ;  /* 0x0000004d00487202 */ /* 0x000fce0000000f00 */
[----:B------:R-:W-:Y:S05]  /*2400*/  WARPSYNC.COLLECTIVE R40, `(.L_x_3259) ;  /* 0x0000000028087348 */ /* 0x000fea0003c00000 */
[----:B------:R0:W1:Y:S02]  /*2410*/  SHFL.BFLY P1, R77, R43, R42, R41 ;  /* 0x0c00002a2b4d7389 */ /* 0x0000640000020029 */
[----:B01----:R-:W-:Y:S05]  /*2420*/  ENDCOLLECTIVE ;  /* 0x000000000000791b */ /* 0x003fea0003800000 */
.L_x_3259:
[----:B------:R-:W-:-:S05]  /*2430*/  FADD.FTZ R72, R72, R71 ;  /* 0x0000004748487221 */ /* 0x000fca0000010000 */
[----:B------:R-:W-:Y:S02]  /*2440*/  MOV R43, R72 ;  /* 0x00000048002b7202 */ /* 0x000fe40000000f00 */
[----:B------:R-:W-:-:S07]  /*2450*/  MOV R74, R77 ;  /* 0x0000004d004a7202 */ /* 0x000fce0000000f00 */
[----:B------:R-:W-:Y:S05]  /*2460*/  WARPSYNC.COLLECTIVE R40, `(.L_x_3260) ;  /* 0x0000000028087348 */ /* 0x000fea0003c00000 */
[----:B------:R0:W1:Y:S02]  /*2470*/  SHFL.BFLY P1, R77, R43, R42, R41 ;  /* 0x0c00002a2b4d7389 */ /* 0x0000640000020029 */
[----:B01----:R-:W-:Y:S05]  /*2480*/  ENDCOLLECTIVE ;  /* 0x000000000000791b */ /* 0x003fea0003800000 */
.L_x_3260:
[----:B------:R-:W-:-:S05]  /*2490*/  FADD.FTZ R74, R59, R74 ;  /* 0x0000004a3b4a7221 */ /* 0x000fca0000010000 */
[----:B------:R-:W-:Y:S01]  /*24a0*/  MOV R43, R74 ;  /* 0x0000004a002b7202 */ /* 0x000fe20000000f00 */
[----:B------:R-:W-:Y:S01]  /*24b0*/  HFMA2 R42, -RZ, RZ, 0, 2.384185791015625e-07 ;  /* 0x00000004ff2a7431 */ /* 0x000fe200000001ff */
[----:B------:R-:W-:-:S07]  /*24c0*/  MOV R73, R77 ;  /* 0x0000004d00497202 */ /* 0x000fce0000000f00 */
[----:B------:R-:W-:Y:S05]  /*24d0*/  WARPSYNC.COLLECTIVE R40, `(.L_x_3261) ;  /* 0x0000000028087348 */ /* 0x000fea0003c00000 */
[----:B------:R0:W1:Y:S02]  /*24e0*/  SHFL.BFLY P1, R77, R43, R42, R41 ;  /* 0x0c00002a2b4d7389 */ /* 0x0000640000020029 */
[----:B01----:R-:W-:Y:S05]  /*24f0*/  ENDCOLLECTIVE ;  /* 0x000000000000791b */ /* 0x003fea0003800000 */
.L_x_3261:
[----:B------:R-:W-:-:S05]  /*2500*/  FADD.FTZ R73, R72, R73 ;  /* 0x0000004948497221 */ /* 0x000fca0000010000 */
[----:B------:R-:W-:Y:S02]  /*2510*/  MOV R43, R73 ;  /* 0x00000049002b7202 */ /* 0x000fe40000000f00 */
[----:B------:R-:W-:-:S07]  /*2520*/  MOV R75, R77 ;  /* 0x0000004d004b7202 */ /* 0x000fce0000000f00 */
[----:B------:R-:W-:Y:S05]  /*2530*/  WARPSYNC.COLLECTIVE R40, `(.L_x_3262) ;  /* 0x0000000028087348 */ /* 0x000fea0003c00000 */
[----:B------:R0:W1:Y:S02]  /*2540*/  SHFL.BFLY P1, R77, R43, R42, R41 ;  /* 0x0c00002a2b4d7389 */ /* 0x0000640000020029 */
[----:B01----:R-:W-:Y:S05]  /*2550*/  ENDCOLLECTIVE ;  /* 0x000000000000791b */ /* 0x003fea0003800000 */
.L_x_3262:
[----:B------:R-:W-:-:S05]  /*2560*/  FADD.FTZ R75, R74, R75 ;  /* 0x0000004b4a4b7221 */ /* 0x000fca0000010000 */
[----:B------:R-:W-:Y:S01]  /*2570*/  MOV R43, R75 ;  /* 0x0000004b002b7202 */ /* 0x000fe20000000f00 */
[----:B------:R-:W-:Y:S01]  /*2580*/  HFMA2 R42, -RZ, RZ, 0, 4.76837158203125e-07 ;  /* 0x00000008ff2a7431 */ /* 0x000fe200000001ff */
[----:B------:R-:W-:-:S07]  /*2590*/  MOV R76, R77 ;  /* 0x0000004d004c7202 */ /* 0x000fce0000000f00 */
[----:B------:R-:W-:Y:S05]  /*25a0*/  WARPSYNC.COLLECTIVE R40, `(.L_x_3263) ;  /* 0x0000000028087348 */ /* 0x000fea0003c00000 */
[----:B------:R0:W1:Y:S02]  /*25b0*/  SHFL.BFLY P1, R77, R43, R42, R41 ;  /* 0x0c00002a2b4d7389 */ /* 0x0000640000020029 */
[----:B01----:R-:W-:Y:S05]  /*25c0*/  ENDCOLLECTIVE ;  /* 0x000000000000791b */ /* 0x003fea0003800000 */
.L_x_3263:
[----:B------:R-:W-:-:S05]  /*25d0*/  FADD.FTZ R76, R73, R76 ;  /* 0x0000004c494c7221 */ /* 0x000fca0000010000 */
[----:B------:R-:W-:Y:S02]  /*25e0*/  MOV R43, R76 ;  /* 0x0000004c002b7202 */ /* 0x000fe40000000f00 */
[----:B------:R-:W-:-:S07]  /*25f0*/  MOV R61, R77 ;  /* 0x0000004d003d7202 */ /* 0x000fce0000000f00 */
[----:B------:R-:W-:Y:S05]  /*2600*/  WARPSYNC.COLLECTIVE R40, `(.L_x_3264) ;  /* 0x0000000028087348 */ /* 0x000fea0003c00000 */
[----:B------:R0:W1:Y:S02]  /*2610*/  SHFL.BFLY P1, R77, R43, R42, R41 ;  /* 0x0c00002a2b4d7389 */ /* 0x0000640000020029 */
[----:B01----:R-:W-:Y:S05]  /*2620*/  ENDCOLLECTIVE ;  /* 0x000000000000791b */ /* 0x003fea0003800000 */
.L_x_3264:
[----:B------:R-:W-:-:S05]  /*2630*/  FADD.FTZ R61, R75, R61 ;  /* 0x0000003d4b3d7221 */ /* 0x000fca0000010000 */
[----:B------:R-:W-:Y:S01]  /*2640*/  MOV R43, R61 ;  /* 0x0000003d002b7202 */ /* 0x000fe20000000f00 */
[----:B------:R-:W-:Y:S01]  /*2650*/  HFMA2 R42, -RZ, RZ, 0, 9.5367431640625e-07 ;  /* 0x00000010ff2a7431 */ /* 0x000fe200000001ff */
[----:B------:R-:W-:-:S07]  /*2660*/  MOV R71, R77 ;  /* 0x0000004d00477202 */ /* 0x000fce0000000f00 */
[----:B------:R-:W-:Y:S05]  /*2670*/  WARPSYNC.COLLECTIVE R40, `(.L_x_3265) ;  /* 0x0000000028087348 */ /* 0x000fea0003c00000 */
[----:B------:R0:W1:Y:S02]  /*2680*/  SHFL.BFLY P1, R77, R43, R42, R41 ;  /* 0x0c00002a2b4d7389 */ /* 0x0000640000020029 */
[----:B01----:R-:W-:Y:S05]  /*2690*/  ENDCOLLECTIVE ;  /* 0x000000000000791b */ /* 0x003fea0003800000 */
.L_x_3265:
[----:B------:R-:W-:-:S05]  /*26a0*/  FADD.FTZ R71, R76, R71 ;  /* 0x000000474c477221 */ /* 0x000fca0000010000 */
[----:B------:R-:W-:Y:S02]  /*26b0*/  MOV R43, R71 ;  /* 0x00000047002b7202 */ /* 0x000fe40000000f00 */
[----:B------:R-:W-:-:S07]  /*26c0*/  MOV R72, R77 ;  /* 0x0000004d00487202 */ /* 0x000fce0000000f00 */
[----:B------:R-:W-:Y:S05]  /*26d0*/  WARPSYNC.COLLECTIVE R40, `(.L_x_3266) ;  /* 0x0000000028087348 */ /* 0x000fea0003c00000 */
[----:B------:R0:W1:Y:S02]  /*26e0*/  SHFL.BFLY P1, R77, R43, R42, R41 ;  /* 0x0c00002a2b4d7389 */ /* 0x0000640000020029 */
[----:B01----:R-:W-:Y:S05]  /*26f0*/  ENDCOLLECTIVE ;  /* 0x000000000000791b */ /* 0x003fea0003800000 */
.L_x_3266:
[----:B------:R-:W-:Y:S01]  /*2700*/  MOV R59, R77 ;  /* 0x0000004d003b7202 */ /* 0x000fe20000000f00 */
[----:B------:R-:W-:Y:S06]  /*2710*/  BRA `(.L_x_3267) ;  /* 0xffffffe000fc7947 */ /* 0x000fec000383ffff */
.L_x_3268:
        /* <DEDUP_REMOVED lines=14> */
.L_x_6444:


//--------------------- .text._ZN10layer_norm13ln_bwd_kernelINS_13Kernel_traitsIf6__halfS2_S2_fjLj256ELj1ELj4ELj1ELj16ENS_18Kernel_traits_baseILj256EfS2_S2_S2_fjLj128EEEEELb1ELb0ELb0ELb1EEEvNS_9BwdParamsE --------------------------
	.section	.text._ZN10layer_norm13ln_bwd_kernelINS_13Kernel_traitsIf6__halfS2_S2_fjLj256ELj1ELj4ELj1ELj16ENS_18Kernel_traits_baseILj256EfS2_S2_S2_fjLj128EEEEELb1ELb0ELb0ELb1EEEvNS_9BwdParamsE,"ax",@progbits
	.align	128
        .global         _ZN10layer_norm13ln_bwd_kernelINS_13Kernel_traitsIf6__halfS2_S2_fjLj256ELj1ELj4ELj1ELj16ENS_18Kernel_traits_baseILj256EfS2_S2_S2_fjLj128EEEEELb1ELb0ELb0ELb1EEEvNS_9BwdParamsE
        .type           _ZN10layer_norm13ln_bwd_kernelINS_13Kernel_traitsIf6__halfS2_S2_fjLj256ELj1ELj4ELj1ELj16ENS_18Kernel_traits_baseILj256EfS2_S2_S2_fjLj128EEEEELb1ELb0ELb0ELb1EEEvNS_9BwdParamsE,@function
        .size           _ZN10layer_norm13ln_bwd_kernelINS_13Kernel_traitsIf6__halfS2_S2_fjLj256ELj1ELj4ELj1ELj16ENS_18Kernel_traits_baseILj256EfS2_S2_S2_fjLj128EEEEELb1ELb0ELb0ELb1EEEvNS_9BwdParamsE,(.L_x_6445 - _ZN10layer_norm13ln_bwd_kernelINS_13Kernel_traitsIf6__halfS2_S2_fjLj256ELj1ELj4ELj1ELj16ENS_18Kernel_traits_baseILj256EfS2_S2_S2_fjLj128EEEEELb1ELb0ELb0ELb1EEEvNS_9BwdParamsE)
        .other          _ZN10layer_norm13ln_bwd_kernelINS_13Kernel_traitsIf6__halfS2_S2_fjLj256ELj1ELj4ELj1ELj16ENS_18Kernel_traits_baseILj256EfS2_S2_S2_fjLj128EEEEELb1ELb0ELb0ELb1EEEvNS_9BwdParamsE,@"STO_CUDA_ENTRY STV_DEFAULT"
_ZN10layer_norm13ln_bwd_kernelINS_13Kernel_traitsIf6__halfS2_S2_fjLj256ELj1ELj4ELj1ELj16ENS_18Kernel_traits_baseILj256EfS2_S2_S2_fjLj128EEEEELb1ELb0ELb0ELb1EEEvNS_9BwdParamsE:
.text._ZN10layer_norm13ln_bwd_kernelINS_13Kernel_traitsIf6__halfS2_S2_fjLj256ELj1ELj4ELj1ELj16ENS_18Kernel_traits_baseILj256EfS2_S2_S2_fjLj128EEEEELb1ELb0ELb0ELb1EEEvNS_9BwdParamsE:
        /* <DEDUP_REMOVED lines=39> */
[----:B------:R-:W-:Y:S01]  /*0270*/  CS2R R4, SRZ ;  /* 0x0000000000047805 */ /* 0x000fe2000001ff00 */
[----:B------:R-:W5:Y:S04]  /*0280*/  LDG.E.128 R20, desc[UR8][R2.64] ;  /* 0x0000000802147981 */ /* 0x000f68000c1e1d00 */
[----:B------:R0:W5:Y:S02]  /*0290*/  LDG.E.128 R24, desc[UR8][R2.64+0x10] ;  /* 0x0000100802187981 */ /* 0x000164000c1e1d00 */
[----:B0-2---:R-:W-:-:S07]  /*02a0*/  MOV R3, RZ ;  /* 0x000000ff00037202 */ /* 0x005fce0000000f00 */
.L_x_3277:
        /* <DEDUP_REMOVED lines=9> */
[----:B0-----:R-:W-:-:S06]  /*0340*/  IMAD.WIDE.U32 R32, R2, 0x10, R32 ;  /* 0x0000001002207825 */ /* 0x001fcc00078e0020 */
[----:B------:R-:W4:Y:S01]  /*0350*/  LDG.E.128 R32, desc[UR8][R32.64] ;  /* 0x0000000820207981 */ /* 0x000f22000c1e1d00 */
[----:B------:R-:W0:Y:S01]  /*0360*/  LDC.64 R48, c[0x0][0x3b0] ;  /* 0x0000ec00ff307b82 */ /* 0x000e220000000a00 */
[----:B-1----:R-:W-:-:S05]  /*0370*/  IMAD.WIDE R50, R42, 0x4, R50 ;  /* 0x000000042a327825 */ /* 0x002fca00078e0232 */
[----:B------:R-:W4:Y:S02]  /*0380*/  LDG.E R54, desc[UR8][R50.64] ;  /* 0x0000000832367981 */ /* 0x000f24000c1e1900 */
[----:B------:R-:W1:Y:S01]  /*0390*/  LDC.64 R46, c[0x0][0x3c8] ;  /* 0x0000f200ff2e7b82 */ /* 0x000e620000000a00 */
[----:B--2---:R-:W-:-:S05]  /*03a0*/  @P0 IMAD.WIDE R52, R42, 0x2, R52 ;  /* 0x000000022a340825 */ /* 0x004fca00078e0234 */
[----:B------:R2:W4:Y:S01]  /*03b0*/  @P0 LDG.E.U16 R0, desc[UR8][R52.64] ;  /* 0x0000000834000981 */ /* 0x000522000c1e1500 */
[----:B---3--:R-:W-:-:S06]  /*03c0*/  IMAD.WIDE.U32 R36, R2, 0x10, R36 ;  /* 0x0000001002247825 */ /* 0x008fcc00078e0024 */
[----:B------:R-:W3:Y:S01]  /*03d0*/  LDG.E.128 R36, desc[UR8][R36.64] ;  /* 0x0000000824247981 */ /* 0x000ee2000c1e1d00 */
[----:B0-----:R-:W-:-:S06]  /*03e0*/  IMAD.WIDE.U32 R66, R2, 0x8, R48 ;  /* 0x0000000802427825 */ /* 0x001fcc00078e0030 */
[----:B------:R-:W3:Y:S01]  /*03f0*/  LDG.E.64 R66, desc[UR8][R66.64] ;  /* 0x0000000842427981 */ /* 0x000ee2000c1e1b00 */
[----:B-1----:R-:W-:-:S05]  /*0400*/  IMAD.WIDE R48, R42, 0x4, R46 ;  /* 0x000000042a307825 */ /* 0x002fca00078e022e */
[----:B------:R0:W3:Y:S01]  /*0410*/  LDG.E R47, desc[UR8][R48.64] ;  /* 0x00000008302f7981 */ /* 0x0000e2000c1e1900 */
[----:B------:R-:W-:-:S04]  /*0420*/  ISETP.NE.U32.AND P1, PT, RZ, UR12, PT ;  /* 0x0000000cff007c0c */ /* 0x000fc8000bf25070 */
[----:B------:R-:W-:-:S13]  /*0430*/  ISETP.NE.AND.EX P1, PT, RZ, UR13, PT, P1 ;  /* 0x0000000dff007c0c */ /* 0x000fda000bf25310 */
[----:B--2---:R-:W1:Y:S01]  /*0440*/  @P1 LDC.64 R52, c[0x0][0x438] ;  /* 0x00010e00ff341b82 */ /* 0x004e620000000a00 */
[----:B------:R-:W-:Y:S02]  /*0450*/  ISETP.NE.AND P2, PT, R43, RZ, PT ;  /* 0x000000ff2b00720c */ /* 0x000fe40003f45270 */
[----:B------:R-:W-:Y:S01]  /*0460*/  MOV R46, 0x3f800000 ;  /* 0x3f800000002e7802 */ /* 0x000fe20000000f00 */
[----:B-1----:R-:W-:-:S05]  /*0470*/  @P1 IMAD.WIDE.U32 R50, R2, 0x10, R52 ;  /* 0x0000001002321825 */ /* 0x002fca00078e0034 */
[----:B-----5:R1:W5:Y:S01]  /*0480*/  @P1 LDG.E.128 R16, desc[UR8][R50.64] ;  /* 0x0000000832101981 */ /* 0x020362000c1e1d00 */
[----:B------:R-:W-:Y:S01]  /*0490*/  UMOV UR6, 0xffffffff ;  /* 0xffffffff00067882 */ /* 0x000fe20000000000 */
[----:B------:R-:W-:-:S04]  /*04a0*/  ISETP.NE.U32.AND P1, PT, RZ, UR12, PT ;  /* 0x0000000cff007c0c */ /* 0x000fc8000bf25070 */
[----:B------:R-:W-:Y:S01]  /*04b0*/  ISETP.NE.AND.EX P1, PT, RZ, UR13, PT, P1 ;  /* 0x0000000dff007c0c */ /* 0x000fe2000bf25310 */
[--C-:B----4-:R-:W-:Y:S02]  /*04c0*/  HADD2.F32 R53, -RZ, R32.reuse.H0_H0 ;  /* 0x20000020ff357230 */ /* 0x110fe40000004100 */
[----:B0-----:R-:W-:Y:S02]  /*04d0*/  HADD2.F32 R49, -RZ, R32.H1_H1 ;  /* 0x30000020ff317230 */ /* 0x001fe40000004100 */
[--C-:B------:R-:W-:Y:S01]  /*04e0*/  HADD2.F32 R55, -RZ, R33.reuse.H0_H0 ;  /* 0x20000021ff377230 */ /* 0x100fe20000004100 */
[----:B------:R-:W-:Y:S01]  /*04f0*/  FSEL R52, R54, RZ, !P2 ;  /* 0x000000ff36347208 */ /* 0x000fe20005000000 */
[----:B------:R-:W-:Y:S02]  /*0500*/  HADD2.F32 R33, -RZ, R33.H1_H1 ;  /* 0x30000021ff217230 */ /* 0x000fe40000004100 */
[----:B-1----:R-:W-:Y:S02]  /*0510*/  HADD2.F32 R51, -RZ, R35.H0_H0 ;  /* 0x20000023ff337230 */ /* 0x002fe40000004100 */
[----:B------:R-:W-:Y:S01]  /*0520*/  FADD.FTZ R48, -R52, R49 ;  /* 0x0000003134307221 */ /* 0x000fe20000010100 */
[----:B------:R-:W-:-:S02]  /*0530*/  @P0 HADD2.F32 R46, -RZ, R0.H0_H0 ;  /* 0x20000000ff2e0230 */ /* 0x000fc40000004100 */
[C---:B------:R-:W-:Y:S01]  /*0540*/  FADD.FTZ R0, -R52.reuse, R53 ;  /* 0x0000003534007221 */ /* 0x040fe20000010100 */
[C---:B------:R-:W-:Y:S01]  /*0550*/  FADD.FTZ R64, -R52.reuse, R33 ;  /* 0x0000002134407221 */ /* 0x040fe20000010100 */
[--C-:B------:R-:W-:Y:S02]  /*0560*/  HADD2.F32 R57, -RZ, R34.reuse.H0_H0 ;  /* 0x20000022ff397230 */ /* 0x100fe40000004100 */
[C---:B------:R-:W-:Y:S01]  /*0570*/  FADD.FTZ R50, -R52.reuse, R55 ;  /* 0x0000003734327221 */ /* 0x040fe20000010100 */
[----:B------:R-:W-:Y:S02]  /*0580*/  HADD2.F32 R59, -RZ, R34.H1_H1 ;  /* 0x30000022ff3b7230 */ /* 0x000fe40000004100 */
[----:B---3--:R-:W-:Y:S02]  /*0590*/  HADD2.F32 R49, -RZ, R36.H0_H0 ;  /* 0x20000024ff317230 */ /* 0x008fe40000004100 */
[----:B------:R-:W-:Y:S01]  /*05a0*/  FADD.FTZ R34, -R52, R51 ;  /* 0x0000003334227221 */ /* 0x000fe20000010100 */
[----:B------:R-:W-:-:S02]  /*05b0*/  HADD2.F32 R35, -RZ, R35.H1_H1 ;  /* 0x30000023ff237230 */ /* 0x000fc40000004100 */
[----:B------:R-:W-:Y:S02]  /*05c0*/  HADD2.F32 R36, -RZ, R36.H1_H1 ;  /* 0x30000024ff247230 */ /* 0x000fe40000004100 */
[----:B------:R-:W-:Y:S01]  /*05d0*/  FADD.FTZ R11, R49, R11 ;  /* 0x0000000b310b7221 */ /* 0x000fe20000010000 */
[----:B------:R-:W-:Y:S02]  /*05e0*/  HADD2.F32 R55, -RZ, R37.H1_H1 ;  /* 0x30000025ff377230 */ /* 0x000fe40000004100 */
[--C-:B------:R-:W-:Y:S02]  /*05f0*/  HADD2.F32 R53, -RZ, R39.reuse.H0_H0 ;  /* 0x20000027ff357230 */ /* 0x100fe40000004100 */
[----:B------:R-:W-:Y:S02]  /*0600*/  HADD2.F32 R58, -RZ, R39.H1_H1 ;  /* 0x30000027ff3a7230 */ /* 0x000fe40000004100 */
[C---:B------:R-:W-:Y:S01]  /*0610*/  FMUL.FTZ R0, R47.reuse, R0 ;  /* 0x000000002f007220 */ /* 0x040fe20000410000 */
[C---:B------:R-:W-:Y:S01]  /*0620*/  FMUL.FTZ R51, R47.reuse, R48 ;  /* 0x000000302f337220 */ /* 0x040fe20000410000 */
[----:B------:R-:W-:-:S02]  /*0630*/  FMUL.FTZ R39, R47, R64 ;  /* 0x000000402f277220 */ /* 0x000fc40000410000 */
[-C--:B------:R-:W-:Y:S01]  /*0640*/  FFMA.FTZ R3, R0, R49.reuse, R3 ;  /* 0x0000003100037223 */ /* 0x080fe20000010003 */
[----:B------:R-:W-:Y:S01]  /*0650*/  FMUL.FTZ R49, R20, R49 ;  /* 0x0000003114317220 */ /* 0x000fe20000410000 */
[C---:B------:R-:W-:Y:S01]  /*0660*/  FADD.FTZ R62, -R52.reuse, R57 ;  /* 0x00000039343e7221 */ /* 0x040fe20000010100 */
[C---:B------:R-:W-:Y:S01]  /*0670*/  FADD.FTZ R60, -R52.reuse, R59 ;  /* 0x0000003b343c7221 */ /* 0x040fe20000010100 */
[----:B------:R-:W-:Y:S01]  /*0680*/  FADD.FTZ R52, -R52, R35 ;  /* 0x0000002334347221 */ /* 0x000fe20000010100 */
[----:B------:R-:W-:Y:S01]  /*0690*/  FADD.FTZ R12, R36, R12 ;  /* 0x0000000c240c7221 */ /* 0x000fe20000010000 */
[-C--:B------:R-:W-:Y:S01]  /*06a0*/  FFMA.FTZ R4, R51, R36.reuse, R4 ;  /* 0x0000002433047223 */ /* 0x080fe20000010004 */
[----:B------:R-:W-:Y:S01]  /*06b0*/  FMUL.FTZ R48, R21, R36 ;  /* 0x0000002415307220 */ /* 0x000fe20000410000 */
[----:B------:R-:W-:Y:S02]  /*06c0*/  HADD2.F32 R35, -RZ, R37.H0_H0 ;  /* 0x20000025ff237230 */ /* 0x000fe40000004100 */
[----:B------:R-:W-:Y:S01]  /*06d0*/  FADD.FTZ R14, R55, R14 ;  /* 0x0000000e370e7221 */ /* 0x000fe20000010000 */
[-C--:B------:R-:W-:Y:S01]  /*06e0*/  FFMA.FTZ R6, R39, R55.reuse, R6 ;  /* 0x0000003727067223 */ /* 0x080fe20000010006 */
[----:B------:R-:W-:Y:S01]  /*06f0*/  FMUL.FTZ R36, R23, R55 ;  /* 0x0000003717247220 */ /* 0x000fe20000410000 */
[----:B------:R-:W-:Y:S01]  /*0700*/  FMUL.FTZ R50, R47, R50 ;  /* 0x000000322f327220 */ /* 0x000fe20000410000 */
[----:B------:R-:W-:Y:S01]  /*0710*/  FADD.FTZ R55, RZ, R49 ;  /* 0x00000031ff377221 */ /* 0x000fe20000010000 */
[----:B------:R-:W-:-:S02]  /*0720*/  HADD2.F32 R33, -RZ, R38.H0_H0 ;  /* 0x20000026ff217230 */ /* 0x000fc40000004100 */
[----:B------:R-:W-:Y:S02]  /*0730*/  HADD2.F32 R32, -RZ, R38.H1_H1 ;  /* 0x30000026ff207230 */ /* 0x000fe40000004100 */
[----:B------:R-:W-:Y:S01]  /*0740*/  FMUL.FTZ R38, R47, R62 ;  /* 0x0000003e2f267220 */ /* 0x000fe20000410000 */
[----:B------:R-:W-:Y:S01]  /*0750*/  FADD.FTZ R13, R35, R13 ;  /* 0x0000000d230d7221 */ /* 0x000fe20000010000 */
[-C--:B------:R-:W-:Y:S01]  /*0760*/  FFMA.FTZ R5, R50, R35.reuse, R5 ;  /* 0x0000002332057223 */ /* 0x080fe20000010005 */
[----:B------:R-:W-:Y:S01]  /*0770*/  FMUL.FTZ R37, R22, R35 ;  /* 0x0000002316257220 */ /* 0x000fe20000410000 */
[----:B------:R-:W-:Y:S01]  /*0780*/  FADD.FTZ R62, R55, R48 ;  /* 0x00000030373e7221 */ /* 0x000fe20000010000 */
[C---:B------:R-:W-:Y:S01]  /*0790*/  FMUL.FTZ R35, R47.reuse, R60 ;  /* 0x0000003c2f237220 */ /* 0x040fe20000410000 */
[----:B------:R-:W-:Y:S01]  /*07a0*/  FFMA.FTZ R60, R0, R49, RZ ;  /* 0x00000031003c7223 */ /* 0x000fe200000100ff */
[----:B------:R-:W-:Y:S01]  /*07b0*/  FMUL.FTZ R55, R47, R52 ;  /* 0x000000342f377220 */ /* 0x000fe20000410000 */
[----:B------:R-:W-:Y:S01]  /*07c0*/  FADD.FTZ R59, R62, R37 ;  /* 0x000000253e3b7221 */ /* 0x000fe20000010000 */
[----:B------:R-:W-:Y:S01]  /*07d0*/  FADD.FTZ R15, R33, R15 ;  /* 0x0000000f210f7221 */ /* 0x000fe20000010000 */
[----:B------:R-:W-:Y:S01]  /*07e0*/  FFMA.FTZ R57, R51, R48, R60 ;  /* 0x0000003033397223 */ /* 0x000fe2000001003c */
[-C--:B------:R-:W-:Y:S01]  /*07f0*/  FFMA.FTZ R7, R38, R33.reuse, R7 ;  /* 0x0000002126077223 */ /* 0x080fe20000010007 */
[----:B------:R-:W-:Y:S01]  /*0800*/  FMUL.FTZ R33, R24, R33 ;  /* 0x0000002118217220 */ /* 0x000fe20000410000 */
[----:B------:R-:W-:Y:S01]  /*0810*/  FADD.FTZ R60, R59, R36 ;  /* 0x000000243b3c7221 */ /* 0x000fe20000010000 */
[----:B------:R-:W-:Y:S01]  /*0820*/  FADD.FTZ R45, R58, R45 ;  /* 0x0000002d3a2d7221 */ /* 0x000fe20000010000 */
[-C--:B------:R-:W-:Y:S01]  /*0830*/  FFMA.FTZ R10, R55, R58.reuse, R10 ;  /* 0x0000003a370a7223 */ /* 0x080fe2000001000a */
[----:B------:R-:W-:Y:S01]  /*0840*/  FMUL.FTZ R52, R27, R58 ;  /* 0x0000003a1b347220 */ /* 0x000fe20000410000 */
[----:B------:R-:W-:Y:S01]  /*0850*/  SHF.R.U64 R59, R66, 0x10, R67 ;  /* 0x00000010423b7819 */ /* 0x000fe20000001243 */
[----:B------:R-:W-:Y:S01]  /*0860*/  FFMA.FTZ R58, R50, R37, R57 ;  /* 0x00000025323a7223 */ /* 0x000fe20000010039 */
[----:B------:R-:W-:Y:S01]  /*0870*/  FADD.FTZ R40, R32, R40 ;  /* 0x0000002820287221 */ /* 0x000fe20000010000 */
[-C--:B------:R-:W-:Y:S01]  /*0880*/  FFMA.FTZ R8, R35, R32.reuse, R8 ;  /* 0x0000002023087223 */ /* 0x080fe20000010008 */
[----:B------:R-:W-:Y:S01]  /*0890*/  FMUL.FTZ R32, R25, R32 ;  /* 0x0000002019207220 */ /* 0x000fe20000410000 */
[----:B------:R-:W-:Y:S01]  /*08a0*/  FADD.FTZ R61, R60, R33 ;  /* 0x000000213c3d7221 */ /* 0x000fe20000010000 */
[----:B------:R-:W-:Y:S01]  /*08b0*/  PRMT R57, R59, 0x7610, R57 ;  /* 0x000076103b397816 */ /* 0x000fe20000000039 */
[----:B------:R-:W-:Y:S01]  /*08c0*/  FFMA.FTZ R59, R39, R36, R58 ;  /* 0x00000024273b7223 */ /* 0x000fe2000001003a */
[----:B------:R-:W-:Y:S01]  /*08d0*/  FMUL.FTZ R34, R47, R34 ;  /* 0x000000222f227220 */ /* 0x000fe20000410000 */
[----:B------:R-:W-:Y:S01]  /*08e0*/  FADD.FTZ R62, R61, R32 ;  /* 0x000000203d3e7221 */ /* 0x000fe20000010000 */
[----:B------:R-:W-:Y:S01]  /*08f0*/  MOV R61, R67 ;  /* 0x00000043003d7202 */ /* 0x000fe20000000f00 */
[----:B------:R-:W-:Y:S01]  /*0900*/  FFMA.FTZ R60, R38, R33, R59 ;  /* 0x00000021263c7223 */ /* 0x000fe2000001003b */
[----:B------:R-:W-:Y:S01]  /*0910*/  FADD.FTZ R41, R53, R41 ;  /* 0x0000002935297221 */ /* 0x000fe20000010000 */
[-C--:B------:R-:W-:Y:S01]  /*0920*/  FFMA.FTZ R9, R34, R53.reuse, R9 ;  /* 0x0000003522097223 */ /* 0x080fe20000010009 */
[----:B------:R-:W-:Y:S01]  /*0930*/  FMUL.FTZ R53, R26, R53 ;  /* 0x000000351a357220 */ /* 0x000fe20000410000 */
[----:B------:R-:W-:Y:S01]  /*0940*/  PRMT R59, R61, 0x7610, R59 ;  /* 0x000076103d3b7816 */ /* 0x000fe2000000003b */
[----:B------:R-:W-:Y:S01]  /*0950*/  FFMA.FTZ R61, R35, R32, R60 ;  /* 0x00000020233d7223 */ /* 0x000fe2000001003c */
[----:B------:R-:W-:Y:S01]  /*0960*/  SHF.R.U32.HI R64, RZ, 0x10, R67 ;  /* 0x00000010ff407819 */ /* 0x000fe20000011643 */
[----:B------:R-:W-:-:S02]  /*0970*/  FADD.FTZ R63, R62, R53 ;  /* 0x000000353e3f7221 */ /* 0x000fc40000010000 */
[----:B------:R-:W-:Y:S01]  /*0980*/  FFMA.FTZ R62, R34, R53, R61 ;  /* 0x00000035223e7223 */ /* 0x000fe2000001003d */
[----:B------:R-:W-:Y:S01]  /*0990*/  MOV R54, R66 ;  /* 0x0000004200367202 */ /* 0x000fe20000000f00 */
[----:B------:R-:W-:Y:S01]  /*09a0*/  FADD.FTZ R63, R63, R52 ;  /* 0x000000343f3f7221 */ /* 0x000fe20000010000 */
[C-C-:B------:R-:W-:Y:S01]  /*09b0*/  SHF.R.U64 R56, R66.reuse, 0x8, R67.reuse ;  /* 0x0000000842387819 */ /* 0x140fe20000001243 */
[----:B------:R-:W-:Y:S01]  /*09c0*/  FFMA.FTZ R62, R55, R52, R62 ;  /* 0x00000034373e7223 */ /* 0x000fe2000001003e */
        /* <DEDUP_REMOVED lines=22> */
.L_x_3289:
        /* <DEDUP_REMOVED lines=39> */
[----:B------:R-:W-:Y:S01]  /*0da0*/  LOP3.LUT P4, RZ, R54, 0xff, RZ, 0xc0, !PT ;  /* 0x000000ff36ff7812 */ /* 0x000fe2000788c0ff */
[-C--:B------:R-:W-:Y:S01]  /*0db0*/  FMUL.FTZ R33, R33, R46.reuse ;  /* 0x0000002e21217220 */ /* 0x080fe20000410000 */
[----:B------:R-:W-:Y:S01]  /*0dc0*/  LOP3.LUT P5, RZ, R57, 0xff, RZ, 0xc0, !PT ;  /* 0x000000ff39ff7812 */ /* 0x000fe200078ac0ff */
[-C--:B------:R-:W-:Y:S01]  /*0dd0*/  FMUL.FTZ R49, R49, R46.reuse ;  /* 0x0000002e31317220 */ /* 0x080fe20000410000 */
[-C--:B------:R-:W-:Y:S01]  /*0de0*/  FMUL.FTZ R51, R51, R46.reuse ;  /* 0x0000002e33337220 */ /* 0x080fe20000410000 */
[----:B------:R-:W-:Y:S01]  /*0df0*/  FMUL.FTZ R47, R47, R46 ;  /* 0x0000002e2f2f7220 */ /* 0x000fe20000410000 */
[----:B------:R-:W-:Y:S01]  /*0e00*/  ISETP.GE.U32.AND P1, PT, R66, RZ, PT ;  /* 0x000000ff4200720c */ /* 0x000fe20003f26070 */
[----:B------:R-:W-:Y:S01]  /*0e10*/  FMUL.FTZ R39, R39, UR16 ;  /* 0x0000001027277c20 */ /* 0x000fe20008410000 */
        /* <DEDUP_REMOVED lines=24> */
.L_x_3274:
[-CC-:B------:R-:W-:Y:S01]  /*0fa0*/  FFMA.FTZ R50, R50, R62.reuse, R63.reuse ;  /* 0x0000003e32327223 */ /* 0x180fe2000001003f */
[-CC-:B------:R-:W-:Y:S01]  /*0fb0*/  FFMA.FTZ R0, R0, R62.reuse, R63.reuse ;  /* 0x0000003e00007223 */ /* 0x180fe2000001003f */
[-CC-:B------:R-:W-:Y:S01]  /*0fc0*/  FFMA.FTZ R38, R38, R62.reuse, R63.reuse ;  /* 0x0000003e26267223 */ /* 0x180fe2000001003f */
[-CC-:B------:R-:W-:Y:S01]  /*0fd0*/  FFMA.FTZ R31, R35, R62.reuse, R63.reuse ;  /* 0x0000003e231f7223 */ /* 0x180fe2000001003f */
[----:B------:R-:W-:Y:S01]  /*0fe0*/  FADD.FTZ R50, R37, -R50 ;  /* 0x8000003225327221 */ /* 0x000fe20000010000 */
[-CC-:B------:R-:W-:Y:S01]  /*0ff0*/  FFMA.FTZ R34, R34, R62.reuse, R63.reuse ;  /* 0x0000003e22227223 */ /* 0x180fe2000001003f */
[--C-:B------:R-:W-:Y:S01]  /*1000*/  FFMA.FTZ R55, R55, R62, R63.reuse ;  /* 0x0000003e37377223 */ /* 0x100fe2000001003f */
[----:B------:R-:W-:Y:S01]  /*1010*/  FADD.FTZ R0, R49, -R0 ;  /* 0x8000000031007221 */ /* 0x000fe20000010000 */
[----:B------:R-:W-:Y:S01]  /*1020*/  FMUL.FTZ R29, R47, R50 ;  /* 0x000000322f1d7220 */ /* 0x000fe20000410000 */
[-CC-:B------:R-:W-:Y:S01]  /*1030*/  FFMA.FTZ R51, R51, R62.reuse, R63.reuse ;  /* 0x0000003e33337223 */ /* 0x180fe2000001003f */
[----:B------:R-:W-:Y:S01]  /*1040*/  FFMA.FTZ R39, R39, R62, R63 ;  /* 0x0000003e27277223 */ /* 0x000fe2000001003f */
[----:B------:R-:W-:Y:S01]  /*1050*/  FADD.FTZ R38, R33, -R38 ;  /* 0x8000002621267221 */ /* 0x000fe20000010000 */
[----:B------:R-:W-:Y:S01]  /*1060*/  FMUL.FTZ R28, R29, R46 ;  /* 0x0000002e1d1c7220 */ /* 0x000fe20000410000 */
[----:B------:R-:W-:Y:S01]  /*1070*/  FADD.FTZ R32, R32, -R31 ;  /* 0x8000001f20207221 */ /* 0x000fe20000010000 */
[----:B------:R-:W-:Y:S01]  /*1080*/  FADD.FTZ R34, R53, -R34 ;  /* 0x8000002235227221 */ /* 0x000fe20000010000 */
[----:B------:R-:W-:Y:S01]  /*1090*/  FADD.FTZ R52, R52, -R55 ;  /* 0x8000003734347221 */ /* 0x000fe20000010000 */
[----:B------:R-:W-:Y:S01]  /*10a0*/  FMUL.FTZ R28, R28, UR16 ;  /* 0x000000101c1c7c20 */ /* 0x000fe20008410000 */
[----:B------:R-:W-:Y:S01]  /*10b0*/  FMUL.FTZ R35, R47, R0 ;  /* 0x000000002f237220 */ /* 0x000fe20000410000 */
[----:B------:R-:W-:Y:S01]  /*10c0*/  LOP3.LUT P5, RZ, R57, 0xff, RZ, 0xc0, !PT ;  /* 0x000000ff39ff7812 */ /* 0x000fe200078ac0ff */
[----:B------:R-:W-:Y:S01]  /*10d0*/  FADD.FTZ R48, R48, -R51 ;  /* 0x8000003330307221 */ /* 0x000fe20000010000 */
[----:B------:R-:W-:Y:S01]  /*10e0*/  FADD.FTZ R36, R36, -R39 ;  /* 0x8000002724247221 */ /* 0x000fe20000010000 */
[C---:B------:R-:W-:Y:S01]  /*10f0*/  FMUL.FTZ R31, R47.reuse, R38 ;  /* 0x000000262f1f7220 */ /* 0x040fe20000410000 */
[C---:B------:R-:W-:Y:S01]  /*1100*/  FMUL.FTZ R32, R47.reuse, R32 ;  /* 0x000000202f207220 */ /* 0x040fe20000410000 */
[C---:B------:R-:W-:Y:S01]  /*1110*/  FMUL.FTZ R39, R47.reuse, R34 ;  /* 0x000000222f277220 */ /* 0x040fe20000410000 */
[----:B------:R-:W-:Y:S01]  /*1120*/  FMUL.FTZ R52, R47, R52 ;  /* 0x000000342f347220 */ /* 0x000fe20000410000 */
[----:B------:R-:W-:Y:S01]  /*1130*/  FMUL.FTZ R0, R35, R46 ;  /* 0x0000002e23007220 */ /* 0x000fe20000410000 */
[----:B------:R-:W-:Y:S01]  /*1140*/  FSEL R37, R28, RZ, P5 ;  /* 0x000000ff1c257208 */ /* 0x000fe20002800000 */
[C---:B------:R-:W-:Y:S01]  /*1150*/  FMUL.FTZ R28, R47.reuse, R48 ;  /* 0x000000302f1c7220 */ /* 0x040fe20000410000 */
[----:B------:R-:W-:Y:S01]  /*1160*/  FMUL.FTZ R36, R47, R36 ;  /* 0x000000242f247220 */ /* 0x000fe20000410000 */
[-C--:B------:R-:W-:Y:S01]  /*1170*/  FMUL.FTZ R33, R31, R46.reuse ;  /* 0x0000002e1f217220 */ /* 0x080fe20000410000 */
[----:B------:R-:W-:Y:S01]  /*1180*/  F2FP.F16.F32.PACK_AB R30, R32, R31 ;  /* 0x0000001f201e723e */ /* 0x000fe200000000ff */
[----:B------:R-:W-:Y:S01]  /*1190*/  FMUL.FTZ R0, R0, UR16 ;  /* 0x0000001000007c20 */ /* 0x000fe20008410000 */
[-C--:B------:R-:W-:Y:S01]  /*11a0*/  FMUL.FTZ R34, R32, R46.reuse ;  /* 0x0000002e20227220 */ /* 0x080fe20000410000 */
[----:B------:R-:W-:Y:S01]  /*11b0*/  F2FP.F16.F32.PACK_AB R31, R52, R39 ;  /* 0x00000027341f723e */ /* 0x000fe200000000ff */
[-C--:B------:R-:W-:Y:S01]  /*11c0*/  FMUL.FTZ R38, R39, R46.reuse ;  /* 0x0000002e27267220 */ /* 0x080fe20000410000 */
[----:B------:R-:W-:Y:S01]  /*11d0*/  LOP3.LUT P4, RZ, R54, 0xff, RZ, 0xc0, !PT ;  /* 0x000000ff36ff7812 */ /* 0x000fe2000788c0ff */
[-C--:B------:R-:W-:Y:S01]  /*11e0*/  FMUL.FTZ R52, R52, R46.reuse ;  /* 0x0000002e34347220 */ /* 0x080fe20000410000 */
[-C--:B------:R-:W-:Y:S01]  /*11f0*/  FMUL.FTZ R32, R28, R46.reuse ;  /* 0x0000002e1c207220 */ /* 0x080fe20000410000 */
[----:B------:R-:W-:Y:S01]  /*1200*/  FMUL.FTZ R46, R36, R46 ;  /* 0x0000002e242e7220 */ /* 0x000fe20000410000 */
[----:B------:R-:W-:Y:S01]  /*1210*/  ISETP.GE.U32.AND P1, PT, R66, RZ, PT ;  /* 0x000000ff4200720c */ /* 0x000fe20003f26070 */
[----:B------:R-:W-:Y:S01]  /*1220*/  FMUL.FTZ R33, R33, UR16 ;  /* 0x0000001021217c20 */ /* 0x000fe20008410000 */
[----:B------:R-:W-:Y:S01]  /*1230*/  FSEL R0, R0, RZ, P4 ;  /* 0x000000ff00007208 */ /* 0x000fe20002000000 */
[----:B------:R-:W-:Y:S01]  /*1240*/  FMUL.FTZ R34, R34, UR16 ;  /* 0x0000001022227c20 */ /* 0x000fe20008410000 */
[----:B------:R-:W-:Y:S01]  /*1250*/  LOP3.LUT P6, RZ, R59, 0xff, RZ, 0xc0, !PT ;  /* 0x000000ff3bff7812 */ /* 0x000fe200078cc0ff */
[----:B------:R-:W-:Y:S01]  /*1260*/  FMUL.FTZ R32, R32, UR16 ;  /* 0x0000001020207c20 */ /* 0x000fe20008410000 */
[----:B------:R-:W-:Y:S01]  /*1270*/  LOP3.LUT P4, RZ, R60, 0xff, RZ, 0xc0, !PT ;  /* 0x000000ff3cff7812 */ /* 0x000fe2000788c0ff */
[----:B------:R-:W-:Y:S01]  /*1280*/  FMUL.FTZ R38, R38, UR16 ;  /* 0x0000001026267c20 */ /* 0x000fe20008410000 */
        /* <DEDUP_REMOVED lines=16> */
[----:B------:R-:W-:Y:S02]  /*1390*/  F2FP.F16.F32.PACK_AB R33, R46, R37 ;  /* 0x000000252e21723e */ /* 0x000fe400000000ff */
[----:B------:R-:W-:Y:S01]  /*13a0*/  F2FP.F16.F32.PACK_AB R32, R39, R0 ;  /* 0x000000002720723e */ /* 0x000fe200000000ff */
[----:B------:R-:W-:Y:S06]  /*13b0*/  BRA `(.L_x_3275) ;  /* 0x0000000800487947 */ /* 0x000fec0003800000 */
.L_x_3273:
        /* <DEDUP_REMOVED lines=17> */
[----:B------:R-:W-:Y:S02]  /*14d0*/  HADD2.F32 R36, -RZ, R16.H1_H1 ;  /* 0x30000010ff247230 */ /* 0x000fe40000004100 */
[-C--:B------:R-:W-:Y:S01]  /*14e0*/  FMUL.FTZ R37, R37, R46.reuse ;  /* 0x0000002e25257220 */ /* 0x080fe20000410000 */
[----:B------:R-:W-:Y:S01]  /*14f0*/  FADD.FTZ R51, R48, -R51 ;  /* 0x8000003330337221 */ /* 0x000fe20000010000 */
[----:B------:R-:W-:Y:S01]  /*1500*/  FFMA.FTZ R49, R47, R63, R0 ;  /* 0x0000003f2f317223 */ /* 0x000fe20000010000 */
[----:B------:R-:W-:Y:S01]  /*1510*/  LOP3.LUT P5, RZ, R57, 0xff, RZ, 0xc0, !PT ;  /* 0x000000ff39ff7812 */ /* 0x000fe200078ac0ff */
[----:B------:R-:W-:Y:S01]  /*1520*/  FMUL.FTZ R0, R37, UR16 ;  /* 0x0000001025007c20 */ /* 0x000fe20008410000 */
[----:B------:R-:W-:Y:S01]  /*1530*/  FADD.FTZ R57, R32, -R35 ;  /* 0x8000002320397221 */ /* 0x000fe20000010000 */
[----:B------:R-:W-:Y:S01]  /*1540*/  FMUL.FTZ R49, R49, R46 ;  /* 0x0000002e31317220 */ /* 0x000fe20000410000 */
[----:B------:R-:W-:Y:S01]  /*1550*/  FADD.FTZ R53, R53, -R34 ;  /* 0x8000002235357221 */ /* 0x000fe20000010000 */
[----:B------:R-:W-:-:S02]  /*1560*/  HADD2.F32 R32, -RZ, R17.H1_H1 ;  /* 0x30000011ff207230 */ /* 0x000fc40000004100 */
[----:B------:R-:W-:Y:S01]  /*1570*/  FADD.FTZ R55, R52, -R55 ;  /* 0x8000003734377221 */ /* 0x000fe20000010000 */
[----:B------:R-:W-:Y:S01]  /*1580*/  FMUL.FTZ R37, R49, UR16 ;  /* 0x0000001031257c20 */ /* 0x000fe20008410000 */
[----:B------:R-:W-:Y:S01]  /*1590*/  FADD.FTZ R49, R33, -R38 ;  /* 0x8000002621317221 */ /* 0x000fe20000010000 */
[C---:B------:R-:W-:Y:S01]  /*15a0*/  FFMA.FTZ R33, R47.reuse, R51, R36 ;  /* 0x000000332f217223 */ /* 0x040fe20000010024 */
[--C-:B------:R-:W-:Y:S02]  /*15b0*/  HADD2.F32 R34, -RZ, R18.reuse.H0_H0 ;  /* 0x20000012ff227230 */ /* 0x100fe40000004100 */
[C---:B------:R-:W-:Y:S01]  /*15c0*/  FFMA.FTZ R35, R47.reuse, R39, R32 ;  /* 0x000000272f237223 */ /* 0x040fe20000010020 */
[----:B------:R-:W-:Y:S01]  /*15d0*/  HADD2.F32 R36, -RZ, R18.H1_H1 ;  /* 0x30000012ff247230 */ /* 0x000fe20000004100 */
[----:B------:R-:W-:Y:S01]  /*15e0*/  LOP3.LUT P4, RZ, R54, 0xff, RZ, 0xc0, !PT ;  /* 0x000000ff36ff7812 */ /* 0x000fe2000788c0ff */
[--C-:B------:R-:W-:Y:S02]  /*15f0*/  HADD2.F32 R38, -RZ, R19.reuse.H0_H0 ;  /* 0x20000013ff267230 */ /* 0x100fe40000004100 */
[----:B------:R-:W-:Y:S01]  /*1600*/  FFMA.FTZ R39, R47, R49, R34 ;  /* 0x000000312f277223 */ /* 0x000fe20000010022 */
[----:B------:R-:W-:-:S02]  /*1610*/  HADD2.F32 R48, -RZ, R19.H1_H1 ;  /* 0x30000013ff307230 */ /* 0x000fc40000004100 */
[----:B------:R-:W-:Y:S01]  /*1620*/  FFMA.FTZ R49, R47, R57, R36 ;  /* 0x000000392f317223 */ /* 0x000fe20000010024 */
[-C--:B------:R-:W-:Y:S01]  /*1630*/  FMUL.FTZ R35, R35, R46.reuse ;  /* 0x0000002e23237220 */ /* 0x080fe20000410000 */
[----:B------:R-:W-:Y:S01]  /*1640*/  FFMA.FTZ R51, R47, R53, R38 ;  /* 0x000000352f337223 */ /* 0x000fe20000010026 */
[-C--:B------:R-:W-:Y:S01]  /*1650*/  FMUL.FTZ R39, R39, R46.reuse ;  /* 0x0000002e27277220 */ /* 0x080fe20000410000 */
[----:B------:R-:W-:Y:S01]  /*1660*/  FFMA.FTZ R47, R47, R55, R48 ;  /* 0x000000372f2f7223 */ /* 0x000fe20000010030 */
[-C--:B------:R-:W-:Y:S01]  /*1670*/  FMUL.FTZ R33, R33, R46.reuse ;  /* 0x0000002e21217220 */ /* 0x080fe20000410000 */
        /* <DEDUP_REMOVED lines=29> */
.L_x_3276:
[-CC-:B------:R-:W-:Y:S01]  /*1850*/  FFMA.FTZ R0, R0, R62.reuse, R63.reuse ;  /* 0x0000003e00007223 */ /* 0x180fe2000001003f */
[-CC-:B------:R-:W-:Y:S01]  /*1860*/  FFMA.FTZ R50, R50, R62.reuse, R63.reuse ;  /* 0x0000003e32327223 */ /* 0x180fe2000001003f */
[----:B-----5:R-:W-:Y:S02]  /*1870*/  HADD2.F32 R28, -RZ, R16.H0_H0 ;  /* 0x20000010ff1c7230 */ /* 0x020fe40000004100 */
[-CC-:B------:R-:W-:Y:S01]  /*1880*/  FFMA.FTZ R35, R35, R62.reuse, R63.reuse ;  /* 0x0000003e23237223 */ /* 0x180fe2000001003f */
[----:B------:R-:W-:Y:S01]  /*1890*/  FADD.FTZ R0, R49, -R0 ;  /* 0x8000000031007221 */ /* 0x000fe20000010000 */
[----:B------:R-:W-:Y:S01]  /*18a0*/  FADD.FTZ R50, R37, -R50 ;  /* 0x8000003225327221 */ /* 0x000fe20000010000 */
[-CC-:B------:R-:W-:Y:S01]  /*18b0*/  FFMA.FTZ R39, R39, R62.reuse, R63.reuse ;  /* 0x0000003e27277223 */ /* 0x180fe2000001003f */
[----:B------:R-:W-:Y:S01]  /*18c0*/  FFMA.FTZ R30, R38, R62, R63 ;  /* 0x0000003e261e7223 */ /* 0x000fe2000001003f */
[----:B------:R-:W-:Y:S01]  /*18d0*/  FFMA.FTZ R37, R47, R0, R28 ;  /* 0x000000002f257223 */ /* 0x000fe2000001001c */
[----:B------:R-:W-:-:S02]  /*18e0*/  HADD2.F32 R0, -RZ, R17.H0_H0 ;  /* 0x20000011ff007230 */ /* 0x000fc40000004100 */
[-CC-:B------:R-:W-:Y:S01]  /*18f0*/  FFMA.FTZ R64, R34, R62.reuse, R63.reuse ;  /* 0x0000003e22407223 */ /* 0x180fe2000001003f */
[----:B------:R-:W-:Y:S01]  /*1900*/  FFMA.FTZ R55, R55, R62, R63 ;  /* 0x0000003e37377223 */ /* 0x000fe2000001003f */
[----:B------:R-:W-:Y:S01]  /*1910*/  LOP3.LUT P5, RZ, R57, 0xff, RZ, 0xc0, !PT ;  /* 0x000000ff39ff7812 */ /* 0x000fe200078ac0ff */
[----:B------:R-:W-:Y:S01]  /*1920*/  FADD.FTZ R34, R32, -R35 ;  /* 0x8000002320227221 */ /* 0x000fe20000010000 */
[----:B------:R-:W-:Y:S01]  /*1930*/  FFMA.FTZ R29, R47, R50, R0 ;  /* 0x000000322f1d7223 */ /* 0x000fe20000010000 */
[--C-:B------:R-:W-:Y:S02]  /*1940*/  HADD2.F32 R32, -RZ, R18.reuse.H0_H0 ;  /* 0x20000012ff207230 */ /* 0x100fe40000004100 */
[----:B------:R-:W-:Y:S01]  /*1950*/  FFMA.FTZ R51, R51, R62, R63 ;  /* 0x0000003e33337223 */ /* 0x000fe2000001003f */
[----:B------:R-:W-:Y:S02]  /*1960*/  HADD2.F32 R35, -RZ, R18.H1_H1 ;  /* 0x30000012ff237230 */ /* 0x000fe40000004100 */
[----:B------:R-:W-:Y:S01]  /*1970*/  FMUL.FTZ R28, R29, R46 ;  /* 0x0000002e1d1c7220 */ /* 0x000fe20000410000 */
[----:B------:R-:W-:Y:S01]  /*1980*/  FADD.FTZ R36, R36, -R39 ;  /* 0x8000002724247221 */ /* 0x000fe20000010000 */
[----:B------:R-:W-:Y:S01]  /*1990*/  FADD.FTZ R30, R33, -R30 ;  /* 0x8000001e211e7221 */ /* 0x000fe20000010000 */
[----:B------:R-:W-:-:S02]  /*19a0*/  HADD2.F32 R31, -RZ, R17.H1_H1 ;  /* 0x30000011ff1f7230 */ /* 0x000fc40000004100 */
[----:B------:R-:W-:Y:S01]  /*19b0*/  FMUL.FTZ R28, R28, UR16 ;  /* 0x000000101c1c7c20 */ /* 0x000fe20008410000 */
[--C-:B------:R-:W-:Y:S02]  /*19c0*/  HADD2.F32 R39, -RZ, R19.reuse.H0_H0 ;  /* 0x20000013ff277230 */ /* 0x100fe40000004100 */
[----:B------:R-:W-:Y:S01]  /*19d0*/  FADD.FTZ R64, R53, -R64 ;  /* 0x8000004035407221 */ /* 0x000fe20000010000 */
[----:B------:R-:W-:Y:S02]  /*19e0*/  HADD2.F32 R49, -RZ, R19.H1_H1 ;  /* 0x30000013ff317230 */ /* 0x000fe40000004100 */
[----:B------:R-:W-:Y:S01]  /*19f0*/  FADD.FTZ R52, R52, -R55 ;  /* 0x8000003734347221 */ /* 0x000fe20000010000 */
[----:B------:R-:W-:Y:S01]  /*1a00*/  FSEL R38, R28, RZ, P5 ;  /* 0x000000ff1c267208 */ /* 0x000fe20002800000 */
[----:B------:R-:W-:Y:S02]  /*1a10*/  HADD2.F32 R28, -RZ, R16.H1_H1 ;  /* 0x30000010ff1c7230 */ /* 0x000fe40000004100 */
[----:B------:R-:W-:Y:S01]  /*1a20*/  FADD.FTZ R48, R48, -R51 ;  /* 0x8000003330307221 */ /* 0x000fe20000010000 */
[C---:B------:R-:W-:Y:S01]  /*1a30*/  FFMA.FTZ R33, R47.reuse, R30, R32 ;  /* 0x0000001e2f217223 */ /* 0x040fe20000010020 */
[C---:B------:R-:W-:Y:S01]  /*1a40*/  FFMA.FTZ R35, R47.reuse, R34, R35 ;  /* 0x000000222f237223 */ /* 0x040fe20000010023 */
[C---:B------:R-:W-:Y:S01]  /*1a50*/  FFMA.FTZ R36, R47.reuse, R36, R31 ;  /* 0x000000242f247223 */ /* 0x040fe2000001001f */
[C---:B------:R-:W-:Y:S01]  /*1a60*/  FFMA.FTZ R31, R47.reuse, R64, R39 ;  /* 0x000000402f1f7223 */ /* 0x040fe20000010027 */
[----:B------:R-:W-:Y:S01]  /*1a70*/  FFMA.FTZ R49, R47, R52, R49 ;  /* 0x000000342f317223 */ /* 0x000fe20000010031 */
[----:B------:R-:W-:Y:S01]  /*1a80*/  FMUL.FTZ R0, R37, R46 ;  /* 0x0000002e25007220 */ /* 0x000fe20000410000 */
[----:B------:R-:W-:Y:S01]  /*1a90*/  FFMA.FTZ R28, R47, R48, R28 ;  /* 0x000000302f1c7223 */ /* 0x000fe2000001001c */
[-C--:B------:R-:W-:Y:S01]  /*1aa0*/  FMUL.FTZ R34, R33, R46.reuse ;  /* 0x0000002e21227220 */ /* 0x080fe20000410000 */
[----:B------:R-:W-:Y:S01]  /*1ab0*/  F2FP.F16.F32.PACK_AB R30, R35, R33 ;  /* 0x00000021231e723e */ /* 0x000fe200000000ff */
        /* <DEDUP_REMOVED lines=22> */
[----:B------:R-:W-:Y:S02]  /*1c20*/  F2FP.F16.F32.PACK_AB R29, R36, R29 ;  /* 0x0000001d241d723e */ /* 0x000fe400000000ff */
[----:B------:R-:W-:-:S02]  /*1c30*/  F2FP.F16.F32.PACK_AB R28, R28, R37 ;  /* 0x000000251c1c723e */ /* 0x000fc400000000ff */
[----:B------:R-:W-:Y:S02]  /*1c40*/  FSEL R36, R33, RZ, P5 ;  /* 0x000000ff21247208 */ /* 0x000fe40002800000 */
[----:B------:R-:W-:Y:S02]  /*1c50*/  FSEL R34, R34, RZ, P6 ;  /* 0x000000ff22227208 */ /* 0x000fe40003000000 */
[----:B------:R-:W-:Y:S02]  /*1c60*/  FSEL R49, R49, RZ, P1 ;  /* 0x000000ff31317208 */ /* 0x000fe40000800000 */
[----:B------:R-:W-:Y:S02]  /*1c70*/  FSEL R39, R35, RZ, P4 ;  /* 0x000000ff23277208 */ /* 0x000fe40002000000 */
[----:B------:R-:W-:Y:S02]  /*1c80*/  FSEL R33, R46, RZ, P3 ;  /* 0x000000ff2e217208 */ /* 0x000fe40001800000 */
[----:B------:R-:W-:-:S02]  /*1c90*/  FSEL R37, R32, RZ, P2 ;  /* 0x000000ff20257208 */ /* 0x000fc40001000000 */
[----:B------:R-:W-:Y:S02]  /*1ca0*/  F2FP.F16.F32.PACK_AB R35, R49, R36 ;  /* 0x000000243123723e */ /* 0x000fe400000000ff */
[----:B------:R-:W-:Y:S02]  /*1cb0*/  F2FP.F16.F32.PACK_AB R34, R39, R34 ;  /* 0x000000222722723e */ /* 0x000fe400000000ff */
[----:B------:R-:W-:Y:S02]  /*1cc0*/  F2FP.F16.F32.PACK_AB R33, R33, R38 ;  /* 0x000000262121723e */ /* 0x000fe400000000ff */
[----:B------:R-:W-:-:S07]  /*1cd0*/  F2FP.F16.F32.PACK_AB R32, R37, R0 ;  /* 0x000000002520723e */ /* 0x000fce00000000ff */
.L_x_3275:
        /* <DEDUP_REMOVED lines=13> */
.L_x_3271:
        /* <DEDUP_REMOVED lines=16> */
.L_x_3270:
[----:B------:R-:W-:Y:S05]  /*1eb0*/  BSYNC B0 ;  /* 0x0000000000007941 */ /* 0x000fea0003800000 */
.L_x_3269:
[----:B------:R-:W1:Y:S01]  /*1ec0*/  S2R R3, SR_CgaCtaId ;  /* 0x0000000000037919 */ /* 0x000e620000008800 */
[----:B------:R-:W-:Y:S01]  /*1ed0*/  MOV R0, 0x400 ;  /* 0x0000040000007802 */ /* 0x000fe20000000f00 */
[----:B------:R-:W-:Y:S05]  /*1ee0*/  WARPSYNC.ALL ;  /* 0x0000000000007948 */ /* 0x000fea0003800000 */
[----:B------:R-:W2:Y:S01]  /*1ef0*/  LDCU.128 UR20, c[0x0][0x440] ;  /* 0x00008800ff1477ac */ /* 0x000ea20008000c00 */
[----:B-1----:R-:W-:-:S04]  /*1f00*/  LEA R3, R3, R0, 0x18 ;  /* 0x0000000003037211 */ /* 0x002fc800078ec0ff */
[CC--:B------:R-:W-:Y:S02]  /*1f10*/  LEA R0, R44.reuse, R3.reuse, 0x5 ;  /* 0x000000032c007211 */ /* 0x0c0fe400078e28ff */
[----:B------:R-:W-:-:S03]  /*1f20*/  LEA R3, R44, R3, 0x2 ;  /* 0x000000032c037211 */ /* 0x000fc600078e10ff */
[----:B------:R-:W-:Y:S04]  /*1f30*/  STS.128 [R0], R20 ;  /* 0x0000001400007388 */ /* 0x000fe80000000c00 */
[----:B------:R1:W-:Y:S01]  /*1f40*/  STS.128 [R0+0x10], R12 ;  /* 0x0000100c00007388 */ /* 0x0003e20000000c00 */
[----:B------:R-:W-:Y:S08]  /*1f50*/  BAR.SYNC.DEFER_BLOCKING 0x0 ;  /* 0x0000000000007b1d */ /* 0x000ff00000010000 */
[----:B-1----:R-:W1:Y:S01]  /*1f60*/  LDC R14, c[0x0][0x388] ;  /* 0x0000e200ff0e7b82 */ /* 0x002e620000000800 */
[----:B------:R-:W3:Y:S04]  /*1f70*/  LDS R2, [R3] ;  /* 0x0000000003027984 */ /* 0x000ee80000000800 */
[----:B------:R-:W4:Y:S04]  /*1f80*/  LDS R8, [R3+0x200] ;  /* 0x0002000003087984 */ /* 0x000f280000000800 */
[----:B------:R-:W5:Y:S04]  /*1f90*/  LDS R9, [R3+0x400] ;  /* 0x0004000003097984 */ /* 0x000f680000000800 */
[----:B------:R-:W2:Y:S04]  /*1fa0*/  LDS R11, [R3+0x600] ;  /* 0x00060000030b7984 */ /* 0x000ea80000000800 */
[----:B------:R-:W1:Y:S04]  /*1fb0*/  LDS R25, [R3+0x800] ;  /* 0x0008000003197984 */ /* 0x000e680000000800 */
[----:B------:R-:W1:Y:S04]  /*1fc0*/  LDS R27, [R3+0xa00] ;  /* 0x000a0000031b7984 */ /* 0x000e680000000800 */
[----:B0-----:R-:W0:Y:S04]  /*1fd0*/  LDS R29, [R3+0xc00] ;  /* 0x000c0000031d7984 */ /* 0x001e280000000800 */
[----:B------:R-:W0:Y:S01]  /*1fe0*/  LDS R21, [R3+0xe00] ;  /* 0x000e000003157984 */ /* 0x000e220000000800 */
[----:B------:R-:W-:Y:S01]  /*1ff0*/  BAR.SYNC.DEFER_BLOCKING 0x0 ;  /* 0x0000000000007b1d */ /* 0x000fe20000010000 */
[----:B---3--:R-:W-:Y:S01]  /*2000*/  FADD.FTZ R2, RZ, R2 ;  /* 0x00000002ff027221 */ /* 0x008fe20000010000 */
[----:B----4-:R-:W-:-:S03]  /*2010*/  FADD.FTZ R8, RZ, R8 ;  /* 0x00000008ff087221 */ /* 0x010fc60000010000 */
[----:B-----5:R-:W-:Y:S01]  /*2020*/  FADD.FTZ R2, R2, R9 ;  /* 0x0000000902027221 */ /* 0x020fe20000010000 */
[----:B--2---:R-:W-:Y:S01]  /*2030*/  FADD.FTZ R8, R8, R11 ;  /* 0x0000000b08087221 */ /* 0x004fe20000010000 */
[----:B------:R-:W-:Y:S02]  /*2040*/  STS.128 [R0], R16 ;  /* 0x0000001000007388 */ /* 0x000fe40000000c00 */
[----:B-1----:R-:W-:Y:S02]  /*2050*/  FADD.FTZ R2, R2, R25 ;  /* 0x0000001902027221 */ /* 0x002fe40000010000 */
[----:B------:R1:W-:Y:S01]  /*2060*/  STS.128 [R0+0x10], R4 ;  /* 0x0000100400007388 */ /* 0x0003e20000000c00 */
[----:B------:R-:W-:Y:S01]  /*2070*/  FADD.FTZ R8, R8, R27 ;  /* 0x0000001b08087221 */ /* 0x000fe20000010000 */
[----:B------:R-:W-:Y:S01]  /*2080*/  BAR.SYNC.DEFER_BLOCKING 0x0 ;  /* 0x0000000000007b1d */ /* 0x000fe20000010000 */
[----:B0-----:R-:W-:Y:S02]  /*2090*/  FADD.FTZ R29, R2, R29 ;  /* 0x0000001d021d7221 */ /* 0x001fe40000010000 */
[----:B------:R-:W-:Y:S01]  /*20a0*/  FADD.FTZ R21, R8, R21 ;  /* 0x0000001508157221 */ /* 0x000fe20000010000 */
[----:B-1----:R-:W-:-:S05]  /*20b0*/  IMAD R5, R14, UR7, RZ ;  /* 0x000000070e057c24 */ /* 0x002fca000f8e02ff */
        /* <DEDUP_REMOVED lines=29> */
.L_x_3272:
        /* <DEDUP_REMOVED lines=8> */
.L_x_3279:
[----:B------:R-:W-:Y:S05]  /*2310*/  BSYNC B2 ;  /* 0x0000000000027941 */ /* 0x000fea0003800000 */
.L_x_3278:
        /* <DEDUP_REMOVED lines=8> */
.L_x_3280:
[----:B------:R-:W-:-:S05]  /*23a0*/  FADD.FTZ R64, R63, R64 ;  /* 0x000000403f407221 */ /* 0x000fca0000010000 */
[----:B------:R-:W-:Y:S01]  /*23b0*/  MOV R77, R64 ;  /* 0x00000040004d7202 */ /* 0x000fe20000000f00 */
[----:B------:R-:W-:Y:S01]  /*23c0*/  HFMA2 R68, -RZ, RZ, 0, 1.1920928955078125e-07 ;  /* 0x00000002ff447431 */ /* 0x000fe200000001ff */
[----:B------:R-:W-:-:S07]  /*23d0*/  MOV R65, R76 ;  /* 0x0000004c00417202 */ /* 0x000fce0000000f00 */
[----:B------:R-:W-:Y:S05]  /*23e0*/  WARPSYNC.COLLECTIVE R70, `(.L_x_3281) ;  /* 0x0000000046087348 */ /* 0x000fea0003c00000 */
[----:B------:R0:W1:Y:S02]  /*23f0*/  SHFL.BFLY P3, R76, R77, R68, R69 ;  /* 0x0c0000444d4c7389 */ /* 0x0000640000060045 */
[----:B01----:R-:W-:Y:S05]  /*2400*/  ENDCOLLECTIVE ;  /* 0x000000000000791b */ /* 0x003fea0003800000 */
.L_x_3281:
[----:B------:R-:W-:-:S05]  /*2410*/  FADD.FTZ R71, R62, R65 ;  /* 0x000000413e477221 */ /* 0x000fca0000010000 */
[----:B------:R-:W-:Y:S02]  /*2420*/  MOV R77, R71 ;  /* 0x00000047004d7202 */ /* 0x000fe40000000f00 */
[----:B------:R-:W-:-:S07]  /*2430*/  MOV R65, R76 ;  /* 0x0000004c00417202 */ /* 0x000fce0000000f00 */
[----:B------:R-:W-:Y:S05]  /*2440*/  WARPSYNC.COLLECTIVE R70, `(.L_x_3282) ;  /* 0x0000000046087348 */ /* 0x000fea0003c00000 */
[----:B------:R0:W1:Y:S02]  /*2450*/  SHFL.BFLY P3, R76, R77, R68, R69 ;  /* 0x0c0000444d4c7389 */ /* 0x0000640000060045 */
[----:B01----:R-:W-:Y:S05]  /*2460*/  ENDCOLLECTIVE ;  /* 0x000000000000791b */ /* 0x003fea0003800000 */
.L_x_3282:
[----:B------:R-:W-:-:S05]  /*2470*/  FADD.FTZ R73, R64, R65 ;  /* 0x0000004140497221 */ /* 0x000fca0000010000 */
[----:B------:R-:W-:Y:S01]  /*2480*/  MOV R77, R73 ;  /* 0x00000049004d7202 */ /* 0x000fe20000000f00 */
[----:B------:R-:W-:Y:S01]  /*2490*/  HFMA2 R68, -RZ, RZ, 0, 2.384185791015625e-07 ;  /* 0x00000004ff447431 */ /* 0x000fe200000001ff */
[----:B------:R-:W-:-:S07]  /*24a0*/  MOV R72, R76 ;  /* 0x0000004c00487202 */ /* 0x000fce0000000f00 */
[----:B------:R-:W-:Y:S05]  /*24b0*/  WARPSYNC.COLLECTIVE R70, `(.L_x_3283) ;  /* 0x0000000046087348 */ /* 0x000fea0003c00000 */
[----:B------:R0:W1:Y:S02]  /*24c0*/  SHFL.BFLY P3, R76, R77, R68, R69 ;  /* 0x0c0000444d4c7389 */ /* 0x0000640000060045 */
[----:B01----:R-:W-:Y:S05]  /*24d0*/  ENDCOLLECTIVE ;  /* 0x000000000000791b */ /* 0x003fea0003800000 */
.L_x_3283:
[----:B------:R-:W-:-:S05]  /*24e0*/  FADD.FTZ R72, R71, R72 ;  /* 0x0000004847487221 */ /* 0x000fca0000010000 */
[----:B------:R-:W-:Y:S02]  /*24f0*/  MOV R77, R72 ;  /* 0x00000048004d7202 */ /* 0x000fe40000000f00 */
[----:B------:R-:W-:-:S07]  /*2500*/  MOV R74, R76 ;  /* 0x0000004c004a7202 */ /* 0x000fce0000000f00 */
[----:B------:R-:W-:Y:S05]  /*2510*/  WARPSYNC.COLLECTIVE R70, `(.L_x_3284) ;  /* 0x0000000046087348 */ /* 0x000fea0003c00000 */
[----:B------:R0:W1:Y:S02]  /*2520*/  SHFL.BFLY P3, R76, R77, R68, R69 ;  /* 0x0c0000444d4c7389 */ /* 0x0000640000060045 */
[----:B01----:R-:W-:Y:S05]  /*2530*/  ENDCOLLECTIVE ;  /* 0x000000000000791b */ /* 0x003fea0003800000 */
.L_x_3284:
[----:B------:R-:W-:-:S05]  /*2540*/  FADD.FTZ R74, R73, R74 ;  /* 0x0000004a494a7221 */ /* 0x000fca0000010000 */
[----:B------:R-:W-:Y:S01]  /*2550*/  MOV R77, R74 ;  /* 0x0000004a004d7202 */ /* 0x000fe20000000f00 */
[----:B------:R-:W-:Y:S01]  /*2560*/  HFMA2 R68, -RZ, RZ, 0, 4.76837158203125e-07 ;  /* 0x00000008ff447431 */ /* 0x000fe200000001ff */
[----:B------:R-:W-:-:S07]  /*2570*/  MOV R65, R76 ;  /* 0x0000004c00417202 */ /* 0x000fce0000000f00 */
[----:B------:R-:W-:Y:S05]  /*2580*/  WARPSYNC.COLLECTIVE R70, `(.L_x_3285) ;  /* 0x0000000046087348 */ /* 0x000fea0003c00000 */
[----:B------:R0:W1:Y:S02]  /*2590*/  SHFL.BFLY P3, R76, R77, R68, R69 ;  /* 0x0c0000444d4c7389 */ /* 0x0000640000060045 */
[----:B01----:R-:W-:Y:S05]  /*25a0*/  ENDCOLLECTIVE ;  /* 0x000000000000791b */ /* 0x003fea0003800000 */
.L_x_3285:
[----:B------:R-:W-:-:S05]  /*25b0*/  FADD.FTZ R75, R72, R65 ;  /* 0x00000041484b7221 */ /* 0x000fca0000010000 */
[----:B------:R-:W-:Y:S02]  /*25c0*/  MOV R77, R75 ;  /* 0x0000004b004d7202 */ /* 0x000fe40000000f00 */
[----:B------:R-:W-:-:S07]  /*25d0*/  MOV R63, R76 ;  /* 0x0000004c003f7202 */ /* 0x000fce0000000f00 */
[----:B------:R-:W-:Y:S05]  /*25e0*/  WARPSYNC.COLLECTIVE R70, `(.L_x_3286) ;  /* 0x0000000046087348 */ /* 0x000fea0003c00000 */
[----:B------:R0:W1:Y:S02]  /*25f0*/  SHFL.BFLY P3, R76, R77, R68, R69 ;  /* 0x0c0000444d4c7389 */ /* 0x0000640000060045 */
[----:B01----:R-:W-:Y:S05]  /*2600*/  ENDCOLLECTIVE ;  /* 0x000000000000791b */ /* 0x003fea0003800000 */
.L_x_3286:
[----:B------:R-:W-:-:S05]  /*2610*/  FADD.FTZ R62, R74, R63 ;  /* 0x0000003f4a3e7221 */ /* 0x000fca0000010000 */
[----:B------:R-:W-:Y:S01]  /*2620*/  MOV R77, R62 ;  /* 0x0000003e004d7202 */ /* 0x000fe20000000f00 */
[----:B------:R-:W-:Y:S02]  /*2630*/  HFMA2 R68, -RZ, RZ, 0, 9.5367431640625e-07 ;  /* 0x00000010ff447431 */ /* 0x000fe400000001ff */
[----:B------:R-:W-:-:S07]  /*2640*/  FADD.FTZ R63, R75, R76 ;  /* 0x0000004c4b3f7221 */ /* 0x000fce0000010000 */
[----:B------:R-:W-:Y:S05]  /*2650*/  WARPSYNC.COLLECTIVE R70, `(.L_x_3287) ;  /* 0x0000000046087348 */ /* 0x000fea0003c00000 */
[----:B------:R0:W1:Y:S02]  /*2660*/  SHFL.BFLY P3, R76, R77, R68, R69 ;  /* 0x0c0000444d4c7389 */ /* 0x0000640000060045 */
[----:B01----:R-:W-:Y:S05]  /*2670*/  ENDCOLLECTIVE ;  /* 0x000000000000791b */ /* 0x003fea0003800000 */
.L_x_3287:
[----:B------:R-:W-:Y:S02]  /*2680*/  MOV R77, R63 ;  /* 0x0000003f004d7202 */ /* 0x000fe40000000f00 */
[----:B------:R-:W-:-:S07]  /*2690*/  MOV R65, R76 ;  /* 0x0000004c00417202 */ /* 0x000fce0000000f00 */
[----:B------:R-:W-:Y:S05]  /*26a0*/  WARPSYNC.COLLECTIVE R70, `(.L_x_3288) ;  /* 0x0000000046087348 */ /* 0x000fea0003c00000 */
[----:B------:R0:W1:Y:S02]  /*26b0*/  SHFL.BFLY P3, R76, R77, R68, R69 ;  /* 0x0c0000444d4c7389 */ /* 0x0000640000060045 */
[----:B01----:R-:W-:Y:S05]  /*26c0*/  ENDCOLLECTIVE ;  /* 0x000000000000791b */ /* 0x003fea0003800000 */
.L_x_3288:
[----:B------:R-:W-:Y:S01]  /*26d0*/  MOV R64, R76 ;  /* 0x0000004c00407202 */ /* 0x000fe20000000f00 */
[----:B------:R-:W-:Y:S06]  /*26e0*/  BRA `(.L_x_3289) ;  /* 0xffffffe400107947 */ /* 0x000fec000383ffff */
.L_x_3290:
        /* <DEDUP_REMOVED lines=9> */
.L_x_6445:


//--------------------- .text._ZN10layer_norm22ln_bwd_finalize_kernelINS_22Kernel_traits_finalizeILj256Ef6__halfS2_S2_fjLb0ELj1024ELj4ENS_18Kernel_traits_baseILj256EfS2_S2_S2_fjLj1024EEEEELb0ELb0EEEvNS_9BwdParamsE --------------------------
	.section	.text._ZN10layer_norm22ln_bwd_finalize_kernelINS_22Kernel_traits_finalizeILj256Ef6__halfS2_S2_fjLb0ELj1024ELj4ENS_18Kernel_traits_baseILj256EfS2_S2_S2_fjLj1024EEEEELb0ELb0EEEvNS_9BwdParamsE,"ax",@progbits
	.align	128
        .global         _ZN10layer_norm22ln_bwd_finalize_kernelINS_22Kernel_traits_finalizeILj256Ef6__halfS2_S2_fjLb0ELj1024ELj4ENS_18Kernel_traits_baseILj256EfS2_S2_S2_fjLj1024EEEEELb0ELb0EEEvNS_9BwdParamsE
        .type           _ZN10layer_norm22ln_bwd_finalize_kernelINS_22Kernel_traits_finalizeILj256Ef6__halfS2_S2_fjLb0ELj1024ELj4ENS_18Kernel_traits_baseILj256EfS2_S2_S2_fjLj1024EEEEELb0ELb0EEEvNS_9BwdParamsE,@function
        .size           _ZN10layer_norm22ln_bwd_finalize_kernelINS_22Kernel_traits_finalizeILj256Ef6__halfS2_S2_fjLb0ELj1024ELj4ENS_18Kernel_traits_baseILj256EfS2_S2_S2_fjLj1024EEEEELb0ELb0EEEvNS_9BwdParamsE,(.L_x_6446 - _ZN10layer_norm22ln_bwd_finalize_kernelINS_22Kernel_traits_finalizeILj256Ef6__halfS2_S2_fjLb0ELj1024ELj4ENS_18Kernel_traits_baseILj256EfS2_S2_S2_fjLj1024EEEEELb0ELb0EEEvNS_9BwdParamsE)
        .other          _ZN10layer_norm22ln_bwd_finalize_kernelINS_22Kernel_traits_finalizeILj256Ef6__halfS2_S2_fjLb0ELj1024ELj4ENS_18Kernel_traits_baseILj256EfS2_S2_S2_fjLj1024EEEEELb0ELb0EEEvNS_9BwdParamsE,@"STO_CUDA_ENTRY STV_DEFAULT"
_ZN10layer_norm22ln_bwd_finalize_kernelINS_22Kernel_traits_finalizeILj256Ef6__halfS2_S2_fjLb0ELj1024ELj4ENS_18Kernel_traits_baseILj256EfS2_S2_S2_fjLj1024EEEEELb0ELb0EEEvNS_9BwdParamsE:
.text._ZN10layer_norm22ln_bwd_finalize_kernelINS_22Kernel_traits_finalizeILj256Ef6__halfS2_S2_fjLb0ELj1024ELj4ENS_18Kernel_traits_baseILj256EfS2_S2_S2_fjLj1024EEEEELb0ELb0EEEvNS_9BwdParamsE:
        /* <DEDUP_REMOVED lines=82> */
.L_x_3295:
        /* <DEDUP_REMOVED lines=118> */
.L_x_3294:
[----:B------:R-:W-:Y:S05]  /*0c80*/  BSYNC.RECONVERGENT B1 ;  /* 0x0000000000017941 */ /* 0x000fea0003800200 */
.L_x_3293:
        /* <DEDUP_REMOVED lines=75> */
.L_x_3297:
[----:B------:R-:W-:Y:S05]  /*1140*/  BSYNC.RECONVERGENT B1 ;  /* 0x0000000000017941 */ /* 0x000fea0003800200 */
.L_x_3296:
        /* <DEDUP_REMOVED lines=37> */
.L_x_3299:
[----:B------:R-:W-:Y:S05]  /*13a0*/  BSYNC.RECONVERGENT B1 ;  /* 0x0000000000017941 */ /* 0x000fea0003800200 */
.L_x_3298:
[----:B------:R-:W-:Y:S05]  /*13b0*/  @!P1 BRA `(.L_x_3292) ;  /* 0x0000000000409947 */ /* 0x000fea0003800000 */
[----:B------:R-:W0:Y:S01]  /*13c0*/  LDC.64 R6, c[0x0][0x440] ;  /* 0x00011000ff067b82 */ /* 0x000e220000000a00 */
[----:B------:R-:W-:Y:S01]  /*13d0*/  IMAD R59, R2, R56, R59 ;  /* 0x00000038023b7224 */ /* 0x000fe200078e023b */
[----:B------:R-:W-:Y:S02]  /*13e0*/  LOP3.LUT R8, R8, 0x1f, RZ, 0xc0, !PT ;  /* 0x0000001f08087812 */ /* 0x000fe400078ec0ff */
[----:B------:R-:W-:Y:S02]  /*13f0*/  IADD3 R9, PT, PT, -R9, RZ, RZ ;  /* 0x000000ff09097210 */ /* 0x000fe40007ffe1ff */
[----:B------:R-:W-:Y:S02]  /*1400*/  IADD3 R59, PT, PT, R8, R59, RZ ;  /* 0x0000003b083b7210 */ /* 0x000fe40007ffe0ff */
[----:B------:R-:W1:Y:S05]  /*1410*/  LDC.64 R10, c[0x0][0x448] ;  /* 0x00011200ff0a7b82 */ /* 0x000e6a0000000a00 */
.L_x_3300:
        /* <DEDUP_REMOVED lines=10> */
.L_x_3292:
[----:B------:R-:W-:Y:S05]  /*14c0*/  BSYNC.RECONVERGENT B0 ;  /* 0x0000000000007941 */ /* 0x000fea0003800200 */
.L_x_3291:
        /* <DEDUP_REMOVED lines=57> */
.L_x_3301:
        /* <DEDUP_REMOVED lines=10> */
.L_x_6446:


//--------------------- .text._ZN10layer_norm13ln_bwd_kernelINS_13Kernel_traitsIf6__halfS2_S2_fjLj256ELj1ELj4ELj1ELj16ENS_18Kernel_traits_baseILj256EfS2_S2_S2_fjLj128EEEEELb1ELb0ELb1ELb0EEEvNS_9BwdParamsE --------------------------
	.section	.text._ZN10layer_norm13ln_bwd_kernelINS_13Kernel_traitsIf6__halfS2_S2_fjLj256ELj1ELj4ELj1ELj16ENS_18Kernel_traits_baseILj256EfS2_S2_S2_fjLj128EEEEELb1ELb0ELb1ELb0EEEvNS_9BwdParamsE,"ax",@progbits
	.align	128
        .global         _ZN10layer_norm13ln_bwd_kernelINS_13Kernel_traitsIf6__halfS2_S2_fjLj256ELj1ELj4ELj1ELj16ENS_18Kernel_traits_baseILj256EfS2_S2_S2_fjLj128EEEEELb1ELb0ELb1ELb0EEEvNS_9BwdParamsE
        .type           _ZN10layer_norm13ln_bwd_kernelINS_13Kernel_traitsIf6__halfS2_S2_fjLj256ELj1ELj4ELj1ELj16ENS_18Kernel_traits_baseILj256EfS2_S2_S2_fjLj128EEEEELb1ELb0ELb1ELb0EEEvNS_9BwdParamsE,@function
        .size           _ZN10layer_norm13ln_bwd_kernelINS_13Kernel_traitsIf6__halfS2_S2_fjLj256ELj1ELj4ELj1ELj16ENS_18Kernel_traits_baseILj256EfS2_S2_S2_fjLj128EEEEELb1ELb0ELb1ELb0EEEvNS_9BwdParamsE,(.L_x_6447 - _ZN10layer_norm13ln_bwd_kernelINS_13Kernel_traitsIf6__halfS2_S2_fjLj256ELj1ELj4ELj1ELj16ENS_18Kernel_traits_baseILj256EfS2_S2_S2_fjLj128EEEEELb1ELb0ELb1ELb0EEEvNS_9BwdParamsE)
        .other          _ZN10layer_norm13ln_bwd_kernelINS_13Kernel_traitsIf6__halfS2_S2_fjLj256ELj1ELj4ELj1ELj16ENS_18Kernel_traits_baseILj256EfS2_S2_S2_fjLj128EEEEELb1ELb0ELb1ELb0EEEvNS_9BwdParamsE,@"STO_CUDA_ENTRY STV_DEFAULT"
_ZN10layer_norm13ln_bwd_kernelINS_13Kernel_traitsIf6__halfS2_S2_fjLj256ELj1ELj4ELj1ELj16ENS_18Kernel_traits_baseILj256EfS2_S2_S2_fjLj128EEEEELb1ELb0ELb1ELb0EEEvNS_9BwdParamsE:
.text._ZN10layer_norm13ln_bwd_kernelINS_13Kernel_traitsIf6__halfS2_S2_fjLj256ELj1ELj4ELj1ELj16ENS_18Kernel_traits_baseILj256EfS2_S2_S2_fjLj128EEEEELb1ELb0ELb1ELb0EEEvNS_9BwdParamsE:
        /* <DEDUP_REMOVED lines=37> */
.L_x_3330:
[----:B0-----:R-:W0:Y:S08]  /*0250*/  LDC.64 R50, c[0x0][0x3f8] ;  /* 0x0000fe00ff327b82 */ /* 0x001e300000000a00 */
[----:B------:R-:W1:Y:S08]  /*0260*/  LDC.64 R52, c[0x0][0x3c8] ;  /* 0x0000f200ff347b82 */ /* 0x000e700000000a00 */
[----:B--2---:R-:W2:Y:S01]  /*0270*/  LDC.64 R62, c[0x0][0x3f0] ;  /* 0x0000fc00ff3e7b82 */ /* 0x004ea20000000a00 */
[----:B0-----:R-:W-:-:S05]  /*0280*/  IMAD.WIDE R50, R2, 0x4, R50 ;  /* 0x0000000402327825 */ /* 0x001fca00078e0232 */
[----:B------:R1:W3:Y:S02]  /*0290*/  LDG.E R54, desc[UR6][R50.64] ;  /* 0x0000000632367981 */ /* 0x0002e4000c1e1900 */
[----:B-1----:R-:W-:-:S04]  /*02a0*/  IMAD.WIDE R50, R2, 0x4, R52 ;  /* 0x0000000402327825 */ /* 0x002fc800078e0234 */
[----:B--2---:R-:W-:Y:S02]  /*02b0*/  IMAD.WIDE R52, R2, 0x4, R62 ;  /* 0x0000000402347825 */ /* 0x004fe400078e023e */
[----:B-----5:R0:W5:Y:S01]  /*02c0*/  LDG.E R51, desc[UR6][R50.64] ;  /* 0x0000000632337981 */ /* 0x020162000c1e1900 */
[----:B------:R-:W1:Y:S03]  /*02d0*/  LDC.64 R62, c[0x0][0x3c0] ;  /* 0x0000f000ff3e7b82 */ /* 0x000e660000000a00 */
[----:B------:R0:W5:Y:S01]  /*02e0*/  LDG.E R50, desc[UR6][R52.64] ;  /* 0x0000000634327981 */ /* 0x000162000c1e1900 */
[----:B------:R-:W-:Y:S01]  /*02f0*/  BSSY.RECONVERGENT B1, `(.L_x_3304) ;  /* 0x00000a6000017945 */ /* 0x000fe20003800200 */
[----:B------:R-:W2:Y:S02]  /*0300*/  S2R R61, SR_TID.X ;  /* 0x00000000003d7919 */ /* 0x000ea40000002100 */
[----:B--2---:R-:W-:-:S02]  /*0310*/  LOP3.LUT R61, R61, 0x1f, RZ, 0xc0, !PT ;  /* 0x0000001f3d3d7812 */ /* 0x004fc400078ec0ff */
[----:B---3--:R-:W-:-:S13]  /*0320*/  ISETP.GE.AND P2, PT, R54, 0x1, PT ;  /* 0x000000013600780c */ /* 0x008fda0003f46270 */
[----:B01----:R-:W-:Y:S05]  /*0330*/  @!P2 BRA `(.L_x_3305) ;  /* 0x0000000400f0a947 */ /* 0x003fea0003800000 */
[----:B------:R-:W0:Y:S01]  /*0340*/  LDC R69, c[0x0][0x388] ;  /* 0x0000e200ff457b82 */ /* 0x000e220000000800 */
[----:B-----5:R-:W-:Y:S01]  /*0350*/  ISETP.GE.AND P1, PT, R50, 0x1, PT ;  /* 0x000000013200780c */ /* 0x020fe20003f26270 */
[----:B------:R-:W-:Y:S01]  /*0360*/  HFMA2 R68, -RZ, RZ, 0, 0 ;  /* 0x00000000ff447431 */ /* 0x000fe200000001ff */
[----:B------:R-:W-:-:S11]  /*0370*/  ISETP.GE.U32.AND P3, PT, R77, 0x20, PT ;  /* 0x000000204d00780c */ /* 0x000fd60003f66070 */
[----:B------:R-:W-:Y:S01]  /*0380*/  @P1 IADD3 R56, PT, PT, R50, -0x1, RZ ;  /* 0xffffffff32381810 */ /* 0x000fe20007ffe0ff */
[----:B0-----:R-:W-:-:S04]  /*0390*/  IMAD R52, R2, R69, RZ ;  /* 0x0000004502347224 */ /* 0x001fc800078e02ff */
[----:B------:R-:W-:Y:S01]  /*03a0*/  @P1 IMAD R55, R56, R69, RZ ;  /* 0x0000004538371224 */ /* 0x000fe200078e02ff */
[----:B------:R-:W-:-:S04]  /*03b0*/  SHF.R.S32.HI R53, RZ, 0x1f, R52 ;  /* 0x0000001fff357819 */ /* 0x000fc80000011434 */
[----:B------:R-:W-:Y:S02]  /*03c0*/  LEA.HI R56, R53, R52, RZ, 0x3 ;  /* 0x0000003435387211 */ /* 0x000fe400078f18ff */
[----:B------:R-:W-:Y:S02]  /*03d0*/  @P1 SHF.R.S32.HI R52, RZ, 0x1f, R55 ;  /* 0x0000001fff341819 */ /* 0x000fe40000011437 */
[----:B------:R-:W-:Y:S02]  /*03e0*/  LEA.HI.SX32 R56, R56, R61, 0x1d ;  /* 0x0000003d38387211 */ /* 0x000fe400078feaff */
[----:B------:R-:W-:-:S04]  /*03f0*/  @P1 LEA.HI R52, R52, R55, RZ, 0x3 ;  /* 0x0000003734341211 */ /* 0x000fc800078f18ff */
[----:B------:R-:W-:Y:S02]  /*0400*/  @P1 LEA.HI.SX32 R55, R52, R61, 0x1d ;  /* 0x0000003d34371211 */ /* 0x000fe400078feaff */
[----:B------:R-:W-:Y:S02]  /*0410*/  CS2R R52, SRZ ;  /* 0x0000000000347805 */ /* 0x000fe4000001ff00 */
[----:B------:R-:W-:Y:S02]  /*0420*/  @P1 MOV R53, RZ ;  /* 0x000000ff00351202 */ /* 0x000fe40000000f00 */
[----:B------:R-:W-:Y:S01]  /*0430*/  @P1 MOV R52, R55 ;  /* 0x0000003700341202 */ /* 0x000fe20000000f00 */
[----:B------:R-:W-:Y:S01]  /*0440*/  IMAD.MOV.U32 R55, RZ, RZ, RZ ;  /* 0x000000ffff377224 */ /* 0x000fe200078e00ff */
        /* <DEDUP_REMOVED lines=8> */
[----:B------:R-:W-:Y:S01]  /*04d0*/  LEA.HI R0, R3, R0, RZ, 0x3 ;  /* 0x0000000003007211 */ /* 0x000fe200078f18ff */
[----:B------:R-:W3:Y:S03]  /*04e0*/  LDC.U8 R70, c[0x0][0x410] ;  /* 0x00010400ff467b82 */ /* 0x000ee60000000000 */
[----:B------:R-:W-:Y:S01]  /*04f0*/  LEA.HI.SX32 R3, R0, R61, 0x1d ;  /* 0x0000003d00037211 */ /* 0x000fe200078feaff */
[----:B0-----:R-:W-:Y:S01]  /*0500*/  IMAD.WIDE.U32 R4, R56, 0x10, R4 ;  /* 0x0000001038047825 */ /* 0x001fe200078e0004 */
[----:B------:R-:W-:-:S05]  /*0510*/  LEA R40, P0, R52, UR12, 0x3 ;  /* 0x0000000c34287c11 */ /* 0x000fca000f8018ff */
[----:B------:R-:W4:Y:S01]  /*0520*/  LDG.E.128 R4, desc[UR6][R4.64] ;  /* 0x0000000604047981 */ /* 0x000f22000c1e1d00 */
[----:B-1----:R-:W-:Y:S01]  /*0530*/  IMAD.WIDE.U32 R8, R3, 0x10, R8 ;  /* 0x0000001003087825 */ /* 0x002fe200078e0008 */
[----:B------:R-:W-:-:S05]  /*0540*/  LEA.HI.X R41, R52, UR13, R53, 0x3, P0 ;  /* 0x0000000d34297c11 */ /* 0x000fca00080f1c35 */
[----:B------:R-:W4:Y:S04]  /*0550*/  LDG.E.128 R8, desc[UR6][R8.64] ;  /* 0x0000000608087981 */ /* 0x000f28000c1e1d00 */
        /* <DEDUP_REMOVED lines=9> */
[----:B------:R-:W-:Y:S02]  /*05f0*/  HADD2.F32 R4, -RZ, R4.H1_H1 ;  /* 0x30000004ff047230 */ /* 0x000fe40000004100 */
[--C-:B------:R-:W-:Y:S02]  /*0600*/  HADD2.F32 R76, -RZ, R5.reuse.H0_H0 ;  /* 0x20000005ff4c7230 */ /* 0x100fe40000004100 */
[----:B------:R-:W-:Y:S02]  /*0610*/  HADD2.F32 R42, -RZ, R5.H1_H1 ;  /* 0x30000005ff2a7230 */ /* 0x000fe40000004100 */
[--C-:B------:R-:W-:Y:S02]  /*0620*/  HADD2.F32 R70, -RZ, R6.reuse.H0_H0 ;  /* 0x20000006ff467230 */ /* 0x100fe40000004100 */
[----:B------:R-:W-:-:S02]  /*0630*/  HADD2.F32 R68, -RZ, R6.H1_H1 ;  /* 0x30000006ff447230 */ /* 0x000fc40000004100 */
[C---:B------:R-:W-:Y:S01]  /*0640*/  FADD.FTZ R6, -R3.reuse, R4 ;  /* 0x0000000403067221 */ /* 0x040fe20000010100 */
[--C-:B------:R-:W-:Y:S02]  /*0650*/  HADD2.F32 R44, -RZ, R7.reuse.H1_H1 ;  /* 0x30000007ff2c7230 */ /* 0x100fe40000004100 */
[C---:B------:R-:W-:Y:S01]  /*0660*/  FADD.FTZ R76, -R3.reuse, R76 ;  /* 0x0000004c034c7221 */ /* 0x040fe20000010100 */
[----:B------:R-:W-:Y:S02]  /*0670*/  HADD2.F32 R62, -RZ, R7.H0_H0 ;  /* 0x20000007ff3e7230 */ /* 0x000fe40000004100 */
[C---:B------:R-:W-:Y:S01]  /*0680*/  FADD.FTZ R7, -R3.reuse, R42 ;  /* 0x0000002a03077221 */ /* 0x040fe20000010100 */
[--C-:B------:R-:W-:Y:S02]  /*0690*/  HADD2.F32 R53, -RZ, R8.reuse.H0_H0 ;  /* 0x20000008ff357230 */ /* 0x100fe40000004100 */
[----:B------:R-:W-:Y:S01]  /*06a0*/  FADD.FTZ R0, -R3, R0 ;  /* 0x0000000003007221 */ /* 0x000fe20000010100 */
[----:B------:R-:W-:-:S02]  /*06b0*/  HADD2.F32 R42, -RZ, R8.H1_H1 ;  /* 0x30000008ff2a7230 */ /* 0x000fc40000004100 */
[----:B0-----:R-:W-:Y:S01]  /*06c0*/  FADD.FTZ R56, -R3, R44 ;  /* 0x0000002c03387221 */ /* 0x001fe20000010100 */
[--C-:B------:R-:W-:Y:S02]  /*06d0*/  HADD2.F32 R43, -RZ, R9.reuse.H0_H0 ;  /* 0x20000009ff2b7230 */ /* 0x100fe40000004100 */
[C---:B------:R-:W-:Y:S01]  /*06e0*/  FMUL.FTZ R5, R51.reuse, R6 ;  /* 0x0000000633057220 */ /* 0x040fe20000410000 */
[----:B------:R-:W-:Y:S02]  /*06f0*/  HADD2.F32 R44, -RZ, R9.H1_H1 ;  /* 0x30000009ff2c7230 */ /* 0x000fe40000004100 */
[----:B------:R-:W-:Y:S01]  /*0700*/  FMUL.FTZ R6, R51, R76 ;  /* 0x0000004c33067220 */ /* 0x000fe20000410000 */
[C---:B------:R-:W-:Y:S01]  /*0710*/  FADD.FTZ R70, -R3.reuse, R70 ;  /* 0x0000004603467221 */ /* 0x040fe20000010100 */
[C---:B------:R-:W-:Y:S01]  /*0720*/  FADD.FTZ R68, -R3.reuse, R68 ;  /* 0x0000004403447221 */ /* 0x040fe20000010100 */
[----:B------:R-:W-:Y:S01]  /*0730*/  FADD.FTZ R62, -R3, R62 ;  /* 0x0000003e033e7221 */ /* 0x000fe20000010100 */
[C-C-:B------:R-:W-:Y:S01]  /*0740*/  SHF.R.U64 R59, R40.reuse, 0x8, R41.reuse ;  /* 0x00000008283b7819 */ /* 0x140fe20000001229 */
[C---:B------:R-:W-:Y:S01]  /*0750*/  FMUL.FTZ R7, R51.reuse, R7 ;  /* 0x0000000733077220 */ /* 0x040fe20000410000 */
[C-C-:B------:R-:W-:Y:S01]  /*0760*/  SHF.R.U64 R58, R40.reuse, 0x10, R41.reuse ;  /* 0x00000010283a7819 */ /* 0x140fe20000001229 */
[----:B------:R-:W-:Y:S01]  /*0770*/  FMUL.FTZ R0, R51, R0 ;  /* 0x0000000033007220 */ /* 0x000fe20000410000 */
[----:B------:R-:W-:-:S02]  /*0780*/  SHF.R.U64 R57, R40, 0x18, R41 ;  /* 0x0000001828397819 */ /* 0x000fc40000001229 */
[----:B------:R-:W-:Y:S01]  /*0790*/  PRMT R60, R40, 0x7610, R60 ;  /* 0x00007610283c7816 */ /* 0x000fe2000000003c */
[----:B------:R-:W-:Y:S01]  /*07a0*/  FMUL.FTZ R40, R72, R53 ;  /* 0x0000003548287220 */ /* 0x000fe20000410000 */
[----:B------:R-:W-:Y:S01]  /*07b0*/  SHF.R.U32.HI R4, RZ, 0x8, R41 ;  /* 0x00000008ff047819 */ /* 0x000fe20000011629 */
[-C--:B------:R-:W-:Y:S01]  /*07c0*/  FFMA.FTZ R17, R5, R42.reuse, R17 ;  /* 0x0000002a05117223 */ /* 0x080fe20000010011 */
[--C-:B------:R-:W-:Y:S01]  /*07d0*/  SHF.R.U32.HI R52, RZ, 0x10, R41.reuse ;  /* 0x00000010ff347819 */ /* 0x100fe20000011629 */
[----:B------:R-:W-:Y:S01]  /*07e0*/  FADD.FTZ R29, R29, R42 ;  /* 0x0000002a1d1d7221 */ /* 0x000fe20000010000 */
[----:B------:R-:W-:Y:S02]  /*07f0*/  SHF.R.U32.HI R49, RZ, 0x18, R41 ;  /* 0x00000018ff317819 */ /* 0x000fe40000011629 */
[----:B------:R-:W-:Y:S01]  /*0800*/  PRMT R3, R41, 0x7610, R3 ;  /* 0x0000761029037816 */ /* 0x000fe20000000003 */
[----:B------:R-:W-:Y:S01]  /*0810*/  FMUL.FTZ R41, R73, R42 ;  /* 0x0000002a49297220 */ /* 0x000fe20000410000 */
[----:B------:R-:W-:-:S02]  /*0820*/  HADD2.F32 R47, -RZ, R11.H0_H0 ;  /* 0x2000000bff2f7230 */ /* 0x000fc40000004100 */
[-C--:B------:R-:W-:Y:S01]  /*0830*/  FFMA.FTZ R18, R6, R43.reuse, R18 ;  /* 0x0000002b06127223 */ /* 0x080fe20000010012 */
[----:B------:R-:W-:Y:S02]  /*0840*/  HADD2.F32 R48, -RZ, R11.H1_H1 ;  /* 0x3000000bff307230 */ /* 0x000fe40000004100 */
[----:B------:R-:W-:Y:S01]  /*0850*/  FADD.FTZ R30, R30, R43 ;  /* 0x0000002b1e1e7221 */ /* 0x000fe20000010000 */
[----:B------:R-:W-:Y:S01]  /*0860*/  FMUL.FTZ R42, R74, R43 ;  /* 0x0000002b4a2a7220 */ /* 0x000fe20000410000 */
[----:B------:R-:W-:Y:S01]  /*0870*/  FMUL.FTZ R11, R51, R56 ;  /* 0x00000038330b7220 */ /* 0x000fe20000410000 */
[-C--:B------:R-:W-:Y:S01]  /*0880*/  FFMA.FTZ R19, R7, R44.reuse, R19 ;  /* 0x0000002c07137223 */ /* 0x080fe20000010013 */
[----:B------:R-:W-:Y:S01]  /*0890*/  FADD.FTZ R31, R31, R44 ;  /* 0x0000002c1f1f7221 */ /* 0x000fe20000010000 */
[----:B------:R-:W-:Y:S01]  /*08a0*/  FMUL.FTZ R43, R75, R44 ;  /* 0x0000002c4b2b7220 */ /* 0x000fe20000410000 */
[----:B------:R-:W-:Y:S01]  /*08b0*/  FADD.FTZ R44, RZ, R40 ;  /* 0x00000028ff2c7221 */ /* 0x000fe20000010000 */
[C---:B------:R-:W-:Y:S01]  /*08c0*/  FFMA.FTZ R56, R0.reuse, R40, RZ ;  /* 0x0000002800387223 */ /* 0x040fe200000100ff */
[----:B------:R-:W-:Y:S01]  /*08d0*/  FFMA.FTZ R16, R0, R53, R16 ;  /* 0x0000003500107223 */ /* 0x000fe20000010010 */
[----:B------:R-:W-:Y:S01]  /*08e0*/  FADD.FTZ R28, R28, R53 ;  /* 0x000000351c1c7221 */ /* 0x000fe20000010000 */
[----:B------:R-:W-:Y:S01]  /*08f0*/  FADD.FTZ R53, R44, R41 ;  /* 0x000000292c357221 */ /* 0x000fe20000010000 */
[----:B------:R-:W-:Y:S01]  /*0900*/  FFMA.FTZ R55, R5, R41, R56 ;  /* 0x0000002905377223 */ /* 0x000fe20000010038 */
[----:B------:R-:W-:-:S02]  /*0910*/  HADD2.F32 R45, -RZ, R10.H0_H0 ;  /* 0x2000000aff2d7230 */ /* 0x000fc40000004100 */
[----:B------:R-:W-:Y:S02]  /*0920*/  HADD2.F32 R46, -RZ, R10.H1_H1 ;  /* 0x3000000aff2e7230 */ /* 0x000fe40000004100 */
        /* <DEDUP_REMOVED lines=12> */
[----:B------:R-:W-:Y:S01]  /*09f0*/  FFMA.FTZ R62, R8, R44, R55 ;  /* 0x0000002c083e7223 */ /* 0x000fe20000010037 */
        /* <DEDUP_REMOVED lines=11> */
[--C-:B------:R-:W-:Y:S01]  /*0ab0*/  FADD.FTZ R27, R27, R48.reuse ;  /* 0x000000301b1b7221 */ /* 0x100fe20000010000 */
[----:B------:R-:W-:Y:S01]  /*0ac0*/  PRMT R48, R52, 0x7610, R48 ;  /* 0x0000761034307816 */ /* 0x000fe20000000030 */
[----:B------:R-:W-:Y:S01]  /*0ad0*/  FADD.FTZ R55, R56, R47 ;  /* 0x0000002f38377221 */ /* 0x000fe20000010000 */
[----:B------:R-:W-:Y:S01]  /*0ae0*/  FFMA.FTZ R68, R11, R47, R68 ;  /* 0x0000002f0b447223 */ /* 0x000fe20000010044 */
[----:B------:R-:W-:Y:S06]  /*0af0*/  BRA `(.L_x_3306) ;  /* 0x0000000000947947 */ /* 0x000fec0003800000 */
.L_x_3305:
[----:B-----5:R-:W-:Y:S02]  /*0b00*/  ISETP.GE.AND P1, PT, R50, 0x1, PT ;  /* 0x000000013200780c */ /* 0x020fe40003f26270 */
[----:B------:R-:W-:Y:S02]  /*0b10*/  ISETP.GE.U32.AND P3, PT, R77, 0x20, PT ;  /* 0x000000204d00780c */ /* 0x000fe40003f66070 */
[----:B------:R-:W-:-:S09]  /*0b20*/  MOV R68, RZ ;  /* 0x000000ff00447202 */ /* 0x000fd20000000f00 */
[----:B------:R-:W0:Y:S01]  /*0b30*/  @P1 LDC R53, c[0x0][0x388] ;  /* 0x0000e200ff351b82 */ /* 0x000e220000000800 */
[----:B------:R-:W-:-:S05]  /*0b40*/  @P1 IADD3 R52, PT, PT, R50, -0x1, RZ ;  /* 0xffffffff32341810 */ /* 0x000fca0007ffe0ff */
[----:B0-----:R-:W-:-:S05]  /*0b50*/  @P1 IMAD R52, R52, R53, RZ ;  /* 0x0000003534341224 */ /* 0x001fca00078e02ff */
[----:B------:R-:W-:-:S04]  /*0b60*/  @P1 SHF.R.S32.HI R53, RZ, 0x1f, R52 ;  /* 0x0000001fff351819 */ /* 0x000fc80000011434 */
[----:B------:R-:W-:-:S04]  /*0b70*/  @P1 LEA.HI R52, R53, R52, RZ, 0x3 ;  /* 0x0000003435341211 */ /* 0x000fc800078f18ff */
[----:B------:R-:W-:Y:S02]  /*0b80*/  @P1 LEA.HI.SX32 R55, R52, R61, 0x1d ;  /* 0x0000003d34371211 */ /* 0x000fe400078feaff */
[----:B------:R-:W-:Y:S02]  /*0b90*/  CS2R R52, SRZ ;  /* 0x0000000000347805 */ /* 0x000fe4000001ff00 */
[----:B------:R-:W-:Y:S01]  /*0ba0*/  @P1 IMAD.MOV.U32 R53, RZ, RZ, RZ ;  /* 0x000000ffff351224 */ /* 0x000fe200078e00ff */
[----:B------:R-:W-:Y:S01]  /*0bb0*/  @P1 MOV R52, R55 ;  /* 0x0000003700341202 */ /* 0x000fe20000000f00 */
[----:B------:R-:W-:Y:S01]  /*0bc0*/  HFMA2 R55, -RZ, RZ, 0, 0 ;  /* 0x00000000ff377431 */ /* 0x000fe200000001ff */
[----:B------:R-:W-:Y:S06]  /*0bd0*/  @!P3 BRA `(.L_x_3306) ;  /* 0x00000000005cb947 */ /* 0x000fec0003800000 */
[----:B------:R-:W-:Y:S02]  /*0be0*/  ISETP.NE.U32.AND P0, PT, RZ, UR10, PT ;  /* 0x0000000aff007c0c */ /* 0x000fe4000bf05070 */
[C---:B------:R-:W-:Y:S02]  /*0bf0*/  LEA R48, P4, R52.reuse, UR12, 0x3 ;  /* 0x0000000c34307c11 */ /* 0x040fe4000f8818ff */
[----:B------:R-:W-:Y:S02]  /*0c00*/  ISETP.NE.AND.EX P0, PT, RZ, UR11, PT, P0 ;  /* 0x0000000bff007c0c */ /* 0x000fe4000bf05300 */
[----:B------:R-:W-:-:S06]  /*0c10*/  LEA.HI.X R49, R52, UR13, R53, 0x3, P4 ;  /* 0x0000000d34317c11 */ /* 0x000fcc000a0f1c35 */
[----:B------:R-:W2:Y:S05]  /*0c20*/  LDG.E.64 R48, desc[UR6][R48.64] ;  /* 0x0000000630307981 */ /* 0x000eaa000c1e1b00 */
[----:B------:R-:W0:Y:S08]  /*0c30*/  @P0 LDC R3, c[0x0][0x388] ;  /* 0x0000e200ff030b82 */ /* 0x000e300000000800 */
[----:B------:R-:W1:Y:S01]  /*0c40*/  @P0 LDC.64 R56, c[0x0][0x438] ;  /* 0x00010e00ff380b82 */ /* 0x000e620000000a00 */
[----:B0-----:R-:W-:-:S05]  /*0c50*/  @P0 IMAD R3, R2, R3, RZ ;  /* 0x0000000302030224 */ /* 0x001fca00078e02ff */
[----:B------:R-:W-:-:S04]  /*0c60*/  @P0 SHF.R.S32.HI R4, RZ, 0x1f, R3 ;  /* 0x0000001fff040819 */ /* 0x000fc80000011403 */
[----:B------:R-:W-:-:S04]  /*0c70*/  @P0 LEA.HI R4, R4, R3, RZ, 0x3 ;  /* 0x0000000304040211 */ /* 0x000fc800078f18ff */
[----:B------:R-:W-:-:S05]  /*0c80*/  @P0 LEA.HI.SX32 R53, R4, R61, 0x1d ;  /* 0x0000003d04350211 */ /* 0x000fca00078feaff */
[----:B-1----:R-:W-:-:S05]  /*0c90*/  @P0 IMAD.WIDE.U32 R52, R53, 0x10, R56 ;  /* 0x0000001035340825 */ /* 0x002fca00078e0038 */
[----:B------:R0:W5:Y:S01]  /*0ca0*/  @P0 LDG.E.128 R12, desc[UR6][R52.64] ;  /* 0x00000006340c0981 */ /* 0x000162000c1e1d00 */
[----:B------:R-:W-:Y:S02]  /*0cb0*/  MOV R68, RZ ;  /* 0x000000ff00447202 */ /* 0x000fe40000000f00 */
[--C-:B--2---:R-:W-:Y:S02]  /*0cc0*/  SHF.R.U32.HI R56, RZ, 0x18, R49.reuse ;  /* 0x00000018ff387819 */ /* 0x104fe40000011631 */
[C-C-:B------:R-:W-:Y:S02]  /*0cd0*/  SHF.R.U64 R59, R48.reuse, 0x8, R49.reuse ;  /* 0x00000008303b7819 */ /* 0x140fe40000001231 */
[C-C-:B------:R-:W-:Y:S02]  /*0ce0*/  SHF.R.U64 R58, R48.reuse, 0x10, R49.reuse ;  /* 0x00000010303a7819 */ /* 0x140fe40000001231 */
[C---:B------:R-:W-:Y:S02]  /*0cf0*/  SHF.R.U64 R57, R48.reuse, 0x18, R49 ;  /* 0x0000001830397819 */ /* 0x040fe40000001231 */
[----:B------:R-:W-:-:S02]  /*0d00*/  PRMT R60, R48, 0x7610, R60 ;  /* 0x00007610303c7816 */ /* 0x000fc4000000003c */
[--C-:B------:R-:W-:Y:S02]  /*0d10*/  SHF.R.U32.HI R4, RZ, 0x8, R49.reuse ;  /* 0x00000008ff047819 */ /* 0x100fe40000011631 */
[----:B------:R-:W-:Y:S02]  /*0d20*/  SHF.R.U32.HI R48, RZ, 0x10, R49 ;  /* 0x00000010ff307819 */ /* 0x000fe40000011631 */
[----:B------:R-:W-:Y:S02]  /*0d30*/  PRMT R3, R49, 0x7610, R3 ;  /* 0x0000761031037816 */ /* 0x000fe40000000003 */
[----:B0-----:R-:W-:-:S07]  /*0d40*/  PRMT R49, R56, 0x7610, R49 ;  /* 0x0000761038317816 */ /* 0x001fce0000000031 */
.L_x_3306:
[----:B------:R-:W-:Y:S05]  /*0d50*/  BSYNC.RECONVERGENT B1 ;  /* 0x0000000000017941 */ /* 0x000fea0003800200 */
.L_x_3304:
        /* <DEDUP_REMOVED lines=20> */
.L_x_3342:
[----:B------:R-:W-:Y:S05]  /*0ea0*/  @!P3 BRA.U `(.L_x_3308) ;  /* 0x0000001900d8b947 */ /* 0x000fea0003800000 */
[----:B------:R-:W3:Y:S01]  /*0eb0*/  @P1 LDC R53, c[0x0][0x388] ;  /* 0x0000e200ff351b82 */ /* 0x000ee20000000800 */
[----:B------:R-:W-:Y:S01]  /*0ec0*/  @P1 IADD3 R50, PT, PT, R50, -0x1, RZ ;  /* 0xffffffff32321810 */ /* 0x000fe20007ffe0ff */
[----:B------:R-:W-:Y:S01]  /*0ed0*/  BSSY.RECONVERGENT B2, `(.L_x_3308) ;  /* 0x00001b3000027945 */ /* 0x000fe20003800200 */
[----:B--2---:R-:W-:-:S03]  /*0ee0*/  FADD.FTZ R56, R62, R63 ;  /* 0x0000003f3e387221 */ /* 0x004fc60000010000 */
[----:B---3--:R-:W-:-:S05]  /*0ef0*/  @P1 IMAD R50, R50, R53, RZ ;  /* 0x0000003532321224 */ /* 0x008fca00078e02ff */
[----:B------:R-:W-:-:S04]  /*0f00*/  @P1 SHF.R.S32.HI R53, RZ, 0x1f, R50 ;  /* 0x0000001fff351819 */ /* 0x000fc80000011432 */
[----:B------:R-:W-:Y:S01]  /*0f10*/  @P1 LEA.HI R52, R53, R50, RZ, 0x3 ;  /* 0x0000003235341211 */ /* 0x000fe200078f18ff */
[----:B-1----:R-:W-:-:S03]  /*0f20*/  FADD.FTZ R50, R68, R71 ;  /* 0x0000004744327221 */ /* 0x002fc60000010000 */
[----:B------:R-:W-:Y:S02]  /*0f30*/  @P1 LEA.HI.SX32 R61, R52, R61, 0x1d ;  /* 0x0000003d343d1211 */ /* 0x000fe400078feaff */
[----:B------:R-:W-:Y:S02]  /*0f40*/  CS2R R52, SRZ ;  /* 0x0000000000347805 */ /* 0x000fe4000001ff00 */
[----:B------:R-:W-:Y:S01]  /*0f50*/  @P1 MOV R53, RZ ;  /* 0x000000ff00351202 */ /* 0x000fe20000000f00 */
[----:B------:R-:W-:Y:S01]  /*0f60*/  @P1 IMAD.MOV.U32 R52, RZ, RZ, R61 ;  /* 0x000000ffff341224 */ /* 0x000fe200078e003d */
[----:B------:R-:W-:Y:S06]  /*0f70*/  @!P3 BRA `(.L_x_3309) ;  /* 0x0000001800a0b947 */ /* 0x000fec0003800000 */
[----:B------:R-:W1:Y:S01]  /*0f80*/  LDC.U8 R55, c[0x0][0x410] ;  /* 0x00010400ff377b82 */ /* 0x000e620000000000 */
[----:B------:R-:W-:Y:S01]  /*0f90*/  UISETP.NE.U32.AND UP0, UPT, UR10, URZ, UPT ;  /* 0x000000ff0a00728c */ /* 0x000fe2000bf05070 */
[----:B------:R-:W-:Y:S01]  /*0fa0*/  FMUL.FTZ R50, R50, UR9 ;  /* 0x0000000932327c20 */ /* 0x000fe20008410000 */
[----:B------:R-:W-:Y:S01]  /*0fb0*/  BSSY.RECONVERGENT B1, `(.L_x_3310) ;  /* 0x0000194000017945 */ /* 0x000fe20003800200 */
[----:B------:R-:W-:Y:S01]  /*0fc0*/  FMUL.FTZ R56, R56, UR9 ;  /* 0x0000000938387c20 */ /* 0x000fe20008410000 */
[----:B------:R-:W-:Y:S01]  /*0fd0*/  UISETP.NE.AND.EX UP0, UPT, UR11, URZ, UPT, UP0 ;  /* 0x000000ff0b00728c */ /* 0x000fe2000bf05300 */
[----:B-1----:R-:W-:-:S04]  /*0fe0*/  ISETP.NE.AND P0, PT, R55, RZ, PT ;  /* 0x000000ff3700720c */ /* 0x002fc80003f05270 */
[----:B------:R-:W-:-:S04]  /*0ff0*/  FSEL R50, R50, RZ, !P0 ;  /* 0x000000ff32327208 */ /* 0x000fc80004000000 */
[----:B------:R-:W-:Y:S05]  /*1000*/  BRA.U UP0, `(.L_x_3311) ;  /* 0x0000000d00487547 */ /* 0x000fea000b800000 */
        /* <DEDUP_REMOVED lines=18> */
.L_x_3314:
[----:B------:R-:W-:Y:S05]  /*1130*/  BSYNC.RECONVERGENT B3 ;  /* 0x0000000000037941 */ /* 0x000fea0003800200 */
.L_x_3313:
        /* <DEDUP_REMOVED lines=13> */
.L_x_3316:
[----:B------:R-:W-:Y:S05]  /*1210*/  BSYNC.RECONVERGENT B3 ;  /* 0x0000000000037941 */ /* 0x000fea0003800200 */
.L_x_3315:
        /* <DEDUP_REMOVED lines=13> */
.L_x_3318:
[----:B------:R-:W-:Y:S05]  /*12f0*/  BSYNC.RECONVERGENT B3 ;  /* 0x0000000000037941 */ /* 0x000fea0003800200 */
.L_x_3317:
        /* <DEDUP_REMOVED lines=13> */
.L_x_3320:
[----:B------:R-:W-:Y:S05]  /*13d0*/  BSYNC.RECONVERGENT B3 ;  /* 0x0000000000037941 */ /* 0x000fea0003800200 */
.L_x_3319:
        /* <DEDUP_REMOVED lines=13> */
.L_x_3322:
[----:B------:R-:W-:Y:S05]  /*14b0*/  BSYNC.RECONVERGENT B3 ;  /* 0x0000000000037941 */ /* 0x000fea0003800200 */
.L_x_3321:
        /* <DEDUP_REMOVED lines=13> */
.L_x_3324:
[----:B------:R-:W-:Y:S05]  /*1590*/  BSYNC.RECONVERGENT B3 ;  /* 0x0000000000037941 */ /* 0x000fea0003800200 */
.L_x_3323:
        /* <DEDUP_REMOVED lines=13> */
.L_x_3326:
[----:B------:R-:W-:Y:S05]  /*1670*/  BSYNC.RECONVERGENT B3 ;  /* 0x0000000000037941 */ /* 0x000fea0003800200 */
.L_x_3325:
        /* <DEDUP_REMOVED lines=13> */
.L_x_3312:
[----:B------:R-:W0:Y:S01]  /*1750*/  @P1 LDC.64 R36, c[0x0][0x408] ;  /* 0x00010200ff241b82 */ /* 0x000e220000000a00 */
[-CC-:B------:R-:W-:Y:S01]  /*1760*/  FFMA.FTZ R55, R0, R56.reuse, R50.reuse ;  /* 0x0000003800377223 */ /* 0x180fe20000010032 */
[----:B------:R-:W-:Y:S01]  /*1770*/  ISETP.GT.AND P0, PT, R54, RZ, PT ;  /* 0x000000ff3600720c */ /* 0x000fe20003f04270 */
[-CC-:B------:R-:W-:Y:S01]  /*1780*/  FFMA.FTZ R68, R5, R56.reuse, R50.reuse ;  /* 0x0000003805447223 */ /* 0x180fe20000010032 */
[-CC-:B------:R-:W-:Y:S01]  /*1790*/  FFMA.FTZ R70, R7, R56.reuse, R50.reuse ;  /* 0x0000003807467223 */ /* 0x180fe20000010032 */
[----:B------:R-:W-:Y:S01]  /*17a0*/  FADD.FTZ R54, R40, -R55 ;  /* 0x8000003728367221 */ /* 0x000fe20000010000 */
[----:B------:R-:W-:Y:S01]  /*17b0*/  FFMA.FTZ R55, R6, R56, R50 ;  /* 0x0000003806377223 */ /* 0x000fe20000010032 */
[----:B------:R-:W-:Y:S01]  /*17c0*/  FADD.FTZ R68, R41, -R68 ;  /* 0x8000004429447221 */ /* 0x000fe20000010000 */
[----:B------:R-:W1:Y:S01]  /*17d0*/  @P1 LDC.64 R38, c[0x0][0x408] ;  /* 0x00010200ff261b82 */ /* 0x000e620000000a00 */
[C---:B------:R-:W-:Y:S01]  /*17e0*/  FMUL.FTZ R54, R51.reuse, R54 ;  /* 0x0000003633367220 */ /* 0x040fe20000410000 */
[----:B------:R-:W-:Y:S01]  /*17f0*/  @P1 LOP3.LUT P2, RZ, R60, 0xff, RZ, 0xc0, !PT ;  /* 0x000000ff3cff1812 */ /* 0x000fe2000784c0ff */
[----:B------:R-:W-:Y:S01]  /*1800*/  FMUL.FTZ R68, R51, R68 ;  /* 0x0000004433447220 */ /* 0x000fe20000410000 */
[----:B------:R-:W-:Y:S01]  /*1810*/  FADD.FTZ R70, R43, -R70 ;  /* 0x800000462b467221 */ /* 0x000fe20000010000 */
[----:B------:R-:W-:-:S02]  /*1820*/  @P1 LOP3.LUT P3, RZ, R59, 0xff, RZ, 0xc0, !PT ;  /* 0x000000ff3bff1812 */ /* 0x000fc4000786c0ff */
[----:B------:R-:W-:Y:S02]  /*1830*/  FSEL R71, R54, RZ, P0 ;  /* 0x000000ff36477208 */ /* 0x000fe40000000000 */
[----:B------:R-:W-:-:S03]  /*1840*/  FSEL R54, R68, RZ, P0 ;  /* 0x000000ff44367208 */ /* 0x000fc60000000000 */
[----:B0-----:R-:W-:Y:S02]  /*1850*/  @P1 FMUL.FTZ R37, R71, R37 ;  /* 0x0000002547251220 */ /* 0x001fe40000410000 */
[----:B-1----:R-:W-:Y:S02]  /*1860*/  @P1 FMUL.FTZ R63, R54, R39 ;  /* 0x00000027363f1220 */ /* 0x002fe40000410000 */
[----:B------:R-:W-:Y:S02]  /*1870*/  @P1 FMUL.FTZ R39, R37, R36 ;  /* 0x0000002425271220 */ /* 0x000fe40000410000 */
[----:B------:R-:W0:Y:S01]  /*1880*/  @P1 LDC.64 R36, c[0x0][0x408] ;  /* 0x00010200ff241b82 */ /* 0x000e220000000a00 */
[----:B------:R-:W-:Y:S01]  /*1890*/  @P1 FMUL.FTZ R63, R63, R38 ;  /* 0x000000263f3f1220 */ /* 0x000fe20000410000 */
[----:B------:R-:W-:Y:S01]  /*18a0*/  FADD.FTZ R38, R42, -R55 ;  /* 0x800000372a267221 */ /* 0x000fe20000010000 */
[----:B------:R-:W-:Y:S01]  /*18b0*/  @P1 FSEL R68, R39, RZ, P2 ;  /* 0x000000ff27441208 */ /* 0x000fe20001000000 */
[C---:B------:R-:W-:Y:S01]  /*18c0*/  FMUL.FTZ R39, R51.reuse, R70 ;  /* 0x0000004633277220 */ /* 0x040fe20000410000 */
[----:B------:R-:W-:Y:S01]  /*18d0*/  @P1 LOP3.LUT P2, RZ, R58, 0xff, RZ, 0xc0, !PT ;  /* 0x000000ff3aff1812 */ /* 0x000fe2000784c0ff */
[----:B------:R-:W-:Y:S01]  /*18e0*/  FMUL.FTZ R38, R51, R38 ;  /* 0x0000002633267220 */ /* 0x000fe20000410000 */
[----:B------:R-:W-:-:S02]  /*18f0*/  @P1 FSEL R63, R63, RZ, P3 ;  /* 0x000000ff3f3f1208 */ /* 0x000fc40001800000 */
[----:B------:R-:W-:Y:S02]  /*1900*/  FSEL R39, R39, RZ, P0 ;  /* 0x000000ff27277208 */ /* 0x000fe40000000000 */
[----:B------:R-:W-:Y:S02]  /*1910*/  FSEL R38, R38, RZ, P0 ;  /* 0x000000ff26267208 */ /* 0x000fe40000000000 */
[----:B------:R-:W-:Y:S02]  /*1920*/  @P1 LOP3.LUT P3, RZ, R57, 0xff, RZ, 0xc0, !PT ;  /* 0x000000ff39ff1812 */ /* 0x000fe4000786c0ff */
[----:B------:R-:W-:Y:S02]  /*1930*/  @P1 F2FP.F16.F32.PACK_AB R68, RZ, R68 ;  /* 0x00000044ff44123e */ /* 0x000fe400000000ff */
[----:B------:R-:W-:Y:S02]  /*1940*/  @P1 F2FP.F16.F32.PACK_AB R63, RZ, R63 ;  /* 0x0000003fff3f123e */ /* 0x000fe400000000ff */
[----:B------:R-:W-:-:S04]  /*1950*/  @P1 PRMT R32, R68, 0x7610, R32 ;  /* 0x0000761044201816 */ /* 0x000fc80000000020 */
[----:B------:R-:W-:Y:S01]  /*1960*/  @P1 PRMT R32, R32, 0x5410, R63 ;  /* 0x0000541020201816 */ /* 0x000fe2000000003f */
[----:B0-----:R-:W-:-:S04]  /*1970*/  @P1 FMUL.FTZ R37, R38, R37 ;  /* 0x0000002526251220 */ /* 0x001fc80000410000 */
[----:B------:R-:W-:Y:S02]  /*1980*/  @P1 FMUL.FTZ R55, R37, R36 ;  /* 0x0000002425371220 */ /* 0x000fe40000410000 */
[----:B------:R-:W0:Y:S03]  /*1990*/  @P1 LDC.64 R36, c[0x0][0x408] ;  /* 0x00010200ff241b82 */ /* 0x000e260000000a00 */
[----:B------:R-:W-:Y:S01]  /*19a0*/  @P1 FSEL R69, R55, RZ, P2 ;  /* 0x000000ff37451208 */ /* 0x000fe20001000000 */
[----:B------:R-:W-:Y:S01]  /*19b0*/  FFMA.FTZ R55, R8, R56, R50 ;  /* 0x0000003808377223 */ /* 0x000fe20000010032 */
[----:B------:R-:W-:Y:S02]  /*19c0*/  @P1 LOP3.LUT P2, RZ, R3, 0xff, RZ, 0xc0, !PT ;  /* 0x000000ff03ff1812 */ /* 0x000fe4000784c0ff */
[----:B------:R-:W-:Y:S01]  /*19d0*/  @P1 F2FP.F16.F32.PACK_AB R69, RZ, R69 ;  /* 0x00000045ff45123e */ /* 0x000fe200000000ff */
[----:B------:R-:W-:-:S03]  /*19e0*/  FADD.FTZ R70, R44, -R55 ;  /* 0x800000372c467221 */ /* 0x000fc60000010000 */
[----:B------:R-:W-:Y:S01]  /*19f0*/  @P1 PRMT R33, R69, 0x7610, R33 ;  /* 0x0000761045211816 */ /* 0x000fe20000000021 */
[----:B------:R-:W-:Y:S01]  /*1a00*/  FMUL.FTZ R55, R51, R70 ;  /* 0x0000004633377220 */ /* 0x000fe20000410000 */
[----:B------:R-:W-:-:S04]  /*1a10*/  FFMA.FTZ R70, R10, R56, R50 ;  /* 0x000000380a467223 */ /* 0x000fc80000010032 */
[----:B------:R-:W-:Y:S01]  /*1a20*/  FSEL R55, R55, RZ, P0 ;  /* 0x000000ff37377208 */ /* 0x000fe20000000000 */
[----:B------:R-:W-:-:S04]  /*1a30*/  FADD.FTZ R70, R46, -R70 ;  /* 0x800000462e467221 */ /* 0x000fc80000010000 */
[----:B------:R-:W-:Y:S01]  /*1a40*/  FMUL.FTZ R70, R51, R70 ;  /* 0x0000004633467220 */ /* 0x000fe20000410000 */
[----:B0-----:R-:W-:-:S04]  /*1a50*/  @P1 FMUL.FTZ R37, R39, R37 ;  /* 0x0000002527251220 */ /* 0x001fc80000410000 */
[----:B------:R-:W-:Y:S01]  /*1a60*/  FSEL R70, R70, RZ, P0 ;  /* 0x000000ff46467208 */ /* 0x000fe20000000000 */
[----:B------:R-:W-:-:S05]  /*1a70*/  @P1 FMUL.FTZ R36, R37, R36 ;  /* 0x0000002425241220 */ /* 0x000fca0000410000 */
[----:B------:R-:W-:-:S04]  /*1a80*/  @P1 FSEL R36, R36, RZ, P3 ;  /* 0x000000ff24241208 */ /* 0x000fc80001800000 */
[----:B------:R-:W-:Y:S02]  /*1a90*/  @P1 F2FP.F16.F32.PACK_AB R68, RZ, R36 ;  /* 0x00000024ff44123e */ /* 0x000fe400000000ff */
[----:B------:R-:W0:Y:S02]  /*1aa0*/  @P1 LDC.64 R36, c[0x0][0x408] ;  /* 0x00010200ff241b82 */ /* 0x000e240000000a00 */
[----:B------:R-:W-:Y:S01]  /*1ab0*/  @P1 PRMT R33, R33, 0x5410, R68 ;  /* 0x0000541021211816 */ /* 0x000fe20000000044 */
[-CC-:B------:R-:W-:Y:S01]  /*1ac0*/  FFMA.FTZ R68, R9, R56.reuse, R50.reuse ;  /* 0x0000003809447223 */ /* 0x180fe20000010032 */
[----:B------:R-:W-:-:S03]  /*1ad0*/  FFMA.FTZ R50, R11, R56, R50 ;  /* 0x000000380b327223 */ /* 0x000fc60000010032 */
[----:B------:R-:W-:Y:S01]  /*1ae0*/  FADD.FTZ R68, R45, -R68 ;  /* 0x800000442d447221 */ /* 0x000fe20000010000 */
[----:B------:R-:W-:-:S03]  /*1af0*/  FADD.FTZ R50, R47, -R50 ;  /* 0x800000322f327221 */ /* 0x000fc60000010000 */
[C---:B------:R-:W-:Y:S01]  /*1b00*/  FMUL.FTZ R68, R51.reuse, R68 ;  /* 0x0000004433447220 */ /* 0x040fe20000410000 */
[----:B------:R-:W-:-:S04]  /*1b10*/  FMUL.FTZ R51, R51, R50 ;  /* 0x0000003233337220 */ /* 0x000fc80000410000 */
[----:B------:R-:W-:Y:S02]  /*1b20*/  FSEL R68, R68, RZ, P0 ;  /* 0x000000ff44447208 */ /* 0x000fe40000000000 */
[----:B------:R-:W-:Y:S01]  /*1b30*/  FSEL R51, R51, RZ, P0 ;  /* 0x000000ff33337208 */ /* 0x000fe20000000000 */
[----:B0-----:R-:W-:-:S04]  /*1b40*/  @P1 FMUL.FTZ R37, R55, R37 ;  /* 0x0000002537251220 */ /* 0x001fc80000410000 */
[----:B------:R-:W-:-:S05]  /*1b50*/  @P1 FMUL.FTZ R36, R37, R36 ;  /* 0x0000002425241220 */ /* 0x000fca0000410000 */
[----:B------:R-:W-:Y:S02]  /*1b60*/  @P1 FSEL R63, R36, RZ, P2 ;  /* 0x000000ff243f1208 */ /* 0x000fe40001000000 */
[----:B------:R-:W0:Y:S01]  /*1b70*/  @P1 LDC.64 R36, c[0x0][0x408] ;  /* 0x00010200ff241b82 */ /* 0x000e220000000a00 */
[----:B------:R-:W-:Y:S02]  /*1b80*/  @P1 LOP3.LUT P2, RZ, R4, 0xff, RZ, 0xc0, !PT ;  /* 0x000000ff04ff1812 */ /* 0x000fe4000784c0ff */
[----:B------:R-:W-:-:S04]  /*1b90*/  @P1 F2FP.F16.F32.PACK_AB R63, RZ, R63 ;  /* 0x0000003fff3f123e */ /* 0x000fc800000000ff */
[----:B------:R-:W-:Y:S01]  /*1ba0*/  @P1 PRMT R34, R63, 0x7610, R34 ;  /* 0x000076103f221816 */ /* 0x000fe20000000022 */
        /* <DEDUP_REMOVED lines=8> */
[----:B------:R-:W-:Y:S01]  /*1c30*/  @P1 FMUL.FTZ R76, R37, R36 ;  /* 0x00000024254c1220 */ /* 0x000fe20000410000 */
[----:B------:R-:W-:Y:S02]  /*1c40*/  F2FP.F16.F32.PACK_AB R37, R39, R38 ;  /* 0x000000262725723e */ /* 0x000fe400000000ff */
[----:B------:R-:W-:Y:S02]  /*1c50*/  F2FP.F16.F32.PACK_AB R36, R54, R71 ;  /* 0x000000473624723e */ /* 0x000fe400000000ff */
[----:B------:R-:W-:Y:S02]  /*1c60*/  @P1 FSEL R76, R76, RZ, P2 ;  /* 0x000000ff4c4c1208 */ /* 0x000fe40001000000 */
[----:B------:R-:W-:Y:S02]  /*1c70*/  F2FP.F16.F32.PACK_AB R38, R68, R55 ;  /* 0x000000374426723e */ /* 0x000fe400000000ff */
[----:B------:R-:W-:Y:S02]  /*1c80*/  @P1 F2FP.F16.F32.PACK_AB R76, RZ, R76 ;  /* 0x0000004cff4c123e */ /* 0x000fe400000000ff */
[----:B------:R-:W-:-:S02]  /*1c90*/  F2FP.F16.F32.PACK_AB R39, R51, R70 ;  /* 0x000000463327723e */ /* 0x000fc400000000ff */
[----:B------:R-:W-:Y:S01]  /*1ca0*/  @P1 PRMT R35, R76, 0x7610, R35 ;  /* 0x000076104c231816 */ /* 0x000fe20000000023 */
        /* <DEDUP_REMOVED lines=8> */
.L_x_3311:
[----:B------:R-:W-:Y:S01]  /*1d30*/  MOV R61, UR22 ;  /* 0x00000016003d7c02 */ /* 0x000fe20008000f00 */
[----:B0-----:R-:W-:-:S03]  /*1d40*/  IMAD.U32 R62, RZ, RZ, UR23 ;  /* 0x00000017ff3e7e24 */ /* 0x001fc6000f8e00ff */
[----:B------:R-:W-:-:S04]  /*1d50*/  ISETP.NE.U32.AND P0, PT, R61, RZ, PT ;  /* 0x000000ff3d00720c */ /* 0x000fc80003f05070 */
[----:B------:R-:W-:-:S13]  /*1d60*/  ISETP.NE.AND.EX P0, PT, R62, RZ, PT, P0 ;  /* 0x000000ff3e00720c */ /* 0x000fda0003f05300 */
[----:B------:R-:W-:Y:S05]  /*1d70*/  @P0 BRA `(.L_x_3328) ;  /* 0x0000000400680947 */ /* 0x000fea0003800000 */
[----:B------:R-:W-:Y:S01]  /*1d80*/  ISETP.GT.AND P0, PT, R54, RZ, PT ;  /* 0x000000ff3600720c */ /* 0x000fe20003f04270 */
[----:B-----5:R-:W-:Y:S01]  /*1d90*/  HADD2.F32 R68, -RZ, R12.H0_H0 ;  /* 0x2000000cff447230 */ /* 0x020fe20000004100 */
[----:B------:R-:W-:-:S11]  /*1da0*/  @P1 LOP3.LUT P2, RZ, R60, 0xff, RZ, 0xc0, !PT ;  /* 0x000000ff3cff1812 */ /* 0x000fd6000784c0ff */
[----:B------:R-:W-:-:S04]  /*1db0*/  @P0 FFMA.FTZ R55, R0, R56, R50 ;  /* 0x0000003800370223 */ /* 0x000fc80000010032 */
[----:B------:R-:W-:-:S04]  /*1dc0*/  @P0 FADD.FTZ R55, R40, -R55 ;  /* 0x8000003728370221 */ /* 0x000fc80000010000 */
[----:B------:R-:W-:Y:S02]  /*1dd0*/  @P0 FFMA.FTZ R68, R51, R55, R68 ;  /* 0x0000003733440223 */ /* 0x000fe40000010044 */
[----:B------:R-:W0:Y:S02]  /*1de0*/  @P1 LDC.64 R54, c[0x0][0x408] ;  /* 0x00010200ff361b82 */ /* 0x000e240000000a00 */
[----:B0-----:R-:W-:Y:S01]  /*1df0*/  @P1 FMUL.FTZ R55, R68, R55 ;  /* 0x0000003744371220 */ /* 0x001fe20000410000 */
[----:B------:R-:W-:-:S03]  /*1e00*/  @P0 FFMA.FTZ R68, R5, R56, R50 ;  /* 0x0000003805440223 */ /* 0x000fc60000010032 */
[----:B------:R-:W-:Y:S01]  /*1e10*/  @P1 FMUL.FTZ R54, R55, R54 ;  /* 0x0000003637361220 */ /* 0x000fe20000410000 */
[----:B------:R-:W-:Y:S01]  /*1e20*/  @P0 FADD.FTZ R55, R41, -R68 ;  /* 0x8000004429370221 */ /* 0x000fe20000010000 */
[----:B------:R-:W-:-:S03]  /*1e30*/  HADD2.F32 R68, -RZ, R12.H1_H1 ;  /* 0x3000000cff447230 */ /* 0x000fc60000004100 */
[----:B------:R-:W-:Y:S02]  /*1e40*/  @P1 FSEL R54, R54, RZ, P2 ;  /* 0x000000ff36361208 */ /* 0x000fe40001000000 */
[----:B------:R-:W-:Y:S01]  /*1e50*/  @P0 FFMA.FTZ R68, R51, R55, R68 ;  /* 0x0000003733440223 */ /* 0x000fe20000010044 */
[----:B------:R-:W-:Y:S02]  /*1e60*/  @P1 LOP3.LUT P2, RZ, R59, 0xff, RZ, 0xc0, !PT ;  /* 0x000000ff3bff1812 */ /* 0x000fe4000784c0ff */
[----:B------:R-:W-:-:S04]  /*1e70*/  @P1 F2FP.F16.F32.PACK_AB R54, RZ, R54 ;  /* 0x00000036ff36123e */ /* 0x000fc800000000ff */
[----:B------:R-:W-:Y:S02]  /*1e80*/  @P1 PRMT R32, R54, 0x7610, R32 ;  /* 0x0000761036201816 */ /* 0x000fe40000000020 */
[----:B------:R-:W0:Y:S02]  /*1e90*/  @P1 LDC.64 R54, c[0x0][0x408] ;  /* 0x00010200ff361b82 */ /* 0x000e240000000a00 */
[----:B0-----:R-:W-:Y:S01]  /*1ea0*/  @P1 FMUL.FTZ R55, R68, R55 ;  /* 0x0000003744371220 */ /* 0x001fe20000410000 */
[----:B------:R-:W-:-:S03]  /*1eb0*/  HADD2.F32 R68, -RZ, R13.H0_H0 ;  /* 0x2000000dff447230 */ /* 0x000fc60000004100 */
[----:B------:R-:W-:Y:S01]  /*1ec0*/  @P1 FMUL.FTZ R54, R55, R54 ;  /* 0x0000003637361220 */ /* 0x000fe20000410000 */
[----:B------:R-:W-:-:S04]  /*1ed0*/  @P0 FFMA.FTZ R55, R6, R56, R50 ;  /* 0x0000003806370223 */ /* 0x000fc80000010032 */
[----:B------:R-:W-:Y:S01]  /*1ee0*/  @P1 FSEL R54, R54, RZ, P2 ;  /* 0x000000ff36361208 */ /* 0x000fe20001000000 */
[----:B------:R-:W-:Y:S01]  /*1ef0*/  @P0 FADD.FTZ R55, R42, -R55 ;  /* 0x800000372a370221 */ /* 0x000fe20000010000 */
[----:B------:R-:W-:Y:S02]  /*1f00*/  @P1 LOP3.LUT P2, RZ, R58, 0xff, RZ, 0xc0, !PT ;  /* 0x000000ff3aff1812 */ /* 0x000fe4000784c0ff */
[----:B------:R-:W-:Y:S01]  /*1f10*/  @P1 F2FP.F16.F32.PACK_AB R54, RZ, R54 ;  /* 0x00000036ff36123e */ /* 0x000fe200000000ff */
[----:B------:R-:W-:-:S03]  /*1f20*/  @P0 FFMA.FTZ R68, R51, R55, R68 ;  /* 0x0000003733440223 */ /* 0x000fc60000010044 */
[----:B------:R-:W-:Y:S02]  /*1f30*/  @P1 PRMT R32, R32, 0x5410, R54 ;  /* 0x0000541020201816 */ /* 0x000fe40000000036 */
        /* <DEDUP_REMOVED lines=45> */
[----:B0-----:R-:W-:-:S04]  /*2210*/  @P1 FMUL.FTZ R55, R68, R55 ;  /* 0x0000003744371220 */ /* 0x001fc80000410000 */
[----:B------:R-:W-:-:S05]  /*2220*/  @P1 FMUL.FTZ R54, R55, R54 ;  /* 0x0000003637361220 */ /* 0x000fca0000410000 */
[----:B------:R-:W-:-:S04]  /*2230*/  @P1 FSEL R54, R54, RZ, P2 ;  /* 0x000000ff36361208 */ /* 0x000fc80001000000 */
[----:B------:R-:W-:-:S04]  /*2240*/  @P1 F2FP.F16.F32.PACK_AB R54, RZ, R54 ;  /* 0x00000036ff36123e */ /* 0x000fc800000000ff */
[----:B------:R-:W-:Y:S01]  /*2250*/  @P1 PRMT R35, R54, 0x7610, R35 ;  /* 0x0000761036231816 */ /* 0x000fe20000000023 */
[----:B------:R-:W-:Y:S06]  /*2260*/  @!P1 BRA `(.L_x_3327) ;  /* 0x0000000400a09947 */ /* 0x000fec0003800000 */
[----:B------:R-:W-:-:S04]  /*2270*/  @P0 FFMA.FTZ R50, R11, R56, R50 ;  /* 0x000000380b320223 */ /* 0x000fc80000010032 */
[----:B------:R-:W-:Y:S01]  /*2280*/  @P0 FADD.FTZ R54, R47, -R50 ;  /* 0x800000322f360221 */ /* 0x000fe20000010000 */
[----:B------:R-:W-:-:S05]  /*2290*/  HADD2.F32 R50, -RZ, R15.H1_H1 ;  /* 0x3000000fff327230 */ /* 0x000fca0000004100 */
        /* <DEDUP_REMOVED lines=8> */
.L_x_3328:
[--C-:B------:R-:W-:Y:S01]  /*2320*/  @P2 FFMA.FTZ R37, R0, R56, R50.reuse ;  /* 0x0000003800252223 */ /* 0x100fe20000010032 */
[--C-:B-----5:R-:W-:Y:S01]  /*2330*/  HADD2.F32 R55, -RZ, R12.reuse.H0_H0 ;  /* 0x2000000cff377230 */ /* 0x120fe20000004100 */
[----:B------:R-:W-:Y:S01]  /*2340*/  ISETP.GT.AND P0, PT, R54, RZ, PT ;  /* 0x000000ff3600720c */ /* 0x000fe20003f04270 */
[----:B------:R-:W0:Y:S01]  /*2350*/  @P1 LDC.64 R38, c[0x0][0x408] ;  /* 0x00010200ff261b82 */ /* 0x000e220000000a00 */
[----:B------:R-:W-:Y:S01]  /*2360*/  @P2 FADD.FTZ R36, R40, -R37 ;  /* 0x8000002528242221 */ /* 0x000fe20000010000 */
[----:B------:R-:W-:Y:S01]  /*2370*/  HADD2.F32 R63, -RZ, R12.H1_H1 ;  /* 0x3000000cff3f7230 */ /* 0x000fe20000004100 */
[----:B------:R-:W-:Y:S01]  /*2380*/  @P1 LOP3.LUT P3, RZ, R59, 0xff, RZ, 0xc0, !PT ;  /* 0x000000ff3bff1812 */ /* 0x000fe2000786c0ff */
[----:B------:R-:W-:Y:S02]  /*2390*/  HADD2.F32 R71, -RZ, R15.H0_H0 ;  /* 0x2000000fff477230 */ /* 0x000fe40000004100 */
[----:B------:R-:W-:Y:S01]  /*23a0*/  @P2 FFMA.FTZ R55, R51, R36, R55 ;  /* 0x0000002433372223 */ /* 0x000fe20000010037 */
[----:B------:R-:W-:Y:S01]  /*23b0*/  @P1 LOP3.LUT P2, RZ, R60, 0xff, RZ, 0xc0, !PT ;  /* 0x000000ff3cff1812 */ /* 0x000fe2000784c0ff */
[----:B------:R-:W1:Y:S04]  /*23c0*/  @P1 LDC.64 R36, c[0x0][0x408] ;  /* 0x00010200ff241b82 */ /* 0x000e680000000a00 */
[-CC-:B------:R-:W-:Y:S01]  /*23d0*/  @P0 FFMA.FTZ R54, R5, R56.reuse, R50.reuse ;  /* 0x0000003805360223 */ /* 0x180fe20000010032 */
[----:B------:R-:W-:-:S03]  /*23e0*/  @P0 FFMA.FTZ R69, R6, R56, R50 ;  /* 0x0000003806450223 */ /* 0x000fc60000010032 */
[----:B------:R-:W-:Y:S01]  /*23f0*/  @P0 FADD.FTZ R54, R41, -R54 ;  /* 0x8000003629360221 */ /* 0x000fe20000010000 */
[----:B------:R-:W-:-:S03]  /*2400*/  @P0 FADD.FTZ R69, R42, -R69 ;  /* 0x800000452a450221 */ /* 0x000fc60000010000 */
[----:B------:R-:W-:Y:S01]  /*2410*/  @P0 FFMA.FTZ R63, R51, R54, R63 ;  /* 0x00000036333f0223 */ /* 0x000fe2000001003f */
[----:B------:R-:W-:-:S05]  /*2420*/  HADD2.F32 R54, -RZ, R13.H0_H0 ;  /* 0x2000000dff367230 */ /* 0x000fca0000004100 */
[----:B------:R-:W-:Y:S01]  /*2430*/  @P0 FFMA.FTZ R54, R51, R69, R54 ;  /* 0x0000004533360223 */ /* 0x000fe20000010036 */
[----:B0-----:R-:W-:-:S04]  /*2440*/  @P1 FMUL.FTZ R69, R63, R39 ;  /* 0x000000273f451220 */ /* 0x001fc80000410000 */
[----:B------:R-:W-:Y:S01]  /*2450*/  @P1 FMUL.FTZ R69, R69, R38 ;  /* 0x0000002645451220 */ /* 0x000fe20000410000 */
[----:B-1----:R-:W-:Y:S01]  /*2460*/  @P1 FMUL.FTZ R37, R55, R37 ;  /* 0x0000002537251220 */ /* 0x002fe20000410000 */
[----:B------:R-:W-:-:S03]  /*2470*/  HADD2.F32 R38, -RZ, R13.H1_H1 ;  /* 0x3000000dff267230 */ /* 0x000fc60000004100 */
[----:B------:R-:W-:Y:S01]  /*2480*/  @P1 FMUL.FTZ R39, R37, R36 ;  /* 0x0000002425271220 */ /* 0x000fe20000410000 */
[----:B------:R-:W-:Y:S01]  /*2490*/  @P1 FSEL R69, R69, RZ, P3 ;  /* 0x000000ff45451208 */ /* 0x000fe20001800000 */
[----:B------:R-:W0:Y:S01]  /*24a0*/  @P1 LDC.64 R36, c[0x0][0x408] ;  /* 0x00010200ff241b82 */ /* 0x000e220000000a00 */
[----:B------:R-:W-:Y:S02]  /*24b0*/  @P1 LOP3.LUT P3, RZ, R57, 0xff, RZ, 0xc0, !PT ;  /* 0x000000ff39ff1812 */ /* 0x000fe4000786c0ff */
[----:B------:R-:W-:Y:S02]  /*24c0*/  @P1 FSEL R39, R39, RZ, P2 ;  /* 0x000000ff27271208 */ /* 0x000fe40001000000 */
[----:B------:R-:W-:Y:S02]  /*24d0*/  @P1 F2FP.F16.F32.PACK_AB R69, RZ, R69 ;  /* 0x00000045ff45123e */ /* 0x000fe400000000ff */
[----:B------:R-:W-:Y:S02]  /*24e0*/  @P1 F2FP.F16.F32.PACK_AB R39, RZ, R39 ;  /* 0x00000027ff27123e */ /* 0x000fe400000000ff */
[----:B------:R-:W-:-:S02]  /*24f0*/  @P1 LOP3.LUT P2, RZ, R58, 0xff, RZ, 0xc0, !PT ;  /* 0x000000ff3aff1812 */ /* 0x000fc4000784c0ff */
[----:B------:R-:W-:Y:S01]  /*2500*/  @P1 PRMT R32, R39, 0x7610, R32 ;  /* 0x0000761027201816 */ /* 0x000fe20000000020 */
[----:B------:R-:W-:-:S03]  /*2510*/  HADD2.F32 R39, -RZ, R14.H0_H0 ;  /* 0x2000000eff277230 */ /* 0x000fc60000004100 */
[----:B------:R-:W-:Y:S01]  /*2520*/  @P1 PRMT R32, R32, 0x5410, R69 ;  /* 0x0000541020201816 */ /* 0x000fe20000000045 */
[----:B0-----:R-:W-:-:S04]  /*2530*/  @P1 FMUL.FTZ R37, R54, R37 ;  /* 0x0000002536251220 */ /* 0x001fc80000410000 */
[----:B------:R-:W-:Y:S01]  /*2540*/  @P1 FMUL.FTZ R68, R37, R36 ;  /* 0x0000002425441220 */ /* 0x000fe20000410000 */
[----:B------:R-:W-:-:S04]  /*2550*/  @P0 FFMA.FTZ R36, R7, R56, R50 ;  /* 0x0000003807240223 */ /* 0x000fc80000010032 */
[----:B------:R-:W-:Y:S01]  /*2560*/  @P0 FADD.FTZ R36, R43, -R36 ;  /* 0x800000242b240221 */ /* 0x000fe20000010000 */
[----:B------:R-:W-:Y:S02]  /*2570*/  @P1 FSEL R68, R68, RZ, P2 ;  /* 0x000000ff44441208 */ /* 0x000fe40001000000 */
[----:B------:R-:W-:Y:S01]  /*2580*/  @P1 LOP3.LUT P2, RZ, R3, 0xff, RZ, 0xc0, !PT ;  /* 0x000000ff03ff1812 */ /* 0x000fe2000784c0ff */
[----:B------:R-:W-:Y:S01]  /*2590*/  @P0 FFMA.FTZ R38, R51, R36, R38 ;  /* 0x0000002433260223 */ /* 0x000fe20000010026 */
[----:B------:R-:W-:Y:S01]  /*25a0*/  @P1 F2FP.F16.F32.PACK_AB R68, RZ, R68 ;  /* 0x00000044ff44123e */ /* 0x000fe200000000ff */
[----:B------:R-:W0:Y:S03]  /*25b0*/  @P1 LDC.64 R36, c[0x0][0x408] ;  /* 0x00010200ff241b82 */ /* 0x000e260000000a00 */
[----:B------:R-:W-:Y:S01]  /*25c0*/  @P1 PRMT R33, R68, 0x7610, R33 ;  /* 0x0000761044211816 */ /* 0x000fe20000000021 */
[----:B------:R-:W-:Y:S01]  /*25d0*/  @P0 FFMA.FTZ R68, R9, R56, R50 ;  /* 0x0000003809440223 */ /* 0x000fe20000010032 */
[----:B0-----:R-:W-:-:S04]  /*25e0*/  @P1 FMUL.FTZ R37, R38, R37 ;  /* 0x0000002526251220 */ /* 0x001fc80000410000 */
[----:B------:R-:W-:Y:S01]  /*25f0*/  @P1 FMUL.FTZ R36, R37, R36 ;  /* 0x0000002425241220 */ /* 0x000fe20000410000 */
[----:B------:R-:W-:-:S04]  /*2600*/  @P0 FFMA.FTZ R37, R8, R56, R50 ;  /* 0x0000003808250223 */ /* 0x000fc80000010032 */
[----:B------:R-:W-:Y:S01]  /*2610*/  @P1 FSEL R36, R36, RZ, P3 ;  /* 0x000000ff24241208 */ /* 0x000fe20001800000 */
[----:B------:R-:W-:-:S03]  /*2620*/  @P0 FADD.FTZ R70, R44, -R37 ;  /* 0x800000252c460221 */ /* 0x000fc60000010000 */
[----:B------:R-:W-:Y:S01]  /*2630*/  @P1 F2FP.F16.F32.PACK_AB R69, RZ, R36 ;  /* 0x00000024ff45123e */ /* 0x000fe200000000ff */
[----:B------:R-:W-:Y:S01]  /*2640*/  @P0 FFMA.FTZ R39, R51, R70, R39 ;  /* 0x0000004633270223 */ /* 0x000fe20000010027 */
[----:B------:R-:W0:Y:S01]  /*2650*/  @P1 LDC.64 R36, c[0x0][0x408] ;  /* 0x00010200ff241b82 */ /* 0x000e220000000a00 */
[----:B------:R-:W-:Y:S01]  /*2660*/  @P0 FADD.FTZ R70, R45, -R68 ;  /* 0x800000442d460221 */ /* 0x000fe20000010000 */
[----:B------:R-:W-:Y:S01]  /*2670*/  @P1 PRMT R33, R33, 0x5410, R69 ;  /* 0x0000541021211816 */ /* 0x000fe20000000045 */
[----:B------:R-:W-:-:S05]  /*2680*/  HADD2.F32 R69, -RZ, R14.H1_H1 ;  /* 0x3000000eff457230 */ /* 0x000fca0000004100 */
[----:B------:R-:W-:Y:S01]  /*2690*/  @P0 FFMA.FTZ R69, R51, R70, R69 ;  /* 0x0000004633450223 */ /* 0x000fe20000010045 */
        /* <DEDUP_REMOVED lines=9> */
[-CC-:B------:R-:W-:Y:S01]  /*2730*/  @P0 FFMA.FTZ R37, R10, R56.reuse, R50.reuse ;  /* 0x000000380a250223 */ /* 0x180fe20000010032 */
[----:B------:R-:W-:-:S03]  /*2740*/  @P0 FFMA.FTZ R50, R11, R56, R50 ;  /* 0x000000380b320223 */ /* 0x000fc60000010032 */
[----:B------:R-:W-:Y:S01]  /*2750*/  @P1 FSEL R70, R36, RZ, P2 ;  /* 0x000000ff24461208 */ /* 0x000fe20001000000 */
[----:B------:R-:W-:-:S03]  /*2760*/  @P0 FADD.FTZ R36, R46, -R37 ;  /* 0x800000252e240221 */ /* 0x000fc60000010000 */
[----:B------:R-:W-:Y:S01]  /*2770*/  @P1 F2FP.F16.F32.PACK_AB R70, RZ, R70 ;  /* 0x00000046ff46123e */ /* 0x000fe200000000ff */
[----:B------:R-:W-:Y:S02]  /*2780*/  @P0 FFMA.FTZ R71, R51, R36, R71 ;  /* 0x0000002433470223 */ /* 0x000fe40000010047 */
[----:B------:R-:W0:Y:S01]  /*2790*/  @P1 LDC.64 R36, c[0x0][0x408] ;  /* 0x00010200ff241b82 */ /* 0x000e220000000a00 */
[----:B------:R-:W-:Y:S01]  /*27a0*/  @P1 PRMT R34, R34, 0x5410, R70 ;  /* 0x0000541022221816 */ /* 0x000fe20000000046 */
[----:B0-----:R-:W-:-:S04]  /*27b0*/  @P1 FMUL.FTZ R37, R71, R37 ;  /* 0x0000002547251220 */ /* 0x001fc80000410000 */
[----:B------:R-:W-:Y:S01]  /*27c0*/  @P1 FMUL.FTZ R36, R37, R36 ;  /* 0x0000002425241220 */ /* 0x000fe20000410000 */
[----:B------:R-:W-:Y:S01]  /*27d0*/  @P0 FADD.FTZ R37, R47, -R50 ;  /* 0x800000322f250221 */ /* 0x000fe20000010000 */
[----:B------:R-:W-:-:S05]  /*27e0*/  HADD2.F32 R50, -RZ, R15.H1_H1 ;  /* 0x3000000fff327230 */ /* 0x000fca0000004100 */
[----:B------:R-:W-:Y:S01]  /*27f0*/  @P0 FFMA.FTZ R50, R51, R37, R50 ;  /* 0x0000002533320223 */ /* 0x000fe20000010032 */
[----:B------:R-:W-:-:S04]  /*2800*/  @P1 LOP3.LUT P0, RZ, R48, 0xff, RZ, 0xc0, !PT ;  /* 0x000000ff30ff1812 */ /* 0x000fc8000780c0ff */
        /* <DEDUP_REMOVED lines=13> */
[----:B------:R-:W-:-:S07]  /*28e0*/  @P1 PRMT R35, R35, 0x5410, R56 ;  /* 0x0000541023231816 */ /* 0x000fce0000000038 */
.L_x_3327:
[----:B------:R-:W-:Y:S05]  /*28f0*/  BSYNC.RECONVERGENT B1 ;  /* 0x0000000000017941 */ /* 0x000fea0003800200 */
.L_x_3310:
        /* <DEDUP_REMOVED lines=15> */
.L_x_3329:
[----:B------:R1:W-:Y:S02]  /*29f0*/  @P1 STG.E.128 desc[UR6][R50.64], R32 ;  /* 0x0000002032001986 */ /* 0x0003e4000c101d06 */
.L_x_3309:
[----:B------:R-:W-:Y:S05]  /*2a00*/  BSYNC.RECONVERGENT B2 ;  /* 0x0000000000027941 */ /* 0x000fea0003800200 */
.L_x_3308:
[----:B-1----:R-:W1:Y:S02]  /*2a10*/  LDC.64 R50, c[0x0][0x380] ;  /* 0x0000e000ff327b82 */ /* 0x002e640000000a00 */
[----:B-1----:R-:W-:-:S04]  /*2a20*/  LEA R2, R50, R2, 0x2 ;  /* 0x0000000232027211 */ /* 0x002fc800078e10ff */
[----:B------:R-:W-:-:S13]  /*2a30*/  ISETP.GE.AND P0, PT, R2, R51, PT ;  /* 0x000000330200720c */ /* 0x000fda0003f06270 */
[----:B------:R-:W-:Y:S05]  /*2a40*/  @!P0 BRA `(.L_x_3330) ;  /* 0xffffffd800008947 */ /* 0x000fea000383ffff */
.L_x_3303:
[----:B------:R-:W-:Y:S05]  /*2a50*/  BSYNC B0 ;  /* 0x0000000000007941 */ /* 0x000fea0003800000 */
.L_x_3302:
[----:B------:R-:W1:Y:S01]  /*2a60*/  S2R R10, SR_TID.X ;  /* 0x00000000000a7919 */ /* 0x000e620000002100 */
[----:B------:R-:W-:Y:S01]  /*2a70*/  MOV R2, 0x400 ;  /* 0x0000040000027802 */ /* 0x000fe20000000f00 */
[----:B------:R-:W-:Y:S05]  /*2a80*/  WARPSYNC.ALL ;  /* 0x0000000000007948 */ /* 0x000fea0003800000 */
[----:B------:R-:W3:Y:S01]  /*2a90*/  S2R R3, SR_CgaCtaId ;  /* 0x0000000000037919 */ /* 0x000ee20000008800 */
[----:B------:R-:W4:Y:S01]  /*2aa0*/  LDC R35, c[0x0][0x388] ;  /* 0x0000e200ff237b82 */ /* 0x000f220000000800 */
        /* <DEDUP_REMOVED lines=15> */
[----:B-----5:R-:W4:Y:S04]  /*2ba0*/  LDS R13, [R3+0xc00] ;  /* 0x000c0000030d7984 */ /* 0x020f280000000800 */
        /* <DEDUP_REMOVED lines=36> */
[----:B------:R-:W-:Y:S02]  /*2df0*/  IADD3.X R10, PT, PT, R10, UR17, RZ, P2, !PT ;  /* 0x000000110a0a7c10 */ /* 0x000fe400097fe4ff */
[----:B------:R-:W-:Y:S01]  /*2e00*/  @P0 MOV R2, R9 ;  /* 0x0000000900020202 */ /* 0x000fe20000000f00 */
[----:B---3--:R-:W-:Y:S01]  /*2e10*/  FADD.FTZ R8, RZ, R8 ;  /* 0x00000008ff087221 */ /* 0x008fe20000010000 */
[----:B------:R-:W-:Y:S02]  /*2e20*/  @P0 IADD3 R9, P2, PT, R9, 0x200, RZ ;  /* 0x0000020009090810 */ /* 0x000fe40007f5e0ff */
[----:B------:R-:W-:Y:S01]  /*2e30*/  @P0 MOV R3, R12 ;  /* 0x0000000c00030202 */ /* 0x000fe20000000f00 */
[----:B----4-:R-:W-:Y:S01]  /*2e40*/  FADD.FTZ R33, R6, R33 ;  /* 0x0000002106217221 */ /* 0x010fe20000010000 */
[----:B------:R-:W-:Y:S01]  /*2e50*/  @P0 MOV R4, R7 ;  /* 0x0000000700040202 */ /* 0x000fe20000000f00 */
[----:B------:R-:W-:Y:S01]  /*2e60*/  @P0 IMAD.X R12, RZ, RZ, R12, P2 ;  /* 0x000000ffff0c0224 */ /* 0x000fe200010e060c */
[-C--:B------:R-:W-:Y:S01]  /*2e70*/  @P0 MOV R5, R10.reuse ;  /* 0x0000000a00050202 */ /* 0x080fe20000000f00 */
[----:B------:R-:W-:Y:S01]  /*2e80*/  FADD.FTZ R8, R8, R27 ;  /* 0x0000001b08087221 */ /* 0x000fe20000010000 */
[----:B------:R-:W-:Y:S01]  /*2e90*/  @P0 IADD3 R7, P3, PT, R7, 0x200, RZ ;  /* 0x0000020007070810 */ /* 0x000fe20007f7e0ff */
[----:B------:R0:W-:Y:S02]  /*2ea0*/  @P0 STG.E desc[UR6][R2.64], R33 ;  /* 0x0000002102000986 */ /* 0x0001e4000c101906 */
        /* <DEDUP_REMOVED lines=12> */
.L_x_3307:
[----:B------:R-:W-:Y:S01]  /*2f70*/  HFMA2 R53, -RZ, RZ, 0, 1.847743988037109375e-06 ;  /* 0x0000001fff357431 */ /* 0x000fe200000001ff */
[----:B------:R-:W-:Y:S01]  /*2f80*/  BSSY B1, `(.L_x_3331) ;  /* 0x0000006000017945 */ /* 0x000fe20003800000 */
[----:B------:R-:W-:Y:S01]  /*2f90*/  IMAD.MOV.U32 R56, RZ, RZ, 0x1 ;  /* 0x00000001ff387424 */ /* 0x000fe200078e00ff */
[----:B------:R-:W-:-:S07]  /*2fa0*/  MOV R52, 0xffffffff ;  /* 0xffffffff00347802 */ /* 0x000fce0000000f00 */
[----:B-----5:R-:W-:Y:S05]  /*2fb0*/  WARPSYNC.COLLECTIVE R52, `(.L_x_3332) ;  /* 0x0000000034087348 */ /* 0x020fea0003c00000 */
[----:B------:R0:W1:Y:S02]  /*2fc0*/  SHFL.BFLY P0, R63, R55, R56, R53 ;  /* 0x0c000038373f7389 */ /* 0x0000640000000035 */
[----:B01---5:R-:W-:Y:S05]  /*2fd0*/  ENDCOLLECTIVE ;  /* 0x000000000000791b */ /* 0x023fea0003800000 */
.L_x_3332:
[----:B------:R-:W-:Y:S05]  /*2fe0*/  BSYNC B1 ;  /* 0x0000000000017941 */ /* 0x000fea0003800000 */
.L_x_3331:
        /* <DEDUP_REMOVED lines=8> */
.L_x_3333:
[----:B------:R-:W-:Y:S01]  /*3070*/  MOV R55, R62 ;  /* 0x0000003e00377202 */ /* 0x000fe20000000f00 */
[----:B------:R-:W-:Y:S01]  /*3080*/  HFMA2 R56, -RZ, RZ, 0, 1.1920928955078125e-07 ;  /* 0x00000002ff387431 */ /* 0x000fe200000001ff */
[----:B------:R-:W-:-:S07]  /*3090*/  MOV R69, R63 ;  /* 0x0000003f00457202 */ /* 0x000fce0000000f00 */
[----:B------:R-:W-:Y:S05]  /*30a0*/  WARPSYNC.COLLECTIVE R52, `(.L_x_3334) ;  /* 0x0000000034087348 */ /* 0x000fea0003c00000 */
[----:B------:R0:W1:Y:S02]  /*30b0*/  SHFL.BFLY P0, R63, R55, R56, R53 ;  /* 0x0c000038373f7389 */ /* 0x0000640000000035 */
[----:B01----:R-:W-:Y:S05]  /*30c0*/  ENDCOLLECTIVE ;  /* 0x000000000000791b */ /* 0x003fea0003800000 */
.L_x_3334:
[----:B------:R-:W-:-:S05]  /*30d0*/  FADD.FTZ R71, R69, R68 ;  /* 0x0000004445477221 */ /* 0x000fca0000010000 */
[----:B------:R-:W-:Y:S01]  /*30e0*/  MOV R55, R71 ;  /* 0x0000004700377202 */ /* 0x000fe20000000f00 */
[----:B------:R-:W-:-:S07]  /*30f0*/  FADD.FTZ R69, R62, R63 ;  /* 0x0000003f3e457221 */ /* 0x000fce0000010000 */
[----:B------:R-:W-:Y:S05]  /*3100*/  WARPSYNC.COLLECTIVE R52, `(.L_x_3335) ;  /* 0x0000000034087348 */ /* 0x000fea0003c00000 */
[----:B------:R0:W1:Y:S02]  /*3110*/  SHFL.BFLY P0, R63, R55, R56, R53 ;  /* 0x0c000038373f7389 */ /* 0x0000640000000035 */
[----:B01----:R-:W-:Y:S05]  /*3120*/  ENDCOLLECTIVE ;  /* 0x000000000000791b */ /* 0x003fea0003800000 */
.L_x_3335:
[----:B------:R-:W-:Y:S02]  /*3130*/  IMAD.MOV.U32 R55, RZ, RZ, R69 ;  /* 0x000000ffff377224 */ /* 0x000fe400078e0045 */
[----:B------:R-:W-:Y:S01]  /*3140*/  HFMA2 R56, -RZ, RZ, 0, 2.384185791015625e-07 ;  /* 0x00000004ff387431 */ /* 0x000fe200000001ff */
[----:B------:R-:W-:-:S07]  /*3150*/  MOV R70, R63 ;  /* 0x0000003f00467202 */ /* 0x000fce0000000f00 */
[----:B------:R-:W-:Y:S05]  /*3160*/  WARPSYNC.COLLECTIVE R52, `(.L_x_3336) ;  /* 0x0000000034087348 */ /* 0x000fea0003c00000 */
[----:B------:R0:W1:Y:S02]  /*3170*/  SHFL.BFLY P0, R63, R55, R56, R53 ;  /* 0x0c000038373f7389 */ /* 0x0000640000000035 */
[----:B01----:R-:W-:Y:S05]  /*3180*/  ENDCOLLECTIVE ;  /* 0x000000000000791b */ /* 0x003fea0003800000 */
.L_x_3336:
[----:B------:R-:W-:-:S05]  /*3190*/  FADD.FTZ R76, R71, R70 ;  /* 0x00000046474c7221 */ /* 0x000fca0000010000 */
[----:B------:R-:W-:Y:S01]  /*31a0*/  MOV R55, R76 ;  /* 0x0000004c00377202 */ /* 0x000fe20000000f00 */
[----:B------:R-:W-:-:S07]  /*31b0*/  FADD.FTZ R70, R69, R63 ;  /* 0x0000003f45467221 */ /* 0x000fce0000010000 */
[----:B------:R-:W-:Y:S05]  /*31c0*/  WARPSYNC.COLLECTIVE R52, `(.L_x_3337) ;  /* 0x0000000034087348 */ /* 0x000fea0003c00000 */
[----:B------:R0:W1:Y:S02]  /*31d0*/  SHFL.BFLY P0, R63, R55, R56, R53 ;  /* 0x0c000038373f7389 */ /* 0x0000640000000035 */
[----:B01----:R-:W-:Y:S05]  /*31e0*/  ENDCOLLECTIVE ;  /* 0x000000000000791b */ /* 0x003fea0003800000 */
.L_x_3337:
[----:B------:R-:W-:Y:S01]  /*31f0*/  MOV R55, R70 ;  /* 0x0000004600377202 */ /* 0x000fe20000000f00 */
[----:B------:R-:W-:Y:S01]  /*3200*/  HFMA2 R56, -RZ, RZ, 0, 4.76837158203125e-07 ;  /* 0x00000008ff387431 */ /* 0x000fe200000001ff */
[----:B------:R-:W-:-:S07]  /*3210*/  MOV R71, R63 ;  /* 0x0000003f00477202 */ /* 0x000fce0000000f00 */
[----:B------:R-:W-:Y:S05]  /*3220*/  WARPSYNC.COLLECTIVE R52, `(.L_x_3338) ;  /* 0x0000000034087348 */ /* 0x000fea0003c00000 */
[----:B------:R0:W1:Y:S02]  /*3230*/  SHFL.BFLY P0, R63, R55, R56, R53 ;  /* 0x0c000038373f7389 */ /* 0x0000640000000035 */
[----:B01----:R-:W-:Y:S05]  /*3240*/  ENDCOLLECTIVE ;  /* 0x000000000000791b */ /* 0x003fea0003800000 */
.L_x_3338:
[----:B------:R-:W-:-:S04]  /*3250*/  FADD.FTZ R76, R76, R71 ;  /* 0x000000474c4c7221 */ /* 0x000fc80000010000 */
[----:B------:R-:W-:Y:S02]  /*3260*/  IMAD.MOV.U32 R55, RZ, RZ, R76 ;  /* 0x000000ffff377224 */ /* 0x000fe400078e004c */
[----:B------:R-:W-:-:S07]  /*3270*/  FADD.FTZ R68, R70, R63 ;  /* 0x0000003f46447221 */ /* 0x000fce0000010000 */
[----:B------:R-:W-:Y:S05]  /*3280*/  WARPSYNC.COLLECTIVE R52, `(.L_x_3339) ;  /* 0x0000000034087348 */ /* 0x000fea0003c00000 */
[----:B------:R0:W1:Y:S02]  /*3290*/  SHFL.BFLY P0, R63, R55, R56, R53 ;  /* 0x0c000038373f7389 */ /* 0x0000640000000035 */
[----:B01----:R-:W-:Y:S05]  /*32a0*/  ENDCOLLECTIVE ;  /* 0x000000000000791b */ /* 0x003fea0003800000 */
.L_x_3339:
[----:B------:R-:W-:Y:S01]  /*32b0*/  MOV R55, R68 ;  /* 0x0000004400377202 */ /* 0x000fe20000000f00 */
[----:B------:R-:W-:Y:S01]  /*32c0*/  HFMA2 R56, -RZ, RZ, 0, 9.5367431640625e-07 ;  /* 0x00000010ff387431 */ /* 0x000fe200000001ff */
[----:B------:R-:W-:-:S07]  /*32d0*/  MOV R69, R63 ;  /* 0x0000003f00457202 */ /* 0x000fce0000000f00 */
[----:B------:R-:W-:Y:S05]  /*32e0*/  WARPSYNC.COLLECTIVE R52, `(.L_x_3340) ;  /* 0x0000000034087348 */ /* 0x000fea0003c00000 */
[----:B------:R0:W1:Y:S02]  /*32f0*/  SHFL.BFLY P0, R63, R55, R56, R53 ;  /* 0x0c000038373f7389 */ /* 0x0000640000000035 */
[----:B01----:R-:W-:Y:S05]  /*3300*/  ENDCOLLECTIVE ;  /* 0x000000000000791b */ /* 0x003fea0003800000 */
.L_x_3340:
[----:B------:R-:W-:-:S05]  /*3310*/  FADD.FTZ R62, R76, R69 ;  /* 0x000000454c3e7221 */ /* 0x000fca0000010000 */
[----:B------:R-:W-:Y:S02]  /*3320*/  MOV R55, R62 ;  /* 0x0000003e00377202 */ /* 0x000fe40000000f00 */
[----:B------:R-:W-:-:S07]  /*3330*/  MOV R71, R63 ;  /* 0x0000003f00477202 */ /* 0x000fce0000000f00 */
[----:B------:R-:W-:Y:S05]  /*3340*/  WARPSYNC.COLLECTIVE R52, `(.L_x_3341) ;  /* 0x0000000034087348 */ /* 0x000fea0003c00000 */
[----:B------:R0:W1:Y:S02]  /*3350*/  SHFL.BFLY P0, R63, R55, R56, R53 ;  /* 0x0c000038373f7389 */ /* 0x0000640000000035 */
[----:B01----:R-:W-:Y:S05]  /*3360*/  ENDCOLLECTIVE ;  /* 0x000000000000791b */ /* 0x003fea0003800000 */
.L_x_3341:
[----:B------:R-:W-:Y:S05]  /*3370*/  BRA `(.L_x_3342) ;  /* 0xffffffd800c87947 */ /* 0x000fea000383ffff */
.L_x_3343:
        /* <DEDUP_REMOVED lines=16> */
.L_x_6447:


//--------------------- .text._ZN10layer_norm22ln_bwd_finalize_kernelINS_22Kernel_traits_finalizeILj256Ef6__halfS2_S2_fjLb0ELj1024ELj4ENS_18Kernel_traits_baseILj256EfS2_S2_S2_fjLj1024EEEEELb0ELb1EEEvNS_9BwdParamsE --------------------------
	.section	.text._ZN10layer_norm22ln_bwd_finalize_kernelINS_22Kernel_traits_finalizeILj256Ef6__halfS2_S2_fjLb0ELj1024ELj4ENS_18Kernel_traits_baseILj256EfS2_S2_S2_fjLj1024EEEEELb0ELb1EEEvNS_9BwdParamsE,"ax",@progbits
	.align	128
        .global         _ZN10layer_norm22ln_bwd_finalize_kernelINS_22Kernel_traits_finalizeILj256Ef6__halfS2_S2_fjLb0ELj1024ELj4ENS_18Kernel_traits_baseILj256EfS2_S2_S2_fjLj1024EEEEELb0ELb1EEEvNS_9BwdParamsE
        .type           _ZN10layer_norm22ln_bwd_finalize_kernelINS_22Kernel_traits_finalizeILj256Ef6__halfS2_S2_fjLb0ELj1024ELj4ENS_18Kernel_traits_baseILj256EfS2_S2_S2_fjLj1024EEEEELb0ELb1EEEvNS_9BwdParamsE,@function
        .size           _ZN10layer_norm22ln_bwd_finalize_kernelINS_22Kernel_traits_finalizeILj256Ef6__halfS2_S2_fjLb0ELj1024ELj4ENS_18Kernel_traits_baseILj256EfS2_S2_S2_fjLj1024EEEEELb0ELb1EEEvNS_9BwdParamsE,(.L_x_6448 - _ZN10layer_norm22ln_bwd_finalize_kernelINS_22Kernel_traits_finalizeILj256Ef6__halfS2_S2_fjLb0ELj1024ELj4ENS_18Kernel_traits_baseILj256EfS2_S2_S2_fjLj1024EEEEELb0ELb1EEEvNS_9BwdParamsE)
        .other          _ZN10layer_norm22ln_bwd_finalize_kernelINS_22Kernel_traits_finalizeILj256Ef6__halfS2_S2_fjLb0ELj1024ELj4ENS_18Kernel_traits_baseILj256EfS2_S2_S2_fjLj1024EEEEELb0ELb1EEEvNS_9BwdParamsE,@"STO_CUDA_ENTRY STV_DEFAULT"
_ZN10layer_norm22ln_bwd_finalize_kernelINS_22Kernel_traits_finalizeILj256Ef6__halfS2_S2_fjLb0ELj1024ELj4ENS_18Kernel_traits_baseILj256EfS2_S2_S2_fjLj1024EEEEELb0ELb1EEEvNS_9BwdParamsE:
.text._ZN10layer_norm22ln_bwd_finalize_kernelINS_22Kernel_traits_finalizeILj256Ef6__halfS2_S2_fjLb0ELj1024ELj4ENS_18Kernel_traits_baseILj256EfS2_S2_S2_fjLj1024EEEEELb0ELb1EEEvNS_9BwdParamsE:
        /* <DEDUP_REMOVED lines=81> */
.L_x_3348:
        /* <DEDUP_REMOVED lines=118> */
.L_x_3347:
[----:B------:R-:W-:Y:S05]  /*0c70*/  BSYNC.RECONVERGENT B1 ;  /* 0x0000000000017941 */ /* 0x000fea0003800200 */
.L_x_3346:
        /* <DEDUP_REMOVED lines=77> */
.L_x_3350:
[----:B------:R-:W-:Y:S05]  /*1150*/  BSYNC.RECONVERGENT B1 ;  /* 0x0000000000017941 */ /* 0x000fea0003800200 */
.L_x_3349:
        /* <DEDUP_REMOVED lines=38> */
.L_x_3352:
[----:B------:R-:W-:Y:S05]  /*13c0*/  BSYNC.RECONVERGENT B1 ;  /* 0x0000000000017941 */ /* 0x000fea0003800200 */
.L_x_3351:
        /* <DEDUP_REMOVED lines=8> */
.L_x_3353:
        /* <DEDUP_REMOVED lines=10> */
.L_x_3345:
[----:B------:R-:W-:Y:S05]  /*14f0*/  BSYNC.RECONVERGENT B0 ;  /* 0x0000000000007941 */ /* 0x000fea0003800200 */
.L_x_3344:
        /* <DEDUP_REMOVED lines=55> */
.L_x_3354:
        /* <DEDUP_REMOVED lines=9> */
.L_x_6448:


//--------------------- .text._ZN10layer_norm13ln_bwd_kernelINS_13Kernel_traitsIf6__halfS2_S2_fjLj256ELj1ELj4ELj1ELj16ENS_18Kernel_traits_baseILj256EfS2_S2_S2_fjLj128EEEEELb1ELb0ELb1ELb1EEEvNS_9BwdParamsE --------------------------
	.section	.text._ZN10layer_norm13ln_bwd_kernelINS_13Kernel_traitsIf6__halfS2_S2_fjLj256ELj1ELj4ELj1ELj16ENS_18Kernel_traits_baseILj256EfS2_S2_S2_fjLj128EEEEELb1ELb0ELb1ELb1EEEvNS_9BwdParamsE,"ax",@progbits
	.align	128
        .global         _ZN10layer_norm13ln_bwd_kernelINS_13Kernel_traitsIf6__halfS2_S2_fjLj256ELj1ELj4ELj1ELj16ENS_18Kernel_traits_baseILj256EfS2_S2_S2_fjLj128EEEEELb1ELb0ELb1ELb1EEEvNS_9BwdParamsE
        .type           _ZN10layer_norm13ln_bwd_kernelINS_13Kernel_traitsIf6__halfS2_S2_fjLj256ELj1ELj4ELj1ELj16ENS_18Kernel_traits_baseILj256EfS2_S2_S2_fjLj128EEEEELb1ELb0ELb1ELb1EEEvNS_9BwdParamsE,@function
        .size           _ZN10layer_norm13ln_bwd_kernelINS_13Kernel_traitsIf6__halfS2_S2_fjLj256ELj1ELj4ELj1ELj16ENS_18Kernel_traits_baseILj256EfS2_S2_S2_fjLj128EEEEELb1ELb0ELb1ELb1EEEvNS_9BwdParamsE,(.L_x_6449 - _ZN10layer_norm13ln_bwd_kernelINS_13Kernel_traitsIf6__halfS2_S2_fjLj256ELj1ELj4ELj1ELj16ENS_18Kernel_traits_baseILj256EfS2_S2_S2_fjLj128EEEEELb1ELb0ELb1ELb1EEEvNS_9BwdParamsE)
        .other          _ZN10layer_norm13ln_bwd_kernelINS_13Kernel_traitsIf6__halfS2_S2_fjLj256ELj1ELj4ELj1ELj16ENS_18Kernel_traits_baseILj256EfS2_S2_S2_fjLj128EEEEELb1ELb0ELb1ELb1EEEvNS_9BwdParamsE,@"STO_CUDA_ENTRY STV_DEFAULT"
_ZN10layer_norm13ln_bwd_kernelINS_13Kernel_traitsIf6__halfS2_S2_fjLj256ELj1ELj4ELj1ELj16ENS_18Kernel_traits_baseILj256EfS2_S2_S2_fjLj128EEEEELb1ELb0ELb1ELb1EEEvNS_9BwdParamsE:
.text._ZN10layer_norm13ln_bwd_kernelINS_13Kernel_traitsIf6__halfS2_S2_fjLj256ELj1ELj4ELj1ELj16ENS_18Kernel_traits_baseILj256EfS2_S2_S2_fjLj128EEEEELb1ELb0ELb1ELb1EEEvNS_9BwdParamsE:
        /* <DEDUP_REMOVED lines=32> */
.L_x_3380:
        /* <DEDUP_REMOVED lines=14> */
[----:B------:R-:W1:Y:S01]  /*02e0*/  LDC.64 R8, c[0x0][0x3a8] ;  /* 0x0000ea00ff087b82 */ /* 0x000e620000000a00 */
[----:B------:R-:W-:Y:S01]  /*02f0*/  IADD3 R5, PT, PT, R56, -0x1, RZ ;  /* 0xffffffff38057810 */ /* 0x000fe20007ffe0ff */
[----:B------:R-:W-:Y:S02]  /*0300*/  IMAD.WIDE R58, R4, 0x4, R58 ;  /* 0x00000004043a7825 */ /* 0x000fe400078e023a */
[----:B0-----:R-:W-:Y:S02]  /*0310*/  SHF.R.S32.HI R6, RZ, 0x1f, R3 ;  /* 0x0000001fff067819 */ /* 0x001fe40000011403 */
[----:B------:R-:W-:Y:S02]  /*0320*/  IMAD R48, R5, UR9, RZ ;  /* 0x0000000905307c24 */ /* 0x000fe4000f8e02ff */
[----:B------:R-:W-:Y:S01]  /*0330*/  LEA.HI R3, R6, R3, RZ, 0x3 ;  /* 0x0000000306037211 */ /* 0x000fe200078f18ff */
[----:B------:R0:W2:Y:S01]  /*0340*/  LDG.E R5, desc[UR6][R58.64] ;  /* 0x000000063a057981 */ /* 0x0000a2000c1e1900 */
[----:B------:R-:W3:Y:S01]  /*0350*/  LDC.64 R6, c[0x0][0x428] ;  /* 0x00010a00ff067b82 */ /* 0x000ee20000000a00 */
[----:B------:R-:W-:-:S02]  /*0360*/  SHF.R.S32.HI R49, RZ, 0x1f, R48 ;  /* 0x0000001fff317819 */ /* 0x000fc40000011430 */
[----:B------:R-:W-:Y:S02]  /*0370*/  LEA.HI.SX32 R3, R3, R0, 0x1d ;  /* 0x0000000003037211 */ /* 0x000fe400078feaff */
[----:B------:R-:W-:-:S04]  /*0380*/  LEA.HI R49, R49, R48, RZ, 0x3 ;  /* 0x0000003031317211 */ /* 0x000fc800078f18ff */
[----:B------:R-:W-:Y:S01]  /*0390*/  LEA.HI.SX32 R49, R49, R0, 0x1d ;  /* 0x0000000031317211 */ /* 0x000fe200078feaff */
[----:B-1----:R-:W-:Y:S01]  /*03a0*/  IMAD.WIDE.U32 R8, R3, 0x10, R8 ;  /* 0x0000001003087825 */ /* 0x002fe200078e0008 */
[----:B-----5:R-:W-:-:S05]  /*03b0*/  ISETP.GE.AND P1, PT, R55, 0x1, PT ;  /* 0x000000013700780c */ /* 0x020fca0003f26270 */
[----:B------:R-:W4:Y:S01]  /*03c0*/  LDG.E.128 R8, desc[UR6][R8.64] ;  /* 0x0000000608087981 */ /* 0x000f22000c1e1d00 */
[----:B---3--:R-:W-:-:S06]  /*03d0*/  IMAD.WIDE.U32 R48, R49, 0x10, R6 ;  /* 0x0000001031307825 */ /* 0x008fcc00078e0006 */
[----:B------:R-:W3:Y:S01]  /*03e0*/  LDG.E.128 R48, desc[UR6][R48.64] ;  /* 0x0000000630307981 */ /* 0x000ee2000c1e1d00 */
[----:B------:R-:W-:-:S05]  /*03f0*/  @P1 IADD3 R52, PT, PT, R55, -0x1, RZ ;  /* 0xffffffff37341810 */ /* 0x000fca0007ffe0ff */
[----:B------:R-:W-:-:S05]  /*0400*/  @P1 IMAD R52, R52, UR9, RZ ;  /* 0x0000000934341c24 */ /* 0x000fca000f8e02ff */
[----:B------:R-:W-:-:S04]  /*0410*/  @P1 SHF.R.S32.HI R53, RZ, 0x1f, R52 ;  /* 0x0000001fff351819 */ /* 0x000fc80000011434 */
[----:B------:R-:W-:Y:S02]  /*0420*/  @P1 LEA.HI R53, R53, R52, RZ, 0x3 ;  /* 0x0000003435351211 */ /* 0x000fe400078f18ff */
[----:B0-----:R-:W-:Y:S02]  /*0430*/  CS2R R58, SRZ ;  /* 0x00000000003a7805 */ /* 0x001fe4000001ff00 */
        /* <DEDUP_REMOVED lines=13> */
[----:B------:R-:W-:-:S04]  /*0510*/  ISETP.NE.AND P0, PT, R2, RZ, PT ;  /* 0x000000ff0200720c */ /* 0x000fc80003f05270 */
[----:B--2---:R-:W-:Y:S01]  /*0520*/  FSEL R5, R5, RZ, !P0 ;  /* 0x000000ff05057208 */ /* 0x004fe20004000000 */
[--C-:B----4-:R-:W-:Y:S02]  /*0530*/  HADD2.F32 R52, -RZ, R8.reuse.H0_H0 ;  /* 0x20000008ff347230 */ /* 0x110fe40000004100 */
[----:B------:R-:W-:Y:S02]  /*0540*/  HADD2.F32 R8, -RZ, R8.H1_H1 ;  /* 0x30000008ff087230 */ /* 0x000fe40000004100 */
[----:B0-----:R-:W-:Y:S02]  /*0550*/  HADD2.F32 R6, -RZ, R11.H1_H1 ;  /* 0x3000000bff067230 */ /* 0x001fe40000004100 */
[C---:B------:R-:W-:Y:S01]  /*0560*/  FADD.FTZ R3, -R5.reuse, R52 ;  /* 0x0000003405037221 */ /* 0x040fe20000010100 */
[----:B------:R-:W-:Y:S02]  /*0570*/  HADD2.F32 R54, -RZ, R9.H0_H0 ;  /* 0x20000009ff367230 */ /* 0x000fe40000004100 */
[----:B------:R-:W-:Y:S01]  /*0580*/  FADD.FTZ R7, -R5, R8 ;  /* 0x0000000805077221 */ /* 0x000fe20000010100 */
[----:B------:R-:W-:-:S02]  /*0590*/  HADD2.F32 R62, -RZ, R11.H0_H0 ;  /* 0x2000000bff3e7230 */ /* 0x000fc40000004100 */
[----:B------:R-:W-:Y:S02]  /*05a0*/  HADD2.F32 R58, -RZ, R9.H1_H1 ;  /* 0x30000009ff3a7230 */ /* 0x000fe40000004100 */
[----:B---3--:R-:W-:Y:S02]  /*05b0*/  HADD2.F32 R11, -RZ, R48.H0_H0 ;  /* 0x20000030ff0b7230 */ /* 0x008fe40000004100 */
[--C-:B------:R-:W-:Y:S02]  /*05c0*/  HADD2.F32 R60, -RZ, R10.reuse.H0_H0 ;  /* 0x2000000aff3c7230 */ /* 0x100fe40000004100 */
[----:B------:R-:W-:Y:S01]  /*05d0*/  FADD.FTZ R53, -R5, R6 ;  /* 0x0000000605357221 */ /* 0x000fe20000010100 */
[----:B------:R-:W-:Y:S02]  /*05e0*/  HADD2.F32 R10, -RZ, R10.H1_H1 ;  /* 0x3000000aff0a7230 */ /* 0x000fe40000004100 */
[----:B------:R-:W-:Y:S01]  /*05f0*/  FMUL.FTZ R3, R66, R3 ;  /* 0x0000000342037220 */ /* 0x000fe20000410000 */
[----:B------:R-:W-:-:S02]  /*0600*/  HADD2.F32 R52, -RZ, R48.H1_H1 ;  /* 0x30000030ff347230 */ /* 0x000fc40000004100 */
[C---:B------:R-:W-:Y:S01]  /*0610*/  FADD.FTZ R9, -R5.reuse, R54 ;  /* 0x0000003605097221 */ /* 0x040fe20000010100 */
[----:B------:R-:W-:Y:S01]  /*0620*/  FMUL.FTZ R6, R66, R7 ;  /* 0x0000000742067220 */ /* 0x000fe20000410000 */
[C---:B------:R-:W-:Y:S01]  /*0630*/  FADD.FTZ R67, -R5.reuse, R58 ;  /* 0x0000003a05437221 */ /* 0x040fe20000010100 */
[-C--:B------:R-:W-:Y:S01]  /*0640*/  FMUL.FTZ R48, R20, R11.reuse ;  /* 0x0000000b14307220 */ /* 0x080fe20000410000 */
[C---:B------:R-:W-:Y:S01]  /*0650*/  FADD.FTZ R69, -R5.reuse, R60 ;  /* 0x0000003c05457221 */ /* 0x040fe20000010100 */
[C---:B------:R-:W-:Y:S01]  /*0660*/  FADD.FTZ R71, -R5.reuse, R10 ;  /* 0x0000000a05477221 */ /* 0x040fe20000010100 */
[----:B------:R-:W-:Y:S01]  /*0670*/  FADD.FTZ R73, -R5, R62 ;  /* 0x0000003e05497221 */ /* 0x000fe20000010100 */
[--C-:B------:R-:W-:Y:S02]  /*0680*/  HADD2.F32 R65, -RZ, R49.reuse.H0_H0 ;  /* 0x20000031ff417230 */ /* 0x100fe40000004100 */
[----:B------:R-:W-:Y:S01]  /*0690*/  FADD.FTZ R32, R32, R11 ;  /* 0x0000000b20207221 */ /* 0x000fe20000010000 */
[----:B------:R-:W-:Y:S01]  /*06a0*/  FFMA.FTZ R24, R3, R11, R24 ;  /* 0x0000000b03187223 */ /* 0x000fe20000010018 */
[----:B------:R-:W-:-:S02]  /*06b0*/  HADD2.F32 R60, -RZ, R49.H1_H1 ;  /* 0x30000031ff3c7230 */ /* 0x000fc40000004100 */
[----:B------:R-:W-:Y:S01]  /*06c0*/  FMUL.FTZ R5, R66, R9 ;  /* 0x0000000942057220 */ /* 0x000fe20000410000 */
[----:B------:R-:W-:Y:S01]  /*06d0*/  FADD.FTZ R33, R33, R52 ;  /* 0x0000003421217221 */ /* 0x000fe20000010000 */
[-C--:B------:R-:W-:Y:S01]  /*06e0*/  FFMA.FTZ R25, R6, R52.reuse, R25 ;  /* 0x0000003406197223 */ /* 0x080fe20000010019 */
[----:B------:R-:W-:Y:S01]  /*06f0*/  FMUL.FTZ R11, R21, R52 ;  /* 0x00000034150b7220 */ /* 0x000fe20000410000 */
[--C-:B------:R-:W-:Y:S02]  /*0700*/  HADD2.F32 R59, -RZ, R51.reuse.H0_H0 ;  /* 0x20000033ff3b7230 */ /* 0x100fe40000004100 */
[----:B------:R-:W-:Y:S01]  /*0710*/  FMUL.FTZ R8, R66, R67 ;  /* 0x0000004342087220 */ /* 0x000fe20000410000 */
[----:B------:R-:W-:Y:S02]  /*0720*/  HADD2.F32 R58, -RZ, R51.H1_H1 ;  /* 0x30000033ff3a7230 */ /* 0x000fe40000004100 */
[----:B------:R-:W-:Y:S01]  /*0730*/  FADD.FTZ R52, RZ, R48 ;  /* 0x00000030ff347221 */ /* 0x000fe20000010000 */
[----:B------:R-:W-:Y:S01]  /*0740*/  FFMA.FTZ R51, R3, R48, RZ ;  /* 0x0000003003337223 */ /* 0x000fe200000100ff */
[----:B------:R-:W-:-:S02]  /*0750*/  HADD2.F32 R61, -RZ, R50.H0_H0 ;  /* 0x20000032ff3d7230 */ /* 0x000fc40000004100 */
[----:B------:R-:W-:Y:S01]  /*0760*/  FADD.FTZ R34, R34, R65 ;  /* 0x0000004122227221 */ /* 0x000fe20000010000 */
[----:B------:R-:W-:Y:S02]  /*0770*/  HADD2.F32 R54, -RZ, R50.H1_H1 ;  /* 0x30000032ff367230 */ /* 0x000fe40000004100 */
        /* <DEDUP_REMOVED lines=36> */
.L_x_3358:
[----:B------:R-:W-:Y:S02]  /*09c0*/  MOV R57, UR20 ;  /* 0x0000001400397c02 */ /* 0x000fe40008000f00 */
        /* <DEDUP_REMOVED lines=26> */
.L_x_3359:
[----:B------:R-:W-:Y:S05]  /*0b70*/  BSYNC.RECONVERGENT B1 ;  /* 0x0000000000017941 */ /* 0x000fea0003800200 */
.L_x_3357:
[----:B-1---5:R-:W-:Y:S01]  /*0b80*/  MOV R59, R75 ;  /* 0x0000004b003b7202 */ /* 0x022fe20000000f00 */
[----:B------:R-:W-:Y:S01]  /*0b90*/  UMOV UR4, 0xffffffff ;  /* 0xffffffff00047882 */ /* 0x000fe20000000000 */
[----:B------:R-:W-:Y:S02]  /*0ba0*/  MOV R58, R74 ;  /* 0x0000004a003a7202 */ /* 0x000fe40000000f00 */
[----:B------:R-:W-:Y:S02]  /*0bb0*/  SHF.R.U64 R60, R74, 0x8, R75 ;  /* 0x000000084a3c7819 */ /* 0x000fe4000000124b */
[----:B------:R-:W-:Y:S02]  /*0bc0*/  PRMT R67, R59, 0x7610, R67 ;  /* 0x000076103b437816 */ /* 0x000fe40000000043 */
[----:B------:R-:W-:Y:S02]  /*0bd0*/  PRMT R69, R58, 0x7610, R69 ;  /* 0x000076103a457816 */ /* 0x000fe40000000045 */
[----:B------:R-:W-:-:S02]  /*0be0*/  PRMT R59, R60, 0x7610, R59 ;  /* 0x000076103c3b7816 */ /* 0x000fc4000000003b */
[C-C-:B------:R-:W-:Y:S02]  /*0bf0*/  SHF.R.U64 R68, R74.reuse, 0x10, R75.reuse ;  /* 0x000000104a447819 */ /* 0x140fe4000000124b */
[--C-:B------:R-:W-:Y:S02]  /*0c00*/  SHF.R.U64 R58, R74, 0x18, R75.reuse ;  /* 0x000000184a3a7819 */ /* 0x100fe4000000124b */
[--C-:B------:R-:W-:Y:S02]  /*0c10*/  SHF.R.U32.HI R61, RZ, 0x8, R75.reuse ;  /* 0x00000008ff3d7819 */ /* 0x100fe4000001164b */
[----:B------:R-:W-:Y:S01]  /*0c20*/  SHF.R.U32.HI R60, RZ, 0x10, R75 ;  /* 0x00000010ff3c7819 */ /* 0x000fe2000001164b */
        /* <DEDUP_REMOVED lines=19> */
.L_x_3392:
[----:B------:R-:W4:Y:S01]  /*0d60*/  @P1 LDC R64, c[0x0][0x388] ;  /* 0x0000e200ff401b82 */ /* 0x000f220000000800 */
[----:B------:R-:W-:Y:S01]  /*0d70*/  @P1 IADD3 R55, PT, PT, R55, -0x1, RZ ;  /* 0xffffffff37371810 */ /* 0x000fe20007ffe0ff */
[----:B--2---:R-:W-:Y:S01]  /*0d80*/  FADD.FTZ R77, R73, R77 ;  /* 0x0000004d494d7221 */ /* 0x004fe20000010000 */
[----:B------:R-:W-:Y:S01]  /*0d90*/  ISETP.NE.U32.AND P0, PT, R57, RZ, PT ;  /* 0x000000ff3900720c */ /* 0x000fe20003f05070 */
[----:B---3--:R-:W-:Y:S01]  /*0da0*/  FADD.FTZ R65, R76, R72 ;  /* 0x000000484c417221 */ /* 0x008fe20000010000 */
[----:B------:R-:W-:Y:S01]  /*0db0*/  ISETP.NE.AND P3, PT, R2, RZ, PT ;  /* 0x000000ff0200720c */ /* 0x000fe20003f65270 */
[----:B------:R-:W-:Y:S01]  /*0dc0*/  BSSY.RECONVERGENT B1, `(.L_x_3361) ;  /* 0x000019f000017945 */ /* 0x000fe20003800200 */
[----:B------:R-:W-:Y:S02]  /*0dd0*/  ISETP.NE.AND.EX P0, PT, R63, RZ, PT, P0 ;  /* 0x000000ff3f00720c */ /* 0x000fe40003f05300 */
[----:B-1----:R-:W-:Y:S01]  /*0de0*/  CS2R R72, SRZ ;  /* 0x0000000000487805 */ /* 0x002fe2000001ff00 */
[----:B------:R-:W-:Y:S01]  /*0df0*/  FMUL.FTZ R65, R65, UR12 ;  /* 0x0000000c41417c20 */ /* 0x000fe20008410000 */
[----:B------:R-:W-:Y:S01]  /*0e00*/  @P1 MOV R73, RZ ;  /* 0x000000ff00491202 */ /* 0x000fe20000000f00 */
[----:B----4-:R-:W-:-:S05]  /*0e10*/  @P1 IMAD R55, R55, R64, RZ ;  /* 0x0000004037371224 */ /* 0x010fca00078e02ff */
[----:B------:R-:W-:-:S04]  /*0e20*/  @P1 SHF.R.S32.HI R64, RZ, 0x1f, R55 ;  /* 0x0000001fff401819 */ /* 0x000fc80000011437 */
[----:B------:R-:W-:Y:S01]  /*0e30*/  @P1 LEA.HI R55, R64, R55, RZ, 0x3 ;  /* 0x0000003740371211 */ /* 0x000fe200078f18ff */
[----:B------:R-:W-:-:S03]  /*0e40*/  FMUL.FTZ R64, R77, UR12 ;  /* 0x0000000c4d407c20 */ /* 0x000fc60008410000 */
[----:B------:R-:W-:Y:S02]  /*0e50*/  @P1 LEA.HI.SX32 R55, R55, R0, 0x1d ;  /* 0x0000000037371211 */ /* 0x000fe400078feaff */
[----:B------:R-:W-:Y:S02]  /*0e60*/  FSEL R64, R64, RZ, !P3 ;  /* 0x000000ff40407208 */ /* 0x000fe40005800000 */
        /* <DEDUP_REMOVED lines=20> */
.L_x_3365:
[----:B------:R-:W-:Y:S05]  /*0fb0*/  BSYNC.RECONVERGENT B2 ;  /* 0x0000000000027941 */ /* 0x000fea0003800200 */
.L_x_3364:
        /* <DEDUP_REMOVED lines=13> */
.L_x_3367:
[----:B------:R-:W-:Y:S05]  /*1090*/  BSYNC.RECONVERGENT B2 ;  /* 0x0000000000027941 */ /* 0x000fea0003800200 */
.L_x_3366:
        /* <DEDUP_REMOVED lines=13> */
.L_x_3369:
[----:B------:R-:W-:Y:S05]  /*1170*/  BSYNC.RECONVERGENT B2 ;  /* 0x0000000000027941 */ /* 0x000fea0003800200 */
.L_x_3368:
        /* <DEDUP_REMOVED lines=13> */
.L_x_3371:
[----:B------:R-:W-:Y:S05]  /*1250*/  BSYNC.RECONVERGENT B2 ;  /* 0x0000000000027941 */ /* 0x000fea0003800200 */
.L_x_3370:
        /* <DEDUP_REMOVED lines=13> */
.L_x_3373:
[----:B------:R-:W-:Y:S05]  /*1330*/  BSYNC.RECONVERGENT B2 ;  /* 0x0000000000027941 */ /* 0x000fea0003800200 */
.L_x_3372:
        /* <DEDUP_REMOVED lines=13> */
.L_x_3375:
[----:B------:R-:W-:Y:S05]  /*1410*/  BSYNC.RECONVERGENT B2 ;  /* 0x0000000000027941 */ /* 0x000fea0003800200 */
.L_x_3374:
        /* <DEDUP_REMOVED lines=13> */
.L_x_3377:
[----:B------:R-:W-:Y:S05]  /*14f0*/  BSYNC.RECONVERGENT B2 ;  /* 0x0000000000027941 */ /* 0x000fea0003800200 */
.L_x_3376:
        /* <DEDUP_REMOVED lines=14> */
.L_x_3363:
[----:B------:R-:W1:Y:S01]  /*15e0*/  @P1 LDC.64 R44, c[0x0][0x408] ;  /* 0x00010200ff2c1b82 */ /* 0x000e620000000a00 */
[----:B------:R-:W-:Y:S01]  /*15f0*/  @P1 LOP3.LUT P2, RZ, R59, 0xff, RZ, 0xc0, !PT ;  /* 0x000000ff3bff1812 */ /* 0x000fe2000784c0ff */
[-CC-:B------:R-:W-:Y:S01]  /*1600*/  FFMA.FTZ R59, R3, R65.reuse, R64.reuse ;  /* 0x00000041033b7223 */ /* 0x180fe20000010040 */
[----:B------:R-:W-:Y:S01]  /*1610*/  ISETP.GT.AND P0, PT, R56, RZ, PT ;  /* 0x000000ff3800720c */ /* 0x000fe20003f04270 */
[-CC-:B------:R-:W-:Y:S01]  /*1620*/  FFMA.FTZ R71, R7, R65.reuse, R64.reuse ;  /* 0x0000004107477223 */ /* 0x180fe20000010040 */
[----:B------:R-:W-:Y:S01]  /*1630*/  @P1 LOP3.LUT P4, RZ, R58, 0xff, RZ, 0xc0, !PT ;  /* 0x000000ff3aff1812 */ /* 0x000fe2000788c0ff */
[-CC-:B------:R-:W-:Y:S01]  /*1640*/  FFMA.FTZ R58, R6, R65.reuse, R64.reuse ;  /* 0x00000041063a7223 */ /* 0x180fe20000010040 */
[----:B------:R-:W-:Y:S01]  /*1650*/  FADD.FTZ R59, R48, -R59 ;  /* 0x8000003b303b7221 */ /* 0x000fe20000010000 */
[----:B------:R-:W2:Y:S01]  /*1660*/  @P1 LDC.64 R46, c[0x0][0x408] ;  /* 0x00010200ff2e1b82 */ /* 0x000ea20000000a00 */
[----:B------:R-:W-:Y:S01]  /*1670*/  @P1 LOP3.LUT P6, RZ, R69, 0xff, RZ, 0xc0, !PT ;  /* 0x000000ff45ff1812 */ /* 0x000fe200078cc0ff */
[----:B------:R-:W-:Y:S01]  /*1680*/  FFMA.FTZ R69, R5, R65, R64 ;  /* 0x0000004105457223 */ /* 0x000fe20000010040 */
[----:B------:R-:W-:Y:S01]  /*1690*/  @P1 LOP3.LUT P5, RZ, R67, 0xff, RZ, 0xc0, !PT ;  /* 0x000000ff43ff1812 */ /* 0x000fe200078ac0ff */
[----:B------:R-:W-:Y:S01]  /*16a0*/  FADD.FTZ R67, R11, -R58 ;  /* 0x8000003a0b437221 */ /* 0x000fe20000010000 */
[----:B------:R-:W-:Y:S01]  /*16b0*/  FMUL.FTZ R59, R66, R59 ;  /* 0x0000003b423b7220 */ /* 0x000fe20000410000 */
[----:B------:R-:W-:Y:S01]  /*16c0*/  FADD.FTZ R69, R50, -R69 ;  /* 0x8000004532457221 */ /* 0x000fe20000010000 */
[----:B------:R-:W-:Y:S01]  /*16d0*/  @P1 LOP3.LUT P3, RZ, R68, 0xff, RZ, 0xc0, !PT ;  /* 0x000000ff44ff1812 */ /* 0x000fe2000786c0ff */
[----:B------:R-:W3:Y:S01]  /*16e0*/  @P1 LDC.64 R56, c[0x0][0x408] ;  /* 0x00010200ff381b82 */ /* 0x000ee20000000a00 */
[C---:B------:R-:W-:Y:S01]  /*16f0*/  FMUL.FTZ R67, R66.reuse, R67 ;  /* 0x0000004342437220 */ /* 0x040fe20000410000 */
[----:B------:R-:W-:Y:S01]  /*1700*/  FSEL R59, R59, RZ, P0 ;  /* 0x000000ff3b3b7208 */ /* 0x000fe20000000000 */
[----:B------:R-:W-:Y:S01]  /*1710*/  FMUL.FTZ R58, R66, R69 ;  /* 0x00000045423a7220 */ /* 0x000fe20000410000 */
[----:B------:R-:W-:Y:S01]  /*1720*/  FADD.FTZ R71, R52, -R71 ;  /* 0x8000004734477221 */ /* 0x000fe20000010000 */
[----:B------:R-:W-:Y:S01]  /*1730*/  FFMA.FTZ R77, R9, R65, R64 ;  /* 0x00000041094d7223 */ /* 0x000fe20000010040 */
[----:B------:R-:W-:Y:S01]  /*1740*/  FSEL R68, R67, RZ, P0 ;  /* 0x000000ff43447208 */ /* 0x000fe20000000000 */
[----:B-1----:R-:W-:Y:S01]  /*1750*/  @P1 FMUL.FTZ R45, R59, R45 ;  /* 0x0000002d3b2d1220 */ /* 0x002fe20000410000 */
[----:B------:R-:W-:Y:S01]  /*1760*/  FSEL R58, R58, RZ, P0 ;  /* 0x000000ff3a3a7208 */ /* 0x000fe20000000000 */
[----:B------:R-:W-:-:S02]  /*1770*/  FADD.FTZ R77, R54, -R77 ;  /* 0x8000004d364d7221 */ /* 0x000fc40000010000 */
[----:B------:R-:W-:Y:S02]  /*1780*/  @P1 FMUL.FTZ R69, R45, R44 ;  /* 0x0000002c2d451220 */ /* 0x000fe40000410000 */
[----:B------:R-:W1:Y:S01]  /*1790*/  @P1 LDC.64 R44, c[0x0][0x408] ;  /* 0x00010200ff2c1b82 */ /* 0x000e620000000a00 */
[----:B--2---:R-:W-:Y:S02]  /*17a0*/  @P1 FMUL.FTZ R47, R68, R47 ;  /* 0x0000002f442f1220 */ /* 0x004fe40000410000 */
[----:B------:R-:W-:Y:S02]  /*17b0*/  @P1 FSEL R69, R69, RZ, P6 ;  /* 0x000000ff45451208 */ /* 0x000fe40003000000 */
[----:B------:R-:W-:Y:S01]  /*17c0*/  @P1 LOP3.LUT P6, RZ, R61, 0xff, RZ, 0xc0, !PT ;  /* 0x000000ff3dff1812 */ /* 0x000fe200078cc0ff */
[----:B------:R-:W-:Y:S01]  /*17d0*/  @P1 FMUL.FTZ R70, R47, R46 ;  /* 0x0000002e2f461220 */ /* 0x000fe20000410000 */
[----:B------:R-:W-:Y:S01]  /*17e0*/  @P1 F2FP.F16.F32.PACK_AB R69, RZ, R69 ;  /* 0x00000045ff45123e */ /* 0x000fe200000000ff */
[----:B------:R-:W2:Y:S01]  /*17f0*/  @P1 LDC.64 R46, c[0x0][0x408] ;  /* 0x00010200ff2e1b82 */ /* 0x000ea20000000a00 */
[----:B---3--:R-:W-:-:S02]  /*1800*/  @P1 FMUL.FTZ R57, R58, R57 ;  /* 0x000000393a391220 */ /* 0x008fc40000410000 */
[----:B------:R-:W-:Y:S02]  /*1810*/  @P1 FSEL R70, R70, RZ, P2 ;  /* 0x000000ff46461208 */ /* 0x000fe40001000000 */
[----:B------:R-:W-:Y:S01]  /*1820*/  @P1 LOP3.LUT P2, RZ, R60, 0xff, RZ, 0xc0, !PT ;  /* 0x000000ff3cff1812 */ /* 0x000fe2000784c0ff */
[----:B------:R-:W-:Y:S01]  /*1830*/  @P1 FMUL.FTZ R67, R57, R56 ;  /* 0x0000003839431220 */ /* 0x000fe20000410000 */
[----:B------:R-:W-:Y:S01]  /*1840*/  FFMA.FTZ R56, R8, R65, R64 ;  /* 0x0000004108387223 */ /* 0x000fe20000010040 */
[C---:B------:R-:W-:Y:S01]  /*1850*/  FMUL.FTZ R60, R66.reuse, R77 ;  /* 0x0000004d423c7220 */ /* 0x040fe20000410000 */
[----:B------:R-:W-:Y:S02]  /*1860*/  @P1 F2FP.F16.F32.PACK_AB R70, RZ, R70 ;  /* 0x00000046ff46123e */ /* 0x000fe400000000ff */
        /* <DEDUP_REMOVED lines=20> */
[----:B------:R-:W-:Y:S01]  /*19b0*/  @P1 F2FP.F16.F32.PACK_AB R47, RZ, R67 ;  /* 0x00000043ff2f123e */ /* 0x000fe200000000ff */
[----:B------:R-:W-:Y:S01]  /*19c0*/  FMUL.FTZ R66, R66, R65 ;  /* 0x0000004142427220 */ /* 0x000fe20000410000 */
[----:B------:R-:W-:-:S02]  /*19d0*/  @P1 FSEL R65, R61, RZ, P5 ;  /* 0x000000ff3d411208 */ /* 0x000fc40002800000 */
[----:B------:R-:W-:Y:S02]  /*19e0*/  FSEL R46, R46, RZ, P0 ;  /* 0x000000ff2e2e7208 */ /* 0x000fe40000000000 */
[----:B------:R-:W-:Y:S02]  /*19f0*/  @P1 F2FP.F16.F32.PACK_AB R65, RZ, R65 ;  /* 0x00000041ff41123e */ /* 0x000fe400000000ff */
[----:B------:R-:W-:Y:S02]  /*1a00*/  @P1 F2FP.F16.F32.PACK_AB R64, RZ, R64 ;  /* 0x00000040ff40123e */ /* 0x000fe400000000ff */
[----:B------:R-:W-:Y:S02]  /*1a10*/  @P1 PRMT R41, R47, 0x7610, R41 ;  /* 0x000076102f291816 */ /* 0x000fe40000000029 */
[----:B------:R-:W-:Y:S02]  /*1a20*/  @P1 PRMT R42, R65, 0x7610, R42 ;  /* 0x00007610412a1816 */ /* 0x000fe4000000002a */
[----:B------:R-:W-:Y:S01]  /*1a30*/  @P1 PRMT R41, R41, 0x5410, R64 ;  /* 0x0000541029291816 */ /* 0x000fe20000000040 */
[C---:B-1----:R-:W-:Y:S01]  /*1a40*/  @P1 FMUL.FTZ R45, R46.reuse, R45 ;  /* 0x0000002d2e2d1220 */ /* 0x042fe20000410000 */
[----:B------:R-:W-:-:S03]  /*1a50*/  F2FP.F16.F32.PACK_AB R46, R46, R56 ;  /* 0x000000382e2e723e */ /* 0x000fc600000000ff */
[----:B------:R-:W-:Y:S02]  /*1a60*/  @P1 FMUL.FTZ R71, R45, R44 ;  /* 0x0000002c2d471220 */ /* 0x000fe40000410000 */
[----:B------:R-:W1:Y:S03]  /*1a70*/  @P1 LDC.64 R44, c[0x0][0x408] ;  /* 0x00010200ff2c1b82 */ /* 0x000e660000000a00 */
[----:B------:R-:W-:-:S04]  /*1a80*/  @P1 FSEL R61, R71, RZ, P6 ;  /* 0x000000ff473d1208 */ /* 0x000fc80003000000 */
[----:B------:R-:W-:-:S04]  /*1a90*/  @P1 F2FP.F16.F32.PACK_AB R61, RZ, R61 ;  /* 0x0000003dff3d123e */ /* 0x000fc800000000ff */
[----:B------:R-:W-:Y:S01]  /*1aa0*/  @P1 PRMT R42, R42, 0x5410, R61 ;  /* 0x000054102a2a1816 */ /* 0x000fe2000000003d */
[----:B-1----:R-:W-:-:S04]  /*1ab0*/  @P1 FMUL.FTZ R45, R60, R45 ;  /* 0x0000002d3c2d1220 */ /* 0x002fc80000410000 */
[----:B------:R-:W-:-:S05]  /*1ac0*/  @P1 FMUL.FTZ R44, R45, R44 ;  /* 0x0000002c2d2c1220 */ /* 0x000fca0000410000 */
[----:B------:R-:W-:Y:S02]  /*1ad0*/  @P1 FSEL R45, R44, RZ, P2 ;  /* 0x000000ff2c2d1208 */ /* 0x000fe40001000000 */
[----:B------:R-:W-:Y:S02]  /*1ae0*/  F2FP.F16.F32.PACK_AB R44, R68, R59 ;  /* 0x0000003b442c723e */ /* 0x000fe400000000ff */
[----:B------:R-:W-:Y:S02]  /*1af0*/  @P1 F2FP.F16.F32.PACK_AB R59, RZ, R45 ;  /* 0x0000002dff3b123e */ /* 0x000fe400000000ff */
[----:B------:R-:W-:Y:S02]  /*1b00*/  F2FP.F16.F32.PACK_AB R45, R57, R58 ;  /* 0x0000003a392d723e */ /* 0x000fe400000000ff */
[----:B------:R-:W-:Y:S02]  /*1b10*/  FSEL R57, R66, RZ, P0 ;  /* 0x000000ff42397208 */ /* 0x000fe40000000000 */
[----:B------:R-:W-:-:S02]  /*1b20*/  @P1 PRMT R43, R59, 0x7610, R43 ;  /* 0x000076103b2b1816 */ /* 0x000fc4000000002b */
[----:B------:R-:W-:Y:S01]  /*1b30*/  F2FP.F16.F32.PACK_AB R47, R57, R60 ;  /* 0x0000003c392f723e */ /* 0x000fe200000000ff */
        /* <DEDUP_REMOVED lines=9> */
.L_x_3362:
[----:B------:R-:W-:Y:S02]  /*1bd0*/  MOV R63, UR22 ;  /* 0x00000016003f7c02 */ /* 0x000fe40008000f00 */
[----:B------:R-:W-:Y:S02]  /*1be0*/  MOV R55, UR23 ;  /* 0x0000001700377c02 */ /* 0x000fe40008000f00 */
[----:B------:R-:W-:-:S04]  /*1bf0*/  ISETP.NE.U32.AND P0, PT, R63, RZ, PT ;  /* 0x000000ff3f00720c */ /* 0x000fc80003f05070 */
[----:B------:R-:W-:-:S13]  /*1c00*/  ISETP.NE.AND.EX P0, PT, R55, RZ, PT, P0 ;  /* 0x000000ff3700720c */ /* 0x000fda0003f05300 */
[----:B------:R-:W-:Y:S05]  /*1c10*/  @P0 BRA `(.L_x_3379) ;  /* 0x00000004006c0947 */ /* 0x000fea0003800000 */
[----:B------:R-:W-:Y:S01]  /*1c20*/  ISETP.GT.AND P0, PT, R56, RZ, PT ;  /* 0x000000ff3800720c */ /* 0x000fe20003f04270 */
[----:B------:R-:W-:Y:S01]  /*1c30*/  HADD2.F32 R71, -RZ, R13.H1_H1 ;  /* 0x3000000dff477230 */ /* 0x000fe20000004100 */
[----:B------:R-:W-:Y:S01]  /*1c40*/  @P1 LOP3.LUT P4, RZ, R69, 0xff, RZ, 0xc0, !PT ;  /* 0x000000ff45ff1812 */ /* 0x000fe2000788c0ff */
[----:B------:R-:W-:Y:S01]  /*1c50*/  HADD2.F32 R69, -RZ, R12.H0_H0 ;  /* 0x2000000cff457230 */ /* 0x000fe20000004100 */
[----:B------:R-:W-:Y:S02]  /*1c60*/  @P1 LOP3.LUT P5, RZ, R59, 0xff, RZ, 0xc0, !PT ;  /* 0x000000ff3bff1812 */ /* 0x000fe400078ac0ff */
[----:B------:R-:W-:Y:S02]  /*1c70*/  @P1 LOP3.LUT P3, RZ, R58, 0xff, RZ, 0xc0, !PT ;  /* 0x000000ff3aff1812 */ /* 0x000fe4000786c0ff */
[----:B------:R-:W-:Y:S02]  /*1c80*/  @P1 LOP3.LUT P2, RZ, R68, 0xff, RZ, 0xc0, !PT ;  /* 0x000000ff44ff1812 */ /* 0x000fe4000784c0ff */
[----:B------:R-:W-:-:S03]  /*1c90*/  @P1 LOP3.LUT P6, RZ, R60, 0xff, RZ, 0xc0, !PT ;  /* 0x000000ff3cff1812 */ /* 0x000fc600078cc0ff */
[-CC-:B------:R-:W-:Y:S01]  /*1ca0*/  @P0 FFMA.FTZ R57, R3, R65.reuse, R64.reuse ;  /* 0x0000004103390223 */ /* 0x180fe20000010040 */
[-CC-:B------:R-:W-:Y:S01]  /*1cb0*/  @P0 FFMA.FTZ R70, R6, R65.reuse, R64.reuse ;  /* 0x0000004106460223 */ /* 0x180fe20000010040 */
[----:B------:R-:W-:Y:S02]  /*1cc0*/  @P0 FFMA.FTZ R68, R8, R65, R64 ;  /* 0x0000004108440223 */ /* 0x000fe40000010040 */
[----:B------:R-:W-:Y:S01]  /*1cd0*/  @P0 FADD.FTZ R57, R48, -R57 ;  /* 0x8000003930390221 */ /* 0x000fe20000010000 */
[----:B------:R-:W-:Y:S01]  /*1ce0*/  @P0 FADD.FTZ R70, R11, -R70 ;  /* 0x800000460b460221 */ /* 0x000fe20000010000 */
[----:B------:R-:W-:Y:S02]  /*1cf0*/  @P0 FADD.FTZ R68, R49, -R68 ;  /* 0x8000004431440221 */ /* 0x000fe40000010000 */
[C---:B------:R-:W-:Y:S02]  /*1d00*/  @P0 FFMA.FTZ R69, R66.reuse, R57, R69 ;  /* 0x0000003942450223 */ /* 0x040fe40000010045 */
[----:B------:R-:W1:Y:S01]  /*1d10*/  @P1 LDC.64 R56, c[0x0][0x408] ;  /* 0x00010200ff381b82 */ /* 0x000e620000000a00 */
[----:B------:R-:W-:Y:S01]  /*1d20*/  @P0 FFMA.FTZ R71, R66, R68, R71 ;  /* 0x0000004442470223 */ /* 0x000fe20000010047 */
[----:B------:R-:W-:-:S04]  /*1d30*/  @P0 FFMA.FTZ R68, R10, R65, R64 ;  /* 0x000000410a440223 */ /* 0x000fc80000010040 */
[----:B------:R-:W-:Y:S01]  /*1d40*/  @P0 FADD.FTZ R68, R51, -R68 ;  /* 0x8000004433440221 */ /* 0x000fe20000010000 */
[----:B-1----:R-:W-:Y:S01]  /*1d50*/  @P1 FMUL.FTZ R57, R69, R57 ;  /* 0x0000003945391220 */ /* 0x002fe20000410000 */
[----:B------:R-:W-:-:S03]  /*1d60*/  HADD2.F32 R69, -RZ, R12.H1_H1 ;  /* 0x3000000cff457230 */ /* 0x000fc60000004100 */
[----:B------:R-:W-:Y:S02]  /*1d70*/  @P1 FMUL.FTZ R59, R57, R56 ;  /* 0x00000038393b1220 */ /* 0x000fe40000410000 */
[----:B------:R-:W1:Y:S01]  /*1d80*/  @P1 LDC.64 R56, c[0x0][0x408] ;  /* 0x00010200ff381b82 */ /* 0x000e620000000a00 */
[----:B------:R-:W-:Y:S02]  /*1d90*/  @P0 FFMA.FTZ R69, R66, R70, R69 ;  /* 0x0000004642450223 */ /* 0x000fe40000010045 */
[----:B------:R-:W-:Y:S02]  /*1da0*/  @P1 FSEL R59, R59, RZ, P4 ;  /* 0x000000ff3b3b1208 */ /* 0x000fe40002000000 */
[----:B------:R-:W-:Y:S02]  /*1db0*/  @P1 LOP3.LUT P4, RZ, R67, 0xff, RZ, 0xc0, !PT ;  /* 0x000000ff43ff1812 */ /* 0x000fe4000788c0ff */
[----:B------:R-:W-:-:S04]  /*1dc0*/  @P1 F2FP.F16.F32.PACK_AB R59, RZ, R59 ;  /* 0x0000003bff3b123e */ /* 0x000fc800000000ff */
[----:B------:R-:W-:Y:S01]  /*1dd0*/  @P1 PRMT R40, R59, 0x7610, R40 ;  /* 0x000076103b281816 */ /* 0x000fe20000000028 */
[----:B-1----:R-:W-:Y:S01]  /*1de0*/  @P1 FMUL.FTZ R57, R69, R57 ;  /* 0x0000003945391220 */ /* 0x002fe20000410000 */
[----:B------:R-:W-:-:S03]  /*1df0*/  HADD2.F32 R69, -RZ, R13.H0_H0 ;  /* 0x2000000dff457230 */ /* 0x000fc60000004100 */
[----:B------:R-:W-:Y:S01]  /*1e00*/  @P1 FMUL.FTZ R56, R57, R56 ;  /* 0x0000003839381220 */ /* 0x000fe20000410000 */
[----:B------:R-:W-:-:S04]  /*1e10*/  @P0 FFMA.FTZ R57, R5, R65, R64 ;  /* 0x0000004105390223 */ /* 0x000fc80000010040 */
[----:B------:R-:W-:Y:S01]  /*1e20*/  @P0 FADD.FTZ R57, R50, -R57 ;  /* 0x8000003932390221 */ /* 0x000fe20000010000 */
[----:B------:R-:W-:Y:S02]  /*1e30*/  @P1 FSEL R56, R56, RZ, P5 ;  /* 0x000000ff38381208 */ /* 0x000fe40002800000 */
[----:B------:R-:W-:Y:S01]  /*1e40*/  @P1 LOP3.LUT P5, RZ, R61, 0xff, RZ, 0xc0, !PT ;  /* 0x000000ff3dff1812 */ /* 0x000fe200078ac0ff */
[----:B------:R-:W-:Y:S01]  /*1e50*/  @P0 FFMA.FTZ R69, R66, R57, R69 ;  /* 0x0000003942450223 */ /* 0x000fe20000010045 */
[----:B------:R-:W-:Y:S01]  /*1e60*/  @P1 F2FP.F16.F32.PACK_AB R58, RZ, R56 ;  /* 0x00000038ff3a123e */ /* 0x000fe200000000ff */
[----:B------:R-:W-:Y:S01]  /*1e70*/  @P0 FFMA.FTZ R61, R7, R65, R64 ;  /* 0x00000041073d0223 */ /* 0x000fe20000010040 */
[----:B------:R-:W1:Y:S02]  /*1e80*/  @P1 LDC.64 R56, c[0x0][0x408] ;  /* 0x00010200ff381b82 */ /* 0x000e640000000a00 */
[----:B------:R-:W-:Y:S01]  /*1e90*/  @P1 PRMT R40, R40, 0x5410, R58 ;  /* 0x0000541028281816 */ /* 0x000fe2000000003a */
[----:B------:R-:W-:Y:S01]  /*1ea0*/  @P0 FADD.FTZ R67, R52, -R61 ;  /* 0x8000003d34430221 */ /* 0x000fe20000010000 */
[----:B------:R-:W-:-:S04]  /*1eb0*/  HADD2.F32 R61, -RZ, R14.H0_H0 ;  /* 0x2000000eff3d7230 */ /* 0x000fc80000004100 */
[----:B------:R-:W2:Y:S01]  /*1ec0*/  @P1 LDC.64 R58, c[0x0][0x408] ;  /* 0x00010200ff3a1b82 */ /* 0x000ea20000000a00 */
[----:B------:R-:W-:Y:S01]  /*1ed0*/  @P0 FFMA.FTZ R61, R66, R67, R61 ;  /* 0x00000043423d0223 */ /* 0x000fe2000001003d */
[----:B-1----:R-:W-:Y:S01]  /*1ee0*/  @P1 FMUL.FTZ R57, R69, R57 ;  /* 0x0000003945391220 */ /* 0x002fe20000410000 */
[----:B------:R-:W-:-:S03]  /*1ef0*/  HADD2.F32 R69, -RZ, R14.H1_H1 ;  /* 0x3000000eff457230 */ /* 0x000fc60000004100 */
[----:B------:R-:W-:Y:S02]  /*1f00*/  @P1 FMUL.FTZ R67, R57, R56 ;  /* 0x0000003839431220 */ /* 0x000fe40000410000 */
[----:B------:R-:W1:Y:S01]  /*1f10*/  @P1 LDC.64 R56, c[0x0][0x408] ;  /* 0x00010200ff381b82 */ /* 0x000e620000000a00 */
[----:B------:R-:W-:Y:S01]  /*1f20*/  @P0 FFMA.FTZ R69, R66, R68, R69 ;  /* 0x0000004442450223 */ /* 0x000fe20000010045 */
[----:B--2---:R-:W-:Y:S01]  /*1f30*/  @P1 FMUL.FTZ R59, R71, R59 ;  /* 0x0000003b473b1220 */ /* 0x004fe20000410000 */
[----:B------:R-:W-:Y:S01]  /*1f40*/  HADD2.F32 R71, -RZ, R15.H0_H0 ;  /* 0x2000000fff477230 */ /* 0x000fe20000004100 */
[----:B------:R-:W-:Y:S02]  /*1f50*/  @P1 FSEL R67, R67, RZ, P2 ;  /* 0x000000ff43431208 */ /* 0x000fe40001000000 */
[----:B------:R-:W-:Y:S02]  /*1f60*/  @P1 FMUL.FTZ R68, R59, R58 ;  /* 0x0000003a3b441220 */ /* 0x000fe40000410000 */
[----:B------:R-:W2:Y:S01]  /*1f70*/  @P1 LDC.64 R58, c[0x0][0x408] ;  /* 0x00010200ff3a1b82 */ /* 0x000ea20000000a00 */
[----:B------:R-:W-:-:S02]  /*1f80*/  @P1 F2FP.F16.F32.PACK_AB R67, RZ, R67 ;  /* 0x00000043ff43123e */ /* 0x000fc400000000ff */
[----:B------:R-:W-:Y:S02]  /*1f90*/  @P1 FSEL R68, R68, RZ, P3 ;  /* 0x000000ff44441208 */ /* 0x000fe40001800000 */
[----:B------:R-:W-:Y:S02]  /*1fa0*/  @P1 PRMT R41, R67, 0x7610, R41 ;  /* 0x0000761043291816 */ /* 0x000fe40000000029 */
[----:B------:R-:W-:-:S04]  /*1fb0*/  @P1 F2FP.F16.F32.PACK_AB R68, RZ, R68 ;  /* 0x00000044ff44123e */ /* 0x000fc800000000ff */
        /* <DEDUP_REMOVED lines=10> */
[----:B------:R-:W-:-:S03]  /*2060*/  @P1 F2FP.F16.F32.PACK_AB R56, RZ, R56 ;  /* 0x00000038ff38123e */ /* 0x000fc600000000ff */
[----:B------:R-:W-:Y:S02]  /*2070*/  @P1 FSEL R58, R58, RZ, P5 ;  /* 0x000000ff3a3a1208 */ /* 0x000fe40002800000 */
[----:B------:R-:W-:Y:S02]  /*2080*/  @P1 PRMT R42, R56, 0x7610, R42 ;  /* 0x00007610382a1816 */ /* 0x000fe4000000002a */
[----:B------:R-:W-:-:S04]  /*2090*/  @P1 F2FP.F16.F32.PACK_AB R58, RZ, R58 ;  /* 0x0000003aff3a123e */ /* 0x000fc800000000ff */
[----:B------:R-:W-:Y:S01]  /*20a0*/  @P1 PRMT R42, R42, 0x5410, R58 ;  /* 0x000054102a2a1816 */ /* 0x000fe2000000003a */
[----:B-1----:R-:W-:-:S04]  /*20b0*/  @P1 FMUL.FTZ R61, R71, R61 ;  /* 0x0000003d473d1220 */ /* 0x002fc80000410000 */
        /* <DEDUP_REMOVED lines=17> */
.L_x_3379:
[----:B------:R-:W1:Y:S01]  /*21d0*/  @P1 LDC.64 R44, c[0x0][0x408] ;  /* 0x00010200ff2c1b82 */ /* 0x000e620000000a00 */
[----:B------:R-:W-:Y:S01]  /*21e0*/  @P2 FFMA.FTZ R47, R3, R65, R64 ;  /* 0x00000041032f2223 */ /* 0x000fe20000010040 */
[----:B------:R-:W-:Y:S01]  /*21f0*/  @P1 LOP3.LUT P3, RZ, R59, 0xff, RZ, 0xc0, !PT ;  /* 0x000000ff3bff1812 */ /* 0x000fe2000786c0ff */
[--C-:B------:R-:W-:Y:S01]  /*2200*/  HADD2.F32 R59, -RZ, R12.reuse.H0_H0 ;  /* 0x2000000cff3b7230 */ /* 0x100fe20000004100 */
[----:B------:R-:W-:Y:S01]  /*2210*/  ISETP.GT.AND P0, PT, R56, RZ, PT ;  /* 0x000000ff3800720c */ /* 0x000fe20003f04270 */
[----:B------:R-:W-:Y:S01]  /*2220*/  @P2 FADD.FTZ R56, R48, -R47 ;  /* 0x8000002f30382221 */ /* 0x000fe20000010000 */
[----:B------:R-:W-:Y:S01]  /*2230*/  HADD2.F32 R57, -RZ, R12.H1_H1 ;  /* 0x3000000cff397230 */ /* 0x000fe20000004100 */
[----:B------:R-:W-:Y:S01]  /*2240*/  @P1 LOP3.LUT P5, RZ, R67, 0xff, RZ, 0xc0, !PT ;  /* 0x000000ff43ff1812 */ /* 0x000fe200078ac0ff */
[----:B------:R-:W2:Y:S01]  /*2250*/  @P1 LDC.64 R46, c[0x0][0x408] ;  /* 0x00010200ff2e1b82 */ /* 0x000ea20000000a00 */
[----:B------:R-:W-:Y:S01]  /*2260*/  @P2 FFMA.FTZ R59, R66, R56, R59 ;  /* 0x00000038423b2223 */ /* 0x000fe2000001003b */
[--C-:B------:R-:W-:Y:S01]  /*2270*/  HADD2.F32 R67, -RZ, R13.reuse.H0_H0 ;  /* 0x2000000dff437230 */ /* 0x100fe20000004100 */
[----:B------:R-:W-:Y:S01]  /*2280*/  @P1 LOP3.LUT P4, RZ, R69, 0xff, RZ, 0xc0, !PT ;  /* 0x000000ff45ff1812 */ /* 0x000fe2000788c0ff */
[----:B------:R-:W-:Y:S01]  /*2290*/  HADD2.F32 R71, -RZ, R13.H1_H1 ;  /* 0x3000000dff477230 */ /* 0x000fe20000004100 */
[----:B------:R-:W-:Y:S01]  /*22a0*/  @P1 LOP3.LUT P6, RZ, R58, 0xff, RZ, 0xc0, !PT ;  /* 0x000000ff3aff1812 */ /* 0x000fe200078cc0ff */
[--C-:B------:R-:W-:Y:S01]  /*22b0*/  HADD2.F32 R58, -RZ, R14.reuse.H0_H0 ;  /* 0x2000000eff3a7230 */ /* 0x100fe20000004100 */
[----:B------:R-:W-:Y:S01]  /*22c0*/  @P1 LOP3.LUT P2, RZ, R68, 0xff, RZ, 0xc0, !PT ;  /* 0x000000ff44ff1812 */ /* 0x000fe2000784c0ff */
[----:B------:R-:W-:-:S02]  /*22d0*/  HADD2.F32 R69, -RZ, R14.H1_H1 ;  /* 0x3000000eff457230 */ /* 0x000fc40000004100 */
[----:B------:R-:W-:-:S04]  /*22e0*/  @P0 FFMA.FTZ R56, R6, R65, R64 ;  /* 0x0000004106380223 */ /* 0x000fc80000010040 */
[----:B------:R-:W-:Y:S01]  /*22f0*/  @P0 FADD.FTZ R56, R11, -R56 ;  /* 0x800000380b380221 */ /* 0x000fe20000010000 */
[----:B-1----:R-:W-:-:S03]  /*2300*/  @P1 FMUL.FTZ R45, R59, R45 ;  /* 0x0000002d3b2d1220 */ /* 0x002fc60000410000 */
[----:B------:R-:W-:Y:S01]  /*2310*/  @P0 FFMA.FTZ R57, R66, R56, R57 ;  /* 0x0000003842390223 */ /* 0x000fe20000010039 */
[----:B------:R-:W-:Y:S01]  /*2320*/  @P1 FMUL.FTZ R44, R45, R44 ;  /* 0x0000002c2d2c1220 */ /* 0x000fe20000410000 */
[--C-:B------:R-:W-:Y:S02]  /*2330*/  @P0 FFMA.FTZ R45, R5, R65, R64.reuse ;  /* 0x00000041052d0223 */ /* 0x100fe40000010040 */
[----:B--2---:R-:W-:Y:S02]  /*2340*/  @P1 FMUL.FTZ R47, R57, R47 ;  /* 0x0000002f392f1220 */ /* 0x004fe40000410000 */
[----:B------:R-:W-:Y:S01]  /*2350*/  @P0 FADD.FTZ R45, R50, -R45 ;  /* 0x8000002d322d0221 */ /* 0x000fe20000010000 */
[----:B------:R-:W-:Y:S01]  /*2360*/  @P1 FSEL R56, R44, RZ, P4 ;  /* 0x000000ff2c381208 */ /* 0x000fe20002000000 */
[--C-:B------:R-:W-:Y:S01]  /*2370*/  @P0 FFMA.FTZ R44, R8, R65, R64.reuse ;  /* 0x00000041082c0223 */ /* 0x100fe20000010040 */
[----:B------:R-:W-:Y:S01]  /*2380*/  @P1 FMUL.FTZ R46, R47, R46 ;  /* 0x0000002e2f2e1220 */ /* 0x000fe20000410000 */
[----:B------:R-:W-:Y:S01]  /*2390*/  @P0 FFMA.FTZ R67, R66, R45, R67 ;  /* 0x0000002d42430223 */ /* 0x000fe20000010043 */
[-C--:B------:R-:W-:Y:S01]  /*23a0*/  @P0 FFMA.FTZ R45, R7, R65.reuse, R64 ;  /* 0x00000041072d0223 */ /* 0x080fe20000010040 */
[----:B------:R-:W-:Y:S01]  /*23b0*/  @P0 FADD.FTZ R44, R49, -R44 ;  /* 0x8000002c312c0221 */ /* 0x000fe20000010000 */
[----:B------:R-:W-:Y:S01]  /*23c0*/  @P1 LOP3.LUT P4, RZ, R61, 0xff, RZ, 0xc0, !PT ;  /* 0x000000ff3dff1812 */ /* 0x000fe2000788c0ff */
[----:B------:R-:W-:Y:S01]  /*23d0*/  @P0 FFMA.FTZ R61, R9, R65, R64 ;  /* 0x00000041093d0223 */ /* 0x000fe20000010040 */
[----:B------:R-:W-:Y:S01]  /*23e0*/  @P0 FADD.FTZ R45, R52, -R45 ;  /* 0x8000002d342d0221 */ /* 0x000fe20000010000 */
[----:B------:R-:W-:Y:S01]  /*23f0*/  @P0 FFMA.FTZ R71, R66, R44, R71 ;  /* 0x0000002c42470223 */ /* 0x000fe20000010047 */
[----:B------:R-:W-:-:S02]  /*2400*/  @P1 FSEL R68, R46, RZ, P3 ;  /* 0x000000ff2e441208 */ /* 0x000fc40001800000 */
[----:B------:R-:W-:Y:S01]  /*2410*/  @P0 FFMA.FTZ R58, R66, R45, R58 ;  /* 0x0000002d423a0223 */ /* 0x000fe2000001003a */
[----:B------:R-:W1:Y:S01]  /*2420*/  @P1 LDC.64 R46, c[0x0][0x408] ;  /* 0x00010200ff2e1b82 */ /* 0x000e620000000a00 */
[----:B------:R-:W-:Y:S01]  /*2430*/  @P1 LOP3.LUT P3, RZ, R60, 0xff, RZ, 0xc0, !PT ;  /* 0x000000ff3cff1812 */ /* 0x000fe2000786c0ff */
[-CC-:B------:R-:W-:Y:S01]  /*2440*/  @P0 FFMA.FTZ R60, R10, R65.reuse, R64.reuse ;  /* 0x000000410a3c0223 */ /* 0x180fe20000010040 */
[----:B------:R-:W-:Y:S01]  /*2450*/  @P0 FFMA.FTZ R64, R62, R65, R64 ;  /* 0x000000413e400223 */ /* 0x000fe20000010040 */
[--C-:B------:R-:W-:Y:S01]  /*2460*/  HADD2.F32 R65, -RZ, R15.reuse.H1_H1 ;  /* 0x3000000fff417230 */ /* 0x100fe20000004100 */
[----:B------:R-:W-:Y:S01]  /*2470*/  @P1 F2FP.F16.F32.PACK_AB R56, RZ, R56 ;  /* 0x00000038ff38123e */ /* 0x000fe200000000ff */
[----:B------:R-:W-:Y:S01]  /*2480*/  @P0 FADD.FTZ R60, R51, -R60 ;  /* 0x8000003c333c0221 */ /* 0x000fe20000010000 */
[----:B------:R-:W-:Y:S01]  /*2490*/  @P0 FADD.FTZ R64, R53, -R64 ;  /* 0x8000004035400221 */ /* 0x000fe20000010000 */
[----:B------:R-:W2:Y:S01]  /*24a0*/  @P1 LDC.64 R44, c[0x0][0x408] ;  /* 0x00010200ff2c1b82 */ /* 0x000ea20000000a00 */
[----:B------:R-:W-:Y:S01]  /*24b0*/  @P1 F2FP.F16.F32.PACK_AB R68, RZ, R68 ;  /* 0x00000044ff44123e */ /* 0x000fe200000000ff */
[----:B------:R-:W-:Y:S01]  /*24c0*/  @P0 FFMA.FTZ R69, R66, R60, R69 ;  /* 0x0000003c42450223 */ /* 0x000fe20000010045 */
[----:B------:R-:W-:Y:S01]  /*24d0*/  @P0 FADD.FTZ R60, R54, -R61 ;  /* 0x8000003d363c0221 */ /* 0x000fe20000010000 */
[----:B------:R-:W-:-:S02]  /*24e0*/  HADD2.F32 R61, -RZ, R15.H0_H0 ;  /* 0x2000000fff3d7230 */ /* 0x000fc40000004100 */
[----:B------:R-:W-:Y:S01]  /*24f0*/  @P0 FFMA.FTZ R65, R66, R64, R65 ;  /* 0x0000004042410223 */ /* 0x000fe20000010041 */
[----:B------:R-:W-:Y:S02]  /*2500*/  @P1 PRMT R40, R56, 0x7610, R40 ;  /* 0x0000761038281816 */ /* 0x000fe40000000028 */
[----:B------:R-:W-:Y:S01]  /*2510*/  @P0 FFMA.FTZ R61, R66, R60, R61 ;  /* 0x0000003c423d0223 */ /* 0x000fe2000001003d */
[----:B------:R-:W-:Y:S02]  /*2520*/  @P1 ISETP.GE.U32.AND P0, PT, R74, RZ, PT ;  /* 0x000000ff4a00120c */ /* 0x000fe40003f06070 */
[----:B------:R-:W-:Y:S02]  /*2530*/  @P1 PRMT R40, R40, 0x5410, R68 ;  /* 0x0000541028281816 */ /* 0x000fe40000000044 */
[----:B------:R-:W-:Y:S01]  /*2540*/  @P1 ISETP.GE.U32.AND.EX P0, PT, R75, 0x1000000, PT, P0 ;  /* 0x010000004b00180c */ /* 0x000fe20003f06100 */
[----:B-1----:R-:W-:-:S04]  /*2550*/  @P1 FMUL.FTZ R47, R71, R47 ;  /* 0x0000002f472f1220 */ /* 0x002fc80000410000 */
[----:B------:R-:W-:Y:S02]  /*2560*/  @P1 FMUL.FTZ R70, R47, R46 ;  /* 0x0000002e2f461220 */ /* 0x000fe40000410000 */
[----:B------:R-:W1:Y:S01]  /*2570*/  @P1 LDC.64 R46, c[0x0][0x408] ;  /* 0x00010200ff2e1b82 */ /* 0x000e620000000a00 */
[----:B--2---:R-:W-:Y:S02]  /*2580*/  @P1 FMUL.FTZ R45, R67, R45 ;  /* 0x0000002d432d1220 */ /* 0x004fe40000410000 */
[----:B------:R-:W-:Y:S02]  /*2590*/  @P1 FSEL R70, R70, RZ, P6 ;  /* 0x000000ff46461208 */ /* 0x000fe40003000000 */
[----:B------:R-:W-:Y:S02]  /*25a0*/  @P1 FMUL.FTZ R60, R45, R44 ;  /* 0x0000002c2d3c1220 */ /* 0x000fe40000410000 */
[----:B------:R-:W-:Y:S01]  /*25b0*/  @P1 F2FP.F16.F32.PACK_AB R70, RZ, R70 ;  /* 0x00000046ff46123e */ /* 0x000fe200000000ff */
[----:B------:R-:W2:Y:S02]  /*25c0*/  @P1 LDC.64 R44, c[0x0][0x408] ;  /* 0x00010200ff2c1b82 */ /* 0x000ea40000000a00 */
[----:B------:R-:W-:-:S04]  /*25d0*/  @P1 FSEL R60, R60, RZ, P2 ;  /* 0x000000ff3c3c1208 */ /* 0x000fc80001000000 */
[----:B------:R-:W-:-:S04]  /*25e0*/  @P1 F2FP.F16.F32.PACK_AB R60, RZ, R60 ;  /* 0x0000003cff3c123e */ /* 0x000fc800000000ff */
[----:B------:R-:W-:-:S04]  /*25f0*/  @P1 PRMT R41, R60, 0x7610, R41 ;  /* 0x000076103c291816 */ /* 0x000fc80000000029 */
[----:B------:R-:W-:Y:S01]  /*2600*/  @P1 PRMT R41, R41, 0x5410, R70 ;  /* 0x0000541029291816 */ /* 0x000fe20000000046 */
        /* <DEDUP_REMOVED lines=13> */
[----:B------:R-:W-:Y:S01]  /*26e0*/  @P1 FMUL.FTZ R46, R47, R46 ;  /* 0x0000002e2f2e1220 */ /* 0x000fe20000410000 */
[----:B------:R-:W-:Y:S01]  /*26f0*/  F2FP.F16.F32.PACK_AB R47, R65, R61 ;  /* 0x0000003d412f723e */ /* 0x000fe200000000ff */
[----:B--2---:R-:W-:-:S03]  /*2700*/  @P1 FMUL.FTZ R45, R61, R45 ;  /* 0x0000002d3d2d1220 */ /* 0x004fc60000410000 */
[----:B------:R-:W-:Y:S01]  /*2710*/  @P1 FSEL R46, R46, RZ, P0 ;  /* 0x000000ff2e2e1208 */ /* 0x000fe20000000000 */
[----:B------:R-:W-:-:S03]  /*2720*/  @P1 FMUL.FTZ R44, R45, R44 ;  /* 0x0000002c2d2c1220 */ /* 0x000fc60000410000 */
[----:B------:R-:W-:Y:S02]  /*2730*/  @P1 F2FP.F16.F32.PACK_AB R75, RZ, R46 ;  /* 0x0000002eff4b123e */ /* 0x000fe400000000ff */
[----:B------:R-:W-:Y:S02]  /*2740*/  F2FP.F16.F32.PACK_AB R45, R71, R67 ;  /* 0x00000043472d723e */ /* 0x000fe400000000ff */
[----:B------:R-:W-:Y:S02]  /*2750*/  @P1 FSEL R44, R44, RZ, P3 ;  /* 0x000000ff2c2c1208 */ /* 0x000fe40001800000 */
[----:B------:R-:W-:Y:S02]  /*2760*/  F2FP.F16.F32.PACK_AB R46, R69, R58 ;  /* 0x0000003a452e723e */ /* 0x000fe400000000ff */
[----:B------:R-:W-:Y:S02]  /*2770*/  @P1 F2FP.F16.F32.PACK_AB R74, RZ, R44 ;  /* 0x0000002cff4a123e */ /* 0x000fe400000000ff */
[----:B------:R-:W-:-:S02]  /*2780*/  F2FP.F16.F32.PACK_AB R44, R57, R59 ;  /* 0x0000003b392c723e */ /* 0x000fc400000000ff */
[----:B------:R-:W-:-:S04]  /*2790*/  @P1 PRMT R43, R74, 0x7610, R43 ;  /* 0x000076104a2b1816 */ /* 0x000fc8000000002b */
[----:B------:R-:W-:-:S07]  /*27a0*/  @P1 PRMT R43, R43, 0x5410, R75 ;  /* 0x000054102b2b1816 */ /* 0x000fce000000004b */
.L_x_3378:
[----:B------:R-:W-:Y:S05]  /*27b0*/  BSYNC.RECONVERGENT B1 ;  /* 0x0000000000017941 */ /* 0x000fea0003800200 */
.L_x_3361:
        /* <DEDUP_REMOVED lines=8> */
[----:B---3--:R-:W-:Y:S01]  /*2840*/  @P0 IMAD R55, R4, R55, RZ ;  /* 0x0000003704370224 */ /* 0x008fe200078e02ff */
[----:B--2---:R-:W-:-:S04]  /*2850*/  LEA R4, R58, R4, 0x2 ;  /* 0x000000043a047211 */ /* 0x004fc800078e10ff */
        /* <DEDUP_REMOVED lines=8> */
.L_x_3356:
[----:B------:R-:W-:Y:S05]  /*28e0*/  BSYNC B0 ;  /* 0x0000000000007941 */ /* 0x000fea0003800000 */
.L_x_3355:
        /* <DEDUP_REMOVED lines=64> */
.L_x_3360:
[----:B------:R-:W-:Y:S01]  /*2cf0*/  HFMA2 R64, -RZ, RZ, 0, 5.9604644775390625e-08 ;  /* 0x00000001ff407431 */ /* 0x000fe200000001ff */
[----:B------:R-:W-:Y:S01]  /*2d00*/  BSSY B1, `(.L_x_3381) ;  /* 0x0000006000017945 */ /* 0x000fe20003800000 */
[----:B------:R-:W-:Y:S02]  /*2d10*/  MOV R65, 0x1f ;  /* 0x0000001f00417802 */ /* 0x000fe40000000f00 */
[----:B------:R-:W-:-:S07]  /*2d20*/  MOV R70, 0xffffffff ;  /* 0xffffffff00467802 */ /* 0x000fce0000000f00 */
[----:B0-----:R-:W-:Y:S05]  /*2d30*/  WARPSYNC.COLLECTIVE R70, `(.L_x_3382) ;  /* 0x0000000046087348 */ /* 0x001fea0003c00000 */
[----:B------:R1:W2:Y:S02]  /*2d40*/  SHFL.BFLY P0, R72, R71, R64, R65 ;  /* 0x0c00004047487389 */ /* 0x0002a40000000041 */
[----:B012---:R-:W-:Y:S05]  /*2d50*/  ENDCOLLECTIVE ;  /* 0x000000000000791b */ /* 0x007fea0003800000 */
.L_x_3382:
[----:B------:R-:W-:Y:S05]  /*2d60*/  BSYNC B1 ;  /* 0x0000000000017941 */ /* 0x000fea0003800000 */
.L_x_3381:
        /* <DEDUP_REMOVED lines=8> */
.L_x_3383:
[----:B------:R-:W-:Y:S01]  /*2df0*/  MOV R71, R76 ;  /* 0x0000004c00477202 */ /* 0x000fe20000000f00 */
[----:B------:R-:W-:Y:S01]  /*2e00*/  HFMA2 R64, -RZ, RZ, 0, 1.1920928955078125e-07 ;  /* 0x00000002ff407431 */ /* 0x000fe200000001ff */
[----:B------:R-:W-:-:S07]  /*2e10*/  MOV R77, R72 ;  /* 0x00000048004d7202 */ /* 0x000fce0000000f00 */
[----:B------:R-:W-:Y:S05]  /*2e20*/  WARPSYNC.COLLECTIVE R70, `(.L_x_3384) ;  /* 0x0000000046087348 */ /* 0x000fea0003c00000 */
[----:B------:R0:W1:Y:S02]  /*2e30*/  SHFL.BFLY P0, R72, R71, R64, R65 ;  /* 0x0c00004047487389 */ /* 0x0000640000000041 */
[----:B01----:R-:W-:Y:S05]  /*2e40*/  ENDCOLLECTIVE ;  /* 0x000000000000791b */ /* 0x003fea0003800000 */
.L_x_3384:
[----:B------:R-:W-:-:S05]  /*2e50*/  FADD.FTZ R77, R77, R73 ;  /* 0x000000494d4d7221 */ /* 0x000fca0000010000 */
[----:B------:R-:W-:Y:S01]  /*2e60*/  MOV R71, R77 ;  /* 0x0000004d00477202 */ /* 0x000fe20000000f00 */
[----:B------:R-:W-:-:S07]  /*2e70*/  FADD.FTZ R76, R76, R72 ;  /* 0x000000484c4c7221 */ /* 0x000fce0000010000 */
[----:B------:R-:W-:Y:S05]  /*2e80*/  WARPSYNC.COLLECTIVE R70, `(.L_x_3385) ;  /* 0x0000000046087348 */ /* 0x000fea0003c00000 */
[----:B------:R0:W1:Y:S02]  /*2e90*/  SHFL.BFLY P0, R72, R71, R64, R65 ;  /* 0x0c00004047487389 */ /* 0x0000640000000041 */
[----:B01----:R-:W-:Y:S05]  /*2ea0*/  ENDCOLLECTIVE ;  /* 0x000000000000791b */ /* 0x003fea0003800000 */
.L_x_3385:
[----:B------:R-:W-:Y:S01]  /*2eb0*/  MOV R71, R76 ;  /* 0x0000004c00477202 */ /* 0x000fe20000000f00 */
[----:B------:R-:W-:Y:S01]  /*2ec0*/  HFMA2 R64, -RZ, RZ, 0, 2.384185791015625e-07 ;  /* 0x00000004ff407431 */ /* 0x000fe200000001ff */
[----:B------:R-:W-:-:S07]  /*2ed0*/  MOV R73, R72 ;  /* 0x0000004800497202 */ /* 0x000fce0000000f00 */
[----:B------:R-:W-:Y:S05]  /*2ee0*/  WARPSYNC.COLLECTIVE R70, `(.L_x_3386) ;  /* 0x0000000046087348 */ /* 0x000fea0003c00000 */
[----:B------:R0:W1:Y:S02]  /*2ef0*/  SHFL.BFLY P0, R72, R71, R64, R65 ;  /* 0x0c00004047487389 */ /* 0x0000640000000041 */
[----:B01----:R-:W-:Y:S05]  /*2f00*/  ENDCOLLECTIVE ;  /* 0x000000000000791b */ /* 0x003fea0003800000 */
.L_x_3386:
[----:B------:R-:W-:-:S05]  /*2f10*/  FADD.FTZ R77, R77, R73 ;  /* 0x000000494d4d7221 */ /* 0x000fca0000010000 */
[----:B------:R-:W-:Y:S01]  /*2f20*/  MOV R71, R77 ;  /* 0x0000004d00477202 */ /* 0x000fe20000000f00 */
[----:B------:R-:W-:-:S07]  /*2f30*/  FADD.FTZ R73, R76, R72 ;  /* 0x000000484c497221 */ /* 0x000fce0000010000 */
[----:B------:R-:W-:Y:S05]  /*2f40*/  WARPSYNC.COLLECTIVE R70, `(.L_x_3387) ;  /* 0x0000000046087348 */ /* 0x000fea0003c00000 */
[----:B------:R0:W1:Y:S02]  /*2f50*/  SHFL.BFLY P0, R72, R71, R64, R65 ;  /* 0x0c00004047487389 */ /* 0x0000640000000041 */
[----:B01----:R-:W-:Y:S05]  /*2f60*/  ENDCOLLECTIVE ;  /* 0x000000000000791b */ /* 0x003fea0003800000 */
.L_x_3387:
[----:B------:R-:W-:Y:S02]  /*2f70*/  MOV R71, R73 ;  /* 0x0000004900477202 */ /* 0x000fe40000000f00 */
[----:B------:R-:W-:-:S05]  /*2f80*/  MOV R64, R72 ;  /* 0x0000004800407202 */ /* 0x000fca0000000f00 */
[----:B------:R-:W-:Y:S01]  /*2f90*/  FADD.FTZ R77, R77, R64 ;  /* 0x000000404d4d7221 */ /* 0x000fe20000010000 */
[----:B------:R-:W-:-:S07]  /*2fa0*/  HFMA2 R64, -RZ, RZ, 0, 4.76837158203125e-07 ;  /* 0x00000008ff407431 */ /* 0x000fce00000001ff */
[----:B------:R-:W-:Y:S05]  /*2fb0*/  WARPSYNC.COLLECTIVE R70, `(.L_x_3388) ;  /* 0x0000000046087348 */ /* 0x000fea0003c00000 */
[----:B------:R0:W1:Y:S02]  /*2fc0*/  SHFL.BFLY P0, R72, R71, R64, R65 ;  /* 0x0c00004047487389 */ /* 0x0000640000000041 */
[----:B01----:R-:W-:Y:S05]  /*2fd0*/  ENDCOLLECTIVE ;  /* 0x000000000000791b */ /* 0x003fea0003800000 */
.L_x_3388:
[----:B------:R-:W-:Y:S01]  /*2fe0*/  MOV R71, R77 ;  /* 0x0000004d00477202 */ /* 0x000fe20000000f00 */
[----:B------:R-:W-:-:S07]  /*2ff0*/  FADD.FTZ R73, R73, R72 ;  /* 0x0000004849497221 */ /* 0x000fce0000010000 */
[----:B------:R-:W-:Y:S05]  /*3000*/  WARPSYNC.COLLECTIVE R70, `(.L_x_3389) ;  /* 0x0000000046087348 */ /* 0x000fea0003c00000 */
[----:B------:R0:W1:Y:S02]  /*3010*/  SHFL.BFLY P0, R72, R71, R64, R65 ;  /* 0x0c00004047487389 */ /* 0x0000640000000041 */
[----:B01----:R-:W-:Y:S05]  /*3020*/  ENDCOLLECTIVE ;  /* 0x000000000000791b */ /* 0x003fea0003800000 */
.L_x_3389:
[----:B------:R-:W-:Y:S01]  /*3030*/  MOV R71, R73 ;  /* 0x0000004900477202 */ /* 0x000fe20000000f00 */
[----:B------:R-:W-:Y:S01]  /*3040*/  HFMA2 R64, -RZ, RZ, 0, 9.5367431640625e-07 ;  /* 0x00000010ff407431 */ /* 0x000fe200000001ff */
[----:B------:R-:W-:-:S07]  /*3050*/  MOV R76, R72 ;  /* 0x00000048004c7202 */ /* 0x000fce0000000f00 */
[----:B------:R-:W-:Y:S05]  /*3060*/  WARPSYNC.COLLECTIVE R70, `(.L_x_3390) ;  /* 0x0000000046087348 */ /* 0x000fea0003c00000 */
[----:B------:R0:W1:Y:S02]  /*3070*/  SHFL.BFLY P0, R72, R71, R64, R65 ;  /* 0x0c00004047487389 */ /* 0x0000640000000041 */
[----:B01----:R-:W-:Y:S05]  /*3080*/  ENDCOLLECTIVE ;  /* 0x000000000000791b */ /* 0x003fea0003800000 */
.L_x_3390:
[----:B------:R-:W-:-:S05]  /*3090*/  FADD.FTZ R76, R77, R76 ;  /* 0x0000004c4d4c7221 */ /* 0x000fca0000010000 */
[----:B------:R-:W-:Y:S02]  /*30a0*/  MOV R71, R76 ;  /* 0x0000004c00477202 */ /* 0x000fe40000000f00 */
[----:B------:R-:W-:-:S07]  /*30b0*/  MOV R77, R72 ;  /* 0x00000048004d7202 */ /* 0x000fce0000000f00 */
[----:B------:R-:W-:Y:S05]  /*30c0*/  WARPSYNC.COLLECTIVE R70, `(.L_x_3391) ;  /* 0x0000000046087348 */ /* 0x000fea0003c00000 */
[----:B------:R0:W1:Y:S02]  /*30d0*/  SHFL.BFLY P0, R72, R71, R64, R65 ;  /* 0x0c00004047487389 */ /* 0x0000640000000041 */
[----:B01----:R-:W-:Y:S05]  /*30e0*/  ENDCOLLECTIVE ;  /* 0x000000000000791b */ /* 0x003fea0003800000 */
.L_x_3391:
[----:B------:R-:W-:Y:S05]  /*30f0*/  BRA `(.L_x_3392) ;  /* 0xffffffdc00187947 */ /* 0x000fea000383ffff */
.L_x_3393:
        /* <DEDUP_REMOVED lines=16> */
.L_x_6449:


//--------------------- .text._ZN10layer_norm13ln_bwd_kernelINS_13Kernel_traitsIf6__halfS2_S2_fjLj256ELj1ELj4ELj1ELj16ENS_18Kernel_traits_baseILj256EfS2_S2_S2_fjLj128EEEEELb1ELb1ELb0ELb0EEEvNS_9BwdParamsE --------------------------
	.section	.text._ZN10layer_norm13ln_bwd_kernelINS_13Kernel_traitsIf6__halfS2_S2_fjLj256ELj1ELj4ELj1ELj16ENS_18Kernel_traits_baseILj256EfS2_S2_S2_fjLj128EEEEELb1ELb1ELb0ELb0EEEvNS_9BwdParamsE,"ax",@progbits
	.align	128
        .global         _ZN10layer_norm13ln_bwd_kernelINS_13Kernel_traitsIf6__halfS2_S2_fjLj256ELj1ELj4ELj1ELj16ENS_18Kernel_traits_baseILj256EfS2_S2_S2_fjLj128EEEEELb1ELb1ELb0ELb0EEEvNS_9BwdParamsE
        .type           _ZN10layer_norm13ln_bwd_kernelINS_13Kernel_traitsIf6__halfS2_S2_fjLj256ELj1ELj4ELj1ELj16ENS_18Kernel_traits_baseILj256EfS2_S2_S2_fjLj128EEEEELb1ELb1ELb0ELb0EEEvNS_9BwdParamsE,@function
        .size           _ZN10layer_norm13ln_bwd_kernelINS_13Kernel_traitsIf6__halfS2_S2_fjLj256ELj1ELj4ELj1ELj16ENS_18Kernel_traits_baseILj256EfS2_S2_S2_fjLj128EEEEELb1ELb1ELb0ELb0EEEvNS_9BwdParamsE,(.L_x_6450 - _ZN10layer_norm13ln_bwd_kernelINS_13Kernel_traitsIf6__halfS2_S2_fjLj256ELj1ELj4ELj1ELj16ENS_18Kernel_traits_baseILj256EfS2_S2_S2_fjLj128EEEEELb1ELb1ELb0ELb0EEEvNS_9BwdParamsE)
        .other          _ZN10layer_norm13ln_bwd_kernelINS_13Kernel_traitsIf6__halfS2_S2_fjLj256ELj1ELj4ELj1ELj16ENS_18Kernel_traits_baseILj256EfS2_S2_S2_fjLj128EEEEELb1ELb1ELb0ELb0EEEvNS_9BwdParamsE,@"STO_CUDA_ENTRY STV_DEFAULT"
_ZN10layer_norm13ln_bwd_kernelINS_13Kernel_traitsIf6__halfS2_S2_fjLj256ELj1ELj4ELj1ELj16ENS_18Kernel_traits_baseILj256EfS2_S2_S2_fjLj128EEEEELb1ELb1ELb0ELb0EEEvNS_9BwdParamsE:
.text._ZN10layer_norm13ln_bwd_kernelINS_13Kernel_traitsIf6__halfS2_S2_fjLj256ELj1ELj4ELj1ELj16ENS_18Kernel_traits_baseILj256EfS2_S2_S2_fjLj128EEEEELb1ELb1ELb0ELb0EEEvNS_9BwdParamsE:
        /* <DEDUP_REMOVED lines=49> */
.L_x_3405:
[----:B0-----:R-:W0:Y:S08]  /*0310*/  @P0 LDC.64 R6, c[0x0][0x3e0] ;  /* 0x0000f800ff060b82 */ /* 0x001e300000000a00 */
[----:B------:R-:W2:Y:S01]  /*0320*/  LDC.64 R8, c[0x0][0x3c8] ;  /* 0x0000f200ff087b82 */ /* 0x000ea20000000a00 */
[----:B------:R-:W-:-:S07]  /*0330*/  ISETP.GE.U32.AND P2, PT, R4, 0x20, PT ;  /* 0x000000200400780c */ /* 0x000fce0003f46070 */
[----:B------:R-:W3:Y:S01]  /*0340*/  LDC.64 R56, c[0x0][0x3c0] ;  /* 0x0000f000ff387b82 */ /* 0x000ee20000000a00 */
[----:B0-----:R-:W-:-:S06]  /*0350*/  @P0 IMAD.WIDE R58, R2, 0x2, R6 ;  /* 0x00000002023a0825 */ /* 0x001fcc00078e0206 */
[----:B------:R0:W4:Y:S01]  /*0360*/  @P0 LDG.E.U16 R58, desc[UR8][R58.64] ;  /* 0x000000083a3a0981 */ /* 0x000122000c1e1500 */
[----:B--2---:R-:W-:-:S05]  /*0370*/  IMAD.WIDE R86, R2, 0x4, R8 ;  /* 0x0000000402567825 */ /* 0x004fca00078e0208 */
[----:B-----5:R2:W5:Y:S01]  /*0380*/  LDG.E R9, desc[UR8][R86.64] ;  /* 0x0000000856097981 */ /* 0x020562000c1e1900 */
[----:B------:R-:W-:Y:S01]  /*0390*/  MOV R7, UR20 ;  /* 0x0000001400077c02 */ /* 0x000fe20008000f00 */
[----:B------:R-:W-:Y:S01]  /*03a0*/  BSSY.RECONVERGENT B1, `(.L_x_3396) ;  /* 0x000006a000017945 */ /* 0x000fe20003800200 */
[----:B------:R-:W-:Y:S02]  /*03b0*/  MOV R8, 0x3f800000 ;  /* 0x3f80000000087802 */ /* 0x000fe40000000f00 */
[----:B0-----:R-:W-:Y:S01]  /*03c0*/  MOV R59, RZ ;  /* 0x000000ff003b7202 */ /* 0x001fe20000000f00 */
[----:B------:R-:W-:-:S05]  /*03d0*/  IMAD R6, R2, R7, RZ ;  /* 0x0000000702067224 */ /* 0x000fca00078e02ff */
[----:B------:R-:W-:-:S04]  /*03e0*/  SHF.R.S32.HI R85, RZ, 0x1f, R6 ;  /* 0x0000001fff557819 */ /* 0x000fc80000011406 */
[----:B------:R-:W-:Y:S02]  /*03f0*/  LEA.HI R6, R85, R6, RZ, 0x3 ;  /* 0x0000000655067211 */ /* 0x000fe400078f18ff */
[----:B------:R-:W-:Y:S02]  /*0400*/  MOV R85, RZ ;  /* 0x000000ff00557202 */ /* 0x000fe40000000f00 */
[----:B------:R-:W-:Y:S01]  /*0410*/  LEA.HI.SX32 R6, R6, R5, 0x1d ;  /* 0x0000000506067211 */ /* 0x000fe200078feaff */
[----:B----4-:R-:W-:Y:S01]  /*0420*/  @P0 HADD2.F32 R8, -RZ, R58.H0_H0 ;  /* 0x2000003aff080230 */ /* 0x010fe20000004100 */
        /* <DEDUP_REMOVED lines=22> */
[----:B------:R-:W-:Y:S02]  /*0590*/  HADD2.F32 R75, -RZ, R58.H0_H0 ;  /* 0x2000003aff4b7230 */ /* 0x000fe40000004100 */
[----:B------:R-:W-:Y:S01]  /*05a0*/  FADD.FTZ R80, -R72, R57 ;  /* 0x0000003948507221 */ /* 0x000fe20000010100 */
[----:B------:R-:W-:-:S02]  /*05b0*/  HADD2.F32 R11, -RZ, R56.H1_H1 ;  /* 0x30000038ff0b7230 */ /* 0x000fc40000004100 */
[C---:B------:R-:W-:Y:S01]  /*05c0*/  FADD.FTZ R10, -R72.reuse, R3 ;  /* 0x00000003480a7221 */ /* 0x040fe20000010100 */
[----:B------:R-:W-:Y:S02]  /*05d0*/  HADD2.F32 R77, -RZ, R58.H1_H1 ;  /* 0x3000003aff4d7230 */ /* 0x000fe40000004100 */
[--C-:B------:R-:W-:Y:S02]  /*05e0*/  HADD2.F32 R79, -RZ, R59.reuse.H0_H0 ;  /* 0x2000003bff4f7230 */ /* 0x100fe40000004100 */
[--C-:B---3--:R-:W-:Y:S02]  /*05f0*/  HADD2.F32 R57, -RZ, R64.reuse.H0_H0 ;  /* 0x20000040ff397230 */ /* 0x108fe40000004100 */
[----:B------:R-:W-:Y:S02]  /*0600*/  HADD2.F32 R59, -RZ, R59.H1_H1 ;  /* 0x3000003bff3b7230 */ /* 0x000fe40000004100 */
[C---:B------:R-:W-:Y:S01]  /*0610*/  FADD.FTZ R78, -R72.reuse, R73 ;  /* 0x00000049484e7221 */ /* 0x040fe20000010100 */
[----:B------:R-:W-:Y:S01]  /*0620*/  FADD.FTZ R58, -R72, R75 ;  /* 0x0000004b483a7221 */ /* 0x000fe20000010100 */
[----:B------:R-:W-:-:S02]  /*0630*/  HADD2.F32 R74, -RZ, R64.H1_H1 ;  /* 0x30000040ff4a7230 */ /* 0x000fc40000004100 */
[----:B-----5:R-:W-:Y:S01]  /*0640*/  FMUL.FTZ R3, R9, R10 ;  /* 0x0000000a09037220 */ /* 0x020fe20000410000 */
[C---:B------:R-:W-:Y:S01]  /*0650*/  FADD.FTZ R84, -R72.reuse, R11 ;  /* 0x0000000b48547221 */ /* 0x040fe20000010100 */
[C---:B------:R-:W-:Y:S01]  /*0660*/  FADD.FTZ R76, -R72.reuse, R77 ;  /* 0x0000004d484c7221 */ /* 0x040fe20000010100 */
[----:B------:R-:W-:Y:S01]  /*0670*/  FADD.FTZ R56, -R72, R79 ;  /* 0x0000004f48387221 */ /* 0x000fe20000010100 */
[-C--:B------:R-:W-:Y:S01]  /*0680*/  FMUL.FTZ R82, R12, R57.reuse ;  /* 0x000000390c527220 */ /* 0x080fe20000410000 */
[----:B------:R-:W-:Y:S01]  /*0690*/  FADD.FTZ R72, -R72, R59 ;  /* 0x0000003b48487221 */ /* 0x000fe20000010100 */
[--C-:B------:R-:W-:Y:S02]  /*06a0*/  HADD2.F32 R59, -RZ, R65.reuse.H0_H0 ;  /* 0x20000041ff3b7230 */ /* 0x100fe40000004100 */
[----:B------:R-:W-:Y:S01]  /*06b0*/  FADD.FTZ R32, R32, R57 ;  /* 0x0000003920207221 */ /* 0x000fe20000010000 */
[----:B------:R-:W-:Y:S01]  /*06c0*/  FFMA.FTZ R40, R3, R57, R40 ;  /* 0x0000003903287223 */ /* 0x000fe20000010028 */
[C---:B------:R-:W-:Y:S01]  /*06d0*/  FMUL.FTZ R83, R9.reuse, R78 ;  /* 0x0000004e09537220 */ /* 0x040fe20000410000 */
[C---:B------:R-:W-:Y:S01]  /*06e0*/  FMUL.FTZ R79, R9.reuse, R58 ;  /* 0x0000003a094f7220 */ /* 0x040fe20000410000 */
[----:B------:R-:W-:Y:S01]  /*06f0*/  FMUL.FTZ R84, R9, R84 ;  /* 0x0000005409547220 */ /* 0x000fe20000410000 */
[----:B------:R-:W-:Y:S01]  /*0700*/  FMUL.FTZ R81, R13, R74 ;  /* 0x0000004a0d517220 */ /* 0x000fe20000410000 */
[----:B------:R-:W-:Y:S01]  /*0710*/  FADD.FTZ R58, RZ, R82 ;  /* 0x00000052ff3a7221 */ /* 0x000fe20000010000 */
[----:B------:R-:W-:Y:S01]  /*0720*/  FFMA.FTZ R57, R3, R82, RZ ;  /* 0x0000005203397223 */ /* 0x000fe200000100ff */
[----:B------:R-:W-:-:S02]  /*0730*/  HADD2.F32 R86, -RZ, R65.H1_H1 ;  /* 0x30000041ff567230 */ /* 0x000fc40000004100 */
[----:B------:R-:W-:Y:S01]  /*0740*/  FADD.FTZ R34, R34, R59 ;  /* 0x0000003b22227221 */ /* 0x000fe20000010000 */
[-C--:B------:R-:W-:Y:S01]  /*0750*/  FFMA.FTZ R42, R83, R59.reuse, R42 ;  /* 0x0000003b532a7223 */ /* 0x080fe2000001002a */
[----:B------:R-:W-:Y:S01]  /*0760*/  FMUL.FTZ R78, R14, R59 ;  /* 0x0000003b0e4e7220 */ /* 0x000fe20000410000 */
[C---:B------:R-:W-:Y:S01]  /*0770*/  FMUL.FTZ R73, R9.reuse, R56 ;  /* 0x0000003809497220 */ /* 0x040fe20000410000 */
[----:B------:R-:W-:Y:S01]  /*0780*/  FADD.FTZ R59, R58, R81 ;  /* 0x000000513a3b7221 */ /* 0x000fe20000010000 */
[----:B------:R-:W-:Y:S01]  /*0790*/  FFMA.FTZ R56, R84, R81, R57 ;  /* 0x0000005154387223 */ /* 0x000fe20000010039 */
[--C-:B------:R-:W-:Y:S02]  /*07a0*/  HADD2.F32 R75, -RZ, R66.reuse.H0_H0 ;  /* 0x20000042ff4b7230 */ /* 0x100fe40000004100 */
[----:B------:R-:W-:Y:S01]  /*07b0*/  FMUL.FTZ R80, R9, R80 ;  /* 0x0000005009507220 */ /* 0x000fe20000410000 */
[----:B------:R-:W-:Y:S01]  /*07c0*/  FMUL.FTZ R77, R15, R86 ;  /* 0x000000560f4d7220 */ /* 0x000fe20000410000 */
[----:B------:R-:W-:Y:S01]  /*07d0*/  FADD.FTZ R58, R59, R78 ;  /* 0x0000004e3b3a7221 */ /* 0x000fe20000010000 */
[----:B------:R-:W-:Y:S01]  /*07e0*/  FFMA.FTZ R57, R83, R78, R56 ;  /* 0x0000004e53397223 */ /* 0x000fe20000010038 */
[----:B------:R-:W-:-:S02]  /*07f0*/  HADD2.F32 R88, -RZ, R66.H1_H1 ;  /* 0x30000042ff587230 */ /* 0x000fc40000004100 */
[----:B------:R-:W-:Y:S01]  /*0800*/  FADD.FTZ R28, R28, R75 ;  /* 0x0000004b1c1c7221 */ /* 0x000fe20000010000 */
[-C--:B------:R-:W-:Y:S01]  /*0810*/  FFMA.FTZ R36, R79, R75.reuse, R36 ;  /* 0x0000004b4f247223 */ /* 0x080fe20000010024 */
[----:B------:R-:W-:Y:S01]  /*0820*/  FMUL.FTZ R75, R16, R75 ;  /* 0x0000004b104b7220 */ /* 0x000fe20000410000 */
[----:B------:R-:W-:Y:S01]  /*0830*/  FADD.FTZ R58, R58, R77 ;  /* 0x0000004d3a3a7221 */ /* 0x000fe20000010000 */
[----:B------:R-:W-:Y:S01]  /*0840*/  FFMA.FTZ R56, R80, R77, R57 ;  /* 0x0000004d50387223 */ /* 0x000fe20000010039 */
[--C-:B0-----:R-:W-:Y:S02]  /*0850*/  HADD2.F32 R71, -RZ, R67.reuse.H0_H0 ;  /* 0x20000043ff477230 */ /* 0x101fe40000004100 */
[----:B------:R-:W-:Y:S01]  /*0860*/  FADD.FTZ R33, R33, R74 ;  /* 0x0000004a21217221 */ /* 0x000fe20000010000 */
[----:B------:R-:W-:Y:S01]  /*0870*/  FFMA.FTZ R41, R84, R74, R41 ;  /* 0x0000004a54297223 */ /* 0x000fe20000010029 */
        /* <DEDUP_REMOVED lines=16> */
[C-C-:B----4-:R-:W-:Y:S01]  /*0980*/  SHF.R.U64 R67, R68.reuse, 0x8, R69.reuse ;  /* 0x0000000844437819 */ /* 0x150fe20000001245 */
[----:B------:R-:W-:Y:S01]  /*0990*/  FADD.FTZ R35, R35, R86 ;  /* 0x0000005623237221 */ /* 0x000fe20000010000 */
[----:B------:R-:W-:Y:S01]  /*09a0*/  SHF.R.U64 R66, R68, 0x10, R69 ;  /* 0x0000001044427819 */ /* 0x000fe20000001245 */
[----:B------:R-:W-:Y:S01]  /*09b0*/  FFMA.FTZ R43, R80, R86, R43 ;  /* 0x00000056502b7223 */ /* 0x000fe2000001002b */
[--C-:B------:R-:W-:Y:S01]  /*09c0*/  SHF.R.U64 R65, R68, 0x18, R69.reuse ;  /* 0x0000001844417819 */ /* 0x100fe20000001245 */
[----:B------:R-:W-:Y:S01]  /*09d0*/  FADD.FTZ R29, R29, R88 ;  /* 0x000000581d1d7221 */ /* 0x000fe20000010000 */
[----:B------:R-:W-:Y:S01]  /*09e0*/  SHF.R.U32.HI R64, RZ, 0x8, R69 ;  /* 0x00000008ff407819 */ /* 0x000fe20000011645 */
[----:B------:R-:W-:Y:S01]  /*09f0*/  FFMA.FTZ R37, R76, R88, R37 ;  /* 0x000000584c257223 */ /* 0x000fe20000010025 */
[--C-:B------:R-:W-:Y:S01]  /*0a00*/  SHF.R.U32.HI R11, RZ, 0x10, R69.reuse ;  /* 0x00000010ff0b7819 */ /* 0x100fe20000011645 */
[----:B------:R-:W-:Y:S01]  /*0a10*/  FADD.FTZ R59, R59, R70 ;  /* 0x000000463b3b7221 */ /* 0x000fe20000010000 */
[----:B------:R-:W-:Y:S01]  /*0a20*/  SHF.R.U32.HI R10, RZ, 0x18, R69 ;  /* 0x00000018ff0a7819 */ /* 0x000fe20000011645 */
[----:B------:R-:W-:-:S07]  /*0a30*/  FFMA.FTZ R85, R72, R70, R85 ;  /* 0x0000004648557223 */ /* 0x000fce0000010055 */
.L_x_3397:
[----:B------:R-:W-:Y:S05]  /*0a40*/  BSYNC.RECONVERGENT B1 ;  /* 0x0000000000017941 */ /* 0x000fea0003800200 */
.L_x_3396:
        /* <DEDUP_REMOVED lines=20> */
.L_x_3419:
        /* <DEDUP_REMOVED lines=17> */
[----:B0-----:R-:W-:Y:S01]  /*0ca0*/  FFMA.FTZ R85, R3, R88, R87 ;  /* 0x0000005803557223 */ /* 0x001fe20000010057 */
[----:B------:R-:W-:Y:S01]  /*0cb0*/  LOP3.LUT P4, RZ, R68, 0xff, RZ, 0xc0, !PT ;  /* 0x000000ff44ff7812 */ /* 0x000fe2000788c0ff */
[----:B------:R-:W-:Y:S01]  /*0cc0*/  HFMA2 R89, -RZ, RZ, 0, 0 ;  /* 0x00000000ff597431 */ /* 0x000fe200000001ff */
[----:B------:R-:W-:Y:S01]  /*0cd0*/  LOP3.LUT P1, RZ, R67, 0xff, RZ, 0xc0, !PT ;  /* 0x000000ff43ff7812 */ /* 0x000fe2000782c0ff */
[----:B------:R-:W-:Y:S01]  /*0ce0*/  FADD.FTZ R86, R82, -R85 ;  /* 0x8000005552567221 */ /* 0x000fe20000010000 */
[----:B------:R-:W-:Y:S02]  /*0cf0*/  LOP3.LUT P3, RZ, R66, 0xff, RZ, 0xc0, !PT ;  /* 0x000000ff42ff7812 */ /* 0x000fe4000786c0ff */
[----:B------:R-:W-:Y:S01]  /*0d00*/  LOP3.LUT P2, RZ, R65, 0xff, RZ, 0xc0, !PT ;  /* 0x000000ff41ff7812 */ /* 0x000fe2000784c0ff */
[----:B-----5:R-:W-:Y:S01]  /*0d10*/  FMUL.FTZ R85, R9, R86 ;  /* 0x0000005609557220 */ /* 0x020fe20000410000 */
[----:B------:R-:W-:Y:S02]  /*0d20*/  LOP3.LUT P6, RZ, R69, 0xff, RZ, 0xc0, !PT ;  /* 0x000000ff45ff7812 */ /* 0x000fe400078cc0ff */
[----:B------:R-:W-:Y:S01]  /*0d30*/  LOP3.LUT P5, RZ, R64, 0xff, RZ, 0xc0, !PT ;  /* 0x000000ff40ff7812 */ /* 0x000fe200078ac0ff */
[----:B------:R-:W-:-:S02]  /*0d40*/  FMUL.FTZ R85, R85, R8 ;  /* 0x0000000855557220 */ /* 0x000fc40000410000 */
[----:B------:R-:W-:Y:S02]  /*0d50*/  @P4 HADD2.F32 R86, -RZ, R56.H0_H0 ;  /* 0x20000038ff564230 */ /* 0x000fe40000004100 */
[----:B------:R-:W-:-:S04]  /*0d60*/  FMUL.FTZ R85, R85, UR15 ;  /* 0x0000000f55557c20 */ /* 0x000fc80008410000 */
[----:B------:R-:W-:Y:S01]  /*0d70*/  @P4 FMUL.FTZ R89, R85, R86 ;  /* 0x0000005655594220 */ /* 0x000fe20000410000 */
[----:B------:R-:W-:Y:S01]  /*0d80*/  FFMA.FTZ R86, R84, R88, R87 ;  /* 0x0000005854567223 */ /* 0x000fe20000010057 */
[----:B------:R-:W-:Y:S02]  /*0d90*/  FMUL.FTZ R85, R20, R85 ;  /* 0x0000005514557220 */ /* 0x000fe40000410000 */
[----:B------:R-:W-:Y:S01]  /*0da0*/  FADD.FTZ R52, R52, R89 ;  /* 0x0000005934347221 */ /* 0x000fe20000010000 */
[----:B------:R-:W-:Y:S01]  /*0db0*/  FADD.FTZ R86, R81, -R86 ;  /* 0x8000005651567221 */ /* 0x000fe20000010000 */
[----:B------:R-:W-:Y:S01]  /*0dc0*/  @P1 HADD2.F32 R89, -RZ, R56.H1_H1 ;  /* 0x30000038ff591230 */ /* 0x000fe20000004100 */
[----:B------:R-:W-:Y:S01]  /*0dd0*/  FSEL R85, R85, RZ, P4 ;  /* 0x000000ff55557208 */ /* 0x000fe20002000000 */
[----:B------:R-:W-:Y:S02]  /*0de0*/  @P5 HADD2.F32 R93, -RZ, R58.H1_H1 ;  /* 0x3000003aff5d5230 */ /* 0x000fe40000004100 */
[----:B------:R-:W-:Y:S01]  /*0df0*/  FMUL.FTZ R91, R9, R86 ;  /* 0x00000056095b7220 */ /* 0x000fe20000410000 */
[----:B------:R-:W-:-:S03]  /*0e00*/  MOV R86, RZ ;  /* 0x000000ff00567202 */ /* 0x000fc60000000f00 */
[----:B------:R-:W-:-:S04]  /*0e10*/  FMUL.FTZ R91, R91, R8 ;  /* 0x000000085b5b7220 */ /* 0x000fc80000410000 */
[----:B------:R-:W-:-:S04]  /*0e20*/  FMUL.FTZ R56, R91, UR15 ;  /* 0x0000000f5b387c20 */ /* 0x000fc80008410000 */
[----:B------:R-:W-:Y:S01]  /*0e30*/  @P1 FMUL.FTZ R86, R56, R89 ;  /* 0x0000005938561220 */ /* 0x000fe20000410000 */
[----:B------:R-:W-:Y:S01]  /*0e40*/  FFMA.FTZ R89, R83, R88, R87 ;  /* 0x0000005853597223 */ /* 0x000fe20000010057 */
[----:B------:R-:W-:Y:S02]  /*0e50*/  FMUL.FTZ R56, R21, R56 ;  /* 0x0000003815387220 */ /* 0x000fe40000410000 */
[----:B------:R-:W-:Y:S01]  /*0e60*/  FADD.FTZ R53, R53, R86 ;  /* 0x0000005635357221 */ /* 0x000fe20000010000 */
[----:B------:R-:W-:Y:S01]  /*0e70*/  FADD.FTZ R90, R78, -R89 ;  /* 0x800000594e5a7221 */ /* 0x000fe20000010000 */
[--C-:B------:R-:W-:Y:S01]  /*0e80*/  @P3 HADD2.F32 R86, -RZ, R57.reuse.H0_H0 ;  /* 0x20000039ff563230 */ /* 0x100fe20000004100 */
[----:B------:R-:W-:Y:S01]  /*0e90*/  FSEL R56, R56, RZ, P1 ;  /* 0x000000ff38387208 */ /* 0x000fe20000800000 */
[----:B------:R-:W-:Y:S02]  /*0ea0*/  @P2 HADD2.F32 R57, -RZ, R57.H1_H1 ;  /* 0x30000039ff392230 */ /* 0x000fe40000004100 */
[----:B------:R-:W-:Y:S01]  /*0eb0*/  FMUL.FTZ R89, R9, R90 ;  /* 0x0000005a09597220 */ /* 0x000fe20000410000 */
[----:B------:R-:W-:-:S02]  /*0ec0*/  CS2R R90, SRZ ;  /* 0x00000000005a7805 */ /* 0x000fc4000001ff00 */
[----:B------:R-:W-:Y:S01]  /*0ed0*/  F2FP.F16.F32.PACK_AB R56, R56, R85 ;  /* 0x000000553838723e */ /* 0x000fe200000000ff */
[----:B------:R-:W-:-:S04]  /*0ee0*/  FMUL.FTZ R89, R89, R8 ;  /* 0x0000000859597220 */ /* 0x000fc80000410000 */
[----:B------:R-:W-:-:S04]  /*0ef0*/  FMUL.FTZ R89, R89, UR15 ;  /* 0x0000000f59597c20 */ /* 0x000fc80008410000 */
        /* <DEDUP_REMOVED lines=16> */
[----:B------:R-:W-:-:S03]  /*1000*/  @P6 HADD2.F32 R90, -RZ, R58.H0_H0 ;  /* 0x2000003aff5a6230 */ /* 0x000fc60000004100 */
[----:B------:R-:W-:-:S04]  /*1010*/  FMUL.FTZ R57, R57, R8 ;  /* 0x0000000839397220 */ /* 0x000fc80000410000 */
[----:B------:R-:W-:-:S04]  /*1020*/  FMUL.FTZ R57, R57, UR15 ;  /* 0x0000000f39397c20 */ /* 0x000fc80008410000 */
[----:B------:R-:W-:Y:S01]  /*1030*/  @P6 FMUL.FTZ R91, R57, R90 ;  /* 0x0000005a395b6220 */ /* 0x000fe20000410000 */
[----:B------:R-:W-:-:S03]  /*1040*/  FMUL.FTZ R57, R24, R57 ;  /* 0x0000003918397220 */ /* 0x000fc60000410000 */
[----:B------:R-:W-:Y:S01]  /*1050*/  FADD.FTZ R48, R48, R91 ;  /* 0x0000005b30307221 */ /* 0x000fe20000010000 */
[----:B------:R-:W-:Y:S01]  /*1060*/  FFMA.FTZ R91, R76, R88, R87 ;  /* 0x000000584c5b7223 */ /* 0x000fe20000010057 */
[----:B------:R-:W-:Y:S02]  /*1070*/  FSEL R57, R57, RZ, P6 ;  /* 0x000000ff39397208 */ /* 0x000fe40003000000 */
[----:B------:R-:W-:Y:S01]  /*1080*/  LOP3.LUT P6, RZ, R11, 0xff, RZ, 0xc0, !PT ;  /* 0x000000ff0bff7812 */ /* 0x000fe200078cc0ff */
[----:B------:R-:W-:-:S04]  /*1090*/  FADD.FTZ R90, R74, -R91 ;  /* 0x8000005b4a5a7221 */ /* 0x000fc80000010000 */
[----:B------:R-:W-:Y:S01]  /*10a0*/  FMUL.FTZ R91, R9, R90 ;  /* 0x0000005a095b7220 */ /* 0x000fe20000410000 */
[----:B------:R-:W-:-:S03]  /*10b0*/  MOV R90, RZ ;  /* 0x000000ff005a7202 */ /* 0x000fc60000000f00 */
[----:B------:R-:W-:-:S04]  /*10c0*/  FMUL.FTZ R91, R91, R8 ;  /* 0x000000085b5b7220 */ /* 0x000fc80000410000 */
[----:B------:R-:W-:-:S04]  /*10d0*/  FMUL.FTZ R58, R91, UR15 ;  /* 0x0000000f5b3a7c20 */ /* 0x000fc80008410000 */
[----:B------:R-:W-:Y:S01]  /*10e0*/  @P5 FMUL.FTZ R90, R58, R93 ;  /* 0x0000005d3a5a5220 */ /* 0x000fe20000410000 */
[----:B------:R-:W-:-:S03]  /*10f0*/  FMUL.FTZ R58, R25, R58 ;  /* 0x0000003a193a7220 */ /* 0x000fc60000410000 */
[----:B------:R-:W-:Y:S01]  /*1100*/  FADD.FTZ R49, R49, R90 ;  /* 0x0000005a31317221 */ /* 0x000fe20000010000 */
[----:B------:R-:W-:Y:S01]  /*1110*/  FFMA.FTZ R90, R73, R88, R87 ;  /* 0x00000058495a7223 */ /* 0x000fe20000010057 */
[----:B------:R-:W-:-:S03]  /*1120*/  FSEL R58, R58, RZ, P5 ;  /* 0x000000ff3a3a7208 */ /* 0x000fc60002800000 */
[----:B------:R-:W-:Y:S01]  /*1130*/  FADD.FTZ R90, R71, -R90 ;  /* 0x8000005a475a7221 */ /* 0x000fe20000010000 */
[----:B------:R-:W-:Y:S02]  /*1140*/  F2FP.F16.F32.PACK_AB R58, R58, R57 ;  /* 0x000000393a3a723e */ /* 0x000fe400000000ff */
[----:B------:R-:W-:Y:S01]  /*1150*/  FSEL R57, R89, RZ, P3 ;  /* 0x000000ff59397208 */ /* 0x000fe20001800000 */
[----:B------:R-:W-:Y:S01]  /*1160*/  FMUL.FTZ R91, R9, R90 ;  /* 0x0000005a095b7220 */ /* 0x000fe20000410000 */
[----:B------:R-:W-:Y:S02]  /*1170*/  @P6 HADD2.F32 R90, -RZ, R59.H0_H0 ;  /* 0x2000003bff5a6230 */ /* 0x000fe40000004100 */
[----:B------:R-:W-:Y:S01]  /*1180*/  F2FP.F16.F32.PACK_AB R57, R86, R57 ;  /* 0x000000395639723e */ /* 0x000fe200000000ff */
[----:B------:R-:W-:-:S04]  /*1190*/  FMUL.FTZ R91, R91, R8 ;  /* 0x000000085b5b7220 */ /* 0x000fc80000410000 */
[----:B------:R-:W-:Y:S01]  /*11a0*/  FMUL.FTZ R93, R91, UR15 ;  /* 0x0000000f5b5d7c20 */ /* 0x000fe20008410000 */
[----:B------:R-:W-:-:S03]  /*11b0*/  HFMA2 R91, -RZ, RZ, 0, 0 ;  /* 0x00000000ff5b7431 */ /* 0x000fc600000001ff */
[----:B------:R-:W-:Y:S01]  /*11c0*/  @P6 FMUL.FTZ R91, R93, R90 ;  /* 0x0000005a5d5b6220 */ /* 0x000fe20000410000 */
[----:B------:R-:W-:-:S03]  /*11d0*/  FMUL.FTZ R90, R26, R93 ;  /* 0x0000005d1a5a7220 */ /* 0x000fc60000410000 */
[----:B------:R-:W-:Y:S01]  /*11e0*/  FADD.FTZ R50, R50, R91 ;  /* 0x0000005b32327221 */ /* 0x000fe20000010000 */
[----:B------:R-:W-:Y:S01]  /*11f0*/  FFMA.FTZ R91, R72, R88, R87 ;  /* 0x00000058485b7223 */ /* 0x000fe20000010057 */
[----:B------:R-:W-:Y:S02]  /*1200*/  FSEL R87, R90, RZ, P6 ;  /* 0x000000ff5a577208 */ /* 0x000fe40003000000 */
[----:B------:R-:W-:Y:S01]  /*1210*/  LOP3.LUT P6, RZ, R10, 0xff, RZ, 0xc0, !PT ;  /* 0x000000ff0aff7812 */ /* 0x000fe200078cc0ff */
[----:B------:R-:W-:-:S04]  /*1220*/  FADD.FTZ R88, R70, -R91 ;  /* 0x8000005b46587221 */ /* 0x000fc80000010000 */
[----:B------:R-:W-:-:S04]  /*1230*/  FMUL.FTZ R9, R9, R88 ;  /* 0x0000005809097220 */ /* 0x000fc80000410000 */
[----:B------:R-:W-:Y:S01]  /*1240*/  FMUL.FTZ R9, R9, R8 ;  /* 0x0000000809097220 */ /* 0x000fe20000410000 */
[----:B------:R-:W-:-:S03]  /*1250*/  MOV R8, RZ ;  /* 0x000000ff00087202 */ /* 0x000fc60000000f00 */
[----:B------:R-:W-:Y:S02]  /*1260*/  @P6 HADD2.F32 R59, -RZ, R59.H1_H1 ;  /* 0x3000003bff3b6230 */ /* 0x000fe40000004100 */
[----:B------:R-:W-:-:S04]  /*1270*/  FMUL.FTZ R88, R9, UR15 ;  /* 0x0000000f09587c20 */ /* 0x000fc80008410000 */
[----:B------:R-:W-:Y:S01]  /*1280*/  @P6 FMUL.FTZ R8, R88, R59 ;  /* 0x0000003b58086220 */ /* 0x000fe20000410000 */
[----:B------:R-:W-:-:S03]  /*1290*/  FMUL.FTZ R9, R27, R88 ;  /* 0x000000581b097220 */ /* 0x000fc60000410000 */
[----:B------:R-:W-:Y:S02]  /*12a0*/  FADD.FTZ R51, R51, R8 ;  /* 0x0000000833337221 */ /* 0x000fe40000010000 */
[----:B------:R-:W-:-:S04]  /*12b0*/  FSEL R8, R9, RZ, P6 ;  /* 0x000000ff09087208 */ /* 0x000fc80003000000 */
[----:B------:R-:W-:Y:S01]  /*12c0*/  F2FP.F16.F32.PACK_AB R59, R8, R87 ;  /* 0x00000057083b723e */ /* 0x000fe200000000ff */
[----:B------:R-:W-:Y:S06]  /*12d0*/  BRA `(.L_x_3403) ;  /* 0x0000001400207947 */ /* 0x000fec0003800000 */
.L_x_3402:
[-CC-:B------:R-:W-:Y:S01]  /*12e0*/  FFMA.FTZ R61, R83, R88.reuse, R87.reuse ;  /* 0x00000058533d7223 */ /* 0x180fe20000010057 */
[----:B------:R-:W-:Y:S01]  /*12f0*/  LOP3.LUT P3, RZ, R66, 0xff, RZ, 0xc0, !PT ;  /* 0x000000ff42ff7812 */ /* 0x000fe2000786c0ff */
[-C--:B------:R-:W-:Y:S01]  /*1300*/  FFMA.FTZ R62, R80, R88.reuse, R87 ;  /* 0x00000058503e7223 */ /* 0x080fe20000010057 */
[----:B------:R-:W-:Y:S01]  /*1310*/  LOP3.LUT P2, RZ, R65, 0xff, RZ, 0xc0, !PT ;  /* 0x000000ff41ff7812 */ /* 0x000fe2000784c0ff */
[----:B------:R-:W-:Y:S01]  /*1320*/  FADD.FTZ R60, R78, -R61 ;  /* 0x8000003d4e3c7221 */ /* 0x000fe20000010000 */
[--C-:B------:R-:W-:Y:S01]  /*1330*/  FFMA.FTZ R90, R79, R88, R87.reuse ;  /* 0x000000584f5a7223 */ /* 0x100fe20000010057 */
[----:B------:R-:W-:Y:S01]  /*1340*/  FADD.FTZ R86, R77, -R62 ;  /* 0x8000003e4d567221 */ /* 0x000fe20000010000 */
[----:B------:R-:W-:Y:S01]  /*1350*/  LOP3.LUT P1, RZ, R69, 0xff, RZ, 0xc0, !PT ;  /* 0x000000ff45ff7812 */ /* 0x000fe2000782c0ff */
[C---:B-----5:R-:W-:Y:S01]  /*1360*/  FMUL.FTZ R60, R9.reuse, R60 ;  /* 0x0000003c093c7220 */ /* 0x060fe20000410000 */
[----:B------:R-:W-:Y:S02]  /*1370*/  HFMA2 R63, -RZ, RZ, 0, 0 ;  /* 0x00000000ff3f7431 */ /* 0x000fe400000001ff */
[----:B------:R-:W-:Y:S01]  /*1380*/  FMUL.FTZ R61, R9, R86 ;  /* 0x00000056093d7220 */ /* 0x000fe20000410000 */
[----:B------:R-:W-:Y:S01]  /*1390*/  FADD.FTZ R90, R75, -R90 ;  /* 0x8000005a4b5a7221 */ /* 0x000fe20000010000 */
[----:B0-----:R-:W-:Y:S01]  /*13a0*/  FMUL.FTZ R85, R60, R8 ;  /* 0x000000083c557220 */ /* 0x001fe20000410000 */
[----:B------:R-:W-:Y:S01]  /*13b0*/  FFMA.FTZ R91, R76, R88, R87 ;  /* 0x000000584c5b7223 */ /* 0x000fe20000010057 */
[----:B------:R-:W-:Y:S01]  /*13c0*/  FMUL.FTZ R86, R61, R8 ;  /* 0x000000083d567220 */ /* 0x000fe20000410000 */
[----:B------:R-:W-:-:S02]  /*13d0*/  @P3 HADD2.F32 R62, -RZ, R57.H0_H0 ;  /* 0x20000039ff3e3230 */ /* 0x000fc40000004100 */
[----:B------:R-:W-:Y:S01]  /*13e0*/  FMUL.FTZ R85, R85, UR15 ;  /* 0x0000000f55557c20 */ /* 0x000fe20008410000 */
[----:B------:R-:W-:Y:S02]  /*13f0*/  @P2 HADD2.F32 R57, -RZ, R57.H1_H1 ;  /* 0x30000039ff392230 */ /* 0x000fe40000004100 */
[----:B------:R-:W-:Y:S01]  /*1400*/  FMUL.FTZ R86, R86, UR15 ;  /* 0x0000000f56567c20 */ /* 0x000fe20008410000 */
[----:B------:R-:W-:Y:S02]  /*1410*/  HFMA2 R89, -RZ, RZ, 0, 0 ;  /* 0x00000000ff597431 */ /* 0x000fe400000001ff */
[----:B------:R-:W-:Y:S01]  /*1420*/  @P3 FMUL.FTZ R63, R62, R85 ;  /* 0x000000553e3f3220 */ /* 0x000fe20000410000 */
[----:B------:R-:W-:Y:S01]  /*1430*/  MOV R62, RZ ;  /* 0x000000ff003e7202 */ /* 0x000fe20000000f00 */
[----:B------:R-:W-:Y:S01]  /*1440*/  @P2 FMUL.FTZ R62, R57, R86 ;  /* 0x00000056393e2220 */ /* 0x000fe20000410000 */
[----:B------:R-:W-:Y:S01]  /*1450*/  FMUL.FTZ R57, R9, R90 ;  /* 0x0000005a09397220 */ /* 0x000fe20000410000 */
[----:B------:R-:W-:Y:S01]  /*1460*/  FADD.FTZ R54, R54, R63 ;  /* 0x0000003f36367221 */ /* 0x000fe20000010000 */
[----:B------:R-:W-:Y:S01]  /*1470*/  LOP3.LUT P4, RZ, R64, 0xff, RZ, 0xc0, !PT ;  /* 0x000000ff40ff7812 */ /* 0x000fe2000788c0ff */
[----:B------:R-:W-:Y:S01]  /*1480*/  FADD.FTZ R55, R55, R62 ;  /* 0x0000003e37377221 */ /* 0x000fe20000010000 */
[----:B------:R-:W-:Y:S01]  /*1490*/  FMUL.FTZ R63, R57, R8 ;  /* 0x00000008393f7220 */ /* 0x000fe20000410000 */
[----:B------:R-:W-:Y:S01]  /*14a0*/  @P1 HADD2.F32 R62, -RZ, R58.H0_H0 ;  /* 0x2000003aff3e1230 */ /* 0x000fe20000004100 */
[----:B------:R-:W-:Y:S01]  /*14b0*/  MOV R90, RZ ;  /* 0x000000ff005a7202 */ /* 0x000fe20000000f00 */
[----:B------:R-:W-:-:S02]  /*14c0*/  HFMA2 R93, -RZ, RZ, 0, 0 ;  /* 0x00000000ff5d7431 */ /* 0x000fc400000001ff */
[----:B------:R-:W-:Y:S01]  /*14d0*/  FMUL.FTZ R63, R63, UR15 ;  /* 0x0000000f3f3f7c20 */ /* 0x000fe20008410000 */
[----:B------:R-:W-:Y:S01]  /*14e0*/  LOP3.LUT P6, RZ, R11, 0xff, RZ, 0xc0, !PT ;  /* 0x000000ff0bff7812 */ /* 0x000fe200078cc0ff */
[----:B------:R-:W-:Y:S01]  /*14f0*/  FMUL.FTZ R85, R22, R85 ;  /* 0x0000005516557220 */ /* 0x000fe20000410000 */
[----:B------:R-:W-:Y:S01]  /*1500*/  LOP3.LUT P5, RZ, R10, 0xff, RZ, 0xc0, !PT ;  /* 0x000000ff0aff7812 */ /* 0x000fe200078ac0ff */
[----:B------:R-:W-:Y:S01]  /*1510*/  @P1 FMUL.FTZ R89, R62, R63 ;  /* 0x0000003f3e591220 */ /* 0x000fe20000410000 */
[----:B------:R-:W-:Y:S01]  /*1520*/  FADD.FTZ R62, R74, -R91 ;  /* 0x8000005b4a3e7221 */ /* 0x000fe20000010000 */
[----:B------:R-:W-:Y:S01]  /*1530*/  FMUL.FTZ R86, R23, R86 ;  /* 0x0000005617567220 */ /* 0x000fe20000410000 */
[----:B------:R-:W-:Y:S02]  /*1540*/  @P4 HADD2.F32 R91, -RZ, R58.H1_H1 ;  /* 0x3000003aff5b4230 */ /* 0x000fe40000004100 */
[----:B------:R-:W-:Y:S01]  /*1550*/  FADD.FTZ R48, R48, R89 ;  /* 0x0000005930307221 */ /* 0x000fe20000010000 */
[----:B------:R-:W-:Y:S01]  /*1560*/  FMUL.FTZ R62, R9, R62 ;  /* 0x0000003e093e7220 */ /* 0x000fe20000410000 */
[----:B------:R-:W-:-:S02]  /*1570*/  F2FP.F16.F32.PACK_AB R61, R61, R60 ;  /* 0x0000003c3d3d723e */ /* 0x000fc400000000ff */
[----:B------:R-:W-:Y:S01]  /*1580*/  FSEL R86, R86, RZ, P2 ;  /* 0x000000ff56567208 */ /* 0x000fe20001000000 */
[C---:B------:R-:W-:Y:S01]  /*1590*/  FMUL.FTZ R89, R62.reuse, R8 ;  /* 0x000000083e597220 */ /* 0x040fe20000410000 */
[----:B------:R-:W-:-:S03]  /*15a0*/  F2FP.F16.F32.PACK_AB R62, R62, R57 ;  /* 0x000000393e3e723e */ /* 0x000fc600000000ff */
[----:B------:R-:W-:-:S04]  /*15b0*/  FMUL.FTZ R58, R89, UR15 ;  /* 0x0000000f593a7c20 */ /* 0x000fc80008410000 */
[-C--:B------:R-:W-:Y:S01]  /*15c0*/  @P4 FMUL.FTZ R90, R91, R58.reuse ;  /* 0x0000003a5b5a4220 */ /* 0x080fe20000410000 */
        /* <DEDUP_REMOVED lines=9> */
[-C--:B------:R-:W-:Y:S01]  /*1660*/  @P6 FMUL.FTZ R93, R90, R89.reuse ;  /* 0x000000595a5d6220 */ /* 0x080fe20000410000 */
[-C--:B------:R-:W-:Y:S01]  /*1670*/  FFMA.FTZ R90, R84, R88.reuse, R87 ;  /* 0x00000058545a7223 */ /* 0x080fe20000010057 */
[----:B------:R-:W-:Y:S02]  /*1680*/  FMUL.FTZ R89, R26, R89 ;  /* 0x000000591a597220 */ /* 0x000fe40000410000 */
[----:B------:R-:W-:Y:S01]  /*1690*/  FADD.FTZ R50, R50, R93 ;  /* 0x0000005d32327221 */ /* 0x000fe20000010000 */
[-CC-:B------:R-:W-:Y:S01]  /*16a0*/  FFMA.FTZ R93, R3, R88.reuse, R87.reuse ;  /* 0x00000058035d7223 */ /* 0x180fe20000010057 */
[----:B------:R-:W-:Y:S01]  /*16b0*/  FFMA.FTZ R87, R72, R88, R87 ;  /* 0x0000005848577223 */ /* 0x000fe20000010057 */
[----:B------:R-:W-:Y:S02]  /*16c0*/  FADD.FTZ R90, R81, -R90 ;  /* 0x8000005a515a7221 */ /* 0x000fe40000010000 */
[----:B------:R-:W-:Y:S01]  /*16d0*/  FADD.FTZ R88, R82, -R93 ;  /* 0x8000005d52587221 */ /* 0x000fe20000010000 */
[----:B------:R-:W-:Y:S01]  /*16e0*/  FADD.FTZ R92, R70, -R87 ;  /* 0x80000057465c7221 */ /* 0x000fe20000010000 */
[C---:B------:R-:W-:Y:S01]  /*16f0*/  FMUL.FTZ R87, R9.reuse, R90 ;  /* 0x0000005a09577220 */ /* 0x040fe20000410000 */
[----:B------:R-:W-:Y:S01]  /*1700*/  FMUL.FTZ R90, R24, R63 ;  /* 0x0000003f185a7220 */ /* 0x000fe20000410000 */
[C---:B------:R-:W-:Y:S01]  /*1710*/  FMUL.FTZ R88, R9.reuse, R88 ;  /* 0x0000005809587220 */ /* 0x040fe20000410000 */
[----:B------:R-:W-:Y:S01]  /*1720*/  FMUL.FTZ R9, R9, R92 ;  /* 0x0000005c09097220 */ /* 0x000fe20000410000 */
[----:B------:R-:W-:Y:S01]  /*1730*/  @P5 HADD2.F32 R93, -RZ, R59.H1_H1 ;  /* 0x3000003bff5d5230 */ /* 0x000fe20000004100 */
[----:B------:R-:W-:-:S02]  /*1740*/  MOV R59, RZ ;  /* 0x000000ff003b7202 */ /* 0x000fc40000000f00 */
[----:B------:R-:W-:Y:S01]  /*1750*/  FSEL R90, R90, RZ, P1 ;  /* 0x000000ff5a5a7208 */ /* 0x000fe20000800000 */
[CC--:B------:R-:W-:Y:S01]  /*1760*/  FMUL.FTZ R92, R9.reuse, R8.reuse ;  /* 0x00000008095c7220 */ /* 0x0c0fe20000410000 */
[----:B------:R-:W-:Y:S02]  /*1770*/  LOP3.LUT P1, RZ, R68, 0xff, RZ, 0xc0, !PT ;  /* 0x000000ff44ff7812 */ /* 0x000fe4000782c0ff */
[----:B------:R-:W-:Y:S01]  /*1780*/  F2FP.F16.F32.PACK_AB R63, R9, R91 ;  /* 0x0000005b093f723e */ /* 0x000fe200000000ff */
[----:B------:R-:W-:Y:S01]  /*1790*/  FMUL.FTZ R92, R92, UR15 ;  /* 0x0000000f5c5c7c20 */ /* 0x000fe20008410000 */
[-C--:B------:R-:W-:Y:S01]  /*17a0*/  FMUL.FTZ R9, R88, R8.reuse ;  /* 0x0000000858097220 */ /* 0x080fe20000410000 */
[----:B------:R-:W-:Y:S01]  /*17b0*/  FMUL.FTZ R8, R87, R8 ;  /* 0x0000000857087220 */ /* 0x000fe20000410000 */
[----:B------:R-:W-:Y:S01]  /*17c0*/  F2FP.F16.F32.PACK_AB R58, R57, R90 ;  /* 0x0000005a393a723e */ /* 0x000fe200000000ff */
[-C--:B------:R-:W-:Y:S01]  /*17d0*/  @P5 FMUL.FTZ R59, R93, R92.reuse ;  /* 0x0000005c5d3b5220 */ /* 0x080fe20000410000 */
[----:B------:R-:W-:Y:S01]  /*17e0*/  FMUL.FTZ R9, R9, UR15 ;  /* 0x0000000f09097c20 */ /* 0x000fe20008410000 */
[----:B------:R-:W-:Y:S01]  /*17f0*/  FMUL.FTZ R8, R8, UR15 ;  /* 0x0000000f08087c20 */ /* 0x000fe20008410000 */
[----:B------:R-:W-:Y:S01]  /*1800*/  FMUL.FTZ R92, R27, R92 ;  /* 0x0000005c1b5c7220 */ /* 0x000fe20000410000 */
[----:B------:R-:W-:Y:S01]  /*1810*/  FADD.FTZ R51, R51, R59 ;  /* 0x0000003b33337221 */ /* 0x000fe20000010000 */
[----:B------:R-:W-:-:S02]  /*1820*/  HFMA2 R59, -RZ, RZ, 0, 0 ;  /* 0x00000000ff3b7431 */ /* 0x000fc400000001ff */
[----:B------:R-:W-:Y:S01]  /*1830*/  @P1 HADD2.F32 R91, -RZ, R56.H0_H0 ;  /* 0x20000038ff5b1230 */ /* 0x000fe20000004100 */
[----:B------:R-:W-:Y:S02]  /*1840*/  FSEL R57, R85, RZ, P3 ;  /* 0x000000ff55397208 */ /* 0x000fe40001800000 */
[----:B------:R-:W-:Y:S02]  /*1850*/  FSEL R92, R92, RZ, P5 ;  /* 0x000000ff5c5c7208 */ /* 0x000fe40002800000 */
[-C--:B------:R-:W-:Y:S01]  /*1860*/  @P1 FMUL.FTZ R59, R91, R9.reuse ;  /* 0x000000095b3b1220 */ /* 0x080fe20000410000 */
[----:B------:R-:W-:Y:S01]  /*1870*/  FMUL.FTZ R9, R20, R9 ;  /* 0x0000000914097220 */ /* 0x000fe20000410000 */
[----:B------:R-:W-:Y:S02]  /*1880*/  F2FP.F16.F32.PACK_AB R60, R87, R88 ;  /* 0x00000058573c723e */ /* 0x000fe400000000ff */
[----:B------:R-:W-:Y:S01]  /*1890*/  FADD.FTZ R52, R52, R59 ;  /* 0x0000003b34347221 */ /* 0x000fe20000010000 */
[----:B------:R-:W-:-:S02]  /*18a0*/  FSEL R59, R89, RZ, P6 ;  /* 0x000000ff593b7208 */ /* 0x000fc40003000000 */
[----:B------:R-:W-:Y:S02]  /*18b0*/  LOP3.LUT P6, RZ, R67, 0xff, RZ, 0xc0, !PT ;  /* 0x000000ff43ff7812 */ /* 0x000fe400078cc0ff */
[----:B------:R-:W-:Y:S02]  /*18c0*/  FSEL R9, R9, RZ, P1 ;  /* 0x000000ff09097208 */ /* 0x000fe40000800000 */
[----:B------:R-:W-:Y:S02]  /*18d0*/  F2FP.F16.F32.PACK_AB R59, R92, R59 ;  /* 0x0000003b5c3b723e */ /* 0x000fe400000000ff */
[----:B------:R-:W-:-:S07]  /*18e0*/  F2FP.F16.F32.PACK_AB R57, R86, R57 ;  /* 0x000000395639723e */ /* 0x000fce00000000ff */
[----:B------:R-:W-:Y:S01]  /*18f0*/  @P6 HADD2.F32 R89, -RZ, R56.H1_H1 ;  /* 0x30000038ff596230 */ /* 0x000fe20000004100 */
[----:B------:R-:W-:-:S04]  /*1900*/  MOV R56, RZ ;  /* 0x000000ff00387202 */ /* 0x000fc80000000f00 */
[-C--:B------:R-:W-:Y:S01]  /*1910*/  @P6 FMUL.FTZ R56, R89, R8.reuse ;  /* 0x0000000859386220 */ /* 0x080fe20000410000 */
[----:B------:R-:W-:-:S03]  /*1920*/  FMUL.FTZ R8, R21, R8 ;  /* 0x0000000815087220 */ /* 0x000fc60000410000 */
[----:B------:R-:W-:Y:S02]  /*1930*/  FADD.FTZ R53, R53, R56 ;  /* 0x0000003835357221 */ /* 0x000fe40000010000 */
[----:B------:R-:W-:-:S04]  /*1940*/  FSEL R8, R8, RZ, P6 ;  /* 0x000000ff08087208 */ /* 0x000fc80003000000 */
[----:B------:R-:W-:Y:S01]  /*1950*/  F2FP.F16.F32.PACK_AB R56, R8, R9 ;  /* 0x000000090838723e */ /* 0x000fe200000000ff */
[----:B------:R-:W-:Y:S06]  /*1960*/  BRA `(.L_x_3403) ;  /* 0x0000000c007c7947 */ /* 0x000fec0003800000 */
.L_x_3401:
[----:B------:R-:W-:-:S04]  /*1970*/  UISETP.NE.U32.AND UP0, UPT, UR4, URZ, UPT ;  /* 0x000000ff0400728c */ /* 0x000fc8000bf05070 */
[----:B------:R-:W-:-:S09]  /*1980*/  UISETP.NE.AND.EX UP0, UPT, UR5, URZ, UPT, UP0 ;  /* 0x000000ff0500728c */ /* 0x000fd2000bf05300 */
[----:B------:R-:W-:Y:S05]  /*1990*/  BRA.U UP0, `(.L_x_3404) ;  /* 0x0000000500b07547 */ /* 0x000fea000b800000 */
[----:B0-----:R-:W-:Y:S01]  /*19a0*/  FFMA.FTZ R85, R3, R88, R87 ;  /* 0x0000005803557223 */ /* 0x001fe20000010057 */
[----:B------:R-:W-:Y:S01]  /*19b0*/  LOP3.LUT P4, RZ, R68, 0xff, RZ, 0xc0, !PT ;  /* 0x000000ff44ff7812 */ /* 0x000fe2000788c0ff */
[----:B------:R-:W-:Y:S02]  /*19c0*/  HADD2.F32 R86, -RZ, R44.H0_H0 ;  /* 0x2000002cff567230 */ /* 0x000fe40000004100 */
[----:B------:R-:W-:Y:S02]  /*19d0*/  HFMA2 R89, -RZ, RZ, 0, 0 ;  /* 0x00000000ff597431 */ /* 0x000fe400000001ff */
[----:B------:R-:W-:Y:S01]  /*19e0*/  FADD.FTZ R85, R82, -R85 ;  /* 0x8000005552557221 */ /* 0x000fe20000010000 */
[----:B------:R-:W-:Y:S02]  /*19f0*/  LOP3.LUT P1, RZ, R67, 0xff, RZ, 0xc0, !PT ;  /* 0x000000ff43ff7812 */ /* 0x000fe4000782c0ff */
[----:B------:R-:W-:Y:S01]  /*1a00*/  LOP3.LUT P3, RZ, R66, 0xff, RZ, 0xc0, !PT ;  /* 0x000000ff42ff7812 */ /* 0x000fe2000786c0ff */
[----:B-----5:R-:W-:Y:S01]  /*1a10*/  FFMA.FTZ R85, R9, R85, R86 ;  /* 0x0000005509557223 */ /* 0x020fe20000010056 */
[----:B------:R-:W-:-:S02]  /*1a20*/  LOP3.LUT P2, RZ, R65, 0xff, RZ, 0xc0, !PT ;  /* 0x000000ff41ff7812 */ /* 0x000fc4000784c0ff */
[----:B------:R-:W-:Y:S01]  /*1a30*/  LOP3.LUT P6, RZ, R69, 0xff, RZ, 0xc0, !PT ;  /* 0x000000ff45ff7812 */ /* 0x000fe200078cc0ff */
[----:B------:R-:W-:Y:S01]  /*1a40*/  FMUL.FTZ R85, R85, R8 ;  /* 0x0000000855557220 */ /* 0x000fe20000410000 */
[----:B------:R-:W-:Y:S01]  /*1a50*/  LOP3.LUT P5, RZ, R64, 0xff, RZ, 0xc0, !PT ;  /* 0x000000ff40ff7812 */ /* 0x000fe200078ac0ff */
[--C-:B------:R-:W-:Y:S02]  /*1a60*/  @P4 HADD2.F32 R86, -RZ, R56.reuse.H0_H0 ;  /* 0x20000038ff564230 */ /* 0x100fe40000004100 */
[----:B------:R-:W-:Y:S02]  /*1a70*/  FMUL.FTZ R85, R85, UR15 ;  /* 0x0000000f55557c20 */ /* 0x000fe40008410000 */
[----:B------:R-:W-:Y:S02]  /*1a80*/  @P1 HADD2.F32 R91, -RZ, R56.H1_H1 ;  /* 0x30000038ff5b1230 */ /* 0x000fe40000004100 */
[-C--:B------:R-:W-:Y:S01]  /*1a90*/  @P4 FMUL.FTZ R89, R86, R85.reuse ;  /* 0x0000005556594220 */ /* 0x080fe20000410000 */
[----:B------:R-:W-:Y:S01]  /*1aa0*/  FFMA.FTZ R86, R84, R88, R87 ;  /* 0x0000005854567223 */ /* 0x000fe20000010057 */
[----:B------:R-:W-:-:S02]  /*1ab0*/  FMUL.FTZ R85, R20, R85 ;  /* 0x0000005514557220 */ /* 0x000fc40000410000 */
[----:B------:R-:W-:Y:S01]  /*1ac0*/  FADD.FTZ R52, R52, R89 ;  /* 0x0000005934347221 */ /* 0x000fe20000010000 */
[----:B------:R-:W-:Y:S01]  /*1ad0*/  FADD.FTZ R89, R81, -R86 ;  /* 0x8000005651597221 */ /* 0x000fe20000010000 */
[----:B------:R-:W-:Y:S01]  /*1ae0*/  HADD2.F32 R86, -RZ, R44.H1_H1 ;  /* 0x3000002cff567230 */ /* 0x000fe20000004100 */
[----:B------:R-:W-:Y:S01]  /*1af0*/  FSEL R85, R85, RZ, P4 ;  /* 0x000000ff55557208 */ /* 0x000fe20002000000 */
[----:B------:R-:W-:-:S03]  /*1b00*/  @P5 HADD2.F32 R93, -RZ, R58.H1_H1 ;  /* 0x3000003aff5d5230 */ /* 0x000fc60000004100 */
[----:B------:R-:W-:Y:S01]  /*1b10*/  FFMA.FTZ R89, R9, R89, R86 ;  /* 0x0000005909597223 */ /* 0x000fe20000010056 */
[----:B------:R-:W-:-:S03]  /*1b20*/  MOV R86, RZ ;  /* 0x000000ff00567202 */ /* 0x000fc60000000f00 */
[----:B------:R-:W-:-:S04]  /*1b30*/  FMUL.FTZ R89, R89, R8 ;  /* 0x0000000859597220 */ /* 0x000fc80000410000 */
[----:B------:R-:W-:Y:S01]  /*1b40*/  FMUL.FTZ R56, R89, UR15 ;  /* 0x0000000f59387c20 */ /* 0x000fe20008410000 */
[----:B------:R-:W-:-:S03]  /*1b50*/  FFMA.FTZ R89, R83, R88, R87 ;  /* 0x0000005853597223 */ /* 0x000fc60000010057 */
[-C--:B------:R-:W-:Y:S01]  /*1b60*/  @P1 FMUL.FTZ R86, R91, R56.reuse ;  /* 0x000000385b561220 */ /* 0x080fe20000410000 */
[----:B------:R-:W-:Y:S01]  /*1b70*/  FADD.FTZ R89, R78, -R89 ;  /* 0x800000594e597221 */ /* 0x000fe20000010000 */
[----:B------:R-:W-:Y:S01]  /*1b80*/  CS2R R90, SRZ ;  /* 0x00000000005a7805 */ /* 0x000fe2000001ff00 */
[----:B------:R-:W-:Y:S01]  /*1b90*/  FMUL.FTZ R56, R21, R56 ;  /* 0x0000003815387220 */ /* 0x000fe20000410000 */
[----:B------:R-:W-:Y:S01]  /*1ba0*/  FADD.FTZ R53, R53, R86 ;  /* 0x0000005635357221 */ /* 0x000fe20000010000 */
[----:B------:R-:W-:-:S03]  /*1bb0*/  HADD2.F32 R86, -RZ, R45.H0_H0 ;  /* 0x2000002dff567230 */ /* 0x000fc60000004100 */
[----:B------:R-:W-:Y:S02]  /*1bc0*/  FSEL R56, R56, RZ, P1 ;  /* 0x000000ff38387208 */ /* 0x000fe40000800000 */
[----:B------:R-:W-:Y:S01]  /*1bd0*/  FFMA.FTZ R89, R9, R89, R86 ;  /* 0x0000005909597223 */ /* 0x000fe20000010056 */
[--C-:B------:R-:W-:Y:S01]  /*1be0*/  @P3 HADD2.F32 R86, -RZ, R57.reuse.H0_H0 ;  /* 0x20000039ff563230 */ /* 0x100fe20000004100 */
[----:B------:R-:W-:Y:S01]  /*1bf0*/  F2FP.F16.F32.PACK_AB R56, R56, R85 ;  /* 0x000000553838723e */ /* 0x000fe200000000ff */
[----:B------:R-:W-:Y:S02]  /*1c00*/  @P2 HADD2.F32 R57, -RZ, R57.H1_H1 ;  /* 0x30000039ff392230 */ /* 0x000fe40000004100 */
[----:B------:R-:W-:-:S04]  /*1c10*/  FMUL.FTZ R89, R89, R8 ;  /* 0x0000000859597220 */ /* 0x000fc80000410000 */
[----:B------:R-:W-:-:S04]  /*1c20*/  FMUL.FTZ R89, R89, UR15 ;  /* 0x0000000f59597c20 */ /* 0x000fc80008410000 */
[-C--:B------:R-:W-:Y:S01]  /*1c30*/  @P3 FMUL.FTZ R91, R86, R89.reuse ;  /* 0x00000059565b3220 */ /* 0x080fe20000410000 */
[----:B------:R-:W-:Y:S01]  /*1c40*/  FFMA.FTZ R86, R80, R88, R87 ;  /* 0x0000005850567223 */ /* 0x000fe20000010057 */
[----:B------:R-:W-:Y:S02]  /*1c50*/  FMUL.FTZ R89, R22, R89 ;  /* 0x0000005916597220 */ /* 0x000fe40000410000 */
[----:B------:R-:W-:Y:S01]  /*1c60*/  FADD.FTZ R54, R54, R91 ;  /* 0x0000005b36367221 */ /* 0x000fe20000010000 */
[----:B------:R-:W-:Y:S01]  /*1c70*/  FADD.FTZ R91, R77, -R86 ;  /* 0x800000564d5b7221 */ /* 0x000fe20000010000 */
[----:B------:R-:W-:-:S05]  /*1c80*/  HADD2.F32 R86, -RZ, R45.H1_H1 ;  /* 0x3000002dff567230 */ /* 0x000fca0000004100 */
[----:B------:R-:W-:-:S04]  /*1c90*/  FFMA.FTZ R91, R9, R91, R86 ;  /* 0x0000005b095b7223 */ /* 0x000fc80000010056 */
        /* <DEDUP_REMOVED lines=9> */
[----:B------:R-:W-:-:S05]  /*1d30*/  HADD2.F32 R90, -RZ, R46.H0_H0 ;  /* 0x2000002eff5a7230 */ /* 0x000fca0000004100 */
[----:B------:R-:W-:Y:S01]  /*1d40*/  FFMA.FTZ R57, R9, R57, R90 ;  /* 0x0000003909397223 */ /* 0x000fe2000001005a */
[----:B------:R-:W-:-:S03]  /*1d50*/  @P6 HADD2.F32 R90, -RZ, R58.H0_H0 ;  /* 0x2000003aff5a6230 */ /* 0x000fc60000004100 */
[----:B------:R-:W-:-:S04]  /*1d60*/  FMUL.FTZ R57, R57, R8 ;  /* 0x0000000839397220 */ /* 0x000fc80000410000 */
[----:B------:R-:W-:-:S04]  /*1d70*/  FMUL.FTZ R57, R57, UR15 ;  /* 0x0000000f39397c20 */ /* 0x000fc80008410000 */
[-C--:B------:R-:W-:Y:S01]  /*1d80*/  @P6 FMUL.FTZ R91, R90, R57.reuse ;  /* 0x000000395a5b6220 */ /* 0x080fe20000410000 */
[----:B------:R-:W-:Y:S02]  /*1d90*/  HADD2.F32 R90, -RZ, R46.H1_H1 ;  /* 0x3000002eff5a7230 */ /* 0x000fe40000004100 */
[----:B------:R-:W-:Y:S01]  /*1da0*/  FMUL.FTZ R57, R24, R57 ;  /* 0x0000003918397220 */ /* 0x000fe20000410000 */
[----:B------:R-:W-:Y:S01]  /*1db0*/  FADD.FTZ R48, R48, R91 ;  /* 0x0000005b30307221 */ /* 0x000fe20000010000 */
[----:B------:R-:W-:-:S03]  /*1dc0*/  FFMA.FTZ R91, R76, R88, R87 ;  /* 0x000000584c5b7223 */ /* 0x000fc60000010057 */
[----:B------:R-:W-:Y:S01]  /*1dd0*/  FSEL R57, R57, RZ, P6 ;  /* 0x000000ff39397208 */ /* 0x000fe20003000000 */
[----:B------:R-:W-:Y:S01]  /*1de0*/  FADD.FTZ R91, R74, -R91 ;  /* 0x8000005b4a5b7221 */ /* 0x000fe20000010000 */
[----:B------:R-:W-:-:S03]  /*1df0*/  LOP3.LUT P6, RZ, R11, 0xff, RZ, 0xc0, !PT ;  /* 0x000000ff0bff7812 */ /* 0x000fc600078cc0ff */
[----:B------:R-:W-:Y:S01]  /*1e00*/  FFMA.FTZ R91, R9, R91, R90 ;  /* 0x0000005b095b7223 */ /* 0x000fe2000001005a */
[----:B------:R-:W-:-:S03]  /*1e10*/  MOV R90, RZ ;  /* 0x000000ff005a7202 */ /* 0x000fc60000000f00 */
[----:B------:R-:W-:-:S04]  /*1e20*/  FMUL.FTZ R91, R91, R8 ;  /* 0x000000085b5b7220 */ /* 0x000fc80000410000 */
[----:B------:R-:W-:-:S04]  /*1e30*/  FMUL.FTZ R58, R91, UR15 ;  /* 0x0000000f5b3a7c20 */ /* 0x000fc80008410000 */
[-C--:B------:R-:W-:Y:S01]  /*1e40*/  @P5 FMUL.FTZ R90, R93, R58.reuse ;  /* 0x0000003a5d5a5220 */ /* 0x080fe20000410000 */
[----:B------:R-:W-:Y:S02]  /*1e50*/  HFMA2 R93, -RZ, RZ, 0, 0 ;  /* 0x00000000ff5d7431 */ /* 0x000fe400000001ff */
[----:B------:R-:W-:Y:S01]  /*1e60*/  FMUL.FTZ R58, R25, R58 ;  /* 0x0000003a193a7220 */ /* 0x000fe20000410000 */
[----:B------:R-:W-:Y:S01]  /*1e70*/  FADD.FTZ R49, R49, R90 ;  /* 0x0000005a31317221 */ /* 0x000fe20000010000 */
[-CC-:B------:R-:W-:Y:S01]  /*1e80*/  FFMA.FTZ R90, R73, R88.reuse, R87.reuse ;  /* 0x00000058495a7223 */ /* 0x180fe20000010057 */
[----:B------:R-:W-:Y:S01]  /*1e90*/  FFMA.FTZ R87, R72, R88, R87 ;  /* 0x0000005848577223 */ /* 0x000fe20000010057 */
[--C-:B------:R-:W-:Y:S01]  /*1ea0*/  HADD2.F32 R88, -RZ, R47.reuse.H1_H1 ;  /* 0x3000002fff587230 */ /* 0x100fe20000004100 */
[----:B------:R-:W-:Y:S01]  /*1eb0*/  FSEL R58, R58, RZ, P5 ;  /* 0x000000ff3a3a7208 */ /* 0x000fe20002800000 */
[----:B------:R-:W-:Y:S01]  /*1ec0*/  FADD.FTZ R91, R71, -R90 ;  /* 0x8000005a475b7221 */ /* 0x000fe20000010000 */
[----:B------:R-:W-:-:S02]  /*1ed0*/  HADD2.F32 R90, -RZ, R47.H0_H0 ;  /* 0x2000002fff5a7230 */ /* 0x000fc40000004100 */
[----:B------:R-:W-:Y:S01]  /*1ee0*/  FADD.FTZ R87, R70, -R87 ;  /* 0x8000005746577221 */ /* 0x000fe20000010000 */
[----:B------:R-:W-:Y:S02]  /*1ef0*/  F2FP.F16.F32.PACK_AB R58, R58, R57 ;  /* 0x000000393a3a723e */ /* 0x000fe400000000ff */
[----:B------:R-:W-:Y:S01]  /*1f00*/  FSEL R57, R89, RZ, P3 ;  /* 0x000000ff59397208 */ /* 0x000fe20001800000 */
[C---:B------:R-:W-:Y:S01]  /*1f10*/  FFMA.FTZ R91, R9.reuse, R91, R90 ;  /* 0x0000005b095b7223 */ /* 0x040fe2000001005a */
[----:B------:R-:W-:Y:S01]  /*1f20*/  FFMA.FTZ R87, R9, R87, R88 ;  /* 0x0000005709577223 */ /* 0x000fe20000010058 */
[----:B------:R-:W-:Y:S01]  /*1f30*/  @P6 HADD2.F32 R90, -RZ, R59.H0_H0 ;  /* 0x2000003bff5a6230 */ /* 0x000fe20000004100 */
[----:B------:R-:W-:Y:S01]  /*1f40*/  F2FP.F16.F32.PACK_AB R57, R86, R57 ;  /* 0x000000395639723e */ /* 0x000fe200000000ff */
[-C--:B------:R-:W-:Y:S01]  /*1f50*/  FMUL.FTZ R91, R91, R8.reuse ;  /* 0x000000085b5b7220 */ /* 0x080fe20000410000 */
[----:B------:R-:W-:Y:S01]  /*1f60*/  FMUL.FTZ R87, R87, R8 ;  /* 0x0000000857577220 */ /* 0x000fe20000410000 */
[----:B------:R-:W-:-:S02]  /*1f70*/  MOV R8, RZ ;  /* 0x000000ff00087202 */ /* 0x000fc40000000f00 */
[----:B------:R-:W-:Y:S01]  /*1f80*/  FMUL.FTZ R91, R91, UR15 ;  /* 0x0000000f5b5b7c20 */ /* 0x000fe20008410000 */
[----:B------:R-:W-:-:S03]  /*1f90*/  FMUL.FTZ R88, R87, UR15 ;  /* 0x0000000f57587c20 */ /* 0x000fc60008410000 */
[-C--:B------:R-:W-:Y:S01]  /*1fa0*/  FMUL.FTZ R9, R26, R91.reuse ;  /* 0x0000005b1a097220 */ /* 0x080fe20000410000 */
[----:B------:R-:W-:-:S04]  /*1fb0*/  @P6 FMUL.FTZ R93, R90, R91 ;  /* 0x0000005b5a5d6220 */ /* 0x000fc80000410000 */
[----:B------:R-:W-:Y:S01]  /*1fc0*/  FSEL R9, R9, RZ, P6 ;  /* 0x000000ff09097208 */ /* 0x000fe20003000000 */
[----:B------:R-:W-:Y:S01]  /*1fd0*/  FADD.FTZ R50, R50, R93 ;  /* 0x0000005d32327221 */ /* 0x000fe20000010000 */
[----:B------:R-:W-:-:S13]  /*1fe0*/  LOP3.LUT P6, RZ, R10, 0xff, RZ, 0xc0, !PT ;  /* 0x000000ff0aff7812 */ /* 0x000fda00078cc0ff */
[----:B------:R-:W-:-:S05]  /*1ff0*/  @P6 HADD2.F32 R59, -RZ, R59.H1_H1 ;  /* 0x3000003bff3b6230 */ /* 0x000fca0000004100 */
[-C--:B------:R-:W-:Y:S01]  /*2000*/  @P6 FMUL.FTZ R8, R59, R88.reuse ;  /* 0x000000583b086220 */ /* 0x080fe20000410000 */
[----:B------:R-:W-:-:S03]  /*2010*/  FMUL.FTZ R59, R27, R88 ;  /* 0x000000581b3b7220 */ /* 0x000fc60000410000 */
[----:B------:R-:W-:Y:S02]  /*2020*/  FADD.FTZ R51, R51, R8 ;  /* 0x0000000833337221 */ /* 0x000fe40000010000 */
[----:B------:R-:W-:-:S04]  /*2030*/  FSEL R8, R59, RZ, P6 ;  /* 0x000000ff3b087208 */ /* 0x000fc80003000000 */
[----:B------:R-:W-:Y:S01]  /*2040*/  F2FP.F16.F32.PACK_AB R59, R8, R9 ;  /* 0x00000009083b723e */ /* 0x000fe200000000ff */
[----:B------:R-:W-:Y:S06]  /*2050*/  BRA `(.L_x_3403) ;  /* 0x0000000400c07947 */ /* 0x000fec0003800000 */
.L_x_3404:
[-C--:B------:R-:W-:Y:S01]  /*2060*/  FFMA.FTZ R61, R83, R88.reuse, R87 ;  /* 0x00000058533d7223 */ /* 0x080fe20000010057 */
[--C-:B------:R-:W-:Y:S01]  /*2070*/  HADD2.F32 R62, -RZ, R45.reuse.H0_H0 ;  /* 0x2000002dff3e7230 */ /* 0x100fe20000004100 */
[----:B------:R-:W-:Y:S01]  /*2080*/  LOP3.LUT P3, RZ, R66, 0xff, RZ, 0xc0, !PT ;  /* 0x000000ff42ff7812 */ /* 0x000fe2000786c0ff */
[----:B------:R-:W-:Y:S02]  /*2090*/  HADD2.F32 R86, -RZ, R45.H1_H1 ;  /* 0x3000002dff567230 */ /* 0x000fe40000004100 */
[----:B------:R-:W-:Y:S01]  /*20a0*/  FADD.FTZ R60, R78, -R61 ;  /* 0x8000003d4e3c7221 */ /* 0x000fe20000010000 */
[----:B------:R-:W-:Y:S01]  /*20b0*/  LOP3.LUT P2, RZ, R65, 0xff, RZ, 0xc0, !PT ;  /* 0x000000ff41ff7812 */ /* 0x000fe2000784c0ff */
[--C-:B------:R-:W-:Y:S01]  /*20c0*/  FFMA.FTZ R90, R79, R88, R87.reuse ;  /* 0x000000584f5a7223 */ /* 0x100fe20000010057 */
[----:B------:R-:W-:Y:S01]  /*20d0*/  LOP3.LUT P1, RZ, R69, 0xff, RZ, 0xc0, !PT ;  /* 0x000000ff45ff7812 */ /* 0x000fe2000782c0ff */
[----:B-----5:R-:W-:Y:S01]  /*20e0*/  FFMA.FTZ R60, R9, R60, R62 ;  /* 0x0000003c093c7223 */ /* 0x020fe2000001003e */
[----:B------:R-:W-:Y:S01]  /*20f0*/  FFMA.FTZ R62, R80, R88, R87 ;  /* 0x00000058503e7223 */ /* 0x000fe20000010057 */
[----:B0-----:R-:W-:-:S02]  /*2100*/  HADD2.F32 R92, -RZ, R46.H0_H0 ;  /* 0x2000002eff5c7230 */ /* 0x001fc40000004100 */
[----:B------:R-:W-:Y:S02]  /*2110*/  HFMA2 R63, -RZ, RZ, 0, 0 ;  /* 0x00000000ff3f7431 */ /* 0x000fe400000001ff */
[----:B------:R-:W-:Y:S01]  /*2120*/  FMUL.FTZ R85, R60, R8 ;  /* 0x000000083c557220 */ /* 0x000fe20000410000 */
[----:B------:R-:W-:Y:S01]  /*2130*/  FADD.FTZ R62, R77, -R62 ;  /* 0x8000003e4d3e7221 */ /* 0x000fe20000010000 */
[----:B------:R-:W-:Y:S01]  /*2140*/  FADD.FTZ R90, R75, -R90 ;  /* 0x8000005a4b5a7221 */ /* 0x000fe20000010000 */
[----:B------:R-:W-:Y:S02]  /*2150*/  HFMA2 R89, -RZ, RZ, 0, 0 ;  /* 0x00000000ff597431 */ /* 0x000fe400000001ff */
[----:B------:R-:W-:Y:S01]  /*2160*/  FMUL.FTZ R85, R85, UR15 ;  /* 0x0000000f55557c20 */ /* 0x000fe20008410000 */
[----:B------:R-:W-:Y:S01]  /*2170*/  FFMA.FTZ R61, R9, R62, R86 ;  /* 0x0000003e093d7223 */ /* 0x000fe20000010056 */
[--C-:B------:R-:W-:Y:S01]  /*2180*/  @P3 HADD2.F32 R62, -RZ, R57.reuse.H0_H0 ;  /* 0x20000039ff3e3230 */ /* 0x100fe20000004100 */
[----:B------:R-:W-:Y:S01]  /*2190*/  LOP3.LUT P4, RZ, R64, 0xff, RZ, 0xc0, !PT ;  /* 0x000000ff40ff7812 */ /* 0x000fe2000788c0ff */
[----:B------:R-:W-:-:S02]  /*21a0*/  @P2 HADD2.F32 R57, -RZ, R57.H1_H1 ;  /* 0x30000039ff392230 */ /* 0x000fc40000004100 */
[----:B------:R-:W-:Y:S01]  /*21b0*/  FMUL.FTZ R86, R61, R8 ;  /* 0x000000083d567220 */ /* 0x000fe20000410000 */
[----:B------:R-:W-:Y:S01]  /*21c0*/  LOP3.LUT P6, RZ, R11, 0xff, RZ, 0xc0, !PT ;  /* 0x000000ff0bff7812 */ /* 0x000fe200078cc0ff */
[-C--:B------:R-:W-:Y:S01]  /*21d0*/  @P3 FMUL.FTZ R63, R62, R85.reuse ;  /* 0x000000553e3f3220 */ /* 0x080fe20000410000 */
[----:B------:R-:W-:Y:S01]  /*21e0*/  MOV R62, RZ ;  /* 0x000000ff003e7202 */ /* 0x000fe20000000f00 */
[----:B------:R-:W-:Y:S01]  /*21f0*/  FMUL.FTZ R86, R86, UR15 ;  /* 0x0000000f56567c20 */ /* 0x000fe20008410000 */
[----:B------:R-:W-:Y:S01]  /*2200*/  LOP3.LUT P5, RZ, R10, 0xff, RZ, 0xc0, !PT ;  /* 0x000000ff0aff7812 */ /* 0x000fe200078ac0ff */
[----:B------:R-:W-:Y:S01]  /*2210*/  FADD.FTZ R54, R54, R63 ;  /* 0x0000003f36367221 */ /* 0x000fe20000010000 */
[----:B------:R-:W-:Y:S01]  /*2220*/  FMUL.FTZ R85, R22, R85 ;  /* 0x0000005516557220 */ /* 0x000fe20000410000 */
[----:B------:R-:W-:Y:S01]  /*2230*/  @P2 FMUL.FTZ R62, R57, R86 ;  /* 0x00000056393e2220 */ /* 0x000fe20000410000 */
[----:B------:R-:W-:Y:S01]  /*2240*/  FFMA.FTZ R57, R9, R90, R92 ;  /* 0x0000005a09397223 */ /* 0x000fe2000001005c */
[----:B------:R-:W-:-:S02]  /*2250*/  HADD2.F32 R90, -RZ, R46.H1_H1 ;  /* 0x3000002eff5a7230 */ /* 0x000fc40000004100 */
[----:B------:R-:W-:Y:S01]  /*2260*/  FMUL.FTZ R86, R23, R86 ;  /* 0x0000005617567220 */ /* 0x000fe20000410000 */
[----:B------:R-:W-:Y:S01]  /*2270*/  FADD.FTZ R55, R55, R62 ;  /* 0x0000003e37377221 */ /* 0x000fe20000010000 */
[----:B------:R-:W-:Y:S01]  /*2280*/  FMUL.FTZ R63, R57, R8 ;  /* 0x00000008393f7220 */ /* 0x000fe20000410000 */
[--C-:B------:R-:W-:Y:S01]  /*2290*/  @P1 HADD2.F32 R62, -RZ, R58.reuse.H0_H0 ;  /* 0x2000003aff3e1230 */ /* 0x100fe20000004100 */
[----:B------:R-:W-:Y:S01]  /*22a0*/  F2FP.F16.F32.PACK_AB R61, R61, R60 ;  /* 0x0000003c3d3d723e */ /* 0x000fe200000000ff */
[----:B------:R-:W-:Y:S02]  /*22b0*/  @P4 HADD2.F32 R91, -RZ, R58.H1_H1 ;  /* 0x3000003aff5b4230 */ /* 0x000fe40000004100 */
[----:B------:R-:W-:Y:S01]  /*22c0*/  FMUL.FTZ R63, R63, UR15 ;  /* 0x0000000f3f3f7c20 */ /* 0x000fe20008410000 */
[----:B------:R-:W-:Y:S01]  /*22d0*/  HADD2.F32 R92, -RZ, R47.H0_H0 ;  /* 0x2000002fff5c7230 */ /* 0x000fe20000004100 */
[----:B------:R-:W-:Y:S02]  /*22e0*/  FSEL R86, R86, RZ, P2 ;  /* 0x000000ff56567208 */ /* 0x000fe40001000000 */
[----:B------:R-:W-:-:S04]  /*22f0*/  @P1 FMUL.FTZ R89, R62, R63 ;  /* 0x0000003f3e591220 */ /* 0x000fc80000410000 */
[----:B------:R-:W-:Y:S01]  /*2300*/  FADD.FTZ R48, R48, R89 ;  /* 0x0000005930307221 */ /* 0x000fe20000010000 */
[----:B------:R-:W-:-:S04]  /*2310*/  FFMA.FTZ R89, R76, R88, R87 ;  /* 0x000000584c597223 */ /* 0x000fc80000010057 */
[----:B------:R-:W-:-:S04]  /*2320*/  FADD.FTZ R62, R74, -R89 ;  /* 0x800000594a3e7221 */ /* 0x000fc80000010000 */
[----:B------:R-:W-:Y:S01]  /*2330*/  FFMA.FTZ R62, R9, R62, R90 ;  /* 0x0000003e093e7223 */ /* 0x000fe2000001005a */
[----:B------:R-:W-:-:S03]  /*2340*/  MOV R90, RZ ;  /* 0x000000ff005a7202 */ /* 0x000fc60000000f00 */
[C---:B------:R-:W-:Y:S01]  /*2350*/  FMUL.FTZ R89, R62.reuse, R8 ;  /* 0x000000083e597220 */ /* 0x040fe20000410000 */
[----:B------:R-:W-:-:S03]  /*2360*/  F2FP.F16.F32.PACK_AB R62, R62, R57 ;  /* 0x000000393e3e723e */ /* 0x000fc600000000ff */
[----:B------:R-:W-:Y:S01]  /*2370*/  FMUL.FTZ R58, R89, UR15 ;  /* 0x0000000f593a7c20 */ /* 0x000fe20008410000 */
[----:B------:R-:W-:-:S03]  /*2380*/  HFMA2 R89, -RZ, RZ, 0, 0 ;  /* 0x00000000ff597431 */ /* 0x000fc600000001ff */
[-C--:B------:R-:W-:Y:S01]  /*2390*/  @P4 FMUL.FTZ R90, R91, R58.reuse ;  /* 0x0000003a5b5a4220 */ /* 0x080fe20000410000 */
[----:B------:R-:W-:-:S03]  /*23a0*/  FMUL.FTZ R58, R25, R58 ;  /* 0x0000003a193a7220 */ /* 0x000fc60000410000 */
[----:B------:R-:W-:Y:S01]  /*23b0*/  FADD.FTZ R49, R49, R90 ;  /* 0x0000005a31317221 */ /* 0x000fe20000010000 */
[----:B------:R-:W-:Y:S01]  /*23c0*/  FFMA.FTZ R90, R73, R88, R87 ;  /* 0x00000058495a7223 */ /* 0x000fe20000010057 */
[----:B------:R-:W-:-:S03]  /*23d0*/  FSEL R57, R58, RZ, P4 ;  /* 0x000000ff3a397208 */ /* 0x000fc60002000000 */
[----:B------:R-:W-:-:S04]  /*23e0*/  FADD.FTZ R90, R71, -R90 ;  /* 0x8000005a475a7221 */ /* 0x000fc80000010000 */
[----:B------:R-:W-:Y:S01]  /*23f0*/  FFMA.FTZ R93, R9, R90, R92 ;  /* 0x0000005a095d7223 */ /* 0x000fe2000001005c */
[--C-:B------:R-:W-:Y:S02]  /*2400*/  @P6 HADD2.F32 R90, -RZ, R59.reuse.H0_H0 ;  /* 0x2000003bff5a6230 */ /* 0x100fe40000004100 */
[----:B------:R-:W-:Y:S02]  /*2410*/  HADD2.F32 R92, -RZ, R44.H0_H0 ;  /* 0x2000002cff5c7230 */ /* 0x000fe40000004100 */
[----:B------:R-:W-:Y:S01]  /*2420*/  FMUL.FTZ R91, R93, R8 ;  /* 0x000000085d5b7220 */ /* 0x000fe20000410000 */
[----:B------:R-:W-:-:S03]  /*2430*/  @P5 HADD2.F32 R59, -RZ, R59.H1_H1 ;  /* 0x3000003bff3b5230 */ /* 0x000fc60000004100 */
        /* <DEDUP_REMOVED lines=8> */
[----:B------:R-:W-:Y:S02]  /*24c0*/  HADD2.F32 R92, -RZ, R44.H1_H1 ;  /* 0x3000002cff5c7230 */ /* 0x000fe40000004100 */
[----:B------:R-:W-:Y:S01]  /*24d0*/  FFMA.FTZ R88, R72, R88, R87 ;  /* 0x0000005848587223 */ /* 0x000fe20000010057 */
[----:B------:R-:W-:-:S03]  /*24e0*/  FADD.FTZ R90, R81, -R90 ;  /* 0x8000005a515a7221 */ /* 0x000fc60000010000 */
[----:B------:R-:W-:Y:S01]  /*24f0*/  FADD.FTZ R88, R70, -R88 ;  /* 0x8000005846587221 */ /* 0x000fe20000010000 */
[----:B------:R-:W-:Y:S01]  /*2500*/  FFMA.FTZ R87, R9, R90, R92 ;  /* 0x0000005a09577223 */ /* 0x000fe2000001005c */
[----:B------:R-:W-:Y:S01]  /*2510*/  HADD2.F32 R90, -RZ, R47.H1_H1 ;  /* 0x3000002fff5a7230 */ /* 0x000fe20000004100 */
[----:B------:R-:W-:-:S03]  /*2520*/  MOV R92, RZ ;  /* 0x000000ff005c7202 */ /* 0x000fc60000000f00 */
[----:B------:R-:W-:Y:S01]  /*2530*/  F2FP.F16.F32.PACK_AB R60, R87, R89 ;  /* 0x00000059573c723e */ /* 0x000fe200000000ff */
[----:B------:R-:W-:Y:S01]  /*2540*/  FFMA.FTZ R9, R9, R88, R90 ;  /* 0x0000005809097223 */ /* 0x000fe2000001005a */
[----:B------:R-:W-:-:S03]  /*2550*/  FMUL.FTZ R88, R24, R63 ;  /* 0x0000003f18587220 */ /* 0x000fc60000410000 */
[CC--:B------:R-:W-:Y:S01]  /*2560*/  FMUL.FTZ R90, R9.reuse, R8.reuse ;  /* 0x00000008095a7220 */ /* 0x0c0fe20000410000 */
[----:B------:R-:W-:Y:S01]  /*2570*/  F2FP.F16.F32.PACK_AB R63, R9, R93 ;  /* 0x0000005d093f723e */ /* 0x000fe200000000ff */
        /* <DEDUP_REMOVED lines=11> */
[----:B------:R-:W-:-:S02]  /*2630*/  F2FP.F16.F32.PACK_AB R58, R57, R88 ;  /* 0x00000058393a723e */ /* 0x000fc400000000ff */
[----:B------:R-:W-:Y:S02]  /*2640*/  FSEL R90, R90, RZ, P5 ;  /* 0x000000ff5a5a7208 */ /* 0x000fe40002800000 */
[----:B------:R-:W-:Y:S01]  /*2650*/  FSEL R57, R85, RZ, P3 ;  /* 0x000000ff55397208 */ /* 0x000fe20001800000 */
[----:B------:R-:W-:-:S03]  /*2660*/  @P1 HADD2.F32 R92, -RZ, R56.H0_H0 ;  /* 0x20000038ff5c1230 */ /* 0x000fc60000004100 */
[----:B------:R-:W-:Y:S02]  /*2670*/  F2FP.F16.F32.PACK_AB R57, R86, R57 ;  /* 0x000000395639723e */ /* 0x000fe400000000ff */
[-C--:B------:R-:W-:Y:S01]  /*2680*/  @P1 FMUL.FTZ R59, R92, R9.reuse ;  /* 0x000000095c3b1220 */ /* 0x080fe20000410000 */
[----:B------:R-:W-:-:S03]  /*2690*/  FMUL.FTZ R9, R20, R9 ;  /* 0x0000000914097220 */ /* 0x000fc60000410000 */
[----:B------:R-:W-:Y:S01]  /*26a0*/  FADD.FTZ R52, R52, R59 ;  /* 0x0000003b34347221 */ /* 0x000fe20000010000 */
[----:B------:R-:W-:Y:S02]  /*26b0*/  FSEL R59, R91, RZ, P6 ;  /* 0x000000ff5b3b7208 */ /* 0x000fe40003000000 */
[----:B------:R-:W-:Y:S02]  /*26c0*/  LOP3.LUT P6, RZ, R67, 0xff, RZ, 0xc0, !PT ;  /* 0x000000ff43ff7812 */ /* 0x000fe400078cc0ff */
[----:B------:R-:W-:Y:S02]  /*26d0*/  FSEL R9, R9, RZ, P1 ;  /* 0x000000ff09097208 */ /* 0x000fe40000800000 */
[----:B------:R-:W-:-:S09]  /*26e0*/  F2FP.F16.F32.PACK_AB R59, R90, R59 ;  /* 0x0000003b5a3b723e */ /* 0x000fd200000000ff */
[----:B------:R-:W-:Y:S01]  /*26f0*/  @P6 HADD2.F32 R91, -RZ, R56.H1_H1 ;  /* 0x30000038ff5b6230 */ /* 0x000fe20000004100 */
[----:B------:R-:W-:-:S04]  /*2700*/  MOV R56, RZ ;  /* 0x000000ff00387202 */ /* 0x000fc80000000f00 */
[-C--:B------:R-:W-:Y:S01]  /*2710*/  @P6 FMUL.FTZ R56, R91, R8.reuse ;  /* 0x000000085b386220 */ /* 0x080fe20000410000 */
[----:B------:R-:W-:-:S03]  /*2720*/  FMUL.FTZ R8, R21, R8 ;  /* 0x0000000815087220 */ /* 0x000fc60000410000 */
[----:B------:R-:W-:Y:S02]  /*2730*/  FADD.FTZ R53, R53, R56 ;  /* 0x0000003835357221 */ /* 0x000fe40000010000 */
[----:B------:R-:W-:-:S04]  /*2740*/  FSEL R8, R8, RZ, P6 ;  /* 0x000000ff08087208 */ /* 0x000fc80003000000 */
[----:B------:R-:W-:-:S07]  /*2750*/  F2FP.F16.F32.PACK_AB R56, R8, R9 ;  /* 0x000000090838723e */ /* 0x000fce00000000ff */
.L_x_3403:
        /* <DEDUP_REMOVED lines=8> */
.L_x_3400:
[----:B------:R-:W-:Y:S05]  /*27e0*/  BSYNC.RECONVERGENT B1 ;  /* 0x0000000000017941 */ /* 0x000fea0003800200 */
.L_x_3399:
[----:B--2--5:R-:W2:Y:S02]  /*27f0*/  LDC.64 R8, c[0x0][0x380] ;  /* 0x0000e000ff087b82 */ /* 0x024ea40000000a00 */
[----:B--2---:R-:W-:-:S04]  /*2800*/  LEA R2, R8, R2, 0x2 ;  /* 0x0000000208027211 */ /* 0x004fc800078e10ff */
[----:B------:R-:W-:-:S13]  /*2810*/  ISETP.GE.AND P1, PT, R2, R9, PT ;  /* 0x000000090200720c */ /* 0x000fda0003f26270 */
[----:B------:R-:W-:Y:S05]  /*2820*/  @!P1 BRA `(.L_x_3405) ;  /* 0xffffffd800b89947 */ /* 0x000fea000383ffff */
.L_x_3395:
[----:B------:R-:W-:Y:S05]  /*2830*/  BSYNC B0 ;  /* 0x0000000000007941 */ /* 0x000fea0003800000 */
.L_x_3394:
        /* <DEDUP_REMOVED lines=100> */
.L_x_3407:
[----:B------:R-:W-:Y:S05]  /*2e80*/  BSYNC.RECONVERGENT B0 ;  /* 0x0000000000007941 */ /* 0x000fea0003800200 */
.L_x_3406:
        /* <DEDUP_REMOVED lines=11> */
.L_x_3398:
[----:B------:R-:W-:Y:S01]  /*2f40*/  HFMA2 R58, -RZ, RZ, 0, 5.9604644775390625e-08 ;  /* 0x00000001ff3a7431 */ /* 0x000fe200000001ff */
[----:B------:R-:W-:Y:S01]  /*2f50*/  BSSY B1, `(.L_x_3408) ;  /* 0x0000006000017945 */ /* 0x000fe20003800000 */
[----:B------:R-:W-:Y:S02]  /*2f60*/  MOV R57, 0x1f ;  /* 0x0000001f00397802 */ /* 0x000fe40000000f00 */
[----:B------:R-:W-:-:S07]  /*2f70*/  MOV R56, 0xffffffff ;  /* 0xffffffff00387802 */ /* 0x000fce0000000f00 */
[----:B-1---5:R-:W-:Y:S05]  /*2f80*/  WARPSYNC.COLLECTIVE R56, `(.L_x_3409) ;  /* 0x0000000038087348 */ /* 0x022fea0003c00000 */
[----:B------:R0:W2:Y:S02]  /*2f90*/  SHFL.BFLY P1, R93, R59, R58, R57 ;  /* 0x0c00003a3b5d7389 */ /* 0x0000a40000020039 */
[----:B012--5:R-:W-:Y:S05]  /*2fa0*/  ENDCOLLECTIVE ;  /* 0x000000000000791b */ /* 0x027fea0003800000 */
.L_x_3409:
[----:B------:R-:W-:Y:S05]  /*2fb0*/  BSYNC B1 ;  /* 0x0000000000017941 */ /* 0x000fea0003800000 */
.L_x_3408:
        /* <DEDUP_REMOVED lines=9> */
.L_x_3410:
[----:B------:R-:W-:Y:S01]  /*3050*/  MOV R59, R87 ;  /* 0x00000057003b7202 */ /* 0x000fe20000000f00 */
[----:B------:R-:W-:Y:S01]  /*3060*/  HFMA2 R58, -RZ, RZ, 0, 1.1920928955078125e-07 ;  /* 0x00000002ff3a7431 */ /* 0x000fe200000001ff */
[----:B------:R-:W-:-:S07]  /*3070*/  MOV R86, R93 ;  /* 0x0000005d00567202 */ /* 0x000fce0000000f00 */
[----:B------:R-:W-:Y:S05]  /*3080*/  WARPSYNC.COLLECTIVE R56, `(.L_x_3411) ;  /* 0x0000000038087348 */ /* 0x000fea0003c00000 */
[----:B------:R0:W1:Y:S02]  /*3090*/  SHFL.BFLY P1, R93, R59, R58, R57 ;  /* 0x0c00003a3b5d7389 */ /* 0x0000640000020039 */
[----:B01----:R-:W-:Y:S05]  /*30a0*/  ENDCOLLECTIVE ;  /* 0x000000000000791b */ /* 0x003fea0003800000 */
.L_x_3411:
[----:B------:R-:W-:-:S05]  /*30b0*/  FADD.FTZ R86, R86, R85 ;  /* 0x0000005556567221 */ /* 0x000fca0000010000 */
[----:B------:R-:W-:Y:S02]  /*30c0*/  MOV R59, R86 ;  /* 0x00000056003b7202 */ /* 0x000fe40000000f00 */
[----:B------:R-:W-:-:S07]  /*30d0*/  MOV R88, R93 ;  /* 0x0000005d00587202 */ /* 0x000fce0000000f00 */
[----:B------:R-:W-:Y:S05]  /*30e0*/  WARPSYNC.COLLECTIVE R56, `(.L_x_3412) ;  /* 0x0000000038087348 */ /* 0x000fea0003c00000 */
[----:B------:R0:W1:Y:S02]  /*30f0*/  SHFL.BFLY P1, R93, R59, R58, R57 ;  /* 0x0c00003a3b5d7389 */ /* 0x0000640000020039 */
[----:B01----:R-:W-:Y:S05]  /*3100*/  ENDCOLLECTIVE ;  /* 0x000000000000791b */ /* 0x003fea0003800000 */
.L_x_3412:
[----:B------:R-:W-:-:S05]  /*3110*/  FADD.FTZ R88, R87, R88 ;  /* 0x0000005857587221 */ /* 0x000fca0000010000 */
[----:B------:R-:W-:Y:S01]  /*3120*/  MOV R59, R88 ;  /* 0x00000058003b7202 */ /* 0x000fe20000000f00 */
[----:B------:R-:W-:Y:S01]  /*3130*/  HFMA2 R58, -RZ, RZ, 0, 2.384185791015625e-07 ;  /* 0x00000004ff3a7431 */ /* 0x000fe200000001ff */
[----:B------:R-:W-:-:S07]  /*3140*/  MOV R89, R93 ;  /* 0x0000005d00597202 */ /* 0x000fce0000000f00 */
[----:B------:R-:W-:Y:S05]  /*3150*/  WARPSYNC.COLLECTIVE R56, `(.L_x_3413) ;  /* 0x0000000038087348 */ /* 0x000fea0003c00000 */
[----:B------:R0:W1:Y:S02]  /*3160*/  SHFL.BFLY P1, R93, R59, R58, R57 ;  /* 0x0c00003a3b5d7389 */ /* 0x0000640000020039 */
[----:B01----:R-:W-:Y:S05]  /*3170*/  ENDCOLLECTIVE ;  /* 0x000000000000791b */ /* 0x003fea0003800000 */
.L_x_3413:
[----:B------:R-:W-:-:S05]  /*3180*/  FADD.FTZ R89, R86, R89 ;  /* 0x0000005956597221 */ /* 0x000fca0000010000 */
[----:B------:R-:W-:Y:S02]  /*3190*/  MOV R59, R89 ;  /* 0x00000059003b7202 */ /* 0x000fe40000000f00 */
[----:B------:R-:W-:-:S07]  /*31a0*/  MOV R91, R93 ;  /* 0x0000005d005b7202 */ /* 0x000fce0000000f00 */
[----:B------:R-:W-:Y:S05]  /*31b0*/  WARPSYNC.COLLECTIVE R56, `(.L_x_3414) ;  /* 0x0000000038087348 */ /* 0x000fea0003c00000 */
[----:B------:R0:W1:Y:S02]  /*31c0*/  SHFL.BFLY P1, R93, R59, R58, R57 ;  /* 0x0c00003a3b5d7389 */ /* 0x0000640000020039 */
[----:B01----:R-:W-:Y:S05]  /*31d0*/  ENDCOLLECTIVE ;  /* 0x000000000000791b */ /* 0x003fea0003800000 */
.L_x_3414:
[----:B------:R-:W-:-:S05]  /*31e0*/  FADD.FTZ R91, R88, R91 ;  /* 0x0000005b585b7221 */ /* 0x000fca0000010000 */
[----:B------:R-:W-:Y:S01]  /*31f0*/  MOV R59, R91 ;  /* 0x0000005b003b7202 */ /* 0x000fe20000000f00 */
[----:B------:R-:W-:Y:S01]  /*3200*/  HFMA2 R58, -RZ, RZ, 0, 4.76837158203125e-07 ;  /* 0x00000008ff3a7431 */ /* 0x000fe200000001ff */
[----:B------:R-:W-:-:S07]  /*3210*/  MOV R90, R93 ;  /* 0x0000005d005a7202 */ /* 0x000fce0000000f00 */
[----:B------:R-:W-:Y:S05]  /*3220*/  WARPSYNC.COLLECTIVE R56, `(.L_x_3415) ;  /* 0x0000000038087348 */ /* 0x000fea0003c00000 */
[----:B------:R0:W1:Y:S02]  /*3230*/  SHFL.BFLY P1, R93, R59, R58, R57 ;  /* 0x0c00003a3b5d7389 */ /* 0x0000640000020039 */
[----:B01----:R-:W-:Y:S05]  /*3240*/  ENDCOLLECTIVE ;  /* 0x000000000000791b */ /* 0x003fea0003800000 */
.L_x_3415:
[----:B------:R-:W-:-:S05]  /*3250*/  FADD.FTZ R90, R89, R90 ;  /* 0x0000005a595a7221 */ /* 0x000fca0000010000 */
[----:B------:R-:W-:Y:S02]  /*3260*/  MOV R59, R90 ;  /* 0x0000005a003b7202 */ /* 0x000fe40000000f00 */
[----:B------:R-:W-:-:S07]  /*3270*/  MOV R92, R93 ;  /* 0x0000005d005c7202 */ /* 0x000fce0000000f00 */
[----:B------:R-:W-:Y:S05]  /*3280*/  WARPSYNC.COLLECTIVE R56, `(.L_x_3416) ;  /* 0x0000000038087348 */ /* 0x000fea0003c00000 */
[----:B------:R0:W1:Y:S02]  /*3290*/  SHFL.BFLY P1, R93, R59, R58, R57 ;  /* 0x0c00003a3b5d7389 */ /* 0x0000640000020039 */
[----:B01----:R-:W-:Y:S05]  /*32a0*/  ENDCOLLECTIVE ;  /* 0x000000000000791b */ /* 0x003fea0003800000 */
.L_x_3416:
[----:B------:R-:W-:-:S05]  /*32b0*/  FADD.FTZ R92, R91, R92 ;  /* 0x0000005c5b5c7221 */ /* 0x000fca0000010000 */
[----:B------:R-:W-:Y:S01]  /*32c0*/  MOV R59, R92 ;  /* 0x0000005c003b7202 */ /* 0x000fe20000000f00 */
[----:B------:R-:W-:Y:S01]  /*32d0*/  HFMA2 R58, -RZ, RZ, 0, 9.5367431640625e-07 ;  /* 0x00000010ff3a7431 */ /* 0x000fe200000001ff */
[----:B------:R-:W-:-:S07]  /*32e0*/  MOV R85, R93 ;  /* 0x0000005d00557202 */ /* 0x000fce0000000f00 */
[----:B------:R-:W-:Y:S05]  /*32f0*/  WARPSYNC.COLLECTIVE R56, `(.L_x_3417) ;  /* 0x0000000038087348 */ /* 0x000fea0003c00000 */
[----:B------:R0:W1:Y:S02]  /*3300*/  SHFL.BFLY P1, R93, R59, R58, R57 ;  /* 0x0c00003a3b5d7389 */ /* 0x0000640000020039 */
[----:B01----:R-:W-:Y:S05]  /*3310*/  ENDCOLLECTIVE ;  /* 0x000000000000791b */ /* 0x003fea0003800000 */
.L_x_3417:
[----:B------:R-:W-:-:S05]  /*3320*/  FADD.FTZ R85, R90, R85 ;  /* 0x000000555a557221 */ /* 0x000fca0000010000 */
[----:B------:R-:W-:Y:S02]  /*3330*/  MOV R59, R85 ;  /* 0x00000055003b7202 */ /* 0x000fe40000000f00 */
[----:B------:R-:W-:-:S07]  /*3340*/  MOV R87, R93 ;  /* 0x0000005d00577202 */ /* 0x000fce0000000f00 */
[----:B------:R-:W-:Y:S05]  /*3350*/  WARPSYNC.COLLECTIVE R56, `(.L_x_3418) ;  /* 0x0000000038087348 */ /* 0x000fea0003c00000 */
[----:B------:R0:W1:Y:S02]  /*3360*/  SHFL.BFLY P1, R93, R59, R58, R57 ;  /* 0x0c00003a3b5d7389 */ /* 0x0000640000020039 */
[----:B01----:R-:W-:Y:S05]  /*3370*/  ENDCOLLECTIVE ;  /* 0x000000000000791b */ /* 0x003fea0003800000 */
.L_x_3418:
[----:B------:R-:W-:Y:S01]  /*3380*/  MOV R86, R93 ;  /* 0x0000005d00567202 */ /* 0x000fe20000000f00 */
[----:B------:R-:W-:Y:S06]  /*3390*/  BRA `(.L_x_3419) ;  /* 0xffffffd400fc7947 */ /* 0x000fec000383ffff */
.L_x_3420:
        /* <DEDUP_REMOVED lines=14> */
.L_x_6450:


//--------------------- .text._ZN10layer_norm13ln_bwd_kernelINS_13Kernel_traitsIf6__halfS2_S2_fjLj256ELj1ELj4ELj1ELj16ENS_18Kernel_traits_baseILj256EfS2_S2_S2_fjLj128EEEEELb1ELb1ELb0ELb1EEEvNS_9BwdParamsE --------------------------
	.section	.text._ZN10layer_norm13ln_bwd_kernelINS_13Kernel_traitsIf6__halfS2_S2_fjLj256ELj1ELj4ELj1ELj16ENS_18Kernel_traits_baseILj256EfS2_S2_S2_fjLj128EEEEELb1ELb1ELb0ELb1EEEvNS_9BwdParamsE,"ax",@progbits
	.align	128
        .global         _ZN10layer_norm13ln_bwd_kernelINS_13Kernel_traitsIf6__halfS2_S2_fjLj256ELj1ELj4ELj1ELj16ENS_18Kernel_traits_baseILj256EfS2_S2_S2_fjLj128EEEEELb1ELb1ELb0ELb1EEEvNS_9BwdParamsE
        .type           _ZN10layer_norm13ln_bwd_kernelINS_13Kernel_traitsIf6__halfS2_S2_fjLj256ELj1ELj4ELj1ELj16ENS_18Kernel_traits_baseILj256EfS2_S2_S2_fjLj128EEEEELb1ELb1ELb0ELb1EEEvNS_9BwdParamsE,@function
        .size           _ZN10layer_norm13ln_bwd_kernelINS_13Kernel_traitsIf6__halfS2_S2_fjLj256ELj1ELj4ELj1ELj16ENS_18Kernel_traits_baseILj256EfS2_S2_S2_fjLj128EEEEELb1ELb1ELb0ELb1EEEvNS_9BwdParamsE,(.L_x_6451 - _ZN10layer_norm13ln_bwd_kernelINS_13Kernel_traitsIf6__halfS2_S2_fjLj256ELj1ELj4ELj1ELj16ENS_18Kernel_traits_baseILj256EfS2_S2_S2_fjLj128EEEEELb1ELb1ELb0ELb1EEEvNS_9BwdParamsE)
        .other          _ZN10layer_norm13ln_bwd_kernelINS_13Kernel_traitsIf6__halfS2_S2_fjLj256ELj1ELj4ELj1ELj16ENS_18Kernel_traits_baseILj256EfS2_S2_S2_fjLj128EEEEELb1ELb1ELb0ELb1EEEvNS_9BwdParamsE,@"STO_CUDA_ENTRY STV_DEFAULT"
_ZN10layer_norm13ln_bwd_kernelINS_13Kernel_traitsIf6__halfS2_S2_fjLj256ELj1ELj4ELj1ELj16ENS_18Kernel_traits_baseILj256EfS2_S2_S2_fjLj128EEEEELb1ELb1ELb0ELb1EEEvNS_9BwdParamsE:
.text._ZN10layer_norm13ln_bwd_kernelINS_13Kernel_traitsIf6__halfS2_S2_fjLj256ELj1ELj4ELj1ELj16ENS_18Kernel_traits_baseILj256EfS2_S2_S2_fjLj128EEEEELb1ELb1ELb0ELb1EEEvNS_9BwdParamsE:
        /* <DEDUP_REMOVED lines=55> */
.L_x_3429:
        /* <DEDUP_REMOVED lines=16> */
[----:B------:R2:W2:Y:S01]  /*0470*/  @P0 LDG.E.U16 R66, desc[UR8][R66.64] ;  /* 0x0000000842420981 */ /* 0x0004a2000c1e1500 */
[----:B---3--:R-:W-:-:S06]  /*0480*/  IMAD.WIDE.U32 R44, R58, 0x10, R44 ;  /* 0x000000103a2c7825 */ /* 0x008fcc00078e002c */
[----:B------:R-:W3:Y:S01]  /*0490*/  LDG.E.128 R44, desc[UR8][R44.64] ;  /* 0x000000082c2c7981 */ /* 0x000ee2000c1e1d00 */
[----:B0-----:R-:W-:-:S05]  /*04a0*/  IMAD.WIDE R70, R61, 0x4, R62 ;  /* 0x000000043d467825 */ /* 0x001fca00078e023e */
[----:B------:R-:W3:Y:S01]  /*04b0*/  LDG.E R63, desc[UR8][R70.64] ;  /* 0x00000008463f7981 */ /* 0x000ee2000c1e1900 */
[----:B-1----:R-:W-:-:S06]  /*04c0*/  IMAD.WIDE.U32 R86, R58, 0x8, R64 ;  /* 0x000000083a567825 */ /* 0x002fcc00078e0040 */
[----:B------:R-:W3:Y:S01]  /*04d0*/  LDG.E.64 R86, desc[UR8][R86.64] ;  /* 0x0000000856567981 */ /* 0x000ee2000c1e1b00 */
        /* <DEDUP_REMOVED lines=11> */
[--C-:B--2---:R-:W-:Y:S02]  /*0590*/  HADD2.F32 R67, -RZ, R40.reuse.H0_H0 ;  /* 0x20000028ff437230 */ /* 0x104fe40000004100 */
[----:B0-----:R-:W-:Y:S02]  /*05a0*/  HADD2.F32 R65, -RZ, R43.H0_H0 ;  /* 0x2000002bff417230 */ /* 0x001fe40000004100 */
[----:B------:R-:W-:Y:S02]  /*05b0*/  HADD2.F32 R71, -RZ, R41.H0_H0 ;  /* 0x20000029ff477230 */ /* 0x000fe40000004100 */
[----:B------:R-:W-:Y:S01]  /*05c0*/  FADD.FTZ R0, -R72, R67 ;  /* 0x0000004348007221 */ /* 0x000fe20000010100 */
[----:B------:R-:W-:-:S02]  /*05d0*/  HADD2.F32 R69, -RZ, R40.H1_H1 ;  /* 0x30000028ff457230 */ /* 0x000fc40000004100 */
[----:B------:R-:W-:Y:S02]  /*05e0*/  HADD2.F32 R41, -RZ, R41.H1_H1 ;  /* 0x30000029ff297230 */ /* 0x000fe40000004100 */
[--C-:B------:R-:W-:Y:S02]  /*05f0*/  HADD2.F32 R73, -RZ, R42.reuse.H0_H0 ;  /* 0x2000002aff497230 */ /* 0x100fe40000004100 */
[----:B------:R-:W-:Y:S02]  /*0600*/  HADD2.F32 R75, -RZ, R42.H1_H1 ;  /* 0x3000002aff4b7230 */ /* 0x000fe40000004100 */
[----:B------:R-:W-:Y:S02]  /*0610*/  HADD2.F32 R43, -RZ, R43.H1_H1 ;  /* 0x3000002bff2b7230 */ /* 0x000fe40000004100 */
[C---:B------:R-:W-:Y:S01]  /*0620*/  FADD.FTZ R70, -R72.reuse, R65 ;  /* 0x0000004148467221 */ /* 0x040fe20000010100 */
[----:B------:R-:W-:Y:S02]  /*0630*/  @P0 HADD2.F32 R62, -RZ, R66.H0_H0 ;  /* 0x20000042ff3e0230 */ /* 0x000fe40000004100 */
[----:B------:R-:W-:Y:S01]  /*0640*/  FADD.FTZ R84, -R72, R71 ;  /* 0x0000004748547221 */ /* 0x000fe20000010100 */
[----:B---3--:R-:W-:-:S02]  /*0650*/  HADD2.F32 R65, -RZ, R44.H0_H0 ;  /* 0x2000002cff417230 */ /* 0x008fc40000004100 */
[C---:B------:R-:W-:Y:S01]  /*0660*/  FADD.FTZ R88, -R72.reuse, R69 ;  /* 0x0000004548587221 */ /* 0x040fe20000010100 */
[C---:B------:R-:W-:Y:S01]  /*0670*/  FADD.FTZ R82, -R72.reuse, R41 ;  /* 0x0000002948527221 */ /* 0x040fe20000010100 */
[C---:B------:R-:W-:Y:S01]  /*0680*/  FADD.FTZ R64, -R72.reuse, R73 ;  /* 0x0000004948407221 */ /* 0x040fe20000010100 */
[C---:B------:R-:W-:Y:S01]  /*0690*/  FADD.FTZ R66, -R72.reuse, R75 ;  /* 0x0000004b48427221 */ /* 0x040fe20000010100 */
[----:B------:R-:W-:Y:S01]  /*06a0*/  FMUL.FTZ R0, R63, R0 ;  /* 0x000000003f007220 */ /* 0x000fe20000410000 */
[----:B------:R-:W-:Y:S01]  /*06b0*/  FADD.FTZ R72, -R72, R43 ;  /* 0x0000002b48487221 */ /* 0x000fe20000010100 */
[----:B------:R-:W-:Y:S02]  /*06c0*/  HADD2.F32 R69, -RZ, R45.H0_H0 ;  /* 0x2000002dff457230 */ /* 0x000fe40000004100 */
[--C-:B------:R-:W-:Y:S02]  /*06d0*/  HADD2.F32 R43, -RZ, R47.reuse.H0_H0 ;  /* 0x2000002fff2b7230 */ /* 0x100fe40000004100 */
[----:B------:R-:W-:-:S02]  /*06e0*/  HADD2.F32 R42, -RZ, R47.H1_H1 ;  /* 0x3000002fff2a7230 */ /* 0x000fc40000004100 */
[----:B------:R-:W-:Y:S01]  /*06f0*/  FMUL.FTZ R47, R63, R84 ;  /* 0x000000543f2f7220 */ /* 0x000fe20000410000 */
[----:B------:R-:W-:Y:S02]  /*0700*/  HADD2.F32 R44, -RZ, R44.H1_H1 ;  /* 0x3000002cff2c7230 */ /* 0x000fe40000004100 */
[----:B------:R-:W-:Y:S01]  /*0710*/  FADD.FTZ R57, R65, R57 ;  /* 0x0000003941397221 */ /* 0x000fe20000010000 */
[----:B------:R-:W-:Y:S01]  /*0720*/  FMUL.FTZ R67, R63, R88 ;  /* 0x000000583f437220 */ /* 0x000fe20000410000 */
[-C--:B------:R-:W-:Y:S01]  /*0730*/  FFMA.FTZ R59, R0, R65.reuse, R59 ;  /* 0x00000041003b7223 */ /* 0x080fe2000001003b */
[----:B------:R-:W-:Y:S01]  /*0740*/  FMUL.FTZ R65, R20, R65 ;  /* 0x0000004114417220 */ /* 0x000fe20000410000 */
[----:B------:R-:W-:Y:S02]  /*0750*/  HADD2.F32 R68, -RZ, R45.H1_H1 ;  /* 0x3000002dff447230 */ /* 0x000fe40000004100 */
[----:B------:R-:W-:Y:S01]  /*0760*/  FADD.FTZ R53, R69, R53 ;  /* 0x0000003545357221 */ /* 0x000fe20000010000 */
[----:B------:R-:W-:-:S02]  /*0770*/  HADD2.F32 R71, -RZ, R46.H0_H0 ;  /* 0x2000002eff477230 */ /* 0x000fc40000004100 */
[----:B------:R-:W-:Y:S01]  /*0780*/  FMUL.FTZ R45, R63, R82 ;  /* 0x000000523f2d7220 */ /* 0x000fe20000410000 */
[----:B------:R-:W-:Y:S02]  /*0790*/  HADD2.F32 R74, -RZ, R46.H1_H1 ;  /* 0x3000002eff4a7230 */ /* 0x000fe40000004100 */
[-C--:B------:R-:W-:Y:S01]  /*07a0*/  FFMA.FTZ R54, R47, R69.reuse, R54 ;  /* 0x000000452f367223 */ /* 0x080fe20000010036 */
[----:B------:R-:W-:Y:S01]  /*07b0*/  FMUL.FTZ R46, R22, R69 ;  /* 0x00000045162e7220 */ /* 0x000fe20000410000 */
[----:B------:R-:W-:Y:S01]  /*07c0*/  FADD.FTZ R55, R44, R55 ;  /* 0x000000372c377221 */ /* 0x000fe20000010000 */
[----:B------:R-:W-:Y:S01]  /*07d0*/  FFMA.FTZ R56, R67, R44, R56 ;  /* 0x0000002c43387223 */ /* 0x000fe20000010038 */
[----:B------:R-:W-:Y:S01]  /*07e0*/  FMUL.FTZ R69, R63, R64 ;  /* 0x000000403f457220 */ /* 0x000fe20000410000 */
[----:B------:R-:W-:Y:S01]  /*07f0*/  FMUL.FTZ R44, R21, R44 ;  /* 0x0000002c152c7220 */ /* 0x000fe20000410000 */
[C---:B------:R-:W-:Y:S01]  /*0800*/  FMUL.FTZ R66, R63.reuse, R66 ;  /* 0x000000423f427220 */ /* 0x040fe20000410000 */
[----:B------:R-:W-:Y:S01]  /*0810*/  FMUL.FTZ R73, R63, R70 ;  /* 0x000000463f497220 */ /* 0x000fe20000410000 */
[----:B------:R-:W-:Y:S01]  /*0820*/  FADD.FTZ R75, RZ, R65 ;  /* 0x00000041ff4b7221 */ /* 0x000fe20000010000 */
[----:B------:R-:W-:Y:S01]  /*0830*/  FFMA.FTZ R70, R0, R65, RZ ;  /* 0x0000004100467223 */ /* 0x000fe200000100ff */
        /* <DEDUP_REMOVED lines=9> */
[----:B------:R-:W-:Y:S01]  /*08d0*/  FADD.FTZ R75, R75, R44 ;  /* 0x0000002c4b4b7221 */ /* 0x000fe20000010000 */
[----:B------:R-:W-:-:S03]  /*08e0*/  FFMA.FTZ R74, R67, R44, R70 ;  /* 0x0000002c434a7223 */ /* 0x000fc60000010046 */
[----:B------:R-:W-:Y:S01]  /*08f0*/  FADD.FTZ R75, R75, R46 ;  /* 0x0000002e4b4b7221 */ /* 0x000fe20000010000 */
[----:B------:R-:W-:Y:S01]  /*0900*/  FFMA.FTZ R74, R47, R46, R74 ;  /* 0x0000002e2f4a7223 */ /* 0x000fe2000001004a */
[----:B------:R-:W-:Y:S01]  /*0910*/  MOV R40, R86 ;  /* 0x0000005600287202 */ /* 0x000fe20000000f00 */
[----:B------:R-:W-:Y:S01]  /*0920*/  FADD.FTZ R8, R43, R8 ;  /* 0x000000082b087221 */ /* 0x000fe20000010000 */
[-C--:B------:R-:W-:Y:S01]  /*0930*/  FFMA.FTZ R4, R73, R43.reuse, R4 ;  /* 0x0000002b49047223 */ /* 0x080fe20000010004 */
[----:B------:R-:W-:Y:S01]  /*0940*/  FMUL.FTZ R70, R26, R43 ;  /* 0x0000002b1a467220 */ /* 0x000fe20000410000 */
[----:B------:R-:W-:Y:S01]  /*0950*/  FADD.FTZ R43, R75, R64 ;  /* 0x000000404b2b7221 */ /* 0x000fe20000010000 */
[--C-:B------:R-:W-:Y:S01]  /*0960*/  FFMA.FTZ R82, R45, R64, R74.reuse ;  /* 0x000000402d527223 */ /* 0x100fe2000001004a */
[----:B------:R-:W-:Y:S02]  /*0970*/  PRMT R74, R40, 0x7610, R74 ;  /* 0x00007610284a7816 */ /* 0x000fe4000000004a */
[----:B------:R-:W-:Y:S01]  /*0980*/  FADD.FTZ R40, R43, R68 ;  /* 0x000000442b287221 */ /* 0x000fe20000010000 */
[----:B------:R-:W-:Y:S01]  /*0990*/  FFMA.FTZ R43, R69, R68, R82 ;  /* 0x00000044452b7223 */ /* 0x000fe20000010052 */
[----:B------:R-:W-:Y:S01]  /*09a0*/  MOV R41, R87 ;  /* 0x0000005700297202 */ /* 0x000fe20000000f00 */
[----:B------:R-:W-:Y:S01]  /*09b0*/  FMUL.FTZ R72, R63, R72 ;  /* 0x000000483f487220 */ /* 0x000fe20000410000 */
[----:B------:R-:W-:Y:S01]  /*09c0*/  FADD.FTZ R83, R40, R71 ;  /* 0x0000004728537221 */ /* 0x000fe20000010000 */
[----:B------:R-:W-:Y:S01]  /*09d0*/  FFMA.FTZ R40, R66, R71, R43 ;  /* 0x0000004742287223 */ /* 0x000fe2000001002b */
[----:B------:R-:W-:Y:S01]  /*09e0*/  FADD.FTZ R9, R42, R9 ;  /* 0x000000092a097221 */ /* 0x000fe20000010000 */
[-C--:B------:R-:W-:Y:S01]  /*09f0*/  FFMA.FTZ R5, R72, R42.reuse, R5 ;  /* 0x0000002a48057223 */ /* 0x080fe20000010005 */
[----:B------:R-:W-:Y:S01]  /*0a00*/  FMUL.FTZ R75, R27, R42 ;  /* 0x0000002a1b4b7220 */ /* 0x000fe20000410000 */
[----:B------:R-:W-:Y:S01]  /*0a10*/  PRMT R79, R41, 0x7610, R79 ;  /* 0x00007610294f7816 */ /* 0x000fe2000000004f */
[----:B------:R-:W-:Y:S01]  /*0a20*/  FADD.FTZ R42, R83, R70 ;  /* 0x00000046532a7221 */ /* 0x000fe20000010000 */
[----:B------:R-:W-:Y:S01]  /*0a30*/  FFMA.FTZ R41, R73, R70, R40 ;  /* 0x0000004649297223 */ /* 0x000fe20000010028 */
[----:B------:R-:W-:-:S02]  /*0a40*/  SHF.R.U64 R76, R86, 0x8, R87 ;  /* 0x00000008564c7819 */ /* 0x000fc40000001257 */
        /* <DEDUP_REMOVED lines=25> */
.L_x_3441:
        /* <DEDUP_REMOVED lines=27> */
[----:B-----5:R-:W-:Y:S02]  /*0d90*/  @P1 HADD2.F32 R0, -RZ, R40.H0_H0 ;  /* 0x20000028ff001230 */ /* 0x020fe40000004100 */
[----:B------:R-:W-:Y:S01]  /*0da0*/  FMUL.FTZ R77, R47, UR16 ;  /* 0x000000102f4d7c20 */ /* 0x000fe20008410000 */
[----:B------:R-:W-:Y:S01]  /*0db0*/  FMUL.FTZ R76, R65, UR16 ;  /* 0x00000010414c7c20 */ /* 0x000fe20008410000 */
[--C-:B------:R-:W-:Y:S01]  /*0dc0*/  FFMA.FTZ R69, R69, R85, R82.reuse ;  /* 0x0000005545457223 */ /* 0x100fe20000010052 */
[--C-:B------:R-:W-:Y:S02]  /*0dd0*/  @P5 HADD2.F32 R47, -RZ, R41.reuse.H0_H0 ;  /* 0x20000029ff2f5230 */ /* 0x100fe40000004100 */
[----:B------:R-:W-:Y:S01]  /*0de0*/  FMUL.FTZ R46, R32, R77 ;  /* 0x0000004d202e7220 */ /* 0x000fe20000410000 */
[----:B------:R-:W-:Y:S01]  /*0df0*/  FMUL.FTZ R74, R34, R76 ;  /* 0x0000004c224a7220 */ /* 0x000fe20000410000 */
[----:B------:R-:W-:Y:S01]  /*0e00*/  LOP3.LUT P6, RZ, R79, 0xff, RZ, 0xc0, !PT ;  /* 0x000000ff4fff7812 */ /* 0x000fe200078cc0ff */
[----:B------:R-:W-:Y:S01]  /*0e10*/  @P1 FMUL.FTZ R67, R77, R0 ;  /* 0x000000004d431220 */ /* 0x000fe20000410000 */
[----:B------:R-:W-:Y:S01]  /*0e20*/  LOP3.LUT P4, RZ, R80, 0xff, RZ, 0xc0, !PT ;  /* 0x000000ff50ff7812 */ /* 0x000fe2000788c0ff */
[----:B------:R-:W-:Y:S01]  /*0e30*/  FADD.FTZ R64, R64, -R45 ;  /* 0x8000002d40407221 */ /* 0x000fe20000010000 */
[----:B------:R-:W-:Y:S01]  /*0e40*/  FSEL R46, R46, RZ, P1 ;  /* 0x000000ff2e2e7208 */ /* 0x000fe20000800000 */
[--C-:B------:R-:W-:Y:S01]  /*0e50*/  FFMA.FTZ R73, R73, R85, R82.reuse ;  /* 0x0000005549497223 */ /* 0x100fe20000010052 */
[----:B------:R-:W-:Y:S01]  /*0e60*/  MOV R65, RZ ;  /* 0x000000ff00417202 */ /* 0x000fe20000000f00 */
[----:B------:R-:W-:Y:S01]  /*0e70*/  @P5 FMUL.FTZ R65, R76, R47 ;  /* 0x0000002f4c415220 */ /* 0x000fe20000410000 */
[----:B------:R-:W-:Y:S01]  /*0e80*/  ISETP.GE.U32.AND P1, PT, R86, RZ, PT ;  /* 0x000000ff5600720c */ /* 0x000fe20003f26070 */
[-CC-:B------:R-:W-:Y:S01]  /*0e90*/  FFMA.FTZ R72, R72, R85.reuse, R82.reuse ;  /* 0x0000005548487223 */ /* 0x180fe20000010052 */
[----:B------:R-:W-:Y:S01]  /*0ea0*/  FSEL R47, R74, RZ, P5 ;  /* 0x000000ff4a2f7208 */ /* 0x000fe20002800000 */
[----:B------:R-:W-:Y:S01]  /*0eb0*/  FFMA.FTZ R66, R66, R85, R82 ;  /* 0x0000005542427223 */ /* 0x000fe20000010052 */
[----:B------:R-:W-:Y:S01]  /*0ec0*/  LOP3.LUT P5, RZ, R81, 0xff, RZ, 0xc0, !PT ;  /* 0x000000ff51ff7812 */ /* 0x000fe200078ac0ff */
[----:B------:R-:W-:Y:S01]  /*0ed0*/  FADD.FTZ R68, R68, -R69 ;  /* 0x8000004544447221 */ /* 0x000fe20000010000 */
[----:B------:R-:W-:Y:S01]  /*0ee0*/  ISETP.GE.U32.AND.EX P1, PT, R87, 0x1000000, PT, P1 ;  /* 0x010000005700780c */ /* 0x000fe20003f26110 */
[----:B------:R-:W-:Y:S01]  /*0ef0*/  FMUL.FTZ R69, R63, R64 ;  /* 0x000000403f457220 */ /* 0x000fe20000410000 */
[----:B------:R-:W-:Y:S01]  /*0f00*/  FADD.FTZ R44, R44, -R83 ;  /* 0x800000532c2c7221 */ /* 0x000fe20000010000 */
[----:B------:R-:W-:Y:S01]  /*0f10*/  FADD.FTZ R70, R70, -R73 ;  /* 0x8000004946467221 */ /* 0x000fe20000010000 */
[----:B------:R-:W-:Y:S01]  /*0f20*/  FADD.FTZ R72, R75, -R72 ;  /* 0x800000484b487221 */ /* 0x000fe20000010000 */
[----:B------:R-:W-:Y:S01]  /*0f30*/  FADD.FTZ R66, R71, -R66 ;  /* 0x8000004247427221 */ /* 0x000fe20000010000 */
[----:B------:R-:W-:Y:S01]  /*0f40*/  FMUL.FTZ R69, R69, R62 ;  /* 0x0000003e45457220 */ /* 0x000fe20000410000 */
[C---:B------:R-:W-:Y:S01]  /*0f50*/  FMUL.FTZ R45, R63.reuse, R44 ;  /* 0x0000002c3f2d7220 */ /* 0x040fe20000410000 */
[C---:B------:R-:W-:Y:S01]  /*0f60*/  FMUL.FTZ R71, R63.reuse, R68 ;  /* 0x000000443f477220 */ /* 0x040fe20000410000 */
[C---:B------:R-:W-:Y:S01]  /*0f70*/  FMUL.FTZ R75, R63.reuse, R70 ;  /* 0x000000463f4b7220 */ /* 0x040fe20000410000 */
[C---:B------:R-:W-:Y:S01]  /*0f80*/  FMUL.FTZ R77, R63.reuse, R72 ;  /* 0x000000483f4d7220 */ /* 0x040fe20000410000 */
[----:B------:R-:W-:Y:S01]  /*0f90*/  FMUL.FTZ R73, R63, R66 ;  /* 0x000000423f497220 */ /* 0x000fe20000410000 */
[----:B------:R-:W-:-:S02]  /*0fa0*/  @P3 HADD2.F32 R41, -RZ, R41.H1_H1 ;  /* 0x30000029ff293230 */ /* 0x000fc40000004100 */
[----:B------:R-:W-:Y:S01]  /*0fb0*/  FMUL.FTZ R72, R69, UR16 ;  /* 0x0000001045487c20 */ /* 0x000fe20008410000 */
[--C-:B------:R-:W-:Y:S02]  /*0fc0*/  @P6 HADD2.F32 R44, -RZ, R42.reuse.H0_H0 ;  /* 0x2000002aff2c6230 */ /* 0x100fe40000004100 */
[-C--:B------:R-:W-:Y:S01]  /*0fd0*/  FMUL.FTZ R45, R45, R62.reuse ;  /* 0x0000003e2d2d7220 */ /* 0x080fe20000410000 */
[----:B------:R-:W-:Y:S02]  /*0fe0*/  @P4 HADD2.F32 R63, -RZ, R42.H1_H1 ;  /* 0x3000002aff3f4230 */ /* 0x000fe40000004100 */
[-C--:B------:R-:W-:Y:S01]  /*0ff0*/  FMUL.FTZ R42, R71, R62.reuse ;  /* 0x0000003e472a7220 */ /* 0x080fe20000410000 */
[-C--:B------:R-:W-:Y:S01]  /*1000*/  FMUL.FTZ R75, R75, R62.reuse ;  /* 0x0000003e4b4b7220 */ /* 0x080fe20000410000 */
[-C--:B------:R-:W-:Y:S01]  /*1010*/  FMUL.FTZ R77, R77, R62.reuse ;  /* 0x0000003e4d4d7220 */ /* 0x080fe20000410000 */
[----:B------:R-:W-:Y:S01]  /*1020*/  MOV R0, RZ ;  /* 0x000000ff00007202 */ /* 0x000fe20000000f00 */
[----:B------:R-:W-:Y:S01]  /*1030*/  FMUL.FTZ R73, R73, R62 ;  /* 0x0000003e49497220 */ /* 0x000fe20000410000 */
[----:B------:R-:W-:-:S02]  /*1040*/  @P2 HADD2.F32 R40, -RZ, R40.H1_H1 ;  /* 0x30000028ff282230 */ /* 0x000fc40000004100 */
[----:B------:R-:W-:Y:S01]  /*1050*/  @P3 FMUL.FTZ R0, R72, R41 ;  /* 0x0000002948003220 */ /* 0x000fe20000410000 */
[--C-:B------:R-:W-:Y:S02]  /*1060*/  @P5 HADD2.F32 R70, -RZ, R43.reuse.H0_H0 ;  /* 0x2000002bff465230 */ /* 0x100fe40000004100 */
[----:B------:R-:W-:Y:S01]  /*1070*/  FMUL.FTZ R45, R45, UR16 ;  /* 0x000000102d2d7c20 */ /* 0x000fe20008410000 */
[----:B------:R-:W-:Y:S02]  /*1080*/  @P1 HADD2.F32 R43, -RZ, R43.H1_H1 ;  /* 0x3000002bff2b1230 */ /* 0x000fe40000004100 */
[----:B------:R-:W-:Y:S01]  /*1090*/  FMUL.FTZ R41, R42, UR16 ;  /* 0x000000102a297c20 */ /* 0x000fe20008410000 */
[----:B------:R-:W-:Y:S01]  /*10a0*/  FMUL.FTZ R75, R75, UR16 ;  /* 0x000000104b4b7c20 */ /* 0x000fe20008410000 */
[----:B------:R-:W-:Y:S01]  /*10b0*/  FMUL.FTZ R74, R77, UR16 ;  /* 0x000000104d4a7c20 */ /* 0x000fe20008410000 */
[----:B------:R-:W-:Y:S01]  /*10c0*/  FMUL.FTZ R62, R73, UR16 ;  /* 0x00000010493e7c20 */ /* 0x000fe20008410000 */
[----:B------:R-:W-:-:S02]  /*10d0*/  HFMA2 R64, -RZ, RZ, 0, 0 ;  /* 0x00000000ff407431 */ /* 0x000fc400000001ff */
[----:B------:R-:W-:Y:S01]  /*10e0*/  @P2 FMUL.FTZ R64, R45, R40 ;  /* 0x000000282d402220 */ /* 0x000fe20000410000 */
[----:B------:R-:W-:Y:S01]  /*10f0*/  HFMA2 R71, -RZ, RZ, 0, 0 ;  /* 0x00000000ff477431 */ /* 0x000fe200000001ff */
[----:B------:R-:W-:Y:S01]  /*1100*/  MOV R66, RZ ;  /* 0x000000ff00427202 */ /* 0x000fe20000000f00 */
        /* <DEDUP_REMOVED lines=17> */
[----:B------:R-:W-:Y:S02]  /*1220*/  F2FP.F16.F32.PACK_AB R43, R45, R62 ;  /* 0x0000003e2d2b723e */ /* 0x000fe400000000ff */
[----:B------:R-:W-:Y:S02]  /*1230*/  F2FP.F16.F32.PACK_AB R42, R73, R42 ;  /* 0x0000002a492a723e */ /* 0x000fe400000000ff */
[----:B------:R-:W-:Y:S02]  /*1240*/  F2FP.F16.F32.PACK_AB R41, R44, R47 ;  /* 0x0000002f2c29723e */ /* 0x000fe400000000ff */
[----:B------:R-:W-:Y:S01]  /*1250*/  F2FP.F16.F32.PACK_AB R40, R63, R46 ;  /* 0x0000002e3f28723e */ /* 0x000fe200000000ff */
[----:B------:R-:W-:Y:S06]  /*1260*/  BRA `(.L_x_3427) ;  /* 0x0000001000c47947 */ /* 0x000fec0003800000 */
.L_x_3426:
[-CC-:B------:R-:W-:Y:S01]  /*1270*/  FFMA.FTZ R0, R0, R85.reuse, R82.reuse ;  /* 0x0000005500007223 */ /* 0x180fe20000010052 */
[-CC-:B------:R-:W-:Y:S01]  /*1280*/  FFMA.FTZ R47, R47, R85.reuse, R82.reuse ;  /* 0x000000552f2f7223 */ /* 0x180fe20000010052 */
        /* <DEDUP_REMOVED lines=11> */
[----:B------:R-:W-:Y:S01]  /*1340*/  FMUL.FTZ R36, R47, R62 ;  /* 0x0000003e2f247220 */ /* 0x000fe20000410000 */
[-CC-:B------:R-:W-:Y:S01]  /*1350*/  FFMA.FTZ R66, R66, R85.reuse, R82.reuse ;  /* 0x0000005542427223 */ /* 0x180fe20000010052 */
[----:B------:R-:W-:Y:S01]  /*1360*/  FFMA.FTZ R73, R73, R85, R82 ;  /* 0x0000005549497223 */ /* 0x000fe20000010052 */
[----:B------:R-:W-:Y:S01]  /*1370*/  FMUL.FTZ R77, R0, UR16 ;  /* 0x00000010004d7c20 */ /* 0x000fe20008410000 */
[----:B------:R-:W-:Y:S01]  /*1380*/  FMUL.FTZ R79, R36, UR16 ;  /* 0x00000010244f7c20 */ /* 0x000fe20008410000 */
[----:B-----5:R-:W-:-:S02]  /*1390*/  @P1 HADD2.F32 R0, -RZ, R40.H0_H0 ;  /* 0x20000028ff001230 */ /* 0x020fc40000004100 */
[----:B------:R-:W-:Y:S01]  /*13a0*/  FFMA.FTZ R82, R72, R85, R82 ;  /* 0x0000005548527223 */ /* 0x000fe20000010052 */
[----:B------:R-:W-:Y:S01]  /*13b0*/  FMUL.FTZ R46, R32, R77 ;  /* 0x0000004d202e7220 */ /* 0x000fe20000410000 */
[--C-:B------:R-:W-:Y:S01]  /*13c0*/  @P5 HADD2.F32 R36, -RZ, R41.reuse.H0_H0 ;  /* 0x20000029ff245230 */ /* 0x100fe20000004100 */
[----:B------:R-:W-:Y:S01]  /*13d0*/  LOP3.LUT P3, RZ, R78, 0xff, RZ, 0xc0, !PT ;  /* 0x000000ff4eff7812 */ /* 0x000fe2000786c0ff */
[----:B------:R-:W-:Y:S01]  /*13e0*/  HFMA2 R67, -RZ, RZ, 0, 0 ;  /* 0x00000000ff437431 */ /* 0x000fe200000001ff */
[----:B------:R-:W-:Y:S01]  /*13f0*/  LOP3.LUT P4, RZ, R80, 0xff, RZ, 0xc0, !PT ;  /* 0x000000ff50ff7812 */ /* 0x000fe2000788c0ff */
[----:B------:R-:W-:Y:S01]  /*1400*/  FMUL.FTZ R72, R34, R79 ;  /* 0x0000004f22487220 */ /* 0x000fe20000410000 */
[----:B------:R-:W-:Y:S01]  /*1410*/  MOV R65, RZ ;  /* 0x000000ff00417202 */ /* 0x000fe20000000f00 */
[----:B------:R-:W-:Y:S01]  /*1420*/  @P1 FMUL.FTZ R67, R0, R77 ;  /* 0x0000004d00431220 */ /* 0x000fe20000410000 */
[----:B------:R-:W-:Y:S01]  /*1430*/  FSEL R46, R46, RZ, P1 ;  /* 0x000000ff2e2e7208 */ /* 0x000fe20000800000 */
[----:B------:R-:W-:Y:S01]  /*1440*/  @P5 FMUL.FTZ R65, R36, R79 ;  /* 0x0000004f24415220 */ /* 0x000fe20000410000 */
[----:B------:R-:W-:Y:S01]  /*1450*/  LOP3.LUT P2, RZ, R76, 0xff, RZ, 0xc0, !PT ;  /* 0x000000ff4cff7812 */ /* 0x000fe2000784c0ff */
[----:B------:R-:W-:Y:S01]  /*1460*/  FADD.FTZ R36, R44, -R37 ;  /* 0x800000252c247221 */ /* 0x000fe20000010000 */
[----:B------:R-:W-:Y:S01]  /*1470*/  ISETP.GE.U32.AND P1, PT, R86, RZ, PT ;  /* 0x000000ff5600720c */ /* 0x000fe20003f26070 */
[----:B------:R-:W-:Y:S01]  /*1480*/  FADD.FTZ R64, R64, -R39 ;  /* 0x8000002740407221 */ /* 0x000fe20000010000 */
[----:B------:R-:W-:Y:S01]  /*1490*/  FSEL R72, R72, RZ, P5 ;  /* 0x000000ff48487208 */ /* 0x000fe20002800000 */
[----:B------:R-:W-:Y:S01]  /*14a0*/  FMUL.FTZ R36, R63, R36 ;  /* 0x000000243f247220 */ /* 0x000fe20000410000 */
[----:B------:R-:W-:Y:S01]  /*14b0*/  LOP3.LUT P5, RZ, R81, 0xff, RZ, 0xc0, !PT ;  /* 0x000000ff51ff7812 */ /* 0x000fe200078ac0ff */
[----:B------:R-:W-:Y:S01]  /*14c0*/  FMUL.FTZ R37, R63, R64 ;  /* 0x000000403f257220 */ /* 0x000fe20000410000 */
[----:B------:R-:W-:Y:S01]  /*14d0*/  ISETP.GE.U32.AND.EX P1, PT, R87, 0x1000000, PT, P1 ;  /* 0x010000005700780c */ /* 0x000fe20003f26110 */
        /* <DEDUP_REMOVED lines=15> */
[----:B------:R-:W-:Y:S01]  /*15d0*/  FMUL.FTZ R42, R38, UR16 ;  /* 0x00000010262a7c20 */ /* 0x000fe20008410000 */
[----:B------:R-:W-:Y:S02]  /*15e0*/  @P2 HADD2.F32 R63, -RZ, R40.H1_H1 ;  /* 0x30000028ff3f2230 */ /* 0x000fe40000004100 */
[-C--:B------:R-:W-:Y:S01]  /*15f0*/  FMUL.FTZ R38, R73, R62.reuse ;  /* 0x0000003e49267220 */ /* 0x080fe20000410000 */
[-C--:B------:R-:W-:Y:S01]  /*1600*/  FMUL.FTZ R40, R79, R62.reuse ;  /* 0x0000003e4f287220 */ /* 0x080fe20000410000 */
[----:B------:R-:W-:Y:S01]  /*1610*/  MOV R0, RZ ;  /* 0x000000ff00007202 */ /* 0x000fe20000000f00 */
[----:B------:R-:W-:Y:S01]  /*1620*/  FMUL.FTZ R62, R82, R62 ;  /* 0x0000003e523e7220 */ /* 0x000fe20000410000 */
[----:B------:R-:W-:Y:S01]  /*1630*/  @P3 FMUL.FTZ R0, R41, R70 ;  /* 0x0000004629003220 */ /* 0x000fe20000410000 */
[----:B------:R-:W-:-:S02]  /*1640*/  @P5 HADD2.F32 R76, -RZ, R43.H0_H0 ;  /* 0x2000002bff4c5230 */ /* 0x000fc40000004100 */
[----:B------:R-:W-:Y:S01]  /*1650*/  FMUL.FTZ R41, R38, UR16 ;  /* 0x0000001026297c20 */ /* 0x000fe20008410000 */
[----:B------:R-:W-:Y:S02]  /*1660*/  @P1 HADD2.F32 R81, -RZ, R43.H1_H1 ;  /* 0x3000002bff511230 */ /* 0x000fe40000004100 */
[----:B------:R-:W-:Y:S01]  /*1670*/  FMUL.FTZ R43, R40, UR16 ;  /* 0x00000010282b7c20 */ /* 0x000fe20008410000 */
[----:B------:R-:W-:Y:S01]  /*1680*/  FMUL.FTZ R74, R39, UR16 ;  /* 0x00000010274a7c20 */ /* 0x000fe20008410000 */
[----:B------:R-:W-:Y:S01]  /*1690*/  FMUL.FTZ R62, R62, UR16 ;  /* 0x000000103e3e7c20 */ /* 0x000fe20008410000 */
[----:B------:R-:W-:Y:S01]  /*16a0*/  HFMA2 R64, -RZ, RZ, 0, 0 ;  /* 0x00000000ff407431 */ /* 0x000fe200000001ff */
[----:B------:R-:W-:Y:S01]  /*16b0*/  CS2R R68, SRZ ;  /* 0x0000000000447805 */ /* 0x000fe2000001ff00 */
[----:B------:R-:W-:Y:S02]  /*16c0*/  HFMA2 R71, -RZ, RZ, 0, 0 ;  /* 0x00000000ff477431 */ /* 0x000fe400000001ff */
[-C--:B------:R-:W-:Y:S01]  /*16d0*/  @P2 FMUL.FTZ R64, R63, R42.reuse ;  /* 0x0000002a3f402220 */ /* 0x080fe20000410000 */
[----:B------:R-:W-:Y:S01]  /*16e0*/  @P6 FMUL.FTZ R71, R44, R41 ;  /* 0x000000292c476220 */ /* 0x000fe20000410000 */
[----:B------:R-:W-:Y:S01]  /*16f0*/  FMUL.FTZ R40, R33, R42 ;  /* 0x0000002a21287220 */ /* 0x000fe20000410000 */
[----:B------:R-:W-:Y:S01]  /*1700*/  @P5 FMUL.FTZ R69, R76, R43 ;  /* 0x0000002b4c455220 */ /* 0x000fe20000410000 */
[----:B------:R-:W-:Y:S01]  /*1710*/  F2FP.F16.F32.PACK_AB R36, R36, R45 ;  /* 0x0000002d2424723e */ /* 0x000fe200000000ff */
[----:B------:R-:W-:Y:S01]  /*1720*/  FMUL.FTZ R42, R28, R41 ;  /* 0x000000291c2a7220 */ /* 0x000fe20000410000 */
[----:B------:R-:W-:Y:S01]  /*1730*/  FMUL.FTZ R44, R30, R43 ;  /* 0x0000002b1e2c7220 */ /* 0x000fe20000410000 */
[----:B------:R-:W-:Y:S01]  /*1740*/  FMUL.FTZ R45, R31, R62 ;  /* 0x0000003e1f2d7220 */ /* 0x000fe20000410000 */
[----:B------:R-:W-:Y:S01]  /*1750*/  FMUL.FTZ R43, R29, R74 ;  /* 0x0000004a1d2b7220 */ /* 0x000fe20000410000 */
[----:B------:R-:W-:Y:S01]  /*1760*/  FMUL.FTZ R41, R35, R70 ;  /* 0x0000004623297220 */ /* 0x000fe20000410000 */
[----:B------:R-:W-:Y:S01]  /*1770*/  F2FP.F16.F32.PACK_AB R37, R37, R47 ;  /* 0x0000002f2525723e */ /* 0x000fe200000000ff */
[----:B------:R-:W-:Y:S01]  /*1780*/  @P4 FMUL.FTZ R68, R77, R74 ;  /* 0x0000004a4d444220 */ /* 0x000fe20000410000 */
[----:B------:R-:W-:-:S02]  /*1790*/  FSEL R42, R42, RZ, P6 ;  /* 0x000000ff2a2a7208 */ /* 0x000fc40003000000 */
[----:B------:R-:W-:Y:S02]  /*17a0*/  FSEL R44, R44, RZ, P5 ;  /* 0x000000ff2c2c7208 */ /* 0x000fe40002800000 */
[----:B------:R-:W-:Y:S02]  /*17b0*/  FSEL R45, R45, RZ, P1 ;  /* 0x000000ff2d2d7208 */ /* 0x000fe40000800000 */
[----:B------:R-:W-:Y:S02]  /*17c0*/  FSEL R63, R43, RZ, P4 ;  /* 0x000000ff2b3f7208 */ /* 0x000fe40002000000 */
[----:B------:R-:W-:Y:S02]  /*17d0*/  FSEL R41, R41, RZ, P3 ;  /* 0x000000ff29297208 */ /* 0x000fe40001800000 */
[----:B------:R-:W-:Y:S02]  /*17e0*/  FSEL R47, R40, RZ, P2 ;  /* 0x000000ff282f7208 */ /* 0x000fe40001000000 */
[----:B------:R-:W-:Y:S01]  /*17f0*/  MOV R66, RZ ;  /* 0x000000ff00427202 */ /* 0x000fe20000000f00 */
[----:B------:R-:W-:Y:S01]  /*1800*/  @P1 FMUL.FTZ R66, R81, R62 ;  /* 0x0000003e51421220 */ /* 0x000fe20000410000 */
[----:B------:R-:W-:-:S02]  /*1810*/  F2FP.F16.F32.PACK_AB R39, R82, R79 ;  /* 0x0000004f5227723e */ /* 0x000fc400000000ff */
[----:B------:R-:W-:Y:S02]  /*1820*/  F2FP.F16.F32.PACK_AB R38, R75, R73 ;  /* 0x000000494b26723e */ /* 0x000fe400000000ff */
[----:B------:R-:W-:Y:S02]  /*1830*/  F2FP.F16.F32.PACK_AB R43, R45, R44 ;  /* 0x0000002c2d2b723e */ /* 0x000fe400000000ff */
[----:B------:R-:W-:Y:S02]  /*1840*/  F2FP.F16.F32.PACK_AB R42, R63, R42 ;  /* 0x0000002a3f2a723e */ /* 0x000fe400000000ff */
[----:B------:R-:W-:Y:S02]  /*1850*/  F2FP.F16.F32.PACK_AB R41, R41, R72 ;  /* 0x000000482929723e */ /* 0x000fe400000000ff */
[----:B------:R-:W-:Y:S01]  /*1860*/  F2FP.F16.F32.PACK_AB R40, R47, R46 ;  /* 0x0000002e2f28723e */ /* 0x000fe200000000ff */
[----:B------:R-:W-:Y:S06]  /*1870*/  BRA `(.L_x_3427) ;  /* 0x0000000c00407947 */ /* 0x000fec0003800000 */
.L_x_3425:
[----:B------:R-:W-:-:S04]  /*1880*/  UISETP.NE.U32.AND UP0, UPT, UR4, URZ, UPT ;  /* 0x000000ff0400728c */ /* 0x000fc8000bf05070 */
[----:B------:R-:W-:-:S09]  /*1890*/  UISETP.NE.AND.EX UP0, UPT, UR5, URZ, UPT, UP0 ;  /* 0x000000ff0500728c */ /* 0x000fd2000bf05300 */
[----:B------:R-:W-:Y:S05]  /*18a0*/  BRA.U UP0, `(.L_x_3428) ;  /* 0x0000000500947547 */ /* 0x000fea000b800000 */
[-CC-:B------:R-:W-:Y:S01]  /*18b0*/  FFMA.FTZ R84, R0, R85.reuse, R82.reuse ;  /* 0x0000005500547223 */ /* 0x180fe20000010052 */
[-CC-:B------:R-:W-:Y:S01]  /*18c0*/  FFMA.FTZ R83, R67, R85.reuse, R82.reuse ;  /* 0x0000005543537223 */ /* 0x180fe20000010052 */
[----:B------:R-:W-:Y:S01]  /*18d0*/  LOP3.LUT P1, RZ, R74, 0xff, RZ, 0xc0, !PT ;  /* 0x000000ff4aff7812 */ /* 0x000fe2000782c0ff */
[----:B------:R-:W-:Y:S01]  /*18e0*/  FFMA.FTZ R67, R47, R85, R82 ;  /* 0x000000552f437223 */ /* 0x000fe20000010052 */
[----:B-----5:R-:W-:Y:S02]  /*18f0*/  HADD2.F32 R0, -RZ, R16.H0_H0 ;  /* 0x20000010ff007230 */ /* 0x020fe40000004100 */
[----:B------:R-:W-:Y:S01]  /*1900*/  FADD.FTZ R47, R65, -R84 ;  /* 0x80000054412f7221 */ /* 0x000fe20000010000 */
[----:B------:R-:W-:Y:S01]  /*1910*/  LOP3.LUT P5, RZ, R77, 0xff, RZ, 0xc0, !PT ;  /* 0x000000ff4dff7812 */ /* 0x000fe200078ac0ff */
[----:B------:R-:W-:Y:S02]  /*1920*/  HADD2.F32 R74, -RZ, R17.H0_H0 ;  /* 0x20000011ff4a7230 */ /* 0x000fe40000004100 */
[----:B------:R-:W-:Y:S01]  /*1930*/  FADD.FTZ R65, R46, -R67 ;  /* 0x800000432e417221 */ /* 0x000fe20000010000 */
[----:B------:R-:W-:Y:S01]  /*1940*/  FFMA.FTZ R47, R63, R47, R0 ;  /* 0x0000002f3f2f7223 */ /* 0x000fe20000010000 */
[----:B------:R-:W-:Y:S01]  /*1950*/  LOP3.LUT P6, RZ, R79, 0xff, RZ, 0xc0, !PT ;  /* 0x000000ff4fff7812 */ /* 0x000fe200078cc0ff */
[----:B------:R-:W-:-:S02]  /*1960*/  HFMA2 R67, -RZ, RZ, 0, 0 ;  /* 0x00000000ff437431 */ /* 0x000fc400000001ff */
[----:B------:R-:W-:Y:S01]  /*1970*/  FFMA.FTZ R65, R63, R65, R74 ;  /* 0x000000413f417223 */ /* 0x000fe2000001004a */
[-C--:B------:R-:W-:Y:S01]  /*1980*/  FMUL.FTZ R47, R47, R62.reuse ;  /* 0x0000003e2f2f7220 */ /* 0x080fe20000410000 */
[----:B------:R-:W-:Y:S01]  /*1990*/  FFMA.FTZ R45, R45, R85, R82 ;  /* 0x000000552d2d7223 */ /* 0x000fe20000010052 */
[----:B------:R-:W-:Y:S02]  /*19a0*/  @P1 HADD2.F32 R0, -RZ, R40.H0_H0 ;  /* 0x20000028ff001230 */ /* 0x000fe40000004100 */
[----:B------:R-:W-:Y:S01]  /*19b0*/  FMUL.FTZ R65, R65, R62 ;  /* 0x0000003e41417220 */ /* 0x000fe20000410000 */
[----:B------:R-:W-:Y:S01]  /*19c0*/  FMUL.FTZ R77, R47, UR16 ;  /* 0x000000102f4d7c20 */ /* 0x000fe20008410000 */
[----:B------:R-:W-:Y:S01]  /*19d0*/  FADD.FTZ R83, R44, -R83 ;  /* 0x800000532c537221 */ /* 0x000fe20000010000 */
[----:B------:R-:W-:Y:S02]  /*19e0*/  @P5 HADD2.F32 R74, -RZ, R41.H0_H0 ;  /* 0x20000029ff4a5230 */ /* 0x000fe40000004100 */
[----:B------:R-:W-:Y:S01]  /*19f0*/  FMUL.FTZ R79, R65, UR16 ;  /* 0x00000010414f7c20 */ /* 0x000fe20008410000 */
[----:B------:R-:W-:Y:S01]  /*1a00*/  @P1 FMUL.FTZ R67, R0, R77 ;  /* 0x0000004d00431220 */ /* 0x000fe20000410000 */
[----:B------:R-:W-:-:S02]  /*1a10*/  HADD2.F32 R0, -RZ, R16.H1_H1 ;  /* 0x30000010ff007230 */ /* 0x000fc40000004100 */
[----:B------:R-:W-:Y:S01]  /*1a20*/  FMUL.FTZ R46, R32, R77 ;  /* 0x0000004d202e7220 */ /* 0x000fe20000410000 */
[----:B------:R-:W-:Y:S01]  /*1a30*/  MOV R65, RZ ;  /* 0x000000ff00417202 */ /* 0x000fe20000000f00 */
[-C--:B------:R-:W-:Y:S01]  /*1a40*/  @P5 FMUL.FTZ R65, R74, R79.reuse ;  /* 0x0000004f4a415220 */ /* 0x080fe20000410000 */
[----:B------:R-:W-:Y:S01]  /*1a50*/  FMUL.FTZ R47, R34, R79 ;  /* 0x0000004f222f7220 */ /* 0x000fe20000410000 */
[----:B------:R-:W-:Y:S01]  /*1a60*/  FADD.FTZ R74, R64, -R45 ;  /* 0x8000002d404a7221 */ /* 0x000fe20000010000 */
[----:B------:R-:W-:Y:S01]  /*1a70*/  LOP3.LUT P3, RZ, R78, 0xff, RZ, 0xc0, !PT ;  /* 0x000000ff4eff7812 */ /* 0x000fe2000786c0ff */
[----:B------:R-:W-:Y:S01]  /*1a80*/  FFMA.FTZ R45, R63, R83, R0 ;  /* 0x000000533f2d7223 */ /* 0x000fe20000010000 */
[-CC-:B------:R-:W-:Y:S01]  /*1a90*/  FFMA.FTZ R69, R69, R85.reuse, R82.reuse ;  /* 0x0000005545457223 */ /* 0x180fe20000010052 */
[-CC-:B------:R-:W-:Y:S01]  /*1aa0*/  FFMA.FTZ R66, R66, R85.reuse, R82.reuse ;  /* 0x0000005542427223 */ /* 0x180fe20000010052 */
[----:B------:R-:W-:Y:S01]  /*1ab0*/  LOP3.LUT P2, RZ, R76, 0xff, RZ, 0xc0, !PT ;  /* 0x000000ff4cff7812 */ /* 0x000fe2000784c0ff */
[----:B------:R-:W-:Y:S01]  /*1ac0*/  HADD2.F32 R0, -RZ, R17.H1_H1 ;  /* 0x30000011ff007230 */ /* 0x000fe20000004100 */
[----:B------:R-:W-:Y:S01]  /*1ad0*/  FSEL R46, R46, RZ, P1 ;  /* 0x000000ff2e2e7208 */ /* 0x000fe20000800000 */
[-CC-:B------:R-:W-:Y:S01]  /*1ae0*/  FFMA.FTZ R73, R73, R85.reuse, R82.reuse ;  /* 0x0000005549497223 */ /* 0x180fe20000010052 */
[----:B------:R-:W-:Y:S01]  /*1af0*/  ISETP.GE.U32.AND P1, PT, R86, RZ, PT ;  /* 0x000000ff5600720c */ /* 0x000fe20003f26070 */
[----:B------:R-:W-:Y:S01]  /*1b00*/  FFMA.FTZ R72, R72, R85, R82 ;  /* 0x0000005548487223 */ /* 0x000fe20000010052 */
[----:B------:R-:W-:Y:S01]  /*1b10*/  FSEL R47, R47, RZ, P5 ;  /* 0x000000ff2f2f7208 */ /* 0x000fe20002800000 */
[----:B------:R-:W-:Y:S01]  /*1b20*/  FADD.FTZ R77, R68, -R69 ;  /* 0x80000045444d7221 */ /* 0x000fe20000010000 */
[----:B------:R-:W-:Y:S01]  /*1b30*/  LOP3.LUT P4, RZ, R80, 0xff, RZ, 0xc0, !PT ;  /* 0x000000ff50ff7812 */ /* 0x000fe2000788c0ff */
[----:B------:R-:W-:Y:S01]  /*1b40*/  FADD.FTZ R79, R71, -R66 ;  /* 0x80000042474f7221 */ /* 0x000fe20000010000 */
[----:B------:R-:W-:Y:S01]  /*1b50*/  LOP3.LUT P5, RZ, R81, 0xff, RZ, 0xc0, !PT ;  /* 0x000000ff51ff7812 */ /* 0x000fe200078ac0ff */
[--C-:B------:R-:W-:Y:S01]  /*1b60*/  HADD2.F32 R44, -RZ, R18.reuse.H0_H0 ;  /* 0x20000012ff2c7230 */ /* 0x100fe20000004100 */
[----:B------:R-:W-:Y:S01]  /*1b70*/  ISETP.GE.U32.AND.EX P1, PT, R87, 0x1000000, PT, P1 ;  /* 0x010000005700780c */ /* 0x000fe20003f26110 */
[----:B------:R-:W-:-:S02]  /*1b80*/  HADD2.F32 R64, -RZ, R18.H1_H1 ;  /* 0x30000012ff407230 */ /* 0x000fc40000004100 */
[----:B------:R-:W-:Y:S01]  /*1b90*/  FFMA.FTZ R69, R63, R74, R0 ;  /* 0x0000004a3f457223 */ /* 0x000fe20000010000 */
[--C-:B------:R-:W-:Y:S02]  /*1ba0*/  HADD2.F32 R66, -RZ, R19.reuse.H0_H0 ;  /* 0x20000013ff427230 */ /* 0x100fe40000004100 */
[----:B------:R-:W-:Y:S01]  /*1bb0*/  FADD.FTZ R81, R70, -R73 ;  /* 0x8000004946517221 */ /* 0x000fe20000010000 */
[----:B------:R-:W-:Y:S02]  /*1bc0*/  HADD2.F32 R68, -RZ, R19.H1_H1 ;  /* 0x30000013ff447230 */ /* 0x000fe40000004100 */
[----:B------:R-:W-:Y:S01]  /*1bd0*/  FADD.FTZ R85, R75, -R72 ;  /* 0x800000484b557221 */ /* 0x000fe20000010000 */
[----:B------:R-:W-:Y:S01]  /*1be0*/  FMUL.FTZ R69, R69, R62 ;  /* 0x0000003e45457220 */ /* 0x000fe20000410000 */
[C---:B------:R-:W-:Y:S01]  /*1bf0*/  FFMA.FTZ R71, R63.reuse, R77, R44 ;  /* 0x0000004d3f477223 */ /* 0x040fe2000001002c */
[C---:B------:R-:W-:Y:S01]  /*1c00*/  FFMA.FTZ R73, R63.reuse, R79, R64 ;  /* 0x0000004f3f497223 */ /* 0x040fe20000010040 */
[C---:B------:R-:W-:Y:S01]  /*1c10*/  FFMA.FTZ R75, R63.reuse, R81, R66 ;  /* 0x000000513f4b7223 */ /* 0x040fe20000010042 */
[----:B------:R-:W-:Y:S01]  /*1c20*/  FFMA.FTZ R63, R63, R85, R68 ;  /* 0x000000553f3f7223 */ /* 0x000fe20000010044 */
[----:B------:R-:W-:-:S02]  /*1c30*/  @P3 HADD2.F32 R41, -RZ, R41.H1_H1 ;  /* 0x30000029ff293230 */ /* 0x000fc40000004100 */
[----:B------:R-:W-:Y:S01]  /*1c40*/  FMUL.FTZ R70, R69, UR16 ;  /* 0x0000001045467c20 */ /* 0x000fe20008410000 */
[----:B------:R-:W-:Y:S02]  /*1c50*/  @P2 HADD2.F32 R77, -RZ, R40.H1_H1 ;  /* 0x30000028ff4d2230 */ /* 0x000fe40000004100 */
[-C--:B------:R-:W-:Y:S01]  /*1c60*/  FMUL.FTZ R45, R45, R62.reuse ;  /* 0x0000003e2d2d7220 */ /* 0x080fe20000410000 */
[-C--:B------:R-:W-:Y:S01]  /*1c70*/  FMUL.FTZ R40, R71, R62.reuse ;  /* 0x0000003e47287220 */ /* 0x080fe20000410000 */
[-C--:B------:R-:W-:Y:S01]  /*1c80*/  FMUL.FTZ R75, R75, R62.reuse ;  /* 0x0000003e4b4b7220 */ /* 0x080fe20000410000 */
[-C--:B------:R-:W-:Y:S01]  /*1c90*/  FMUL.FTZ R63, R63, R62.reuse ;  /* 0x0000003e3f3f7220 */ /* 0x080fe20000410000 */
[----:B------:R-:W-:Y:S01]  /*1ca0*/  MOV R0, RZ ;  /* 0x000000ff00007202 */ /* 0x000fe20000000f00 */
[----:B------:R-:W-:Y:S01]  /*1cb0*/  FMUL.FTZ R73, R73, R62 ;  /* 0x0000003e49497220 */ /* 0x000fe20000410000 */
[--C-:B------:R-:W-:Y:S02]  /*1cc0*/  @P6 HADD2.F32 R44, -RZ, R42.reuse.H0_H0 ;  /* 0x2000002aff2c6230 */ /* 0x100fe40000004100 */
[----:B------:R-:W-:Y:S01]  /*1cd0*/  @P3 FMUL.FTZ R0, R41, R70 ;  /* 0x0000004629003220 */ /* 0x000fe20000410000 */
[----:B------:R-:W-:-:S02]  /*1ce0*/  @P4 HADD2.F32 R79, -RZ, R42.H1_H1 ;  /* 0x3000002aff4f4230 */ /* 0x000fc40000004100 */
[----:B------:R-:W-:Y:S01]  /*1cf0*/  FMUL.FTZ R42, R45, UR16 ;  /* 0x000000102d2a7c20 */ /* 0x000fe20008410000 */
[--C-:B------:R-:W-:Y:S02]  /*1d00*/  @P5 HADD2.F32 R74, -RZ, R43.reuse.H0_H0 ;  /* 0x2000002bff4a5230 */ /* 0x100fe40000004100 */
[----:B------:R-:W-:Y:S01]  /*1d10*/  FMUL.FTZ R41, R40, UR16 ;  /* 0x0000001028297c20 */ /* 0x000fe20008410000 */
[----:B------:R-:W-:Y:S02]  /*1d20*/  @P1 HADD2.F32 R43, -RZ, R43.H1_H1 ;  /* 0x3000002bff2b1230 */ /* 0x000fe40000004100 */
[----:B------:R-:W-:Y:S01]  /*1d30*/  FMUL.FTZ R75, R75, UR16 ;  /* 0x000000104b4b7c20 */ /* 0x000fe20008410000 */
[----:B------:R-:W-:Y:S01]  /*1d40*/  FMUL.FTZ R72, R63, UR16 ;  /* 0x000000103f487c20 */ /* 0x000fe20008410000 */
[----:B------:R-:W-:Y:S01]  /*1d50*/  FMUL.FTZ R62, R73, UR16 ;  /* 0x00000010493e7c20 */ /* 0x000fe20008410000 */
[----:B------:R-:W-:Y:S02]  /*1d60*/  HFMA2 R64, -RZ, RZ, 0, 0 ;  /* 0x00000000ff407431 */ /* 0x000fe400000001ff */
[-C--:B------:R-:W-:Y:S01]  /*1d70*/  @P2 FMUL.FTZ R64, R77, R42.reuse ;  /* 0x0000002a4d402220 */ /* 0x080fe20000410000 */
[----:B------:R-:W-:Y:S01]  /*1d80*/  HFMA2 R71, -RZ, RZ, 0, 0 ;  /* 0x00000000ff477431 */ /* 0x000fe200000001ff */
[----:B------:R-:W-:Y:S01]  /*1d90*/  MOV R66, RZ ;  /* 0x000000ff00427202 */ /* 0x000fe20000000f00 */
[-C--:B------:R-:W-:Y:S01]  /*1da0*/  @P6 FMUL.FTZ R71, R44, R41.reuse ;  /* 0x000000292c476220 */ /* 0x080fe20000410000 */
[----:B------:R-:W-:Y:S01]  /*1db0*/  FMUL.FTZ R40, R33, R42 ;  /* 0x0000002a21287220 */ /* 0x000fe20000410000 */
[-C--:B------:R-:W-:Y:S01]  /*1dc0*/  @P1 FMUL.FTZ R66, R43, R72.reuse ;  /* 0x000000482b421220 */ /* 0x080fe20000410000 */
        /* <DEDUP_REMOVED lines=19> */
.L_x_3428:
[-CC-:B------:R-:W-:Y:S01]  /*1f00*/  FFMA.FTZ R0, R0, R85.reuse, R82.reuse ;  /* 0x0000005500007223 */ /* 0x180fe20000010052 */
[-C--:B------:R-:W-:Y:S01]  /*1f10*/  FFMA.FTZ R47, R47, R85.reuse, R82 ;  /* 0x000000552f2f7223 */ /* 0x080fe20000010052 */
[----:B-----5:R-:W-:Y:S01]  /*1f20*/  HADD2.F32 R36, -RZ, R16.H0_H0 ;  /* 0x20000010ff247230 */ /* 0x020fe20000004100 */
[----:B------:R-:W-:Y:S01]  /*1f30*/  LOP3.LUT P1, RZ, R74, 0xff, RZ, 0xc0, !PT ;  /* 0x000000ff4aff7812 */ /* 0x000fe2000782c0ff */
[----:B------:R-:W-:Y:S01]  /*1f40*/  FADD.FTZ R0, R65, -R0 ;  /* 0x8000000041007221 */ /* 0x000fe20000010000 */
[----:B------:R-:W-:Y:S02]  /*1f50*/  HADD2.F32 R65, -RZ, R17.H0_H0 ;  /* 0x20000011ff417230 */ /* 0x000fe40000004100 */
[----:B------:R-:W-:Y:S01]  /*1f60*/  FADD.FTZ R46, R46, -R47 ;  /* 0x8000002f2e2e7221 */ /* 0x000fe20000010000 */
[----:B------:R-:W-:Y:S01]  /*1f70*/  LOP3.LUT P5, RZ, R77, 0xff, RZ, 0xc0, !PT ;  /* 0x000000ff4dff7812 */ /* 0x000fe200078ac0ff */
[-C--:B------:R-:W-:Y:S01]  /*1f80*/  FFMA.FTZ R39, R45, R85.reuse, R82 ;  /* 0x000000552d277223 */ /* 0x080fe20000010052 */
[C---:B------:R-:W-:Y:S01]  /*1f90*/  FFMA.FTZ R45, R63.reuse, R0, R36 ;  /* 0x000000003f2d7223 */ /* 0x040fe20000010024 */
[----:B------:R-:W-:Y:S01]  /*1fa0*/  FFMA.FTZ R47, R63, R46, R65 ;  /* 0x0000002e3f2f7223 */ /* 0x000fe20000010041 */
[----:B------:R-:W-:Y:S01]  /*1fb0*/  LOP3.LUT P6, RZ, R79, 0xff, RZ, 0xc0, !PT ;  /* 0x000000ff4fff7812 */ /* 0x000fe200078cc0ff */
[----:B------:R-:W-:Y:S01]  /*1fc0*/  FFMA.FTZ R37, R67, R85, R82 ;  /* 0x0000005543257223 */ /* 0x000fe20000010052 */
[-C--:B------:R-:W-:Y:S01]  /*1fd0*/  FMUL.FTZ R0, R45, R62.reuse ;  /* 0x0000003e2d007220 */ /* 0x080fe20000410000 */
[----:B------:R-:W-:Y:S01]  /*1fe0*/  FMUL.FTZ R36, R47, R62 ;  /* 0x0000003e2f247220 */ /* 0x000fe20000410000 */
[----:B------:R-:W-:Y:S01]  /*1ff0*/  HFMA2 R67, -RZ, RZ, 0, 0 ;  /* 0x00000000ff437431 */ /* 0x000fe200000001ff */
[----:B------:R-:W-:Y:S01]  /*2000*/  MOV R65, RZ ;  /* 0x000000ff00417202 */ /* 0x000fe20000000f00 */
[----:B------:R-:W-:Y:S01]  /*2010*/  FMUL.FTZ R77, R0, UR16 ;  /* 0x00000010004d7c20 */ /* 0x000fe20008410000 */
[----:B------:R-:W-:-:S02]  /*2020*/  @P1 HADD2.F32 R0, -RZ, R40.H0_H0 ;  /* 0x20000028ff001230 */ /* 0x000fc40000004100 */
[----:B------:R-:W-:Y:S01]  /*2030*/  FMUL.FTZ R79, R36, UR16 ;  /* 0x00000010244f7c20 */ /* 0x000fe20008410000 */
[----:B------:R-:W-:Y:S01]  /*2040*/  @P5 HADD2.F32 R36, -RZ, R41.H0_H0 ;  /* 0x20000029ff245230 */ /* 0x000fe20000004100 */
[----:B------:R-:W-:Y:S01]  /*2050*/  LOP3.LUT P2, RZ, R76, 0xff, RZ, 0xc0, !PT ;  /* 0x000000ff4cff7812 */ /* 0x000fe2000784c0ff */
[--C-:B------:R-:W-:Y:S01]  /*2060*/  FFMA.FTZ R69, R69, R85, R82.reuse ;  /* 0x0000005545457223 */ /* 0x100fe20000010052 */
[----:B------:R-:W-:Y:S01]  /*2070*/  @P1 FMUL.FTZ R67, R0, R77 ;  /* 0x0000004d00431220 */ /* 0x000fe20000410000 */
[----:B------:R-:W-:Y:S02]  /*2080*/  HADD2.F32 R0, -RZ, R16.H1_H1 ;  /* 0x30000010ff007230 */ /* 0x000fe40000004100 */
[----:B------:R-:W-:Y:S01]  /*2090*/  @P5 FMUL.FTZ R65, R36, R79 ;  /* 0x0000004f24415220 */ /* 0x000fe20000410000 */
[----:B------:R-:W-:Y:S01]  /*20a0*/  FADD.FTZ R36, R44, -R37 ;  /* 0x800000252c247221 */ /* 0x000fe20000010000 */
[-CC-:B------:R-:W-:Y:S01]  /*20b0*/  FFMA.FTZ R66, R66, R85.reuse, R82.reuse ;  /* 0x0000005542427223 */ /* 0x180fe20000010052 */
[--C-:B------:R-:W-:Y:S01]  /*20c0*/  FFMA.FTZ R73, R73, R85, R82.reuse ;  /* 0x0000005549497223 */ /* 0x100fe20000010052 */
[----:B------:R-:W-:Y:S01]  /*20d0*/  FMUL.FTZ R46, R32, R77 ;  /* 0x0000004d202e7220 */ /* 0x000fe20000410000 */
[----:B------:R-:W-:Y:S01]  /*20e0*/  FFMA.FTZ R82, R72, R85, R82 ;  /* 0x0000005548527223 */ /* 0x000fe20000010052 */
[----:B------:R-:W-:Y:S01]  /*20f0*/  LOP3.LUT P3, RZ, R78, 0xff, RZ, 0xc0, !PT ;  /* 0x000000ff4eff7812 */ /* 0x000fe2000786c0ff */
[----:B------:R-:W-:Y:S01]  /*2100*/  FFMA.FTZ R36, R63, R36, R0 ;  /* 0x000000243f247223 */ /* 0x000fe20000010000 */
[----:B------:R-:W-:-:S02]  /*2110*/  HADD2.F32 R0, -RZ, R17.H1_H1 ;  /* 0x30000011ff007230 */ /* 0x000fc40000004100 */
[----:B------:R-:W-:Y:S01]  /*2120*/  FMUL.FTZ R72, R34, R79 ;  /* 0x0000004f22487220 */ /* 0x000fe20000410000 */
[----:B------:R-:W-:Y:S01]  /*2130*/  FADD.FTZ R64, R64, -R39 ;  /* 0x8000002740407221 */ /* 0x000fe20000010000 */
[----:B------:R-:W-:Y:S01]  /*2140*/  FADD.FTZ R68, R68, -R69 ;  /* 0x8000004544447221 */ /* 0x000fe20000010000 */
[----:B------:R-:W-:Y:S01]  /*2150*/  FADD.FTZ R38, R71, -R66 ;  /* 0x8000004247267221 */ /* 0x000fe20000010000 */
[----:B------:R-:W-:Y:S01]  /*2160*/  FADD.FTZ R70, R70, -R73 ;  /* 0x8000004946467221 */ /* 0x000fe20000010000 */
[----:B------:R-:W-:Y:S01]  /*2170*/  LOP3.LUT P4, RZ, R80, 0xff, RZ, 0xc0, !PT ;  /* 0x000000ff50ff7812 */ /* 0x000fe2000788c0ff */
[--C-:B------:R-:W-:Y:S01]  /*2180*/  HADD2.F32 R73, -RZ, R18.reuse.H0_H0 ;  /* 0x20000012ff497230 */ /* 0x100fe20000004100 */
[----:B------:R-:W-:Y:S01]  /*2190*/  FSEL R46, R46, RZ, P1 ;  /* 0x000000ff2e2e7208 */ /* 0x000fe20000800000 */
[----:B------:R-:W-:Y:S01]  /*21a0*/  HADD2.F32 R39, -RZ, R18.H1_H1 ;  /* 0x30000012ff277230 */ /* 0x000fe20000004100 */
[----:B------:R-:W-:Y:S01]  /*21b0*/  ISETP.GE.U32.AND P1, PT, R86, RZ, PT ;  /* 0x000000ff5600720c */ /* 0x000fe20003f26070 */
[----:B------:R-:W-:-:S02]  /*21c0*/  HADD2.F32 R69, -RZ, R19.H0_H0 ;  /* 0x20000013ff457230 */ /* 0x000fc40000004100 */
[----:B------:R-:W-:Y:S01]  /*21d0*/  FADD.FTZ R82, R75, -R82 ;  /* 0x800000524b527221 */ /* 0x000fe20000010000 */
[----:B------:R-:W-:Y:S02]  /*21e0*/  HADD2.F32 R71, -RZ, R19.H1_H1 ;  /* 0x30000013ff477230 */ /* 0x000fe40000004100 */
[C---:B------:R-:W-:Y:S01]  /*21f0*/  FFMA.FTZ R37, R63.reuse, R64, R0 ;  /* 0x000000403f257223 */ /* 0x040fe20000010000 */
[----:B------:R-:W-:Y:S01]  /*2200*/  FSEL R72, R72, RZ, P5 ;  /* 0x000000ff48487208 */ /* 0x000fe20002800000 */
[----:B------:R-:W-:Y:S01]  /*2210*/  FFMA.FTZ R73, R63, R68, R73 ;  /* 0x000000443f497223 */ /* 0x000fe20000010049 */
[----:B------:R-:W-:Y:S01]  /*2220*/  LOP3.LUT P5, RZ, R81, 0xff, RZ, 0xc0, !PT ;  /* 0x000000ff51ff7812 */ /* 0x000fe200078ac0ff */
[----:B------:R-:W-:Y:S01]  /*2230*/  FFMA.FTZ R38, R63, R38, R39 ;  /* 0x000000263f267223 */ /* 0x000fe20000010027 */
[----:B------:R-:W-:Y:S01]  /*2240*/  ISETP.GE.U32.AND.EX P1, PT, R87, 0x1000000, PT, P1 ;  /* 0x010000005700780c */ /* 0x000fe20003f26110 */
[C---:B------:R-:W-:Y:S01]  /*2250*/  FFMA.FTZ R77, R63.reuse, R70, R69 ;  /* 0x000000463f4d7223 */ /* 0x040fe20000010045 */
[----:B------:R-:W-:Y:S01]  /*2260*/  FFMA.FTZ R82, R63, R82, R71 ;  /* 0x000000523f527223 */ /* 0x000fe20000010047 */
[----:B------:R-:W-:-:S02]  /*2270*/  @P2 HADD2.F32 R63, -RZ, R40.H1_H1 ;  /* 0x30000028ff3f2230 */ /* 0x000fc40000004100 */
[-C--:B------:R-:W-:Y:S01]  /*2280*/  FMUL.FTZ R40, R37, R62.reuse ;  /* 0x0000003e25287220 */ /* 0x080fe20000410000 */
[----:B------:R-:W-:Y:S02]  /*2290*/  @P3 HADD2.F32 R41, -RZ, R41.H1_H1 ;  /* 0x30000029ff293230 */ /* 0x000fe40000004100 */
[----:B------:R-:W-:Y:S01]  /*22a0*/  FMUL.FTZ R39, R36, R62 ;  /* 0x0000003e24277220 */ /* 0x000fe20000410000 */
[--C-:B------:R-:W-:Y:S02]  /*22b0*/  @P6 HADD2.F32 R44, -RZ, R42.reuse.H0_H0 ;  /* 0x2000002aff2c6230 */ /* 0x100fe40000004100 */
[----:B------:R-:W-:Y:S01]  /*22c0*/  FMUL.FTZ R70, R40, UR16 ;  /* 0x0000001028467c20 */ /* 0x000fe20008410000 */
[----:B------:R-:W-:Y:S01]  /*22d0*/  @P4 HADD2.F32 R75, -RZ, R42.H1_H1 ;  /* 0x3000002aff4b4230 */ /* 0x000fe20000004100 */
[----:B------:R-:W-:Y:S01]  /*22e0*/  MOV R0, RZ ;  /* 0x000000ff00007202 */ /* 0x000fe20000000f00 */
[----:B------:R-:W-:Y:S01]  /*22f0*/  FMUL.FTZ R42, R39, UR16 ;  /* 0x00000010272a7c20 */ /* 0x000fe20008410000 */
[----:B------:R-:W-:Y:S01]  /*2300*/  @P3 FMUL.FTZ R0, R41, R70 ;  /* 0x0000004629003220 */ /* 0x000fe20000410000 */
[-C--:B------:R-:W-:Y:S01]  /*2310*/  FMUL.FTZ R39, R73, R62.reuse ;  /* 0x0000003e49277220 */ /* 0x080fe20000410000 */
[-C--:B------:R-:W-:Y:S01]  /*2320*/  FMUL.FTZ R40, R38, R62.reuse ;  /* 0x0000003e26287220 */ /* 0x080fe20000410000 */
[-C--:B------:R-:W-:Y:S01]  /*2330*/  FMUL.FTZ R41, R77, R62.reuse ;  /* 0x0000003e4d297220 */ /* 0x080fe20000410000 */
[----:B------:R-:W-:Y:S01]  /*2340*/  FMUL.FTZ R62, R82, R62 ;  /* 0x0000003e523e7220 */ /* 0x000fe20000410000 */
        /* <DEDUP_REMOVED lines=34> */
[----:B------:R-:W-:-:S07]  /*2570*/  F2FP.F16.F32.PACK_AB R40, R47, R46 ;  /* 0x0000002e2f28723e */ /* 0x000fce00000000ff */
.L_x_3427:
        /* <DEDUP_REMOVED lines=21> */
.L_x_3423:
        /* <DEDUP_REMOVED lines=24> */
.L_x_3422:
[----:B------:R-:W-:Y:S05]  /*2850*/  BSYNC B0 ;  /* 0x0000000000007941 */ /* 0x000fea0003800000 */
.L_x_3421:
        /* <DEDUP_REMOVED lines=86> */
.L_x_3424:
        /* <DEDUP_REMOVED lines=8> */
.L_x_3431:
[----:B------:R-:W-:Y:S05]  /*2e40*/  BSYNC B2 ;  /* 0x0000000000027941 */ /* 0x000fea0003800000 */
.L_x_3430:
        /* <DEDUP_REMOVED lines=9> */
.L_x_3432:
[----:B------:R-:W-:Y:S01]  /*2ee0*/  MOV R91, R84 ;  /* 0x00000054005b7202 */ /* 0x000fe20000000f00 */
[----:B------:R-:W-:Y:S01]  /*2ef0*/  HFMA2 R40, -RZ, RZ, 0, 1.1920928955078125e-07 ;  /* 0x00000002ff287431 */ /* 0x000fe200000001ff */
[----:B------:R-:W-:-:S07]  /*2f00*/  MOV R83, R92 ;  /* 0x0000005c00537202 */ /* 0x000fce0000000f00 */
[----:B------:R-:W-:Y:S05]  /*2f10*/  WARPSYNC.COLLECTIVE R42, `(.L_x_3433) ;  /* 0x000000002a087348 */ /* 0x000fea0003c00000 */
[----:B------:R0:W1:Y:S02]  /*2f20*/  SHFL.BFLY P3, R92, R91, R40, R41 ;  /* 0x0c0000285b5c7389 */ /* 0x0000640000060029 */
[----:B01----:R-:W-:Y:S05]  /*2f30*/  ENDCOLLECTIVE ;  /* 0x000000000000791b */ /* 0x003fea0003800000 */
.L_x_3433:
[----:B------:R-:W-:-:S05]  /*2f40*/  FADD.FTZ R85, R82, R83 ;  /* 0x0000005352557221 */ /* 0x000fca0000010000 */
[----:B------:R-:W-:Y:S02]  /*2f50*/  MOV R91, R85 ;  /* 0x00000055005b7202 */ /* 0x000fe40000000f00 */
[----:B------:R-:W-:-:S07]  /*2f60*/  MOV R83, R92 ;  /* 0x0000005c00537202 */ /* 0x000fce0000000f00 */
[----:B------:R-:W-:Y:S05]  /*2f70*/  WARPSYNC.COLLECTIVE R42, `(.L_x_3434) ;  /* 0x000000002a087348 */ /* 0x000fea0003c00000 */
[----:B------:R0:W1:Y:S02]  /*2f80*/  SHFL.BFLY P3, R92, R91, R40, R41 ;  /* 0x0c0000285b5c7389 */ /* 0x0000640000060029 */
[----:B01----:R-:W-:Y:S05]  /*2f90*/  ENDCOLLECTIVE ;  /* 0x000000000000791b */ /* 0x003fea0003800000 */
.L_x_3434:
[----:B------:R-:W-:-:S05]  /*2fa0*/  FADD.FTZ R89, R84, R83 ;  /* 0x0000005354597221 */ /* 0x000fca0000010000 */
[----:B------:R-:W-:Y:S01]  /*2fb0*/  MOV R91, R89 ;  /* 0x00000059005b7202 */ /* 0x000fe20000000f00 */
[----:B------:R-:W-:Y:S01]  /*2fc0*/  HFMA2 R40, -RZ, RZ, 0, 2.384185791015625e-07 ;  /* 0x00000004ff287431 */ /* 0x000fe200000001ff */
[----:B------:R-:W-:-:S07]  /*2fd0*/  MOV R88, R92 ;  /* 0x0000005c00587202 */ /* 0x000fce0000000f00 */
[----:B------:R-:W-:Y:S05]  /*2fe0*/  WARPSYNC.COLLECTIVE R42, `(.L_x_3435) ;  /* 0x000000002a087348 */ /* 0x000fea0003c00000 */
[----:B------:R0:W1:Y:S02]  /*2ff0*/  SHFL.BFLY P3, R92, R91, R40, R41 ;  /* 0x0c0000285b5c7389 */ /* 0x0000640000060029 */
[----:B01----:R-:W-:Y:S05]  /*3000*/  ENDCOLLECTIVE ;  /* 0x000000000000791b */ /* 0x003fea0003800000 */
.L_x_3435:
[----:B------:R-:W-:-:S05]  /*3010*/  FADD.FTZ R88, R85, R88 ;  /* 0x0000005855587221 */ /* 0x000fca0000010000 */
[----:B------:R-:W-:Y:S02]  /*3020*/  MOV R91, R88 ;  /* 0x00000058005b7202 */ /* 0x000fe40000000f00 */
[----:B------:R-:W-:-:S07]  /*3030*/  MOV R90, R92 ;  /* 0x0000005c005a7202 */ /* 0x000fce0000000f00 */
[----:B------:R-:W-:Y:S05]  /*3040*/  WARPSYNC.COLLECTIVE R42, `(.L_x_3436) ;  /* 0x000000002a087348 */ /* 0x000fea0003c00000 */
[----:B------:R0:W1:Y:S02]  /*3050*/  SHFL.BFLY P3, R92, R91, R40, R41 ;  /* 0x0c0000285b5c7389 */ /* 0x0000640000060029 */
[----:B01----:R-:W-:Y:S05]  /*3060*/  ENDCOLLECTIVE ;  /* 0x000000000000791b */ /* 0x003fea0003800000 */
.L_x_3436:
[----:B------:R-:W-:-:S05]  /*3070*/  FADD.FTZ R90, R89, R90 ;  /* 0x0000005a595a7221 */ /* 0x000fca0000010000 */
[----:B------:R-:W-:Y:S01]  /*3080*/  MOV R91, R90 ;  /* 0x0000005a005b7202 */ /* 0x000fe20000000f00 */
[----:B------:R-:W-:Y:S01]  /*3090*/  HFMA2 R40, -RZ, RZ, 0, 4.76837158203125e-07 ;  /* 0x00000008ff287431 */ /* 0x000fe200000001ff */
[----:B------:R-:W-:-:S07]  /*30a0*/  MOV R83, R92 ;  /* 0x0000005c00537202 */ /* 0x000fce0000000f00 */
[----:B------:R-:W-:Y:S05]  /*30b0*/  WARPSYNC.COLLECTIVE R42, `(.L_x_3437) ;  /* 0x000000002a087348 */ /* 0x000fea0003c00000 */
[----:B------:R0:W1:Y:S02]  /*30c0*/  SHFL.BFLY P3, R92, R91, R40, R41 ;  /* 0x0c0000285b5c7389 */ /* 0x0000640000060029 */
[----:B01----:R-:W-:Y:S05]  /*30d0*/  ENDCOLLECTIVE ;  /* 0x000000000000791b */ /* 0x003fea0003800000 */
.L_x_3437:
[----:B------:R-:W-:-:S05]  /*30e0*/  FADD.FTZ R43, R88, R83 ;  /* 0x00000053582b7221 */ /* 0x000fca0000010000 */
[----:B------:R-:W-:Y:S02]  /*30f0*/  MOV R91, R43 ;  /* 0x0000002b005b7202 */ /* 0x000fe40000000f00 */
[----:B------:R-:W-:-:S07]  /*3100*/  MOV R83, R92 ;  /* 0x0000005c00537202 */ /* 0x000fce0000000f00 */
[----:B------:R-:W-:Y:S05]  /*3110*/  WARPSYNC.COLLECTIVE R42, `(.L_x_3438) ;  /* 0x000000002a087348 */ /* 0x000fea0003c00000 */
[----:B------:R0:W1:Y:S02]  /*3120*/  SHFL.BFLY P3, R92, R91, R40, R41 ;  /* 0x0c0000285b5c7389 */ /* 0x0000640000060029 */
[----:B01----:R-:W-:Y:S05]  /*3130*/  ENDCOLLECTIVE ;  /* 0x000000000000791b */ /* 0x003fea0003800000 */
.L_x_3438:
[----:B------:R-:W-:-:S05]  /*3140*/  FADD.FTZ R82, R90, R83 ;  /* 0x000000535a527221 */ /* 0x000fca0000010000 */
[----:B------:R-:W-:Y:S01]  /*3150*/  MOV R91, R82 ;  /* 0x00000052005b7202 */ /* 0x000fe20000000f00 */
[----:B------:R-:W-:Y:S02]  /*3160*/  HFMA2 R40, -RZ, RZ, 0, 9.5367431640625e-07 ;  /* 0x00000010ff287431 */ /* 0x000fe400000001ff */
[----:B------:R-:W-:-:S07]  /*3170*/  FADD.FTZ R83, R43, R92 ;  /* 0x0000005c2b537221 */ /* 0x000fce0000010000 */
[----:B------:R-:W-:Y:S05]  /*3180*/  WARPSYNC.COLLECTIVE R42, `(.L_x_3439) ;  /* 0x000000002a087348 */ /* 0x000fea0003c00000 */
[----:B------:R0:W1:Y:S02]  /*3190*/  SHFL.BFLY P3, R92, R91, R40, R41 ;  /* 0x0c0000285b5c7389 */ /* 0x0000640000060029 */
[----:B01----:R-:W-:Y:S05]  /*31a0*/  ENDCOLLECTIVE ;  /* 0x000000000000791b */ /* 0x003fea0003800000 */
.L_x_3439:
[----:B------:R-:W-:Y:S02]  /*31b0*/  MOV R91, R83 ;  /* 0x00000053005b7202 */ /* 0x000fe40000000f00 */
[----:B------:R-:W-:-:S07]  /*31c0*/  MOV R85, R92 ;  /* 0x0000005c00557202 */ /* 0x000fce0000000f00 */
[----:B------:R-:W-:Y:S05]  /*31d0*/  WARPSYNC.COLLECTIVE R42, `(.L_x_3440) ;  /* 0x000000002a087348 */ /* 0x000fea0003c00000 */
[----:B------:R0:W1:Y:S02]  /*31e0*/  SHFL.BFLY P3, R92, R91, R40, R41 ;  /* 0x0c0000285b5c7389 */ /* 0x0000640000060029 */
[----:B01----:R-:W-:Y:S05]  /*31f0*/  ENDCOLLECTIVE ;  /* 0x000000000000791b */ /* 0x003fea0003800000 */
.L_x_3440:
[----:B------:R-:W-:Y:S01]  /*3200*/  MOV R84, R92 ;  /* 0x0000005c00547202 */ /* 0x000fe20000000f00 */
[----:B------:R-:W-:Y:S06]  /*3210*/  BRA `(.L_x_3441) ;  /* 0xffffffd800707947 */ /* 0x000fec000383ffff */
.L_x_3442:
        /* <DEDUP_REMOVED lines=14> */
.L_x_6451:


//--------------------- .text._ZN10layer_norm22ln_bwd_finalize_kernelINS_22Kernel_traits_finalizeILj256Ef6__halfS2_S2_fjLb1ELj1024ELj4ENS_18Kernel_traits_baseILj256EfS2_S2_S2_fjLj1024EEEEELb1ELb0EEEvNS_9BwdParamsE --------------------------
	.section	.text._ZN10layer_norm22ln_bwd_finalize_kernelINS_22Kernel_traits_finalizeILj256Ef6__halfS2_S2_fjLb1ELj1024ELj4ENS_18Kernel_traits_baseILj256EfS2_S2_S2_fjLj1024EEEEELb1ELb0EEEvNS_9BwdParamsE,"ax",@progbits
	.align	128
        .global         _ZN10layer_norm22ln_bwd_finalize_kernelINS_22Kernel_traits_finalizeILj256Ef6__halfS2_S2_fjLb1ELj1024ELj4ENS_18Kernel_traits_baseILj256EfS2_S2_S2_fjLj1024EEEEELb1ELb0EEEvNS_9BwdParamsE
        .type           _ZN10layer_norm22ln_bwd_finalize_kernelINS_22Kernel_traits_finalizeILj256Ef6__halfS2_S2_fjLb1ELj1024ELj4ENS_18Kernel_traits_baseILj256EfS2_S2_S2_fjLj1024EEEEELb1ELb0EEEvNS_9BwdParamsE,@function
        .size           _ZN10layer_norm22ln_bwd_finalize_kernelINS_22Kernel_traits_finalizeILj256Ef6__halfS2_S2_fjLb1ELj1024ELj4ENS_18Kernel_traits_baseILj256EfS2_S2_S2_fjLj1024EEEEELb1ELb0EEEvNS_9BwdParamsE,(.L_x_6452 - _ZN10layer_norm22ln_bwd_finalize_kernelINS_22Kernel_traits_finalizeILj256Ef6__halfS2_S2_fjLb1ELj1024ELj4ENS_18Kernel_traits_baseILj256EfS2_S2_S2_fjLj1024EEEEELb1ELb0EEEvNS_9BwdParamsE)
        .other          _ZN10layer_norm22ln_bwd_finalize_kernelINS_22Kernel_traits_finalizeILj256Ef6__halfS2_S2_fjLb1ELj1024ELj4ENS_18Kernel_traits_baseILj256EfS2_S2_S2_fjLj1024EEEEELb1ELb0EEEvNS_9BwdParamsE,@"STO_CUDA_ENTRY STV_DEFAULT"
_ZN10layer_norm22ln_bwd_finalize_kernelINS_22Kernel_traits_finalizeILj256Ef6__halfS2_S2_fjLb1ELj1024ELj4ENS_18Kernel_traits_baseILj256EfS2_S2_S2_fjLj1024EEEEELb1ELb0EEEvNS_9BwdParamsE:
.text._ZN10layer_norm22ln_bwd_finalize_kernelINS_22Kernel_traits_finalizeILj256Ef6__halfS2_S2_fjLb1ELj1024ELj4ENS_18Kernel_traits_baseILj256EfS2_S2_S2_fjLj1024EEEEELb1ELb0EEEvNS_9BwdParamsE:
        /* <DEDUP_REMOVED lines=60> */
.L_x_3447:
        /* <DEDUP_REMOVED lines=87> */
.L_x_3446:
[----:B------:R-:W-:Y:S05]  /*0930*/  BSYNC.RECONVERGENT B1 ;  /* 0x0000000000017941 */ /* 0x000fea0003800200 */
.L_x_3445:
        /* <DEDUP_REMOVED lines=49> */
.L_x_3449:
[----:B------:R-:W-:Y:S05]  /*0c50*/  BSYNC.RECONVERGENT B1 ;  /* 0x0000000000017941 */ /* 0x000fea0003800200 */
.L_x_3448:
        /* <DEDUP_REMOVED lines=29> */
.L_x_3451:
[----:B------:R-:W-:Y:S05]  /*0e30*/  BSYNC.RECONVERGENT B1 ;  /* 0x0000000000017941 */ /* 0x000fea0003800200 */
.L_x_3450:
        /* <DEDUP_REMOVED lines=14> */
.L_x_3444:
[----:B------:R-:W-:Y:S05]  /*0f20*/  BSYNC.RECONVERGENT B0 ;  /* 0x0000000000007941 */ /* 0x000fea0003800200 */
.L_x_3443:
        /* <DEDUP_REMOVED lines=72> */
.L_x_3452:
        /* <DEDUP_REMOVED lines=13> */
.L_x_6452:


//--------------------- .text._ZN10layer_norm13ln_bwd_kernelINS_13Kernel_traitsIf6__halfS2_S2_fjLj256ELj1ELj4ELj1ELj16ENS_18Kernel_traits_baseILj256EfS2_S2_S2_fjLj128EEEEELb1ELb1ELb1ELb0EEEvNS_9BwdParamsE --------------------------
	.section	.text._ZN10layer_norm13ln_bwd_kernelINS_13Kernel_traitsIf6__halfS2_S2_fjLj256ELj1ELj4ELj1ELj16ENS_18Kernel_traits_baseILj256EfS2_S2_S2_fjLj128EEEEELb1ELb1ELb1ELb0EEEvNS_9BwdParamsE,"ax",@progbits
	.align	128
        .global         _ZN10layer_norm13ln_bwd_kernelINS_13Kernel_traitsIf6__halfS2_S2_fjLj256ELj1ELj4ELj1ELj16ENS_18Kernel_traits_baseILj256EfS2_S2_S2_fjLj128EEEEELb1ELb1ELb1ELb0EEEvNS_9BwdParamsE
        .type           _ZN10layer_norm13ln_bwd_kernelINS_13Kernel_traitsIf6__halfS2_S2_fjLj256ELj1ELj4ELj1ELj16ENS_18Kernel_traits_baseILj256EfS2_S2_S2_fjLj128EEEEELb1ELb1ELb1ELb0EEEvNS_9BwdParamsE,@function
        .size           _ZN10layer_norm13ln_bwd_kernelINS_13Kernel_traitsIf6__halfS2_S2_fjLj256ELj1ELj4ELj1ELj16ENS_18Kernel_traits_baseILj256EfS2_S2_S2_fjLj128EEEEELb1ELb1ELb1ELb0EEEvNS_9BwdParamsE,(.L_x_6453 - _ZN10layer_norm13ln_bwd_kernelINS_13Kernel_traitsIf6__halfS2_S2_fjLj256ELj1ELj4ELj1ELj16ENS_18Kernel_traits_baseILj256EfS2_S2_S2_fjLj128EEEEELb1ELb1ELb1ELb0EEEvNS_9BwdParamsE)
        .other          _ZN10layer_norm13ln_bwd_kernelINS_13Kernel_traitsIf6__halfS2_S2_fjLj256ELj1ELj4ELj1ELj16ENS_18Kernel_traits_baseILj256EfS2_S2_S2_fjLj128EEEEELb1ELb1ELb1ELb0EEEvNS_9BwdParamsE,@"STO_CUDA_ENTRY STV_DEFAULT"
_ZN10layer_norm13ln_bwd_kernelINS_13Kernel_traitsIf6__halfS2_S2_fjLj256ELj1ELj4ELj1ELj16ENS_18Kernel_traits_baseILj256EfS2_S2_S2_fjLj128EEEEELb1ELb1ELb1ELb0EEEvNS_9BwdParamsE:
.text._ZN10layer_norm13ln_bwd_kernelINS_13Kernel_traitsIf6__halfS2_S2_fjLj256ELj1ELj4ELj1ELj16ENS_18Kernel_traits_baseILj256EfS2_S2_S2_fjLj128EEEEELb1ELb1ELb1ELb0EEEvNS_9BwdParamsE:
        /* <DEDUP_REMOVED lines=44> */
[----:B------:R-:W0:Y:S01]  /*02c0*/  LDC.U8 R93, c[0x0][0x410] ;  /* 0x00010400ff5d7b82 */ /* 0x000e220000000000 */
[----:B------:R-:W-:-:S07]  /*02d0*/  HFMA2 R28, -RZ, RZ, 0, 0 ;  /* 0x00000000ff1c7431 */ /* 0x000fce00000001ff */
.L_x_3508:
[----:B-1----:R-:W1:Y:S08]  /*02e0*/  LDC.64 R90, c[0x0][0x3f8] ;  /* 0x0000fe00ff5a7b82 */ /* 0x002e700000000a00 */
[----:B------:R-:W2:Y:S08]  /*02f0*/  LDC.64 R88, c[0x0][0x3c8] ;  /* 0x0000f200ff587b82 */ /* 0x000eb00000000a00 */
[----:B---3--:R-:W3:Y:S01]  /*0300*/  LDC.64 R96, c[0x0][0x3f0] ;  /* 0x0000fc00ff607b82 */ /* 0x008ee20000000a00 */
[----:B-1----:R-:W-:-:S07]  /*0310*/  IMAD.WIDE R90, R0, 0x4, R90 ;  /* 0x00000004005a7825 */ /* 0x002fce00078e025a */
[----:B------:R-:W1:Y:S01]  /*0320*/  LDC.64 R56, c[0x0][0x3c0] ;  /* 0x0000f000ff387b82 */ /* 0x000e620000000a00 */
[----:B0-----:R-:W4:Y:S01]  /*0330*/  LDG.E R86, desc[UR6][R90.64] ;  /* 0x000000065a567981 */ /* 0x001f22000c1e1900 */
        /* <DEDUP_REMOVED lines=21> */
[----:B------:R-:W-:Y:S02]  /*0490*/  LEA.HI.SX32 R90, R95, R2, 0x1d ;  /* 0x000000025f5a7211 */ /* 0x000fe400078feaff */
[----:B------:R-:W-:Y:S02]  /*04a0*/  @P1 MOV R88, R92 ;  /* 0x0000005c00581202 */ /* 0x000fe40000000f00 */
[----:B------:R-:W-:Y:S01]  /*04b0*/  @P1 MOV R89, RZ ;  /* 0x000000ff00591202 */ /* 0x000fe20000000f00 */
[----:B------:R-:W-:Y:S06]  /*04c0*/  @!P3 BRA `(.L_x_3457) ;  /* 0x00000008003cb947 */ /* 0x000fec0003800000 */
[----:B------:R-:W1:Y:S01]  /*04d0*/  LDC.64 R58, c[0x0][0x3a8] ;  /* 0x0000ea00ff3a7b82 */ /* 0x000e620000000a00 */
[----:B------:R-:W-:Y:S01]  /*04e0*/  IADD3 R3, PT, PT, R86, -0x1, RZ ;  /* 0xffffffff56037810 */ /* 0x000fe20007ffe0ff */
[----:B------:R-:W-:-:S04]  /*04f0*/  IMAD.WIDE R64, R0, 0x4, R56 ;  /* 0x0000000400407825 */ /* 0x000fc800078e0238 */
[----:B------:R-:W-:Y:S01]  /*0500*/  IMAD R3, R3, R97, RZ ;  /* 0x0000006103037224 */ /* 0x000fe200078e02ff */
[----:B------:R2:W3:Y:S01]  /*0510*/  LDG.E R66, desc[UR6][R64.64] ;  /* 0x0000000640427981 */ /* 0x0004e2000c1e1900 */
[----:B------:R-:W4:Y:S03]  /*0520*/  LDC.64 R60, c[0x0][0x428] ;  /* 0x00010a00ff3c7b82 */ /* 0x000f260000000a00 */
[----:B------:R-:W-:-:S04]  /*0530*/  SHF.R.S32.HI R62, RZ, 0x1f, R3 ;  /* 0x0000001fff3e7819 */ /* 0x000fc80000011403 */
[----:B------:R-:W-:-:S04]  /*0540*/  LEA.HI R3, R62, R3, RZ, 0x3 ;  /* 0x000000033e037211 */ /* 0x000fc800078f18ff */
[----:B------:R-:W-:Y:S01]  /*0550*/  LEA.HI.SX32 R3, R3, R2, 0x1d ;  /* 0x0000000203037211 */ /* 0x000fe200078feaff */
[----:B-1----:R-:W-:-:S06]  /*0560*/  IMAD.WIDE.U32 R56, R90, 0x10, R58 ;  /* 0x000000105a387825 */ /* 0x002fcc00078e003a */
[----:B------:R-:W3:Y:S01]  /*0570*/  LDG.E.128 R56, desc[UR6][R56.64] ;  /* 0x0000000638387981 */ /* 0x000ee2000c1e1d00 */
[----:B----4-:R-:W-:-:S06]  /*0580*/  IMAD.WIDE.U32 R60, R3, 0x10, R60 ;  /* 0x00000010033c7825 */ /* 0x010fcc00078e003c */
[----:B------:R-:W4:Y:S01]  /*0590*/  LDG.E.128 R60, desc[UR6][R60.64] ;  /* 0x000000063c3c7981 */ /* 0x000f22000c1e1d00 */
[----:B------:R-:W-:-:S04]  /*05a0*/  LEA R78, P0, R88, UR10, 0x3 ;  /* 0x0000000a584e7c11 */ /* 0x000fc8000f8018ff */
[----:B------:R-:W-:-:S06]  /*05b0*/  LEA.HI.X R79, R88, UR11, R89, 0x3, P0 ;  /* 0x0000000b584f7c11 */ /* 0x000fcc00080f1c59 */
[----:B------:R-:W4:Y:S01]  /*05c0*/  LDG.E.64 R78, desc[UR6][R78.64] ;  /* 0x000000064e4e7981 */ /* 0x000f22000c1e1b00 */
[----:B------:R-:W-:-:S04]  /*05d0*/  ISETP.NE.U32.AND P0, PT, RZ, UR8, PT ;  /* 0x00000008ff007c0c */ /* 0x000fc8000bf05070 */
[----:B------:R-:W-:-:S13]  /*05e0*/  ISETP.NE.AND.EX P0, PT, RZ, UR9, PT, P0 ;  /* 0x00000009ff007c0c */ /* 0x000fda000bf05300 */
[----:B--2---:R-:W1:Y:S02]  /*05f0*/  @P0 LDC.64 R64, c[0x0][0x438] ;  /* 0x00010e00ff400b82 */ /* 0x004e640000000a00 */
[----:B-1----:R-:W-:-:S05]  /*0600*/  @P0 IMAD.WIDE.U32 R90, R90, 0x10, R64 ;  /* 0x000000105a5a0825 */ /* 0x002fca00078e0040 */
[----:B------:R1:W5:Y:S01]  /*0610*/  @P0 LDG.E.128 R4, desc[UR6][R90.64] ;  /* 0x000000065a040981 */ /* 0x000362000c1e1d00 */
[----:B0-----:R-:W-:-:S04]  /*0620*/  ISETP.NE.AND P0, PT, R93, RZ, PT ;  /* 0x000000ff5d00720c */ /* 0x001fc80003f05270 */
[----:B---3--:R-:W-:Y:S01]  /*0630*/  FSEL R3, R66, RZ, !P0 ;  /* 0x000000ff42037208 */ /* 0x008fe20004000000 */
[--C-:B------:R-:W-:Y:S02]  /*0640*/  HADD2.F32 R68, -RZ, R57.reuse.H1_H1 ;  /* 0x30000039ff447230 */ /* 0x100fe40000004100 */
[----:B------:R-:W-:Y:S02]  /*0650*/  HADD2.F32 R64, -RZ, R56.H0_H0 ;  /* 0x20000038ff407230 */ /* 0x000fe40000004100 */
[----:B------:R-:W-:Y:S02]  /*0660*/  HADD2.F32 R70, -RZ, R58.H0_H0 ;  /* 0x2000003aff467230 */ /* 0x000fe40000004100 */
[----:B------:R-:W-:Y:S01]  /*0670*/  FADD.FTZ R68, -R3, R68 ;  /* 0x0000004403447221 */ /* 0x000fe20000010100 */
[----:B------:R-:W-:Y:S02]  /*0680*/  HADD2.F32 R56, -RZ, R56.H1_H1 ;  /* 0x30000038ff387230 */ /* 0x000fe40000004100 */
[----:B------:R-:W-:-:S02]  /*0690*/  HADD2.F32 R66, -RZ, R57.H0_H0 ;  /* 0x20000039ff427230 */ /* 0x000fc40000004100 */
[----:B------:R-:W-:Y:S02]  /*06a0*/  HADD2.F32 R58, -RZ, R58.H1_H1 ;  /* 0x3000003aff3a7230 */ /* 0x000fe40000004100 */
[--C-:B------:R-:W-:Y:S02]  /*06b0*/  HADD2.F32 R76, -RZ, R59.reuse.H0_H0 ;  /* 0x2000003bff4c7230 */ /* 0x100fe40000004100 */
[----:B------:R-:W-:Y:S02]  /*06c0*/  HADD2.F32 R80, -RZ, R59.H1_H1 ;  /* 0x3000003bff507230 */ /* 0x000fe40000004100 */
[C---:B------:R-:W-:Y:S01]  /*06d0*/  FADD.FTZ R64, -R3.reuse, R64 ;  /* 0x0000004003407221 */ /* 0x040fe20000010100 */
[----:B----4-:R-:W-:Y:S02]  /*06e0*/  HADD2.F32 R57, -RZ, R60.H0_H0 ;  /* 0x2000003cff397230 */ /* 0x010fe40000004100 */
[----:B------:R-:W-:Y:S01]  /*06f0*/  FADD.FTZ R84, -R3, R70 ;  /* 0x0000004603547221 */ /* 0x000fe20000010100 */
[----:B------:R-:W-:-:S02]  /*0700*/  HADD2.F32 R71, -RZ, R62.H0_H0 ;  /* 0x2000003eff477230 */ /* 0x000fc40000004100 */
[C---:B------:R-:W-:Y:S01]  /*0710*/  FADD.FTZ R56, -R3.reuse, R56 ;  /* 0x0000003803387221 */ /* 0x040fe20000010100 */
[----:B-1----:R-:W-:Y:S02]  /*0720*/  HADD2.F32 R90, -RZ, R62.H1_H1 ;  /* 0x3000003eff5a7230 */ /* 0x002fe40000004100 */
[C---:B------:R-:W-:Y:S01]  /*0730*/  FADD.FTZ R66, -R3.reuse, R66 ;  /* 0x0000004203427221 */ /* 0x040fe20000010100 */
[C---:B------:R-:W-:Y:S01]  /*0740*/  FADD.FTZ R88, -R3.reuse, R58 ;  /* 0x0000003a03587221 */ /* 0x040fe20000010100 */
[C---:B------:R-:W-:Y:S01]  /*0750*/  FADD.FTZ R92, -R3.reuse, R76 ;  /* 0x0000004c035c7221 */ /* 0x040fe20000010100 */
[----:B------:R-:W-:Y:S01]  /*0760*/  FADD.FTZ R96, -R3, R80 ;  /* 0x0000005003607221 */ /* 0x000fe20000010100 */
[----:B------:R-:W-:Y:S02]  /*0770*/  HADD2.F32 R70, -RZ, R60.H1_H1 ;  /* 0x3000003cff467230 */ /* 0x000fe40000004100 */
[C---:B------:R-:W-:Y:S01]  /*0780*/  FMUL.FTZ R62, R77.reuse, R68 ;  /* 0x000000444d3e7220 */ /* 0x040fe20000410000 */
[C---:B------:R-:W-:Y:S01]  /*0790*/  FMUL.FTZ R3, R77.reuse, R64 ;  /* 0x000000404d037220 */ /* 0x040fe20000410000 */
[----:B------:R-:W-:Y:S01]  /*07a0*/  FMUL.FTZ R68, R44, R57 ;  /* 0x000000392c447220 */ /* 0x000fe20000410000 */
[----:B------:R-:W-:Y:S01]  /*07b0*/  FMUL.FTZ R60, R77, R56 ;  /* 0x000000384d3c7220 */ /* 0x000fe20000410000 */
[----:B------:R-:W-:-:S02]  /*07c0*/  HADD2.F32 R67, -RZ, R61.H0_H0 ;  /* 0x2000003dff437230 */ /* 0x000fc40000004100 */
[----:B------:R-:W-:Y:S01]  /*07d0*/  FFMA.FTZ R8, R3, R57, R8 ;  /* 0x0000003903087223 */ /* 0x000fe20000010008 */
[----:B------:R-:W-:Y:S01]  /*07e0*/  FADD.FTZ R28, R28, R57 ;  /* 0x000000391c1c7221 */ /* 0x000fe20000010000 */
[----:B------:R-:W-:Y:S01]  /*07f0*/  FMUL.FTZ R65, R45, R70 ;  /* 0x000000462d417220 */ /* 0x000fe20000410000 */
[----:B------:R-:W-:Y:S01]  /*0800*/  FADD.FTZ R56, RZ, R68 ;  /* 0x00000044ff387221 */ /* 0x000fe20000010000 */
[----:B------:R-:W-:Y:S01]  /*0810*/  FFMA.FTZ R57, R3, R68, RZ ;  /* 0x0000004403397223 */ /* 0x000fe200000100ff */
[----:B------:R-:W-:Y:S02]  /*0820*/  HADD2.F32 R76, -RZ, R61.H1_H1 ;  /* 0x3000003dff4c7230 */ /* 0x000fe40000004100 */
[----:B------:R-:W-:Y:S01]  /*0830*/  FMUL.FTZ R59, R77, R66 ;  /* 0x000000424d3b7220 */ /* 0x000fe20000410000 */
[----:B------:R-:W-:Y:S01]  /*0840*/  FFMA.FTZ R9, R60, R70, R9 ;  /* 0x000000463c097223 */ /* 0x000fe20000010009 */
[----:B------:R-:W-:Y:S01]  /*0850*/  FADD.FTZ R29, R29, R70 ;  /* 0x000000461d1d7221 */ /* 0x000fe20000010000 */
[----:B------:R-:W-:Y:S01]  /*0860*/  FADD.FTZ R69, R56, R65 ;  /* 0x0000004138457221 */ /* 0x000fe20000010000 */
[----:B------:R-:W-:Y:S01]  /*0870*/  FMUL.FTZ R70, R46, R67 ;  /* 0x000000432e467220 */ /* 0x000fe20000410000 */
[----:B------:R-:W-:Y:S01]  /*0880*/  FFMA.FTZ R56, R60, R65, R57 ;  /* 0x000000413c387223 */ /* 0x000fe20000010039 */
[C-C-:B------:R-:W-:Y:S01]  /*0890*/  SHF.R.U64 R80, R78.reuse, 0x8, R79.reuse ;  /* 0x000000084e507819 */ /* 0x140fe2000000124f */
[----:B------:R-:W-:Y:S01]  /*08a0*/  FMUL.FTZ R61, R77, R84 ;  /* 0x000000544d3d7220 */ /* 0x000fe20000410000 */
[C-C-:B------:R-:W-:Y:S01]  /*08b0*/  SHF.R.U64 R81, R78.reuse, 0x10, R79.reuse ;  /* 0x000000104e517819 */ /* 0x140fe2000000124f */
[----:B------:R-:W-:Y:S01]  /*08c0*/  FFMA.FTZ R10, R59, R67, R10 ;  /* 0x000000433b0a7223 */ /* 0x000fe2000001000a */
[----:B------:R-:W-:Y:S01]  /*08d0*/  SHF.R.U64 R82, R78, 0x18, R79 ;  /* 0x000000184e527819 */ /* 0x000fe2000000124f */
[----:B------:R-:W-:Y:S01]  /*08e0*/  FADD.FTZ R30, R30, R67 ;  /* 0x000000431e1e7221 */ /* 0x000fe20000010000 */
[----:B------:R-:W-:Y:S01]  /*08f0*/  PRMT R58, R78, 0x7610, R58 ;  /* 0x000076104e3a7816 */ /* 0x000fe2000000003a */
[----:B------:R-:W-:Y:S01]  /*0900*/  FMUL.FTZ R67, R47, R76 ;  /* 0x0000004c2f437220 */ /* 0x000fe20000410000 */
[----:B------:R-:W-:Y:S01]  /*0910*/  FADD.FTZ R78, R69, R70 ;  /* 0x00000046454e7221 */ /* 0x000fe20000010000 */
        /* <DEDUP_REMOVED lines=8> */
[----:B------:R-:W-:-:S02]  /*09a0*/  HADD2.F32 R85, -RZ, R63.H0_H0 ;  /* 0x2000003fff557230 */ /* 0x000fc40000004100 */
[----:B------:R-:W-:Y:S02]  /*09b0*/  HADD2.F32 R98, -RZ, R63.H1_H1 ;  /* 0x3000003fff627230 */ /* 0x000fe40000004100 */
[C---:B------:R-:W-:Y:S01]  /*09c0*/  FMUL.FTZ R63, R77.reuse, R92 ;  /* 0x0000005c4d3f7220 */ /* 0x040fe20000410000 */
        /* <DEDUP_REMOVED lines=9> */
[--C-:B------:R-:W-:Y:S01]  /*0a60*/  SHF.R.U32.HI R91, RZ, 0x10, R79.reuse ;  /* 0x00000010ff5b7819 */ /* 0x100fe2000001164f */
[----:B------:R-:W-:Y:S01]  /*0a70*/  FMUL.FTZ R66, R77, R96 ;  /* 0x000000604d427220 */ /* 0x000fe20000410000 */
[----:B------:R-:W-:Y:S01]  /*0a80*/  SHF.R.U32.HI R89, RZ, 0x18, R79 ;  /* 0x00000018ff597819 */ /* 0x000fe2000001164f */
[----:B------:R-:W-:Y:S01]  /*0a90*/  FMUL.FTZ R71, R43, R98 ;  /* 0x000000622b477220 */ /* 0x000fe20000410000 */
[----:B------:R-:W-:Y:S01]  /*0aa0*/  FADD.FTZ R88, R85, R78 ;  /* 0x0000004e55587221 */ /* 0x000fe20000010000 */
[----:B------:R-:W-:Y:S01]  /*0ab0*/  FFMA.FTZ R57, R63, R78, R56 ;  /* 0x0000004e3f397223 */ /* 0x000fe20000010038 */
[----:B------:R-:W-:Y:S01]  /*0ac0*/  PRMT R84, R91, 0x7610, R84 ;  /* 0x000076105b547816 */ /* 0x000fe20000000054 */
[----:B------:R-:W-:Y:S01]  /*0ad0*/  FFMA.FTZ R13, R64, R90, R13 ;  /* 0x0000005a400d7223 */ /* 0x000fe2000001000d */
[----:B------:R-:W-:Y:S01]  /*0ae0*/  SHF.R.U32.HI R83, RZ, 0x8, R79 ;  /* 0x00000008ff537819 */ /* 0x000fe2000001164f */
[----:B------:R-:W-:Y:S01]  /*0af0*/  FADD.FTZ R25, R25, R90 ;  /* 0x0000005a19197221 */ /* 0x000fe20000010000 */
[----:B------:R-:W-:Y:S01]  /*0b00*/  FFMA.FTZ R15, R66, R98, R15 ;  /* 0x00000062420f7223 */ /* 0x000fe2000001000f */
[----:B------:R-:W-:Y:S01]  /*0b10*/  FADD.FTZ R27, R27, R98 ;  /* 0x000000621b1b7221 */ /* 0x000fe20000010000 */
[----:B------:R-:W-:Y:S01]  /*0b20*/  PRMT R85, R89, 0x7610, R85 ;  /* 0x0000761059557816 */ /* 0x000fe20000000055 */
[----:B------:R-:W-:Y:S01]  /*0b30*/  FADD.FTZ R91, R88, R71 ;  /* 0x00000047585b7221 */ /* 0x000fe20000010000 */
[----:B------:R-:W-:Y:S01]  /*0b40*/  FFMA.FTZ R96, R66, R71, R57 ;  /* 0x0000004742607223 */ /* 0x000fe20000010039 */
[----:B------:R-:W-:Y:S06]  /*0b50*/  BRA `(.L_x_3457) ;  /* 0x0000000000987947 */ /* 0x000fec0003800000 */
.L_x_3456:
[----:B-----5:R-:W-:Y:S02]  /*0b60*/  ISETP.GE.AND P1, PT, R87, 0x1, PT ;  /* 0x000000015700780c */ /* 0x020fe40003f26270 */
[----:B------:R-:W-:Y:S02]  /*0b70*/  CS2R R88, SRZ ;  /* 0x0000000000587805 */ /* 0x000fe4000001ff00 */
[----:B------:R-:W-:Y:S01]  /*0b80*/  ISETP.GE.U32.AND P3, PT, R94, 0x20, PT ;  /* 0x000000205e00780c */ /* 0x000fe20003f66070 */
[----:B------:R-:W-:Y:S01]  /*0b90*/  HFMA2 R91, -RZ, RZ, 0, 0 ;  /* 0x00000000ff5b7431 */ /* 0x000fe200000001ff */
[----:B------:R-:W-:-:S07]  /*0ba0*/  MOV R96, RZ ;  /* 0x000000ff00607202 */ /* 0x000fce0000000f00 */
[----:B------:R-:W1:Y:S01]  /*0bb0*/  @P1 LDC R57, c[0x0][0x388] ;  /* 0x0000e200ff391b82 */ /* 0x000e620000000800 */
[----:B------:R-:W-:Y:S02]  /*0bc0*/  @P1 IADD3 R56, PT, PT, R87, -0x1, RZ ;  /* 0xffffffff57381810 */ /* 0x000fe40007ffe0ff */
[----:B------:R-:W-:-:S03]  /*0bd0*/  @P1 MOV R89, RZ ;  /* 0x000000ff00591202 */ /* 0x000fc60000000f00 */
[----:B-1----:R-:W-:-:S05]  /*0be0*/  @P1 IMAD R56, R56, R57, RZ ;  /* 0x0000003938381224 */ /* 0x002fca00078e02ff */
[----:B------:R-:W-:-:S04]  /*0bf0*/  @P1 SHF.R.S32.HI R57, RZ, 0x1f, R56 ;  /* 0x0000001fff391819 */ /* 0x000fc80000011438 */
[----:B------:R-:W-:-:S04]  /*0c00*/  @P1 LEA.HI R57, R57, R56, RZ, 0x3 ;  /* 0x0000003839391211 */ /* 0x000fc800078f18ff */
        /* <DEDUP_REMOVED lines=14> */
[----:B---3--:R-:W-:Y:S01]  /*0cf0*/  @P0 IMAD.WIDE.U32 R82, R79, 0x10, R82 ;  /* 0x000000104f520825 */ /* 0x008fe200078e0052 */
[----:B------:R-:W-:-:S04]  /*0d00*/  MOV R96, RZ ;  /* 0x000000ff00607202 */ /* 0x000fc80000000f00 */
[----:B------:R1:W5:Y:S01]  /*0d10*/  @P0 LDG.E.128 R4, desc[UR6][R82.64] ;  /* 0x0000000652040981 */ /* 0x000362000c1e1d00 */
[C-C-:B--2---:R-:W-:Y:S02]  /*0d20*/  SHF.R.U64 R89, R56.reuse, 0x18, R57.reuse ;  /* 0x0000001838597819 */ /* 0x144fe40000001239 */
[--C-:B------:R-:W-:Y:S02]  /*0d30*/  SHF.R.U32.HI R88, RZ, 0x8, R57.reuse ;  /* 0x00000008ff587819 */ /* 0x100fe40000011639 */
[C-C-:B------:R-:W-:Y:S02]  /*0d40*/  SHF.R.U64 R80, R56.reuse, 0x8, R57.reuse ;  /* 0x0000000838507819 */ /* 0x140fe40000001239 */
[C-C-:B------:R-:W-:Y:S02]  /*0d50*/  SHF.R.U64 R81, R56.reuse, 0x10, R57.reuse ;  /* 0x0000001038517819 */ /* 0x140fe40000001239 */
[----:B------:R-:W-:Y:S02]  /*0d60*/  PRMT R58, R56, 0x7610, R58 ;  /* 0x00007610383a7816 */ /* 0x000fe4000000003a */
[----:B------:R-:W-:-:S02]  /*0d70*/  SHF.R.U32.HI R84, RZ, 0x10, R57 ;  /* 0x00000010ff547819 */ /* 0x000fc40000011639 */
[----:B------:R-:W-:Y:S02]  /*0d80*/  SHF.R.U32.HI R85, RZ, 0x18, R57 ;  /* 0x00000018ff557819 */ /* 0x000fe40000011639 */
[----:B------:R-:W-:Y:S02]  /*0d90*/  PRMT R79, R57, 0x7610, R79 ;  /* 0x00007610394f7816 */ /* 0x000fe4000000004f */
[----:B-1----:R-:W-:Y:S02]  /*0da0*/  PRMT R82, R89, 0x7610, R82 ;  /* 0x0000761059527816 */ /* 0x002fe40000000052 */
[----:B------:R-:W-:-:S07]  /*0db0*/  PRMT R83, R88, 0x7610, R83 ;  /* 0x0000761058537816 */ /* 0x000fce0000000053 */
.L_x_3457:
[----:B------:R-:W-:Y:S05]  /*0dc0*/  BSYNC.RECONVERGENT B1 ;  /* 0x0000000000017941 */ /* 0x000fea0003800200 */
.L_x_3455:
        /* <DEDUP_REMOVED lines=20> */
.L_x_3522:
[----:B------:R-:W-:Y:S05]  /*0f10*/  @!P3 BRA.U `(.L_x_3459) ;  /* 0x00000021000cb947 */ /* 0x000fea0003800000 */
[----:B------:R-:W4:Y:S01]  /*0f20*/  @P1 LDC R56, c[0x0][0x388] ;  /* 0x0000e200ff381b82 */ /* 0x000f220000000800 */
[----:B------:R-:W-:Y:S01]  /*0f30*/  @P1 IADD3 R87, PT, PT, R87, -0x1, RZ ;  /* 0xffffffff57571810 */ /* 0x000fe20007ffe0ff */
[----:B------:R-:W-:Y:S01]  /*0f40*/  BSSY.RECONVERGENT B2, `(.L_x_3459) ;  /* 0x0000200000027945 */ /* 0x000fe20003800200 */
[----:B--2---:R-:W-:-:S03]  /*0f50*/  FADD.FTZ R96, R91, R96 ;  /* 0x000000605b607221 */ /* 0x004fc60000010000 */
[----:B----4-:R-:W-:-:S05]  /*0f60*/  @P1 IMAD R56, R87, R56, RZ ;  /* 0x0000003857381224 */ /* 0x010fca00078e02ff */
[----:B------:R-:W-:-:S04]  /*0f70*/  @P1 SHF.R.S32.HI R57, RZ, 0x1f, R56 ;  /* 0x0000001fff391819 */ /* 0x000fc80000011438 */
[----:B------:R-:W-:Y:S02]  /*0f80*/  @P1 LEA.HI R87, R57, R56, RZ, 0x3 ;  /* 0x0000003839571211 */ /* 0x000fe400078f18ff */
[----:B------:R-:W-:Y:S02]  /*0f90*/  CS2R R56, SRZ ;  /* 0x0000000000387805 */ /* 0x000fe4000001ff00 */
[----:B------:R-:W-:Y:S02]  /*0fa0*/  @P1 MOV R57, RZ ;  /* 0x000000ff00391202 */ /* 0x000fe40000000f00 */
[----:B------:R-:W-:Y:S01]  /*0fb0*/  @P1 LEA.HI.SX32 R88, R87, R2, 0x1d ;  /* 0x0000000257581211 */ /* 0x000fe200078feaff */
[----:B---3--:R-:W-:-:S03]  /*0fc0*/  FADD.FTZ R87, R92, R97 ;  /* 0x000000615c577221 */ /* 0x008fc60000010000 */
[----:B------:R-:W-:Y:S01]  /*0fd0*/  @P1 MOV R56, R88 ;  /* 0x0000005800381202 */ /* 0x000fe20000000f00 */
[----:B------:R-:W-:Y:S06]  /*0fe0*/  @!P3 BRA `(.L_x_3460) ;  /* 0x0000001c00d4b947 */ /* 0x000fec0003800000 */
[----:B------:R-:W2:Y:S02]  /*0ff0*/  @P1 LDC.64 R88, c[0x0][0x390] ;  /* 0x0000e400ff581b82 */ /* 0x000ea40000000a00 */
[----:B--2---:R-:W-:-:S04]  /*1000*/  @P1 LEA R90, P0, R56, R88, 0x4 ;  /* 0x00000058385a1211 */ /* 0x004fc800078020ff */
[----:B-1----:R-:W-:-:S05]  /*1010*/  @P1 LEA.HI.X R91, R56, R89, R57, 0x4, P0 ;  /* 0x00000059385b1211 */ /* 0x002fca00000f2439 */
        /* <DEDUP_REMOVED lines=25> */
[----:B-----5:R-:W-:-:S03]  /*11b0*/  @P2 HADD2.F32 R90, -RZ, R72.H0_H0 ;  /* 0x20000048ff5a2230 */ /* 0x020fc60000004100 */
[----:B------:R-:W-:Y:S02]  /*11c0*/  FMUL.FTZ R91, R36, R99 ;  /* 0x00000063245b7220 */ /* 0x000fe40000410000 */
[----:B------:R-:W-:-:S03]  /*11d0*/  @P2 FMUL.FTZ R89, R99, R90 ;  /* 0x0000005a63592220 */ /* 0x000fc60000410000 */
[----:B------:R-:W-:Y:S01]  /*11e0*/  FSEL R91, R91, RZ, P2 ;  /* 0x000000ff5b5b7208 */ /* 0x000fe20001000000 */
[----:B------:R-:W-:-:S03]  /*11f0*/  FADD.FTZ R20, R20, R89 ;  /* 0x0000005914147221 */ /* 0x000fc60000010000 */
[----:B------:R-:W-:-:S04]  /*1200*/  F2FP.F16.F32.PACK_AB R91, RZ, R91 ;  /* 0x0000005bff5b723e */ /* 0x000fc800000000ff */
[----:B------:R-:W-:-:S07]  /*1210*/  PRMT R48, R91, 0x7610, R48 ;  /* 0x000076105b307816 */ /* 0x000fce0000000030 */
.L_x_3465:
[----:B------:R-:W-:Y:S05]  /*1220*/  BSYNC.RECONVERGENT B3 ;  /* 0x0000000000037941 */ /* 0x000fea0003800200 */
.L_x_3464:
        /* <DEDUP_REMOVED lines=8> */
[----:B-----5:R-:W-:Y:S02]  /*12b0*/  @P0 HADD2.F32 R89, -RZ, R72.H1_H1 ;  /* 0x30000048ff590230 */ /* 0x020fe40000004100 */
[----:B------:R-:W-:-:S04]  /*12c0*/  FMUL.FTZ R90, R90, UR15 ;  /* 0x0000000f5a5a7c20 */ /* 0x000fc80008410000 */
[----:B------:R-:W-:Y:S01]  /*12d0*/  FMUL.FTZ R92, R90, UR14 ;  /* 0x0000000e5a5c7c20 */ /* 0x000fe20008410000 */
[----:B------:R-:W-:-:S03]  /*12e0*/  MOV R90, RZ ;  /* 0x000000ff005a7202 */ /* 0x000fc60000000f00 */
[----:B------:R-:W-:Y:S01]  /*12f0*/  FMUL.FTZ R91, R37, R92 ;  /* 0x0000005c255b7220 */ /* 0x000fe20000410000 */
[----:B------:R-:W-:-:S04]  /*1300*/  @P0 FMUL.FTZ R90, R92, R89 ;  /* 0x000000595c5a0220 */ /* 0x000fc80000410000 */
[----:B------:R-:W-:Y:S01]  /*1310*/  FSEL R91, R91, RZ, P0 ;  /* 0x000000ff5b5b7208 */ /* 0x000fe20000000000 */
[----:B------:R-:W-:-:S03]  /*1320*/  FADD.FTZ R21, R21, R90 ;  /* 0x0000005a15157221 */ /* 0x000fc60000010000 */
[----:B------:R-:W-:-:S04]  /*1330*/  F2FP.F16.F32.PACK_AB R91, RZ, R91 ;  /* 0x0000005bff5b723e */ /* 0x000fc800000000ff */
[----:B------:R-:W-:-:S07]  /*1340*/  PRMT R48, R48, 0x5410, R91 ;  /* 0x0000541030307816 */ /* 0x000fce000000005b */
.L_x_3467:
[----:B------:R-:W-:Y:S05]  /*1350*/  BSYNC.RECONVERGENT B3 ;  /* 0x0000000000037941 */ /* 0x000fea0003800200 */
.L_x_3466:
        /* <DEDUP_REMOVED lines=18> */
.L_x_3469:
[----:B------:R-:W-:Y:S05]  /*1480*/  BSYNC.RECONVERGENT B3 ;  /* 0x0000000000037941 */ /* 0x000fea0003800200 */
.L_x_3468:
        /* <DEDUP_REMOVED lines=18> */
.L_x_3471:
[----:B------:R-:W-:Y:S05]  /*15b0*/  BSYNC.RECONVERGENT B3 ;  /* 0x0000000000037941 */ /* 0x000fea0003800200 */
.L_x_3470:
        /* <DEDUP_REMOVED lines=18> */
.L_x_3473:
[----:B------:R-:W-:Y:S05]  /*16e0*/  BSYNC.RECONVERGENT B3 ;  /* 0x0000000000037941 */ /* 0x000fea0003800200 */
.L_x_3472:
        /* <DEDUP_REMOVED lines=18> */
.L_x_3475:
[----:B------:R-:W-:Y:S05]  /*1810*/  BSYNC.RECONVERGENT B3 ;  /* 0x0000000000037941 */ /* 0x000fea0003800200 */
.L_x_3474:
        /* <DEDUP_REMOVED lines=18> */
.L_x_3477:
[----:B------:R-:W-:Y:S05]  /*1940*/  BSYNC.RECONVERGENT B3 ;  /* 0x0000000000037941 */ /* 0x000fea0003800200 */
.L_x_3476:
[----:B------:R-:W-:Y:S05]  /*1950*/  @!P1 BRA `(.L_x_3478) ;  /* 0x0000001400389947 */ /* 0x000fea0003800000 */
[----:B------:R-:W-:Y:S01]  /*1960*/  FFMA.FTZ R88, R66, R87, R88 ;  /* 0x0000005742587223 */ /* 0x000fe20000010058 */
[----:B------:R-:W-:Y:S02]  /*1970*/  ISETP.GT.AND P0, PT, R86, RZ, PT ;  /* 0x000000ff5600720c */ /* 0x000fe40003f04270 */
[----:B------:R-:W-:Y:S01]  /*1980*/  MOV R86, RZ ;  /* 0x000000ff00567202 */ /* 0x000fe20000000f00 */
[----:B------:R-:W-:-:S04]  /*1990*/  FADD.FTZ R88, R71, -R88 ;  /* 0x8000005847587221 */ /* 0x000fc80000010000 */
[----:B------:R-:W-:-:S05]  /*19a0*/  FMUL.FTZ R88, R77, R88 ;  /* 0x000000584d587220 */ /* 0x000fca0000410000 */
[----:B------:R-:W-:Y:S02]  /*19b0*/  FSEL R77, R88, RZ, P0 ;  /* 0x000000ff584d7208 */ /* 0x000fe40000000000 */
[----:B------:R-:W-:-:S03]  /*19c0*/  LOP3.LUT P0, RZ, R85, 0xff, RZ, 0xc0, !PT ;  /* 0x000000ff55ff7812 */ /* 0x000fc6000780c0ff */
[----:B------:R-:W-:-:S04]  /*19d0*/  FMUL.FTZ R77, R77, UR15 ;  /* 0x0000000f4d4d7c20 */ /* 0x000fc80008410000 */
[----:B------:R-:W-:-:S04]  /*19e0*/  FMUL.FTZ R88, R77, UR14 ;  /* 0x0000000e4d587c20 */ /* 0x000fc80008410000 */
[----:B------:R-:W-:Y:S02]  /*19f0*/  FMUL.FTZ R87, R35, R88 ;  /* 0x0000005823577220 */ /* 0x000fe40000410000 */
[----:B-----5:R-:W-:-:S03]  /*1a00*/  @P0 HADD2.F32 R77, -RZ, R75.H1_H1 ;  /* 0x3000004bff4d0230 */ /* 0x020fc60000004100 */
[----:B------:R-:W-:Y:S02]  /*1a10*/  FSEL R87, R87, RZ, P0 ;  /* 0x000000ff57577208 */ /* 0x000fe40000000000 */
[----:B------:R-:W-:Y:S02]  /*1a20*/  @P0 FMUL.FTZ R86, R88, R77 ;  /* 0x0000004d58560220 */ /* 0x000fe40000410000 */
[----:B------:R-:W-:Y:S02]  /*1a30*/  F2FP.F16.F32.PACK_AB R87, RZ, R87 ;  /* 0x00000057ff57723e */ /* 0x000fe400000000ff */
[----:B------:R-:W-:Y:S02]  /*1a40*/  FADD.FTZ R19, R19, R86 ;  /* 0x0000005613137221 */ /* 0x000fe40000010000 */
[----:B------:R-:W-:Y:S01]  /*1a50*/  PRMT R51, R51, 0x5410, R87 ;  /* 0x0000541033337816 */ /* 0x000fe20000000057 */
[----:B------:R-:W-:Y:S06]  /*1a60*/  BRA `(.L_x_3478) ;  /* 0x0000001000f47947 */ /* 0x000fec0003800000 */
.L_x_3463:
[-CC-:B------:R-:W-:Y:S01]  /*1a70*/  FFMA.FTZ R53, R3, R87.reuse, R88.reuse ;  /* 0x0000005703357223 */ /* 0x180fe20000010058 */
[----:B------:R-:W-:Y:S01]  /*1a80*/  ISETP.GT.AND P0, PT, R86, RZ, PT ;  /* 0x000000ff5600720c */ /* 0x000fe20003f04270 */
[-CC-:B------:R-:W-:Y:S01]  /*1a90*/  FFMA.FTZ R86, R66, R87.reuse, R88.reuse ;  /* 0x0000005742567223 */ /* 0x180fe20000010058 */
[-CC-:B------:R-:W-:Y:S01]  /*1aa0*/  FFMA.FTZ R54, R60, R87.reuse, R88.reuse ;  /* 0x000000573c367223 */ /* 0x180fe20000010058 */
[----:B------:R-:W-:Y:S01]  /*1ab0*/  FADD.FTZ R52, R68, -R53 ;  /* 0x8000003544347221 */ /* 0x000fe20000010000 */
[-CC-:B------:R-:W-:Y:S01]  /*1ac0*/  FFMA.FTZ R55, R59, R87.reuse, R88.reuse ;  /* 0x000000573b377223 */ /* 0x180fe20000010058 */
        /* <DEDUP_REMOVED lines=27> */
[----:B-----5:R-:W-:Y:S01]  /*1c80*/  @P2 HADD2.F32 R92, -RZ, R72.H0_H0 ;  /* 0x20000048ff5c2230 */ /* 0x020fe20000004100 */
[----:B------:R-:W-:-:S04]  /*1c90*/  FSEL R86, R86, RZ, P2 ;  /* 0x000000ff56567208 */ /* 0x000fc80001000000 */
[----:B------:R-:W-:Y:S01]  /*1ca0*/  @P2 FMUL.FTZ R77, R92, R91 ;  /* 0x0000005b5c4d2220 */ /* 0x000fe20000410000 */
[----:B------:R-:W-:-:S03]  /*1cb0*/  F2FP.F16.F32.PACK_AB R86, RZ, R86 ;  /* 0x00000056ff56723e */ /* 0x000fc600000000ff */
[----:B------:R-:W-:Y:S01]  /*1cc0*/  FADD.FTZ R20, R20, R77 ;  /* 0x0000004d14147221 */ /* 0x000fe20000010000 */
[----:B------:R-:W-:-:S07]  /*1cd0*/  PRMT R48, R86, 0x7610, R48 ;  /* 0x0000761056307816 */ /* 0x000fce0000000030 */
.L_x_3480:
[----:B------:R-:W-:Y:S05]  /*1ce0*/  BSYNC.RECONVERGENT B3 ;  /* 0x0000000000037941 */ /* 0x000fea0003800200 */
.L_x_3479:
[----:B------:R-:W-:Y:S01]  /*1cf0*/  BSSY.RECONVERGENT B3, `(.L_x_3481) ;  /* 0x000000f000037945 */ /* 0x000fe20003800200 */
[----:B------:R-:W-:Y:S02]  /*1d00*/  F2FP.F16.F32.PACK_AB R77, RZ, R89 ;  /* 0x00000059ff4d723e */ /* 0x000fe400000000ff */
[----:B------:R-:W-:Y:S01]  /*1d10*/  FSEL R89, R87, RZ, P0 ;  /* 0x000000ff57597208 */ /* 0x000fe20000000000 */
[----:B------:R-:W-:Y:S06]  /*1d20*/  @!P1 BRA `(.L_x_3482) ;  /* 0x00000000002c9947 */ /* 0x000fec0003800000 */
[----:B------:R-:W-:Y:S01]  /*1d30*/  LOP3.LUT P2, RZ, R80, 0xff, RZ, 0xc0, !PT ;  /* 0x000000ff50ff7812 */ /* 0x000fe2000784c0ff */
[----:B------:R-:W-:-:S04]  /*1d40*/  FMUL.FTZ R86, R89, UR15 ;  /* 0x0000000f59567c20 */ /* 0x000fc80008410000 */
[----:B------:R-:W-:Y:S01]  /*1d50*/  FMUL.FTZ R92, R86, UR14 ;  /* 0x0000000e565c7c20 */ /* 0x000fe20008410000 */
[----:B------:R-:W-:-:S03]  /*1d60*/  MOV R86, RZ ;  /* 0x000000ff00567202 */ /* 0x000fc60000000f00 */
[----:B------:R-:W-:-:S04]  /*1d70*/  FMUL.FTZ R87, R37, R92 ;  /* 0x0000005c25577220 */ /* 0x000fc80000410000 */
[----:B-----5:R-:W-:Y:S01]  /*1d80*/  @P2 HADD2.F32 R91, -RZ, R72.H1_H1 ;  /* 0x30000048ff5b2230 */ /* 0x020fe20000004100 */
[----:B------:R-:W-:-:S04]  /*1d90*/  FSEL R87, R87, RZ, P2 ;  /* 0x000000ff57577208 */ /* 0x000fc80001000000 */
[----:B------:R-:W-:Y:S01]  /*1da0*/  @P2 FMUL.FTZ R86, R91, R92 ;  /* 0x0000005c5b562220 */ /* 0x000fe20000410000 */
[----:B------:R-:W-:-:S03]  /*1db0*/  F2FP.F16.F32.PACK_AB R87, RZ, R87 ;  /* 0x00000057ff57723e */ /* 0x000fc600000000ff */
[----:B------:R-:W-:Y:S01]  /*1dc0*/  FADD.FTZ R21, R21, R86 ;  /* 0x0000005615157221 */ /* 0x000fe20000010000 */
[----:B------:R-:W-:-:S07]  /*1dd0*/  PRMT R48, R48, 0x5410, R87 ;  /* 0x0000541030307816 */ /* 0x000fce0000000057 */
.L_x_3482:
[----:B------:R-:W-:Y:S05]  /*1de0*/  BSYNC.RECONVERGENT B3 ;  /* 0x0000000000037941 */ /* 0x000fea0003800200 */
.L_x_3481:
[----:B------:R-:W-:Y:S01]  /*1df0*/  BSSY.RECONVERGENT B3, `(.L_x_3483) ;  /* 0x000000f000037945 */ /* 0x000fe20003800200 */
[----:B------:R-:W-:Y:S02]  /*1e00*/  F2FP.F16.F32.PACK_AB R86, RZ, R89 ;  /* 0x00000059ff56723e */ /* 0x000fe400000000ff */
        /* <DEDUP_REMOVED lines=13> */
.L_x_3484:
[----:B------:R-:W-:Y:S05]  /*1ee0*/  BSYNC.RECONVERGENT B3 ;  /* 0x0000000000037941 */ /* 0x000fea0003800200 */
.L_x_3483:
        /* <DEDUP_REMOVED lines=15> */
.L_x_3486:
[----:B------:R-:W-:Y:S05]  /*1fe0*/  BSYNC.RECONVERGENT B3 ;  /* 0x0000000000037941 */ /* 0x000fea0003800200 */
.L_x_3485:
        /* <DEDUP_REMOVED lines=15> */
.L_x_3488:
[----:B------:R-:W-:Y:S05]  /*20e0*/  BSYNC.RECONVERGENT B3 ;  /* 0x0000000000037941 */ /* 0x000fea0003800200 */
.L_x_3487:
        /* <DEDUP_REMOVED lines=15> */
.L_x_3490:
[----:B------:R-:W-:Y:S05]  /*21e0*/  BSYNC.RECONVERGENT B3 ;  /* 0x0000000000037941 */ /* 0x000fea0003800200 */
.L_x_3489:
        /* <DEDUP_REMOVED lines=10> */
[----:B-----5:R-:W-:Y:S01]  /*2290*/  @P0 HADD2.F32 R92, -RZ, R75.H0_H0 ;  /* 0x2000004bff5c0230 */ /* 0x020fe20000004100 */
[----:B------:R-:W-:-:S04]  /*22a0*/  FSEL R52, R52, RZ, P0 ;  /* 0x000000ff34347208 */ /* 0x000fc80000000000 */
[----:B------:R-:W-:Y:S01]  /*22b0*/  @P0 FMUL.FTZ R53, R92, R91 ;  /* 0x0000005b5c350220 */ /* 0x000fe20000410000 */
[----:B------:R-:W-:-:S03]  /*22c0*/  F2FP.F16.F32.PACK_AB R52, RZ, R52 ;  /* 0x00000034ff34723e */ /* 0x000fc600000000ff */
[----:B------:R-:W-:Y:S01]  /*22d0*/  FADD.FTZ R18, R18, R53 ;  /* 0x0000003512127221 */ /* 0x000fe20000010000 */
[----:B------:R-:W-:-:S07]  /*22e0*/  PRMT R51, R52, 0x7610, R51 ;  /* 0x0000761034337816 */ /* 0x000fce0000000033 */
.L_x_3492:
[----:B------:R-:W-:Y:S05]  /*22f0*/  BSYNC.RECONVERGENT B3 ;  /* 0x0000000000037941 */ /* 0x000fea0003800200 */
.L_x_3491:
[----:B------:R-:W-:Y:S02]  /*2300*/  F2FP.F16.F32.PACK_AB R55, R88, R55 ;  /* 0x000000375837723e */ /* 0x000fe400000000ff */
        /* <DEDUP_REMOVED lines=9> */
[----:B-----5:R-:W-:Y:S01]  /*23a0*/  @P0 HADD2.F32 R87, -RZ, R75.H1_H1 ;  /* 0x3000004bff570230 */ /* 0x020fe20000004100 */
[----:B------:R-:W-:-:S04]  /*23b0*/  FSEL R77, R77, RZ, P0 ;  /* 0x000000ff4d4d7208 */ /* 0x000fc80000000000 */
[----:B------:R-:W-:Y:S01]  /*23c0*/  @P0 FMUL.FTZ R86, R87, R88 ;  /* 0x0000005857560220 */ /* 0x000fe20000410000 */
[----:B------:R-:W-:-:S03]  /*23d0*/  F2FP.F16.F32.PACK_AB R77, RZ, R77 ;  /* 0x0000004dff4d723e */ /* 0x000fc600000000ff */
[----:B------:R-:W-:Y:S01]  /*23e0*/  FADD.FTZ R19, R19, R86 ;  /* 0x0000005613137221 */ /* 0x000fe20000010000 */
[----:B------:R-:W-:Y:S01]  /*23f0*/  PRMT R51, R51, 0x5410, R77 ;  /* 0x0000541033337816 */ /* 0x000fe2000000004d */
[----:B------:R-:W-:Y:S06]  /*2400*/  BRA `(.L_x_3478) ;  /* 0x00000008008c7947 */ /* 0x000fec0003800000 */
.L_x_3462:
[----:B------:R-:W-:Y:S01]  /*2410*/  ISETP.GT.AND P3, PT, R86, RZ, PT ;  /* 0x000000ff5600720c */ /* 0x000fe20003f64270 */
[----:B------:R-:W-:Y:S01]  /*2420*/  @P2 FFMA.FTZ R89, R3, R87, R88 ;  /* 0x0000005703592223 */ /* 0x000fe20000010058 */
[----:B------:R-:W-:Y:S01]  /*2430*/  MOV R95, UR20 ;  /* 0x00000014005f7c02 */ /* 0x000fe20008000f00 */
[--C-:B-----5:R-:W-:Y:S01]  /*2440*/  HADD2.F32 R100, -RZ, R4.reuse.H1_H1 ;  /* 0x30000004ff647230 */ /* 0x120fe20000004100 */
[----:B------:R-:W-:Y:S01]  /*2450*/  MOV R97, UR21 ;  /* 0x0000001500617c02 */ /* 0x000fe20008000f00 */
[----:B------:R-:W-:Y:S01]  /*2460*/  HADD2.F32 R102, -RZ, R4.H0_H0 ;  /* 0x20000004ff667230 */ /* 0x000fe20000004100 */
[----:B------:R-:W-:Y:S01]  /*2470*/  ISETP.NE.U32.AND P0, PT, R95, RZ, PT ;  /* 0x000000ff5f00720c */ /* 0x000fe20003f05070 */
[--C-:B------:R-:W-:Y:S02]  /*2480*/  HADD2.F32 R96, -RZ, R5.reuse.H1_H1 ;  /* 0x30000005ff607230 */ /* 0x100fe40000004100 */
[----:B------:R-:W-:Y:S01]  /*2490*/  @P2 FADD.FTZ R89, R68, -R89 ;  /* 0x8000005944592221 */ /* 0x000fe20000010000 */
[----:B------:R-:W-:Y:S01]  /*24a0*/  HADD2.F32 R98, -RZ, R5.H0_H0 ;  /* 0x20000005ff627230 */ /* 0x000fe20000004100 */
[----:B------:R-:W-:Y:S01]  /*24b0*/  ISETP.NE.AND.EX P0, PT, R97, RZ, PT, P0 ;  /* 0x000000ff6100720c */ /* 0x000fe20003f05300 */
[----:B------:R-:W-:-:S02]  /*24c0*/  HADD2.F32 R92, -RZ, R6.H0_H0 ;  /* 0x20000006ff5c7230 */ /* 0x000fc40000004100 */
[----:B------:R-:W-:Y:S01]  /*24d0*/  @P2 FFMA.FTZ R102, R77, R89, R102 ;  /* 0x000000594d662223 */ /* 0x000fe20000010066 */
        /* <DEDUP_REMOVED lines=9> */
[----:B------:R-:W-:-:S02]  /*2570*/  HADD2.F32 R88, -RZ, R7.H0_H0 ;  /* 0x20000007ff587230 */ /* 0x000fc40000004100 */
[----:B------:R-:W-:Y:S01]  /*2580*/  @P3 FADD.FTZ R91, R70, -R91 ;  /* 0x8000005b465b3221 */ /* 0x000fe20000010000 */
[C---:B------:R-:W-:Y:S01]  /*2590*/  @P3 FFMA.FTZ R100, R77.reuse, R86, R100 ;  /* 0x000000564d643223 */ /* 0x040fe20000010064 */
[----:B------:R-:W-:Y:S01]  /*25a0*/  @P3 FFMA.FTZ R96, R77, R87, R96 ;  /* 0x000000574d603223 */ /* 0x000fe20000010060 */
[----:B------:R-:W-:Y:S02]  /*25b0*/  HADD2.F32 R86, -RZ, R6.H1_H1 ;  /* 0x30000006ff567230 */ /* 0x000fe40000004100 */
[----:B------:R-:W-:Y:S01]  /*25c0*/  @P3 FADD.FTZ R99, R76, -R99 ;  /* 0x800000634c633221 */ /* 0x000fe20000010000 */
[----:B------:R-:W-:Y:S02]  /*25d0*/  HADD2.F32 R90, -RZ, R7.H1_H1 ;  /* 0x30000007ff5a7230 */ /* 0x000fe40000004100 */
[----:B------:R-:W-:Y:S01]  /*25e0*/  @P3 FADD.FTZ R87, R69, -R104 ;  /* 0x8000006845573221 */ /* 0x000fe20000010000 */
        /* <DEDUP_REMOVED lines=8> */
[----:B------:R-:W-:Y:S01]  /*2670*/  @P0 F2FP.F16.F32.PACK_AB R77, RZ, R102 ;  /* 0x00000066ff4d023e */ /* 0x000fe200000000ff */
[----:B------:R-:W-:Y:S06]  /*2680*/  @!P1 BRA `(.L_x_3494) ;  /* 0x00000000002c9947 */ /* 0x000fec0003800000 */
[----:B------:R-:W-:Y:S01]  /*2690*/  LOP3.LUT P2, RZ, R58, 0xff, RZ, 0xc0, !PT ;  /* 0x000000ff3aff7812 */ /* 0x000fe2000784c0ff */
[----:B------:R-:W-:Y:S01]  /*26a0*/  FMUL.FTZ R102, R102, UR15 ;  /* 0x0000000f66667c20 */ /* 0x000fe20008410000 */
[----:B------:R-:W-:-:S03]  /*26b0*/  HFMA2 R87, -RZ, RZ, 0, 0 ;  /* 0x00000000ff577431 */ /* 0x000fc600000001ff */
[----:B------:R-:W-:-:S04]  /*26c0*/  FMUL.FTZ R91, R102, UR14 ;  /* 0x0000000e665b7c20 */ /* 0x000fc80008410000 */
[----:B------:R-:W-:-:S04]  /*26d0*/  FMUL.FTZ R89, R36, R91 ;  /* 0x0000005b24597220 */ /* 0x000fc80000410000 */
[----:B------:R-:W-:Y:S01]  /*26e0*/  @P2 HADD2.F32 R102, -RZ, R72.H0_H0 ;  /* 0x20000048ff662230 */ /* 0x000fe20000004100 */
[----:B------:R-:W-:-:S04]  /*26f0*/  FSEL R89, R89, RZ, P2 ;  /* 0x000000ff59597208 */ /* 0x000fc80001000000 */
[----:B------:R-:W-:Y:S01]  /*2700*/  @P2 FMUL.FTZ R87, R102, R91 ;  /* 0x0000005b66572220 */ /* 0x000fe20000410000 */
[----:B------:R-:W-:-:S03]  /*2710*/  F2FP.F16.F32.PACK_AB R89, RZ, R89 ;  /* 0x00000059ff59723e */ /* 0x000fc600000000ff */
[----:B------:R-:W-:Y:S01]  /*2720*/  FADD.FTZ R20, R20, R87 ;  /* 0x0000005714147221 */ /* 0x000fe20000010000 */
[----:B------:R-:W-:-:S07]  /*2730*/  PRMT R48, R89, 0x7610, R48 ;  /* 0x0000761059307816 */ /* 0x000fce0000000030 */
.L_x_3494:
[----:B------:R-:W-:Y:S05]  /*2740*/  BSYNC.RECONVERGENT B3 ;  /* 0x0000000000037941 */ /* 0x000fea0003800200 */
.L_x_3493:
[----:B------:R-:W-:Y:S01]  /*2750*/  @P0 PRMT R52, R77, 0x7610, R52 ;  /* 0x000076104d340816 */ /* 0x000fe20000000034 */
[----:B------:R-:W-:Y:S01]  /*2760*/  BSSY.RECONVERGENT B3, `(.L_x_3495) ;  /* 0x0000017000037945 */ /* 0x000fe20003800200 */
[----:B------:R-:W-:Y:S02]  /*2770*/  @P0 F2FP.F16.F32.PACK_AB R99, RZ, R100 ;  /* 0x00000064ff63023e */ /* 0x000fe400000000ff */
[----:B------:R-:W-:Y:S02]  /*2780*/  @P0 F2FP.F16.F32.PACK_AB R101, RZ, R98 ;  /* 0x00000062ff65023e */ /* 0x000fe400000000ff */
[----:B------:R-:W-:Y:S02]  /*2790*/  @P0 F2FP.F16.F32.PACK_AB R102, RZ, R92 ;  /* 0x0000005cff66023e */ /* 0x000fe400000000ff */
[----:B------:R-:W-:Y:S02]  /*27a0*/  @P0 F2FP.F16.F32.PACK_AB R87, RZ, R96 ;  /* 0x00000060ff57023e */ /* 0x000fe400000000ff */
[----:B------:R-:W-:-:S02]  /*27b0*/  @P0 F2FP.F16.F32.PACK_AB R89, RZ, R86 ;  /* 0x00000056ff59023e */ /* 0x000fc400000000ff */
[----:B------:R-:W-:Y:S02]  /*27c0*/  @P0 F2FP.F16.F32.PACK_AB R91, RZ, R88 ;  /* 0x00000058ff5b023e */ /* 0x000fe400000000ff */
[----:B------:R-:W-:Y:S02]  /*27d0*/  @P0 F2FP.F16.F32.PACK_AB R77, RZ, R90 ;  /* 0x0000005aff4d023e */ /* 0x000fe400000000ff */
[----:B------:R-:W-:Y:S02]  /*27e0*/  @P0 PRMT R52, R52, 0x5410, R99 ;  /* 0x0000541034340816 */ /* 0x000fe40000000063 */
[----:B------:R-:W-:Y:S02]  /*27f0*/  @P0 PRMT R53, R101, 0x7610, R53 ;  /* 0x0000761065350816 */ /* 0x000fe40000000035 */
[----:B------:R-:W-:Y:S01]  /*2800*/  @P0 PRMT R54, R102, 0x7610, R54 ;  /* 0x0000761066360816 */ /* 0x000fe20000000036 */
[----:B------:R-:W-:Y:S06]  /*2810*/  @!P1 BRA `(.L_x_3496) ;  /* 0x00000000002c9947 */ /* 0x000fec0003800000 */
[----:B------:R-:W-:Y:S01]  /*2820*/  LOP3.LUT P2, RZ, R80, 0xff, RZ, 0xc0, !PT ;  /* 0x000000ff50ff7812 */ /* 0x000fe2000784c0ff */
[----:B------:R-:W-:-:S04]  /*2830*/  FMUL.FTZ R100, R100, UR15 ;  /* 0x0000000f64647c20 */ /* 0x000fc80008410000 */
[----:B------:R-:W-:Y:S01]  /*2840*/  FMUL.FTZ R102, R100, UR14 ;  /* 0x0000000e64667c20 */ /* 0x000fe20008410000 */
[----:B------:R-:W-:-:S03]  /*2850*/  MOV R100, RZ ;  /* 0x000000ff00647202 */ /* 0x000fc60000000f00 */
[----:B------:R-:W-:-:S04]  /*2860*/  FMUL.FTZ R99, R37, R102 ;  /* 0x0000006625637220 */ /* 0x000fc80000410000 */
[----:B------:R-:W-:Y:S01]  /*2870*/  @P2 HADD2.F32 R101, -RZ, R72.H1_H1 ;  /* 0x30000048ff652230 */ /* 0x000fe20000004100 */
[----:B------:R-:W-:-:S04]  /*2880*/  FSEL R99, R99, RZ, P2 ;  /* 0x000000ff63637208 */ /* 0x000fc80001000000 */
[----:B------:R-:W-:Y:S01]  /*2890*/  @P2 FMUL.FTZ R100, R101, R102 ;  /* 0x0000006665642220 */ /* 0x000fe20000410000 */
[----:B------:R-:W-:-:S03]  /*28a0*/  F2FP.F16.F32.PACK_AB R99, RZ, R99 ;  /* 0x00000063ff63723e */ /* 0x000fc600000000ff */
[----:B------:R-:W-:Y:S01]  /*28b0*/  FADD.FTZ R21, R21, R100 ;  /* 0x0000006415157221 */ /* 0x000fe20000010000 */
[----:B------:R-:W-:-:S07]  /*28c0*/  PRMT R48, R48, 0x5410, R99 ;  /* 0x0000541030307816 */ /* 0x000fce0000000063 */
.L_x_3496:
[----:B------:R-:W-:Y:S05]  /*28d0*/  BSYNC.RECONVERGENT B3 ;  /* 0x0000000000037941 */ /* 0x000fea0003800200 */
.L_x_3495:
[----:B------:R-:W-:Y:S04]  /*28e0*/  BSSY.RECONVERGENT B3, `(.L_x_3497) ;  /* 0x000000d000037945 */ /* 0x000fe80003800200 */
[----:B------:R-:W-:Y:S05]  /*28f0*/  @!P1 BRA `(.L_x_3498) ;  /* 0x00000000002c9947 */ /* 0x000fea0003800000 */
        /* <DEDUP_REMOVED lines=11> */
.L_x_3498:
[----:B------:R-:W-:Y:S05]  /*29b0*/  BSYNC.RECONVERGENT B3 ;  /* 0x0000000000037941 */ /* 0x000fea0003800200 */
.L_x_3497:
[----:B------:R-:W-:Y:S04]  /*29c0*/  BSSY.RECONVERGENT B3, `(.L_x_3499) ;  /* 0x000000d000037945 */ /* 0x000fe80003800200 */
[----:B------:R-:W-:Y:S05]  /*29d0*/  @!P1 BRA `(.L_x_3500) ;  /* 0x00000000002c9947 */ /* 0x000fea0003800000 */
        /* <DEDUP_REMOVED lines=11> */
.L_x_3500:
[----:B------:R-:W-:Y:S05]  /*2a90*/  BSYNC.RECONVERGENT B3 ;  /* 0x0000000000037941 */ /* 0x000fea0003800200 */
.L_x_3499:
        /* <DEDUP_REMOVED lines=13> */
.L_x_3502:
[----:B------:R-:W-:Y:S05]  /*2b70*/  BSYNC.RECONVERGENT B3 ;  /* 0x0000000000037941 */ /* 0x000fea0003800200 */
.L_x_3501:
        /* <DEDUP_REMOVED lines=13> */
.L_x_3504:
[----:B------:R-:W-:Y:S05]  /*2c50*/  BSYNC.RECONVERGENT B3 ;  /* 0x0000000000037941 */ /* 0x000fea0003800200 */
.L_x_3503:
        /* <DEDUP_REMOVED lines=13> */
.L_x_3506:
[----:B------:R-:W-:Y:S05]  /*2d30*/  BSYNC.RECONVERGENT B3 ;  /* 0x0000000000037941 */ /* 0x000fea0003800200 */
.L_x_3505:
[----:B------:R-:W-:Y:S02]  /*2d40*/  @P0 PRMT R55, R91, 0x7610, R55 ;  /* 0x000076105b370816 */ /* 0x000fe40000000037 */
[----:B------:R-:W-:Y:S02]  /*2d50*/  @P0 PRMT R53, R53, 0x5410, R87 ;  /* 0x0000541035350816 */ /* 0x000fe40000000057 */
[----:B------:R-:W-:Y:S02]  /*2d60*/  @P0 PRMT R54, R54, 0x5410, R89 ;  /* 0x0000541036360816 */ /* 0x000fe40000000059 */
[----:B------:R-:W-:Y:S01]  /*2d70*/  @P0 PRMT R55, R55, 0x5410, R77 ;  /* 0x0000541037370816 */ /* 0x000fe2000000004d */
[----:B------:R-:W-:Y:S06]  /*2d80*/  @!P1 BRA `(.L_x_3478) ;  /* 0x00000000002c9947 */ /* 0x000fec0003800000 */
[----:B------:R-:W-:Y:S01]  /*2d90*/  LOP3.LUT P0, RZ, R85, 0xff, RZ, 0xc0, !PT ;  /* 0x000000ff55ff7812 */ /* 0x000fe2000780c0ff */
[----:B------:R-:W-:Y:S01]  /*2da0*/  FMUL.FTZ R90, R90, UR15 ;  /* 0x0000000f5a5a7c20 */ /* 0x000fe20008410000 */
[----:B------:R-:W-:-:S03]  /*2db0*/  MOV R86, RZ ;  /* 0x000000ff00567202 */ /* 0x000fc60000000f00 */
[----:B------:R-:W-:-:S04]  /*2dc0*/  FMUL.FTZ R90, R90, UR14 ;  /* 0x0000000e5a5a7c20 */ /* 0x000fc80008410000 */
[----:B------:R-:W-:-:S04]  /*2dd0*/  FMUL.FTZ R77, R35, R90 ;  /* 0x0000005a234d7220 */ /* 0x000fc80000410000 */
[----:B------:R-:W-:Y:S01]  /*2de0*/  @P0 HADD2.F32 R87, -RZ, R75.H1_H1 ;  /* 0x3000004bff570230 */ /* 0x000fe20000004100 */
[----:B------:R-:W-:-:S04]  /*2df0*/  FSEL R77, R77, RZ, P0 ;  /* 0x000000ff4d4d7208 */ /* 0x000fc80000000000 */
[----:B------:R-:W-:Y:S01]  /*2e00*/  @P0 FMUL.FTZ R86, R87, R90 ;  /* 0x0000005a57560220 */ /* 0x000fe20000410000 */
[----:B------:R-:W-:-:S03]  /*2e10*/  F2FP.F16.F32.PACK_AB R77, RZ, R77 ;  /* 0x0000004dff4d723e */ /* 0x000fc600000000ff */
[----:B------:R-:W-:Y:S01]  /*2e20*/  FADD.FTZ R19, R19, R86 ;  /* 0x0000005613137221 */ /* 0x000fe20000010000 */
[----:B------:R-:W-:-:S07]  /*2e30*/  PRMT R51, R51, 0x5410, R77 ;  /* 0x0000541033337816 */ /* 0x000fce000000004d */
.L_x_3478:
[----:B------:R-:W-:Y:S05]  /*2e40*/  BSYNC.RECONVERGENT B1 ;  /* 0x0000000000017941 */ /* 0x000fea0003800200 */
.L_x_3461:
        /* <DEDUP_REMOVED lines=14> */
.L_x_3507:
[----:B------:R2:W-:Y:S02]  /*2f30*/  @P1 STG.E.128 desc[UR6][R56.64], R48 ;  /* 0x0000003038001986 */ /* 0x0005e4000c101d06 */
.L_x_3460:
[----:B------:R-:W-:Y:S05]  /*2f40*/  BSYNC.RECONVERGENT B2 ;  /* 0x0000000000027941 */ /* 0x000fea0003800200 */
.L_x_3459:
[----:B--2---:R-:W2:Y:S02]  /*2f50*/  LDC.64 R56, c[0x0][0x380] ;  /* 0x0000e000ff387b82 */ /* 0x004ea40000000a00 */
[----:B--2---:R-:W-:-:S04]  /*2f60*/  LEA R0, R56, R0, 0x2 ;  /* 0x0000000038007211 */ /* 0x004fc800078e10ff */
[----:B------:R-:W-:-:S13]  /*2f70*/  ISETP.GE.AND P0, PT, R0, R57, PT ;  /* 0x000000390000720c */ /* 0x000fda0003f06270 */
[----:B------:R-:W-:Y:S05]  /*2f80*/  @!P0 BRA `(.L_x_3508) ;  /* 0xffffffd000d48947 */ /* 0x000fea000383ffff */
.L_x_3454:
[----:B------:R-:W-:Y:S05]  /*2f90*/  BSYNC B0 ;  /* 0x0000000000007941 */ /* 0x000fea0003800000 */
.L_x_3453:
[----:B-----5:R-:W2:Y:S01]  /*2fa0*/  S2R R32, SR_TID.X ;  /* 0x0000000000207919 */ /* 0x020ea20000002100 */
[----:B------:R-:W-:Y:S01]  /*2fb0*/  MOV R2, 0x400 ;  /* 0x0000040000027802 */ /* 0x000fe20000000f00 */
[----:B------:R-:W-:Y:S05]  /*2fc0*/  WARPSYNC.ALL ;  /* 0x0000000000007948 */ /* 0x000fea0003800000 */
[----:B------:R-:W4:Y:S01]  /*2fd0*/  S2R R3, SR_CgaCtaId ;  /* 0x0000000000037919 */ /* 0x000f220000008800 */
[----:B------:R-:W0:Y:S01]  /*2fe0*/  LDCU UR4, c[0x0][0x388] ;  /* 0x00007100ff0477ac */ /* 0x000e220008000800 */
[----:B------:R-:W-:Y:S01]  /*2ff0*/  BSSY.RECONVERGENT B0, `(.L_x_3509) ;  /* 0x0000062000007945 */ /* 0x000fe20003800200 */
[----:B------:R-:W1:Y:S01]  /*3000*/  S2R R5, SR_TID.X ;  /* 0x0000000000057919 */ /* 0x000e620000002100 */
[----:B------:R-:W3:Y:S01]  /*3010*/  LDCU.128 UR16, c[0x0][0x440] ;  /* 0x00008800ff1077ac */ /* 0x000ee20008000c00 */
[----:B------:R-:W0:Y:S01]  /*3020*/  S2R R34, SR_CTAID.X ;  /* 0x0000000000227919 */ /* 0x000e220000002500 */
[----:B--2---:R-:W-:-:S02]  /*3030*/  LOP3.LUT R0, R32, 0x60, RZ, 0xc0, !PT ;  /* 0x0000006020007812 */ /* 0x004fc400078ec0ff */
[----:B----4-:R-:W-:Y:S02]  /*3040*/  LEA R3, R3, R2, 0x18 ;  /* 0x0000000203037211 */ /* 0x010fe400078ec0ff */
[----:B-1----:R-:W-:-:S04]  /*3050*/  LOP3.LUT R0, R0, 0x1f, R5, 0xf8, !PT ;  /* 0x0000001f00007812 */ /* 0x002fc800078ef805 */
        /* <DEDUP_REMOVED lines=26> */
[----:B0-----:R-:W-:-:S04]  /*3200*/  LOP3.LUT R12, R32, 0x7f, RZ, 0x3c, !PT ;  /* 0x0000007f200c7812 */ /* 0x001fc800078e3cff */
[----:B------:R-:W-:Y:S01]  /*3210*/  IADD3 R12, PT, PT, R12, UR4, RZ ;  /* 0x000000040c0c7c10 */ /* 0x000fe2000fffe0ff */
[----:B------:R-:W0:Y:S03]  /*3220*/  LDCU.64 UR4, c[0x0][0x460] ;  /* 0x00008c00ff0477ac */ /* 0x000e260008000a00 */
        /* <DEDUP_REMOVED lines=62> */
.L_x_3510:
[----:B------:R-:W-:Y:S05]  /*3610*/  BSYNC.RECONVERGENT B0 ;  /* 0x0000000000007941 */ /* 0x000fea0003800200 */
.L_x_3509:
        /* <DEDUP_REMOVED lines=11> */
.L_x_3458:
[----:B------:R-:W-:Y:S01]  /*36d0*/  HFMA2 R100, -RZ, RZ, 0, 5.9604644775390625e-08 ;  /* 0x00000001ff647431 */ /* 0x000fe200000001ff */
[----:B------:R-:W-:Y:S01]  /*36e0*/  BSSY B1, `(.L_x_3511) ;  /* 0x0000007000017945 */ /* 0x000fe20003800000 */
[----:B------:R-:W-:Y:S02]  /*36f0*/  MOV R99, R91 ;  /* 0x0000005b00637202 */ /* 0x000fe40000000f00 */
[----:B------:R-:W-:Y:S02]  /*3700*/  MOV R101, 0x1f ;  /* 0x0000001f00657802 */ /* 0x000fe40000000f00 */
[----:B------:R-:W-:-:S07]  /*3710*/  MOV R98, 0xffffffff ;  /* 0xffffffff00627802 */ /* 0x000fce0000000f00 */
[----:B0----5:R-:W-:Y:S05]  /*3720*/  WARPSYNC.COLLECTIVE R98, `(.L_x_3512) ;  /* 0x0000000062087348 */ /* 0x021fea0003c00000 */
[----:B------:R1:W2:Y:S02]  /*3730*/  SHFL.BFLY P0, R97, R99, R100, R101 ;  /* 0x0c00006463617389 */ /* 0x0002a40000000065 */
[----:B012--5:R-:W-:Y:S05]  /*3740*/  ENDCOLLECTIVE ;  /* 0x000000000000791b */ /* 0x027fea0003800000 */
.L_x_3512:
[----:B------:R-:W-:Y:S05]  /*3750*/  BSYNC B1 ;  /* 0x0000000000017941 */ /* 0x000fea0003800000 */
.L_x_3511:
        /* <DEDUP_REMOVED lines=8> */
.L_x_3513:
[----:B------:R-:W-:-:S05]  /*37e0*/  FADD.FTZ R56, R56, R91 ;  /* 0x0000005b38387221 */ /* 0x000fca0000010000 */
[----:B------:R-:W-:Y:S01]  /*37f0*/  MOV R99, R56 ;  /* 0x0000003800637202 */ /* 0x000fe20000000f00 */
[----:B------:R-:W-:Y:S01]  /*3800*/  HFMA2 R100, -RZ, RZ, 0, 1.1920928955078125e-07 ;  /* 0x00000002ff647431 */ /* 0x000fe200000001ff */
[----:B------:R-:W-:-:S07]  /*3810*/  MOV R57, R97 ;  /* 0x0000006100397202 */ /* 0x000fce0000000f00 */
[----:B------:R-:W-:Y:S05]  /*3820*/  WARPSYNC.COLLECTIVE R98, `(.L_x_3514) ;  /* 0x0000000062087348 */ /* 0x000fea0003c00000 */
[----:B------:R0:W1:Y:S02]  /*3830*/  SHFL.BFLY P0, R97, R99, R100, R101 ;  /* 0x0c00006463617389 */ /* 0x0000640000000065 */
[----:B01----:R-:W-:Y:S05]  /*3840*/  ENDCOLLECTIVE ;  /* 0x000000000000791b */ /* 0x003fea0003800000 */
.L_x_3514:
[----:B------:R-:W-:-:S05]  /*3850*/  FADD.FTZ R57, R57, R96 ;  /* 0x0000006039397221 */ /* 0x000fca0000010000 */
[----:B------:R-:W-:Y:S02]  /*3860*/  MOV R99, R57 ;  /* 0x0000003900637202 */ /* 0x000fe40000000f00 */
[----:B------:R-:W-:-:S07]  /*3870*/  MOV R89, R97 ;  /* 0x0000006100597202 */ /* 0x000fce0000000f00 */
[----:B------:R-:W-:Y:S05]  /*3880*/  WARPSYNC.COLLECTIVE R98, `(.L_x_3515) ;  /* 0x0000000062087348 */ /* 0x000fea0003c00000 */
[----:B------:R0:W1:Y:S02]  /*3890*/  SHFL.BFLY P0, R97, R99, R100, R101 ;  /* 0x0c00006463617389 */ /* 0x0000640000000065 */
[----:B01----:R-:W-:Y:S05]  /*38a0*/  ENDCOLLECTIVE ;  /* 0x000000000000791b */ /* 0x003fea0003800000 */
.L_x_3515:
[----:B------:R-:W-:-:S05]  /*38b0*/  FADD.FTZ R89, R56, R89 ;  /* 0x0000005938597221 */ /* 0x000fca0000010000 */
[----:B------:R-:W-:Y:S01]  /*38c0*/  MOV R99, R89 ;  /* 0x0000005900637202 */ /* 0x000fe20000000f00 */
[----:B------:R-:W-:Y:S01]  /*38d0*/  HFMA2 R100, -RZ, RZ, 0, 2.384185791015625e-07 ;  /* 0x00000004ff647431 */ /* 0x000fe200000001ff */
[----:B------:R-:W-:-:S07]  /*38e0*/  MOV R88, R97 ;  /* 0x0000006100587202 */ /* 0x000fce0000000f00 */
[----:B------:R-:W-:Y:S05]  /*38f0*/  WARPSYNC.COLLECTIVE R98, `(.L_x_3516) ;  /* 0x0000000062087348 */ /* 0x000fea0003c00000 */
[----:B------:R0:W1:Y:S02]  /*3900*/  SHFL.BFLY P0, R97, R99, R100, R101 ;  /* 0x0c00006463617389 */ /* 0x0000640000000065 */
[----:B01----:R-:W-:Y:S05]  /*3910*/  ENDCOLLECTIVE ;  /* 0x000000000000791b */ /* 0x003fea0003800000 */
.L_x_3516:
[----:B------:R-:W-:-:S05]  /*3920*/  FADD.FTZ R88, R57, R88 ;  /* 0x0000005839587221 */ /* 0x000fca0000010000 */
[----:B------:R-:W-:Y:S02]  /*3930*/  MOV R99, R88 ;  /* 0x0000005800637202 */ /* 0x000fe40000000f00 */
[----:B------:R-:W-:-:S07]  /*3940*/  MOV R90, R97 ;  /* 0x00000061005a7202 */ /* 0x000fce0000000f00 */
[----:B------:R-:W-:Y:S05]  /*3950*/  WARPSYNC.COLLECTIVE R98, `(.L_x_3517) ;  /* 0x0000000062087348 */ /* 0x000fea0003c00000 */
[----:B------:R0:W1:Y:S02]  /*3960*/  SHFL.BFLY P0, R97, R99, R100, R101 ;  /* 0x0c00006463617389 */ /* 0x0000640000000065 */
[----:B01----:R-:W-:Y:S05]  /*3970*/  ENDCOLLECTIVE ;  /* 0x000000000000791b */ /* 0x003fea0003800000 */
.L_x_3517:
[----:B------:R-:W-:-:S05]  /*3980*/  FADD.FTZ R90, R89, R90 ;  /* 0x0000005a595a7221 */ /* 0x000fca0000010000 */
[----:B------:R-:W-:Y:S01]  /*3990*/  MOV R99, R90 ;  /* 0x0000005a00637202 */ /* 0x000fe20000000f00 */
[----:B------:R-:W-:Y:S01]  /*39a0*/  HFMA2 R100, -RZ, RZ, 0, 4.76837158203125e-07 ;  /* 0x00000008ff647431 */ /* 0x000fe200000001ff */
[----:B------:R-:W-:-:S07]  /*39b0*/  MOV R95, R97 ;  /* 0x00000061005f7202 */ /* 0x000fce0000000f00 */
[----:B------:R-:W-:Y:S05]  /*39c0*/  WARPSYNC.COLLECTIVE R98, `(.L_x_3518) ;  /* 0x0000000062087348 */ /* 0x000fea0003c00000 */
[----:B------:R0:W1:Y:S02]  /*39d0*/  SHFL.BFLY P0, R97, R99, R100, R101 ;  /* 0x0c00006463617389 */ /* 0x0000640000000065 */
[----:B01----:R-:W-:Y:S05]  /*39e0*/  ENDCOLLECTIVE ;  /* 0x000000000000791b */ /* 0x003fea0003800000 */
.L_x_3518:
[----:B------:R-:W-:-:S05]  /*39f0*/  FADD.FTZ R95, R88, R95 ;  /* 0x0000005f585f7221 */ /* 0x000fca0000010000 */
[----:B------:R-:W-:Y:S02]  /*3a00*/  MOV R99, R95 ;  /* 0x0000005f00637202 */ /* 0x000fe40000000f00 */
[----:B------:R-:W-:-:S07]  /*3a10*/  MOV R91, R97 ;  /* 0x00000061005b7202 */ /* 0x000fce0000000f00 */
[----:B------:R-:W-:Y:S05]  /*3a20*/  WARPSYNC.COLLECTIVE R98, `(.L_x_3519) ;  /* 0x0000000062087348 */ /* 0x000fea0003c00000 */
[----:B------:R0:W1:Y:S02]  /*3a30*/  SHFL.BFLY P0, R97, R99, R100, R101 ;  /* 0x0c00006463617389 */ /* 0x0000640000000065 */
[----:B01----:R-:W-:Y:S05]  /*3a40*/  ENDCOLLECTIVE ;  /* 0x000000000000791b */ /* 0x003fea0003800000 */
.L_x_3519:
[----:B------:R-:W-:-:S05]  /*3a50*/  FADD.FTZ R91, R90, R91 ;  /* 0x0000005b5a5b7221 */ /* 0x000fca0000010000 */
[----:B------:R-:W-:Y:S01]  /*3a60*/  MOV R99, R91 ;  /* 0x0000005b00637202 */ /* 0x000fe20000000f00 */
[----:B------:R-:W-:Y:S01]  /*3a70*/  HFMA2 R100, -RZ, RZ, 0, 9.5367431640625e-07 ;  /* 0x00000010ff647431 */ /* 0x000fe200000001ff */
[----:B------:R-:W-:-:S07]  /*3a80*/  MOV R92, R97 ;  /* 0x00000061005c7202 */ /* 0x000fce0000000f00 */
[----:B------:R-:W-:Y:S05]  /*3a90*/  WARPSYNC.COLLECTIVE R98, `(.L_x_3520) ;  /* 0x0000000062087348 */ /* 0x000fea0003c00000 */
[----:B------:R0:W1:Y:S02]  /*3aa0*/  SHFL.BFLY P0, R97, R99, R100, R101 ;  /* 0x0c00006463617389 */ /* 0x0000640000000065 */
[----:B01----:R-:W-:Y:S05]  /*3ab0*/  ENDCOLLECTIVE ;  /* 0x000000000000791b */ /* 0x003fea0003800000 */
.L_x_3520:
[----:B------:R-:W-:-:S05]  /*3ac0*/  FADD.FTZ R92, R95, R92 ;  /* 0x0000005c5f5c7221 */ /* 0x000fca0000010000 */
[----:B------:R-:W-:Y:S02]  /*3ad0*/  MOV R99, R92 ;  /* 0x0000005c00637202 */ /* 0x000fe40000000f00 */
[----:B------:R-:W-:-:S07]  /*3ae0*/  MOV R96, R97 ;  /* 0x0000006100607202 */ /* 0x000fce0000000f00 */
[----:B------:R-:W-:Y:S05]  /*3af0*/  WARPSYNC.COLLECTIVE R98, `(.L_x_3521) ;  /* 0x0000000062087348 */ /* 0x000fea0003c00000 */
[----:B------:R0:W1:Y:S02]  /*3b00*/  SHFL.BFLY P0, R97, R99, R100, R101 ;  /* 0x0c00006463617389 */ /* 0x0000640000000065 */
[----:B01----:R-:W-:Y:S05]  /*3b10*/  ENDCOLLECTIVE ;  /* 0x000000000000791b */ /* 0x003fea0003800000 */
.L_x_3521:
[----:B------:R-:W-:Y:S05]  /*3b20*/  BRA `(.L_x_3522) ;  /* 0xffffffd000f87947 */ /* 0x000fea000383ffff */
.L_x_3523:
        /* <DEDUP_REMOVED lines=13> */
.L_x_6453:


//--------------------- .text._ZN10layer_norm22ln_bwd_finalize_kernelINS_22Kernel_traits_finalizeILj256Ef6__halfS2_S2_fjLb1ELj1024ELj4ENS_18Kernel_traits_baseILj256EfS2_S2_S2_fjLj1024EEEEELb1ELb1EEEvNS_9BwdParamsE --------------------------
	.section	.text._ZN10layer_norm22ln_bwd_finalize_kernelINS_22Kernel_traits_finalizeILj256Ef6__halfS2_S2_fjLb1ELj1024ELj4ENS_18Kernel_traits_baseILj256EfS2_S2_S2_fjLj1024EEEEELb1ELb1EEEvNS_9BwdParamsE,"ax",@progbits
	.align	128
        .global         _ZN10layer_norm22ln_bwd_finalize_kernelINS_22Kernel_traits_finalizeILj256Ef6__halfS2_S2_fjLb1ELj1024ELj4ENS_18Kernel_traits_baseILj256EfS2_S2_S2_fjLj1024EEEEELb1ELb1EEEvNS_9BwdParamsE
        .type           _ZN10layer_norm22ln_bwd_finalize_kernelINS_22Kernel_traits_finalizeILj256Ef6__halfS2_S2_fjLb1ELj1024ELj4ENS_18Kernel_traits_baseILj256EfS2_S2_S2_fjLj1024EEEEELb1ELb1EEEvNS_9BwdParamsE,@function
        .size           _ZN10layer_norm22ln_bwd_finalize_kernelINS_22Kernel_traits_finalizeILj256Ef6__halfS2_S2_fjLb1ELj1024ELj4ENS_18Kernel_traits_baseILj256EfS2_S2_S2_fjLj1024EEEEELb1ELb1EEEvNS_9BwdParamsE,(.L_x_6454 - _ZN10layer_norm22ln_bwd_finalize_kernelINS_22Kernel_traits_finalizeILj256Ef6__halfS2_S2_fjLb1ELj1024ELj4ENS_18Kernel_traits_baseILj256EfS2_S2_S2_fjLj1024EEEEELb1ELb1EEEvNS_9BwdParamsE)
        .other          _ZN10layer_norm22ln_bwd_finalize_kernelINS_22Kernel_traits_finalizeILj256Ef6__halfS2_S2_fjLb1ELj1024ELj4ENS_18Kernel_traits_baseILj256EfS2_S2_S2_fjLj1024EEEEELb1ELb1EEEvNS_9BwdParamsE,@"STO_CUDA_ENTRY STV_DEFAULT"
_ZN10layer_norm22ln_bwd_finalize_kernelINS_22Kernel_traits_finalizeILj256Ef6__halfS2_S2_fjLb1ELj1024ELj4ENS_18Kernel_traits_baseILj256EfS2_S2_S2_fjLj1024EEEEELb1ELb1EEEvNS_9BwdParamsE:
.text._ZN10layer_norm22ln_bwd_finalize_kernelINS_22Kernel_traits_finalizeILj256Ef6__halfS2_S2_fjLb1ELj1024ELj4ENS_18Kernel_traits_baseILj256EfS2_S2_S2_fjLj1024EEEEELb1ELb1EEEvNS_9BwdParamsE:
        /* <DEDUP_REMOVED lines=60> */
.L_x_3528:
        /* <DEDUP_REMOVED lines=87> */
.L_x_3527:
[----:B------:R-:W-:Y:S05]  /*0930*/  BSYNC.RECONVERGENT B1 ;  /* 0x0000000000017941 */ /* 0x000fea0003800200 */
.L_x_3526:
        /* <DEDUP_REMOVED lines=50> */
.L_x_3530:
[----:B------:R-:W-:Y:S05]  /*0c60*/  BSYNC.RECONVERGENT B1 ;  /* 0x0000000000017941 */ /* 0x000fea0003800200 */
.L_x_3529:
        /* <DEDUP_REMOVED lines=30> */
.L_x_3532:
[----:B------:R-:W-:Y:S05]  /*0e50*/  BSYNC.RECONVERGENT B1 ;  /* 0x0000000000017941 */ /* 0x000fea0003800200 */
.L_x_3531:
        /* <DEDUP_REMOVED lines=15> */
.L_x_3525:
[----:B------:R-:W-:Y:S05]  /*0f50*/  BSYNC.RECONVERGENT B0 ;  /* 0x0000000000007941 */ /* 0x000fea0003800200 */
.L_x_3524:
        /* <DEDUP_REMOVED lines=70> */
.L_x_3533:
        /* <DEDUP_REMOVED lines=12> */
.L_x_6454:


//--------------------- .text._ZN10layer_norm13ln_bwd_kernelINS_13Kernel_traitsIf6__halfS2_S2_fjLj256ELj1ELj4ELj1ELj16ENS_18Kernel_traits_baseILj256EfS2_S2_S2_fjLj128EEEEELb1ELb1ELb1ELb1EEEvNS_9BwdParamsE --------------------------
	.section	.text._ZN10layer_norm13ln_bwd_kernelINS_13Kernel_traitsIf6__halfS2_S2_fjLj256ELj1ELj4ELj1ELj16ENS_18Kernel_traits_baseILj256EfS2_S2_S2_fjLj128EEEEELb1ELb1ELb1ELb1EEEvNS_9BwdParamsE,"ax",@progbits
	.align	128
        .global         _ZN10layer_norm13ln_bwd_kernelINS_13Kernel_traitsIf6__halfS2_S2_fjLj256ELj1ELj4ELj1ELj16ENS_18Kernel_traits_baseILj256EfS2_S2_S2_fjLj128EEEEELb1ELb1ELb1ELb1EEEvNS_9BwdParamsE
        .type           _ZN10layer_norm13ln_bwd_kernelINS_13Kernel_traitsIf6__halfS2_S2_fjLj256ELj1ELj4ELj1ELj16ENS_18Kernel_traits_baseILj256EfS2_S2_S2_fjLj128EEEEELb1ELb1ELb1ELb1EEEvNS_9BwdParamsE,@function
        .size           _ZN10layer_norm13ln_bwd_kernelINS_13Kernel_traitsIf6__halfS2_S2_fjLj256ELj1ELj4ELj1ELj16ENS_18Kernel_traits_baseILj256EfS2_S2_S2_fjLj128EEEEELb1ELb1ELb1ELb1EEEvNS_9BwdParamsE,(.L_x_6455 - _ZN10layer_norm13ln_bwd_kernelINS_13Kernel_traitsIf6__halfS2_S2_fjLj256ELj1ELj4ELj1ELj16ENS_18Kernel_traits_baseILj256EfS2_S2_S2_fjLj128EEEEELb1ELb1ELb1ELb1EEEvNS_9BwdParamsE)
        .other          _ZN10layer_norm13ln_bwd_kernelINS_13Kernel_traitsIf6__halfS2_S2_fjLj256ELj1ELj4ELj1ELj16ENS_18Kernel_traits_baseILj256EfS2_S2_S2_fjLj128EEEEELb1ELb1ELb1ELb1EEEvNS_9BwdParamsE,@"STO_CUDA_ENTRY STV_DEFAULT"
_ZN10layer_norm13ln_bwd_kernelINS_13Kernel_traitsIf6__halfS2_S2_fjLj256ELj1ELj4ELj1ELj16ENS_18Kernel_traits_baseILj256EfS2_S2_S2_fjLj128EEEEELb1ELb1ELb1ELb1EEEvNS_9BwdParamsE:
.text._ZN10layer_norm13ln_bwd_kernelINS_13Kernel_traitsIf6__halfS2_S2_fjLj256ELj1ELj4ELj1ELj16ENS_18Kernel_traits_baseILj256EfS2_S2_S2_fjLj128EEEEELb1ELb1ELb1ELb1EEEvNS_9BwdParamsE:
        /* <DEDUP_REMOVED lines=40> */
.L_x_3586:
        /* <DEDUP_REMOVED lines=18> */
[----:B------:R-:W-:Y:S02]  /*03a0*/  IADD3 R52, PT, PT, R81, -0x1, RZ ;  /* 0xffffffff51347810 */ /* 0x000fe40007ffe0ff */
[----:B------:R-:W-:-:S03]  /*03b0*/  LEA.HI.SX32 R77, R3, R0, 0x1d ;  /* 0x00000000034d7211 */ /* 0x000fc600078feaff */
[----:B------:R-:W-:Y:S02]  /*03c0*/  IMAD R3, R52, UR8, RZ ;  /* 0x0000000834037c24 */ /* 0x000fe4000f8e02ff */
[----:B------:R-:W-:-:S03]  /*03d0*/  IMAD.WIDE R52, R56, 0x4, R84 ;  /* 0x0000000438347825 */ /* 0x000fc600078e0254 */
[----:B------:R-:W-:Y:S02]  /*03e0*/  SHF.R.S32.HI R58, RZ, 0x1f, R3 ;  /* 0x0000001fff3a7819 */ /* 0x000fe40000011403 */
[----:B-----5:R-:W-:Y:S01]  /*03f0*/  ISETP.GE.AND P1, PT, R54, 0x1, PT ;  /* 0x000000013600780c */ /* 0x020fe20003f26270 */
[----:B------:R3:W4:Y:S01]  /*0400*/  LDG.E R55, desc[UR6][R52.64] ;  /* 0x0000000634377981 */ /* 0x000722000c1e1900 */
[----:B------:R-:W-:Y:S01]  /*0410*/  LEA.HI R3, R58, R3, RZ, 0x3 ;  /* 0x000000033a037211 */ /* 0x000fe200078f18ff */
[----:B-1----:R-:W-:-:S03]  /*0420*/  IMAD.WIDE.U32 R60, R77, 0x10, R60 ;  /* 0x000000104d3c7825 */ /* 0x002fc600078e003c */
[----:B------:R-:W-:-:S03]  /*0430*/  LEA.HI.SX32 R3, R3, R0, 0x1d ;  /* 0x0000000003037211 */ /* 0x000fc600078feaff */
[----:B------:R-:W4:Y:S02]  /*0440*/  LDG.E.128 R60, desc[UR6][R60.64] ;  /* 0x000000063c3c7981 */ /* 0x000f24000c1e1d00 */
[----:B--2---:R-:W-:-:S06]  /*0450*/  IMAD.WIDE.U32 R64, R3, 0x10, R64 ;  /* 0x0000001003407825 */ /* 0x004fcc00078e0040 */
[----:B------:R-:W2:Y:S01]  /*0460*/  LDG.E.128 R64, desc[UR6][R64.64] ;  /* 0x0000000640407981 */ /* 0x000ea2000c1e1d00 */
        /* <DEDUP_REMOVED lines=19> */
[----:B----4-:R-:W-:Y:S01]  /*05a0*/  FSEL R3, R55, RZ, !P0 ;  /* 0x000000ff37037208 */ /* 0x010fe20004000000 */
[--C-:B------:R-:W-:Y:S02]  /*05b0*/  HADD2.F32 R76, -RZ, R60.reuse.H0_H0 ;  /* 0x2000003cff4c7230 */ /* 0x100fe40000004100 */
[----:B------:R-:W-:Y:S02]  /*05c0*/  HADD2.F32 R60, -RZ, R60.H1_H1 ;  /* 0x3000003cff3c7230 */ /* 0x000fe40000004100 */
[--C-:B------:R-:W-:Y:S02]  /*05d0*/  HADD2.F32 R78, -RZ, R61.reuse.H0_H0 ;  /* 0x2000003dff4e7230 */ /* 0x100fe40000004100 */
[----:B------:R-:W-:Y:S02]  /*05e0*/  HADD2.F32 R80, -RZ, R61.H1_H1 ;  /* 0x3000003dff507230 */ /* 0x000fe40000004100 */
[--C-:B------:R-:W-:Y:S02]  /*05f0*/  HADD2.F32 R84, -RZ, R62.reuse.H0_H0 ;  /* 0x2000003eff547230 */ /* 0x100fe40000004100 */
[----:B------:R-:W-:-:S02]  /*0600*/  HADD2.F32 R86, -RZ, R62.H1_H1 ;  /* 0x3000003eff567230 */ /* 0x000fc40000004100 */
[--C-:B------:R-:W-:Y:S02]  /*0610*/  HADD2.F32 R88, -RZ, R63.reuse.H0_H0 ;  /* 0x2000003fff587230 */ /* 0x100fe40000004100 */
[----:B------:R-:W-:Y:S02]  /*0620*/  HADD2.F32 R92, -RZ, R63.H1_H1 ;  /* 0x3000003fff5c7230 */ /* 0x000fe40000004100 */
[C---:B------:R-:W-:Y:S01]  /*0630*/  FADD.FTZ R76, -R3.reuse, R76 ;  /* 0x0000004c034c7221 */ /* 0x040fe20000010100 */
[--C-:B--2---:R-:W-:Y:S02]  /*0640*/  HADD2.F32 R55, -RZ, R64.reuse.H0_H0 ;  /* 0x20000040ff377230 */ /* 0x104fe40000004100 */
[C---:B-1----:R-:W-:Y:S01]  /*0650*/  FADD.FTZ R58, -R3.reuse, R60 ;  /* 0x0000003c033a7221 */ /* 0x042fe20000010100 */
[C---:B------:R-:W-:Y:S01]  /*0660*/  FADD.FTZ R60, -R3.reuse, R78 ;  /* 0x0000004e033c7221 */ /* 0x040fe20000010100 */
[C---:B------:R-:W-:Y:S01]  /*0670*/  FADD.FTZ R80, -R3.reuse, R80 ;  /* 0x0000005003507221 */ /* 0x040fe20000010100 */
[C---:B------:R-:W-:Y:S01]  /*0680*/  FADD.FTZ R62, -R3.reuse, R84 ;  /* 0x00000054033e7221 */ /* 0x040fe20000010100 */
[C---:B------:R-:W-:Y:S01]  /*0690*/  FADD.FTZ R86, -R3.reuse, R86 ;  /* 0x0000005603567221 */ /* 0x040fe20000010100 */
[C---:B------:R-:W-:Y:S01]  /*06a0*/  FADD.FTZ R90, -R3.reuse, R88 ;  /* 0x00000058035a7221 */ /* 0x040fe20000010100 */
[----:B------:R-:W-:Y:S01]  /*06b0*/  FADD.FTZ R92, -R3, R92 ;  /* 0x0000005c035c7221 */ /* 0x000fe20000010100 */
[----:B------:R-:W-:-:S02]  /*06c0*/  HADD2.F32 R78, -RZ, R64.H1_H1 ;  /* 0x30000040ff4e7230 */ /* 0x000fc40000004100 */
[C---:B------:R-:W-:Y:S01]  /*06d0*/  FMUL.FTZ R3, R57.reuse, R76 ;  /* 0x0000004c39037220 */ /* 0x040fe20000410000 */
[-C--:B------:R-:W-:Y:S01]  /*06e0*/  FMUL.FTZ R64, R16, R55.reuse ;  /* 0x0000003710407220 */ /* 0x080fe20000410000 */
[--C-:B------:R-:W-:Y:S02]  /*06f0*/  HADD2.F32 R77, -RZ, R65.reuse.H0_H0 ;  /* 0x20000041ff4d7230 */ /* 0x100fe40000004100 */
[C---:B------:R-:W-:Y:S01]  /*0700*/  FMUL.FTZ R58, R57.reuse, R58 ;  /* 0x0000003a393a7220 */ /* 0x040fe20000410000 */
[----:B------:R-:W-:Y:S02]  /*0710*/  HADD2.F32 R84, -RZ, R65.H1_H1 ;  /* 0x30000041ff547230 */ /* 0x000fe40000004100 */
[----:B------:R-:W-:Y:S01]  /*0720*/  FMUL.FTZ R59, R57, R60 ;  /* 0x0000003c393b7220 */ /* 0x000fe20000410000 */
[----:B------:R-:W-:Y:S01]  /*0730*/  FADD.FTZ R28, R28, R55 ;  /* 0x000000371c1c7221 */ /* 0x000fe20000010000 */
[----:B------:R-:W-:Y:S01]  /*0740*/  FFMA.FTZ R20, R3, R55, R20 ;  /* 0x0000003703147223 */ /* 0x000fe20000010014 */
[----:B------:R-:W-:Y:S01]  /*0750*/  FMUL.FTZ R65, R17, R78 ;  /* 0x0000004e11417220 */ /* 0x000fe20000410000 */
[----:B------:R-:W-:Y:S01]  /*0760*/  FADD.FTZ R76, RZ, R64 ;  /* 0x00000040ff4c7221 */ /* 0x000fe20000010000 */
[----:B------:R-:W-:Y:S01]  /*0770*/  FFMA.FTZ R55, R3, R64, RZ ;  /* 0x0000004003377223 */ /* 0x000fe200000100ff */
[----:B------:R-:W-:-:S02]  /*0780*/  HADD2.F32 R79, -RZ, R66.H0_H0 ;  /* 0x20000042ff4f7230 */ /* 0x000fc40000004100 */
[----:B------:R-:W-:Y:S01]  /*0790*/  FADD.FTZ R29, R29, R78 ;  /* 0x0000004e1d1d7221 */ /* 0x000fe20000010000 */
[----:B------:R-:W-:Y:S02]  /*07a0*/  HADD2.F32 R88, -RZ, R66.H1_H1 ;  /* 0x30000042ff587230 */ /* 0x000fe40000004100 */
[----:B------:R-:W-:Y:S01]  /*07b0*/  FFMA.FTZ R21, R58, R78, R21 ;  /* 0x0000004e3a157223 */ /* 0x000fe20000010015 */
[----:B------:R-:W-:Y:S01]  /*07c0*/  FADD.FTZ R30, R30, R77 ;  /* 0x0000004d1e1e7221 */ /* 0x000fe20000010000 */
[-C--:B------:R-:W-:Y:S01]  /*07d0*/  FFMA.FTZ R22, R59, R77.reuse, R22 ;  /* 0x0000004d3b167223 */ /* 0x080fe20000010016 */
[----:B------:R-:W-:Y:S01]  /*07e0*/  FMUL.FTZ R66, R18, R77 ;  /* 0x0000004d12427220 */ /* 0x000fe20000410000 */
[----:B------:R-:W-:Y:S01]  /*07f0*/  FADD.FTZ R77, R76, R65 ;  /* 0x000000414c4d7221 */ /* 0x000fe20000010000 */
[----:B------:R-:W-:Y:S01]  /*0800*/  FFMA.FTZ R78, R58, R65, R55 ;  /* 0x000000413a4e7223 */ /* 0x000fe20000010037 */
[--C-:B------:R-:W-:Y:S02]  /*0810*/  HADD2.F32 R85, -RZ, R67.reuse.H0_H0 ;  /* 0x20000043ff557230 */ /* 0x100fe40000004100 */
[----:B------:R-:W-:Y:S01]  /*0820*/  FMUL.FTZ R60, R57, R80 ;  /* 0x00000050393c7220 */ /* 0x000fe20000410000 */
        /* <DEDUP_REMOVED lines=9> */
[C---:B------:R-:W-:Y:S01]  /*08c0*/  FFMA.FTZ R78, R60.reuse, R67, R55 ;  /* 0x000000433c4e7223 */ /* 0x040fe20000010037 */
[C---:B------:R-:W-:Y:S01]  /*08d0*/  FMUL.FTZ R63, R57.reuse, R90 ;  /* 0x0000005a393f7220 */ /* 0x040fe20000410000 */
        /* <DEDUP_REMOVED lines=22> */
.L_x_3537:
[----:B------:R-:W-:Y:S02]  /*0a40*/  MOV R82, UR20 ;  /* 0x0000001400527c02 */ /* 0x000fe40008000f00 */
[----:B------:R-:W-:Y:S02]  /*0a50*/  CS2R R88, SRZ ;  /* 0x0000000000587805 */ /* 0x000fe4000001ff00 */
[----:B-----5:R-:W-:Y:S02]  /*0a60*/  ISETP.GE.AND P1, PT, R54, 0x1, PT ;  /* 0x000000013600780c */ /* 0x020fe40003f26270 */
[----:B------:R-:W-:Y:S02]  /*0a70*/  MOV R83, UR21 ;  /* 0x0000001500537c02 */ /* 0x000fe40008000f00 */
[----:B------:R-:W-:-:S04]  /*0a80*/  ISETP.NE.U32.AND P0, PT, R82, RZ, PT ;  /* 0x000000ff5200720c */ /* 0x000fc80003f05070 */
[----:B------:R-:W-:-:S05]  /*0a90*/  ISETP.NE.AND.EX P0, PT, R83, RZ, PT, P0 ;  /* 0x000000ff5300720c */ /* 0x000fca0003f05300 */
[----:B------:R-:W1:Y:S01]  /*0aa0*/  @P1 LDC R84, c[0x0][0x388] ;  /* 0x0000e200ff541b82 */ /* 0x000e620000000800 */
[----:B------:R-:W-:Y:S02]  /*0ab0*/  @P1 IADD3 R55, PT, PT, R54, -0x1, RZ ;  /* 0xffffffff36371810 */ /* 0x000fe40007ffe0ff */
[----:B------:R-:W-:-:S05]  /*0ac0*/  @P1 MOV R89, RZ ;  /* 0x000000ff00591202 */ /* 0x000fca0000000f00 */
[----:B------:R-:W2:Y:S08]  /*0ad0*/  @P0 LDC R85, c[0x0][0x388] ;  /* 0x0000e200ff550b82 */ /* 0x000eb00000000800 */
[----:B------:R-:W3:Y:S01]  /*0ae0*/  @P0 LDC.64 R52, c[0x0][0x438] ;  /* 0x00010e00ff340b82 */ /* 0x000ee20000000a00 */
[----:B-1----:R-:W-:-:S05]  /*0af0*/  @P1 IMAD R55, R55, R84, RZ ;  /* 0x0000005437371224 */ /* 0x002fca00078e02ff */
[----:B------:R-:W-:Y:S01]  /*0b00*/  @P1 SHF.R.S32.HI R84, RZ, 0x1f, R55 ;  /* 0x0000001fff541819 */ /* 0x000fe20000011437 */
[----:B--2---:R-:W-:-:S03]  /*0b10*/  @P0 IMAD R85, R56, R85, RZ ;  /* 0x0000005538550224 */ /* 0x004fc600078e02ff */
[----:B------:R-:W-:Y:S02]  /*0b20*/  @P1 LEA.HI R55, R84, R55, RZ, 0x3 ;  /* 0x0000003754371211 */ /* 0x000fe400078f18ff */
[----:B------:R-:W-:Y:S02]  /*0b30*/  @P0 SHF.R.S32.HI R86, RZ, 0x1f, R85 ;  /* 0x0000001fff560819 */ /* 0x000fe40000011455 */
[-C--:B------:R-:W-:Y:S02]  /*0b40*/  @P1 LEA.HI.SX32 R55, R55, R0.reuse, 0x1d ;  /* 0x0000000037371211 */ /* 0x080fe400078feaff */
[----:B------:R-:W-:Y:S02]  /*0b50*/  @P0 LEA.HI R85, R86, R85, RZ, 0x3 ;  /* 0x0000005556550211 */ /* 0x000fe400078f18ff */
[----:B------:R-:W-:Y:S02]  /*0b60*/  @P1 MOV R88, R55 ;  /* 0x0000003700581202 */ /* 0x000fe40000000f00 */
[----:B------:R-:W-:-:S02]  /*0b70*/  @P0 LEA.HI.SX32 R85, R85, R0, 0x1d ;  /* 0x0000000055550211 */ /* 0x000fc400078feaff */
[----:B------:R-:W-:-:S03]  /*0b80*/  LEA R86, P3, R88, UR10, 0x3 ;  /* 0x0000000a58567c11 */ /* 0x000fc6000f8618ff */
[----:B---3--:R-:W-:Y:S01]  /*0b90*/  @P0 IMAD.WIDE.U32 R84, R85, 0x10, R52 ;  /* 0x0000001055540825 */ /* 0x008fe200078e0034 */
[----:B------:R-:W-:-:S04]  /*0ba0*/  LEA.HI.X R87, R88, UR11, R89, 0x3, P3 ;  /* 0x0000000b58577c11 */ /* 0x000fc800098f1c59 */
[----:B------:R1:W5:Y:S04]  /*0bb0*/  @P0 LDG.E.128 R68, desc[UR6][R84.64] ;  /* 0x0000000654440981 */ /* 0x000368000c1e1d00 */
[----:B------:R1:W5:Y:S01]  /*0bc0*/  LDG.E.64 R52, desc[UR6][R86.64] ;  /* 0x0000000656347981 */ /* 0x000362000c1e1b00 */
[----:B------:R-:W-:Y:S01]  /*0bd0*/  HFMA2 R55, -RZ, RZ, 0, 0 ;  /* 0x00000000ff377431 */ /* 0x000fe200000001ff */
[----:B------:R-:W-:-:S07]  /*0be0*/  MOV R89, RZ ;  /* 0x000000ff00597202 */ /* 0x000fce0000000f00 */
.L_x_3538:
[----:B------:R-:W-:Y:S05]  /*0bf0*/  BSYNC.RECONVERGENT B1 ;  /* 0x0000000000017941 */ /* 0x000fea0003800200 */
.L_x_3536:
        /* <DEDUP_REMOVED lines=31> */
.L_x_3598:
        /* <DEDUP_REMOVED lines=46> */
.L_x_3544:
[----:B------:R-:W-:Y:S05]  /*10d0*/  BSYNC.RECONVERGENT B2 ;  /* 0x0000000000027941 */ /* 0x000fea0003800200 */
.L_x_3543:
        /* <DEDUP_REMOVED lines=9> */
[----:B-1---5:R-:W-:Y:S02]  /*1170*/  @P0 HADD2.F32 R89, -RZ, R72.H1_H1 ;  /* 0x30000048ff590230 */ /* 0x022fe40000004100 */
[----:B------:R-:W-:-:S04]  /*1180*/  FMUL.FTZ R90, R90, UR13 ;  /* 0x0000000d5a5a7c20 */ /* 0x000fc80008410000 */
[----:B------:R-:W-:-:S04]  /*1190*/  FMUL.FTZ R92, R90, UR12 ;  /* 0x0000000c5a5c7c20 */ /* 0x000fc80008410000 */
[----:B------:R-:W-:Y:S01]  /*11a0*/  FMUL.FTZ R90, R5, R92 ;  /* 0x0000005c055a7220 */ /* 0x000fe20000410000 */
[----:B------:R-:W-:-:S04]  /*11b0*/  @P0 FMUL.FTZ R88, R92, R89 ;  /* 0x000000595c580220 */ /* 0x000fc80000410000 */
[----:B------:R-:W-:Y:S01]  /*11c0*/  FSEL R90, R90, RZ, P0 ;  /* 0x000000ff5a5a7208 */ /* 0x000fe20000000000 */
[----:B------:R-:W-:-:S03]  /*11d0*/  FADD.FTZ R37, R37, R88 ;  /* 0x0000005825257221 */ /* 0x000fc60000010000 */
[----:B------:R-:W-:-:S04]  /*11e0*/  F2FP.F16.F32.PACK_AB R90, RZ, R90 ;  /* 0x0000005aff5a723e */ /* 0x000fc800000000ff */
[----:B------:R-:W-:-:S07]  /*11f0*/  PRMT R44, R44, 0x5410, R90 ;  /* 0x000054102c2c7816 */ /* 0x000fce000000005a */
.L_x_3546:
[----:B------:R-:W-:Y:S05]  /*1200*/  BSYNC.RECONVERGENT B2 ;  /* 0x0000000000027941 */ /* 0x000fea0003800200 */
.L_x_3545:
        /* <DEDUP_REMOVED lines=18> */
.L_x_3548:
[----:B------:R-:W-:Y:S05]  /*1330*/  BSYNC.RECONVERGENT B2 ;  /* 0x0000000000027941 */ /* 0x000fea0003800200 */
.L_x_3547:
        /* <DEDUP_REMOVED lines=9> */
[----:B-----5:R-:W-:Y:S02]  /*13d0*/  @P0 HADD2.F32 R87, -RZ, R73.H1_H1 ;  /* 0x30000049ff570230 */ /* 0x020fe40000004100 */
        /* <DEDUP_REMOVED lines=8> */
.L_x_3550:
[----:B------:R-:W-:Y:S05]  /*1460*/  BSYNC.RECONVERGENT B2 ;  /* 0x0000000000027941 */ /* 0x000fea0003800200 */
.L_x_3549:
        /* <DEDUP_REMOVED lines=10> */
[----:B-1----:R-:W-:Y:S01]  /*1510*/  FMUL.FTZ R89, R86, UR12 ;  /* 0x0000000c56597c20 */ /* 0x002fe20008410000 */
[----:B-----5:R-:W-:-:S03]  /*1520*/  @P0 HADD2.F32 R86, -RZ, R74.H0_H0 ;  /* 0x2000004aff560230 */ /* 0x020fc60000004100 */
[----:B------:R-:W-:Y:S02]  /*1530*/  FMUL.FTZ R88, R8, R89 ;  /* 0x0000005908587220 */ /* 0x000fe40000410000 */
[----:B------:R-:W-:-:S03]  /*1540*/  @P0 FMUL.FTZ R87, R89, R86 ;  /* 0x0000005659570220 */ /* 0x000fc60000410000 */
[----:B------:R-:W-:Y:S01]  /*1550*/  FSEL R88, R88, RZ, P0 ;  /* 0x000000ff58587208 */ /* 0x000fe20000000000 */
[----:B------:R-:W-:-:S03]  /*1560*/  FADD.FTZ R40, R40, R87 ;  /* 0x0000005728287221 */ /* 0x000fc60000010000 */
[----:B------:R-:W-:-:S04]  /*1570*/  F2FP.F16.F32.PACK_AB R88, RZ, R88 ;  /* 0x00000058ff58723e */ /* 0x000fc800000000ff */
[----:B------:R-:W-:-:S07]  /*1580*/  PRMT R46, R88, 0x7610, R46 ;  /* 0x00007610582e7816 */ /* 0x000fce000000002e */
.L_x_3552:
[----:B------:R-:W-:Y:S05]  /*1590*/  BSYNC.RECONVERGENT B2 ;  /* 0x0000000000027941 */ /* 0x000fea0003800200 */
.L_x_3551:
        /* <DEDUP_REMOVED lines=18> */
.L_x_3554:
[----:B------:R-:W-:Y:S05]  /*16c0*/  BSYNC.RECONVERGENT B2 ;  /* 0x0000000000027941 */ /* 0x000fea0003800200 */
.L_x_3553:
        /* <DEDUP_REMOVED lines=9> */
[----:B-----5:R-:W-:Y:S02]  /*1760*/  @P0 HADD2.F32 R84, -RZ, R75.H0_H0 ;  /* 0x2000004bff540230 */ /* 0x020fe40000004100 */
        /* <DEDUP_REMOVED lines=8> */
.L_x_3556:
[----:B------:R-:W-:Y:S05]  /*17f0*/  BSYNC.RECONVERGENT B2 ;  /* 0x0000000000027941 */ /* 0x000fea0003800200 */
.L_x_3555:
[----:B------:R-:W-:Y:S05]  /*1800*/  @!P1 BRA `(.L_x_3557) ;  /* 0x0000001400449947 */ /* 0x000fea0003800000 */
[----:B------:R-:W-:Y:S01]  /*1810*/  FFMA.FTZ R82, R80, R82, R83 ;  /* 0x0000005250527223 */ /* 0x000fe20000010053 */
[----:B------:R-:W-:Y:S02]  /*1820*/  ISETP.GT.AND P2, PT, R81, RZ, PT ;  /* 0x000000ff5100720c */ /* 0x000fe40003f44270 */
[----:B------:R-:W-:Y:S01]  /*1830*/  ISETP.GE.U32.AND P0, PT, R52, RZ, PT ;  /* 0x000000ff3400720c */ /* 0x000fe20003f06070 */
[----:B------:R-:W-:-:S03]  /*1840*/  FADD.FTZ R82, R79, -R82 ;  /* 0x800000524f527221 */ /* 0x000fc60000010000 */
[----:B------:R-:W-:Y:S01]  /*1850*/  ISETP.GE.U32.AND.EX P0, PT, R53, 0x1000000, PT, P0 ;  /* 0x010000003500780c */ /* 0x000fe20003f06100 */
[----:B------:R-:W-:-:S05]  /*1860*/  FMUL.FTZ R82, R57, R82 ;  /* 0x0000005239527220 */ /* 0x000fca0000410000 */
[----:B------:R-:W-:-:S05]  /*1870*/  FSEL R52, R82, RZ, P2 ;  /* 0x000000ff52347208 */ /* 0x000fca0001000000 */
[----:B------:R-:W-:Y:S02]  /*1880*/  FMUL.FTZ R52, R52, UR13 ;  /* 0x0000000d34347c20 */ /* 0x000fe40008410000 */
[----:B-----5:R-:W-:Y:S02]  /*1890*/  @P0 HADD2.F32 R53, -RZ, R75.H1_H1 ;  /* 0x3000004bff350230 */ /* 0x020fe40000004100 */
[----:B------:R-:W-:Y:S01]  /*18a0*/  FMUL.FTZ R82, R52, UR12 ;  /* 0x0000000c34527c20 */ /* 0x000fe20008410000 */
[----:B------:R-:W-:-:S03]  /*18b0*/  MOV R52, RZ ;  /* 0x000000ff00347202 */ /* 0x000fc60000000f00 */
[----:B------:R-:W-:Y:S01]  /*18c0*/  FMUL.FTZ R57, R11, R82 ;  /* 0x000000520b397220 */ /* 0x000fe20000410000 */
[----:B------:R-:W-:-:S04]  /*18d0*/  @P0 FMUL.FTZ R52, R82, R53 ;  /* 0x0000003552340220 */ /* 0x000fc80000410000 */
[----:B------:R-:W-:Y:S01]  /*18e0*/  FSEL R57, R57, RZ, P0 ;  /* 0x000000ff39397208 */ /* 0x000fe20000000000 */
[----:B------:R-:W-:-:S03]  /*18f0*/  FADD.FTZ R43, R43, R52 ;  /* 0x000000342b2b7221 */ /* 0x000fc60000010000 */
[----:B------:R-:W-:-:S04]  /*1900*/  F2FP.F16.F32.PACK_AB R57, RZ, R57 ;  /* 0x00000039ff39723e */ /* 0x000fc800000000ff */
[----:B------:R-:W-:Y:S01]  /*1910*/  PRMT R47, R47, 0x5410, R57 ;  /* 0x000054102f2f7816 */ /* 0x000fe20000000039 */
[----:B------:R-:W-:Y:S06]  /*1920*/  BRA `(.L_x_3557) ;  /* 0x0000001000fc7947 */ /* 0x000fec0003800000 */
.L_x_3542:
        /* <DEDUP_REMOVED lines=39> */
.L_x_3559:
[----:B------:R-:W-:Y:S05]  /*1ba0*/  BSYNC.RECONVERGENT B2 ;  /* 0x0000000000027941 */ /* 0x000fea0003800200 */
.L_x_3558:
        /* <DEDUP_REMOVED lines=14> */
.L_x_3561:
[----:B------:R-:W-:Y:S05]  /*1c90*/  BSYNC.RECONVERGENT B2 ;  /* 0x0000000000027941 */ /* 0x000fea0003800200 */
.L_x_3560:
[----:B------:R-:W-:Y:S01]  /*1ca0*/  BSSY.RECONVERGENT B2, `(.L_x_3562) ;  /* 0x000000e000027945 */ /* 0x000fe20003800200 */
[----:B------:R-:W-:-:S03]  /*1cb0*/  FSEL R88, R92, RZ, P0 ;  /* 0x000000ff5c587208 */ /* 0x000fc60000000000 */
[----:B------:R-:W-:Y:S05]  /*1cc0*/  @!P1 BRA `(.L_x_3563) ;  /* 0x00000000002c9947 */ /* 0x000fea0003800000 */
        /* <DEDUP_REMOVED lines=11> */
.L_x_3563:
[----:B------:R-:W-:Y:S05]  /*1d80*/  BSYNC.RECONVERGENT B2 ;  /* 0x0000000000027941 */ /* 0x000fea0003800200 */
.L_x_3562:
        /* <DEDUP_REMOVED lines=14> */
.L_x_3565:
[----:B------:R-:W-:Y:S05]  /*1e70*/  BSYNC.RECONVERGENT B2 ;  /* 0x0000000000027941 */ /* 0x000fea0003800200 */
.L_x_3564:
        /* <DEDUP_REMOVED lines=14> */
.L_x_3567:
[----:B------:R-:W-:Y:S05]  /*1f60*/  BSYNC.RECONVERGENT B2 ;  /* 0x0000000000027941 */ /* 0x000fea0003800200 */
.L_x_3566:
        /* <DEDUP_REMOVED lines=14> */
.L_x_3569:
[----:B------:R-:W-:Y:S05]  /*2050*/  BSYNC.RECONVERGENT B2 ;  /* 0x0000000000027941 */ /* 0x000fea0003800200 */
.L_x_3568:
        /* <DEDUP_REMOVED lines=21> */
.L_x_3571:
[----:B------:R-:W-:Y:S05]  /*21b0*/  BSYNC.RECONVERGENT B2 ;  /* 0x0000000000027941 */ /* 0x000fea0003800200 */
.L_x_3570:
        /* <DEDUP_REMOVED lines=12> */
[----:B-----5:R-:W-:Y:S01]  /*2280*/  @P0 HADD2.F32 R57, -RZ, R75.H1_H1 ;  /* 0x3000004bff390230 */ /* 0x020fe20000004100 */
[----:B------:R-:W-:-:S04]  /*2290*/  F2FP.F16.F32.PACK_AB R53, RZ, R53 ;  /* 0x00000035ff35723e */ /* 0x000fc800000000ff */
[----:B------:R-:W-:Y:S01]  /*22a0*/  @P0 FMUL.FTZ R52, R57, R82 ;  /* 0x0000005239340220 */ /* 0x000fe20000410000 */
[----:B------:R-:W-:-:S03]  /*22b0*/  PRMT R47, R47, 0x5410, R53 ;  /* 0x000054102f2f7816 */ /* 0x000fc60000000035 */
[----:B------:R-:W-:Y:S01]  /*22c0*/  FADD.FTZ R43, R43, R52 ;  /* 0x000000342b2b7221 */ /* 0x000fe20000010000 */
[----:B------:R-:W-:Y:S06]  /*22d0*/  BRA `(.L_x_3557) ;  /* 0x0000000800907947 */ /* 0x000fec0003800000 */
.L_x_3541:
[----:B------:R-:W-:Y:S01]  /*22e0*/  ISETP.GT.AND P3, PT, R81, RZ, PT ;  /* 0x000000ff5100720c */ /* 0x000fe20003f64270 */
[----:B------:R-:W-:Y:S01]  /*22f0*/  @P2 FFMA.FTZ R81, R3, R82, R83 ;  /* 0x0000005203512223 */ /* 0x000fe20000010053 */
[----:B------:R-:W-:Y:S01]  /*2300*/  MOV R93, UR22 ;  /* 0x00000016005d7c02 */ /* 0x000fe20008000f00 */
[--C-:B------:R-:W-:Y:S01]  /*2310*/  HADD2.F32 R102, -RZ, R68.reuse.H0_H0 ;  /* 0x20000044ff667230 */ /* 0x100fe20000004100 */
[----:B------:R-:W-:Y:S01]  /*2320*/  MOV R99, UR23 ;  /* 0x0000001700637c02 */ /* 0x000fe20008000f00 */
[----:B------:R-:W-:Y:S01]  /*2330*/  @P2 FADD.FTZ R81, R64, -R81 ;  /* 0x8000005140512221 */ /* 0x000fe20000010000 */
[----:B------:R-:W-:Y:S01]  /*2340*/  ISETP.NE.U32.AND P0, PT, R93, RZ, PT ;  /* 0x000000ff5d00720c */ /* 0x000fe20003f05070 */
[----:B------:R-:W-:Y:S01]  /*2350*/  HADD2.F32 R100, -RZ, R68.H1_H1 ;  /* 0x30000044ff647230 */ /* 0x000fe20000004100 */
[----:B------:R-:W-:Y:S01]  /*2360*/  BSSY.RECONVERGENT B2, `(.L_x_3572) ;  /* 0x000002b000027945 */ /* 0x000fe20003800200 */
[----:B------:R-:W-:Y:S01]  /*2370*/  @P2 FFMA.FTZ R102, R57, R81, R102 ;  /* 0x0000005139662223 */ /* 0x000fe20000010066 */
[----:B------:R-:W-:Y:S01]  /*2380*/  ISETP.NE.AND.EX P0, PT, R99, RZ, PT, P0 ;  /* 0x000000ff6300720c */ /* 0x000fe20003f05300 */
[----:B------:R-:W-:-:S02]  /*2390*/  HADD2.F32 R96, -RZ, R69.H1_H1 ;  /* 0x30000045ff607230 */ /* 0x000fc40000004100 */
[-CC-:B------:R-:W-:Y:S01]  /*23a0*/  @P3 FFMA.FTZ R90, R58, R82.reuse, R83.reuse ;  /* 0x000000523a5a3223 */ /* 0x180fe20000010053 */
[-CC-:B------:R-:W-:Y:S01]  /*23b0*/  @P3 FFMA.FTZ R92, R60, R82.reuse, R83.reuse ;  /* 0x000000523c5c3223 */ /* 0x180fe20000010053 */
[-CC-:B-1----:R-:W-:Y:S01]  /*23c0*/  @P3 FFMA.FTZ R89, R59, R82.reuse, R83.reuse ;  /* 0x000000523b593223 */ /* 0x182fe20000010053 */
[-CC-:B------:R-:W-:Y:S01]  /*23d0*/  @P3 FFMA.FTZ R91, R61, R82.reuse, R83.reuse ;  /* 0x000000523d5b3223 */ /* 0x180fe20000010053 */
[----:B------:R-:W-:Y:S01]  /*23e0*/  @P3 FADD.FTZ R90, R65, -R90 ;  /* 0x8000005a415a3221 */ /* 0x000fe20000010000 */
[----:B------:R-:W-:Y:S01]  /*23f0*/  @P3 FADD.FTZ R81, R67, -R92 ;  /* 0x8000005c43513221 */ /* 0x000fe20000010000 */
[-CC-:B------:R-:W-:Y:S01]  /*2400*/  @P3 FFMA.FTZ R104, R62, R82.reuse, R83.reuse ;  /* 0x000000523e683223 */ /* 0x180fe20000010053 */
[-CC-:B------:R-:W-:Y:S01]  /*2410*/  @P3 FFMA.FTZ R101, R63, R82.reuse, R83.reuse ;  /* 0x000000523f653223 */ /* 0x180fe20000010053 */
[----:B------:R-:W-:Y:S01]  /*2420*/  @P3 FFMA.FTZ R106, R80, R82, R83 ;  /* 0x00000052506a3223 */ /* 0x000fe20000010053 */
[----:B------:R-:W-:Y:S01]  /*2430*/  @P3 FFMA.FTZ R100, R57, R90, R100 ;  /* 0x0000005a39643223 */ /* 0x000fe20000010064 */
[----:B------:R-:W-:-:S02]  /*2440*/  HADD2.F32 R98, -RZ, R69.H0_H0 ;  /* 0x20000045ff627230 */ /* 0x000fc40000004100 */
[----:B------:R-:W-:Y:S01]  /*2450*/  @P3 FFMA.FTZ R96, R57, R81, R96 ;  /* 0x0000005139603223 */ /* 0x000fe20000010060 */
[--C-:B------:R-:W-:Y:S02]  /*2460*/  HADD2.F32 R94, -RZ, R70.reuse.H0_H0 ;  /* 0x20000046ff5e7230 */ /* 0x100fe40000004100 */
[----:B------:R-:W-:Y:S01]  /*2470*/  @P3 FADD.FTZ R89, R66, -R89 ;  /* 0x8000005942593221 */ /* 0x000fe20000010000 */
[----:B------:R-:W-:Y:S02]  /*2480*/  HADD2.F32 R82, -RZ, R70.H1_H1 ;  /* 0x30000046ff527230 */ /* 0x000fe40000004100 */
[----:B------:R-:W-:Y:S01]  /*2490*/  @P3 FADD.FTZ R91, R76, -R91 ;  /* 0x8000005b4c5b3221 */ /* 0x000fe20000010000 */
[--C-:B------:R-:W-:Y:S02]  /*24a0*/  HADD2.F32 R90, -RZ, R71.reuse.H0_H0 ;  /* 0x20000047ff5a7230 */ /* 0x100fe40000004100 */
[----:B------:R-:W-:Y:S01]  /*24b0*/  @P3 FADD.FTZ R81, R77, -R104 ;  /* 0x800000684d513221 */ /* 0x000fe20000010000 */
[----:B------:R-:W-:-:S02]  /*24c0*/  HADD2.F32 R92, -RZ, R71.H1_H1 ;  /* 0x30000047ff5c7230 */ /* 0x000fc40000004100 */
[----:B------:R-:W-:Y:S01]  /*24d0*/  @P3 FADD.FTZ R101, R78, -R101 ;  /* 0x800000654e653221 */ /* 0x000fe20000010000 */
[----:B------:R-:W-:Y:S01]  /*24e0*/  @P3 FADD.FTZ R83, R79, -R106 ;  /* 0x8000006a4f533221 */ /* 0x000fe20000010000 */
        /* <DEDUP_REMOVED lines=18> */
.L_x_3573:
[----:B------:R-:W-:Y:S05]  /*2610*/  BSYNC.RECONVERGENT B2 ;  /* 0x0000000000027941 */ /* 0x000fea0003800200 */
.L_x_3572:
        /* <DEDUP_REMOVED lines=23> */
[----:B------:R-:W-:-:S07]  /*2790*/  PRMT R44, R44, 0x5410, R91 ;  /* 0x000054102c2c7816 */ /* 0x000fce000000005b */
.L_x_3575:
[----:B------:R-:W-:Y:S05]  /*27a0*/  BSYNC.RECONVERGENT B2 ;  /* 0x0000000000027941 */ /* 0x000fea0003800200 */
.L_x_3574:
[----:B------:R-:W-:Y:S04]  /*27b0*/  BSSY.RECONVERGENT B2, `(.L_x_3576) ;  /* 0x000000d000027945 */ /* 0x000fe80003800200 */
        /* <DEDUP_REMOVED lines=12> */
.L_x_3577:
[----:B------:R-:W-:Y:S05]  /*2880*/  BSYNC.RECONVERGENT B2 ;  /* 0x0000000000027941 */ /* 0x000fea0003800200 */
.L_x_3576:
[----:B------:R-:W-:Y:S04]  /*2890*/  BSSY.RECONVERGENT B2, `(.L_x_3578) ;  /* 0x000000d000027945 */ /* 0x000fe80003800200 */
[----:B------:R-:W-:Y:S05]  /*28a0*/  @!P1 BRA `(.L_x_3579) ;  /* 0x00000000002c9947 */ /* 0x000fea0003800000 */
        /* <DEDUP_REMOVED lines=11> */
.L_x_3579:
[----:B------:R-:W-:Y:S05]  /*2960*/  BSYNC.RECONVERGENT B2 ;  /* 0x0000000000027941 */ /* 0x000fea0003800200 */
.L_x_3578:
        /* <DEDUP_REMOVED lines=13> */
.L_x_3581:
[----:B------:R-:W-:Y:S05]  /*2a40*/  BSYNC.RECONVERGENT B2 ;  /* 0x0000000000027941 */ /* 0x000fea0003800200 */
.L_x_3580:
[----:B------:R-:W-:Y:S04]  /*2a50*/  BSSY.RECONVERGENT B2, `(.L_x_3582) ;  /* 0x000000d000027945 */ /* 0x000fe80003800200 */
        /* <DEDUP_REMOVED lines=12> */
.L_x_3583:
[----:B------:R-:W-:Y:S05]  /*2b20*/  BSYNC.RECONVERGENT B2 ;  /* 0x0000000000027941 */ /* 0x000fea0003800200 */
.L_x_3582:
        /* <DEDUP_REMOVED lines=13> */
.L_x_3585:
[----:B------:R-:W-:Y:S05]  /*2c00*/  BSYNC.RECONVERGENT B2 ;  /* 0x0000000000027941 */ /* 0x000fea0003800200 */
.L_x_3584:
[----:B------:R-:W-:Y:S02]  /*2c10*/  @P0 PRMT R51, R89, 0x7610, R51 ;  /* 0x0000761059330816 */ /* 0x000fe40000000033 */
[----:B------:R-:W-:Y:S02]  /*2c20*/  @P0 PRMT R49, R49, 0x5410, R81 ;  /* 0x0000541031310816 */ /* 0x000fe40000000051 */
[----:B------:R-:W-:Y:S02]  /*2c30*/  @P0 PRMT R50, R50, 0x5410, R83 ;  /* 0x0000541032320816 */ /* 0x000fe40000000053 */
[----:B------:R-:W-:Y:S01]  /*2c40*/  @P0 PRMT R51, R51, 0x5410, R57 ;  /* 0x0000541033330816 */ /* 0x000fe20000000039 */
[----:B------:R-:W-:Y:S06]  /*2c50*/  @!P1 BRA `(.L_x_3557) ;  /* 0x0000000000309947 */ /* 0x000fec0003800000 */
[----:B------:R-:W-:Y:S01]  /*2c60*/  ISETP.GE.U32.AND P0, PT, R52, RZ, PT ;  /* 0x000000ff3400720c */ /* 0x000fe20003f06070 */
[----:B------:R-:W-:Y:S01]  /*2c70*/  FMUL.FTZ R92, R92, UR13 ;  /* 0x0000000d5c5c7c20 */ /* 0x000fe20008410000 */
[----:B------:R-:W-:Y:S02]  /*2c80*/  MOV R52, RZ ;  /* 0x000000ff00347202 */ /* 0x000fe40000000f00 */
[----:B------:R-:W-:Y:S01]  /*2c90*/  ISETP.GE.U32.AND.EX P0, PT, R53, 0x1000000, PT, P0 ;  /* 0x010000003500780c */ /* 0x000fe20003f06100 */
[----:B------:R-:W-:-:S04]  /*2ca0*/  FMUL.FTZ R92, R92, UR12 ;  /* 0x0000000c5c5c7c20 */ /* 0x000fc80008410000 */
[----:B------:R-:W-:-:S05]  /*2cb0*/  FMUL.FTZ R53, R11, R92 ;  /* 0x0000005c0b357220 */ /* 0x000fca0000410000 */
[----:B------:R-:W-:-:S03]  /*2cc0*/  FSEL R53, R53, RZ, P0 ;  /* 0x000000ff35357208 */ /* 0x000fc60000000000 */
[----:B-----5:R-:W-:Y:S01]  /*2cd0*/  @P0 HADD2.F32 R57, -RZ, R75.H1_H1 ;  /* 0x3000004bff390230 */ /* 0x020fe20000004100 */
[----:B------:R-:W-:-:S04]  /*2ce0*/  F2FP.F16.F32.PACK_AB R53, RZ, R53 ;  /* 0x00000035ff35723e */ /* 0x000fc800000000ff */
[----:B------:R-:W-:Y:S01]  /*2cf0*/  @P0 FMUL.FTZ R52, R57, R92 ;  /* 0x0000005c39340220 */ /* 0x000fe20000410000 */
[----:B------:R-:W-:-:S03]  /*2d00*/  PRMT R47, R47, 0x5410, R53 ;  /* 0x000054102f2f7816 */ /* 0x000fc60000000035 */
[----:B------:R-:W-:-:S07]  /*2d10*/  FADD.FTZ R43, R43, R52 ;  /* 0x000000342b2b7221 */ /* 0x000fce0000010000 */
.L_x_3557:
[----:B------:R-:W-:Y:S05]  /*2d20*/  BSYNC.RECONVERGENT B1 ;  /* 0x0000000000017941 */ /* 0x000fea0003800200 */
.L_x_3540:
        /* <DEDUP_REMOVED lines=12> */
[----:B------:R-:W-:Y:S02]  /*2df0*/  @P1 LEA.HI.X R55, R54, R83, R55, 0x4, P2 ;  /* 0x0000005336371211 */ /* 0x000fe400010f2437 */
[----:B------:R-:W-:Y:S01]  /*2e00*/  @P1 MOV R54, R57 ;  /* 0x0000003900361202 */ /* 0x000fe20000000f00 */
[----:B----4-:R-:W-:-:S05]  /*2e10*/  @P0 IMAD.WIDE.U32 R52, R81, 0x10, R52 ;  /* 0x0000001051340825 */ /* 0x010fca00078e0034 */
[----:B------:R2:W-:Y:S01]  /*2e20*/  @P0 STG.E.128 desc[UR6][R52.64], R48 ;  /* 0x0000003034000986 */ /* 0x0005e2000c101d06 */
[----:B------:R-:W-:-:S03]  /*2e30*/  ISETP.GE.AND P0, PT, R56, R85, PT ;  /* 0x000000553800720c */ /* 0x000fc60003f06270 */
[----:B------:R2:W-:Y:S10]  /*2e40*/  @P1 STG.E.128 desc[UR6][R54.64], R44 ;  /* 0x0000002c36001986 */ /* 0x0005f4000c101d06 */
[----:B------:R-:W-:Y:S05]  /*2e50*/  @!P0 BRA `(.L_x_3586) ;  /* 0xffffffd400088947 */ /* 0x000fea000383ffff */
.L_x_3535:
[----:B------:R-:W-:Y:S05]  /*2e60*/  BSYNC B0 ;  /* 0x0000000000007941 */ /* 0x000fea0003800000 */
.L_x_3534:
        /* <DEDUP_REMOVED lines=91> */
.L_x_3539:
        /* <DEDUP_REMOVED lines=8> */
.L_x_3588:
[----:B------:R-:W-:Y:S05]  /*34a0*/  BSYNC B1 ;  /* 0x0000000000017941 */ /* 0x000fea0003800000 */
.L_x_3587:
        /* <DEDUP_REMOVED lines=8> */
.L_x_3589:
[----:B------:R-:W-:-:S05]  /*3530*/  FADD.FTZ R90, R90, R55 ;  /* 0x000000375a5a7221 */ /* 0x000fca0000010000 */
[----:B------:R-:W-:Y:S01]  /*3540*/  MOV R103, R90 ;  /* 0x0000005a00677202 */ /* 0x000fe20000000f00 */
[----:B------:R-:W-:Y:S01]  /*3550*/  HFMA2 R102, -RZ, RZ, 0, 1.1920928955078125e-07 ;  /* 0x00000002ff667431 */ /* 0x000fe200000001ff */
[----:B------:R-:W-:-:S07]  /*3560*/  MOV R92, R101 ;  /* 0x00000065005c7202 */ /* 0x000fce0000000f00 */
[----:B------:R-:W-:Y:S05]  /*3570*/  WARPSYNC.COLLECTIVE R100, `(.L_x_3590) ;  /* 0x0000000064087348 */ /* 0x000fea0003c00000 */
[----:B------:R0:W1:Y:S02]  /*3580*/  SHFL.BFLY P0, R101, R103, R102, R105 ;  /* 0x0c00006667657389 */ /* 0x0000640000000069 */
[----:B01----:R-:W-:Y:S05]  /*3590*/  ENDCOLLECTIVE ;  /* 0x000000000000791b */ /* 0x003fea0003800000 */
.L_x_3590:
[----:B------:R-:W-:-:S05]  /*35a0*/  FADD.FTZ R92, R92, R89 ;  /* 0x000000595c5c7221 */ /* 0x000fca0000010000 */
[----:B------:R-:W-:Y:S02]  /*35b0*/  MOV R103, R92 ;  /* 0x0000005c00677202 */ /* 0x000fe40000000f00 */
[----:B------:R-:W-:-:S07]  /*35c0*/  MOV R91, R101 ;  /* 0x00000065005b7202 */ /* 0x000fce0000000f00 */
[----:B------:R-:W-:Y:S05]  /*35d0*/  WARPSYNC.COLLECTIVE R100, `(.L_x_3591) ;  /* 0x0000000064087348 */ /* 0x000fea0003c00000 */
[----:B------:R0:W1:Y:S02]  /*35e0*/  SHFL.BFLY P0, R101, R103, R102, R105 ;  /* 0x0c00006667657389 */ /* 0x0000640000000069 */
[----:B01----:R-:W-:Y:S05]  /*35f0*/  ENDCOLLECTIVE ;  /* 0x000000000000791b */ /* 0x003fea0003800000 */
.L_x_3591:
[----:B------:R-:W-:-:S05]  /*3600*/  FADD.FTZ R91, R90, R91 ;  /* 0x0000005b5a5b7221 */ /* 0x000fca0000010000 */
[----:B------:R-:W-:Y:S01]  /*3610*/  MOV R103, R91 ;  /* 0x0000005b00677202 */ /* 0x000fe20000000f00 */
[----:B------:R-:W-:Y:S01]  /*3620*/  HFMA2 R102, -RZ, RZ, 0, 2.384185791015625e-07 ;  /* 0x00000004ff667431 */ /* 0x000fe200000001ff */
[----:B------:R-:W-:-:S07]  /*3630*/  MOV R93, R101 ;  /* 0x00000065005d7202 */ /* 0x000fce0000000f00 */
[----:B------:R-:W-:Y:S05]  /*3640*/  WARPSYNC.COLLECTIVE R100, `(.L_x_3592) ;  /* 0x0000000064087348 */ /* 0x000fea0003c00000 */
[----:B------:R0:W1:Y:S02]  /*3650*/  SHFL.BFLY P0, R101, R103, R102, R105 ;  /* 0x0c00006667657389 */ /* 0x0000640000000069 */
[----:B01----:R-:W-:Y:S05]  /*3660*/  ENDCOLLECTIVE ;  /* 0x000000000000791b */ /* 0x003fea0003800000 */
.L_x_3592:
[----:B------:R-:W-:-:S05]  /*3670*/  FADD.FTZ R93, R92, R93 ;  /* 0x0000005d5c5d7221 */ /* 0x000fca0000010000 */
[----:B------:R-:W-:Y:S02]  /*3680*/  MOV R103, R93 ;  /* 0x0000005d00677202 */ /* 0x000fe40000000f00 */
[----:B------:R-:W-:-:S07]  /*3690*/  MOV R94, R101 ;  /* 0x00000065005e7202 */ /* 0x000fce0000000f00 */
[----:B------:R-:W-:Y:S05]  /*36a0*/  WARPSYNC.COLLECTIVE R100, `(.L_x_3593) ;  /* 0x0000000064087348 */ /* 0x000fea0003c00000 */
[----:B------:R0:W1:Y:S02]  /*36b0*/  SHFL.BFLY P0, R101, R103, R102, R105 ;  /* 0x0c00006667657389 */ /* 0x0000640000000069 */
[----:B01----:R-:W-:Y:S05]  /*36c0*/  ENDCOLLECTIVE ;  /* 0x000000000000791b */ /* 0x003fea0003800000 */
.L_x_3593:
[----:B------:R-:W-:-:S05]  /*36d0*/  FADD.FTZ R94, R91, R94 ;  /* 0x0000005e5b5e7221 */ /* 0x000fca0000010000 */
[----:B------:R-:W-:Y:S01]  /*36e0*/  MOV R103, R94 ;  /* 0x0000005e00677202 */ /* 0x000fe20000000f00 */
[----:B------:R-:W-:Y:S01]  /*36f0*/  HFMA2 R102, -RZ, RZ, 0, 4.76837158203125e-07 ;  /* 0x00000008ff667431 */ /* 0x000fe200000001ff */
[----:B------:R-:W-:-:S07]  /*3700*/  MOV R96, R101 ;  /* 0x0000006500607202 */ /* 0x000fce0000000f00 */
[----:B------:R-:W-:Y:S05]  /*3710*/  WARPSYNC.COLLECTIVE R100, `(.L_x_3594) ;  /* 0x0000000064087348 */ /* 0x000fea0003c00000 */
[----:B------:R0:W1:Y:S02]  /*3720*/  SHFL.BFLY P0, R101, R103, R102, R105 ;  /* 0x0c00006667657389 */ /* 0x0000640000000069 */
[----:B01----:R-:W-:Y:S05]  /*3730*/  ENDCOLLECTIVE ;  /* 0x000000000000791b */ /* 0x003fea0003800000 */
.L_x_3594:
[----:B------:R-:W-:-:S05]  /*3740*/  FADD.FTZ R96, R93, R96 ;  /* 0x000000605d607221 */ /* 0x000fca0000010000 */
[----:B------:R-:W-:Y:S02]  /*3750*/  MOV R103, R96 ;  /* 0x0000006000677202 */ /* 0x000fe40000000f00 */
[----:B------:R-:W-:-:S07]  /*3760*/  MOV R55, R101 ;  /* 0x0000006500377202 */ /* 0x000fce0000000f00 */
[----:B------:R-:W-:Y:S05]  /*3770*/  WARPSYNC.COLLECTIVE R100, `(.L_x_3595) ;  /* 0x0000000064087348 */ /* 0x000fea0003c00000 */
[----:B------:R0:W1:Y:S02]  /*3780*/  SHFL.BFLY P0, R101, R103, R102, R105 ;  /* 0x0c00006667657389 */ /* 0x0000640000000069 */
[----:B01----:R-:W-:Y:S05]  /*3790*/  ENDCOLLECTIVE ;  /* 0x000000000000791b */ /* 0x003fea0003800000 */
.L_x_3595:
[----:B------:R-:W-:-:S05]  /*37a0*/  FADD.FTZ R98, R94, R55 ;  /* 0x000000375e627221 */ /* 0x000fca0000010000 */
[----:B------:R-:W-:Y:S01]  /*37b0*/  MOV R103, R98 ;  /* 0x0000006200677202 */ /* 0x000fe20000000f00 */
[----:B------:R-:W-:Y:S01]  /*37c0*/  HFMA2 R102, -RZ, RZ, 0, 9.5367431640625e-07 ;  /* 0x00000010ff667431 */ /* 0x000fe200000001ff */
[----:B------:R-:W-:-:S07]  /*37d0*/  MOV R89, R101 ;  /* 0x0000006500597202 */ /* 0x000fce0000000f00 */
[----:B------:R-:W-:Y:S05]  /*37e0*/  WARPSYNC.COLLECTIVE R100, `(.L_x_3596) ;  /* 0x0000000064087348 */ /* 0x000fea0003c00000 */
[----:B------:R0:W1:Y:S02]  /*37f0*/  SHFL.BFLY P0, R101, R103, R102, R105 ;  /* 0x0c00006667657389 */ /* 0x0000640000000069 */
[----:B01----:R-:W-:Y:S05]  /*3800*/  ENDCOLLECTIVE ;  /* 0x000000000000791b */ /* 0x003fea0003800000 */
.L_x_3596:
[----:B------:R-:W-:-:S05]  /*3810*/  FADD.FTZ R89, R96, R89 ;  /* 0x0000005960597221 */ /* 0x000fca0000010000 */
[----:B------:R-:W-:Y:S02]  /*3820*/  MOV R103, R89 ;  /* 0x0000005900677202 */ /* 0x000fe40000000f00 */
[----:B------:R-:W-:-:S07]  /*3830*/  MOV R99, R101 ;  /* 0x0000006500637202 */ /* 0x000fce0000000f00 */
[----:B------:R-:W-:Y:S05]  /*3840*/  WARPSYNC.COLLECTIVE R100, `(.L_x_3597) ;  /* 0x0000000064087348 */ /* 0x000fea0003c00000 */
[----:B------:R0:W1:Y:S02]  /*3850*/  SHFL.BFLY P0, R101, R103, R102, R105 ;  /* 0x0c00006667657389 */ /* 0x0000640000000069 */
[----:B01----:R-:W-:Y:S05]  /*3860*/  ENDCOLLECTIVE ;  /* 0x000000000000791b */ /* 0x003fea0003800000 */
.L_x_3597:
[----:B------:R-:W-:Y:S01]  /*3870*/  MOV R92, R101 ;  /* 0x00000065005c7202 */ /* 0x000fe20000000f00 */
[----:B------:R-:W-:Y:S06]  /*3880*/  BRA `(.L_x_3598) ;  /* 0xffffffd400587947 */ /* 0x000fec000383ffff */
.L_x_3599:
        /* <DEDUP_REMOVED lines=15> */
.L_x_6455:


//--------------------- .text._ZN10layer_norm13ln_bwd_kernelINS_13Kernel_traitsI6__halfS2_fS2_fjLj256ELj1ELj4ELj1ELj16ENS_18Kernel_traits_baseILj256ES2_S2_fS2_fjLj128EEEEELb0ELb0ELb0ELb0EEEvNS_9BwdParamsE --------------------------
	.section	.text._ZN10layer_norm13ln_bwd_kernelINS_13Kernel_traitsI6__halfS2_fS2_fjLj256ELj1ELj4ELj1ELj16ENS_18Kernel_traits_baseILj256ES2_S2_fS2_fjLj128EEEEELb0ELb0ELb0ELb0EEEvNS_9BwdParamsE,"ax",@progbits
	.align	128
        .global         _ZN10layer_norm13ln_bwd_kernelINS_13Kernel_traitsI6__halfS2_fS2_fjLj256ELj1ELj4ELj1ELj16ENS_18Kernel_traits_baseILj256ES2_S2_fS2_fjLj128EEEEELb0ELb0ELb0ELb0EEEvNS_9BwdParamsE
        .type           _ZN10layer_norm13ln_bwd_kernelINS_13Kernel_traitsI6__halfS2_fS2_fjLj256ELj1ELj4ELj1ELj16ENS_18Kernel_traits_baseILj256ES2_S2_fS2_fjLj128EEEEELb0ELb0ELb0ELb0EEEvNS_9BwdParamsE,@function
        .size           _ZN10layer_norm13ln_bwd_kernelINS_13Kernel_traitsI6__halfS2_fS2_fjLj256ELj1ELj4ELj1ELj16ENS_18Kernel_traits_baseILj256ES2_S2_fS2_fjLj128EEEEELb0ELb0ELb0ELb0EEEvNS_9BwdParamsE,(.L_x_6456 - _ZN10layer_norm13ln_bwd_kernelINS_13Kernel_traitsI6__halfS2_fS2_fjLj256ELj1ELj4ELj1ELj16ENS_18Kernel_traits_baseILj256ES2_S2_fS2_fjLj128EEEEELb0ELb0ELb0ELb0EEEvNS_9BwdParamsE)
        .other          _ZN10layer_norm13ln_bwd_kernelINS_13Kernel_traitsI6__halfS2_fS2_fjLj256ELj1ELj4ELj1ELj16ENS_18Kernel_traits_baseILj256ES2_S2_fS2_fjLj128EEEEELb0ELb0ELb0ELb0EEEvNS_9BwdParamsE,@"STO_CUDA_ENTRY STV_DEFAULT"
_ZN10layer_norm13ln_bwd_kernelINS_13Kernel_traitsI6__halfS2_fS2_fjLj256ELj1ELj4ELj1ELj16ENS_18Kernel_traits_baseILj256ES2_S2_fS2_fjLj128EEEEELb0ELb0ELb0ELb0EEEvNS_9BwdParamsE:
.text._ZN10layer_norm13ln_bwd_kernelINS_13Kernel_traitsI6__halfS2_fS2_fjLj256ELj1ELj4ELj1ELj16ENS_18Kernel_traits_baseILj256ES2_S2_fS2_fjLj128EEEEELb0ELb0ELb0ELb0EEEvNS_9BwdParamsE:
        /* <DEDUP_REMOVED lines=39> */
.L_x_3611:
        /* <DEDUP_REMOVED lines=34> */
[----:B------:R-:W-:Y:S01]  /*0490*/  ISETP.NE.AND P1, PT, R2, RZ, PT ;  /* 0x000000ff0200720c */ /* 0x000fe20003f25270 */
[----:B0-----:R-:W-:-:S03]  /*04a0*/  HADD2.F32 R61, -RZ, R18.H1_H1 ;  /* 0x30000012ff3d7230 */ /* 0x001fc60000004100 */
[----:B--2---:R-:W-:-:S05]  /*04b0*/  FSEL R66, R58, RZ, !P1 ;  /* 0x000000ff3a427208 */ /* 0x004fca0004800000 */
[--C-:B----4-:R-:W-:Y:S01]  /*04c0*/  FADD.FTZ R59, R49, -R66.reuse ;  /* 0x80000042313b7221 */ /* 0x110fe20000010000 */
[--C-:B------:R-:W-:Y:S01]  /*04d0*/  FADD.FTZ R58, R51, -R66.reuse ;  /* 0x80000042333a7221 */ /* 0x100fe20000010000 */
[--C-:B------:R-:W-:Y:S01]  /*04e0*/  FADD.FTZ R48, R48, -R66.reuse ;  /* 0x8000004230307221 */ /* 0x100fe20000010000 */
[----:B------:R-:W-:Y:S02]  /*04f0*/  HADD2.F32 R51, -RZ, R16.H1_H1 ;  /* 0x30000010ff337230 */ /* 0x000fe40000004100 */
[--C-:B---3--:R-:W-:Y:S01]  /*0500*/  FADD.FTZ R60, R52, -R66.reuse ;  /* 0x80000042343c7221 */ /* 0x108fe20000010000 */
[C---:B-----5:R-:W-:Y:S01]  /*0510*/  FMUL.FTZ R52, R57.reuse, R59 ;  /* 0x0000003b39347220 */ /* 0x060fe20000410000 */
[--C-:B------:R-:W-:Y:S02]  /*0520*/  HADD2.F32 R49, -RZ, R44.reuse.H0_H0 ;  /* 0x2000002cff317230 */ /* 0x100fe40000004100 */
[----:B------:R-:W-:Y:S02]  /*0530*/  HADD2.F32 R44, -RZ, R44.H1_H1 ;  /* 0x3000002cff2c7230 */ /* 0x000fe40000004100 */
[--C-:B------:R-:W-:Y:S01]  /*0540*/  FADD.FTZ R64, R50, -R66.reuse ;  /* 0x8000004232407221 */ /* 0x100fe20000010000 */
[----:B------:R-:W-:Y:S01]  /*0550*/  FMUL.FTZ R3, R57, R48 ;  /* 0x0000003039037220 */ /* 0x000fe20000410000 */
[----:B------:R-:W-:Y:S01]  /*0560*/  FADD.FTZ R62, R53, -R66 ;  /* 0x80000042353e7221 */ /* 0x000fe20000010000 */
[----:B------:R-:W-:-:S02]  /*0570*/  HADD2.F32 R53, -RZ, R17.H0_H0 ;  /* 0x20000011ff357230 */ /* 0x000fc40000004100 */
[-C--:B------:R-:W-:Y:S01]  /*0580*/  FMUL.FTZ R48, R51, R44.reuse ;  /* 0x0000002c33307220 */ /* 0x080fe20000410000 */
[----:B------:R-:W-:Y:S01]  /*0590*/  FADD.FTZ R29, R29, R44 ;  /* 0x0000002c1d1d7221 */ /* 0x000fe20000010000 */
[----:B------:R-:W-:Y:S01]  /*05a0*/  FFMA.FTZ R25, R52, R44, R25 ;  /* 0x0000002c34197223 */ /* 0x000fe20000010019 */
[--C-:B------:R-:W-:Y:S02]  /*05b0*/  HADD2.F32 R44, -RZ, R45.reuse.H0_H0 ;  /* 0x2000002dff2c7230 */ /* 0x100fe40000004100 */
[----:B------:R-:W-:Y:S01]  /*05c0*/  FMUL.FTZ R59, R57, R64 ;  /* 0x00000040393b7220 */ /* 0x000fe20000410000 */
[----:B------:R-:W-:Y:S02]  /*05d0*/  HADD2.F32 R50, -RZ, R16.H0_H0 ;  /* 0x20000010ff327230 */ /* 0x000fe40000004100 */
[----:B------:R-:W-:Y:S01]  /*05e0*/  FADD.FTZ R28, R28, R49 ;  /* 0x000000311c1c7221 */ /* 0x000fe20000010000 */
[----:B-1----:R-:W-:Y:S02]  /*05f0*/  HADD2.F32 R68, -RZ, R45.H1_H1 ;  /* 0x3000002dff447230 */ /* 0x002fe40000004100 */
[-C--:B------:R-:W-:Y:S01]  /*0600*/  FMUL.FTZ R53, R53, R44.reuse ;  /* 0x0000002c35357220 */ /* 0x080fe20000410000 */
[----:B------:R-:W-:Y:S01]  /*0610*/  FADD.FTZ R30, R30, R44 ;  /* 0x0000002c1e1e7221 */ /* 0x000fe20000010000 */
[----:B------:R-:W-:Y:S01]  /*0620*/  FFMA.FTZ R26, R59, R44, R26 ;  /* 0x0000002c3b1a7223 */ /* 0x000fe2000001001a */
[-C--:B------:R-:W-:Y:S01]  /*0630*/  FMUL.FTZ R50, R50, R49.reuse ;  /* 0x0000003132327220 */ /* 0x080fe20000410000 */
[----:B------:R-:W-:Y:S01]  /*0640*/  FFMA.FTZ R24, R3, R49, R24 ;  /* 0x0000003103187223 */ /* 0x000fe20000010018 */
[----:B------:R-:W-:-:S02]  /*0650*/  HADD2.F32 R45, -RZ, R46.H0_H0 ;  /* 0x2000002eff2d7230 */ /* 0x000fc40000004100 */
[C---:B------:R-:W-:Y:S01]  /*0660*/  FMUL.FTZ R49, R57.reuse, R60 ;  /* 0x0000003c39317220 */ /* 0x040fe20000410000 */
[----:B------:R-:W-:Y:S02]  /*0670*/  HADD2.F32 R44, -RZ, R18.H0_H0 ;  /* 0x20000012ff2c7230 */ /* 0x000fe40000004100 */
[--C-:B------:R-:W-:Y:S01]  /*0680*/  FADD.FTZ R54, R54, -R66.reuse ;  /* 0x8000004236367221 */ /* 0x100fe20000010000 */
[----:B------:R-:W-:Y:S02]  /*0690*/  HADD2.F32 R46, -RZ, R46.H1_H1 ;  /* 0x3000002eff2e7230 */ /* 0x000fe40000004100 */
[----:B------:R-:W-:Y:S01]  /*06a0*/  FMUL.FTZ R60, R57, R62 ;  /* 0x0000003e393c7220 */ /* 0x000fe20000410000 */
[----:B------:R-:W-:Y:S01]  /*06b0*/  FADD.FTZ R66, R55, -R66 ;  /* 0x8000004237427221 */ /* 0x000fe20000010000 */
[----:B------:R-:W-:Y:S01]  /*06c0*/  FADD.FTZ R36, R36, R45 ;  /* 0x0000002d24247221 */ /* 0x000fe20000010000 */
[-C--:B------:R-:W-:Y:S01]  /*06d0*/  FFMA.FTZ R20, R49, R45.reuse, R20 ;  /* 0x0000002d31147223 */ /* 0x080fe20000010014 */
[----:B------:R-:W-:Y:S01]  /*06e0*/  FMUL.FTZ R62, R44, R45 ;  /* 0x0000002d2c3e7220 */ /* 0x000fe20000410000 */
[----:B------:R-:W-:Y:S01]  /*06f0*/  FADD.FTZ R45, RZ, R50 ;  /* 0x00000032ff2d7221 */ /* 0x000fe20000010000 */
[----:B------:R-:W-:Y:S01]  /*0700*/  FFMA.FTZ R55, R3, R50, RZ ;  /* 0x0000003203377223 */ /* 0x000fe200000100ff */
[----:B------:R-:W-:-:S02]  /*0710*/  HADD2.F32 R51, -RZ, R17.H1_H1 ;  /* 0x30000011ff337230 */ /* 0x000fc40000004100 */
[----:B------:R-:W-:Y:S01]  /*0720*/  FADD.FTZ R37, R37, R46 ;  /* 0x0000002e25257221 */ /* 0x000fe20000010000 */
[-C--:B------:R-:W-:Y:S01]  /*0730*/  FFMA.FTZ R21, R60, R46.reuse, R21 ;  /* 0x0000002e3c157223 */ /* 0x080fe20000010015 */
[----:B------:R-:W-:Y:S01]  /*0740*/  FMUL.FTZ R61, R61, R46 ;  /* 0x0000002e3d3d7220 */ /* 0x000fe20000410000 */
[----:B------:R-:W-:Y:S01]  /*0750*/  FADD.FTZ R44, R45, R48 ;  /* 0x000000302d2c7221 */ /* 0x000fe20000010000 */
[----:B------:R-:W-:Y:S01]  /*0760*/  FFMA.FTZ R46, R52, R48, R55 ;  /* 0x00000030342e7223 */ /* 0x000fe20000010037 */
[C---:B------:R-:W-:Y:S01]  /*0770*/  FMUL.FTZ R63, R57.reuse, R54 ;  /* 0x00000036393f7220 */ /* 0x040fe20000410000 */
[----:B------:R-:W-:Y:S01]  /*0780*/  FMUL.FTZ R58, R57, R58 ;  /* 0x0000003a393a7220 */ /* 0x000fe20000410000 */
[----:B------:R-:W-:Y:S01]  /*0790*/  FMUL.FTZ R51, R51, R68 ;  /* 0x0000004433337220 */ /* 0x000fe20000410000 */
[----:B------:R-:W-:Y:S01]  /*07a0*/  FADD.FTZ R54, R44, R53 ;  /* 0x000000352c367221 */ /* 0x000fe20000010000 */
[----:B------:R-:W-:Y:S01]  /*07b0*/  FFMA.FTZ R45, R59, R53, R46 ;  /* 0x000000353b2d7223 */ /* 0x000fe2000001002e */
[----:B------:R-:W-:-:S02]  /*07c0*/  HADD2.F32 R65, -RZ, R47.H0_H0 ;  /* 0x2000002fff417230 */ /* 0x000fc40000004100 */
[----:B------:R-:W-:Y:S02]  /*07d0*/  HADD2.F32 R44, -RZ, R47.H1_H1 ;  /* 0x3000002fff2c7230 */ /* 0x000fe40000004100 */
[----:B------:R-:W-:Y:S01]  /*07e0*/  FADD.FTZ R47, R54, R51 ;  /* 0x00000033362f7221 */ /* 0x000fe20000010000 */
[----:B------:R-:W-:Y:S01]  /*07f0*/  FFMA.FTZ R46, R58, R51, R45 ;  /* 0x000000333a2e7223 */ /* 0x000fe2000001002d */
[--C-:B------:R-:W-:Y:S02]  /*0800*/  HADD2.F32 R64, -RZ, R19.reuse.H0_H0 ;  /* 0x20000013ff407230 */ /* 0x100fe40000004100 */
[----:B------:R-:W-:Y:S01]  /*0810*/  FADD.FTZ R54, R47, R62 ;  /* 0x0000003e2f367221 */ /* 0x000fe20000010000 */
[----:B------:R-:W-:Y:S01]  /*0820*/  FFMA.FTZ R45, R49, R62, R46 ;  /* 0x0000003e312d7223 */ /* 0x000fe2000001002e */
[----:B------:R-:W-:Y:S01]  /*0830*/  FADD.FTZ R38, R38, R65 ;  /* 0x0000004126267221 */ /* 0x000fe20000010000 */
[-C--:B------:R-:W-:Y:S01]  /*0840*/  FFMA.FTZ R22, R63, R65.reuse, R22 ;  /* 0x000000413f167223 */ /* 0x080fe20000010016 */
[----:B------:R-:W-:Y:S01]  /*0850*/  FMUL.FTZ R64, R64, R65 ;  /* 0x0000004140407220 */ /* 0x000fe20000410000 */
        /* <DEDUP_REMOVED lines=13> */
.L_x_3603:
[----:B------:R-:W-:Y:S05]  /*0930*/  BSYNC.RECONVERGENT B1 ;  /* 0x0000000000017941 */ /* 0x000fea0003800200 */
.L_x_3602:
        /* <DEDUP_REMOVED lines=20> */
.L_x_3623:
        /* <DEDUP_REMOVED lines=51> */
.L_x_3608:
[-CC-:B------:R-:W-:Y:S01]  /*0db0*/  FFMA.FTZ R33, R3, R45.reuse, R44.reuse ;  /* 0x0000002d03217223 */ /* 0x180fe2000001002c */
[-CC-:B------:R-:W-:Y:S01]  /*0dc0*/  FFMA.FTZ R35, R52, R45.reuse, R44.reuse ;  /* 0x0000002d34237223 */ /* 0x180fe2000001002c */
[-CC-:B------:R-:W-:Y:S01]  /*0dd0*/  FFMA.FTZ R40, R59, R45.reuse, R44.reuse ;  /* 0x0000002d3b287223 */ /* 0x180fe2000001002c */
[-CC-:B------:R-:W-:Y:S01]  /*0de0*/  FFMA.FTZ R41, R49, R45.reuse, R44.reuse ;  /* 0x0000002d31297223 */ /* 0x180fe2000001002c */
[----:B------:R-:W-:Y:S01]  /*0df0*/  FADD.FTZ R32, R50, -R33 ;  /* 0x8000002132207221 */ /* 0x000fe20000010000 */
[----:B------:R-:W-:Y:S01]  /*0e00*/  FADD.FTZ R34, R48, -R35 ;  /* 0x8000002330227221 */ /* 0x000fe20000010000 */
[-CC-:B------:R-:W-:Y:S01]  /*0e10*/  FFMA.FTZ R42, R58, R45.reuse, R44.reuse ;  /* 0x0000002d3a2a7223 */ /* 0x180fe2000001002c */
[-CC-:B0-----:R-:W-:Y:S01]  /*0e20*/  FFMA.FTZ R46, R60, R45.reuse, R44.reuse ;  /* 0x0000002d3c2e7223 */ /* 0x181fe2000001002c */
[-CC-:B------:R-:W-:Y:S01]  /*0e30*/  FFMA.FTZ R43, R63, R45.reuse, R44.reuse ;  /* 0x0000002d3f2b7223 */ /* 0x180fe2000001002c */
[----:B------:R-:W-:Y:S01]  /*0e40*/  FFMA.FTZ R68, R66, R45, R44 ;  /* 0x0000002d42447223 */ /* 0x000fe2000001002c */
[----:B------:R-:W-:Y:S01]  /*0e50*/  FADD.FTZ R40, R53, -R40 ;  /* 0x8000002835287221 */ /* 0x000fe20000010000 */
[----:B------:R-:W-:Y:S01]  /*0e60*/  FADD.FTZ R44, R62, -R41 ;  /* 0x800000293e2c7221 */ /* 0x000fe20000010000 */
[C---:B-----5:R-:W-:Y:S01]  /*0e70*/  FMUL.FTZ R32, R57.reuse, R32 ;  /* 0x0000002039207220 */ /* 0x060fe20000410000 */
[----:B------:R-:W-:Y:S01]  /*0e80*/  FMUL.FTZ R33, R57, R34 ;  /* 0x0000002239217220 */ /* 0x000fe20000410000 */
[----:B------:R-:W-:Y:S01]  /*0e90*/  FADD.FTZ R42, R51, -R42 ;  /* 0x8000002a332a7221 */ /* 0x000fe20000010000 */
[----:B------:R-:W-:Y:S01]  /*0ea0*/  FMUL.FTZ R34, R57, R40 ;  /* 0x0000002839227220 */ /* 0x000fe20000410000 */
[----:B------:R-:W-:Y:S01]  /*0eb0*/  FADD.FTZ R46, R61, -R46 ;  /* 0x8000002e3d2e7221 */ /* 0x000fe20000010000 */
[----:B------:R-:W-:Y:S01]  /*0ec0*/  FADD.FTZ R54, R64, -R43 ;  /* 0x8000002b40367221 */ /* 0x000fe20000010000 */
[----:B------:R-:W-:Y:S01]  /*0ed0*/  FMUL.FTZ R40, R57, R44 ;  /* 0x0000002c39287220 */ /* 0x000fe20000410000 */
[----:B------:R-:W-:Y:S01]  /*0ee0*/  FADD.FTZ R68, R65, -R68 ;  /* 0x8000004441447221 */ /* 0x000fe20000010000 */
[-C--:B------:R-:W-:Y:S01]  /*0ef0*/  FMUL.FTZ R44, R32, R56.reuse ;  /* 0x00000038202c7220 */ /* 0x080fe20000410000 */
[----:B------:R-:W-:Y:S01]  /*0f00*/  FMUL.FTZ R45, R33, R56 ;  /* 0x00000038212d7220 */ /* 0x000fe20000410000 */
[C---:B------:R-:W-:Y:S01]  /*0f10*/  FMUL.FTZ R35, R57.reuse, R42 ;  /* 0x0000002a39237220 */ /* 0x040fe20000410000 */
[C---:B------:R-:W-:Y:S01]  /*0f20*/  FMUL.FTZ R41, R57.reuse, R46 ;  /* 0x0000002e39297220 */ /* 0x040fe20000410000 */
[C---:B------:R-:W-:Y:S01]  /*0f30*/  FMUL.FTZ R42, R57.reuse, R54 ;  /* 0x00000036392a7220 */ /* 0x040fe20000410000 */
[----:B------:R-:W-:Y:S01]  /*0f40*/  FMUL.FTZ R43, R57, R68 ;  /* 0x00000044392b7220 */ /* 0x000fe20000410000 */
[----:B------:R-:W-:Y:S01]  /*0f50*/  F2FP.F16.F32.PACK_AB R44, R45, R44 ;  /* 0x0000002c2d2c723e */ /* 0x000fe200000000ff */
        /* <DEDUP_REMOVED lines=8> */
[----:B------:R-:W-:Y:S01]  /*0fe0*/  F2FP.F16.F32.PACK_AB R47, R56, R55 ;  /* 0x00000037382f723e */ /* 0x000fe200000000ff */
[----:B------:R-:W-:Y:S06]  /*0ff0*/  BRA `(.L_x_3609) ;  /* 0x0000000400307947 */ /* 0x000fec0003800000 */
.L_x_3607:
        /* <DEDUP_REMOVED lines=40> */
.L_x_3610:
[-CC-:B------:R-:W-:Y:S01]  /*1280*/  FFMA.FTZ R33, R3, R45.reuse, R44.reuse ;  /* 0x0000002d03217223 */ /* 0x180fe2000001002c */
[-CC-:B------:R-:W-:Y:S01]  /*1290*/  FFMA.FTZ R35, R52, R45.reuse, R44.reuse ;  /* 0x0000002d34237223 */ /* 0x180fe2000001002c */
[-CC-:B------:R-:W-:Y:S01]  /*12a0*/  FFMA.FTZ R32, R59, R45.reuse, R44.reuse ;  /* 0x0000002d3b207223 */ /* 0x180fe2000001002c */
[-CC-:B------:R-:W-:Y:S01]  /*12b0*/  FFMA.FTZ R40, R58, R45.reuse, R44.reuse ;  /* 0x0000002d3a287223 */ /* 0x180fe2000001002c */
[----:B------:R-:W-:Y:S01]  /*12c0*/  FADD.FTZ R33, R50, -R33 ;  /* 0x8000002132217221 */ /* 0x000fe20000010000 */
[----:B------:R-:W-:Y:S01]  /*12d0*/  FADD.FTZ R34, R48, -R35 ;  /* 0x8000002330227221 */ /* 0x000fe20000010000 */
[-CC-:B------:R-:W-:Y:S01]  /*12e0*/  FFMA.FTZ R41, R49, R45.reuse, R44.reuse ;  /* 0x0000002d31297223 */ /* 0x180fe2000001002c */
[-CC-:B------:R-:W-:Y:S01]  /*12f0*/  FFMA.FTZ R42, R60, R45.reuse, R44.reuse ;  /* 0x0000002d3c2a7223 */ /* 0x180fe2000001002c */
[-C--:B------:R-:W-:Y:S01]  /*1300*/  FFMA.FTZ R43, R63, R45.reuse, R44 ;  /* 0x0000002d3f2b7223 */ /* 0x080fe2000001002c */
[----:B------:R-:W-:Y:S01]  /*1310*/  FADD.FTZ R35, R53, -R32 ;  /* 0x8000002035237221 */ /* 0x000fe20000010000 */
[----:B------:R-:W-:Y:S01]  /*1320*/  FFMA.FTZ R44, R66, R45, R44 ;  /* 0x0000002d422c7223 */ /* 0x000fe2000001002c */
[----:B-----5:R-:W-:Y:S01]  /*1330*/  FFMA.FTZ R32, R57, R33, R12 ;  /* 0x0000002139207223 */ /* 0x020fe2000001000c */
[----:B------:R-:W-:Y:S01]  /*1340*/  FADD.FTZ R40, R51, -R40 ;  /* 0x8000002833287221 */ /* 0x000fe20000010000 */
[----:B------:R-:W-:Y:S01]  /*1350*/  FFMA.FTZ R33, R57, R34, R13 ;  /* 0x0000002239217223 */ /* 0x000fe2000001000d */
[----:B------:R-:W-:Y:S01]  /*1360*/  FADD.FTZ R41, R62, -R41 ;  /* 0x800000293e297221 */ /* 0x000fe20000010000 */
[----:B------:R-:W-:Y:S01]  /*1370*/  FADD.FTZ R42, R61, -R42 ;  /* 0x8000002a3d2a7221 */ /* 0x000fe20000010000 */
[----:B------:R-:W-:Y:S01]  /*1380*/  FADD.FTZ R43, R64, -R43 ;  /* 0x8000002b402b7221 */ /* 0x000fe20000010000 */
[----:B0-----:R-:W-:Y:S01]  /*1390*/  FADD.FTZ R46, R65, -R44 ;  /* 0x8000002c412e7221 */ /* 0x001fe20000010000 */
[C---:B------:R-:W-:Y:S01]  /*13a0*/  FFMA.FTZ R34, R57.reuse, R35, R14 ;  /* 0x0000002339227223 */ /* 0x040fe2000001000e */
[----:B------:R-:W-:Y:S01]  /*13b0*/  FFMA.FTZ R35, R57, R40, R15 ;  /* 0x0000002839237223 */ /* 0x000fe2000001000f */
[-C--:B------:R-:W-:Y:S01]  /*13c0*/  FMUL.FTZ R44, R32, R56.reuse ;  /* 0x00000038202c7220 */ /* 0x080fe20000410000 */
[----:B------:R-:W-:Y:S01]  /*13d0*/  FMUL.FTZ R45, R33, R56 ;  /* 0x00000038212d7220 */ /* 0x000fe20000410000 */
[C---:B------:R-:W-:Y:S01]  /*13e0*/  FFMA.FTZ R40, R57.reuse, R41, R8 ;  /* 0x0000002939287223 */ /* 0x040fe20000010008 */
[C---:B------:R-:W-:Y:S01]  /*13f0*/  FFMA.FTZ R41, R57.reuse, R42, R9 ;  /* 0x0000002a39297223 */ /* 0x040fe20000010009 */
[C---:B------:R-:W-:Y:S01]  /*1400*/  FFMA.FTZ R42, R57.reuse, R43, R10 ;  /* 0x0000002b392a7223 */ /* 0x040fe2000001000a */
[----:B------:R-:W-:Y:S01]  /*1410*/  FFMA.FTZ R43, R57, R46, R11 ;  /* 0x0000002e392b7223 */ /* 0x000fe2000001000b */
        /* <DEDUP_REMOVED lines=9> */
[----:B------:R-:W-:-:S07]  /*14b0*/  F2FP.F16.F32.PACK_AB R47, R56, R55 ;  /* 0x00000037382f723e */ /* 0x000fce00000000ff */
.L_x_3609:
        /* <DEDUP_REMOVED lines=9> */
.L_x_3606:
[----:B------:R-:W-:Y:S05]  /*1550*/  BSYNC.RECONVERGENT B1 ;  /* 0x0000000000017941 */ /* 0x000fea0003800200 */
.L_x_3605:
[----:B--2---:R-:W2:Y:S02]  /*1560*/  LDC.64 R44, c[0x0][0x380] ;  /* 0x0000e000ff2c7b82 */ /* 0x004ea40000000a00 */
[----:B--2---:R-:W-:-:S04]  /*1570*/  LEA R4, R44, R4, 0x2 ;  /* 0x000000042c047211 */ /* 0x004fc800078e10ff */
[----:B------:R-:W-:-:S13]  /*1580*/  ISETP.GE.AND P1, PT, R4, R45, PT ;  /* 0x0000002d0400720c */ /* 0x000fda0003f26270 */
[----:B------:R-:W-:Y:S05]  /*1590*/  @!P1 BRA `(.L_x_3611) ;  /* 0xffffffec00349947 */ /* 0x000fea000383ffff */
.L_x_3601:
[----:B------:R-:W-:Y:S05]  /*15a0*/  BSYNC B0 ;  /* 0x0000000000007941 */ /* 0x000fea0003800000 */
.L_x_3600:
[----:B------:R-:W2:Y:S01]  /*15b0*/  S2R R12, SR_TID.X ;  /* 0x00000000000c7919 */ /* 0x000ea20000002100 */
[----:B-1----:R-:W-:Y:S01]  /*15c0*/  MOV R2, 0x400 ;  /* 0x0000040000027802 */ /* 0x002fe20000000f00 */
[----:B------:R-:W-:Y:S05]  /*15d0*/  WARPSYNC.ALL ;  /* 0x0000000000007948 */ /* 0x000fea0003800000 */
[----:B------:R-:W1:Y:S01]  /*15e0*/  S2R R3, SR_CgaCtaId ;  /* 0x0000000000037919 */ /* 0x000e620000008800 */
[----:B------:R-:W3:Y:S01]  /*15f0*/  LDCU.128 UR16, c[0x0][0x440] ;  /* 0x00008800ff1077ac */ /* 0x000ee20008000c00 */
        /* <DEDUP_REMOVED lines=21> */
[----:B------:R0:W-:Y:S01]  /*1750*/  STS.128 [R0], R24 ;  /* 0x0000001800007388 */ /* 0x0001e20000000c00 */
[----:B---3--:R-:W-:-:S03]  /*1760*/  FADD.FTZ R2, R2, R11 ;  /* 0x0000000b02027221 */ /* 0x008fc60000010000 */
        /* <DEDUP_REMOVED lines=10> */
[C---:B------:R-:W-:Y:S02]  /*1810*/  ISETP.GE.U32.AND P1, PT, R0.reuse, 0x80, PT ;  /* 0x000000800000780c */ /* 0x040fe40003f26070 */
[----:B------:R-:W-:Y:S01]  /*1820*/  ISETP.GE.U32.AND P0, PT, R0, 0x100, PT ;  /* 0x000001000000780c */ /* 0x000fe20003f06070 */
[----:B------:R-:W0:Y:S01]  /*1830*/  LDS R8, [R3] ;  /* 0x0000000003087984 */ /* 0x000e220000000800 */
[----:B------:R-:W-:-:S02]  /*1840*/  SHF.L.U32 R0, R12, 0x2, RZ ;  /* 0x000000020c007819 */ /* 0x000fc400000006ff */
[----:B------:R-:W-:Y:S01]  /*1850*/  SHF.L.U64.HI R7, R12, 0x2, R7 ;  /* 0x000000020c077819 */ /* 0x000fe20000010207 */
[----:B-----5:R-:W1:Y:S01]  /*1860*/  LDS R17, [R3+0x400] ;  /* 0x0004000003117984 */ /* 0x020e620000000800 */
[C---:B------:R-:W-:Y:S02]  /*1870*/  IADD3 R12, P2, PT, R0.reuse, UR18, RZ ;  /* 0x00000012000c7c10 */ /* 0x040fe4000ff5e0ff */
        /* <DEDUP_REMOVED lines=35> */
.L_x_3604:
[----:B------:R-:W-:Y:S01]  /*1ab0*/  HFMA2 R47, -RZ, RZ, 0, 5.9604644775390625e-08 ;  /* 0x00000001ff2f7431 */ /* 0x000fe200000001ff */
[----:B------:R-:W-:Y:S01]  /*1ac0*/  BSSY B1, `(.L_x_3612) ;  /* 0x0000006000017945 */ /* 0x000fe20003800000 */
[----:B------:R-:W-:Y:S02]  /*1ad0*/  MOV R45, 0x1f ;  /* 0x0000001f002d7802 */ /* 0x000fe40000000f00 */
[----:B------:R-:W-:-:S07]  /*1ae0*/  MOV R44, 0xffffffff ;  /* 0xffffffff002c7802 */ /* 0x000fce0000000f00 */
[----:B-1---5:R-:W-:Y:S05]  /*1af0*/  WARPSYNC.COLLECTIVE R44, `(.L_x_3613) ;  /* 0x000000002c087348 */ /* 0x022fea0003c00000 */
[----:B------:R0:W2:Y:S02]  /*1b00*/  SHFL.BFLY P1, R55, R54, R47, R45 ;  /* 0x0c00002f36377389 */ /* 0x0000a4000002002d */
[----:B012--5:R-:W-:Y:S05]  /*1b10*/  ENDCOLLECTIVE ;  /* 0x000000000000791b */ /* 0x027fea0003800000 */
.L_x_3613:
[----:B------:R-:W-:Y:S05]  /*1b20*/  BSYNC B1 ;  /* 0x0000000000017941 */ /* 0x000fea0003800000 */
.L_x_3612:
        /* <DEDUP_REMOVED lines=8> */
.L_x_3614:
[----:B------:R-:W-:Y:S01]  /*1bb0*/  MOV R54, R67 ;  /* 0x0000004300367202 */ /* 0x000fe20000000f00 */
[----:B------:R-:W-:Y:S01]  /*1bc0*/  HFMA2 R47, -RZ, RZ, 0, 1.1920928955078125e-07 ;  /* 0x00000002ff2f7431 */ /* 0x000fe200000001ff */
[----:B------:R-:W-:-:S07]  /*1bd0*/  MOV R69, R55 ;  /* 0x0000003700457202 */ /* 0x000fce0000000f00 */
[----:B------:R-:W-:Y:S05]  /*1be0*/  WARPSYNC.COLLECTIVE R44, `(.L_x_3615) ;  /* 0x000000002c087348 */ /* 0x000fea0003c00000 */
[----:B------:R0:W1:Y:S02]  /*1bf0*/  SHFL.BFLY P1, R55, R54, R47, R45 ;  /* 0x0c00002f36377389 */ /* 0x000064000002002d */
[----:B01----:R-:W-:Y:S05]  /*1c00*/  ENDCOLLECTIVE ;  /* 0x000000000000791b */ /* 0x003fea0003800000 */
.L_x_3615:
[----:B------:R-:W-:-:S05]  /*1c10*/  FADD.FTZ R68, R69, R46 ;  /* 0x0000002e45447221 */ /* 0x000fca0000010000 */
[----:B------:R-:W-:Y:S01]  /*1c20*/  MOV R54, R68 ;  /* 0x0000004400367202 */ /* 0x000fe20000000f00 */
[----:B------:R-:W-:-:S07]  /*1c30*/  FADD.FTZ R69, R67, R55 ;  /* 0x0000003743457221 */ /* 0x000fce0000010000 */
[----:B------:R-:W-:Y:S05]  /*1c40*/  WARPSYNC.COLLECTIVE R44, `(.L_x_3616) ;  /* 0x000000002c087348 */ /* 0x000fea0003c00000 */
[----:B------:R0:W1:Y:S02]  /*1c50*/  SHFL.BFLY P1, R55, R54, R47, R45 ;  /* 0x0c00002f36377389 */ /* 0x000064000002002d */
[----:B01----:R-:W-:Y:S05]  /*1c60*/  ENDCOLLECTIVE ;  /* 0x000000000000791b */ /* 0x003fea0003800000 */
.L_x_3616:
[----:B------:R-:W-:Y:S01]  /*1c70*/  MOV R54, R69 ;  /* 0x0000004500367202 */ /* 0x000fe20000000f00 */
[----:B------:R-:W-:Y:S01]  /*1c80*/  HFMA2 R47, -RZ, RZ, 0, 2.384185791015625e-07 ;  /* 0x00000004ff2f7431 */ /* 0x000fe200000001ff */
[----:B------:R-:W-:-:S07]  /*1c90*/  MOV R46, R55 ;  /* 0x00000037002e7202 */ /* 0x000fce0000000f00 */
[----:B------:R-:W-:Y:S05]  /*1ca0*/  WARPSYNC.COLLECTIVE R44, `(.L_x_3617) ;  /* 0x000000002c087348 */ /* 0x000fea0003c00000 */
[----:B------:R0:W1:Y:S02]  /*1cb0*/  SHFL.BFLY P1, R55, R54, R47, R45 ;  /* 0x0c00002f36377389 */ /* 0x000064000002002d */
[----:B01----:R-:W-:Y:S05]  /*1cc0*/  ENDCOLLECTIVE ;  /* 0x000000000000791b */ /* 0x003fea0003800000 */
.L_x_3617:
[----:B------:R-:W-:-:S05]  /*1cd0*/  FADD.FTZ R68, R68, R46 ;  /* 0x0000002e44447221 */ /* 0x000fca0000010000 */
[----:B------:R-:W-:Y:S01]  /*1ce0*/  MOV R54, R68 ;  /* 0x0000004400367202 */ /* 0x000fe20000000f00 */
[----:B------:R-:W-:-:S07]  /*1cf0*/  FADD.FTZ R69, R69, R55 ;  /* 0x0000003745457221 */ /* 0x000fce0000010000 */
[----:B------:R-:W-:Y:S05]  /*1d00*/  WARPSYNC.COLLECTIVE R44, `(.L_x_3618) ;  /* 0x000000002c087348 */ /* 0x000fea0003c00000 */
[----:B------:R0:W1:Y:S02]  /*1d10*/  SHFL.BFLY P1, R55, R54, R47, R45 ;  /* 0x0c00002f36377389 */ /* 0x000064000002002d */
[----:B01----:R-:W-:Y:S05]  /*1d20*/  ENDCOLLECTIVE ;  /* 0x000000000000791b */ /* 0x003fea0003800000 */
.L_x_3618:
[----:B------:R-:W-:Y:S01]  /*1d30*/  MOV R54, R69 ;  /* 0x0000004500367202 */ /* 0x000fe20000000f00 */
[----:B------:R-:W-:Y:S01]  /*1d40*/  HFMA2 R47, -RZ, RZ, 0, 4.76837158203125e-07 ;  /* 0x00000008ff2f7431 */ /* 0x000fe200000001ff */
[----:B------:R-:W-:-:S07]  /*1d50*/  MOV R67, R55 ;  /* 0x0000003700437202 */ /* 0x000fce0000000f00 */
[----:B------:R-:W-:Y:S05]  /*1d60*/  WARPSYNC.COLLECTIVE R44, `(.L_x_3619) ;  /* 0x000000002c087348 */ /* 0x000fea0003c00000 */
[----:B------:R0:W1:Y:S02]  /*1d70*/  SHFL.BFLY P1, R55, R54, R47, R45 ;  /* 0x0c00002f36377389 */ /* 0x000064000002002d */
[----:B01----:R-:W-:Y:S05]  /*1d80*/  ENDCOLLECTIVE ;  /* 0x000000000000791b */ /* 0x003fea0003800000 */
.L_x_3619:
[----:B------:R-:W-:-:S05]  /*1d90*/  FADD.FTZ R46, R68, R67 ;  /* 0x00000043442e7221 */ /* 0x000fca0000010000 */
[----:B------:R-:W-:Y:S01]  /*1da0*/  MOV R54, R46 ;  /* 0x0000002e00367202 */ /* 0x000fe20000000f00 */
[----:B------:R-:W-:-:S07]  /*1db0*/  FADD.FTZ R67, R69, R55 ;  /* 0x0000003745437221 */ /* 0x000fce0000010000 */
[----:B------:R-:W-:Y:S05]  /*1dc0*/  WARPSYNC.COLLECTIVE R44, `(.L_x_3620) ;  /* 0x000000002c087348 */ /* 0x000fea0003c00000 */
[----:B------:R0:W1:Y:S02]  /*1dd0*/  SHFL.BFLY P1, R55, R54, R47, R45 ;  /* 0x0c00002f36377389 */ /* 0x000064000002002d */
[----:B01----:R-:W-:Y:S05]  /*1de0*/  ENDCOLLECTIVE ;  /* 0x000000000000791b */ /* 0x003fea0003800000 */
.L_x_3620:
[----:B------:R-:W-:Y:S01]  /*1df0*/  MOV R54, R67 ;  /* 0x0000004300367202 */ /* 0x000fe20000000f00 */
[----:B------:R-:W-:Y:S01]  /*1e00*/  HFMA2 R47, -RZ, RZ, 0, 9.5367431640625e-07 ;  /* 0x00000010ff2f7431 */ /* 0x000fe200000001ff */
[----:B------:R-:W-:-:S07]  /*1e10*/  MOV R68, R55 ;  /* 0x0000003700447202 */ /* 0x000fce0000000f00 */
[----:B------:R-:W-:Y:S05]  /*1e20*/  WARPSYNC.COLLECTIVE R44, `(.L_x_3621) ;  /* 0x000000002c087348 */ /* 0x000fea0003c00000 */
[----:B------:R0:W1:Y:S02]  /*1e30*/  SHFL.BFLY P1, R55, R54, R47, R45 ;  /* 0x0c00002f36377389 */ /* 0x000064000002002d */
[----:B01----:R-:W-:Y:S05]  /*1e40*/  ENDCOLLECTIVE ;  /* 0x000000000000791b */ /* 0x003fea0003800000 */
.L_x_3621:
[----:B------:R-:W-:-:S05]  /*1e50*/  FADD.FTZ R46, R46, R68 ;  /* 0x000000442e2e7221 */ /* 0x000fca0000010000 */
[----:B------:R-:W-:Y:S02]  /*1e60*/  MOV R54, R46 ;  /* 0x0000002e00367202 */ /* 0x000fe40000000f00 */
[----:B------:R-:W-:-:S07]  /*1e70*/  MOV R68, R55 ;  /* 0x0000003700447202 */ /* 0x000fce0000000f00 */
[----:B------:R-:W-:Y:S05]  /*1e80*/  WARPSYNC.COLLECTIVE R44, `(.L_x_3622) ;  /* 0x000000002c087348 */ /* 0x000fea0003c00000 */
[----:B------:R0:W1:Y:S02]  /*1e90*/  SHFL.BFLY P1, R55, R54, R47, R45 ;  /* 0x0c00002f36377389 */ /* 0x000064000002002d */
[----:B01----:R-:W-:Y:S05]  /*1ea0*/  ENDCOLLECTIVE ;  /* 0x000000000000791b */ /* 0x003fea0003800000 */
.L_x_3622:
[----:B------:R-:W-:Y:S05]  /*1eb0*/  BRA `(.L_x_3623) ;  /* 0xffffffe800f07947 */ /* 0x000fea000383ffff */
.L_x_3624:
        /* <DEDUP_REMOVED lines=12> */
.L_x_6456:


//--------------------- .text._ZN10layer_norm13ln_bwd_kernelINS_13Kernel_traitsI6__halfS2_fS2_fjLj256ELj1ELj4ELj1ELj16ENS_18Kernel_traits_baseILj256ES2_S2_fS2_fjLj128EEEEELb0ELb0ELb0ELb1EEEvNS_9BwdParamsE --------------------------
	.section	.text._ZN10layer_norm13ln_bwd_kernelINS_13Kernel_traitsI6__halfS2_fS2_fjLj256ELj1ELj4ELj1ELj16ENS_18Kernel_traits_baseILj256ES2_S2_fS2_fjLj128EEEEELb0ELb0ELb0ELb1EEEvNS_9BwdParamsE,"ax",@progbits
	.align	128
        .global         _ZN10layer_norm13ln_bwd_kernelINS_13Kernel_traitsI6__halfS2_fS2_fjLj256ELj1ELj4ELj1ELj16ENS_18Kernel_traits_baseILj256ES2_S2_fS2_fjLj128EEEEELb0ELb0ELb0ELb1EEEvNS_9BwdParamsE
        .type           _ZN10layer_norm13ln_bwd_kernelINS_13Kernel_traitsI6__halfS2_fS2_fjLj256ELj1ELj4ELj1ELj16ENS_18Kernel_traits_baseILj256ES2_S2_fS2_fjLj128EEEEELb0ELb0ELb0ELb1EEEvNS_9BwdParamsE,@function
        .size           _ZN10layer_norm13ln_bwd_kernelINS_13Kernel_traitsI6__halfS2_fS2_fjLj256ELj1ELj4ELj1ELj16ENS_18Kernel_traits_baseILj256ES2_S2_fS2_fjLj128EEEEELb0ELb0ELb0ELb1EEEvNS_9BwdParamsE,(.L_x_6457 - _ZN10layer_norm13ln_bwd_kernelINS_13Kernel_traitsI6__halfS2_fS2_fjLj256ELj1ELj4ELj1ELj16ENS_18Kernel_traits_baseILj256ES2_S2_fS2_fjLj128EEEEELb0ELb0ELb0ELb1EEEvNS_9BwdParamsE)
        .other          _ZN10layer_norm13ln_bwd_kernelINS_13Kernel_traitsI6__halfS2_fS2_fjLj256ELj1ELj4ELj1ELj16ENS_18Kernel_traits_baseILj256ES2_S2_fS2_fjLj128EEEEELb0ELb0ELb0ELb1EEEvNS_9BwdParamsE,@"STO_CUDA_ENTRY STV_DEFAULT"
_ZN10layer_norm13ln_bwd_kernelINS_13Kernel_traitsI6__halfS2_fS2_fjLj256ELj1ELj4ELj1ELj16ENS_18Kernel_traits_baseILj256ES2_S2_fS2_fjLj128EEEEELb0ELb0ELb0ELb1EEEvNS_9BwdParamsE:
.text._ZN10layer_norm13ln_bwd_kernelINS_13Kernel_traitsI6__halfS2_fS2_fjLj256ELj1ELj4ELj1ELj16ENS_18Kernel_traits_baseILj256ES2_S2_fS2_fjLj128EEEEELb0ELb0ELb0ELb1EEEvNS_9BwdParamsE:
        /* <DEDUP_REMOVED lines=38> */
[----:B------:R-:W-:Y:S01]  /*0260*/  MOV R47, RZ ;  /* 0x000000ff002f7202 */ /* 0x000fe20000000f00 */
        /* <DEDUP_REMOVED lines=10> */
.L_x_3633:
        /* <DEDUP_REMOVED lines=9> */
[----:B0-----:R-:W-:-:S05]  /*03a0*/  IMAD.WIDE R60, R48, 0x4, R60 ;  /* 0x00000004303c7825 */ /* 0x001fca00078e023c */
[----:B------:R0:W4:Y:S02]  /*03b0*/  LDG.E R0, desc[UR8][R60.64] ;  /* 0x000000083c007981 */ /* 0x000124000c1e1900 */
[----:B------:R-:W0:Y:S01]  /*03c0*/  LDC.64 R58, c[0x0][0x3c8] ;  /* 0x0000f200ff3a7b82 */ /* 0x000e220000000a00 */
[----:B-1----:R-:W-:-:S06]  /*03d0*/  IMAD.WIDE.U32 R36, R46, 0x10, R36 ;  /* 0x000000102e247825 */ /* 0x002fcc00078e0024 */
[----:B------:R-:W4:Y:S01]  /*03e0*/  LDG.E.128 R36, desc[UR8][R36.64] ;  /* 0x0000000824247981 */ /* 0x000f22000c1e1d00 */
[----:B--2---:R-:W-:-:S06]  /*03f0*/  @P0 IMAD.WIDE R64, R48, 0x2, R64 ;  /* 0x0000000230400825 */ /* 0x004fcc00078e0240 */
[----:B------:R-:W2:Y:S01]  /*0400*/  @P0 LDG.E.U16 R64, desc[UR8][R64.64] ;  /* 0x0000000840400981 */ /* 0x000ea2000c1e1500 */
[----:B---3--:R-:W-:-:S05]  /*0410*/  IMAD.WIDE.U32 R66, R46, 0x20, R66 ;  /* 0x000000202e427825 */ /* 0x008fca00078e0042 */
[----:B------:R-:W3:Y:S01]  /*0420*/  LDG.E.128 R28, desc[UR8][R66.64] ;  /* 0x00000008421c7981 */ /* 0x000ee2000c1e1d00 */
[----:B0-----:R-:W-:-:S03]  /*0430*/  IMAD.WIDE R62, R48, 0x4, R58 ;  /* 0x00000004303e7825 */ /* 0x001fc600078e023a */
[----:B------:R4:W3:Y:S04]  /*0440*/  LDG.E.128 R32, desc[UR8][R66.64+0x10] ;  /* 0x0000100842207981 */ /* 0x0008e8000c1e1d00 */
        /* <DEDUP_REMOVED lines=12> */
[----:B----4-:R-:W-:Y:S01]  /*0510*/  FSEL R66, R0, RZ, !P2 ;  /* 0x000000ff00427208 */ /* 0x010fe20005000000 */
[----:B0-----:R-:W-:Y:S02]  /*0520*/  HADD2.F32 R60, -RZ, R36.H0_H0 ;  /* 0x20000024ff3c7230 */ /* 0x001fe40000004100 */
[----:B--2---:R-:W-:Y:S02]  /*0530*/  @P0 HADD2.F32 R58, -RZ, R64.H0_H0 ;  /* 0x20000040ff3a0230 */ /* 0x004fe40000004100 */
[--C-:B---3--:R-:W-:Y:S01]  /*0540*/  FADD.FTZ R65, R29, -R66.reuse ;  /* 0x800000421d417221 */ /* 0x108fe20000010000 */
[--C-:B------:R-:W-:Y:S01]  /*0550*/  FADD.FTZ R0, R28, -R66.reuse ;  /* 0x800000421c007221 */ /* 0x100fe20000010000 */
[--C-:B------:R-:W-:Y:S01]  /*0560*/  FADD.FTZ R63, R30, -R66.reuse ;  /* 0x800000421e3f7221 */ /* 0x100fe20000010000 */
[--C-:B------:R-:W-:Y:S01]  /*0570*/  FADD.FTZ R68, R31, -R66.reuse ;  /* 0x800000421f447221 */ /* 0x100fe20000010000 */
[--C-:B------:R-:W-:Y:S01]  /*0580*/  FADD.FTZ R64, R33, -R66.reuse ;  /* 0x8000004221407221 */ /* 0x100fe20000010000 */
[--C-:B------:R-:W-:Y:S01]  /*0590*/  FADD.FTZ R62, R32, -R66.reuse ;  /* 0x80000042203e7221 */ /* 0x100fe20000010000 */
[----:B------:R-:W-:Y:S01]  /*05a0*/  FADD.FTZ R34, R34, -R66 ;  /* 0x8000004222227221 */ /* 0x000fe20000010000 */
[----:B------:R-:W-:-:S02]  /*05b0*/  HADD2.F32 R33, -RZ, R36.H1_H1 ;  /* 0x30000024ff217230 */ /* 0x000fc40000004100 */
[----:B------:R-:W-:Y:S01]  /*05c0*/  FADD.FTZ R66, R35, -R66 ;  /* 0x8000004223427221 */ /* 0x000fe20000010000 */
[C---:B------:R-:W-:Y:S01]  /*05d0*/  FMUL.FTZ R65, R59.reuse, R65 ;  /* 0x000000413b417220 */ /* 0x040fe20000410000 */
[----:B------:R-:W-:Y:S01]  /*05e0*/  FMUL.FTZ R0, R59, R0 ;  /* 0x000000003b007220 */ /* 0x000fe20000410000 */
[----:B------:R-:W-:Y:S01]  /*05f0*/  FMUL.FTZ R35, R57, R60 ;  /* 0x0000003c39237220 */ /* 0x000fe20000410000 */
[----:B------:R-:W-:Y:S02]  /*0600*/  HADD2.F32 R32, -RZ, R37.H0_H0 ;  /* 0x20000025ff207230 */ /* 0x000fe40000004100 */
[----:B------:R-:W-:Y:S01]  /*0610*/  FMUL.FTZ R63, R59, R63 ;  /* 0x0000003f3b3f7220 */ /* 0x000fe20000410000 */
[--C-:B------:R-:W-:Y:S02]  /*0620*/  HADD2.F32 R30, -RZ, R38.reuse.H0_H0 ;  /* 0x20000026ff1e7230 */ /* 0x100fe40000004100 */
[----:B------:R-:W-:Y:S01]  /*0630*/  FADD.FTZ R43, R33, R43 ;  /* 0x0000002b212b7221 */ /* 0x000fe20000010000 */
[----:B------:R-:W-:-:S02]  /*0640*/  HADD2.F32 R29, -RZ, R38.H1_H1 ;  /* 0x30000026ff1d7230 */ /* 0x000fc40000004100 */
[-C--:B------:R-:W-:Y:S01]  /*0650*/  FFMA.FTZ R44, R65, R33.reuse, R44 ;  /* 0x00000021412c7223 */ /* 0x080fe2000001002c */
[----:B------:R-:W-:Y:S01]  /*0660*/  FADD.FTZ R45, R60, R45 ;  /* 0x0000002d3c2d7221 */ /* 0x000fe20000010000 */
[----:B------:R-:W-:Y:S01]  /*0670*/  FFMA.FTZ R47, R0, R60, R47 ;  /* 0x0000003c002f7223 */ /* 0x000fe2000001002f */
[----:B------:R-:W-:Y:S01]  /*0680*/  FMUL.FTZ R33, R56, R33 ;  /* 0x0000002138217220 */ /* 0x000fe20000410000 */
[----:B------:R-:W-:Y:S01]  /*0690*/  FADD.FTZ R38, RZ, R35 ;  /* 0x00000023ff267221 */ /* 0x000fe20000010000 */
[----:B------:R-:W-:Y:S01]  /*06a0*/  FFMA.FTZ R60, R0, R35, RZ ;  /* 0x00000023003c7223 */ /* 0x000fe200000100ff */
[----:B------:R-:W-:Y:S02]  /*06b0*/  HADD2.F32 R31, -RZ, R37.H1_H1 ;  /* 0x30000025ff1f7230 */ /* 0x000fe40000004100 */
[----:B------:R-:W-:Y:S01]  /*06c0*/  FMUL.FTZ R61, R59, R68 ;  /* 0x000000443b3d7220 */ /* 0x000fe20000410000 */
[----:B------:R-:W-:Y:S01]  /*06d0*/  FADD.FTZ R41, R32, R41 ;  /* 0x0000002920297221 */ /* 0x000fe20000010000 */
[-C--:B------:R-:W-:Y:S01]  /*06e0*/  FFMA.FTZ R42, R63, R32.reuse, R42 ;  /* 0x000000203f2a7223 */ /* 0x080fe2000001002a */
[----:B------:R-:W-:Y:S01]  /*06f0*/  FMUL.FTZ R32, R55, R32 ;  /* 0x0000002037207220 */ /* 0x000fe20000410000 */
[----:B------:R-:W-:Y:S01]  /*0700*/  FADD.FTZ R69, R38, R33 ;  /* 0x0000002126457221 */ /* 0x000fe20000010000 */
[----:B------:R-:W-:Y:S01]  /*0710*/  FFMA.FTZ R60, R65, R33, R60 ;  /* 0x00000021413c7223 */ /* 0x000fe2000001003c */
[----:B------:R-:W-:-:S02]  /*0720*/  HADD2.F32 R28, -RZ, R39.H0_H0 ;  /* 0x20000027ff1c7230 */ /* 0x000fc40000004100 */
[----:B------:R-:W-:Y:S01]  /*0730*/  FADD.FTZ R11, R31, R11 ;  /* 0x0000000b1f0b7221 */ /* 0x000fe20000010000 */
[----:B------:R-:W-:Y:S02]  /*0740*/  HADD2.F32 R67, -RZ, R39.H1_H1 ;  /* 0x30000027ff437230 */ /* 0x000fe40000004100 */
[----:B------:R-:W-:Y:S01]  /*0750*/  FMUL.FTZ R39, R59, R62 ;  /* 0x0000003e3b277220 */ /* 0x000fe20000410000 */
        /* <DEDUP_REMOVED lines=10> */
[----:B------:R-:W-:Y:S01]  /*0800*/  FMUL.FTZ R37, R59, R34 ;  /* 0x000000223b257220 */ /* 0x000fe20000410000 */
[----:B------:R-:W-:Y:S01]  /*0810*/  FADD.FTZ R5, R29, R5 ;  /* 0x000000051d057221 */ /* 0x000fe20000010000 */
[-C--:B------:R-:W-:Y:S01]  /*0820*/  FFMA.FTZ R9, R36, R29.reuse, R9 ;  /* 0x0000001d24097223 */ /* 0x080fe20000010009 */
        /* <DEDUP_REMOVED lines=35> */
.L_x_3645:
        /* <DEDUP_REMOVED lines=46> */
.L_x_3630:
        /* <DEDUP_REMOVED lines=37> */
.L_x_3629:
        /* <DEDUP_REMOVED lines=40> */
.L_x_3632:
        /* <DEDUP_REMOVED lines=35> */
[----:B------:R-:W-:-:S07]  /*1440*/  F2FP.F16.F32.PACK_AB R31, R35, R32 ;  /* 0x00000020231f723e */ /* 0x000fce00000000ff */
.L_x_3631:
        /* <DEDUP_REMOVED lines=14> */
.L_x_3627:
        /* <DEDUP_REMOVED lines=16> */
.L_x_3626:
[----:B------:R-:W-:Y:S05]  /*1630*/  BSYNC B0 ;  /* 0x0000000000007941 */ /* 0x000fea0003800000 */
.L_x_3625:
        /* <DEDUP_REMOVED lines=61> */
.L_x_3628:
        /* <DEDUP_REMOVED lines=8> */
.L_x_3635:
[----:B------:R-:W-:Y:S05]  /*1a90*/  BSYNC B2 ;  /* 0x0000000000027941 */ /* 0x000fea0003800000 */
.L_x_3634:
        /* <DEDUP_REMOVED lines=8> */
.L_x_3636:
[----:B------:R-:W-:Y:S01]  /*1b20*/  HFMA2 R68, -RZ, RZ, 0, 1.1920928955078125e-07 ;  /* 0x00000002ff447431 */ /* 0x000fe200000001ff */
[----:B------:R-:W-:Y:S02]  /*1b30*/  MOV R38, R62 ;  /* 0x0000003e00267202 */ /* 0x000fe40000000f00 */
[----:B------:R-:W-:-:S03]  /*1b40*/  MOV R62, R60 ;  /* 0x0000003c003e7202 */ /* 0x000fc60000000f00 */
[----:B------:R-:W-:-:S07]  /*1b50*/  FADD.FTZ R69, R69, R38 ;  /* 0x0000002645457221 */ /* 0x000fce0000010000 */
[----:B------:R-:W-:Y:S05]  /*1b60*/  WARPSYNC.COLLECTIVE R64, `(.L_x_3637) ;  /* 0x0000000040087348 */ /* 0x000fea0003c00000 */
[----:B------:R0:W1:Y:S02]  /*1b70*/  SHFL.BFLY P3, R62, R62, R68, R66 ;  /* 0x0c0000443e3e7389 */ /* 0x0000640000060042 */
[----:B01----:R-:W-:Y:S05]  /*1b80*/  ENDCOLLECTIVE ;  /* 0x000000000000791b */ /* 0x003fea0003800000 */
.L_x_3637:
[----:B------:R-:W-:Y:S02]  /*1b90*/  MOV R38, R62 ;  /* 0x0000003e00267202 */ /* 0x000fe40000000f00 */
[----:B------:R-:W-:-:S03]  /*1ba0*/  MOV R62, R69 ;  /* 0x00000045003e7202 */ /* 0x000fc60000000f00 */
[----:B------:R-:W-:-:S07]  /*1bb0*/  FADD.FTZ R38, R60, R38 ;  /* 0x000000263c267221 */ /* 0x000fce0000010000 */
[----:B------:R-:W-:Y:S05]  /*1bc0*/  WARPSYNC.COLLECTIVE R64, `(.L_x_3638) ;  /* 0x0000000040087348 */ /* 0x000fea0003c00000 */
[----:B------:R0:W1:Y:S02]  /*1bd0*/  SHFL.BFLY P3, R62, R62, R68, R66 ;  /* 0x0c0000443e3e7389 */ /* 0x0000640000060042 */
[----:B01----:R-:W-:Y:S05]  /*1be0*/  ENDCOLLECTIVE ;  /* 0x000000000000791b */ /* 0x003fea0003800000 */
.L_x_3638:
[----:B------:R-:W-:Y:S02]  /*1bf0*/  HFMA2 R68, -RZ, RZ, 0, 2.384185791015625e-07 ;  /* 0x00000004ff447431 */ /* 0x000fe400000001ff */
[----:B------:R-:W-:Y:S01]  /*1c00*/  FADD.FTZ R69, R69, R62 ;  /* 0x0000003e45457221 */ /* 0x000fe20000010000 */
[----:B------:R-:W-:-:S07]  /*1c10*/  MOV R62, R38 ;  /* 0x00000026003e7202 */ /* 0x000fce0000000f00 */
[----:B------:R-:W-:Y:S05]  /*1c20*/  WARPSYNC.COLLECTIVE R64, `(.L_x_3639) ;  /* 0x0000000040087348 */ /* 0x000fea0003c00000 */
[----:B------:R0:W1:Y:S02]  /*1c30*/  SHFL.BFLY P3, R62, R62, R68, R66 ;  /* 0x0c0000443e3e7389 */ /* 0x0000640000060042 */
[----:B01----:R-:W-:Y:S05]  /*1c40*/  ENDCOLLECTIVE ;  /* 0x000000000000791b */ /* 0x003fea0003800000 */
.L_x_3639:
[----:B------:R-:W-:Y:S01]  /*1c50*/  FADD.FTZ R38, R38, R62 ;  /* 0x0000003e26267221 */ /* 0x000fe20000010000 */
[----:B------:R-:W-:-:S07]  /*1c60*/  MOV R62, R69 ;  /* 0x00000045003e7202 */ /* 0x000fce0000000f00 */
[----:B------:R-:W-:Y:S05]  /*1c70*/  WARPSYNC.COLLECTIVE R64, `(.L_x_3640) ;  /* 0x0000000040087348 */ /* 0x000fea0003c00000 */
[----:B------:R0:W1:Y:S02]  /*1c80*/  SHFL.BFLY P3, R62, R62, R68, R66 ;  /* 0x0c0000443e3e7389 */ /* 0x0000640000060042 */
[----:B01----:R-:W-:Y:S05]  /*1c90*/  ENDCOLLECTIVE ;  /* 0x000000000000791b */ /* 0x003fea0003800000 */
.L_x_3640:
[----:B------:R-:W-:Y:S02]  /*1ca0*/  HFMA2 R68, -RZ, RZ, 0, 4.76837158203125e-07 ;  /* 0x00000008ff447431 */ /* 0x000fe400000001ff */
[----:B------:R-:W-:Y:S01]  /*1cb0*/  FADD.FTZ R60, R69, R62 ;  /* 0x0000003e453c7221 */ /* 0x000fe20000010000 */
[----:B------:R-:W-:-:S07]  /*1cc0*/  MOV R62, R38 ;  /* 0x00000026003e7202 */ /* 0x000fce0000000f00 */
[----:B------:R-:W-:Y:S05]  /*1cd0*/  WARPSYNC.COLLECTIVE R64, `(.L_x_3641) ;  /* 0x0000000040087348 */ /* 0x000fea0003c00000 */
[----:B------:R0:W1:Y:S02]  /*1ce0*/  SHFL.BFLY P3, R62, R62, R68, R66 ;  /* 0x0c0000443e3e7389 */ /* 0x0000640000060042 */
[----:B01----:R-:W-:Y:S05]  /*1cf0*/  ENDCOLLECTIVE ;  /* 0x000000000000791b */ /* 0x003fea0003800000 */
.L_x_3641:
[----:B------:R-:W-:Y:S01]  /*1d00*/  FADD.FTZ R38, R38, R62 ;  /* 0x0000003e26267221 */ /* 0x000fe20000010000 */
[----:B------:R-:W-:-:S07]  /*1d10*/  MOV R62, R60 ;  /* 0x0000003c003e7202 */ /* 0x000fce0000000f00 */
[----:B------:R-:W-:Y:S05]  /*1d20*/  WARPSYNC.COLLECTIVE R64, `(.L_x_3642) ;  /* 0x0000000040087348 */ /* 0x000fea0003c00000 */
[----:B------:R0:W1:Y:S02]  /*1d30*/  SHFL.BFLY P3, R62, R62, R68, R66 ;  /* 0x0c0000443e3e7389 */ /* 0x0000640000060042 */
[----:B01----:R-:W-:Y:S05]  /*1d40*/  ENDCOLLECTIVE ;  /* 0x000000000000791b */ /* 0x003fea0003800000 */
.L_x_3642:
[----:B------:R-:W-:Y:S01]  /*1d50*/  HFMA2 R68, -RZ, RZ, 0, 9.5367431640625e-07 ;  /* 0x00000010ff447431 */ /* 0x000fe200000001ff */
[----:B------:R-:W-:Y:S02]  /*1d60*/  MOV R69, R62 ;  /* 0x0000003e00457202 */ /* 0x000fe40000000f00 */
[----:B------:R-:W-:-:S03]  /*1d70*/  MOV R62, R38 ;  /* 0x00000026003e7202 */ /* 0x000fc60000000f00 */
[----:B------:R-:W-:-:S07]  /*1d80*/  FADD.FTZ R60, R60, R69 ;  /* 0x000000453c3c7221 */ /* 0x000fce0000010000 */
[----:B------:R-:W-:Y:S05]  /*1d90*/  WARPSYNC.COLLECTIVE R64, `(.L_x_3643) ;  /* 0x0000000040087348 */ /* 0x000fea0003c00000 */
[----:B------:R0:W1:Y:S02]  /*1da0*/  SHFL.BFLY P3, R62, R62, R68, R66 ;  /* 0x0c0000443e3e7389 */ /* 0x0000640000060042 */
[----:B01----:R-:W-:Y:S05]  /*1db0*/  ENDCOLLECTIVE ;  /* 0x000000000000791b */ /* 0x003fea0003800000 */
.L_x_3643:
[----:B------:R-:W-:Y:S02]  /*1dc0*/  MOV R69, R62 ;  /* 0x0000003e00457202 */ /* 0x000fe40000000f00 */
[----:B------:R-:W-:-:S07]  /*1dd0*/  MOV R62, R60 ;  /* 0x0000003c003e7202 */ /* 0x000fce0000000f00 */
[----:B------:R-:W-:Y:S05]  /*1de0*/  WARPSYNC.COLLECTIVE R64, `(.L_x_3644) ;  /* 0x0000000040087348 */ /* 0x000fea0003c00000 */
[----:B------:R0:W1:Y:S02]  /*1df0*/  SHFL.BFLY P3, R62, R62, R68, R66 ;  /* 0x0c0000443e3e7389 */ /* 0x0000640000060042 */
[----:B01----:R-:W-:Y:S05]  /*1e00*/  ENDCOLLECTIVE ;  /* 0x000000000000791b */ /* 0x003fea0003800000 */
.L_x_3644:
[----:B------:R-:W-:Y:S05]  /*1e10*/  BRA `(.L_x_3645) ;  /* 0xffffffec00107947 */ /* 0x000fea000383ffff */
.L_x_3646:
        /* <DEDUP_REMOVED lines=14> */
.L_x_6457:


//--------------------- .text._ZN10layer_norm13ln_bwd_kernelINS_13Kernel_traitsI6__halfS2_fS2_fjLj256ELj1ELj4ELj1ELj16ENS_18Kernel_traits_baseILj256ES2_S2_fS2_fjLj128EEEEELb0ELb0ELb1ELb0EEEvNS_9BwdParamsE --------------------------
	.section	.text._ZN10layer_norm13ln_bwd_kernelINS_13Kernel_traitsI6__halfS2_fS2_fjLj256ELj1ELj4ELj1ELj16ENS_18Kernel_traits_baseILj256ES2_S2_fS2_fjLj128EEEEELb0ELb0ELb1ELb0EEEvNS_9BwdParamsE,"ax",@progbits
	.align	128
        .global         _ZN10layer_norm13ln_bwd_kernelINS_13Kernel_traitsI6__halfS2_fS2_fjLj256ELj1ELj4ELj1ELj16ENS_18Kernel_traits_baseILj256ES2_S2_fS2_fjLj128EEEEELb0ELb0ELb1ELb0EEEvNS_9BwdParamsE
        .type           _ZN10layer_norm13ln_bwd_kernelINS_13Kernel_traitsI6__halfS2_fS2_fjLj256ELj1ELj4ELj1ELj16ENS_18Kernel_traits_baseILj256ES2_S2_fS2_fjLj128EEEEELb0ELb0ELb1ELb0EEEvNS_9BwdParamsE,@function
        .size           _ZN10layer_norm13ln_bwd_kernelINS_13Kernel_traitsI6__halfS2_fS2_fjLj256ELj1ELj4ELj1ELj16ENS_18Kernel_traits_baseILj256ES2_S2_fS2_fjLj128EEEEELb0ELb0ELb1ELb0EEEvNS_9BwdParamsE,(.L_x_6458 - _ZN10layer_norm13ln_bwd_kernelINS_13Kernel_traitsI6__halfS2_fS2_fjLj256ELj1ELj4ELj1ELj16ENS_18Kernel_traits_baseILj256ES2_S2_fS2_fjLj128EEEEELb0ELb0ELb1ELb0EEEvNS_9BwdParamsE)
        .other          _ZN10layer_norm13ln_bwd_kernelINS_13Kernel_traitsI6__halfS2_fS2_fjLj256ELj1ELj4ELj1ELj16ENS_18Kernel_traits_baseILj256ES2_S2_fS2_fjLj128EEEEELb0ELb0ELb1ELb0EEEvNS_9BwdParamsE,@"STO_CUDA_ENTRY STV_DEFAULT"
_ZN10layer_norm13ln_bwd_kernelINS_13Kernel_traitsI6__halfS2_fS2_fjLj256ELj1ELj4ELj1ELj16ENS_18Kernel_traits_baseILj256ES2_S2_fS2_fjLj128EEEEELb0ELb0ELb1ELb0EEEvNS_9BwdParamsE:
.text._ZN10layer_norm13ln_bwd_kernelINS_13Kernel_traitsI6__halfS2_fS2_fjLj256ELj1ELj4ELj1ELj16ENS_18Kernel_traits_baseILj256ES2_S2_fS2_fjLj128EEEEELb0ELb0ELb1ELb0EEEvNS_9BwdParamsE:
        /* <DEDUP_REMOVED lines=40> */
.L_x_3675:
        /* <DEDUP_REMOVED lines=37> */
[----:B------:R-:W0:Y:S02]  /*04d0*/  @P1 LDC.64 R66, c[0x0][0x438] ;  /* 0x00010e00ff421b82 */ /* 0x000e240000000a00 */
[----:B0-----:R-:W-:-:S05]  /*04e0*/  @P1 IMAD.WIDE.U32 R66, R61, 0x20, R66 ;  /* 0x000000203d421825 */ /* 0x001fca00078e0042 */
[----:B------:R-:W5:Y:S04]  /*04f0*/  @P1 LDG.E.128 R12, desc[UR6][R66.64] ;  /* 0x00000006420c1981 */ /* 0x000f68000c1e1d00 */
[----:B------:R0:W5:Y:S01]  /*0500*/  @P1 LDG.E.128 R8, desc[UR6][R66.64+0x10] ;  /* 0x0000100642081981 */ /* 0x000162000c1e1d00 */
[----:B-1----:R-:W-:Y:S01]  /*0510*/  ISETP.NE.AND P1, PT, R6, RZ, PT ;  /* 0x000000ff0600720c */ /* 0x002fe20003f25270 */
[----:B------:R-:W-:-:S03]  /*0520*/  HADD2.F32 R70, -RZ, R19.H0_H0 ;  /* 0x20000013ff467230 */ /* 0x000fc60000004100 */
[----:B---3--:R-:W-:-:S05]  /*0530*/  FSEL R3, R3, RZ, !P1 ;  /* 0x000000ff03037208 */ /* 0x008fca0004800000 */
[--C-:B----4-:R-:W-:Y:S01]  /*0540*/  FADD.FTZ R65, R53, -R3.reuse ;  /* 0x8000000335417221 */ /* 0x110fe20000010000 */
[--C-:B------:R-:W-:Y:S01]  /*0550*/  FADD.FTZ R7, R54, -R3.reuse ;  /* 0x8000000336077221 */ /* 0x100fe20000010000 */
[--C-:B------:R-:W-:Y:S01]  /*0560*/  FADD.FTZ R61, R52, -R3.reuse ;  /* 0x80000003343d7221 */ /* 0x100fe20000010000 */
[----:B------:R-:W-:Y:S02]  /*0570*/  HADD2.F32 R52, -RZ, R16.H0_H0 ;  /* 0x20000010ff347230 */ /* 0x000fe40000004100 */
[--C-:B--2---:R-:W-:Y:S01]  /*0580*/  FADD.FTZ R63, R56, -R3.reuse ;  /* 0x80000003383f7221 */ /* 0x104fe20000010000 */
[--C-:B------:R-:W-:Y:S01]  /*0590*/  FADD.FTZ R53, R55, -R3.reuse ;  /* 0x8000000337357221 */ /* 0x100fe20000010000 */
[--C-:B------:R-:W-:Y:S01]  /*05a0*/  FADD.FTZ R55, R57, -R3.reuse ;  /* 0x8000000339377221 */ /* 0x100fe20000010000 */
[--C-:B------:R-:W-:Y:S01]  /*05b0*/  FADD.FTZ R57, R58, -R3.reuse ;  /* 0x800000033a397221 */ /* 0x100fe20000010000 */
[----:B------:R-:W-:Y:S01]  /*05c0*/  FADD.FTZ R59, R59, -R3 ;  /* 0x800000033b3b7221 */ /* 0x000fe20000010000 */
[----:B------:R-:W-:-:S02]  /*05d0*/  HADD2.F32 R71, -RZ, R49.H0_H0 ;  /* 0x20000031ff477230 */ /* 0x000fc40000004100 */
[C---:B-----5:R-:W-:Y:S01]  /*05e0*/  FMUL.FTZ R3, R60.reuse, R61 ;  /* 0x0000003d3c037220 */ /* 0x060fe20000410000 */
[----:B------:R-:W-:Y:S02]  /*05f0*/  HADD2.F32 R56, -RZ, R49.H1_H1 ;  /* 0x30000031ff387230 */ /* 0x000fe40000004100 */
[C---:B------:R-:W-:Y:S01]  /*0600*/  FMUL.FTZ R7, R60.reuse, R7 ;  /* 0x000000073c077220 */ /* 0x040fe20000410000 */
[----:B------:R-:W-:Y:S02]  /*0610*/  HADD2.F32 R54, -RZ, R48.H1_H1 ;  /* 0x30000030ff367230 */ /* 0x000fe40000004100 */
[----:B------:R-:W-:Y:S01]  /*0620*/  FMUL.FTZ R57, R60, R57 ;  /* 0x000000393c397220 */ /* 0x000fe20000410000 */
[--C-:B0-----:R-:W-:Y:S02]  /*0630*/  HADD2.F32 R67, -RZ, R50.reuse.H0_H0 ;  /* 0x20000032ff437230 */ /* 0x101fe40000004100 */
[----:B------:R-:W-:Y:S01]  /*0640*/  FADD.FTZ R27, R27, R56 ;  /* 0x000000381b1b7221 */ /* 0x000fe20000010000 */
[----:B------:R-:W-:-:S02]  /*0650*/  HADD2.F32 R64, -RZ, R50.H1_H1 ;  /* 0x30000032ff407230 */ /* 0x000fc40000004100 */
[----:B------:R-:W-:Y:S01]  /*0660*/  FMUL.FTZ R50, R60, R65 ;  /* 0x000000413c327220 */ /* 0x000fe20000410000 */
[----:B------:R-:W-:Y:S02]  /*0670*/  HADD2.F32 R49, -RZ, R16.H1_H1 ;  /* 0x30000010ff317230 */ /* 0x000fe40000004100 */
[----:B------:R-:W-:Y:S01]  /*0680*/  FADD.FTZ R25, R25, R54 ;  /* 0x0000003619197221 */ /* 0x000fe20000010000 */
[----:B------:R-:W-:Y:S02]  /*0690*/  HADD2.F32 R69, -RZ, R48.H0_H0 ;  /* 0x20000030ff457230 */ /* 0x000fe40000004100 */
[-C--:B------:R-:W-:Y:S01]  /*06a0*/  FFMA.FTZ R37, R50, R54.reuse, R37 ;  /* 0x0000003632257223 */ /* 0x080fe20000010025 */
[----:B------:R-:W-:Y:S02]  /*06b0*/  HADD2.F32 R65, -RZ, R17.H1_H1 ;  /* 0x30000011ff417230 */ /* 0x000fe40000004100 */
[----:B------:R-:W-:Y:S01]  /*06c0*/  FMUL.FTZ R49, R49, R54 ;  /* 0x0000003631317220 */ /* 0x000fe20000410000 */
[----:B------:R-:W-:Y:S01]  /*06d0*/  FMUL.FTZ R54, R60, R53 ;  /* 0x000000353c367220 */ /* 0x000fe20000410000 */
[----:B------:R-:W-:Y:S01]  /*06e0*/  FMUL.FTZ R48, R52, R69 ;  /* 0x0000004534307220 */ /* 0x000fe20000410000 */
[----:B------:R-:W-:-:S02]  /*06f0*/  HADD2.F32 R58, -RZ, R18.H0_H0 ;  /* 0x20000012ff3a7230 */ /* 0x000fc40000004100 */
[-C--:B------:R-:W-:Y:S01]  /*0700*/  FMUL.FTZ R53, R65, R56.reuse ;  /* 0x0000003841357220 */ /* 0x080fe20000410000 */
[----:B------:R-:W-:Y:S02]  /*0710*/  HADD2.F32 R65, -RZ, R18.H1_H1 ;  /* 0x30000012ff417230 */ /* 0x000fe40000004100 */
[----:B------:R-:W-:Y:S01]  /*0720*/  FFMA.FTZ R39, R54, R56, R39 ;  /* 0x0000003836277223 */ /* 0x000fe20000010027 */
[--C-:B------:R-:W-:Y:S02]  /*0730*/  HADD2.F32 R61, -RZ, R51.reuse.H0_H0 ;  /* 0x20000033ff3d7230 */ /* 0x100fe40000004100 */
[----:B------:R-:W-:Y:S01]  /*0740*/  FADD.FTZ R66, RZ, R48 ;  /* 0x00000030ff427221 */ /* 0x000fe20000010000 */
[----:B------:R-:W-:Y:S02]  /*0750*/  HADD2.F32 R68, -RZ, R51.H1_H1 ;  /* 0x30000033ff447230 */ /* 0x000fe40000004100 */
[----:B------:R-:W-:Y:S01]  /*0760*/  FMUL.FTZ R51, R60, R63 ;  /* 0x0000003f3c337220 */ /* 0x000fe20000410000 */
[----:B------:R-:W-:-:S02]  /*0770*/  HADD2.F32 R52, -RZ, R17.H0_H0 ;  /* 0x20000011ff347230 */ /* 0x000fc40000004100 */
[----:B------:R-:W-:Y:S01]  /*0780*/  FMUL.FTZ R56, R58, R67 ;  /* 0x000000433a387220 */ /* 0x000fe20000410000 */
[----:B------:R-:W-:Y:S01]  /*0790*/  FFMA.FTZ R63, R3, R48, RZ ;  /* 0x00000030033f7223 */ /* 0x000fe200000100ff */
[----:B------:R-:W-:Y:S01]  /*07a0*/  FMUL.FTZ R58, R60, R55 ;  /* 0x000000373c3a7220 */ /* 0x000fe20000410000 */
[-C--:B------:R-:W-:Y:S01]  /*07b0*/  FMUL.FTZ R55, R65, R64.reuse ;  /* 0x0000004041377220 */ /* 0x080fe20000410000 */
[----:B------:R-:W-:Y:S01]  /*07c0*/  FMUL.FTZ R52, R52, R71 ;  /* 0x0000004734347220 */ /* 0x000fe20000410000 */
[----:B------:R-:W-:Y:S01]  /*07d0*/  FADD.FTZ R65, R66, R49 ;  /* 0x0000003142417221 */ /* 0x000fe20000010000 */
[----:B------:R-:W-:Y:S01]  /*07e0*/  FFMA.FTZ R66, R50, R49, R63 ;  /* 0x0000003132427223 */ /* 0x000fe2000001003f */
[----:B------:R-:W-:Y:S01]  /*07f0*/  FFMA.FTZ R41, R58, R64, R41 ;  /* 0x000000403a297223 */ /* 0x000fe20000010029 */
[----:B------:R-:W-:Y:S01]  /*0800*/  FADD.FTZ R21, R21, R64 ;  /* 0x0000004015157221 */ /* 0x000fe20000010000 */
[----:B------:R-:W-:Y:S01]  /*0810*/  FADD.FTZ R64, R65, R52 ;  /* 0x0000003441407221 */ /* 0x000fe20000010000 */
[----:B------:R-:W-:Y:S01]  /*0820*/  FFMA.FTZ R63, R7, R52, R66 ;  /* 0x00000034073f7223 */ /* 0x000fe20000010042 */
[----:B------:R-:W-:Y:S01]  /*0830*/  FFMA.FTZ R40, R51, R67, R40 ;  /* 0x0000004333287223 */ /* 0x000fe20000010028 */
[----:B------:R-:W-:Y:S01]  /*0840*/  FADD.FTZ R20, R20, R67 ;  /* 0x0000004314147221 */ /* 0x000fe20000010000 */
[----:B------:R-:W-:Y:S01]  /*0850*/  FADD.FTZ R65, R64, R53 ;  /* 0x0000003540417221 */ /* 0x000fe20000010000 */
[----:B------:R-:W-:Y:S01]  /*0860*/  FFMA.FTZ R66, R54, R53, R63 ;  /* 0x0000003536427223 */ /* 0x000fe2000001003f */
[-C--:B------:R-:W-:Y:S01]  /*0870*/  FMUL.FTZ R64, R70, R61.reuse ;  /* 0x0000003d46407220 */ /* 0x080fe20000410000 */
[----:B------:R-:W-:Y:S01]  /*0880*/  FFMA.FTZ R42, R57, R61, R42 ;  /* 0x0000003d392a7223 */ /* 0x000fe2000001002a */
[----:B------:R-:W-:Y:S01]  /*0890*/  FADD.FTZ R70, R65, R56 ;  /* 0x0000003841467221 */ /* 0x000fe20000010000 */
[----:B------:R-:W-:Y:S01]  /*08a0*/  FFMA.FTZ R63, R51, R56, R66 ;  /* 0x00000038333f7223 */ /* 0x000fe20000010042 */
[----:B------:R-:W-:Y:S01]  /*08b0*/  FADD.FTZ R22, R22, R61 ;  /* 0x0000003d16167221 */ /* 0x000fe20000010000 */
[----:B------:R-:W-:-:S02]  /*08c0*/  HADD2.F32 R67, -RZ, R19.H1_H1 ;  /* 0x30000013ff437230 */ /* 0x000fc40000004100 */
[----:B------:R-:W-:Y:S01]  /*08d0*/  FADD.FTZ R61, R70, R55 ;  /* 0x00000037463d7221 */ /* 0x000fe20000010000 */
[----:B------:R-:W-:Y:S01]  /*08e0*/  FFMA.FTZ R70, R58, R55, R63 ;  /* 0x000000373a467223 */ /* 0x000fe2000001003f */
[----:B------:R-:W-:Y:S01]  /*08f0*/  FMUL.FTZ R66, R60, R59 ;  /* 0x0000003b3c427220 */ /* 0x000fe20000410000 */
[----:B------:R-:W-:Y:S01]  /*0900*/  FFMA.FTZ R36, R3, R69, R36 ;  /* 0x0000004503247223 */ /* 0x000fe20000010024 */
        /* <DEDUP_REMOVED lines=11> */
.L_x_3650:
        /* <DEDUP_REMOVED lines=9> */
.L_x_3651:
[----:B------:R-:W-:Y:S05]  /*0a50*/  BSYNC.RECONVERGENT B1 ;  /* 0x0000000000017941 */ /* 0x000fea0003800200 */
.L_x_3649:
        /* <DEDUP_REMOVED lines=21> */
.L_x_3687:
        /* <DEDUP_REMOVED lines=35> */
[----:B------:R-:W-:-:S04]  /*0de0*/  F2FP.F16.F32.PACK_AB R69, RZ, R69 ;  /* 0x00000045ff45723e */ /* 0x000fc800000000ff */
[----:B------:R-:W-:-:S07]  /*0df0*/  PRMT R44, R69, 0x7610, R44 ;  /* 0x00007610452c7816 */ /* 0x000fce000000002c */
.L_x_3659:
[----:B------:R-:W-:Y:S05]  /*0e00*/  BSYNC.RECONVERGENT B3 ;  /* 0x0000000000037941 */ /* 0x000fea0003800200 */
.L_x_3658:
        /* <DEDUP_REMOVED lines=10> */
.L_x_3661:
[----:B------:R-:W-:Y:S05]  /*0eb0*/  BSYNC.RECONVERGENT B3 ;  /* 0x0000000000037941 */ /* 0x000fea0003800200 */
.L_x_3660:
        /* <DEDUP_REMOVED lines=10> */
.L_x_3663:
[----:B------:R-:W-:Y:S05]  /*0f60*/  BSYNC.RECONVERGENT B3 ;  /* 0x0000000000037941 */ /* 0x000fea0003800200 */
.L_x_3662:
        /* <DEDUP_REMOVED lines=10> */
.L_x_3665:
[----:B------:R-:W-:Y:S05]  /*1010*/  BSYNC.RECONVERGENT B3 ;  /* 0x0000000000037941 */ /* 0x000fea0003800200 */
.L_x_3664:
        /* <DEDUP_REMOVED lines=10> */
.L_x_3667:
[----:B------:R-:W-:Y:S05]  /*10c0*/  BSYNC.RECONVERGENT B3 ;  /* 0x0000000000037941 */ /* 0x000fea0003800200 */
.L_x_3666:
        /* <DEDUP_REMOVED lines=10> */
.L_x_3669:
[----:B------:R-:W-:Y:S05]  /*1170*/  BSYNC.RECONVERGENT B3 ;  /* 0x0000000000037941 */ /* 0x000fea0003800200 */
.L_x_3668:
        /* <DEDUP_REMOVED lines=10> */
.L_x_3671:
[----:B------:R-:W-:Y:S05]  /*1220*/  BSYNC.RECONVERGENT B3 ;  /* 0x0000000000037941 */ /* 0x000fea0003800200 */
.L_x_3670:
        /* <DEDUP_REMOVED lines=8> */
[----:B------:R-:W-:Y:S01]  /*12b0*/  PRMT R47, R47, 0x5410, R0 ;  /* 0x000054102f2f7816 */ /* 0x000fe20000000000 */
[----:B------:R-:W-:Y:S06]  /*12c0*/  BRA `(.L_x_3672) ;  /* 0x0000000c00247947 */ /* 0x000fec0003800000 */
.L_x_3657:
        /* <DEDUP_REMOVED lines=35> */
[----:B------:R-:W-:Y:S01]  /*1500*/  @P2 F2FP.F16.F32.PACK_AB R71, RZ, R71 ;  /* 0x00000047ff47223e */ /* 0x000fe200000000ff */
[----:B--2---:R-:W-:Y:S01]  /*1510*/  @P2 FMUL.FTZ R69, R29, R34 ;  /* 0x000000221d452220 */ /* 0x004fe20000410000 */
[----:B------:R-:W-:Y:S01]  /*1520*/  @P2 F2FP.F16.F32.PACK_AB R34, RZ, R35 ;  /* 0x00000023ff22223e */ /* 0x000fe200000000ff */
[----:B------:R-:W-:-:S02]  /*1530*/  FMUL.FTZ R0, R60, R33 ;  /* 0x000000213c007220 */ /* 0x000fc40000410000 */
[----:B------:R-:W2:Y:S01]  /*1540*/  @P2 LDC R68, c[0x0][0x40c] ;  /* 0x00010300ff442b82 */ /* 0x000ea20000000800 */
[----:B------:R-:W-:Y:S01]  /*1550*/  FSEL R33, R75, RZ, P1 ;  /* 0x000000ff4b217208 */ /* 0x000fe20000800000 */
[----:B------:R-:W-:Y:S01]  /*1560*/  FMUL.FTZ R60, R60, R77 ;  /* 0x0000004d3c3c7220 */ /* 0x000fe20000410000 */
[----:B------:R-:W-:Y:S02]  /*1570*/  @P2 PRMT R44, R34, 0x7610, R44 ;  /* 0x00007610222c2816 */ /* 0x000fe4000000002c */
[----:B------:R-:W-:Y:S01]  /*1580*/  FSEL R34, R0, RZ, P1 ;  /* 0x000000ff00227208 */ /* 0x000fe20000800000 */
[----:B0-----:R-:W-:Y:S01]  /*1590*/  @P2 FMUL.FTZ R70, R31, R70 ;  /* 0x000000461f462220 */ /* 0x001fe20000410000 */
[----:B------:R-:W-:Y:S01]  /*15a0*/  @P2 F2FP.F16.F32.PACK_AB R69, RZ, R69 ;  /* 0x00000045ff45223e */ /* 0x000fe200000000ff */
[----:B------:R-:W0:Y:S01]  /*15b0*/  @P2 LDC R35, c[0x0][0x40c] ;  /* 0x00010300ff232b82 */ /* 0x000e220000000800 */
[----:B------:R-:W-:Y:S02]  /*15c0*/  @P2 PRMT R45, R71, 0x7610, R45 ;  /* 0x00007610472d2816 */ /* 0x000fe4000000002d */
[----:B------:R-:W-:-:S02]  /*15d0*/  @P2 F2FP.F16.F32.PACK_AB R70, RZ, R70 ;  /* 0x00000046ff46223e */ /* 0x000fc400000000ff */
[----:B------:R-:W-:Y:S02]  /*15e0*/  FSEL R60, R60, RZ, P1 ;  /* 0x000000ff3c3c7208 */ /* 0x000fe40000800000 */
[----:B------:R-:W-:Y:S01]  /*15f0*/  @P2 PRMT R44, R44, 0x5410, R69 ;  /* 0x000054102c2c2816 */ /* 0x000fe20000000045 */
[----:B-1----:R-:W-:Y:S01]  /*1600*/  @P2 FMUL.FTZ R61, R32, R61 ;  /* 0x0000003d203d2220 */ /* 0x002fe20000410000 */
[----:B------:R-:W-:-:S04]  /*1610*/  @P2 PRMT R45, R45, 0x5410, R70 ;  /* 0x000054102d2d2816 */ /* 0x000fc80000000046 */
[----:B------:R-:W-:Y:S01]  /*1620*/  @P2 F2FP.F16.F32.PACK_AB R61, RZ, R61 ;  /* 0x0000003dff3d223e */ /* 0x000fe200000000ff */
[----:B--2---:R-:W-:-:S03]  /*1630*/  @P2 FMUL.FTZ R68, R33, R68 ;  /* 0x0000004421442220 */ /* 0x004fc60000410000 */
[----:B------:R-:W-:Y:S02]  /*1640*/  @P2 PRMT R46, R61, 0x7610, R46 ;  /* 0x000076103d2e2816 */ /* 0x000fe4000000002e */
[----:B------:R-:W-:Y:S01]  /*1650*/  @P2 F2FP.F16.F32.PACK_AB R68, RZ, R68 ;  /* 0x00000044ff44223e */ /* 0x000fe200000000ff */
[----:B0-----:R-:W-:-:S03]  /*1660*/  @P2 FMUL.FTZ R35, R34, R35 ;  /* 0x0000002322232220 */ /* 0x001fc60000410000 */
[----:B------:R-:W-:Y:S02]  /*1670*/  @P2 PRMT R46, R46, 0x5410, R68 ;  /* 0x000054102e2e2816 */ /* 0x000fe40000000044 */
[----:B------:R-:W-:Y:S02]  /*1680*/  @P2 F2FP.F16.F32.PACK_AB R0, RZ, R35 ;  /* 0x00000023ff00223e */ /* 0x000fe400000000ff */
[----:B------:R-:W-:Y:S02]  /*1690*/  MOV R35, R60 ;  /* 0x0000003c00237202 */ /* 0x000fe40000000f00 */
[----:B------:R-:W-:Y:S01]  /*16a0*/  @P2 PRMT R47, R0, 0x7610, R47 ;  /* 0x00007610002f2816 */ /* 0x000fe2000000002f */
[----:B------:R-:W-:Y:S06]  /*16b0*/  @!P2 BRA `(.L_x_3672) ;  /* 0x000000080028a947 */ /* 0x000fec0003800000 */
[----:B------:R-:W-:-:S05]  /*16c0*/  FMUL.FTZ R0, R60, UR11 ;  /* 0x0000000b3c007c20 */ /* 0x000fca0008410000 */
[----:B------:R-:W-:-:S04]  /*16d0*/  F2FP.F16.F32.PACK_AB R0, RZ, R0 ;  /* 0x00000000ff00723e */ /* 0x000fc800000000ff */
[----:B------:R-:W-:Y:S01]  /*16e0*/  PRMT R47, R47, 0x5410, R0 ;  /* 0x000054102f2f7816 */ /* 0x000fe20000000000 */
[----:B------:R-:W-:Y:S06]  /*16f0*/  BRA `(.L_x_3672) ;  /* 0x0000000800187947 */ /* 0x000fec0003800000 */
.L_x_3656:
[----:B------:R-:W-:Y:S02]  /*1700*/  MOV R67, UR20 ;  /* 0x0000001400437c02 */ /* 0x000fe40008000f00 */
[----:B------:R-:W-:Y:S02]  /*1710*/  MOV R65, UR21 ;  /* 0x0000001500417c02 */ /* 0x000fe40008000f00 */
        /* <DEDUP_REMOVED lines=18> */
[----:B------:R-:W-:Y:S01]  /*1840*/  @P2 F2FP.F16.F32.PACK_AB R70, RZ, R69 ;  /* 0x00000045ff46223e */ /* 0x000fe200000000ff */
[----:B------:R-:W-:Y:S01]  /*1850*/  @P3 FFMA.FTZ R73, R7, R61, R68 ;  /* 0x0000003d07493223 */ /* 0x000fe20000010044 */
[----:B------:R-:W-:Y:S01]  /*1860*/  MOV R69, R15 ;  /* 0x0000000f00457202 */ /* 0x000fe20000000f00 */
[----:B------:R-:W-:Y:S01]  /*1870*/  @P3 FFMA.FTZ R69, R60, R74, R15 ;  /* 0x0000004a3c453223 */ /* 0x000fe2000001000f */
[----:B------:R-:W-:Y:S01]  /*1880*/  @P2 F2FP.F16.F32.PACK_AB R72, RZ, R71 ;  /* 0x00000047ff48223e */ /* 0x000fe200000000ff */
        /* <DEDUP_REMOVED lines=14> */
[----:B------:R-:W-:Y:S01]  /*1970*/  @P2 F2FP.F16.F32.PACK_AB R72, RZ, R72 ;  /* 0x00000048ff48223e */ /* 0x000fe200000000ff */
[----:B--2---:R-:W-:Y:S01]  /*1980*/  @P2 FMUL.FTZ R71, R0, R71 ;  /* 0x0000004700472220 */ /* 0x004fe20000410000 */
[----:B------:R-:W-:-:S04]  /*1990*/  @P3 FFMA.FTZ R0, R58, R61, R68 ;  /* 0x0000003d3a003223 */ /* 0x000fc80000010044 */
[----:B------:R-:W-:Y:S01]  /*19a0*/  @P3 FADD.FTZ R0, R55, -R0 ;  /* 0x8000000037003221 */ /* 0x000fe20000010000 */
[----:B------:R-:W-:-:S03]  /*19b0*/  @P2 F2FP.F16.F32.PACK_AB R71, RZ, R71 ;  /* 0x00000047ff47223e */ /* 0x000fc600000000ff */
[----:B------:R-:W-:Y:S01]  /*19c0*/  @P3 FFMA.FTZ R73, R60, R0, R9 ;  /* 0x000000003c493223 */ /* 0x000fe20000010009 */
[----:B------:R-:W-:-:S04]  /*19d0*/  @P2 PRMT R45, R71, 0x7610, R45 ;  /* 0x00007610472d2816 */ /* 0x000fc8000000002d */
[----:B------:R-:W-:Y:S01]  /*19e0*/  @P2 PRMT R45, R45, 0x5410, R72 ;  /* 0x000054102d2d2816 */ /* 0x000fe20000000048 */
[----:B-1----:R-:W-:Y:S01]  /*19f0*/  @P2 FMUL.FTZ R0, R70, R69 ;  /* 0x0000004546002220 */ /* 0x002fe20000410000 */
[----:B0-----:R-:W-:Y:S01]  /*1a00*/  @P2 FMUL.FTZ R69, R73, R74 ;  /* 0x0000004a49452220 */ /* 0x001fe20000410000 */
[----:B------:R-:W-:Y:S01]  /*1a10*/  @P3 FFMA.FTZ R73, R57, R61, R68 ;  /* 0x0000003d39493223 */ /* 0x000fe20000010044 */
[----:B------:R-:W-:Y:S02]  /*1a20*/  MOV R70, R10 ;  /* 0x0000000a00467202 */ /* 0x000fe40000000f00 */
[----:B------:R-:W-:Y:S01]  /*1a30*/  @P2 F2FP.F16.F32.PACK_AB R0, RZ, R0 ;  /* 0x00000000ff00223e */ /* 0x000fe200000000ff */
[----:B------:R-:W-:Y:S01]  /*1a40*/  @P3 FADD.FTZ R73, R64, -R73 ;  /* 0x8000004940493221 */ /* 0x000fe20000010000 */
[----:B------:R-:W-:Y:S02]  /*1a50*/  @P2 F2FP.F16.F32.PACK_AB R69, RZ, R69 ;  /* 0x00000045ff45223e */ /* 0x000fe400000000ff */
[----:B------:R-:W-:Y:S01]  /*1a60*/  @P2 PRMT R46, R0, 0x7610, R46 ;  /* 0x00007610002e2816 */ /* 0x000fe2000000002e */
[----:B------:R-:W-:-:S02]  /*1a70*/  @P3 FFMA.FTZ R70, R60, R73, R10 ;  /* 0x000000493c463223 */ /* 0x000fc4000001000a */
[----:B------:R-:W0:Y:S01]  /*1a80*/  @P2 LDC R73, c[0x0][0x40c] ;  /* 0x00010300ff492b82 */ /* 0x000e220000000800 */
[----:B------:R-:W-:Y:S01]  /*1a90*/  @P2 PRMT R46, R46, 0x5410, R69 ;  /* 0x000054102e2e2816 */ /* 0x000fe20000000045 */
[----:B0-----:R-:W-:-:S05]  /*1aa0*/  @P2 FMUL.FTZ R70, R70, R73 ;  /* 0x0000004946462220 */ /* 0x001fca0000410000 */
[----:B------:R-:W-:-:S04]  /*1ab0*/  @P2 F2FP.F16.F32.PACK_AB R70, RZ, R70 ;  /* 0x00000046ff46223e */ /* 0x000fc800000000ff */
[----:B------:R-:W-:Y:S01]  /*1ac0*/  @P2 PRMT R47, R70, 0x7610, R47 ;  /* 0x00007610462f2816 */ /* 0x000fe2000000002f */
[----:B------:R-:W-:Y:S06]  /*1ad0*/  @!P2 BRA `(.L_x_3672) ;  /* 0x000000040020a947 */ /* 0x000fec0003800000 */
[----:B------:R-:W-:Y:S01]  /*1ae0*/  @P3 FFMA.FTZ R68, R66, R61, R68 ;  /* 0x0000003d42443223 */ /* 0x000fe20000010044 */
[----:B------:R-:W-:-:S03]  /*1af0*/  MOV R0, R11 ;  /* 0x0000000b00007202 */ /* 0x000fc60000000f00 */
[----:B------:R-:W-:-:S04]  /*1b00*/  @P3 FADD.FTZ R68, R59, -R68 ;  /* 0x800000443b443221 */ /* 0x000fc80000010000 */
[----:B------:R-:W-:-:S04]  /*1b10*/  @P3 FFMA.FTZ R0, R60, R68, R11 ;  /* 0x000000443c003223 */ /* 0x000fc8000001000b */
[----:B------:R-:W-:-:S05]  /*1b20*/  FMUL.FTZ R0, R0, UR11 ;  /* 0x0000000b00007c20 */ /* 0x000fca0008410000 */
[----:B------:R-:W-:-:S04]  /*1b30*/  F2FP.F16.F32.PACK_AB R0, RZ, R0 ;  /* 0x00000000ff00723e */ /* 0x000fc800000000ff */
[----:B------:R-:W-:Y:S01]  /*1b40*/  PRMT R47, R47, 0x5410, R0 ;  /* 0x000054102f2f7816 */ /* 0x000fe20000000000 */
[----:B------:R-:W-:Y:S06]  /*1b50*/  BRA `(.L_x_3672) ;  /* 0x0000000400007947 */ /* 0x000fec0003800000 */
.L_x_3673:
        /* <DEDUP_REMOVED lines=37> */
[----:B------:R-:W-:Y:S02]  /*1db0*/  @P2 F2FP.F16.F32.PACK_AB R60, RZ, R60 ;  /* 0x0000003cff3c223e */ /* 0x000fe400000000ff */
[----:B------:R-:W0:Y:S01]  /*1dc0*/  @P2 LDC R69, c[0x0][0x40c] ;  /* 0x00010300ff452b82 */ /* 0x000e220000000800 */
[----:B-1----:R-:W-:Y:S01]  /*1dd0*/  @P2 FMUL.FTZ R61, R29, R68 ;  /* 0x000000441d3d2220 */ /* 0x002fe20000410000 */
[----:B------:R-:W-:-:S04]  /*1de0*/  @P2 PRMT R44, R60, 0x7610, R44 ;  /* 0x000076103c2c2816 */ /* 0x000fc8000000002c */
[----:B------:R-:W-:Y:S02]  /*1df0*/  @P2 F2FP.F16.F32.PACK_AB R61, RZ, R61 ;  /* 0x0000003dff3d223e */ /* 0x000fe400000000ff */
[----:B------:R-:W1:Y:S01]  /*1e00*/  @P2 LDC R0, c[0x0][0x40c] ;  /* 0x00010300ff002b82 */ /* 0x000e620000000800 */
[----:B--2---:R-:W-:Y:S01]  /*1e10*/  @P2 FMUL.FTZ R71, R34, R71 ;  /* 0x0000004722472220 */ /* 0x004fe20000410000 */
[----:B------:R-:W-:-:S04]  /*1e20*/  @P2 PRMT R44, R44, 0x5410, R61 ;  /* 0x000054102c2c2816 */ /* 0x000fc8000000003d */
[----:B------:R-:W-:Y:S02]  /*1e30*/  @P2 F2FP.F16.F32.PACK_AB R71, RZ, R71 ;  /* 0x00000047ff47223e */ /* 0x000fe400000000ff */
[----:B------:R-:W2:Y:S01]  /*1e40*/  @P2 LDC R72, c[0x0][0x40c] ;  /* 0x00010300ff482b82 */ /* 0x000ea20000000800 */
[----:B---3--:R-:W-:Y:S01]  /*1e50*/  @P2 FMUL.FTZ R68, R30, R73 ;  /* 0x000000491e442220 */ /* 0x008fe20000410000 */
[----:B------:R-:W-:-:S04]  /*1e60*/  @P2 PRMT R47, R71, 0x7610, R47 ;  /* 0x00007610472f2816 */ /* 0x000fc8000000002f */
[----:B------:R-:W-:Y:S02]  /*1e70*/  @P2 F2FP.F16.F32.PACK_AB R68, RZ, R68 ;  /* 0x00000044ff44223e */ /* 0x000fe400000000ff */
[----:B------:R-:W3:Y:S01]  /*1e80*/  @P2 LDC R70, c[0x0][0x40c] ;  /* 0x00010300ff462b82 */ /* 0x000ee20000000800 */
[----:B0-----:R-:W-:Y:S01]  /*1e90*/  @P2 FMUL.FTZ R69, R32, R69 ;  /* 0x0000004520452220 */ /* 0x001fe20000410000 */
[----:B------:R-:W-:-:S04]  /*1ea0*/  @P2 PRMT R45, R68, 0x7610, R45 ;  /* 0x00007610442d2816 */ /* 0x000fc8000000002d */
[----:B------:R-:W-:Y:S01]  /*1eb0*/  @P2 F2FP.F16.F32.PACK_AB R69, RZ, R69 ;  /* 0x00000045ff45223e */ /* 0x000fe200000000ff */
[----:B-1----:R-:W-:-:S03]  /*1ec0*/  @P2 FMUL.FTZ R0, R35, R0 ;  /* 0x0000000023002220 */ /* 0x002fc60000410000 */
[----:B------:R-:W-:Y:S02]  /*1ed0*/  @P2 PRMT R46, R69, 0x7610, R46 ;  /* 0x00007610452e2816 */ /* 0x000fe4000000002e */
[----:B------:R-:W-:Y:S01]  /*1ee0*/  @P2 F2FP.F16.F32.PACK_AB R0, RZ, R0 ;  /* 0x00000000ff00223e */ /* 0x000fe200000000ff */
[----:B--2---:R-:W-:-:S03]  /*1ef0*/  @P2 FMUL.FTZ R72, R31, R72 ;  /* 0x000000481f482220 */ /* 0x004fc60000410000 */
[----:B------:R-:W-:Y:S02]  /*1f00*/  @P2 PRMT R47, R47, 0x5410, R0 ;  /* 0x000054102f2f2816 */ /* 0x000fe40000000000 */
[----:B------:R-:W-:Y:S01]  /*1f10*/  @P2 F2FP.F16.F32.PACK_AB R72, RZ, R72 ;  /* 0x00000048ff48223e */ /* 0x000fe200000000ff */
[----:B---3--:R-:W-:-:S03]  /*1f20*/  @P2 FMUL.FTZ R70, R33, R70 ;  /* 0x0000004621462220 */ /* 0x008fc60000410000 */
[----:B------:R-:W-:Y:S02]  /*1f30*/  @P2 PRMT R45, R45, 0x5410, R72 ;  /* 0x000054102d2d2816 */ /* 0x000fe40000000048 */
[----:B------:R-:W-:-:S04]  /*1f40*/  @P2 F2FP.F16.F32.PACK_AB R70, RZ, R70 ;  /* 0x00000046ff46223e */ /* 0x000fc800000000ff */
[----:B------:R-:W-:-:S07]  /*1f50*/  @P2 PRMT R46, R46, 0x5410, R70 ;  /* 0x000054102e2e2816 */ /* 0x000fce0000000046 */
.L_x_3672:
[----:B------:R-:W-:Y:S05]  /*1f60*/  BSYNC.RECONVERGENT B1 ;  /* 0x0000000000017941 */ /* 0x000fea0003800200 */
.L_x_3655:
        /* <DEDUP_REMOVED lines=14> */
.L_x_3674:
[----:B------:R2:W-:Y:S02]  /*2050*/  @P2 STG.E.128 desc[UR6][R60.64], R44 ;  /* 0x0000002c3c002986 */ /* 0x0005e4000c101d06 */
.L_x_3654:
[----:B------:R-:W-:Y:S05]  /*2060*/  BSYNC.RECONVERGENT B2 ;  /* 0x0000000000027941 */ /* 0x000fea0003800200 */
.L_x_3653:
[----:B--2---:R-:W2:Y:S02]  /*2070*/  LDC.64 R60, c[0x0][0x380] ;  /* 0x0000e000ff3c7b82 */ /* 0x004ea40000000a00 */
[----:B--2---:R-:W-:-:S04]  /*2080*/  LEA R5, R60, R5, 0x2 ;  /* 0x000000053c057211 */ /* 0x004fc800078e10ff */
[----:B------:R-:W-:-:S13]  /*2090*/  ISETP.GE.AND P1, PT, R5, R61, PT ;  /* 0x0000003d0500720c */ /* 0x000fda0003f26270 */
[----:B------:R-:W-:Y:S05]  /*20a0*/  @!P1 BRA `(.L_x_3675) ;  /* 0xffffffe000749947 */ /* 0x000fea000383ffff */
.L_x_3648:
[----:B------:R-:W-:Y:S05]  /*20b0*/  BSYNC B0 ;  /* 0x0000000000007941 */ /* 0x000fea0003800000 */
.L_x_3647:
[----:B------:R-:W2:Y:S01]  /*20c0*/  S2R R10, SR_TID.X ;  /* 0x00000000000a7919 */ /* 0x000ea20000002100 */
[----:B------:R-:W-:Y:S01]  /*20d0*/  MOV R2, 0x400 ;  /* 0x0000040000027802 */ /* 0x000fe20000000f00 */
[----:B------:R-:W-:Y:S05]  /*20e0*/  WARPSYNC.ALL ;  /* 0x0000000000007948 */ /* 0x000fea0003800000 */
[----:B------:R-:W3:Y:S01]  /*20f0*/  S2R R3, SR_CgaCtaId ;  /* 0x0000000000037919 */ /* 0x000ee20000008800 */
[----:B0-----:R-:W0:Y:S01]  /*2100*/  LDC R29, c[0x0][0x388] ;  /* 0x0000e200ff1d7b82 */ /* 0x001e220000000800 */
[----:B------:R-:W4:Y:S01]  /*2110*/  LDCU.128 UR12, c[0x0][0x440] ;  /* 0x00008800ff0c77ac */ /* 0x000f220008000c00 */
[----:B--2---:R-:W-:Y:S01]  /*2120*/  LOP3.LUT R0, R10, 0x60, RZ, 0xc0, !PT ;  /* 0x000000600a007812 */ /* 0x004fe200078ec0ff */
[----:B0-----:R-:W-:-:S03]  /*2130*/  IMAD R31, R29, UR5, RZ ;  /* 0x000000051d1f7c24 */ /* 0x001fc6000f8e02ff */
        /* <DEDUP_REMOVED lines=16> */
[----:B0-----:R-:W-:Y:S01]  /*2240*/  FADD.FTZ R2, RZ, R2 ;  /* 0x00000002ff027221 */ /* 0x001fe20000010000 */
[----:B--2---:R-:W-:-:S03]  /*2250*/  FADD.FTZ R4, RZ, R4 ;  /* 0x00000004ff047221 */ /* 0x004fc60000010000 */
[----:B---3--:R-:W-:Y:S01]  /*2260*/  FADD.FTZ R2, R2, R5 ;  /* 0x0000000502027221 */ /* 0x008fe20000010000 */
[----:B-1----:R-:W-:Y:S01]  /*2270*/  FADD.FTZ R4, R4, R7 ;  /* 0x0000000704047221 */ /* 0x002fe20000010000 */
        /* <DEDUP_REMOVED lines=53> */
.L_x_3652:
[----:B------:R-:W-:Y:S01]  /*25d0*/  HFMA2 R63, -RZ, RZ, 0, 5.9604644775390625e-08 ;  /* 0x00000001ff3f7431 */ /* 0x000fe200000001ff */
[----:B------:R-:W-:Y:S01]  /*25e0*/  BSSY B1, `(.L_x_3676) ;  /* 0x0000007000017945 */ /* 0x000fe20003800000 */
[----:B------:R-:W-:Y:S02]  /*25f0*/  MOV R77, R65 ;  /* 0x00000041004d7202 */ /* 0x000fe40000000f00 */
[----:B------:R-:W-:Y:S02]  /*2600*/  MOV R70, 0x1f ;  /* 0x0000001f00467802 */ /* 0x000fe40000000f00 */
[----:B0-----:R-:W-:-:S07]  /*2610*/  MOV R69, 0xffffffff ;  /* 0xffffffff00457802 */ /* 0x001fce0000000f00 */
[----:B-1----:R-:W-:Y:S05]  /*2620*/  WARPSYNC.COLLECTIVE R69, `(.L_x_3677) ;  /* 0x0000000045087348 */ /* 0x002fea0003c00000 */
[----:B------:R0:W2:Y:S02]  /*2630*/  SHFL.BFLY P1, R75, R77, R63, R70 ;  /* 0x0c00003f4d4b7389 */ /* 0x0000a40000020046 */
[----:B012---:R-:W-:Y:S05]  /*2640*/  ENDCOLLECTIVE ;  /* 0x000000000000791b */ /* 0x007fea0003800000 */
.L_x_3677:
[----:B------:R-:W-:Y:S05]  /*2650*/  BSYNC B1 ;  /* 0x0000000000017941 */ /* 0x000fea0003800000 */
.L_x_3676:
        /* <DEDUP_REMOVED lines=8> */
.L_x_3678:
[----:B------:R-:W-:-:S05]  /*26e0*/  FADD.FTZ R68, R68, R65 ;  /* 0x0000004144447221 */ /* 0x000fca0000010000 */
[----:B------:R-:W-:Y:S01]  /*26f0*/  MOV R77, R68 ;  /* 0x00000044004d7202 */ /* 0x000fe20000000f00 */
[----:B------:R-:W-:Y:S01]  /*2700*/  HFMA2 R63, -RZ, RZ, 0, 1.1920928955078125e-07 ;  /* 0x00000002ff3f7431 */ /* 0x000fe200000001ff */
[----:B------:R-:W-:-:S07]  /*2710*/  MOV R72, R75 ;  /* 0x0000004b00487202 */ /* 0x000fce0000000f00 */
[----:B------:R-:W-:Y:S05]  /*2720*/  WARPSYNC.COLLECTIVE R69, `(.L_x_3679) ;  /* 0x0000000045087348 */ /* 0x000fea0003c00000 */
[----:B------:R0:W1:Y:S02]  /*2730*/  SHFL.BFLY P1, R75, R77, R63, R70 ;  /* 0x0c00003f4d4b7389 */ /* 0x0000640000020046 */
[----:B01----:R-:W-:Y:S05]  /*2740*/  ENDCOLLECTIVE ;  /* 0x000000000000791b */ /* 0x003fea0003800000 */
.L_x_3679:
[----:B------:R-:W-:-:S05]  /*2750*/  FADD.FTZ R72, R72, R67 ;  /* 0x0000004348487221 */ /* 0x000fca0000010000 */
[----:B------:R-:W-:Y:S02]  /*2760*/  MOV R77, R72 ;  /* 0x00000048004d7202 */ /* 0x000fe40000000f00 */
[----:B------:R-:W-:-:S07]  /*2770*/  MOV R61, R75 ;  /* 0x0000004b003d7202 */ /* 0x000fce0000000f00 */
[----:B------:R-:W-:Y:S05]  /*2780*/  WARPSYNC.COLLECTIVE R69, `(.L_x_3680) ;  /* 0x0000000045087348 */ /* 0x000fea0003c00000 */
[----:B------:R0:W1:Y:S02]  /*2790*/  SHFL.BFLY P1, R75, R77, R63, R70 ;  /* 0x0c00003f4d4b7389 */ /* 0x0000640000020046 */
[----:B01----:R-:W-:Y:S05]  /*27a0*/  ENDCOLLECTIVE ;  /* 0x000000000000791b */ /* 0x003fea0003800000 */
.L_x_3680:
[----:B------:R-:W-:-:S05]  /*27b0*/  FADD.FTZ R73, R68, R61 ;  /* 0x0000003d44497221 */ /* 0x000fca0000010000 */
[----:B------:R-:W-:Y:S01]  /*27c0*/  MOV R77, R73 ;  /* 0x00000049004d7202 */ /* 0x000fe20000000f00 */
[----:B------:R-:W-:Y:S01]  /*27d0*/  HFMA2 R63, -RZ, RZ, 0, 2.384185791015625e-07 ;  /* 0x00000004ff3f7431 */ /* 0x000fe200000001ff */
[----:B------:R-:W-:-:S07]  /*27e0*/  MOV R71, R75 ;  /* 0x0000004b00477202 */ /* 0x000fce0000000f00 */
[----:B------:R-:W-:Y:S05]  /*27f0*/  WARPSYNC.COLLECTIVE R69, `(.L_x_3681) ;  /* 0x0000000045087348 */ /* 0x000fea0003c00000 */
[----:B------:R0:W1:Y:S02]  /*2800*/  SHFL.BFLY P1, R75, R77, R63, R70 ;  /* 0x0c00003f4d4b7389 */ /* 0x0000640000020046 */
[----:B01----:R-:W-:Y:S05]  /*2810*/  ENDCOLLECTIVE ;  /* 0x000000000000791b */ /* 0x003fea0003800000 */
.L_x_3681:
[----:B------:R-:W-:-:S05]  /*2820*/  FADD.FTZ R71, R72, R71 ;  /* 0x0000004748477221 */ /* 0x000fca0000010000 */
[----:B------:R-:W-:Y:S02]  /*2830*/  MOV R77, R71 ;  /* 0x00000047004d7202 */ /* 0x000fe40000000f00 */
[----:B------:R-:W-:-:S07]  /*2840*/  MOV R74, R75 ;  /* 0x0000004b004a7202 */ /* 0x000fce0000000f00 */
[----:B------:R-:W-:Y:S05]  /*2850*/  WARPSYNC.COLLECTIVE R69, `(.L_x_3682) ;  /* 0x0000000045087348 */ /* 0x000fea0003c00000 */
[----:B------:R0:W1:Y:S02]  /*2860*/  SHFL.BFLY P1, R75, R77, R63, R70 ;  /* 0x0c00003f4d4b7389 */ /* 0x0000640000020046 */
[----:B01----:R-:W-:Y:S05]  /*2870*/  ENDCOLLECTIVE ;  /* 0x000000000000791b */ /* 0x003fea0003800000 */
.L_x_3682:
[----:B------:R-:W-:-:S05]  /*2880*/  FADD.FTZ R74, R73, R74 ;  /* 0x0000004a494a7221 */ /* 0x000fca0000010000 */
[----:B------:R-:W-:Y:S01]  /*2890*/  MOV R77, R74 ;  /* 0x0000004a004d7202 */ /* 0x000fe20000000f00 */
[----:B------:R-:W-:Y:S01]  /*28a0*/  HFMA2 R63, -RZ, RZ, 0, 4.76837158203125e-07 ;  /* 0x00000008ff3f7431 */ /* 0x000fe200000001ff */
[----:B------:R-:W-:-:S07]  /*28b0*/  MOV R76, R75 ;  /* 0x0000004b004c7202 */ /* 0x000fce0000000f00 */
[----:B------:R-:W-:Y:S05]  /*28c0*/  WARPSYNC.COLLECTIVE R69, `(.L_x_3683) ;  /* 0x0000000045087348 */ /* 0x000fea0003c00000 */
[----:B------:R0:W1:Y:S02]  /*28d0*/  SHFL.BFLY P1, R75, R77, R63, R70 ;  /* 0x0c00003f4d4b7389 */ /* 0x0000640000020046 */
[----:B01----:R-:W-:Y:S05]  /*28e0*/  ENDCOLLECTIVE ;  /* 0x000000000000791b */ /* 0x003fea0003800000 */
.L_x_3683:
[----:B------:R-:W-:-:S05]  /*28f0*/  FADD.FTZ R76, R71, R76 ;  /* 0x0000004c474c7221 */ /* 0x000fca0000010000 */
[----:B------:R-:W-:Y:S02]  /*2900*/  MOV R77, R76 ;  /* 0x0000004c004d7202 */ /* 0x000fe40000000f00 */
[----:B------:R-:W-:-:S07]  /*2910*/  MOV R61, R75 ;  /* 0x0000004b003d7202 */ /* 0x000fce0000000f00 */
[----:B------:R-:W-:Y:S05]  /*2920*/  WARPSYNC.COLLECTIVE R69, `(.L_x_3684) ;  /* 0x0000000045087348 */ /* 0x000fea0003c00000 */
[----:B------:R0:W1:Y:S02]  /*2930*/  SHFL.BFLY P1, R75, R77, R63, R70 ;  /* 0x0c00003f4d4b7389 */ /* 0x0000640000020046 */
[----:B01----:R-:W-:Y:S05]  /*2940*/  ENDCOLLECTIVE ;  /* 0x000000000000791b */ /* 0x003fea0003800000 */
.L_x_3684:
[----:B------:R-:W-:-:S05]  /*2950*/  FADD.FTZ R61, R74, R61 ;  /* 0x0000003d4a3d7221 */ /* 0x000fca0000010000 */
[----:B------:R-:W-:Y:S01]  /*2960*/  MOV R77, R61 ;  /* 0x0000003d004d7202 */ /* 0x000fe20000000f00 */
[----:B------:R-:W-:Y:S01]  /*2970*/  HFMA2 R63, -RZ, RZ, 0, 9.5367431640625e-07 ;  /* 0x00000010ff3f7431 */ /* 0x000fe200000001ff */
[----:B------:R-:W-:-:S07]  /*2980*/  MOV R65, R75 ;  /* 0x0000004b00417202 */ /* 0x000fce0000000f00 */
[----:B------:R-:W-:Y:S05]  /*2990*/  WARPSYNC.COLLECTIVE R69, `(.L_x_3685) ;  /* 0x0000000045087348 */ /* 0x000fea0003c00000 */
[----:B------:R0:W1:Y:S02]  /*29a0*/  SHFL.BFLY P1, R75, R77, R63, R70 ;  /* 0x0c00003f4d4b7389 */ /* 0x0000640000020046 */
[----:B01----:R-:W-:Y:S05]  /*29b0*/  ENDCOLLECTIVE ;  /* 0x000000000000791b */ /* 0x003fea0003800000 */
.L_x_3685:
[----:B------:R-:W-:-:S05]  /*29c0*/  FADD.FTZ R65, R76, R65 ;  /* 0x000000414c417221 */ /* 0x000fca0000010000 */
[----:B------:R-:W-:Y:S02]  /*29d0*/  MOV R77, R65 ;  /* 0x00000041004d7202 */ /* 0x000fe40000000f00 */
[----:B------:R-:W-:-:S07]  /*29e0*/  MOV R68, R75 ;  /* 0x0000004b00447202 */ /* 0x000fce0000000f00 */
[----:B------:R-:W-:Y:S05]  /*29f0*/  WARPSYNC.COLLECTIVE R69, `(.L_x_3686) ;  /* 0x0000000045087348 */ /* 0x000fea0003c00000 */
[----:B------:R0:W1:Y:S02]  /*2a00*/  SHFL.BFLY P1, R75, R77, R63, R70 ;  /* 0x0c00003f4d4b7389 */ /* 0x0000640000020046 */
[----:B01----:R-:W-:Y:S05]  /*2a10*/  ENDCOLLECTIVE ;  /* 0x000000000000791b */ /* 0x003fea0003800000 */
.L_x_3686:
[----:B------:R-:W-:Y:S01]  /*2a20*/  MOV R72, R75 ;  /* 0x0000004b00487202 */ /* 0x000fe20000000f00 */
[----:B------:R-:W-:Y:S06]  /*2a30*/  BRA `(.L_x_3687) ;  /* 0xffffffe0005c7947 */ /* 0x000fec000383ffff */
.L_x_3688:
        /* <DEDUP_REMOVED lines=12> */
.L_x_6458:


//--------------------- .text._ZN10layer_norm13ln_bwd_kernelINS_13Kernel_traitsI6__halfS2_fS2_fjLj256ELj1ELj4ELj1ELj16ENS_18Kernel_traits_baseILj256ES2_S2_fS2_fjLj128EEEEELb0ELb0ELb1ELb1EEEvNS_9BwdParamsE --------------------------
	.section	.text._ZN10layer_norm13ln_bwd_kernelINS_13Kernel_traitsI6__halfS2_fS2_fjLj256ELj1ELj4ELj1ELj16ENS_18Kernel_traits_baseILj256ES2_S2_fS2_fjLj128EEEEELb0ELb0ELb1ELb1EEEvNS_9BwdParamsE,"ax",@progbits
	.align	128
        .global         _ZN10layer_norm13ln_bwd_kernelINS_13Kernel_traitsI6__halfS2_fS2_fjLj256ELj1ELj4ELj1ELj16ENS_18Kernel_traits_baseILj256ES2_S2_fS2_fjLj128EEEEELb0ELb0ELb1ELb1EEEvNS_9BwdParamsE
        .type           _ZN10layer_norm13ln_bwd_kernelINS_13Kernel_traitsI6__halfS2_fS2_fjLj256ELj1ELj4ELj1ELj16ENS_18Kernel_traits_baseILj256ES2_S2_fS2_fjLj128EEEEELb0ELb0ELb1ELb1EEEvNS_9BwdParamsE,@function
        .size           _ZN10layer_norm13ln_bwd_kernelINS_13Kernel_traitsI6__halfS2_fS2_fjLj256ELj1ELj4ELj1ELj16ENS_18Kernel_traits_baseILj256ES2_S2_fS2_fjLj128EEEEELb0ELb0ELb1ELb1EEEvNS_9BwdParamsE,(.L_x_6459 - _ZN10layer_norm13ln_bwd_kernelINS_13Kernel_traitsI6__halfS2_fS2_fjLj256ELj1ELj4ELj1ELj16ENS_18Kernel_traits_baseILj256ES2_S2_fS2_fjLj128EEEEELb0ELb0ELb1ELb1EEEvNS_9BwdParamsE)
        .other          _ZN10layer_norm13ln_bwd_kernelINS_13Kernel_traitsI6__halfS2_fS2_fjLj256ELj1ELj4ELj1ELj16ENS_18Kernel_traits_baseILj256ES2_S2_fS2_fjLj128EEEEELb0ELb0ELb1ELb1EEEvNS_9BwdParamsE,@"STO_CUDA_ENTRY STV_DEFAULT"
_ZN10layer_norm13ln_bwd_kernelINS_13Kernel_traitsI6__halfS2_fS2_fjLj256ELj1ELj4ELj1ELj16ENS_18Kernel_traits_baseILj256ES2_S2_fS2_fjLj128EEEEELb0ELb0ELb1ELb1EEEvNS_9BwdParamsE:
.text._ZN10layer_norm13ln_bwd_kernelINS_13Kernel_traitsI6__halfS2_fS2_fjLj256ELj1ELj4ELj1ELj16ENS_18Kernel_traits_baseILj256ES2_S2_fS2_fjLj128EEEEELb0ELb0ELb1ELb1EEEvNS_9BwdParamsE:
        /* <DEDUP_REMOVED lines=30> */
.L_x_3716:
        /* <DEDUP_REMOVED lines=24> */
[----:B------:R-:W3:Y:S01]  /*0360*/  LDG.E R3, desc[UR6][R64.64] ;  /* 0x0000000640037981 */ /* 0x000ee2000c1e1900 */
        /* <DEDUP_REMOVED lines=12> */
[----:B------:R-:W1:Y:S02]  /*0430*/  @P0 LDC.64 R66, c[0x0][0x438] ;  /* 0x00010e00ff420b82 */ /* 0x000e640000000a00 */
[----:B-1----:R-:W-:-:S05]  /*0440*/  @P0 IMAD.WIDE.U32 R66, R63, 0x20, R66 ;  /* 0x000000203f420825 */ /* 0x002fca00078e0042 */
[----:B------:R-:W5:Y:S04]  /*0450*/  @P0 LDG.E.128 R12, desc[UR6][R66.64] ;  /* 0x00000006420c0981 */ /* 0x000f68000c1e1d00 */
[----:B------:R1:W5:Y:S01]  /*0460*/  @P0 LDG.E.128 R8, desc[UR6][R66.64+0x10] ;  /* 0x0000100642080981 */ /* 0x000362000c1e1d00 */
[----:B------:R-:W-:Y:S01]  /*0470*/  ISETP.NE.AND P0, PT, R2, RZ, PT ;  /* 0x000000ff0200720c */ /* 0x000fe20003f05270 */
[----:B0-----:R-:W-:-:S03]  /*0480*/  HADD2.F32 R68, -RZ, R35.H0_H0 ;  /* 0x20000023ff447230 */ /* 0x001fc60000004100 */
[----:B---3--:R-:W-:-:S05]  /*0490*/  FSEL R3, R3, RZ, !P0 ;  /* 0x000000ff03037208 */ /* 0x008fca0004000000 */
[--C-:B----4-:R-:W-:Y:S01]  /*04a0*/  FADD.FTZ R69, R53, -R3.reuse ;  /* 0x8000000335457221 */ /* 0x110fe20000010000 */
[--C-:B------:R-:W-:Y:S01]  /*04b0*/  FADD.FTZ R71, R54, -R3.reuse ;  /* 0x8000000336477221 */ /* 0x100fe20000010000 */
[--C-:B------:R-:W-:Y:S01]  /*04c0*/  FADD.FTZ R73, R52, -R3.reuse ;  /* 0x8000000334497221 */ /* 0x100fe20000010000 */
[--C-:B--2---:R-:W-:Y:S01]  /*04d0*/  FADD.FTZ R63, R59, -R3.reuse ;  /* 0x800000033b3f7221 */ /* 0x104fe20000010000 */
[--C-:B------:R-:W-:Y:S01]  /*04e0*/  FADD.FTZ R55, R55, -R3.reuse ;  /* 0x8000000337377221 */ /* 0x100fe20000010000 */
[----:B------:R-:W-:Y:S01]  /*04f0*/  FADD.FTZ R53, R56, -R3 ;  /* 0x8000000338357221 */ /* 0x000fe20000010000 */
[--C-:B-1----:R-:W-:Y:S02]  /*0500*/  HADD2.F32 R67, -RZ, R51.reuse.H0_H0 ;  /* 0x20000033ff437230 */ /* 0x102fe40000004100 */
[----:B------:R-:W-:Y:S02]  /*0510*/  HADD2.F32 R62, -RZ, R51.H1_H1 ;  /* 0x30000033ff3e7230 */ /* 0x000fe40000004100 */
[----:B------:R-:W-:-:S02]  /*0520*/  HADD2.F32 R54, -RZ, R48.H1_H1 ;  /* 0x30000030ff367230 */ /* 0x000fc40000004100 */
[--C-:B------:R-:W-:Y:S02]  /*0530*/  HADD2.F32 R59, -RZ, R50.reuse.H0_H0 ;  /* 0x20000032ff3b7230 */ /* 0x100fe40000004100 */
[----:B------:R-:W-:Y:S02]  /*0540*/  HADD2.F32 R64, -RZ, R50.H1_H1 ;  /* 0x30000032ff407230 */ /* 0x000fe40000004100 */
[----:B-----5:R-:W-:Y:S01]  /*0550*/  FMUL.FTZ R50, R6, R69 ;  /* 0x0000004506327220 */ /* 0x020fe20000410000 */
[--C-:B------:R-:W-:Y:S02]  /*0560*/  HADD2.F32 R51, -RZ, R32.reuse.H1_H1 ;  /* 0x30000020ff337230 */ /* 0x100fe40000004100 */
[----:B------:R-:W-:Y:S02]  /*0570*/  HADD2.F32 R52, -RZ, R32.H0_H0 ;  /* 0x20000020ff347230 */ /* 0x000fe40000004100 */
[----:B------:R-:W-:Y:S02]  /*0580*/  HADD2.F32 R75, -RZ, R48.H0_H0 ;  /* 0x20000030ff4b7230 */ /* 0x000fe40000004100 */
[----:B------:R-:W-:-:S02]  /*0590*/  HADD2.F32 R56, -RZ, R49.H1_H1 ;  /* 0x30000031ff387230 */ /* 0x000fc40000004100 */
[----:B------:R-:W-:Y:S02]  /*05a0*/  HADD2.F32 R69, -RZ, R33.H1_H1 ;  /* 0x30000021ff457230 */ /* 0x000fe40000004100 */
[----:B------:R-:W-:Y:S01]  /*05b0*/  FADD.FTZ R65, R58, -R3 ;  /* 0x800000033a417221 */ /* 0x000fe20000010000 */
[-C--:B------:R-:W-:Y:S01]  /*05c0*/  FMUL.FTZ R51, R51, R54.reuse ;  /* 0x0000003633337220 */ /* 0x080fe20000410000 */
[----:B------:R-:W-:Y:S01]  /*05d0*/  FFMA.FTZ R37, R50, R54, R37 ;  /* 0x0000003632257223 */ /* 0x000fe20000010025 */
[----:B------:R-:W-:Y:S01]  /*05e0*/  FADD.FTZ R21, R21, R54 ;  /* 0x0000003615157221 */ /* 0x000fe20000010000 */
[----:B------:R-:W-:Y:S01]  /*05f0*/  FMUL.FTZ R54, R6, R55 ;  /* 0x0000003706367220 */ /* 0x000fe20000410000 */
[--C-:B------:R-:W-:Y:S02]  /*0600*/  HADD2.F32 R58, -RZ, R34.reuse.H0_H0 ;  /* 0x20000022ff3a7230 */ /* 0x100fe40000004100 */
[----:B------:R-:W-:Y:S01]  /*0610*/  FADD.FTZ R57, R57, -R3 ;  /* 0x8000000339397221 */ /* 0x000fe20000010000 */
[----:B------:R-:W-:Y:S01]  /*0620*/  FMUL.FTZ R48, R52, R75 ;  /* 0x0000004b34307220 */ /* 0x000fe20000410000 */
[C---:B------:R-:W-:Y:S01]  /*0630*/  FMUL.FTZ R53, R6.reuse, R53 ;  /* 0x0000003506357220 */ /* 0x040fe20000410000 */
[----:B------:R-:W-:Y:S01]  /*0640*/  FMUL.FTZ R3, R6, R73 ;  /* 0x0000004906037220 */ /* 0x000fe20000410000 */
[----:B------:R-:W-:Y:S01]  /*0650*/  FMUL.FTZ R55, R69, R56 ;  /* 0x0000003845377220 */ /* 0x000fe20000410000 */
[----:B------:R-:W-:-:S02]  /*0660*/  HADD2.F32 R69, -RZ, R34.H1_H1 ;  /* 0x30000022ff457230 */ /* 0x000fc40000004100 */
[----:B------:R-:W-:Y:S01]  /*0670*/  FFMA.FTZ R39, R54, R56, R39 ;  /* 0x0000003836277223 */ /* 0x000fe20000010027 */
[----:B------:R-:W-:Y:S02]  /*0680*/  HADD2.F32 R77, -RZ, R49.H0_H0 ;  /* 0x20000031ff4d7230 */ /* 0x000fe40000004100 */
[----:B------:R-:W-:Y:S01]  /*0690*/  FADD.FTZ R23, R23, R56 ;  /* 0x0000003817177221 */ /* 0x000fe20000010000 */
[----:B------:R-:W-:Y:S02]  /*06a0*/  HADD2.F32 R52, -RZ, R33.H0_H0 ;  /* 0x20000021ff347230 */ /* 0x000fe40000004100 */
[-C--:B------:R-:W-:Y:S01]  /*06b0*/  FMUL.FTZ R56, R58, R59.reuse ;  /* 0x0000003b3a387220 */ /* 0x080fe20000410000 */
[----:B------:R-:W-:Y:S01]  /*06c0*/  FFMA.FTZ R40, R53, R59, R40 ;  /* 0x0000003b35287223 */ /* 0x000fe20000010028 */
[----:B------:R-:W-:Y:S01]  /*06d0*/  FADD.FTZ R16, R16, R59 ;  /* 0x0000003b10107221 */ /* 0x000fe20000010000 */
[----:B------:R-:W-:Y:S01]  /*06e0*/  FADD.FTZ R66, RZ, R48 ;  /* 0x00000030ff427221 */ /* 0x000fe20000010000 */
[----:B------:R-:W-:Y:S01]  /*06f0*/  FFMA.FTZ R59, R3, R48, RZ ;  /* 0x00000030033b7223 */ /* 0x000fe200000100ff */
[----:B------:R-:W-:Y:S01]  /*0700*/  FMUL.FTZ R58, R6, R57 ;  /* 0x00000039063a7220 */ /* 0x000fe20000410000 */
[-C--:B------:R-:W-:Y:S01]  /*0710*/  FMUL.FTZ R57, R69, R64.reuse ;  /* 0x0000004045397220 */ /* 0x080fe20000410000 */
        /* <DEDUP_REMOVED lines=10> */
[----:B------:R-:W-:Y:S01]  /*07c0*/  FMUL.FTZ R59, R6, R65 ;  /* 0x00000041063b7220 */ /* 0x000fe20000410000 */
[-C--:B------:R-:W-:Y:S01]  /*07d0*/  FMUL.FTZ R64, R68, R67.reuse ;  /* 0x0000004344407220 */ /* 0x080fe20000410000 */
[----:B------:R-:W-:Y:S01]  /*07e0*/  FADD.FTZ R68, R69, R56 ;  /* 0x0000003845447221 */ /* 0x000fe20000010000 */
[----:B------:R-:W-:Y:S01]  /*07f0*/  FFMA.FTZ R65, R53, R56, R66 ;  /* 0x0000003835417223 */ /* 0x000fe20000010042 */
[----:B------:R-:W-:Y:S01]  /*0800*/  FFMA.FTZ R42, R59, R67, R42 ;  /* 0x000000433b2a7223 */ /* 0x000fe2000001002a */
[----:B------:R-:W-:Y:S01]  /*0810*/  FADD.FTZ R18, R18, R67 ;  /* 0x0000004312127221 */ /* 0x000fe20000010000 */
[----:B------:R-:W-:Y:S02]  /*0820*/  HADD2.F32 R71, -RZ, R35.H1_H1 ;  /* 0x30000023ff477230 */ /* 0x000fe40000004100 */
        /* <DEDUP_REMOVED lines=15> */
.L_x_3692:
        /* <DEDUP_REMOVED lines=13> */
.L_x_3693:
[----:B------:R-:W-:Y:S05]  /*09f0*/  BSYNC.RECONVERGENT B1 ;  /* 0x0000000000017941 */ /* 0x000fea0003800200 */
.L_x_3691:
        /* <DEDUP_REMOVED lines=21> */
.L_x_3728:
        /* <DEDUP_REMOVED lines=33> */
.L_x_3699:
[----:B------:R-:W-:Y:S05]  /*0d60*/  BSYNC.RECONVERGENT B2 ;  /* 0x0000000000027941 */ /* 0x000fea0003800200 */
.L_x_3698:
        /* <DEDUP_REMOVED lines=10> */
.L_x_3701:
[----:B------:R-:W-:Y:S05]  /*0e10*/  BSYNC.RECONVERGENT B2 ;  /* 0x0000000000027941 */ /* 0x000fea0003800200 */
.L_x_3700:
        /* <DEDUP_REMOVED lines=10> */
.L_x_3703:
[----:B------:R-:W-:Y:S05]  /*0ec0*/  BSYNC.RECONVERGENT B2 ;  /* 0x0000000000027941 */ /* 0x000fea0003800200 */
.L_x_3702:
        /* <DEDUP_REMOVED lines=10> */
.L_x_3705:
[----:B------:R-:W-:Y:S05]  /*0f70*/  BSYNC.RECONVERGENT B2 ;  /* 0x0000000000027941 */ /* 0x000fea0003800200 */
.L_x_3704:
        /* <DEDUP_REMOVED lines=10> */
.L_x_3707:
[----:B------:R-:W-:Y:S05]  /*1020*/  BSYNC.RECONVERGENT B2 ;  /* 0x0000000000027941 */ /* 0x000fea0003800200 */
.L_x_3706:
        /* <DEDUP_REMOVED lines=10> */
.L_x_3709:
[----:B------:R-:W-:Y:S05]  /*10d0*/  BSYNC.RECONVERGENT B2 ;  /* 0x0000000000027941 */ /* 0x000fea0003800200 */
.L_x_3708:
        /* <DEDUP_REMOVED lines=10> */
.L_x_3711:
[----:B------:R-:W-:Y:S05]  /*1180*/  BSYNC.RECONVERGENT B2 ;  /* 0x0000000000027941 */ /* 0x000fea0003800200 */
.L_x_3710:
        /* <DEDUP_REMOVED lines=10> */
.L_x_3697:
        /* <DEDUP_REMOVED lines=32> */
[----:B------:R-:W-:Y:S01]  /*1430*/  @P1 F2FP.F16.F32.PACK_AB R70, RZ, R70 ;  /* 0x00000046ff46123e */ /* 0x000fe200000000ff */
[----:B-1----:R-:W-:Y:S01]  /*1440*/  @P1 FMUL.FTZ R72, R29, R26 ;  /* 0x0000001a1d481220 */ /* 0x002fe20000410000 */
[----:B------:R-:W1:Y:S01]  /*1450*/  @P1 LDC R5, c[0x0][0x40c] ;  /* 0x00010300ff051b82 */ /* 0x000e620000000800 */
[C---:B------:R-:W-:Y:S01]  /*1460*/  FMUL.FTZ R26, R6.reuse, R71 ;  /* 0x00000047061a7220 */ /* 0x040fe20000410000 */
[----:B------:R-:W-:Y:S01]  /*1470*/  FMUL.FTZ R6, R6, R69 ;  /* 0x0000004506067220 */ /* 0x000fe20000410000 */
[----:B------:R-:W-:Y:S02]  /*1480*/  FSEL R31, R31, RZ, P0 ;  /* 0x000000ff1f1f7208 */ /* 0x000fe40000000000 */
[----:B------:R-:W-:Y:S01]  /*1490*/  @P1 F2FP.F16.F32.PACK_AB R72, RZ, R72 ;  /* 0x00000048ff48123e */ /* 0x000fe200000000ff */
[----:B--2---:R-:W-:Y:S02]  /*14a0*/  @P1 FMUL.FTZ R69, R30, R25 ;  /* 0x000000191e451220 */ /* 0x004fe40000410000 */
[----:B------:R-:W2:Y:S01]  /*14b0*/  @P1 LDC R68, c[0x0][0x40c] ;  /* 0x00010300ff441b82 */ /* 0x000ea20000000800 */
[----:B------:R-:W-:-:S02]  /*14c0*/  FSEL R25, R26, RZ, P0 ;  /* 0x000000ff1a197208 */ /* 0x000fc40000000000 */
[----:B------:R-:W-:Y:S02]  /*14d0*/  FSEL R26, R27, RZ, P0 ;  /* 0x000000ff1b1a7208 */ /* 0x000fe40000000000 */
[----:B------:R-:W-:Y:S02]  /*14e0*/  @P1 F2FP.F16.F32.PACK_AB R69, RZ, R69 ;  /* 0x00000045ff45123e */ /* 0x000fe400000000ff */
[----:B------:R-:W-:Y:S01]  /*14f0*/  @P1 PRMT R44, R70, 0x7610, R44 ;  /* 0x00007610462c1816 */ /* 0x000fe2000000002c */
[----:B------:R-:W3:Y:S01]  /*1500*/  @P1 LDC R7, c[0x0][0x40c] ;  /* 0x00010300ff071b82 */ /* 0x000ee20000000800 */
[----:B0-----:R-:W-:Y:S01]  /*1510*/  @P1 FMUL.FTZ R62, R31, R62 ;  /* 0x0000003e1f3e1220 */ /* 0x001fe20000410000 */
[----:B------:R-:W-:Y:S02]  /*1520*/  @P1 PRMT R45, R69, 0x7610, R45 ;  /* 0x00007610452d1816 */ /* 0x000fe4000000002d */
[----:B------:R-:W-:Y:S02]  /*1530*/  @P1 PRMT R44, R44, 0x5410, R72 ;  /* 0x000054102c2c1816 */ /* 0x000fe40000000048 */
[----:B------:R-:W-:Y:S01]  /*1540*/  @P1 F2FP.F16.F32.PACK_AB R62, RZ, R62 ;  /* 0x0000003eff3e123e */ /* 0x000fe200000000ff */
[----:B-1----:R-:W-:Y:S01]  /*1550*/  @P1 FMUL.FTZ R5, R24, R5 ;  /* 0x0000000518051220 */ /* 0x002fe20000410000 */
[----:B------:R-:W-:-:S02]  /*1560*/  FSEL R27, R6, RZ, P0 ;  /* 0x000000ff061b7208 */ /* 0x000fc40000000000 */
        /* <DEDUP_REMOVED lines=14> */
.L_x_3696:
        /* <DEDUP_REMOVED lines=29> */
[----:B------:R-:W-:Y:S01]  /*1820*/  @P1 F2FP.F16.F32.PACK_AB R71, RZ, R68 ;  /* 0x00000044ff47123e */ /* 0x000fe200000000ff */
[----:B------:R-:W0:Y:S01]  /*1830*/  @P1 LDC R70, c[0x0][0x40c] ;  /* 0x00010300ff461b82 */ /* 0x000e220000000800 */
[----:B------:R-:W-:Y:S01]  /*1840*/  MOV R68, R8 ;  /* 0x0000000800447202 */ /* 0x000fe20000000f00 */
[----:B------:R-:W-:Y:S01]  /*1850*/  @P2 FFMA.FTZ R68, R6, R75, R8 ;  /* 0x0000004b06442223 */ /* 0x000fe20000010008 */
[----:B------:R-:W-:Y:S02]  /*1860*/  @P1 PRMT R44, R71, 0x7610, R44 ;  /* 0x00007610472c1816 */ /* 0x000fe4000000002c */
[----:B------:R-:W-:-:S03]  /*1870*/  @P1 F2FP.F16.F32.PACK_AB R73, RZ, R72 ;  /* 0x00000048ff49123e */ /* 0x000fc600000000ff */
        /* <DEDUP_REMOVED lines=8> */
[----:B------:R-:W-:Y:S01]  /*1900*/  @P1 F2FP.F16.F32.PACK_AB R70, RZ, R70 ;  /* 0x00000046ff46123e */ /* 0x000fe200000000ff */
[----:B-1----:R-:W-:-:S03]  /*1910*/  @P1 FMUL.FTZ R71, R68, R71 ;  /* 0x0000004744471220 */ /* 0x002fc60000410000 */
[----:B------:R-:W-:-:S03]  /*1920*/  @P1 PRMT R45, R70, 0x7610, R45 ;  /* 0x00007610462d1816 */ /* 0x000fc6000000002d */
[----:B------:R-:W1:Y:S01]  /*1930*/  @P1 LDC R68, c[0x0][0x40c] ;  /* 0x00010300ff441b82 */ /* 0x000e620000000800 */
[----:B------:R-:W-:Y:S01]  /*1940*/  @P1 F2FP.F16.F32.PACK_AB R71, RZ, R71 ;  /* 0x00000047ff47123e */ /* 0x000fe200000000ff */
[----:B--2---:R-:W-:Y:S01]  /*1950*/  @P1 FMUL.FTZ R72, R5, R72 ;  /* 0x0000004805481220 */ /* 0x004fe20000410000 */
[----:B------:R-:W-:Y:S02]  /*1960*/  @P2 FFMA.FTZ R5, R59, R7, R62 ;  /* 0x000000073b052223 */ /* 0x000fe4000001003e */
[----:B------:R-:W-:Y:S02]  /*1970*/  @P1 PRMT R46, R71, 0x7610, R46 ;  /* 0x00007610472e1816 */ /* 0x000fe4000000002e */
[----:B------:R-:W-:Y:S01]  /*1980*/  @P2 FADD.FTZ R5, R64, -R5 ;  /* 0x8000000540052221 */ /* 0x000fe20000010000 */
[----:B------:R-:W-:-:S03]  /*1990*/  @P1 F2FP.F16.F32.PACK_AB R72, RZ, R72 ;  /* 0x00000048ff48123e */ /* 0x000fc600000000ff */
[----:B------:R-:W-:Y:S01]  /*19a0*/  @P2 FFMA.FTZ R73, R6, R5, R10 ;  /* 0x0000000506492223 */ /* 0x000fe2000001000a */
[----:B------:R-:W-:Y:S01]  /*19b0*/  @P1 PRMT R45, R45, 0x5410, R72 ;  /* 0x000054102d2d1816 */ /* 0x000fe20000000048 */
[----:B-1----:R-:W-:Y:S02]  /*19c0*/  @P1 FMUL.FTZ R5, R69, R68 ;  /* 0x0000004445051220 */ /* 0x002fe40000410000 */
[----:B0-----:R-:W-:-:S03]  /*19d0*/  @P1 FMUL.FTZ R68, R73, R74 ;  /* 0x0000004a49441220 */ /* 0x001fc60000410000 */
[----:B------:R-:W-:Y:S02]  /*19e0*/  @P1 F2FP.F16.F32.PACK_AB R5, RZ, R5 ;  /* 0x00000005ff05123e */ /* 0x000fe400000000ff */
[----:B------:R-:W-:Y:S02]  /*19f0*/  @P1 F2FP.F16.F32.PACK_AB R68, RZ, R68 ;  /* 0x00000044ff44123e */ /* 0x000fe400000000ff */
[----:B------:R-:W-:Y:S02]  /*1a00*/  @P1 PRMT R46, R46, 0x5410, R5 ;  /* 0x000054102e2e1816 */ /* 0x000fe40000000005 */
        /* <DEDUP_REMOVED lines=10> */
.L_x_3713:
        /* <DEDUP_REMOVED lines=39> */
[----:B------:R-:W-:Y:S02]  /*1d20*/  @P1 F2FP.F16.F32.PACK_AB R71, RZ, R71 ;  /* 0x00000047ff47123e */ /* 0x000fe400000000ff */
[----:B------:R-:W1:Y:S01]  /*1d30*/  @P1 LDC R72, c[0x0][0x40c] ;  /* 0x00010300ff481b82 */ /* 0x000e620000000800 */
[----:B--2---:R-:W-:Y:S01]  /*1d40*/  @P1 FMUL.FTZ R6, R28, R5 ;  /* 0x000000051c061220 */ /* 0x004fe20000410000 */
[----:B------:R-:W-:Y:S02]  /*1d50*/  @P1 F2FP.F16.F32.PACK_AB R5, RZ, R70 ;  /* 0x00000046ff05123e */ /* 0x000fe400000000ff */
[----:B------:R-:W-:Y:S02]  /*1d60*/  @P1 PRMT R47, R71, 0x7610, R47 ;  /* 0x00007610472f1816 */ /* 0x000fe4000000002f */
[----:B------:R-:W-:Y:S02]  /*1d70*/  @P1 F2FP.F16.F32.PACK_AB R6, RZ, R6 ;  /* 0x00000006ff06123e */ /* 0x000fe400000000ff */
[----:B------:R-:W2:Y:S01]  /*1d80*/  @P1 LDC R68, c[0x0][0x40c] ;  /* 0x00010300ff441b82 */ /* 0x000ea20000000800 */
[----:B---3--:R-:W-:Y:S01]  /*1d90*/  @P1 FMUL.FTZ R69, R30, R69 ;  /* 0x000000451e451220 */ /* 0x008fe20000410000 */
[----:B------:R-:W-:-:S02]  /*1da0*/  @P1 PRMT R44, R6, 0x7610, R44 ;  /* 0x00007610062c1816 */ /* 0x000fc4000000002c */
[----:B------:R-:W-:Y:S02]  /*1db0*/  @P1 PRMT R47, R47, 0x5410, R5 ;  /* 0x000054102f2f1816 */ /* 0x000fe40000000005 */
        /* <DEDUP_REMOVED lines=15> */
.L_x_3712:
[----:B------:R-:W-:Y:S05]  /*1eb0*/  BSYNC.RECONVERGENT B1 ;  /* 0x0000000000017941 */ /* 0x000fea0003800200 */
.L_x_3695:
        /* <DEDUP_REMOVED lines=12> */
.L_x_3715:
[----:B------:R-:W-:Y:S05]  /*1f80*/  BSYNC.RECONVERGENT B1 ;  /* 0x0000000000017941 */ /* 0x000fea0003800200 */
.L_x_3714:
        /* <DEDUP_REMOVED lines=8> */
.L_x_3690:
[----:B------:R-:W-:Y:S05]  /*2010*/  BSYNC B0 ;  /* 0x0000000000007941 */ /* 0x000fea0003800000 */
.L_x_3689:
        /* <DEDUP_REMOVED lines=64> */
.L_x_3694:
[----:B------:R-:W-:Y:S01]  /*2420*/  HFMA2 R68, -RZ, RZ, 0, 5.9604644775390625e-08 ;  /* 0x00000001ff447431 */ /* 0x000fe200000001ff */
[----:B------:R-:W-:Y:S01]  /*2430*/  BSSY B1, `(.L_x_3717) ;  /* 0x0000007000017945 */ /* 0x000fe20003800000 */
[----:B------:R-:W-:Y:S02]  /*2440*/  MOV R69, R72 ;  /* 0x0000004800457202 */ /* 0x000fe40000000f00 */
[----:B0-----:R-:W-:Y:S02]  /*2450*/  MOV R63, 0x1f ;  /* 0x0000001f003f7802 */ /* 0x001fe40000000f00 */
[----:B------:R-:W-:-:S07]  /*2460*/  MOV R62, 0xffffffff ;  /* 0xffffffff003e7802 */ /* 0x000fce0000000f00 */
[----:B-1----:R-:W-:Y:S05]  /*2470*/  WARPSYNC.COLLECTIVE R62, `(.L_x_3718) ;  /* 0x000000003e087348 */ /* 0x002fea0003c00000 */
[----:B------:R0:W2:Y:S02]  /*2480*/  SHFL.BFLY P0, R63, R69, R68, R63 ;  /* 0x0c000044453f7389 */ /* 0x0000a4000000003f */
[----:B012---:R-:W-:Y:S05]  /*2490*/  ENDCOLLECTIVE ;  /* 0x000000000000791b */ /* 0x007fea0003800000 */
.L_x_3718:
[----:B------:R-:W-:Y:S05]  /*24a0*/  BSYNC B1 ;  /* 0x0000000000017941 */ /* 0x000fea0003800000 */
.L_x_3717:
        /* <DEDUP_REMOVED lines=8> */
.L_x_3719:
        /* <DEDUP_REMOVED lines=8> */
.L_x_3720:
[----:B------:R-:W-:Y:S02]  /*25b0*/  MOV R69, R73 ;  /* 0x0000004900457202 */ /* 0x000fe40000000f00 */
[----:B------:R-:W-:Y:S01]  /*25c0*/  MOV R70, R63 ;  /* 0x0000003f00467202 */ /* 0x000fe20000000f00 */
[----:B------:R-:W-:-:S04]  /*25d0*/  HFMA2 R63, -RZ, RZ, 0, 1.847743988037109375e-06 ;  /* 0x0000001fff3f7431 */ /* 0x000fc800000001ff */
[----:B------:R-:W-:-:S07]  /*25e0*/  FADD.FTZ R75, R71, R70 ;  /* 0x00000046474b7221 */ /* 0x000fce0000010000 */
[----:B------:R-:W-:Y:S05]  /*25f0*/  WARPSYNC.COLLECTIVE R62, `(.L_x_3721) ;  /* 0x000000003e087348 */ /* 0x000fea0003c00000 */
[----:B------:R0:W1:Y:S02]  /*2600*/  SHFL.BFLY P0, R63, R69, R68, R63 ;  /* 0x0c000044453f7389 */ /* 0x000064000000003f */
[----:B01----:R-:W-:Y:S05]  /*2610*/  ENDCOLLECTIVE ;  /* 0x000000000000791b */ /* 0x003fea0003800000 */
.L_x_3721:
        /* <DEDUP_REMOVED lines=8> */
.L_x_3722:
[----:B------:R-:W-:Y:S02]  /*26a0*/  MOV R69, R74 ;  /* 0x0000004a00457202 */ /* 0x000fe40000000f00 */
[----:B------:R-:W-:Y:S01]  /*26b0*/  MOV R70, R63 ;  /* 0x0000003f00467202 */ /* 0x000fe20000000f00 */
[----:B------:R-:W-:-:S04]  /*26c0*/  HFMA2 R63, -RZ, RZ, 0, 1.847743988037109375e-06 ;  /* 0x0000001fff3f7431 */ /* 0x000fc800000001ff */
[----:B------:R-:W-:-:S07]  /*26d0*/  FADD.FTZ R76, R75, R70 ;  /* 0x000000464b4c7221 */ /* 0x000fce0000010000 */
[----:B------:R-:W-:Y:S05]  /*26e0*/  WARPSYNC.COLLECTIVE R62, `(.L_x_3723) ;  /* 0x000000003e087348 */ /* 0x000fea0003c00000 */
[----:B------:R0:W1:Y:S02]  /*26f0*/  SHFL.BFLY P0, R63, R69, R68, R63 ;  /* 0x0c000044453f7389 */ /* 0x000064000000003f */
[----:B01----:R-:W-:Y:S05]  /*2700*/  ENDCOLLECTIVE ;  /* 0x000000000000791b */ /* 0x003fea0003800000 */
.L_x_3723:
        /* <DEDUP_REMOVED lines=8> */
.L_x_3724:
[----:B------:R-:W-:Y:S02]  /*2790*/  MOV R69, R77 ;  /* 0x0000004d00457202 */ /* 0x000fe40000000f00 */
[----:B------:R-:W-:Y:S01]  /*27a0*/  MOV R67, R63 ;  /* 0x0000003f00437202 */ /* 0x000fe20000000f00 */
[----:B------:R-:W-:-:S04]  /*27b0*/  HFMA2 R63, -RZ, RZ, 0, 1.847743988037109375e-06 ;  /* 0x0000001fff3f7431 */ /* 0x000fc800000001ff */
[----:B------:R-:W-:-:S07]  /*27c0*/  FADD.FTZ R67, R76, R67 ;  /* 0x000000434c437221 */ /* 0x000fce0000010000 */
[----:B------:R-:W-:Y:S05]  /*27d0*/  WARPSYNC.COLLECTIVE R62, `(.L_x_3725) ;  /* 0x000000003e087348 */ /* 0x000fea0003c00000 */
[----:B------:R0:W1:Y:S02]  /*27e0*/  SHFL.BFLY P0, R63, R69, R68, R63 ;  /* 0x0c000044453f7389 */ /* 0x000064000000003f */
[----:B01----:R-:W-:Y:S05]  /*27f0*/  ENDCOLLECTIVE ;  /* 0x000000000000791b */ /* 0x003fea0003800000 */
.L_x_3725:
        /* <DEDUP_REMOVED lines=8> */
.L_x_3726:
[----:B------:R-:W-:Y:S02]  /*2880*/  MOV R69, R70 ;  /* 0x0000004600457202 */ /* 0x000fe40000000f00 */
[----:B------:R-:W-:Y:S01]  /*2890*/  MOV R72, R63 ;  /* 0x0000003f00487202 */ /* 0x000fe20000000f00 */
[----:B------:R-:W-:-:S07]  /*28a0*/  HFMA2 R63, -RZ, RZ, 0, 1.847743988037109375e-06 ;  /* 0x0000001fff3f7431 */ /* 0x000fce00000001ff */
[----:B------:R-:W-:Y:S05]  /*28b0*/  WARPSYNC.COLLECTIVE R62, `(.L_x_3727) ;  /* 0x000000003e087348 */ /* 0x000fea0003c00000 */
[----:B------:R0:W1:Y:S02]  /*28c0*/  SHFL.BFLY P0, R63, R69, R68, R63 ;  /* 0x0c000044453f7389 */ /* 0x000064000000003f */
[----:B01----:R-:W-:Y:S05]  /*28d0*/  ENDCOLLECTIVE ;  /* 0x000000000000791b */ /* 0x003fea0003800000 */
.L_x_3727:
[----:B------:R-:W-:Y:S01]  /*28e0*/  MOV R71, R63 ;  /* 0x0000003f00477202 */ /* 0x000fe20000000f00 */
[----:B------:R-:W-:Y:S06]  /*28f0*/  BRA `(.L_x_3728) ;  /* 0xffffffe000947947 */ /* 0x000fec000383ffff */
.L_x_3729:
        /* <DEDUP_REMOVED lines=16> */
.L_x_6459:


//--------------------- .text._ZN10layer_norm13ln_bwd_kernelINS_13Kernel_traitsI6__halfS2_fS2_fjLj256ELj1ELj4ELj1ELj16ENS_18Kernel_traits_baseILj256ES2_S2_fS2_fjLj128EEEEELb0ELb1ELb0ELb0EEEvNS_9BwdParamsE --------------------------
	.section	.text._ZN10layer_norm13ln_bwd_kernelINS_13Kernel_traitsI6__halfS2_fS2_fjLj256ELj1ELj4ELj1ELj16ENS_18Kernel_traits_baseILj256ES2_S2_fS2_fjLj128EEEEELb0ELb1ELb0ELb0EEEvNS_9BwdParamsE,"ax",@progbits
	.align	128
        .global         _ZN10layer_norm13ln_bwd_kernelINS_13Kernel_traitsI6__halfS2_fS2_fjLj256ELj1ELj4ELj1ELj16ENS_18Kernel_traits_baseILj256ES2_S2_fS2_fjLj128EEEEELb0ELb1ELb0ELb0EEEvNS_9BwdParamsE
        .type           _ZN10layer_norm13ln_bwd_kernelINS_13Kernel_traitsI6__halfS2_fS2_fjLj256ELj1ELj4ELj1ELj16ENS_18Kernel_traits_baseILj256ES2_S2_fS2_fjLj128EEEEELb0ELb1ELb0ELb0EEEvNS_9BwdParamsE,@function
        .size           _ZN10layer_norm13ln_bwd_kernelINS_13Kernel_traitsI6__halfS2_fS2_fjLj256ELj1ELj4ELj1ELj16ENS_18Kernel_traits_baseILj256ES2_S2_fS2_fjLj128EEEEELb0ELb1ELb0ELb0EEEvNS_9BwdParamsE,(.L_x_6460 - _ZN10layer_norm13ln_bwd_kernelINS_13Kernel_traitsI6__halfS2_fS2_fjLj256ELj1ELj4ELj1ELj16ENS_18Kernel_traits_baseILj256ES2_S2_fS2_fjLj128EEEEELb0ELb1ELb0ELb0EEEvNS_9BwdParamsE)
        .other          _ZN10layer_norm13ln_bwd_kernelINS_13Kernel_traitsI6__halfS2_fS2_fjLj256ELj1ELj4ELj1ELj16ENS_18Kernel_traits_baseILj256ES2_S2_fS2_fjLj128EEEEELb0ELb1ELb0ELb0EEEvNS_9BwdParamsE,@"STO_CUDA_ENTRY STV_DEFAULT"
_ZN10layer_norm13ln_bwd_kernelINS_13Kernel_traitsI6__halfS2_fS2_fjLj256ELj1ELj4ELj1ELj16ENS_18Kernel_traits_baseILj256ES2_S2_fS2_fjLj128EEEEELb0ELb1ELb0ELb0EEEvNS_9BwdParamsE:
.text._ZN10layer_norm13ln_bwd_kernelINS_13Kernel_traitsI6__halfS2_fS2_fjLj256ELj1ELj4ELj1ELj16ENS_18Kernel_traits_baseILj256ES2_S2_fS2_fjLj128EEEEELb0ELb1ELb0ELb0EEEvNS_9BwdParamsE:
        /* <DEDUP_REMOVED lines=33> */
[----:B--2---:R-:W-:Y:S02]  /*0210*/  CS2R R8, SRZ ;  /* 0x0000000000087805 */ /* 0x004fe4000001ff00 */
[----:B------:R-:W-:Y:S02]  /*0220*/  CS2R R14, SRZ ;  /* 0x00000000000e7805 */ /* 0x000fe4000001ff00 */
[----:B------:R-:W-:Y:S02]  /*0230*/  CS2R R12, SRZ ;  /* 0x00000000000c7805 */ /* 0x000fe4000001ff00 */
[----:B------:R-:W-:Y:S02]  /*0240*/  CS2R R18, SRZ ;  /* 0x0000000000127805 */ /* 0x000fe4000001ff00 */
[----:B------:R-:W-:Y:S02]  /*0250*/  CS2R R16, SRZ ;  /* 0x0000000000107805 */ /* 0x000fe4000001ff00 */
[----:B------:R-:W-:-:S02]  /*0260*/  CS2R R22, SRZ ;  /* 0x0000000000167805 */ /* 0x000fc4000001ff00 */
[----:B------:R-:W-:Y:S01]  /*0270*/  CS2R R20, SRZ ;  /* 0x0000000000147805 */ /* 0x000fe2000001ff00 */
[----:B-1----:R-:W-:Y:S06]  /*0280*/  @P0 BRA `(.L_x_3731) ;  /* 0x0000001800f40947 */ /* 0x002fec0003800000 */
[----:B------:R-:W0:Y:S01]  /*0290*/  LDCU.64 UR10, c[0x0][0x3e0] ;  /* 0x00007c00ff0a77ac */ /* 0x000e220008000a00 */
[----:B------:R-:W1:Y:S01]  /*02a0*/  LDC.U8 R69, c[0x0][0x410] ;  /* 0x00010400ff457b82 */ /* 0x000e620000000000 */
[----:B------:R-:W-:Y:S01]  /*02b0*/  HFMA2 R44, -RZ, RZ, 0, 0 ;  /* 0x00000000ff2c7431 */ /* 0x000fe200000001ff */
[----:B0-----:R-:W-:-:S04]  /*02c0*/  ISETP.NE.U32.AND P0, PT, RZ, UR10, PT ;  /* 0x0000000aff007c0c */ /* 0x001fc8000bf05070 */
[----:B------:R-:W-:-:S13]  /*02d0*/  ISETP.NE.AND.EX P0, PT, RZ, UR11, PT, P0 ;  /* 0x0000000bff007c0c */ /* 0x000fda000bf05300 */
.L_x_3741:
[----:B------:R-:W0:Y:S08]  /*02e0*/  @P0 LDC.64 R78, c[0x0][0x3e0] ;  /* 0x0000f800ff4e0b82 */ /* 0x000e300000000a00 */
[----:B------:R-:W2:Y:S01]  /*02f0*/  LDC.64 R48, c[0x0][0x3c8] ;  /* 0x0000f200ff307b82 */ /* 0x000ea20000000a00 */
[----:B0-----:R-:W-:-:S06]  /*0300*/  @P0 IMAD.WIDE R78, R2, 0x2, R78 ;  /* 0x00000002024e0825 */ /* 0x001fcc00078e024e */
[----:B------:R-:W3:Y:S01]  /*0310*/  @P0 LDG.E.U16 R78, desc[UR8][R78.64] ;  /* 0x000000084e4e0981 */ /* 0x000ee2000c1e1500 */
[----:B--2---:R-:W-:Y:S02]  /*0320*/  IMAD.WIDE R50, R2, 0x4, R48 ;  /* 0x0000000402327825 */ /* 0x004fe400078e0230 */
[----:B------:R-:W0:Y:S03]  /*0330*/  LDC.64 R48, c[0x0][0x3c0] ;  /* 0x0000f000ff307b82 */ /* 0x000e260000000a00 */
[----:B-----5:R2:W5:Y:S01]  /*0340*/  LDG.E R68, desc[UR8][R50.64] ;  /* 0x0000000832447981 */ /* 0x020562000c1e1900 */
[----:B------:R-:W-:Y:S01]  /*0350*/  MOV R63, UR15 ;  /* 0x0000000f003f7c02 */ /* 0x000fe20008000f00 */
[----:B------:R-:W-:Y:S01]  /*0360*/  BSSY.RECONVERGENT B1, `(.L_x_3732) ;  /* 0x0000064000017945 */ /* 0x000fe20003800200 */
[----:B------:R-:W-:Y:S02]  /*0370*/  ISETP.GE.U32.AND P2, PT, R60, 0x20, PT ;  /* 0x000000203c00780c */ /* 0x000fe40003f46070 */
[----:B------:R-:W-:Y:S01]  /*0380*/  MOV R62, 0x3f800000 ;  /* 0x3f800000003e7802 */ /* 0x000fe20000000f00 */
[----:B------:R-:W-:-:S05]  /*0390*/  IMAD R0, R2, R63, RZ ;  /* 0x0000003f02007224 */ /* 0x000fca00078e02ff */
[----:B------:R-:W-:-:S04]  /*03a0*/  SHF.R.S32.HI R77, RZ, 0x1f, R0 ;  /* 0x0000001fff4d7819 */ /* 0x000fc80000011400 */
[----:B------:R-:W-:Y:S02]  /*03b0*/  LEA.HI R0, R77, R0, RZ, 0x3 ;  /* 0x000000004d007211 */ /* 0x000fe400078f18ff */
[----:B------:R-:W-:Y:S02]  /*03c0*/  MOV R77, RZ ;  /* 0x000000ff004d7202 */ /* 0x000fe40000000f00 */
[----:B------:R-:W-:Y:S01]  /*03d0*/  LEA.HI.SX32 R0, R0, R61, 0x1d ;  /* 0x0000003d00007211 */ /* 0x000fe200078feaff */
[----:B---3--:R-:W-:Y:S01]  /*03e0*/  @P0 HADD2.F32 R62, -RZ, R78.H0_H0 ;  /* 0x2000004eff3e0230 */ /* 0x008fe20000004100 */
[----:B------:R-:W-:Y:S01]  /*03f0*/  MOV R78, RZ ;  /* 0x000000ff004e7202 */ /* 0x000fe20000000f00 */
        /* <DEDUP_REMOVED lines=8> */
[----:B------:R-:W3:Y:S04]  /*0480*/  LDG.E.128 R52, desc[UR8][R72.64+0x10] ;  /* 0x0000100848347981 */ /* 0x000ee8000c1e1d00 */
[----:B------:R-:W3:Y:S01]  /*0490*/  LDG.E.128 R56, desc[UR8][R56.64] ;  /* 0x0000000838387981 */ /* 0x000ee2000c1e1d00 */
[----:B------:R-:W-:-:S04]  /*04a0*/  ISETP.NE.U32.AND P1, PT, RZ, UR12, PT ;  /* 0x0000000cff007c0c */ /* 0x000fc8000bf25070 */
[----:B------:R-:W-:-:S13]  /*04b0*/  ISETP.NE.AND.EX P1, PT, RZ, UR13, PT, P1 ;  /* 0x0000000dff007c0c */ /* 0x000fda000bf25310 */
[----:B------:R-:W0:Y:S02]  /*04c0*/  @P1 LDC.64 R74, c[0x0][0x438] ;  /* 0x00010e00ff4a1b82 */ /* 0x000e240000000a00 */
[----:B0-----:R-:W-:-:S05]  /*04d0*/  @P1 IMAD.WIDE.U32 R74, R0, 0x20, R74 ;  /* 0x00000020004a1825 */ /* 0x001fca00078e004a */
[----:B------:R-:W5:Y:S04]  /*04e0*/  @P1 LDG.E.128 R24, desc[UR8][R74.64] ;  /* 0x000000084a181981 */ /* 0x000f68000c1e1d00 */
[----:B------:R0:W5:Y:S01]  /*04f0*/  @P1 LDG.E.128 R28, desc[UR8][R74.64+0x10] ;  /* 0x000010084a1c1981 */ /* 0x000162000c1e1d00 */
[----:B-1----:R-:W-:-:S04]  /*0500*/  ISETP.NE.AND P1, PT, R69, RZ, PT ;  /* 0x000000ff4500720c */ /* 0x002fc80003f25270 */
        /* <DEDUP_REMOVED lines=8> */
[----:B------:R-:W-:Y:S01]  /*0590*/  FADD.FTZ R49, R55, -R3 ;  /* 0x8000000337317221 */ /* 0x000fe20000010000 */
[----:B------:R-:W-:Y:S02]  /*05a0*/  HADD2.F32 R52, -RZ, R64.H0_H0 ;  /* 0x20000040ff347230 */ /* 0x000fe40000004100 */
[----:B-----5:R-:W-:Y:S01]  /*05b0*/  FMUL.FTZ R3, R68, R77 ;  /* 0x0000004d44037220 */ /* 0x020fe20000410000 */
[----:B------:R-:W-:-:S02]  /*05c0*/  HADD2.F32 R53, -RZ, R56.H0_H0 ;  /* 0x20000038ff357230 */ /* 0x000fc40000004100 */
[----:B------:R-:W-:Y:S02]  /*05d0*/  HADD2.F32 R56, -RZ, R56.H1_H1 ;  /* 0x30000038ff387230 */ /* 0x000fe40000004100 */
[----:B------:R-:W-:Y:S02]  /*05e0*/  HADD2.F32 R55, -RZ, R64.H1_H1 ;  /* 0x30000040ff377230 */ /* 0x000fe40000004100 */
[-C--:B------:R-:W-:Y:S01]  /*05f0*/  FMUL.FTZ R52, R52, R53.reuse ;  /* 0x0000003534347220 */ /* 0x080fe20000410000 */
[--C-:B------:R-:W-:Y:S02]  /*0600*/  HADD2.F32 R70, -RZ, R57.reuse.H0_H0 ;  /* 0x20000039ff467230 */ /* 0x100fe40000004100 */
[----:B------:R-:W-:Y:S01]  /*0610*/  FADD.FTZ R12, R12, R53 ;  /* 0x000000350c0c7221 */ /* 0x000fe20000010000 */
[----:B------:R-:W-:Y:S02]  /*0620*/  HADD2.F32 R72, -RZ, R57.H1_H1 ;  /* 0x30000039ff487230 */ /* 0x000fe40000004100 */
[----:B------:R-:W-:Y:S01]  /*0630*/  FFMA.FTZ R20, R3, R53, R20 ;  /* 0x0000003503147223 */ /* 0x000fe20000010014 */
[----:B------:R-:W-:-:S02]  /*0640*/  HADD2.F32 R51, -RZ, R59.H0_H0 ;  /* 0x2000003bff337230 */ /* 0x000fc40000004100 */
[C---:B------:R-:W-:Y:S01]  /*0650*/  FMUL.FTZ R54, R68.reuse, R79 ;  /* 0x0000004f44367220 */ /* 0x040fe20000410000 */
[----:B------:R-:W-:Y:S02]  /*0660*/  HADD2.F32 R48, -RZ, R59.H1_H1 ;  /* 0x3000003bff307230 */ /* 0x000fe40000004100 */
[-C--:B------:R-:W-:Y:S01]  /*0670*/  FMUL.FTZ R53, R55, R56.reuse ;  /* 0x0000003837357220 */ /* 0x080fe20000410000 */
[--C-:B------:R-:W-:Y:S02]  /*0680*/  HADD2.F32 R57, -RZ, R65.reuse.H0_H0 ;  /* 0x20000041ff397230 */ /* 0x100fe40000004100 */
[----:B------:R-:W-:Y:S01]  /*0690*/  FMUL.FTZ R55, R68, R81 ;  /* 0x0000005144377220 */ /* 0x000fe20000410000 */
[----:B------:R-:W-:Y:S02]  /*06a0*/  HADD2.F32 R59, -RZ, R65.H1_H1 ;  /* 0x30000041ff3b7230 */ /* 0x000fe40000004100 */
[----:B------:R-:W-:Y:S01]  /*06b0*/  FADD.FTZ R13, R13, R56 ;  /* 0x000000380d0d7221 */ /* 0x000fe20000010000 */
[----:B------:R-:W-:Y:S01]  /*06c0*/  FFMA.FTZ R21, R54, R56, R21 ;  /* 0x0000003836157223 */ /* 0x000fe20000010015 */
[-C--:B------:R-:W-:Y:S01]  /*06d0*/  FMUL.FTZ R56, R57, R70.reuse ;  /* 0x0000004639387220 */ /* 0x080fe20000410000 */
[----:B------:R-:W-:Y:S01]  /*06e0*/  FADD.FTZ R14, R14, R70 ;  /* 0x000000460e0e7221 */ /* 0x000fe20000010000 */
[----:B------:R-:W-:Y:S01]  /*06f0*/  FFMA.FTZ R22, R55, R70, R22 ;  /* 0x0000004637167223 */ /* 0x000fe20000010016 */
[----:B0-----:R-:W-:-:S02]  /*0700*/  HADD2.F32 R75, -RZ, R58.H0_H0 ;  /* 0x2000003aff4b7230 */ /* 0x001fc40000004100 */
[-C--:B------:R-:W-:Y:S01]  /*0710*/  FMUL.FTZ R57, R59, R72.reuse ;  /* 0x000000483b397220 */ /* 0x080fe20000410000 */
[----:B------:R-:W-:Y:S02]  /*0720*/  HADD2.F32 R70, -RZ, R66.H0_H0 ;  /* 0x20000042ff467230 */ /* 0x000fe40000004100 */
[C---:B------:R-:W-:Y:S01]  /*0730*/  FMUL.FTZ R59, R68.reuse, R85 ;  /* 0x00000055443b7220 */ /* 0x040fe20000410000 */
[----:B------:R-:W-:Y:S02]  /*0740*/  HADD2.F32 R50, -RZ, R58.H1_H1 ;  /* 0x3000003aff327230 */ /* 0x000fe40000004100 */
[----:B------:R-:W-:Y:S01]  /*0750*/  FMUL.FTZ R58, R68, R83 ;  /* 0x00000053443a7220 */ /* 0x000fe20000410000 */
[----:B------:R-:W-:Y:S02]  /*0760*/  HADD2.F32 R77, -RZ, R66.H1_H1 ;  /* 0x30000042ff4d7230 */ /* 0x000fe40000004100 */
[-C--:B------:R-:W-:Y:S01]  /*0770*/  FMUL.FTZ R70, R70, R75.reuse ;  /* 0x0000004b46467220 */ /* 0x080fe20000410000 */
[----:B------:R-:W-:Y:S01]  /*0780*/  FADD.FTZ R8, R8, R75 ;  /* 0x0000004b08087221 */ /* 0x000fe20000010000 */
[----:B------:R-:W-:Y:S01]  /*0790*/  FFMA.FTZ R16, R59, R75, R16 ;  /* 0x0000004b3b107223 */ /* 0x000fe20000010010 */
        /* <DEDUP_REMOVED lines=15> */
[----:B------:R-:W-:Y:S02]  /*0890*/  FMUL.FTZ R73, R68, R73 ;  /* 0x0000004944497220 */ /* 0x000fe40000410000 */
[----:B------:R-:W-:Y:S01]  /*08a0*/  FADD.FTZ R76, R77, R70 ;  /* 0x000000464d4c7221 */ /* 0x000fe20000010000 */
[----:B------:R-:W-:Y:S01]  /*08b0*/  FFMA.FTZ R75, R59, R70, R50 ;  /* 0x000000463b4b7223 */ /* 0x000fe20000010032 */
        /* <DEDUP_REMOVED lines=14> */
.L_x_3733:
[----:B------:R-:W-:Y:S05]  /*09a0*/  BSYNC.RECONVERGENT B1 ;  /* 0x0000000000017941 */ /* 0x000fea0003800200 */
.L_x_3732:
        /* <DEDUP_REMOVED lines=20> */
.L_x_3755:
        /* <DEDUP_REMOVED lines=28> */
[C---:B-----5:R-:W-:Y:S01]  /*0cb0*/  FMUL.FTZ R79, R68.reuse, R79 ;  /* 0x0000004f444f7220 */ /* 0x060fe20000410000 */
[----:B------:R-:W-:Y:S01]  /*0cc0*/  FADD.FTZ R85, R57, -R82 ;  /* 0x8000005239557221 */ /* 0x000fe20000010000 */
[----:B------:R-:W-:Y:S01]  /*0cd0*/  FMUL.FTZ R81, R68, R77 ;  /* 0x0000004d44517220 */ /* 0x000fe20000410000 */
[----:B------:R-:W-:Y:S01]  /*0ce0*/  FADD.FTZ R89, R71, -R84 ;  /* 0x8000005447597221 */ /* 0x000fe20000010000 */
[----:B------:R-:W-:-:S02]  /*0cf0*/  HADD2.F32 R77, -RZ, R48.H0_H0 ;  /* 0x20000030ff4d7230 */ /* 0x000fc40000004100 */
[----:B------:R-:W-:Y:S01]  /*0d00*/  FADD.FTZ R87, R70, -R87 ;  /* 0x8000005746577221 */ /* 0x000fe20000010000 */
[-C--:B------:R-:W-:Y:S01]  /*0d10*/  FMUL.FTZ R79, R79, R62.reuse ;  /* 0x0000003e4f4f7220 */ /* 0x080fe20000410000 */
[----:B------:R-:W-:Y:S01]  /*0d20*/  FADD.FTZ R91, R74, -R91 ;  /* 0x8000005b4a5b7221 */ /* 0x000fe20000010000 */
[----:B------:R-:W-:Y:S01]  /*0d30*/  FADD.FTZ R93, R75, -R78 ;  /* 0x8000004e4b5d7221 */ /* 0x000fe20000010000 */
[C---:B------:R-:W-:Y:S01]  /*0d40*/  FMUL.FTZ R83, R68.reuse, R83 ;  /* 0x0000005344537220 */ /* 0x040fe20000410000 */
[C---:B------:R-:W-:Y:S01]  /*0d50*/  FMUL.FTZ R85, R68.reuse, R85 ;  /* 0x0000005544557220 */ /* 0x040fe20000410000 */
[C---:B------:R-:W-:Y:S01]  /*0d60*/  FMUL.FTZ R89, R68.reuse, R89 ;  /* 0x0000005944597220 */ /* 0x040fe20000410000 */
[----:B------:R-:W-:Y:S01]  /*0d70*/  FMUL.FTZ R87, R68, R87 ;  /* 0x0000005744577220 */ /* 0x000fe20000410000 */
[----:B------:R-:W-:Y:S02]  /*0d80*/  HADD2.F32 R80, -RZ, R48.H1_H1 ;  /* 0x30000030ff507230 */ /* 0x000fe40000004100 */
[----:B------:R-:W-:Y:S01]  /*0d90*/  FFMA.FTZ R44, R79, R77, R44 ;  /* 0x0000004d4f2c7223 */ /* 0x000fe2000001002c */
[----:B------:R-:W-:Y:S01]  /*0da0*/  FMUL.FTZ R48, R81, R62 ;  /* 0x0000003e51307220 */ /* 0x000fe20000410000 */
[----:B------:R-:W-:-:S02]  /*0db0*/  HADD2.F32 R77, -RZ, R49.H0_H0 ;  /* 0x20000031ff4d7230 */ /* 0x000fc40000004100 */
[C---:B------:R-:W-:Y:S01]  /*0dc0*/  FMUL.FTZ R91, R68.reuse, R91 ;  /* 0x0000005b445b7220 */ /* 0x040fe20000410000 */
[--C-:B------:R-:W-:Y:S02]  /*0dd0*/  HADD2.F32 R82, -RZ, R50.reuse.H0_H0 ;  /* 0x20000032ff527230 */ /* 0x100fe40000004100 */
[----:B------:R-:W-:Y:S01]  /*0de0*/  FMUL.FTZ R93, R68, R93 ;  /* 0x0000005d445d7220 */ /* 0x000fe20000410000 */
[-C--:B------:R-:W-:Y:S01]  /*0df0*/  FMUL.FTZ R81, R83, R62.reuse ;  /* 0x0000003e53517220 */ /* 0x080fe20000410000 */
[----:B------:R-:W-:Y:S02]  /*0e00*/  HADD2.F32 R49, -RZ, R49.H1_H1 ;  /* 0x30000031ff317230 */ /* 0x000fe40000004100 */
[-C--:B------:R-:W-:Y:S01]  /*0e10*/  FMUL.FTZ R68, R85, R62.reuse ;  /* 0x0000003e55447220 */ /* 0x080fe20000410000 */
[----:B------:R-:W-:Y:S02]  /*0e20*/  HADD2.F32 R50, -RZ, R50.H1_H1 ;  /* 0x30000032ff327230 */ /* 0x000fe40000004100 */
[-C--:B------:R-:W-:Y:S01]  /*0e30*/  FMUL.FTZ R78, R89, R62.reuse ;  /* 0x0000003e594e7220 */ /* 0x080fe20000410000 */
[----:B------:R-:W-:Y:S01]  /*0e40*/  FMUL.FTZ R83, R87, R62 ;  /* 0x0000003e57537220 */ /* 0x000fe20000410000 */
[----:B------:R-:W-:Y:S01]  /*0e50*/  FFMA.FTZ R46, R81, R77, R46 ;  /* 0x0000004d512e7223 */ /* 0x000fe2000001002e */
[----:B------:R-:W-:Y:S01]  /*0e60*/  FFMA.FTZ R47, R68, R49, R47 ;  /* 0x00000031442f7223 */ /* 0x000fe2000001002f */
[----:B------:R-:W-:Y:S01]  /*0e70*/  FFMA.FTZ R77, R78, R50, R41 ;  /* 0x000000324e4d7223 */ /* 0x000fe20000010029 */
[----:B------:R-:W-:Y:S01]  /*0e80*/  FFMA.FTZ R82, R83, R82, R40 ;  /* 0x0000005253527223 */ /* 0x000fe20000010028 */
[----:B------:R-:W-:-:S02]  /*0e90*/  HADD2.F32 R49, -RZ, R51.H0_H0 ;  /* 0x20000033ff317230 */ /* 0x000fc40000004100 */
[----:B------:R-:W-:Y:S01]  /*0ea0*/  FMUL.FTZ R85, R91, R62 ;  /* 0x0000003e5b557220 */ /* 0x000fe20000410000 */
[--C-:B------:R-:W-:Y:S02]  /*0eb0*/  HADD2.F32 R50, -RZ, R6.reuse.H0_H0 ;  /* 0x20000006ff327230 */ /* 0x100fe40000004100 */
[----:B------:R-:W-:Y:S01]  /*0ec0*/  FFMA.FTZ R45, R48, R80, R45 ;  /* 0x00000050302d7223 */ /* 0x000fe2000001002d */
[----:B------:R-:W-:Y:S02]  /*0ed0*/  HADD2.F32 R41, -RZ, R6.H1_H1 ;  /* 0x30000006ff297230 */ /* 0x000fe40000004100 */
[----:B------:R-:W-:Y:S01]  /*0ee0*/  FFMA.FTZ R42, R85, R49, R42 ;  /* 0x00000031552a7223 */ /* 0x000fe2000001002a */
[----:B------:R-:W-:Y:S02]  /*0ef0*/  HADD2.F32 R40, -RZ, R5.H0_H0 ;  /* 0x20000005ff287230 */ /* 0x000fe40000004100 */
[----:B------:R-:W-:Y:S01]  /*0f00*/  FMUL.FTZ R50, R83, R50 ;  /* 0x0000003253327220 */ /* 0x000fe20000410000 */
[----:B------:R-:W-:-:S02]  /*0f10*/  HADD2.F32 R80, -RZ, R7.H0_H0 ;  /* 0x20000007ff507230 */ /* 0x000fc40000004100 */
[----:B------:R-:W-:Y:S01]  /*0f20*/  FMUL.FTZ R83, R78, R41 ;  /* 0x000000294e537220 */ /* 0x000fe20000410000 */
[----:B------:R-:W-:Y:S02]  /*0f30*/  HADD2.F32 R87, -RZ, R7.H1_H1 ;  /* 0x30000007ff577230 */ /* 0x000fe40000004100 */
        /* <DEDUP_REMOVED lines=9> */
[----:B------:R-:W-:Y:S01]  /*0fd0*/  FMUL.FTZ R40, R79, R40 ;  /* 0x000000284f287220 */ /* 0x000fe20000410000 */
[----:B------:R-:W-:Y:S01]  /*0fe0*/  FMUL.FTZ R41, R48, R41 ;  /* 0x0000002930297220 */ /* 0x000fe20000410000 */
[----:B------:R-:W-:Y:S01]  /*0ff0*/  F2FP.F16.F32.PACK_AB R50, R83, R50 ;  /* 0x000000325332723e */ /* 0x000fe200000000ff */
[----:B------:R-:W-:Y:S01]  /*1000*/  FFMA.FTZ R43, R62, R51, R43 ;  /* 0x000000333e2b7223 */ /* 0x000fe2000001002b */
[----:B------:R-:W-:Y:S02]  /*1010*/  F2FP.F16.F32.PACK_AB R51, R78, R85 ;  /* 0x000000554e33723e */ /* 0x000fe400000000ff */
[----:B------:R-:W-:-:S02]  /*1020*/  F2FP.F16.F32.PACK_AB R49, R68, R49 ;  /* 0x000000314431723e */ /* 0x000fc400000000ff */
[----:B------:R-:W-:Y:S01]  /*1030*/  F2FP.F16.F32.PACK_AB R48, R41, R40 ;  /* 0x000000282930723e */ /* 0x000fe200000000ff */
[----:B------:R-:W-:Y:S06]  /*1040*/  BRA `(.L_x_3739) ;  /* 0x0000000c00447947 */ /* 0x000fec0003800000 */
.L_x_3738:
[-CC-:B------:R-:W-:Y:S01]  /*1050*/  FFMA.FTZ R33, R3, R78.reuse, R77.reuse ;  /* 0x0000004e03217223 */ /* 0x180fe2000001004d */
[-CC-:B------:R-:W-:Y:S01]  /*1060*/  FFMA.FTZ R37, R55, R78.reuse, R77.reuse ;  /* 0x0000004e37257223 */ /* 0x180fe2000001004d */
[-CC-:B------:R-:W-:Y:S01]  /*1070*/  FFMA.FTZ R32, R54, R78.reuse, R77.reuse ;  /* 0x0000004e36207223 */ /* 0x180fe2000001004d */
[-C--:B------:R-:W-:Y:S01]  /*1080*/  FFMA.FTZ R36, R72, R78.reuse, R77 ;  /* 0x0000004e48247223 */ /* 0x080fe2000001004d */
[----:B------:R-:W-:Y:S01]  /*1090*/  FADD.FTZ R33, R52, -R33 ;  /* 0x8000002134217221 */ /* 0x000fe20000010000 */
[----:B------:R-:W-:Y:S01]  /*10a0*/  FADD.FTZ R81, R56, -R37 ;  /* 0x8000002538517221 */ /* 0x000fe20000010000 */
[----:B------:R-:W-:Y:S01]  /*10b0*/  FADD.FTZ R79, R53, -R32 ;  /* 0x80000020354f7221 */ /* 0x000fe20000010000 */
[-CC-:B------:R-:W-:Y:S01]  /*10c0*/  FFMA.FTZ R37, R73, R78.reuse, R77.reuse ;  /* 0x0000004e49257223 */ /* 0x180fe2000001004d */
[----:B-----5:R-:W-:Y:S01]  /*10d0*/  FMUL.FTZ R32, R68, R33 ;  /* 0x0000002144207220 */ /* 0x020fe20000410000 */
[----:B------:R-:W-:Y:S01]  /*10e0*/  FFMA.FTZ R38, R58, R78, R77 ;  /* 0x0000004e3a267223 */ /* 0x000fe2000001004d */
[----:B------:R-:W-:Y:S01]  /*10f0*/  FMUL.FTZ R33, R68, R79 ;  /* 0x0000004f44217220 */ /* 0x000fe20000410000 */
[----:B------:R-:W-:Y:S01]  /*1100*/  FADD.FTZ R87, R74, -R37 ;  /* 0x800000254a577221 */ /* 0x000fe20000010000 */
[----:B------:R-:W-:-:S02]  /*1110*/  HADD2.F32 R39, -RZ, R48.H0_H0 ;  /* 0x20000030ff277230 */ /* 0x000fc40000004100 */
[--C-:B------:R-:W-:Y:S01]  /*1120*/  FFMA.FTZ R35, R59, R78, R77.reuse ;  /* 0x0000004e3b237223 */ /* 0x100fe2000001004d */
[----:B------:R-:W-:Y:S01]  /*1130*/  FMUL.FTZ R34, R68, R81 ;  /* 0x0000005144227220 */ /* 0x000fe20000410000 */
[----:B------:R-:W-:Y:S01]  /*1140*/  FMUL.FTZ R79, R32, R62 ;  /* 0x0000003e204f7220 */ /* 0x000fe20000410000 */
[----:B------:R-:W-:Y:S01]  /*1150*/  FFMA.FTZ R78, R76, R78, R77 ;  /* 0x0000004e4c4e7223 */ /* 0x000fe2000001004d */
[----:B------:R-:W-:Y:S01]  /*1160*/  FADD.FTZ R85, R71, -R36 ;  /* 0x8000002447557221 */ /* 0x000fe20000010000 */
[----:B------:R-:W-:Y:S02]  /*1170*/  HADD2.F32 R80, -RZ, R48.H1_H1 ;  /* 0x30000030ff507230 */ /* 0x000fe40000004100 */
[----:B------:R-:W-:Y:S01]  /*1180*/  FADD.FTZ R77, R57, -R38 ;  /* 0x80000026394d7221 */ /* 0x000fe20000010000 */
[----:B------:R-:W-:Y:S02]  /*1190*/  HADD2.F32 R82, -RZ, R49.H0_H0 ;  /* 0x20000031ff527230 */ /* 0x000fe40000004100 */
[-C--:B------:R-:W-:Y:S01]  /*11a0*/  FMUL.FTZ R48, R33, R62.reuse ;  /* 0x0000003e21307220 */ /* 0x080fe20000410000 */
[----:B------:R-:W-:Y:S01]  /*11b0*/  FMUL.FTZ R38, R68, R87 ;  /* 0x0000005744267220 */ /* 0x000fe20000410000 */
[----:B------:R-:W-:Y:S01]  /*11c0*/  FMUL.FTZ R81, R34, R62 ;  /* 0x0000003e22517220 */ /* 0x000fe20000410000 */
[----:B------:R-:W-:Y:S01]  /*11d0*/  FADD.FTZ R83, R70, -R35 ;  /* 0x8000002346537221 */ /* 0x000fe20000010000 */
[----:B------:R-:W-:Y:S01]  /*11e0*/  FFMA.FTZ R44, R79, R39, R44 ;  /* 0x000000274f2c7223 */ /* 0x000fe2000001002c */
[----:B------:R-:W-:Y:S01]  /*11f0*/  FMUL.FTZ R37, R68, R85 ;  /* 0x0000005544257220 */ /* 0x000fe20000410000 */
[----:B------:R-:W-:-:S02]  /*1200*/  HADD2.F32 R39, -RZ, R51.H0_H0 ;  /* 0x20000033ff277230 */ /* 0x000fc40000004100 */
[----:B------:R-:W-:Y:S01]  /*1210*/  FFMA.FTZ R45, R48, R80, R45 ;  /* 0x00000050302d7223 */ /* 0x000fe2000001002d */
[----:B------:R-:W-:Y:S01]  /*1220*/  FMUL.FTZ R35, R68, R77 ;  /* 0x0000004d44237220 */ /* 0x000fe20000410000 */
[----:B------:R-:W-:Y:S01]  /*1230*/  FMUL.FTZ R85, R38, R62 ;  /* 0x0000003e26557220 */ /* 0x000fe20000410000 */
[----:B------:R-:W-:Y:S01]  /*1240*/  FFMA.FTZ R46, R81, R82, R46 ;  /* 0x00000052512e7223 */ /* 0x000fe2000001002e */
[--C-:B------:R-:W-:Y:S02]  /*1250*/  HADD2.F32 R80, -RZ, R50.reuse.H1_H1 ;  /* 0x30000032ff507230 */ /* 0x100fe40000004100 */
[----:B------:R-:W-:Y:S01]  /*1260*/  FMUL.FTZ R36, R68, R83 ;  /* 0x0000005344247220 */ /* 0x000fe20000410000 */
[----:B------:R-:W-:Y:S02]  /*1270*/  HADD2.F32 R82, -RZ, R49.H1_H1 ;  /* 0x30000031ff527230 */ /* 0x000fe40000004100 */
[----:B------:R-:W-:Y:S01]  /*1280*/  FMUL.FTZ R84, R37, R62 ;  /* 0x0000003e25547220 */ /* 0x000fe20000410000 */
[----:B------:R-:W-:-:S02]  /*1290*/  HADD2.F32 R49, -RZ, R50.H0_H0 ;  /* 0x20000032ff317230 */ /* 0x000fc40000004100 */
[-C--:B------:R-:W-:Y:S01]  /*12a0*/  FMUL.FTZ R50, R35, R62.reuse ;  /* 0x0000003e23327220 */ /* 0x080fe20000410000 */
[----:B------:R-:W-:Y:S01]  /*12b0*/  FFMA.FTZ R42, R85, R39, R42 ;  /* 0x00000027552a7223 */ /* 0x000fe2000001002a */
[----:B------:R-:W-:Y:S01]  /*12c0*/  FMUL.FTZ R83, R36, R62 ;  /* 0x0000003e24537220 */ /* 0x000fe20000410000 */
[----:B------:R-:W-:Y:S02]  /*12d0*/  HADD2.F32 R39, -RZ, R6.H1_H1 ;  /* 0x30000006ff277230 */ /* 0x000fe40000004100 */
[----:B------:R-:W-:Y:S01]  /*12e0*/  FFMA.FTZ R77, R84, R80, R41 ;  /* 0x00000050544d7223 */ /* 0x000fe20000010029 */
[----:B------:R-:W-:Y:S01]  /*12f0*/  FADD.FTZ R41, R75, -R78 ;  /* 0x8000004e4b297221 */ /* 0x000fe20000010000 */
[----:B------:R-:W-:Y:S01]  /*1300*/  FFMA.FTZ R47, R50, R82, R47 ;  /* 0x00000052322f7223 */ /* 0x000fe2000001002f */
[----:B------:R-:W-:Y:S01]  /*1310*/  FFMA.FTZ R82, R83, R49, R40 ;  /* 0x0000003153527223 */ /* 0x000fe20000010028 */
[----:B------:R-:W-:Y:S02]  /*1320*/  HADD2.F32 R78, -RZ, R5.H0_H0 ;  /* 0x20000005ff4e7230 */ /* 0x000fe40000004100 */
[----:B------:R-:W-:Y:S01]  /*1330*/  FMUL.FTZ R84, R84, R39 ;  /* 0x0000002754547220 */ /* 0x000fe20000410000 */
[----:B------:R-:W-:-:S02]  /*1340*/  HADD2.F32 R40, -RZ, R7.H0_H0 ;  /* 0x20000007ff287230 */ /* 0x000fc40000004100 */
[----:B------:R-:W-:Y:S01]  /*1350*/  FMUL.FTZ R39, R68, R41 ;  /* 0x0000002944277220 */ /* 0x000fe20000410000 */
[----:B------:R-:W-:Y:S02]  /*1360*/  HADD2.F32 R80, -RZ, R6.H0_H0 ;  /* 0x20000006ff507230 */ /* 0x000fe40000004100 */
[----:B------:R-:W-:Y:S01]  /*1370*/  FMUL.FTZ R49, R81, R78 ;  /* 0x0000004e51317220 */ /* 0x000fe20000410000 */
[----:B------:R-:W-:Y:S02]  /*1380*/  HADD2.F32 R81, -RZ, R5.H1_H1 ;  /* 0x30000005ff517230 */ /* 0x000fe40000004100 */
[----:B------:R-:W-:Y:S01]  /*1390*/  FMUL.FTZ R40, R85, R40 ;  /* 0x0000002855287220 */ /* 0x000fe20000410000 */
[----:B------:R-:W-:Y:S01]  /*13a0*/  FMUL.FTZ R78, R39, R62 ;  /* 0x0000003e274e7220 */ /* 0x000fe20000410000 */
[----:B------:R-:W-:Y:S02]  /*13b0*/  HADD2.F32 R85, -RZ, R7.H1_H1 ;  /* 0x30000007ff557230 */ /* 0x000fe40000004100 */
[----:B------:R-:W-:Y:S01]  /*13c0*/  FMUL.FTZ R83, R83, R80 ;  /* 0x0000005053537220 */ /* 0x000fe20000410000 */
[----:B------:R-:W-:-:S02]  /*13d0*/  HADD2.F32 R62, -RZ, R4.H0_H0 ;  /* 0x20000004ff3e7230 */ /* 0x000fc40000004100 */
[----:B------:R-:W-:Y:S01]  /*13e0*/  FMUL.FTZ R68, R50, R81 ;  /* 0x0000005132447220 */ /* 0x000fe20000410000 */
[----:B------:R-:W-:Y:S02]  /*13f0*/  HADD2.F32 R41, -RZ, R4.H1_H1 ;  /* 0x30000004ff297230 */ /* 0x000fe40000004100 */
[----:B------:R-:W-:Y:S01]  /*1400*/  FMUL.FTZ R85, R78, R85 ;  /* 0x000000554e557220 */ /* 0x000fe20000410000 */
[----:B------:R-:W-:Y:S02]  /*1410*/  HADD2.F32 R51, -RZ, R51.H1_H1 ;  /* 0x30000033ff337230 */ /* 0x000fe40000004100 */
[----:B------:R-:W-:Y:S01]  /*1420*/  FMUL.FTZ R62, R79, R62 ;  /* 0x0000003e4f3e7220 */ /* 0x000fe20000410000 */
[----:B------:R-:W-:Y:S01]  /*1430*/  F2FP.F16.F32.PACK_AB R50, R84, R83 ;  /* 0x000000535432723e */ /* 0x000fe200000000ff */
[----:B------:R-:W-:Y:S01]  /*1440*/  FMUL.FTZ R41, R48, R41 ;  /* 0x0000002930297220 */ /* 0x000fe20000410000 */
[----:B------:R-:W-:Y:S01]  /*1450*/  F2FP.F16.F32.PACK_AB R49, R68, R49 ;  /* 0x000000314431723e */ /* 0x000fe200000000ff */
[----:B------:R-:W-:Y:S01]  /*1460*/  FFMA.FTZ R43, R78, R51, R43 ;  /* 0x000000334e2b7223 */ /* 0x000fe2000001002b */
[----:B------:R-:W-:-:S02]  /*1470*/  F2FP.F16.F32.PACK_AB R51, R85, R40 ;  /* 0x000000285533723e */ /* 0x000fc400000000ff */
[----:B------:R-:W-:Y:S01]  /*1480*/  F2FP.F16.F32.PACK_AB R48, R41, R62 ;  /* 0x0000003e2930723e */ /* 0x000fe200000000ff */
[----:B------:R-:W-:Y:S06]  /*1490*/  BRA `(.L_x_3739) ;  /* 0x0000000800307947 */ /* 0x000fec0003800000 */
.L_x_3737:
        /* <DEDUP_REMOVED lines=12> */
[----:B-----5:R-:W-:Y:S01]  /*1560*/  FFMA.FTZ R77, R68, R80, R25 ;  /* 0x00000050444d7223 */ /* 0x020fe20000010019 */
[----:B------:R-:W-:Y:S01]  /*1570*/  FADD.FTZ R82, R57, -R82 ;  /* 0x8000005239527221 */ /* 0x000fe20000010000 */
[----:B------:R-:W-:Y:S01]  /*1580*/  FADD.FTZ R81, R56, -R81 ;  /* 0x8000005138517221 */ /* 0x000fe20000010000 */
[----:B------:R-:W-:Y:S01]  /*1590*/  FADD.FTZ R85, R70, -R83 ;  /* 0x8000005346557221 */ /* 0x000fe20000010000 */
[----:B------:R-:W-:-:S02]  /*15a0*/  HADD2.F32 R93, -RZ, R48.H0_H0 ;  /* 0x20000030ff5d7230 */ /* 0x000fc40000004100 */
[----:B------:R-:W-:Y:S01]  /*15b0*/  FADD.FTZ R84, R71, -R84 ;  /* 0x8000005447547221 */ /* 0x000fe20000010000 */
[----:B------:R-:W-:Y:S02]  /*15c0*/  HADD2.F32 R80, -RZ, R48.H1_H1 ;  /* 0x30000030ff507230 */ /* 0x000fe40000004100 */
[----:B------:R-:W-:Y:S01]  /*15d0*/  FMUL.FTZ R48, R77, R62 ;  /* 0x0000003e4d307220 */ /* 0x000fe20000410000 */
[----:B------:R-:W-:Y:S01]  /*15e0*/  FADD.FTZ R79, R52, -R79 ;  /* 0x8000004f344f7221 */ /* 0x000fe20000010000 */
[----:B------:R-:W-:Y:S01]  /*15f0*/  FADD.FTZ R89, R74, -R87 ;  /* 0x800000574a597221 */ /* 0x000fe20000010000 */
[----:B------:R-:W-:Y:S01]  /*1600*/  FADD.FTZ R78, R75, -R78 ;  /* 0x8000004e4b4e7221 */ /* 0x000fe20000010000 */
[C---:B------:R-:W-:Y:S01]  /*1610*/  FFMA.FTZ R83, R68.reuse, R82, R27 ;  /* 0x0000005244537223 */ /* 0x040fe2000001001b */
[C---:B------:R-:W-:Y:S01]  /*1620*/  FFMA.FTZ R81, R68.reuse, R81, R26 ;  /* 0x0000005144517223 */ /* 0x040fe2000001001a */
[C---:B------:R-:W-:Y:S01]  /*1630*/  FFMA.FTZ R85, R68.reuse, R85, R28 ;  /* 0x0000005544557223 */ /* 0x040fe2000001001c */
[----:B------:R-:W-:Y:S01]  /*1640*/  FFMA.FTZ R87, R68, R84, R29 ;  /* 0x0000005444577223 */ /* 0x000fe2000001001d */
[----:B------:R-:W-:Y:S01]  /*1650*/  FFMA.FTZ R45, R80, R48, R45 ;  /* 0x00000030502d7223 */ /* 0x000fe2000001002d */
[C---:B------:R-:W-:Y:S01]  /*1660*/  FFMA.FTZ R79, R68.reuse, R79, R24 ;  /* 0x0000004f444f7223 */ /* 0x040fe20000010018 */
[C---:B------:R-:W-:Y:S01]  /*1670*/  FFMA.FTZ R89, R68.reuse, R89, R30 ;  /* 0x0000005944597223 */ /* 0x040fe2000001001e */
[----:B------:R-:W-:Y:S01]  /*1680*/  FFMA.FTZ R91, R68, R78, R31 ;  /* 0x0000004e445b7223 */ /* 0x000fe2000001001f */
[----:B------:R-:W-:-:S02]  /*1690*/  HADD2.F32 R77, -RZ, R49.H0_H0 ;  /* 0x20000031ff4d7230 */ /* 0x000fc40000004100 */
[-C--:B------:R-:W-:Y:S01]  /*16a0*/  FMUL.FTZ R68, R83, R62.reuse ;  /* 0x0000003e53447220 */ /* 0x080fe20000410000 */
[----:B------:R-:W-:Y:S02]  /*16b0*/  HADD2.F32 R80, -RZ, R49.H1_H1 ;  /* 0x30000031ff507230 */ /* 0x000fe40000004100 */
[-C--:B------:R-:W-:Y:S01]  /*16c0*/  FMUL.FTZ R81, R81, R62.reuse ;  /* 0x0000003e51517220 */ /* 0x080fe20000410000 */
[--C-:B------:R-:W-:Y:S02]  /*16d0*/  HADD2.F32 R49, -RZ, R50.reuse.H0_H0 ;  /* 0x20000032ff317230 */ /* 0x100fe40000004100 */
[-C--:B------:R-:W-:Y:S01]  /*16e0*/  FMUL.FTZ R83, R85, R62.reuse ;  /* 0x0000003e55537220 */ /* 0x080fe20000410000 */
[----:B------:R-:W-:Y:S02]  /*16f0*/  HADD2.F32 R50, -RZ, R50.H1_H1 ;  /* 0x30000032ff327230 */ /* 0x000fe40000004100 */
[----:B------:R-:W-:Y:S01]  /*1700*/  FMUL.FTZ R78, R87, R62 ;  /* 0x0000003e574e7220 */ /* 0x000fe20000410000 */
[----:B------:R-:W-:Y:S01]  /*1710*/  FFMA.FTZ R46, R77, R81, R46 ;  /* 0x000000514d2e7223 */ /* 0x000fe2000001002e */
[----:B------:R-:W-:Y:S01]  /*1720*/  FFMA.FTZ R82, R49, R83, R40 ;  /* 0x0000005331527223 */ /* 0x000fe20000010028 */
[----:B------:R-:W-:-:S02]  /*1730*/  HADD2.F32 R49, -RZ, R51.H0_H0 ;  /* 0x20000033ff317230 */ /* 0x000fc40000004100 */
[----:B------:R-:W-:Y:S01]  /*1740*/  FFMA.FTZ R77, R50, R78, R41 ;  /* 0x0000004e324d7223 */ /* 0x000fe20000010029 */
        /* <DEDUP_REMOVED lines=9> */
[-C--:B------:R-:W-:Y:S01]  /*17e0*/  FMUL.FTZ R79, R79, R62.reuse ;  /* 0x0000003e4f4f7220 */ /* 0x080fe20000410000 */
[----:B------:R-:W-:Y:S01]  /*17f0*/  FMUL.FTZ R49, R40, R81 ;  /* 0x0000005128317220 */ /* 0x000fe20000410000 */
[----:B------:R-:W-:Y:S02]  /*1800*/  HADD2.F32 R87, -RZ, R7.H1_H1 ;  /* 0x30000007ff577230 */ /* 0x000fe40000004100 */
[----:B------:R-:W-:Y:S01]  /*1810*/  FMUL.FTZ R62, R91, R62 ;  /* 0x0000003e5b3e7220 */ /* 0x000fe20000410000 */
[----:B------:R-:W-:Y:S02]  /*1820*/  HADD2.F32 R83, -RZ, R5.H1_H1 ;  /* 0x30000005ff537230 */ /* 0x000fe40000004100 */
[----:B------:R-:W-:Y:S01]  /*1830*/  FFMA.FTZ R44, R93, R79, R44 ;  /* 0x0000004f5d2c7223 */ /* 0x000fe2000001002c */
        /* <DEDUP_REMOVED lines=14> */
.L_x_3740:
[-CC-:B------:R-:W-:Y:S01]  /*1920*/  FFMA.FTZ R33, R3, R78.reuse, R77.reuse ;  /* 0x0000004e03217223 */ /* 0x180fe2000001004d */
[-CC-:B------:R-:W-:Y:S01]  /*1930*/  FFMA.FTZ R32, R54, R78.reuse, R77.reuse ;  /* 0x0000004e36207223 */ /* 0x180fe2000001004d */
[----:B------:R-:W-:Y:S01]  /*1940*/  FFMA.FTZ R37, R55, R78, R77 ;  /* 0x0000004e37257223 */ /* 0x000fe2000001004d */
[----:B-----5:R-:W-:Y:S02]  /*1950*/  HADD2.F32 R83, -RZ, R49.H0_H0 ;  /* 0x20000031ff537230 */ /* 0x020fe40000004100 */
[----:B------:R-:W-:Y:S01]  /*1960*/  FADD.FTZ R33, R52, -R33 ;  /* 0x8000002134217221 */ /* 0x000fe20000010000 */
[----:B------:R-:W-:Y:S01]  /*1970*/  FADD.FTZ R34, R53, -R32 ;  /* 0x8000002035227221 */ /* 0x000fe20000010000 */
[----:B------:R-:W-:Y:S01]  /*1980*/  FADD.FTZ R79, R56, -R37 ;  /* 0x80000025384f7221 */ /* 0x000fe20000010000 */
[--C-:B------:R-:W-:Y:S02]  /*1990*/  HADD2.F32 R39, -RZ, R48.reuse.H0_H0 ;  /* 0x20000030ff277230 */ /* 0x100fe40000004100 */
[C---:B------:R-:W-:Y:S01]  /*19a0*/  FFMA.FTZ R32, R68.reuse, R33, R24 ;  /* 0x0000002144207223 */ /* 0x040fe20000010018 */
[C---:B------:R-:W-:Y:S01]  /*19b0*/  FFMA.FTZ R33, R68.reuse, R34, R25 ;  /* 0x0000002244217223 */ /* 0x040fe20000010019 */
[----:B------:R-:W-:Y:S01]  /*19c0*/  FFMA.FTZ R34, R68, R79, R26 ;  /* 0x0000004f44227223 */ /* 0x000fe2000001001a */
[----:B------:R-:W-:-:S02]  /*19d0*/  HADD2.F32 R80, -RZ, R48.H1_H1 ;  /* 0x30000030ff507230 */ /* 0x000fc40000004100 */
[-CC-:B------:R-:W-:Y:S01]  /*19e0*/  FFMA.FTZ R38, R58, R78.reuse, R77.reuse ;  /* 0x0000004e3a267223 */ /* 0x180fe2000001004d */
[--C-:B------:R-:W-:Y:S01]  /*19f0*/  FFMA.FTZ R37, R73, R78, R77.reuse ;  /* 0x0000004e49257223 */ /* 0x100fe2000001004d */
[-C--:B------:R-:W-:Y:S01]  /*1a00*/  FMUL.FTZ R81, R34, R62.reuse ;  /* 0x0000003e22517220 */ /* 0x080fe20000410000 */
[----:B------:R-:W-:Y:S01]  /*1a10*/  FMUL.FTZ R48, R33, R62 ;  /* 0x0000003e21307220 */ /* 0x000fe20000410000 */
[-CC-:B------:R-:W-:Y:S01]  /*1a20*/  FFMA.FTZ R35, R59, R78.reuse, R77.reuse ;  /* 0x0000004e3b237223 */ /* 0x180fe2000001004d */
[----:B------:R-:W-:Y:S01]  /*1a30*/  FFMA.FTZ R36, R72, R78, R77 ;  /* 0x0000004e48247223 */ /* 0x000fe2000001004d */
[----:B------:R-:W-:Y:S01]  /*1a40*/  FFMA.FTZ R46, R83, R81, R46 ;  /* 0x00000051532e7223 */ /* 0x000fe2000001002e */
[----:B------:R-:W-:Y:S01]  /*1a50*/  FADD.FTZ R38, R57, -R38 ;  /* 0x8000002639267221 */ /* 0x000fe20000010000 */
[----:B------:R-:W-:Y:S01]  /*1a60*/  FFMA.FTZ R45, R80, R48, R45 ;  /* 0x00000030502d7223 */ /* 0x000fe2000001002d */
[----:B------:R-:W-:Y:S02]  /*1a70*/  HADD2.F32 R82, -RZ, R49.H1_H1 ;  /* 0x30000031ff527230 */ /* 0x000fe40000004100 */
[----:B------:R-:W-:Y:S01]  /*1a80*/  FADD.FTZ R83, R74, -R37 ;  /* 0x800000254a537221 */ /* 0x000fe20000010000 */
[----:B------:R-:W-:Y:S01]  /*1a90*/  FFMA.FTZ R78, R76, R78, R77 ;  /* 0x0000004e4c4e7223 */ /* 0x000fe2000001004d */
[----:B------:R-:W-:-:S02]  /*1aa0*/  HADD2.F32 R49, -RZ, R50.H0_H0 ;  /* 0x20000032ff317230 */ /* 0x000fc40000004100 */
[----:B------:R-:W-:Y:S01]  /*1ab0*/  FMUL.FTZ R79, R32, R62 ;  /* 0x0000003e204f7220 */ /* 0x000fe20000410000 */
[----:B------:R-:W-:Y:S02]  /*1ac0*/  HADD2.F32 R80, -RZ, R50.H1_H1 ;  /* 0x30000032ff507230 */ /* 0x000fe40000004100 */
[----:B------:R-:W-:Y:S01]  /*1ad0*/  FADD.FTZ R77, R70, -R35 ;  /* 0x80000023464d7221 */ /* 0x000fe20000010000 */
[----:B------:R-:W-:Y:S01]  /*1ae0*/  FADD.FTZ R50, R71, -R36 ;  /* 0x8000002447327221 */ /* 0x000fe20000010000 */
[C---:B------:R-:W-:Y:S01]  /*1af0*/  FFMA.FTZ R35, R68.reuse, R38, R27 ;  /* 0x0000002644237223 */ /* 0x040fe2000001001b */
[C---:B------:R-:W-:Y:S01]  /*1b00*/  FFMA.FTZ R38, R68.reuse, R83, R30 ;  /* 0x0000005344267223 */ /* 0x040fe2000001001e */
[----:B------:R-:W-:Y:S01]  /*1b10*/  FFMA.FTZ R44, R39, R79, R44 ;  /* 0x0000004f272c7223 */ /* 0x000fe2000001002c */
[----:B------:R-:W-:Y:S01]  /*1b20*/  FFMA.FTZ R37, R68, R50, R29 ;  /* 0x0000003244257223 */ /* 0x000fe2000001001d */
[----:B------:R-:W-:Y:S02]  /*1b30*/  HADD2.F32 R39, -RZ, R51.H0_H0 ;  /* 0x20000033ff277230 */ /* 0x000fe40000004100 */
[-C--:B------:R-:W-:Y:S01]  /*1b40*/  FMUL.FTZ R85, R38, R62.reuse ;  /* 0x0000003e26557220 */ /* 0x080fe20000410000 */
[----:B------:R-:W-:Y:S01]  /*1b50*/  FFMA.FTZ R36, R68, R77, R28 ;  /* 0x0000004d44247223 */ /* 0x000fe2000001001c */
[-C--:B------:R-:W-:Y:S01]  /*1b60*/  FMUL.FTZ R83, R37, R62.reuse ;  /* 0x0000003e25537220 */ /* 0x080fe20000410000 */
[-C--:B------:R-:W-:Y:S01]  /*1b70*/  FMUL.FTZ R50, R35, R62.reuse ;  /* 0x0000003e23327220 */ /* 0x080fe20000410000 */
[----:B------:R-:W-:Y:S01]  /*1b80*/  FFMA.FTZ R42, R39, R85, R42 ;  /* 0x00000055272a7223 */ /* 0x000fe2000001002a */
[----:B------:R-:W-:Y:S01]  /*1b90*/  FMUL.FTZ R84, R36, R62 ;  /* 0x0000003e24547220 */ /* 0x000fe20000410000 */
[----:B------:R-:W-:-:S02]  /*1ba0*/  HADD2.F32 R39, -RZ, R6.H0_H0 ;  /* 0x20000006ff277230 */ /* 0x000fc40000004100 */
[----:B------:R-:W-:Y:S01]  /*1bb0*/  FFMA.FTZ R77, R80, R83, R41 ;  /* 0x00000053504d7223 */ /* 0x000fe20000010029 */
[----:B------:R-:W-:Y:S01]  /*1bc0*/  FADD.FTZ R41, R75, -R78 ;  /* 0x8000004e4b297221 */ /* 0x000fe20000010000 */
[----:B------:R-:W-:Y:S01]  /*1bd0*/  FFMA.FTZ R47, R82, R50, R47 ;  /* 0x00000032522f7223 */ /* 0x000fe2000001002f */
[-C--:B------:R-:W-:Y:S01]  /*1be0*/  FFMA.FTZ R82, R49, R84.reuse, R40 ;  /* 0x0000005431527223 */ /* 0x080fe20000010028 */
[----:B------:R-:W-:Y:S02]  /*1bf0*/  HADD2.F32 R78, -RZ, R5.H0_H0 ;  /* 0x20000005ff4e7230 */ /* 0x000fe40000004100 */
[----:B------:R-:W-:Y:S01]  /*1c00*/  FMUL.FTZ R84, R39, R84 ;  /* 0x0000005427547220 */ /* 0x000fe20000410000 */
[----:B------:R-:W-:Y:S02]  /*1c10*/  HADD2.F32 R40, -RZ, R7.H0_H0 ;  /* 0x20000007ff287230 */ /* 0x000fe40000004100 */
[----:B------:R-:W-:Y:S01]  /*1c20*/  FFMA.FTZ R39, R68, R41, R31 ;  /* 0x0000002944277223 */ /* 0x000fe2000001001f */
[----:B------:R-:W-:-:S02]  /*1c30*/  HADD2.F32 R80, -RZ, R6.H1_H1 ;  /* 0x30000006ff507230 */ /* 0x000fc40000004100 */
[----:B------:R-:W-:Y:S01]  /*1c40*/  FMUL.FTZ R49, R78, R81 ;  /* 0x000000514e317220 */ /* 0x000fe20000410000 */
[----:B------:R-:W-:Y:S02]  /*1c50*/  HADD2.F32 R81, -RZ, R5.H1_H1 ;  /* 0x30000005ff517230 */ /* 0x000fe40000004100 */
[----:B------:R-:W-:Y:S01]  /*1c60*/  FMUL.FTZ R40, R40, R85 ;  /* 0x0000005528287220 */ /* 0x000fe20000410000 */
[----:B------:R-:W-:Y:S01]  /*1c70*/  FMUL.FTZ R78, R39, R62 ;  /* 0x0000003e274e7220 */ /* 0x000fe20000410000 */
[----:B------:R-:W-:Y:S02]  /*1c80*/  HADD2.F32 R85, -RZ, R7.H1_H1 ;  /* 0x30000007ff557230 */ /* 0x000fe40000004100 */
[----:B------:R-:W-:Y:S01]  /*1c90*/  FMUL.FTZ R83, R80, R83 ;  /* 0x0000005350537220 */ /* 0x000fe20000410000 */
[--C-:B------:R-:W-:Y:S02]  /*1ca0*/  HADD2.F32 R62, -RZ, R4.reuse.H0_H0 ;  /* 0x20000004ff3e7230 */ /* 0x100fe40000004100 */
[----:B------:R-:W-:Y:S01]  /*1cb0*/  FMUL.FTZ R68, R81, R50 ;  /* 0x0000003251447220 */ /* 0x000fe20000410000 */
[----:B------:R-:W-:-:S02]  /*1cc0*/  HADD2.F32 R41, -RZ, R4.H1_H1 ;  /* 0x30000004ff297230 */ /* 0x000fc40000004100 */
[----:B------:R-:W-:Y:S02]  /*1cd0*/  HADD2.F32 R80, -RZ, R51.H1_H1 ;  /* 0x30000033ff507230 */ /* 0x000fe40000004100 */
[----:B------:R-:W-:Y:S01]  /*1ce0*/  FMUL.FTZ R51, R85, R78 ;  /* 0x0000004e55337220 */ /* 0x000fe20000410000 */
[----:B------:R-:W-:Y:S01]  /*1cf0*/  FMUL.FTZ R62, R62, R79 ;  /* 0x0000004f3e3e7220 */ /* 0x000fe20000410000 */
[----:B------:R-:W-:Y:S01]  /*1d00*/  FMUL.FTZ R41, R41, R48 ;  /* 0x0000003029297220 */ /* 0x000fe20000410000 */
[----:B------:R-:W-:Y:S01]  /*1d10*/  F2FP.F16.F32.PACK_AB R50, R83, R84 ;  /* 0x000000545332723e */ /* 0x000fe200000000ff */
[----:B------:R-:W-:Y:S01]  /*1d20*/  FFMA.FTZ R43, R80, R78, R43 ;  /* 0x0000004e502b7223 */ /* 0x000fe2000001002b */
[----:B------:R-:W-:Y:S02]  /*1d30*/  F2FP.F16.F32.PACK_AB R51, R51, R40 ;  /* 0x000000283333723e */ /* 0x000fe400000000ff */
[----:B------:R-:W-:Y:S02]  /*1d40*/  F2FP.F16.F32.PACK_AB R49, R68, R49 ;  /* 0x000000314431723e */ /* 0x000fe400000000ff */
[----:B------:R-:W-:-:S07]  /*1d50*/  F2FP.F16.F32.PACK_AB R48, R41, R62 ;  /* 0x0000003e2930723e */ /* 0x000fce00000000ff */
.L_x_3739:
        /* <DEDUP_REMOVED lines=11> */
.L_x_3736:
[----:B------:R-:W-:Y:S05]  /*1e10*/  BSYNC.RECONVERGENT B1 ;  /* 0x0000000000017941 */ /* 0x000fea0003800200 */
.L_x_3735:
[----:B0-----:R-:W0:Y:S02]  /*1e20*/  LDC.64 R48, c[0x0][0x380] ;  /* 0x0000e000ff307b82 */ /* 0x001e240000000a00 */
[----:B0-----:R-:W-:-:S04]  /*1e30*/  LEA R2, R48, R2, 0x2 ;  /* 0x0000000230027211 */ /* 0x001fc800078e10ff */
[----:B------:R-:W-:-:S13]  /*1e40*/  ISETP.GE.AND P1, PT, R2, R49, PT ;  /* 0x000000310200720c */ /* 0x000fda0003f26270 */
[----:B------:R-:W-:Y:S05]  /*1e50*/  @!P1 BRA `(.L_x_3741) ;  /* 0xffffffe400209947 */ /* 0x000fea000383ffff */
.L_x_3731:
[----:B------:R-:W-:Y:S05]  /*1e60*/  BSYNC B0 ;  /* 0x0000000000007941 */ /* 0x000fea0003800000 */
.L_x_3730:
        /* <DEDUP_REMOVED lines=35> */
[----:B0-----:R-:W-:-:S05]  /*20a0*/  IMAD R23, R63, UR7, RZ ;  /* 0x000000073f177c24 */ /* 0x001fca000f8e02ff */
[----:B-1----:R-:W-:Y:S01]  /*20b0*/  IADD3 R18, P0, PT, R23, R24, RZ ;  /* 0x0000001817127210 */ /* 0x002fe20007f1e0ff */
        /* <DEDUP_REMOVED lines=63> */
.L_x_3743:
[----:B------:R-:W-:Y:S05]  /*24b0*/  BSYNC.RECONVERGENT B0 ;  /* 0x0000000000007941 */ /* 0x000fea0003800200 */
.L_x_3742:
        /* <DEDUP_REMOVED lines=11> */
.L_x_3734:
        /* <DEDUP_REMOVED lines=8> */
.L_x_3745:
[----:B------:R-:W-:Y:S05]  /*25f0*/  BSYNC B1 ;  /* 0x0000000000017941 */ /* 0x000fea0003800000 */
.L_x_3744:
        /* <DEDUP_REMOVED lines=8> */
.L_x_3746:
[----:B------:R-:W-:-:S05]  /*2680*/  FADD.FTZ R48, R48, R77 ;  /* 0x0000004d30307221 */ /* 0x000fca0000010000 */
[----:B------:R-:W-:Y:S01]  /*2690*/  MOV R84, R48 ;  /* 0x0000003000547202 */ /* 0x000fe20000000f00 */
[----:B------:R-:W-:Y:S01]  /*26a0*/  HFMA2 R83, -RZ, RZ, 0, 1.1920928955078125e-07 ;  /* 0x00000002ff537431 */ /* 0x000fe200000001ff */
[----:B------:R-:W-:-:S07]  /*26b0*/  MOV R49, R82 ;  /* 0x0000005200317202 */ /* 0x000fce0000000f00 */
[----:B------:R-:W-:Y:S05]  /*26c0*/  WARPSYNC.COLLECTIVE R81, `(.L_x_3747) ;  /* 0x0000000051087348 */ /* 0x000fea0003c00000 */
[----:B------:R0:W1:Y:S02]  /*26d0*/  SHFL.BFLY P1, R82, R84, R83, R86 ;  /* 0x0c00005354527389 */ /* 0x0000640000020056 */
[----:B01----:R-:W-:Y:S05]  /*26e0*/  ENDCOLLECTIVE ;  /* 0x000000000000791b */ /* 0x003fea0003800000 */
.L_x_3747:
[----:B------:R-:W-:-:S05]  /*26f0*/  FADD.FTZ R49, R49, R78 ;  /* 0x0000004e31317221 */ /* 0x000fca0000010000 */
[----:B------:R-:W-:Y:S02]  /*2700*/  MOV R84, R49 ;  /* 0x0000003100547202 */ /* 0x000fe40000000f00 */
[----:B------:R-:W-:-:S07]  /*2710*/  MOV R51, R82 ;  /* 0x0000005200337202 */ /* 0x000fce0000000f00 */
[----:B------:R-:W-:Y:S05]  /*2720*/  WARPSYNC.COLLECTIVE R81, `(.L_x_3748) ;  /* 0x0000000051087348 */ /* 0x000fea0003c00000 */
[----:B------:R0:W1:Y:S02]  /*2730*/  SHFL.BFLY P1, R82, R84, R83, R86 ;  /* 0x0c00005354527389 */ /* 0x0000640000020056 */
[----:B01----:R-:W-:Y:S05]  /*2740*/  ENDCOLLECTIVE ;  /* 0x000000000000791b */ /* 0x003fea0003800000 */
.L_x_3748:
[----:B------:R-:W-:-:S05]  /*2750*/  FADD.FTZ R51, R48, R51 ;  /* 0x0000003330337221 */ /* 0x000fca0000010000 */
[----:B------:R-:W-:Y:S01]  /*2760*/  MOV R84, R51 ;  /* 0x0000003300547202 */ /* 0x000fe20000000f00 */
[----:B------:R-:W-:Y:S01]  /*2770*/  HFMA2 R83, -RZ, RZ, 0, 2.384185791015625e-07 ;  /* 0x00000004ff537431 */ /* 0x000fe200000001ff */
[----:B------:R-:W-:-:S07]  /*2780*/  MOV R50, R82 ;  /* 0x0000005200327202 */ /* 0x000fce0000000f00 */
[----:B------:R-:W-:Y:S05]  /*2790*/  WARPSYNC.COLLECTIVE R81, `(.L_x_3749) ;  /* 0x0000000051087348 */ /* 0x000fea0003c00000 */
[----:B------:R0:W1:Y:S02]  /*27a0*/  SHFL.BFLY P1, R82, R84, R83, R86 ;  /* 0x0c00005354527389 */ /* 0x0000640000020056 */
[----:B01----:R-:W-:Y:S05]  /*27b0*/  ENDCOLLECTIVE ;  /* 0x000000000000791b */ /* 0x003fea0003800000 */
.L_x_3749:
[----:B------:R-:W-:-:S05]  /*27c0*/  FADD.FTZ R50, R49, R50 ;  /* 0x0000003231327221 */ /* 0x000fca0000010000 */
[----:B------:R-:W-:Y:S02]  /*27d0*/  MOV R84, R50 ;  /* 0x0000003200547202 */ /* 0x000fe40000000f00 */
[----:B------:R-:W-:-:S07]  /*27e0*/  MOV R80, R82 ;  /* 0x0000005200507202 */ /* 0x000fce0000000f00 */
[----:B------:R-:W-:Y:S05]  /*27f0*/  WARPSYNC.COLLECTIVE R81, `(.L_x_3750) ;  /* 0x0000000051087348 */ /* 0x000fea0003c00000 */
[----:B------:R0:W1:Y:S02]  /*2800*/  SHFL.BFLY P1, R82, R84, R83, R86 ;  /* 0x0c00005354527389 */ /* 0x0000640000020056 */
[----:B01----:R-:W-:Y:S05]  /*2810*/  ENDCOLLECTIVE ;  /* 0x000000000000791b */ /* 0x003fea0003800000 */
.L_x_3750:
[----:B------:R-:W-:-:S05]  /*2820*/  FADD.FTZ R80, R51, R80 ;  /* 0x0000005033507221 */ /* 0x000fca0000010000 */
[----:B------:R-:W-:Y:S01]  /*2830*/  MOV R84, R80 ;  /* 0x0000005000547202 */ /* 0x000fe20000000f00 */
[----:B------:R-:W-:Y:S01]  /*2840*/  HFMA2 R83, -RZ, RZ, 0, 4.76837158203125e-07 ;  /* 0x00000008ff537431 */ /* 0x000fe200000001ff */
[----:B------:R-:W-:-:S07]  /*2850*/  MOV R79, R82 ;  /* 0x00000052004f7202 */ /* 0x000fce0000000f00 */
[----:B------:R-:W-:Y:S05]  /*2860*/  WARPSYNC.COLLECTIVE R81, `(.L_x_3751) ;  /* 0x0000000051087348 */ /* 0x000fea0003c00000 */
[----:B------:R0:W1:Y:S02]  /*2870*/  SHFL.BFLY P1, R82, R84, R83, R86 ;  /* 0x0c00005354527389 */ /* 0x0000640000020056 */
[----:B01----:R-:W-:Y:S05]  /*2880*/  ENDCOLLECTIVE ;  /* 0x000000000000791b */ /* 0x003fea0003800000 */
.L_x_3751:
[----:B------:R-:W-:-:S05]  /*2890*/  FADD.FTZ R79, R50, R79 ;  /* 0x0000004f324f7221 */ /* 0x000fca0000010000 */
[----:B------:R-:W-:Y:S02]  /*28a0*/  MOV R84, R79 ;  /* 0x0000004f00547202 */ /* 0x000fe40000000f00 */
[----:B------:R-:W-:-:S07]  /*28b0*/  MOV R77, R82 ;  /* 0x00000052004d7202 */ /* 0x000fce0000000f00 */
[----:B------:R-:W-:Y:S05]  /*28c0*/  WARPSYNC.COLLECTIVE R81, `(.L_x_3752) ;  /* 0x0000000051087348 */ /* 0x000fea0003c00000 */
[----:B------:R0:W1:Y:S02]  /*28d0*/  SHFL.BFLY P1, R82, R84, R83, R86 ;  /* 0x0c00005354527389 */ /* 0x0000640000020056 */
[----:B01----:R-:W-:Y:S05]  /*28e0*/  ENDCOLLECTIVE ;  /* 0x000000000000791b */ /* 0x003fea0003800000 */
.L_x_3752:
[----:B------:R-:W-:-:S05]  /*28f0*/  FADD.FTZ R77, R80, R77 ;  /* 0x0000004d504d7221 */ /* 0x000fca0000010000 */
[----:B------:R-:W-:Y:S01]  /*2900*/  MOV R84, R77 ;  /* 0x0000004d00547202 */ /* 0x000fe20000000f00 */
[----:B------:R-:W-:Y:S01]  /*2910*/  HFMA2 R83, -RZ, RZ, 0, 9.5367431640625e-07 ;  /* 0x00000010ff537431 */ /* 0x000fe200000001ff */
[----:B------:R-:W-:-:S07]  /*2920*/  MOV R78, R82 ;  /* 0x00000052004e7202 */ /* 0x000fce0000000f00 */
[----:B------:R-:W-:Y:S05]  /*2930*/  WARPSYNC.COLLECTIVE R81, `(.L_x_3753) ;  /* 0x0000000051087348 */ /* 0x000fea0003c00000 */
[----:B------:R0:W1:Y:S02]  /*2940*/  SHFL.BFLY P1, R82, R84, R83, R86 ;  /* 0x0c00005354527389 */ /* 0x0000640000020056 */
[----:B01----:R-:W-:Y:S05]  /*2950*/  ENDCOLLECTIVE ;  /* 0x000000000000791b */ /* 0x003fea0003800000 */
.L_x_3753:
[----:B------:R-:W-:-:S05]  /*2960*/  FADD.FTZ R78, R79, R78 ;  /* 0x0000004e4f4e7221 */ /* 0x000fca0000010000 */
[----:B------:R-:W-:Y:S02]  /*2970*/  MOV R84, R78 ;  /* 0x0000004e00547202 */ /* 0x000fe40000000f00 */
[----:B------:R-:W-:-:S07]  /*2980*/  MOV R48, R82 ;  /* 0x0000005200307202 */ /* 0x000fce0000000f00 */
[----:B------:R-:W-:Y:S05]  /*2990*/  WARPSYNC.COLLECTIVE R81, `(.L_x_3754) ;  /* 0x0000000051087348 */ /* 0x000fea0003c00000 */
[----:B------:R0:W1:Y:S02]  /*29a0*/  SHFL.BFLY P1, R82, R84, R83, R86 ;  /* 0x0c00005354527389 */ /* 0x0000640000020056 */
[----:B01----:R-:W-:Y:S05]  /*29b0*/  ENDCOLLECTIVE ;  /* 0x000000000000791b */ /* 0x003fea0003800000 */
.L_x_3754:
[----:B------:R-:W-:Y:S01]  /*29c0*/  MOV R49, R82 ;  /* 0x0000005200317202 */ /* 0x000fe20000000f00 */
[----:B------:R-:W-:Y:S06]  /*29d0*/  BRA `(.L_x_3755) ;  /* 0xffffffe000447947 */ /* 0x000fec000383ffff */
.L_x_3756:
        /* <DEDUP_REMOVED lines=10> */
.L_x_6460:


//--------------------- .text._ZN10layer_norm13ln_bwd_kernelINS_13Kernel_traitsI6__halfS2_fS2_fjLj256ELj1ELj4ELj1ELj16ENS_18Kernel_traits_baseILj256ES2_S2_fS2_fjLj128EEEEELb0ELb1ELb0ELb1EEEvNS_9BwdParamsE --------------------------
	.section	.text._ZN10layer_norm13ln_bwd_kernelINS_13Kernel_traitsI6__halfS2_fS2_fjLj256ELj1ELj4ELj1ELj16ENS_18Kernel_traits_baseILj256ES2_S2_fS2_fjLj128EEEEELb0ELb1ELb0ELb1EEEvNS_9BwdParamsE,"ax",@progbits
	.align	128
        .global         _ZN10layer_norm13ln_bwd_kernelINS_13Kernel_traitsI6__halfS2_fS2_fjLj256ELj1ELj4ELj1ELj16ENS_18Kernel_traits_baseILj256ES2_S2_fS2_fjLj128EEEEELb0ELb1ELb0ELb1EEEvNS_9BwdParamsE
        .type           _ZN10layer_norm13ln_bwd_kernelINS_13Kernel_traitsI6__halfS2_fS2_fjLj256ELj1ELj4ELj1ELj16ENS_18Kernel_traits_baseILj256ES2_S2_fS2_fjLj128EEEEELb0ELb1ELb0ELb1EEEvNS_9BwdParamsE,@function
        .size           _ZN10layer_norm13ln_bwd_kernelINS_13Kernel_traitsI6__halfS2_fS2_fjLj256ELj1ELj4ELj1ELj16ENS_18Kernel_traits_baseILj256ES2_S2_fS2_fjLj128EEEEELb0ELb1ELb0ELb1EEEvNS_9BwdParamsE,(.L_x_6461 - _ZN10layer_norm13ln_bwd_kernelINS_13Kernel_traitsI6__halfS2_fS2_fjLj256ELj1ELj4ELj1ELj16ENS_18Kernel_traits_baseILj256ES2_S2_fS2_fjLj128EEEEELb0ELb1ELb0ELb1EEEvNS_9BwdParamsE)
        .other          _ZN10layer_norm13ln_bwd_kernelINS_13Kernel_traitsI6__halfS2_fS2_fjLj256ELj1ELj4ELj1ELj16ENS_18Kernel_traits_baseILj256ES2_S2_fS2_fjLj128EEEEELb0ELb1ELb0ELb1EEEvNS_9BwdParamsE,@"STO_CUDA_ENTRY STV_DEFAULT"
_ZN10layer_norm13ln_bwd_kernelINS_13Kernel_traitsI6__halfS2_fS2_fjLj256ELj1ELj4ELj1ELj16ENS_18Kernel_traits_baseILj256ES2_S2_fS2_fjLj128EEEEELb0ELb1ELb0ELb1EEEvNS_9BwdParamsE:
.text._ZN10layer_norm13ln_bwd_kernelINS_13Kernel_traitsI6__halfS2_fS2_fjLj256ELj1ELj4ELj1ELj16ENS_18Kernel_traits_baseILj256ES2_S2_fS2_fjLj128EEEEELb0ELb1ELb0ELb1EEEvNS_9BwdParamsE:
        /* <DEDUP_REMOVED lines=35> */
[----:B------:R-:W5:Y:S01]  /*0230*/  LDG.E.128 R16, desc[UR8][R16.64] ;  /* 0x0000000810107981 */ /* 0x000f62000c1e1d00 */
[----:B-1----:R-:W-:Y:S01]  /*0240*/  ISETP.NE.U32.AND P0, PT, RZ, UR10, PT ;  /* 0x0000000aff007c0c */ /* 0x002fe2000bf05070 */
[----:B------:R-:W-:Y:S01]  /*0250*/  HFMA2 R0, -RZ, RZ, 0, 0 ;  /* 0x00000000ff007431 */ /* 0x000fe200000001ff */
[----:B------:R-:W-:Y:S01]  /*0260*/  BSSY B1, `(.L_x_3759) ;  /* 0x00001c3000017945 */ /* 0x000fe20003800000 */
[----:B------:R-:W-:Y:S01]  /*0270*/  HFMA2 R56, -RZ, RZ, 0, 0 ;  /* 0x00000000ff387431 */ /* 0x000fe200000001ff */
[----:B------:R-:W-:Y:S02]  /*0280*/  ISETP.NE.AND.EX P0, PT, RZ, UR11, PT, P0 ;  /* 0x0000000bff007c0c */ /* 0x000fe4000bf05300 */
[----:B0-----:R-:W-:Y:S02]  /*0290*/  CS2R R4, SRZ ;  /* 0x0000000000047805 */ /* 0x001fe4000001ff00 */
[----:B------:R-:W-:Y:S02]  /*02a0*/  CS2R R6, SRZ ;  /* 0x0000000000067805 */ /* 0x000fe4000001ff00 */
[----:B------:R-:W-:-:S02]  /*02b0*/  CS2R R48, SRZ ;  /* 0x0000000000307805 */ /* 0x000fc4000001ff00 */
[----:B------:R-:W-:Y:S02]  /*02c0*/  MOV R2, RZ ;  /* 0x000000ff00027202 */ /* 0x000fe40000000f00 */
[----:B------:R-:W-:Y:S02]  /*02d0*/  CS2R R12, SRZ ;  /* 0x00000000000c7805 */ /* 0x000fe4000001ff00 */
[----:B------:R-:W-:Y:S02]  /*02e0*/  CS2R R50, SRZ ;  /* 0x0000000000327805 */ /* 0x000fe4000001ff00 */
[----:B------:R-:W-:Y:S02]  /*02f0*/  CS2R R52, SRZ ;  /* 0x0000000000347805 */ /* 0x000fe4000001ff00 */
[----:B------:R-:W-:Y:S02]  /*0300*/  CS2R R54, SRZ ;  /* 0x0000000000367805 */ /* 0x000fe4000001ff00 */
[----:B------:R-:W-:-:S02]  /*0310*/  CS2R R14, SRZ ;  /* 0x00000000000e7805 */ /* 0x000fc4000001ff00 */
[----:B------:R-:W-:Y:S01]  /*0320*/  MOV R72, RZ ;  /* 0x000000ff00487202 */ /* 0x000fe20000000f00 */
[--C-:B----4-:R-:W-:Y:S02]  /*0330*/  HADD2.F32 R57, -RZ, R8.reuse.H0_H0 ;  /* 0x20000008ff397230 */ /* 0x110fe40000004100 */
        /* <DEDUP_REMOVED lines=8> */
[----:B---3--:R-:W-:-:S07]  /*03c0*/  CS2R R10, SRZ ;  /* 0x00000000000a7805 */ /* 0x008fce000001ff00 */
.L_x_3765:
        /* <DEDUP_REMOVED lines=19> */
[----:B0-----:R-:W-:-:S06]  /*0500*/  IMAD.WIDE R62, R69, 0x4, R62 ;  /* 0x00000004453e7825 */ /* 0x001fcc00078e023e */
[----:B------:R0:W3:Y:S01]  /*0510*/  LDG.E R63, desc[UR8][R62.64] ;  /* 0x000000083e3f7981 */ /* 0x0000e2000c1e1900 */
[----:B------:R-:W-:-:S04]  /*0520*/  ISETP.NE.U32.AND P1, PT, RZ, UR12, PT ;  /* 0x0000000cff007c0c */ /* 0x000fc8000bf25070 */
[----:B------:R-:W-:Y:S02]  /*0530*/  ISETP.NE.AND.EX P1, PT, RZ, UR13, PT, P1 ;  /* 0x0000000dff007c0c */ /* 0x000fe4000bf25310 */
[----:B------:R-:W-:-:S11]  /*0540*/  ISETP.NE.AND P2, PT, R70, RZ, PT ;  /* 0x000000ff4600720c */ /* 0x000fd60003f45270 */
[----:B------:R-:W1:Y:S01]  /*0550*/  @P1 LDC.64 R64, c[0x0][0x438] ;  /* 0x00010e00ff401b82 */ /* 0x000e620000000a00 */
[----:B------:R-:W-:Y:S01]  /*0560*/  MOV R73, 0x3f800000 ;  /* 0x3f80000000497802 */ /* 0x000fe20000000f00 */
[----:B-1----:R-:W-:-:S05]  /*0570*/  @P1 IMAD.WIDE.U32 R64, R71, 0x20, R64 ;  /* 0x0000002047401825 */ /* 0x002fca00078e0040 */
[----:B-----5:R-:W5:Y:S04]  /*0580*/  @P1 LDG.E.128 R20, desc[UR8][R64.64] ;  /* 0x0000000840141981 */ /* 0x020f68000c1e1d00 */
[----:B------:R1:W5:Y:S01]  /*0590*/  @P1 LDG.E.128 R24, desc[UR8][R64.64+0x10] ;  /* 0x0000100840181981 */ /* 0x000362000c1e1d00 */
[----:B------:R-:W-:Y:S01]  /*05a0*/  UMOV UR6, 0xffffffff ;  /* 0xffffffff00067882 */ /* 0x000fe20000000000 */
[----:B------:R-:W-:-:S04]  /*05b0*/  ISETP.NE.U32.AND P1, PT, RZ, UR12, PT ;  /* 0x0000000cff007c0c */ /* 0x000fc8000bf25070 */
[----:B------:R-:W-:Y:S02]  /*05c0*/  ISETP.NE.AND.EX P1, PT, RZ, UR13, PT, P1 ;  /* 0x0000000dff007c0c */ /* 0x000fe4000bf25310 */
[----:B----4-:R-:W-:Y:S01]  /*05d0*/  FSEL R80, R80, RZ, !P2 ;  /* 0x000000ff50507208 */ /* 0x010fe20005000000 */
[----:B------:R-:W-:-:S04]  /*05e0*/  @P0 HADD2.F32 R73, -RZ, R76.H0_H0 ;  /* 0x2000004cff490230 */ /* 0x000fc80000004100 */
[--C-:B--2---:R-:W-:Y:S01]  /*05f0*/  FADD.FTZ R76, R37, -R80.reuse ;  /* 0x80000050254c7221 */ /* 0x104fe20000010000 */
[--C-:B0-----:R-:W-:Y:S01]  /*0600*/  FADD.FTZ R62, R36, -R80.reuse ;  /* 0x80000050243e7221 */ /* 0x101fe20000010000 */
[--C-:B------:R-:W-:Y:S01]  /*0610*/  FADD.FTZ R82, R39, -R80.reuse ;  /* 0x8000005027527221 */ /* 0x100fe20000010000 */
[--C-:B------:R-:W-:Y:S01]  /*0620*/  FADD.FTZ R38, R38, -R80.reuse ;  /* 0x8000005026267221 */ /* 0x100fe20000010000 */
[--C-:B---3--:R-:W-:Y:S01]  /*0630*/  FADD.FTZ R84, R40, -R80.reuse ;  /* 0x8000005028547221 */ /* 0x108fe20000010000 */
[--C-:B------:R-:W-:Y:S01]  /*0640*/  FADD.FTZ R88, R42, -R80.reuse ;  /* 0x800000502a587221 */ /* 0x100fe20000010000 */
[--C-:B------:R-:W-:Y:S02]  /*0650*/  HADD2.F32 R37, -RZ, R44.reuse.H0_H0 ;  /* 0x2000002cff257230 */ /* 0x100fe40000004100 */
[----:B------:R-:W-:Y:S01]  /*0660*/  FADD.FTZ R86, R41, -R80 ;  /* 0x8000005029567221 */ /* 0x000fe20000010000 */
[----:B------:R-:W-:Y:S02]  /*0670*/  HADD2.F32 R39, -RZ, R44.H1_H1 ;  /* 0x3000002cff277230 */ /* 0x000fe40000004100 */
[----:B------:R-:W-:-:S02]  /*0680*/  HADD2.F32 R42, -RZ, R46.H0_H0 ;  /* 0x2000002eff2a7230 */ /* 0x000fc40000004100 */
[----:B------:R-:W-:Y:S02]  /*0690*/  HADD2.F32 R40, -RZ, R46.H1_H1 ;  /* 0x3000002eff287230 */ /* 0x000fe40000004100 */
[-C--:B------:R-:W-:Y:S01]  /*06a0*/  FMUL.FTZ R46, R57, R37.reuse ;  /* 0x00000025392e7220 */ /* 0x080fe20000410000 */
[----:B------:R-:W-:Y:S01]  /*06b0*/  FMUL.FTZ R41, R63, R62 ;  /* 0x0000003e3f297220 */ /* 0x000fe20000410000 */
[----:B------:R-:W-:Y:S01]  /*06c0*/  FADD.FTZ R80, R43, -R80 ;  /* 0x800000502b507221 */ /* 0x000fe20000010000 */
[--C-:B------:R-:W-:Y:S02]  /*06d0*/  HADD2.F32 R44, -RZ, R45.reuse.H0_H0 ;  /* 0x2000002dff2c7230 */ /* 0x100fe40000004100 */
[C---:B------:R-:W-:Y:S01]  /*06e0*/  FMUL.FTZ R76, R63.reuse, R76 ;  /* 0x0000004c3f4c7220 */ /* 0x040fe20000410000 */
[----:B------:R-:W-:Y:S02]  /*06f0*/  HADD2.F32 R43, -RZ, R45.H1_H1 ;  /* 0x3000002dff2b7230 */ /* 0x000fe40000004100 */
[----:B------:R-:W-:Y:S01]  /*0700*/  FMUL.FTZ R74, R63, R38 ;  /* 0x000000263f4a7220 */ /* 0x000fe20000410000 */
[----:B------:R-:W-:Y:S01]  /*0710*/  FADD.FTZ R56, R37, R56 ;  /* 0x0000003825387221 */ /* 0x000fe20000010000 */
[C---:B------:R-:W-:Y:S01]  /*0720*/  FFMA.FTZ R72, R41.reuse, R37, R72 ;  /* 0x0000002529487223 */ /* 0x040fe20000010048 */
[-C--:B------:R-:W-:Y:S01]  /*0730*/  FMUL.FTZ R45, R58, R39.reuse ;  /* 0x000000273a2d7220 */ /* 0x080fe20000410000 */
[----:B------:R-:W-:Y:S01]  /*0740*/  FADD.FTZ R38, RZ, R46 ;  /* 0x0000002eff267221 */ /* 0x000fe20000010000 */
[----:B------:R-:W-:Y:S01]  /*0750*/  FFMA.FTZ R37, R41, R46, RZ ;  /* 0x0000002e29257223 */ /* 0x000fe200000100ff */
[----:B-1----:R-:W-:Y:S01]  /*0760*/  FMUL.FTZ R64, R63, R82 ;  /* 0x000000523f407220 */ /* 0x002fe20000410000 */
        /* <DEDUP_REMOVED lines=59> */
.L_x_3777:
        /* <DEDUP_REMOVED lines=38> */
[----:B------:R-:W-:Y:S02]  /*0d80*/  HADD2.F32 R39, -RZ, R39.H1_H1 ;  /* 0x30000027ff277230 */ /* 0x000fe40000004100 */
[-C--:B------:R-:W-:Y:S01]  /*0d90*/  FMUL.FTZ R78, R78, R73.reuse ;  /* 0x000000494e4e7220 */ /* 0x080fe20000410000 */
[--C-:B------:R-:W-:Y:S02]  /*0da0*/  HADD2.F32 R42, -RZ, R18.reuse.H0_H0 ;  /* 0x20000012ff2a7230 */ /* 0x100fe40000004100 */
[-C--:B------:R-:W-:Y:S01]  /*0db0*/  FMUL.FTZ R82, R82, R73.reuse ;  /* 0x0000004952527220 */ /* 0x080fe20000410000 */
[----:B------:R-:W-:Y:S01]  /*0dc0*/  FMUL.FTZ R43, R74, R73 ;  /* 0x000000494a2b7220 */ /* 0x000fe20000410000 */
[----:B------:R-:W-:Y:S01]  /*0dd0*/  FMUL.FTZ R46, R78, R47 ;  /* 0x0000002f4e2e7220 */ /* 0x000fe20000410000 */
[----:B------:R-:W-:Y:S02]  /*0de0*/  HADD2.F32 R64, -RZ, R37.H0_H0 ;  /* 0x20000025ff407230 */ /* 0x000fe40000004100 */
[----:B------:R-:W-:Y:S01]  /*0df0*/  FMUL.FTZ R47, R82, R39 ;  /* 0x00000027522f7220 */ /* 0x000fe20000410000 */
[----:B------:R-:W-:Y:S01]  /*0e00*/  FMUL.FTZ R74, R63, R42 ;  /* 0x0000002a3f4a7220 */ /* 0x000fe20000410000 */
[----:B------:R-:W-:Y:S01]  /*0e10*/  FMUL.FTZ R45, R44, R73 ;  /* 0x000000492c2d7220 */ /* 0x000fe20000410000 */
[----:B------:R-:W-:-:S02]  /*0e20*/  HADD2.F32 R39, -RZ, R18.H1_H1 ;  /* 0x30000012ff277230 */ /* 0x000fc40000004100 */
[-C--:B------:R-:W-:Y:S01]  /*0e30*/  FMUL.FTZ R80, R80, R73.reuse ;  /* 0x0000004950507220 */ /* 0x080fe20000410000 */
[----:B------:R-:W-:Y:S02]  /*0e40*/  HADD2.F32 R42, -RZ, R17.H0_H0 ;  /* 0x20000011ff2a7230 */ /* 0x000fe40000004100 */
[-C--:B------:R-:W-:Y:S01]  /*0e50*/  FMUL.FTZ R40, R40, R73.reuse ;  /* 0x0000004928287220 */ /* 0x080fe20000410000 */
[--C-:B------:R-:W-:Y:S02]  /*0e60*/  HADD2.F32 R62, -RZ, R38.reuse.H0_H0 ;  /* 0x20000026ff3e7230 */ /* 0x100fe40000004100 */
[----:B------:R-:W-:Y:S01]  /*0e70*/  FMUL.FTZ R41, R76, R73 ;  /* 0x000000494c297220 */ /* 0x000fe20000410000 */
[----:B------:R-:W-:Y:S02]  /*0e80*/  HADD2.F32 R65, -RZ, R38.H1_H1 ;  /* 0x30000026ff417230 */ /* 0x000fe40000004100 */
[----:B------:R-:W-:Y:S01]  /*0e90*/  FMUL.FTZ R64, R45, R64 ;  /* 0x000000402d407220 */ /* 0x000fe20000410000 */
[----:B------:R-:W-:-:S02]  /*0ea0*/  HADD2.F32 R38, -RZ, R37.H1_H1 ;  /* 0x30000025ff267230 */ /* 0x000fc40000004100 */
[----:B------:R-:W-:Y:S01]  /*0eb0*/  FMUL.FTZ R77, R80, R39 ;  /* 0x00000027504d7220 */ /* 0x000fe20000410000 */
[----:B------:R-:W-:Y:S02]  /*0ec0*/  HADD2.F32 R73, -RZ, R19.H1_H1 ;  /* 0x30000013ff497230 */ /* 0x000fe40000004100 */
[----:B------:R-:W-:Y:S01]  /*0ed0*/  FMUL.FTZ R45, R45, R42 ;  /* 0x0000002a2d2d7220 */ /* 0x000fe20000410000 */
[----:B------:R-:W-:Y:S02]  /*0ee0*/  HADD2.F32 R37, -RZ, R36.H0_H0 ;  /* 0x20000024ff257230 */ /* 0x000fe40000004100 */
[----:B------:R-:W-:Y:S01]  /*0ef0*/  FMUL.FTZ R62, R63, R62 ;  /* 0x0000003e3f3e7220 */ /* 0x000fe20000410000 */
[----:B------:R-:W-:Y:S02]  /*0f00*/  HADD2.F32 R44, -RZ, R17.H1_H1 ;  /* 0x30000011ff2c7230 */ /* 0x000fe40000004100 */
[----:B------:R-:W-:Y:S01]  /*0f10*/  FMUL.FTZ R79, R82, R73 ;  /* 0x00000049524f7220 */ /* 0x000fe20000410000 */
[----:B------:R-:W-:-:S02]  /*0f20*/  HADD2.F32 R75, -RZ, R19.H0_H0 ;  /* 0x20000013ff4b7230 */ /* 0x000fc40000004100 */
[C---:B------:R-:W-:Y:S01]  /*0f30*/  FMUL.FTZ R63, R43.reuse, R38 ;  /* 0x000000262b3f7220 */ /* 0x040fe20000410000 */
[--C-:B------:R-:W-:Y:S02]  /*0f40*/  HADD2.F32 R39, -RZ, R16.reuse.H0_H0 ;  /* 0x20000010ff277230 */ /* 0x100fe40000004100 */
[----:B------:R-:W-:Y:S01]  /*0f50*/  FMUL.FTZ R44, R43, R44 ;  /* 0x0000002c2b2c7220 */ /* 0x000fe20000410000 */
[----:B------:R-:W-:Y:S02]  /*0f60*/  HADD2.F32 R42, -RZ, R16.H1_H1 ;  /* 0x30000010ff2a7230 */ /* 0x000fe40000004100 */
[----:B------:R-:W-:Y:S01]  /*0f70*/  FMUL.FTZ R73, R40, R37 ;  /* 0x0000002528497220 */ /* 0x000fe20000410000 */
[----:B------:R-:W-:Y:S02]  /*0f80*/  HADD2.F32 R36, -RZ, R36.H1_H1 ;  /* 0x30000024ff247230 */ /* 0x000fe40000004100 */
[----:B------:R-:W-:Y:S01]  /*0f90*/  FMUL.FTZ R78, R78, R75 ;  /* 0x0000004b4e4e7220 */ /* 0x000fe20000410000 */
[----:B------:R-:W-:Y:S01]  /*0fa0*/  FMUL.FTZ R40, R40, R39 ;  /* 0x0000002728287220 */ /* 0x000fe20000410000 */
[C---:B------:R-:W-:Y:S01]  /*0fb0*/  FMUL.FTZ R43, R41.reuse, R42 ;  /* 0x0000002a292b7220 */ /* 0x040fe20000410000 */
[----:B------:R-:W-:Y:S01]  /*0fc0*/  FMUL.FTZ R65, R80, R65 ;  /* 0x0000004150417220 */ /* 0x000fe20000410000 */
[----:B------:R-:W-:Y:S01]  /*0fd0*/  FMUL.FTZ R75, R41, R36 ;  /* 0x00000024294b7220 */ /* 0x000fe20000410000 */
[----:B------:R-:W-:-:S02]  /*0fe0*/  F2FP.F16.F32.PACK_AB R39, R79, R78 ;  /* 0x0000004e4f27723e */ /* 0x000fc400000000ff */
[----:B------:R-:W-:Y:S02]  /*0ff0*/  F2FP.F16.F32.PACK_AB R38, R77, R74 ;  /* 0x0000004a4d26723e */ /* 0x000fe400000000ff */
[----:B------:R-:W-:Y:S02]  /*1000*/  F2FP.F16.F32.PACK_AB R37, R44, R45 ;  /* 0x0000002d2c25723e */ /* 0x000fe400000000ff */
[----:B------:R-:W-:Y:S01]  /*1010*/  F2FP.F16.F32.PACK_AB R36, R43, R40 ;  /* 0x000000282b24723e */ /* 0x000fe200000000ff */
[----:B------:R-:W-:Y:S06]  /*1020*/  BRA `(.L_x_3763) ;  /* 0x0000000c00447947 */ /* 0x000fec0003800000 */
.L_x_3762:
        /* <DEDUP_REMOVED lines=13> */
[----:B-----5:R-:W-:-:S02]  /*1100*/  HADD2.F32 R80, -RZ, R39.H0_H0 ;  /* 0x20000027ff507230 */ /* 0x020fc40000004100 */
[----:B------:R-:W-:Y:S01]  /*1110*/  FADD.FTZ R74, R45, -R76 ;  /* 0x8000004c2d4a7221 */ /* 0x000fe20000010000 */
[----:B------:R-:W-:Y:S01]  /*1120*/  FMUL.FTZ R31, R63, R82 ;  /* 0x000000523f1f7220 */ /* 0x000fe20000410000 */
[----:B------:R-:W-:Y:S02]  /*1130*/  HADD2.F32 R84, -RZ, R39.H1_H1 ;  /* 0x30000027ff547230 */ /* 0x000fe40000004100 */
[----:B------:R-:W-:Y:S01]  /*1140*/  FADD.FTZ R28, R42, -R33 ;  /* 0x800000212a1c7221 */ /* 0x000fe20000010000 */
[--C-:B------:R-:W-:Y:S02]  /*1150*/  HADD2.F32 R76, -RZ, R19.reuse.H0_H0 ;  /* 0x20000013ff4c7230 */ /* 0x100fe40000004100 */
[-C--:B------:R-:W-:Y:S01]  /*1160*/  FMUL.FTZ R39, R30, R73.reuse ;  /* 0x000000491e277220 */ /* 0x080fe20000410000 */
[----:B------:R-:W-:Y:S02]  /*1170*/  HADD2.F32 R78, -RZ, R19.H1_H1 ;  /* 0x30000013ff4e7230 */ /* 0x000fe40000004100 */
[----:B------:R-:W-:Y:S01]  /*1180*/  FADD.FTZ R42, R40, -R29 ;  /* 0x8000001d282a7221 */ /* 0x000fe20000010000 */
[----:B------:R-:W-:Y:S01]  /*1190*/  FMUL.FTZ R33, R31, R73 ;  /* 0x000000491f217220 */ /* 0x000fe20000410000 */
[----:B------:R-:W-:Y:S01]  /*11a0*/  FADD.FTZ R32, R46, -R41 ;  /* 0x800000292e207221 */ /* 0x000fe20000010000 */
[C---:B------:R-:W-:Y:S01]  /*11b0*/  FMUL.FTZ R28, R63.reuse, R28 ;  /* 0x0000001c3f1c7220 */ /* 0x040fe20000410000 */
[----:B------:R-:W-:Y:S01]  /*11c0*/  FMUL.FTZ R34, R63, R34 ;  /* 0x000000223f227220 */ /* 0x000fe20000410000 */
[C---:B------:R-:W-:Y:S01]  /*11d0*/  FMUL.FTZ R46, R39.reuse, R80 ;  /* 0x00000050272e7220 */ /* 0x040fe20000410000 */
[----:B------:R-:W-:Y:S01]  /*11e0*/  FMUL.FTZ R39, R39, R76 ;  /* 0x0000004c27277220 */ /* 0x000fe20000410000 */
[----:B------:R-:W-:Y:S01]  /*11f0*/  FMUL.FTZ R29, R63, R42 ;  /* 0x0000002a3f1d7220 */ /* 0x000fe20000410000 */
[----:B------:R-:W-:-:S02]  /*1200*/  HADD2.F32 R62, -RZ, R38.H0_H0 ;  /* 0x20000026ff3e7230 */ /* 0x000fc40000004100 */
[C---:B------:R-:W-:Y:S01]  /*1210*/  FMUL.FTZ R47, R33.reuse, R84 ;  /* 0x00000054212f7220 */ /* 0x040fe20000410000 */
[----:B------:R-:W-:Y:S02]  /*1220*/  HADD2.F32 R64, -RZ, R37.H0_H0 ;  /* 0x20000025ff407230 */ /* 0x000fe40000004100 */
[----:B------:R-:W-:Y:S01]  /*1230*/  FMUL.FTZ R40, R33, R78 ;  /* 0x0000004e21287220 */ /* 0x000fe20000410000 */
[--C-:B------:R-:W-:Y:S02]  /*1240*/  HADD2.F32 R76, -RZ, R18.reuse.H0_H0 ;  /* 0x20000012ff4c7230 */ /* 0x100fe40000004100 */
[-C--:B------:R-:W-:Y:S01]  /*1250*/  FMUL.FTZ R35, R28, R73.reuse ;  /* 0x000000491c237220 */ /* 0x080fe20000410000 */
[----:B------:R-:W-:Y:S02]  /*1260*/  HADD2.F32 R42, -RZ, R17.H0_H0 ;  /* 0x20000011ff2a7230 */ /* 0x000fe40000004100 */
[----:B------:R-:W-:Y:S01]  /*1270*/  FMUL.FTZ R33, R34, R73 ;  /* 0x0000004922217220 */ /* 0x000fe20000410000 */
[----:B------:R-:W-:-:S02]  /*1280*/  HADD2.F32 R41, -RZ, R18.H1_H1 ;  /* 0x30000012ff297230 */ /* 0x000fc40000004100 */
[----:B------:R-:W-:Y:S01]  /*1290*/  FMUL.FTZ R78, R29, R73 ;  /* 0x000000491d4e7220 */ /* 0x000fe20000410000 */
[C---:B------:R-:W-:Y:S01]  /*12a0*/  FMUL.FTZ R62, R35.reuse, R62 ;  /* 0x0000003e233e7220 */ /* 0x040fe20000410000 */
[----:B------:R-:W-:Y:S01]  /*12b0*/  FMUL.FTZ R76, R35, R76 ;  /* 0x0000004c234c7220 */ /* 0x000fe20000410000 */
[C---:B------:R-:W-:Y:S01]  /*12c0*/  FMUL.FTZ R64, R33.reuse, R64 ;  /* 0x0000004021407220 */ /* 0x040fe20000410000 */
[----:B------:R-:W-:Y:S01]  /*12d0*/  FMUL.FTZ R43, R33, R42 ;  /* 0x0000002a212b7220 */ /* 0x000fe20000410000 */
[C---:B------:R-:W-:Y:S01]  /*12e0*/  FMUL.FTZ R32, R63.reuse, R32 ;  /* 0x000000203f207220 */ /* 0x040fe20000410000 */
[C---:B------:R-:W-:Y:S01]  /*12f0*/  FMUL.FTZ R35, R63.reuse, R44 ;  /* 0x0000002c3f237220 */ /* 0x040fe20000410000 */
[----:B------:R-:W-:Y:S01]  /*1300*/  FMUL.FTZ R33, R63, R74 ;  /* 0x0000004a3f217220 */ /* 0x000fe20000410000 */
[----:B------:R-:W-:Y:S01]  /*1310*/  FMUL.FTZ R77, R78, R41 ;  /* 0x000000294e4d7220 */ /* 0x000fe20000410000 */
[----:B------:R-:W-:Y:S02]  /*1320*/  HADD2.F32 R74, -RZ, R17.H1_H1 ;  /* 0x30000011ff4a7230 */ /* 0x000fe40000004100 */
[----:B------:R-:W-:Y:S01]  /*1330*/  FMUL.FTZ R45, R35, R73 ;  /* 0x00000049232d7220 */ /* 0x000fe20000410000 */
[----:B------:R-:W-:-:S02]  /*1340*/  HADD2.F32 R41, -RZ, R16.H0_H0 ;  /* 0x20000010ff297230 */ /* 0x000fc40000004100 */
[-C--:B------:R-:W-:Y:S01]  /*1350*/  FMUL.FTZ R42, R32, R73.reuse ;  /* 0x00000049202a7220 */ /* 0x080fe20000410000 */
[----:B------:R-:W-:Y:S02]  /*1360*/  HADD2.F32 R44, -RZ, R16.H1_H1 ;  /* 0x30000010ff2c7230 */ /* 0x000fe40000004100 */
[----:B------:R-:W-:Y:S01]  /*1370*/  FMUL.FTZ R75, R33, R73 ;  /* 0x00000049214b7220 */ /* 0x000fe20000410000 */
        /* <DEDUP_REMOVED lines=10> */
[----:B------:R-:W-:Y:S01]  /*1420*/  F2FP.F16.F32.PACK_AB R39, R40, R39 ;  /* 0x000000272827723e */ /* 0x000fe200000000ff */
[----:B------:R-:W-:Y:S01]  /*1430*/  FMUL.FTZ R75, R75, R36 ;  /* 0x000000244b4b7220 */ /* 0x000fe20000410000 */
[----:B------:R-:W-:Y:S02]  /*1440*/  F2FP.F16.F32.PACK_AB R38, R77, R76 ;  /* 0x0000004c4d26723e */ /* 0x000fe400000000ff */
[----:B------:R-:W-:-:S02]  /*1450*/  F2FP.F16.F32.PACK_AB R37, R74, R43 ;  /* 0x0000002b4a25723e */ /* 0x000fc400000000ff */
[----:B------:R-:W-:Y:S01]  /*1460*/  F2FP.F16.F32.PACK_AB R36, R44, R41 ;  /* 0x000000292c24723e */ /* 0x000fe200000000ff */
[----:B------:R-:W-:Y:S06]  /*1470*/  BRA `(.L_x_3763) ;  /* 0x0000000800307947 */ /* 0x000fec0003800000 */
.L_x_3761:
        /* <DEDUP_REMOVED lines=22> */
[----:B------:R-:W-:Y:S01]  /*15e0*/  FFMA.FTZ R76, R63, R80, R25 ;  /* 0x000000503f4c7223 */ /* 0x000fe20000010019 */
[----:B------:R-:W-:-:S02]  /*15f0*/  HADD2.F32 R47, -RZ, R39.H0_H0 ;  /* 0x20000027ff2f7230 */ /* 0x000fc40000004100 */
[C---:B------:R-:W-:Y:S01]  /*1600*/  FFMA.FTZ R40, R63.reuse, R41, R20 ;  /* 0x000000293f287223 */ /* 0x040fe20000010014 */
[----:B------:R-:W-:Y:S02]  /*1610*/  HADD2.F32 R62, -RZ, R38.H0_H0 ;  /* 0x20000026ff3e7230 */ /* 0x000fe40000004100 */
[C---:B------:R-:W-:Y:S01]  /*1620*/  FFMA.FTZ R44, R63.reuse, R79, R22 ;  /* 0x0000004f3f2c7223 */ /* 0x040fe20000010016 */
[C---:B------:R-:W-:Y:S01]  /*1630*/  FFMA.FTZ R46, R63.reuse, R46, R23 ;  /* 0x0000002e3f2e7223 */ /* 0x040fe20000010017 */
[----:B------:R-:W-:Y:S01]  /*1640*/  FFMA.FTZ R80, R63, R82, R27 ;  /* 0x000000523f507223 */ /* 0x000fe2000001001b */
[-C--:B------:R-:W-:Y:S01]  /*1650*/  FMUL.FTZ R75, R42, R73.reuse ;  /* 0x000000492a4b7220 */ /* 0x080fe20000410000 */
[----:B------:R-:W-:Y:S02]  /*1660*/  HADD2.F32 R63, -RZ, R19.H0_H0 ;  /* 0x20000013ff3f7230 */ /* 0x000fe40000004100 */
[-C--:B------:R-:W-:Y:S01]  /*1670*/  FMUL.FTZ R45, R74, R73.reuse ;  /* 0x000000494a2d7220 */ /* 0x080fe20000410000 */
[----:B------:R-:W-:Y:S01]  /*1680*/  FMUL.FTZ R78, R78, R73 ;  /* 0x000000494e4e7220 */ /* 0x000fe20000410000 */
[----:B------:R-:W-:-:S02]  /*1690*/  HADD2.F32 R42, -RZ, R18.H0_H0 ;  /* 0x20000012ff2a7230 */ /* 0x000fc40000004100 */
[----:B------:R-:W-:Y:S01]  /*16a0*/  FMUL.FTZ R41, R46, R73 ;  /* 0x000000492e297220 */ /* 0x000fe20000410000 */
[----:B------:R-:W-:Y:S01]  /*16b0*/  FMUL.FTZ R62, R62, R45 ;  /* 0x0000002d3e3e7220 */ /* 0x000fe20000410000 */
[-C--:B------:R-:W-:Y:S01]  /*16c0*/  FMUL.FTZ R46, R47, R78.reuse ;  /* 0x0000004e2f2e7220 */ /* 0x080fe20000410000 */
[----:B------:R-:W-:Y:S02]  /*16d0*/  HADD2.F32 R39, -RZ, R39.H1_H1 ;  /* 0x30000027ff277230 */ /* 0x000fe40000004100 */
[-C--:B------:R-:W-:Y:S01]  /*16e0*/  FMUL.FTZ R40, R40, R73.reuse ;  /* 0x0000004928287220 */ /* 0x080fe20000410000 */
[----:B------:R-:W-:Y:S02]  /*16f0*/  HADD2.F32 R65, -RZ, R38.H1_H1 ;  /* 0x30000026ff417230 */ /* 0x000fe40000004100 */
[-C--:B------:R-:W-:Y:S01]  /*1700*/  FMUL.FTZ R43, R44, R73.reuse ;  /* 0x000000492c2b7220 */ /* 0x080fe20000410000 */
[--C-:B------:R-:W-:Y:S02]  /*1710*/  HADD2.F32 R64, -RZ, R37.reuse.H0_H0 ;  /* 0x20000025ff407230 */ /* 0x100fe40000004100 */
[-C--:B------:R-:W-:Y:S01]  /*1720*/  FMUL.FTZ R76, R76, R73.reuse ;  /* 0x000000494c4c7220 */ /* 0x080fe20000410000 */
[----:B------:R-:W-:Y:S01]  /*1730*/  FMUL.FTZ R80, R80, R73 ;  /* 0x0000004950507220 */ /* 0x000fe20000410000 */
[----:B------:R-:W-:Y:S01]  /*1740*/  FMUL.FTZ R78, R63, R78 ;  /* 0x0000004e3f4e7220 */ /* 0x000fe20000410000 */
[----:B------:R-:W-:Y:S01]  /*1750*/  FMUL.FTZ R45, R42, R45 ;  /* 0x0000002d2a2d7220 */ /* 0x000fe20000410000 */
[----:B------:R-:W-:-:S02]  /*1760*/  HADD2.F32 R38, -RZ, R37.H1_H1 ;  /* 0x30000025ff267230 */ /* 0x000fc40000004100 */
[----:B------:R-:W-:Y:S01]  /*1770*/  FMUL.FTZ R47, R39, R80 ;  /* 0x00000050272f7220 */ /* 0x000fe20000410000 */
[----:B------:R-:W-:Y:S02]  /*1780*/  HADD2.F32 R73, -RZ, R19.H1_H1 ;  /* 0x30000013ff497230 */ /* 0x000fe40000004100 */
[----:B------:R-:W-:Y:S01]  /*1790*/  FMUL.FTZ R65, R65, R76 ;  /* 0x0000004c41417220 */ /* 0x000fe20000410000 */
[----:B------:R-:W-:Y:S02]  /*17a0*/  HADD2.F32 R63, -RZ, R18.H1_H1 ;  /* 0x30000012ff3f7230 */ /* 0x000fe40000004100 */
[----:B------:R-:W-:Y:S01]  /*17b0*/  FMUL.FTZ R64, R64, R43 ;  /* 0x0000002b40407220 */ /* 0x000fe20000410000 */
[----:B------:R-:W-:Y:S02]  /*17c0*/  HADD2.F32 R42, -RZ, R17.H0_H0 ;  /* 0x20000011ff2a7230 */ /* 0x000fe40000004100 */
[----:B------:R-:W-:Y:S01]  /*17d0*/  FMUL.FTZ R39, R73, R80 ;  /* 0x0000005049277220 */ /* 0x000fe20000410000 */
[----:B------:R-:W-:-:S02]  /*17e0*/  HADD2.F32 R37, -RZ, R36.H0_H0 ;  /* 0x20000024ff257230 */ /* 0x000fc40000004100 */
[----:B------:R-:W-:Y:S01]  /*17f0*/  FMUL.FTZ R76, R63, R76 ;  /* 0x0000004c3f4c7220 */ /* 0x000fe20000410000 */
[----:B------:R-:W-:Y:S02]  /*1800*/  HADD2.F32 R74, -RZ, R17.H1_H1 ;  /* 0x30000011ff4a7230 */ /* 0x000fe40000004100 */
[----:B------:R-:W-:Y:S01]  /*1810*/  FMUL.FTZ R43, R42, R43 ;  /* 0x0000002b2a2b7220 */ /* 0x000fe20000410000 */
[--C-:B------:R-:W-:Y:S02]  /*1820*/  HADD2.F32 R77, -RZ, R16.reuse.H0_H0 ;  /* 0x20000010ff4d7230 */ /* 0x100fe40000004100 */
[-C--:B------:R-:W-:Y:S01]  /*1830*/  FMUL.FTZ R63, R38, R41.reuse ;  /* 0x00000029263f7220 */ /* 0x080fe20000410000 */
[----:B------:R-:W-:Y:S02]  /*1840*/  HADD2.F32 R44, -RZ, R16.H1_H1 ;  /* 0x30000010ff2c7230 */ /* 0x000fe40000004100 */
[----:B------:R-:W-:Y:S01]  /*1850*/  FMUL.FTZ R42, R74, R41 ;  /* 0x000000294a2a7220 */ /* 0x000fe20000410000 */
[----:B------:R-:W-:-:S02]  /*1860*/  HADD2.F32 R36, -RZ, R36.H1_H1 ;  /* 0x30000024ff247230 */ /* 0x000fc40000004100 */
[-C--:B------:R-:W-:Y:S01]  /*1870*/  FMUL.FTZ R73, R37, R40.reuse ;  /* 0x0000002825497220 */ /* 0x080fe20000410000 */
        /* <DEDUP_REMOVED lines=8> */
.L_x_3764:
        /* <DEDUP_REMOVED lines=8> */
[----:B-----5:R-:W-:Y:S01]  /*1980*/  FFMA.FTZ R30, R63, R47, R26 ;  /* 0x0000002f3f1e7223 */ /* 0x020fe2000001001a */
[-CC-:B------:R-:W-:Y:S01]  /*1990*/  FFMA.FTZ R76, R76, R82.reuse, R77.reuse ;  /* 0x000000524c4c7223 */ /* 0x180fe2000001004d */
[----:B------:R-:W-:Y:S01]  /*19a0*/  FFMA.FTZ R35, R65, R82, R77 ;  /* 0x0000005241237223 */ /* 0x000fe2000001004d */
[----:B------:R-:W-:-:S02]  /*19b0*/  HADD2.F32 R77, -RZ, R39.H0_H0 ;  /* 0x20000027ff4d7230 */ /* 0x000fc40000004100 */
[----:B------:R-:W-:Y:S01]  /*19c0*/  FADD.FTZ R33, R44, -R31 ;  /* 0x8000001f2c217221 */ /* 0x000fe20000010000 */
[----:B------:R-:W-:Y:S02]  /*19d0*/  HADD2.F32 R82, -RZ, R39.H1_H1 ;  /* 0x30000027ff527230 */ /* 0x000fe40000004100 */
[----:B------:R-:W-:Y:S01]  /*19e0*/  FADD.FTZ R44, R43, -R28 ;  /* 0x8000001c2b2c7221 */ /* 0x000fe20000010000 */
[----:B------:R-:W-:Y:S01]  /*19f0*/  FFMA.FTZ R31, R63, R80, R27 ;  /* 0x000000503f1f7223 */ /* 0x000fe2000001001b */
[--C-:B------:R-:W-:Y:S02]  /*1a00*/  HADD2.F32 R39, -RZ, R19.reuse.H0_H0 ;  /* 0x20000013ff277230 */ /* 0x100fe40000004100 */
[----:B------:R-:W-:Y:S01]  /*1a10*/  FMUL.FTZ R28, R30, R73 ;  /* 0x000000491e1c7220 */ /* 0x000fe20000410000 */
[----:B------:R-:W-:Y:S01]  /*1a20*/  FADD.FTZ R34, R40, -R29 ;  /* 0x8000001d28227221 */ /* 0x000fe20000010000 */
[----:B------:R-:W-:Y:S01]  /*1a30*/  FADD.FTZ R35, R42, -R35 ;  /* 0x800000232a237221 */ /* 0x000fe20000010000 */
[----:B------:R-:W-:Y:S01]  /*1a40*/  FADD.FTZ R32, R46, -R41 ;  /* 0x800000292e207221 */ /* 0x000fe20000010000 */
[----:B------:R-:W-:-:S02]  /*1a50*/  HADD2.F32 R42, -RZ, R19.H1_H1 ;  /* 0x30000013ff2a7230 */ /* 0x000fc40000004100 */
[----:B------:R-:W-:Y:S01]  /*1a60*/  FMUL.FTZ R41, R31, R73 ;  /* 0x000000491f297220 */ /* 0x000fe20000410000 */
[-C--:B------:R-:W-:Y:S01]  /*1a70*/  FMUL.FTZ R46, R77, R28.reuse ;  /* 0x0000001c4d2e7220 */ /* 0x080fe20000410000 */
[----:B------:R-:W-:Y:S01]  /*1a80*/  FMUL.FTZ R40, R39, R28 ;  /* 0x0000001c27287220 */ /* 0x000fe20000410000 */
[C---:B------:R-:W-:Y:S01]  /*1a90*/  FFMA.FTZ R29, R63.reuse, R34, R25 ;  /* 0x000000223f1d7223 */ /* 0x040fe20000010019 */
[C---:B------:R-:W-:Y:S01]  /*1aa0*/  FFMA.FTZ R28, R63.reuse, R35, R24 ;  /* 0x000000233f1c7223 */ /* 0x040fe20000010018 */
[----:B------:R-:W-:Y:S01]  /*1ab0*/  FFMA.FTZ R34, R63, R33, R22 ;  /* 0x000000213f227223 */ /* 0x000fe20000010016 */
[----:B------:R-:W-:Y:S01]  /*1ac0*/  FADD.FTZ R74, R45, -R76 ;  /* 0x8000004c2d4a7221 */ /* 0x000fe20000010000 */
[----:B------:R-:W-:Y:S01]  /*1ad0*/  FMUL.FTZ R39, R42, R41 ;  /* 0x000000292a277220 */ /* 0x000fe20000410000 */
[----:B------:R-:W-:Y:S02]  /*1ae0*/  HADD2.F32 R62, -RZ, R38.H0_H0 ;  /* 0x20000026ff3e7230 */ /* 0x000fe40000004100 */
[----:B------:R-:W-:Y:S01]  /*1af0*/  FMUL.FTZ R35, R28, R73 ;  /* 0x000000491c237220 */ /* 0x000fe20000410000 */
[----:B------:R-:W-:-:S02]  /*1b00*/  HADD2.F32 R64, -RZ, R37.H0_H0 ;  /* 0x20000025ff407230 */ /* 0x000fc40000004100 */
[----:B------:R-:W-:Y:S01]  /*1b10*/  FMUL.FTZ R33, R34, R73 ;  /* 0x0000004922217220 */ /* 0x000fe20000410000 */
[--C-:B------:R-:W-:Y:S02]  /*1b20*/  HADD2.F32 R76, -RZ, R18.reuse.H0_H0 ;  /* 0x20000012ff4c7230 */ /* 0x100fe40000004100 */
[----:B------:R-:W-:Y:S01]  /*1b30*/  FMUL.FTZ R47, R82, R41 ;  /* 0x00000029522f7220 */ /* 0x000fe20000410000 */
[--C-:B------:R-:W-:Y:S02]  /*1b40*/  HADD2.F32 R42, -RZ, R17.reuse.H0_H0 ;  /* 0x20000011ff2a7230 */ /* 0x100fe40000004100 */
[----:B------:R-:W-:Y:S01]  /*1b50*/  FMUL.FTZ R78, R29, R73 ;  /* 0x000000491d4e7220 */ /* 0x000fe20000410000 */
[----:B------:R-:W-:Y:S02]  /*1b60*/  HADD2.F32 R41, -RZ, R18.H1_H1 ;  /* 0x30000012ff297230 */ /* 0x000fe40000004100 */
[-C--:B------:R-:W-:Y:S01]  /*1b70*/  FMUL.FTZ R62, R62, R35.reuse ;  /* 0x000000233e3e7220 */ /* 0x080fe20000410000 */
[----:B------:R-:W-:Y:S01]  /*1b80*/  FMUL.FTZ R76, R76, R35 ;  /* 0x000000234c4c7220 */ /* 0x000fe20000410000 */
[-C--:B------:R-:W-:Y:S01]  /*1b90*/  FMUL.FTZ R64, R64, R33.reuse ;  /* 0x0000002140407220 */ /* 0x080fe20000410000 */
[----:B------:R-:W-:Y:S01]  /*1ba0*/  FMUL.FTZ R43, R42, R33 ;  /* 0x000000212a2b7220 */ /* 0x000fe20000410000 */
[C---:B------:R-:W-:Y:S01]  /*1bb0*/  FFMA.FTZ R32, R63.reuse, R32, R20 ;  /* 0x000000203f207223 */ /* 0x040fe20000010014 */
[C---:B------:R-:W-:Y:S01]  /*1bc0*/  FFMA.FTZ R35, R63.reuse, R44, R23 ;  /* 0x0000002c3f237223 */ /* 0x040fe20000010017 */
[----:B------:R-:W-:Y:S01]  /*1bd0*/  FFMA.FTZ R33, R63, R74, R21 ;  /* 0x0000004a3f217223 */ /* 0x000fe20000010015 */
        /* <DEDUP_REMOVED lines=9> */
[----:B------:R-:W-:-:S02]  /*1c70*/  HADD2.F32 R38, -RZ, R37.H1_H1 ;  /* 0x30000025ff267230 */ /* 0x000fc40000004100 */
[----:B------:R-:W-:Y:S01]  /*1c80*/  FMUL.FTZ R41, R41, R42 ;  /* 0x0000002a29297220 */ /* 0x000fe20000410000 */
[--C-:B------:R-:W-:Y:S02]  /*1c90*/  HADD2.F32 R37, -RZ, R36.reuse.H0_H0 ;  /* 0x20000024ff257230 */ /* 0x100fe40000004100 */
        /* <DEDUP_REMOVED lines=9> */
[----:B------:R-:W-:-:S07]  /*1d30*/  F2FP.F16.F32.PACK_AB R36, R44, R41 ;  /* 0x000000292c24723e */ /* 0x000fce00000000ff */
.L_x_3763:
        /* <DEDUP_REMOVED lines=22> */
.L_x_3759:
        /* <DEDUP_REMOVED lines=24> */
.L_x_3758:
[----:B------:R-:W-:Y:S05]  /*2020*/  BSYNC B0 ;  /* 0x0000000000007941 */ /* 0x000fea0003800000 */
.L_x_3757:
        /* <DEDUP_REMOVED lines=86> */
.L_x_3760:
        /* <DEDUP_REMOVED lines=8> */
.L_x_3767:
[----:B------:R-:W-:Y:S05]  /*2610*/  BSYNC B2 ;  /* 0x0000000000027941 */ /* 0x000fea0003800000 */
.L_x_3766:
        /* <DEDUP_REMOVED lines=8> */
.L_x_3768:
[----:B------:R-:W-:-:S05]  /*26a0*/  FADD.FTZ R37, R82, R37 ;  /* 0x0000002552257221 */ /* 0x000fca0000010000 */
[----:B------:R-:W-:Y:S01]  /*26b0*/  MOV R87, R37 ;  /* 0x0000002500577202 */ /* 0x000fe20000000f00 */
[----:B------:R-:W-:Y:S01]  /*26c0*/  HFMA2 R88, -RZ, RZ, 0, 1.1920928955078125e-07 ;  /* 0x00000002ff587431 */ /* 0x000fe200000001ff */
[----:B------:R-:W-:-:S07]  /*26d0*/  MOV R39, R84 ;  /* 0x0000005400277202 */ /* 0x000fce0000000f00 */
[----:B------:R-:W-:Y:S05]  /*26e0*/  WARPSYNC.COLLECTIVE R86, `(.L_x_3769) ;  /* 0x0000000056087348 */ /* 0x000fea0003c00000 */
[----:B------:R0:W1:Y:S02]  /*26f0*/  SHFL.BFLY P3, R84, R87, R88, R89 ;  /* 0x0c00005857547389 */ /* 0x0000640000060059 */
[----:B01----:R-:W-:Y:S05]  /*2700*/  ENDCOLLECTIVE ;  /* 0x000000000000791b */ /* 0x003fea0003800000 */
.L_x_3769:
[----:B------:R-:W-:-:S05]  /*2710*/  FADD.FTZ R39, R38, R39 ;  /* 0x0000002726277221 */ /* 0x000fca0000010000 */
[----:B------:R-:W-:Y:S02]  /*2720*/  MOV R87, R39 ;  /* 0x0000002700577202 */ /* 0x000fe40000000f00 */
[----:B------:R-:W-:-:S07]  /*2730*/  MOV R36, R84 ;  /* 0x0000005400247202 */ /* 0x000fce0000000f00 */
[----:B------:R-:W-:Y:S05]  /*2740*/  WARPSYNC.COLLECTIVE R86, `(.L_x_3770) ;  /* 0x0000000056087348 */ /* 0x000fea0003c00000 */
[----:B------:R0:W1:Y:S02]  /*2750*/  SHFL.BFLY P3, R84, R87, R88, R89 ;  /* 0x0c00005857547389 */ /* 0x0000640000060059 */
[----:B01----:R-:W-:Y:S05]  /*2760*/  ENDCOLLECTIVE ;  /* 0x000000000000791b */ /* 0x003fea0003800000 */
.L_x_3770:
[----:B------:R-:W-:-:S05]  /*2770*/  FADD.FTZ R36, R37, R36 ;  /* 0x0000002425247221 */ /* 0x000fca0000010000 */
[----:B------:R-:W-:Y:S01]  /*2780*/  MOV R87, R36 ;  /* 0x0000002400577202 */ /* 0x000fe20000000f00 */
[----:B------:R-:W-:Y:S02]  /*2790*/  HFMA2 R88, -RZ, RZ, 0, 2.384185791015625e-07 ;  /* 0x00000004ff587431 */ /* 0x000fe400000001ff */
[----:B------:R-:W-:-:S07]  /*27a0*/  FADD.FTZ R81, R39, R84 ;  /* 0x0000005427517221 */ /* 0x000fce0000010000 */
[----:B------:R-:W-:Y:S05]  /*27b0*/  WARPSYNC.COLLECTIVE R86, `(.L_x_3771) ;  /* 0x0000000056087348 */ /* 0x000fea0003c00000 */
[----:B------:R0:W1:Y:S02]  /*27c0*/  SHFL.BFLY P3, R84, R87, R88, R89 ;  /* 0x0c00005857547389 */ /* 0x0000640000060059 */
[----:B01----:R-:W-:Y:S05]  /*27d0*/  ENDCOLLECTIVE ;  /* 0x000000000000791b */ /* 0x003fea0003800000 */
.L_x_3771:
[----:B------:R-:W-:Y:S02]  /*27e0*/  MOV R87, R81 ;  /* 0x0000005100577202 */ /* 0x000fe40000000f00 */
[----:B------:R-:W-:-:S07]  /*27f0*/  MOV R77, R84 ;  /* 0x00000054004d7202 */ /* 0x000fce0000000f00 */
[----:B------:R-:W-:Y:S05]  /*2800*/  WARPSYNC.COLLECTIVE R86, `(.L_x_3772) ;  /* 0x0000000056087348 */ /* 0x000fea0003c00000 */
[----:B------:R0:W1:Y:S02]  /*2810*/  SHFL.BFLY P3, R84, R87, R88, R89 ;  /* 0x0c00005857547389 */ /* 0x0000640000060059 */
[----:B01----:R-:W-:Y:S05]  /*2820*/  ENDCOLLECTIVE ;  /* 0x000000000000791b */ /* 0x003fea0003800000 */
.L_x_3772:
[----:B------:R-:W-:-:S05]  /*2830*/  FADD.FTZ R83, R36, R77 ;  /* 0x0000004d24537221 */ /* 0x000fca0000010000 */
[----:B------:R-:W-:Y:S01]  /*2840*/  MOV R87, R83 ;  /* 0x0000005300577202 */ /* 0x000fe20000000f00 */
[----:B------:R-:W-:Y:S02]  /*2850*/  HFMA2 R88, -RZ, RZ, 0, 4.76837158203125e-07 ;  /* 0x00000008ff587431 */ /* 0x000fe400000001ff */
[----:B------:R-:W-:-:S07]  /*2860*/  FADD.FTZ R85, R81, R84 ;  /* 0x0000005451557221 */ /* 0x000fce0000010000 */
[----:B------:R-:W-:Y:S05]  /*2870*/  WARPSYNC.COLLECTIVE R86, `(.L_x_3773) ;  /* 0x0000000056087348 */ /* 0x000fea0003c00000 */
[----:B------:R0:W1:Y:S02]  /*2880*/  SHFL.BFLY P3, R84, R87, R88, R89 ;  /* 0x0c00005857547389 */ /* 0x0000640000060059 */
[----:B01----:R-:W-:Y:S05]  /*2890*/  ENDCOLLECTIVE ;  /* 0x000000000000791b */ /* 0x003fea0003800000 */
.L_x_3773:
[----:B------:R-:W-:Y:S02]  /*28a0*/  MOV R87, R85 ;  /* 0x0000005500577202 */ /* 0x000fe40000000f00 */
[----:B------:R-:W-:-:S07]  /*28b0*/  MOV R38, R84 ;  /* 0x0000005400267202 */ /* 0x000fce0000000f00 */
[----:B------:R-:W-:Y:S05]  /*28c0*/  WARPSYNC.COLLECTIVE R86, `(.L_x_3774) ;  /* 0x0000000056087348 */ /* 0x000fea0003c00000 */
[----:B------:R0:W1:Y:S02]  /*28d0*/  SHFL.BFLY P3, R84, R87, R88, R89 ;  /* 0x0c00005857547389 */ /* 0x0000640000060059 */
[----:B01----:R-:W-:Y:S05]  /*28e0*/  ENDCOLLECTIVE ;  /* 0x000000000000791b */ /* 0x003fea0003800000 */
.L_x_3774:
[----:B------:R-:W-:-:S05]  /*28f0*/  FADD.FTZ R77, R83, R38 ;  /* 0x00000026534d7221 */ /* 0x000fca0000010000 */
[----:B------:R-:W-:Y:S01]  /*2900*/  MOV R87, R77 ;  /* 0x0000004d00577202 */ /* 0x000fe20000000f00 */
[----:B------:R-:W-:Y:S01]  /*2910*/  HFMA2 R88, -RZ, RZ, 0, 9.5367431640625e-07 ;  /* 0x00000010ff587431 */ /* 0x000fe200000001ff */
[----:B------:R-:W-:-:S07]  /*2920*/  MOV R82, R84 ;  /* 0x0000005400527202 */ /* 0x000fce0000000f00 */
[----:B------:R-:W-:Y:S05]  /*2930*/  WARPSYNC.COLLECTIVE R86, `(.L_x_3775) ;  /* 0x0000000056087348 */ /* 0x000fea0003c00000 */
[----:B------:R0:W1:Y:S02]  /*2940*/  SHFL.BFLY P3, R84, R87, R88, R89 ;  /* 0x0c00005857547389 */ /* 0x0000640000060059 */
[----:B01----:R-:W-:Y:S05]  /*2950*/  ENDCOLLECTIVE ;  /* 0x000000000000791b */ /* 0x003fea0003800000 */
.L_x_3775:
[----:B------:R-:W-:-:S05]  /*2960*/  FADD.FTZ R79, R85, R82 ;  /* 0x00000052554f7221 */ /* 0x000fca0000010000 */
[----:B------:R-:W-:Y:S02]  /*2970*/  MOV R87, R79 ;  /* 0x0000004f00577202 */ /* 0x000fe40000000f00 */
[----:B------:R-:W-:-:S07]  /*2980*/  MOV R82, R84 ;  /* 0x0000005400527202 */ /* 0x000fce0000000f00 */
[----:B------:R-:W-:Y:S05]  /*2990*/  WARPSYNC.COLLECTIVE R86, `(.L_x_3776) ;  /* 0x0000000056087348 */ /* 0x000fea0003c00000 */
[----:B------:R0:W1:Y:S02]  /*29a0*/  SHFL.BFLY P3, R84, R87, R88, R89 ;  /* 0x0c00005857547389 */ /* 0x0000640000060059 */
[----:B01----:R-:W-:Y:S05]  /*29b0*/  ENDCOLLECTIVE ;  /* 0x000000000000791b */ /* 0x003fea0003800000 */
.L_x_3776:
[----:B------:R-:W-:Y:S05]  /*29c0*/  BRA `(.L_x_3777) ;  /* 0xffffffe000547947 */ /* 0x000fea000383ffff */
.L_x_3778:
        /* <DEDUP_REMOVED lines=11> */
.L_x_6461:


//--------------------- .text._ZN10layer_norm13ln_bwd_kernelINS_13Kernel_traitsI6__halfS2_fS2_fjLj256ELj1ELj4ELj1ELj16ENS_18Kernel_traits_baseILj256ES2_S2_fS2_fjLj128EEEEELb0ELb1ELb1ELb0EEEvNS_9BwdParamsE --------------------------
	.section	.text._ZN10layer_norm13ln_bwd_kernelINS_13Kernel_traitsI6__halfS2_fS2_fjLj256ELj1ELj4ELj1ELj16ENS_18Kernel_traits_baseILj256ES2_S2_fS2_fjLj128EEEEELb0ELb1ELb1ELb0EEEvNS_9BwdParamsE,"ax",@progbits
	.align	128
        .global         _ZN10layer_norm13ln_bwd_kernelINS_13Kernel_traitsI6__halfS2_fS2_fjLj256ELj1ELj4ELj1ELj16ENS_18Kernel_traits_baseILj256ES2_S2_fS2_fjLj128EEEEELb0ELb1ELb1ELb0EEEvNS_9BwdParamsE
        .type           _ZN10layer_norm13ln_bwd_kernelINS_13Kernel_traitsI6__halfS2_fS2_fjLj256ELj1ELj4ELj1ELj16ENS_18Kernel_traits_baseILj256ES2_S2_fS2_fjLj128EEEEELb0ELb1ELb1ELb0EEEvNS_9BwdParamsE,@function
        .size           _ZN10layer_norm13ln_bwd_kernelINS_13Kernel_traitsI6__halfS2_fS2_fjLj256ELj1ELj4ELj1ELj16ENS_18Kernel_traits_baseILj256ES2_S2_fS2_fjLj128EEEEELb0ELb1ELb1ELb0EEEvNS_9BwdParamsE,(.L_x_6462 - _ZN10layer_norm13ln_bwd_kernelINS_13Kernel_traitsI6__halfS2_fS2_fjLj256ELj1ELj4ELj1ELj16ENS_18Kernel_traits_baseILj256ES2_S2_fS2_fjLj128EEEEELb0ELb1ELb1ELb0EEEvNS_9BwdParamsE)
        .other          _ZN10layer_norm13ln_bwd_kernelINS_13Kernel_traitsI6__halfS2_fS2_fjLj256ELj1ELj4ELj1ELj16ENS_18Kernel_traits_baseILj256ES2_S2_fS2_fjLj128EEEEELb0ELb1ELb1ELb0EEEvNS_9BwdParamsE,@"STO_CUDA_ENTRY STV_DEFAULT"
_ZN10layer_norm13ln_bwd_kernelINS_13Kernel_traitsI6__halfS2_fS2_fjLj256ELj1ELj4ELj1ELj16ENS_18Kernel_traits_baseILj256ES2_S2_fS2_fjLj128EEEEELb0ELb1ELb1ELb0EEEvNS_9BwdParamsE:
.text._ZN10layer_norm13ln_bwd_kernelINS_13Kernel_traitsI6__halfS2_fS2_fjLj256ELj1ELj4ELj1ELj16ENS_18Kernel_traits_baseILj256ES2_S2_fS2_fjLj128EEEEELb0ELb1ELb1ELb0EEEvNS_9BwdParamsE:
        /* <DEDUP_REMOVED lines=44> */
[----:B0-----:R-:W-:-:S04]  /*02c0*/  ISETP.NE.U32.AND P0, PT, RZ, UR4, PT ;  /* 0x00000004ff007c0c */ /* 0x001fc8000bf05070 */
[----:B------:R-:W-:-:S04]  /*02d0*/  ISETP.NE.AND.EX P0, PT, RZ, UR5, PT, P0 ;  /* 0x00000005ff007c0c */ /* 0x000fc8000bf05300 */
[----:B------:R-:W-:-:S13]  /*02e0*/  ISETP.LT.U32.OR P0, PT, R2, 0x20, !P0 ;  /* 0x000000200200780c */ /* 0x000fda0004701470 */
.L_x_3807:
        /* <DEDUP_REMOVED lines=11> */
[----:B------:R-:W-:Y:S02]  /*03a0*/  CS2R R86, SRZ ;  /* 0x0000000000567805 */ /* 0x000fe4000001ff00 */
[----:B---3--:R-:W-:-:S13]  /*03b0*/  ISETP.GE.AND P3, PT, R81, 0x1, PT ;  /* 0x000000015100780c */ /* 0x008fda0003f66270 */
[----:B01----:R-:W-:Y:S05]  /*03c0*/  @!P3 BRA `(.L_x_3782) ;  /* 0x000000040094b947 */ /* 0x003fea0003800000 */
        /* <DEDUP_REMOVED lines=8> */
[----:B------:R-:W1:Y:S01]  /*0450*/  LDC.64 R6, c[0x0][0x428] ;  /* 0x00010a00ff067b82 */ /* 0x000e620000000a00 */
[----:B------:R-:W2:Y:S01]  /*0460*/  LDG.E R82, desc[UR6][R84.64] ;  /* 0x0000000654527981 */ /* 0x000ea2000c1e1900 */
[----:B------:R-:W-:Y:S02]  /*0470*/  LEA.HI R3, R10, R3, RZ, 0x3 ;  /* 0x000000030a037211 */ /* 0x000fe400078f18ff */
[----:B------:R-:W-:Y:S02]  /*0480*/  SHF.R.S32.HI R10, RZ, 0x1f, R5 ;  /* 0x0000001fff0a7819 */ /* 0x000fe40000011405 */
[----:B------:R-:W-:Y:S02]  /*0490*/  LEA.HI.SX32 R3, R3, R0, 0x1d ;  /* 0x0000000003037211 */ /* 0x000fe400078feaff */
[----:B------:R-:W-:-:S04]  /*04a0*/  LEA.HI R5, R10, R5, RZ, 0x3 ;  /* 0x000000050a057211 */ /* 0x000fc800078f18ff */
[----:B------:R-:W-:Y:S01]  /*04b0*/  LEA.HI.SX32 R5, R5, R0, 0x1d ;  /* 0x0000000005057211 */ /* 0x000fe200078feaff */
[----:B0-----:R-:W-:-:S05]  /*04c0*/  IMAD.WIDE.U32 R86, R3, 0x20, R8 ;  /* 0x0000002003567825 */ /* 0x001fca00078e0008 */
[----:B------:R-:W3:Y:S01]  /*04d0*/  LDG.E.128 R68, desc[UR6][R86.64] ;  /* 0x0000000656447981 */ /* 0x000ee2000c1e1d00 */
[----:B-1----:R-:W-:-:S03]  /*04e0*/  IMAD.WIDE.U32 R6, R5, 0x10, R6 ;  /* 0x0000001005067825 */ /* 0x002fc600078e0006 */
[----:B------:R-:W4:Y:S04]  /*04f0*/  LDG.E.128 R72, desc[UR6][R86.64+0x10] ;  /* 0x0000100656487981 */ /* 0x000f28000c1e1d00 */
[----:B------:R0:W4:Y:S01]  /*0500*/  LDG.E.128 R8, desc[UR6][R6.64] ;  /* 0x0000000606087981 */ /* 0x000122000c1e1d00 */
[----:B------:R-:W-:-:S04]  /*0510*/  ISETP.NE.U32.AND P1, PT, RZ, UR16, PT ;  /* 0x00000010ff007c0c */ /* 0x000fc8000bf25070 */
[----:B------:R-:W-:-:S13]  /*0520*/  ISETP.NE.AND.EX P1, PT, RZ, UR17, PT, P1 ;  /* 0x00000011ff007c0c */ /* 0x000fda000bf25310 */
[----:B------:R-:W1:Y:S01]  /*0530*/  @P1 LDC.64 R76, c[0x0][0x438] ;  /* 0x00010e00ff4c1b82 */ /* 0x000e620000000a00 */
[----:B0-----:R-:W-:Y:S02]  /*0540*/  HADD2.F32 R6, -RZ, R48.H0_H0 ;  /* 0x20000030ff067230 */ /* 0x001fe40000004100 */
[----:B-1----:R-:W-:-:S05]  /*0550*/  @P1 IMAD.WIDE.U32 R76, R3, 0x20, R76 ;  /* 0x00000020034c1825 */ /* 0x002fca00078e004c */
[----:B------:R-:W5:Y:S04]  /*0560*/  @P1 LDG.E.128 R16, desc[UR6][R76.64] ;  /* 0x000000064c101981 */ /* 0x000f68000c1e1d00 */
[----:B------:R0:W5:Y:S01]  /*0570*/  @P1 LDG.E.128 R12, desc[UR6][R76.64+0x10] ;  /* 0x000010064c0c1981 */ /* 0x000162000c1e1d00 */
[----:B------:R-:W-:Y:S01]  /*0580*/  ISETP.NE.AND P1, PT, RZ, UR8, PT ;  /* 0x00000008ff007c0c */ /* 0x000fe2000bf25270 */
[----:B------:R-:W-:Y:S02]  /*0590*/  HADD2.F32 R7, -RZ, R48.H1_H1 ;  /* 0x30000030ff077230 */ /* 0x000fe40000004100 */
[----:B------:R-:W-:Y:S01]  /*05a0*/  HADD2.F32 R79, -RZ, R51.H1_H1 ;  /* 0x30000033ff4f7230 */ /* 0x000fe20000004100 */
[----:B--2---:R-:W-:-:S05]  /*05b0*/  FSEL R82, R82, RZ, !P1 ;  /* 0x000000ff52527208 */ /* 0x004fca0004800000 */
[--C-:B---3--:R-:W-:Y:S01]  /*05c0*/  FADD.FTZ R88, R68, -R82.reuse ;  /* 0x8000005244587221 */ /* 0x108fe20000010000 */
[----:B------:R-:W-:-:S03]  /*05d0*/  FADD.FTZ R84, R70, -R82 ;  /* 0x8000005246547221 */ /* 0x000fc60000010000 */
[----:B-----5:R-:W-:Y:S01]  /*05e0*/  FMUL.FTZ R3, R83, R88 ;  /* 0x0000005853037220 */ /* 0x020fe20000410000 */
[----:B----4-:R-:W-:Y:S02]  /*05f0*/  HADD2.F32 R5, -RZ, R8.H0_H0 ;  /* 0x20000008ff057230 */ /* 0x010fe40000004100 */
[--C-:B------:R-:W-:Y:S01]  /*0600*/  FADD.FTZ R90, R69, -R82.reuse ;  /* 0x80000052455a7221 */ /* 0x100fe20000010000 */
[--C-:B------:R-:W-:Y:S01]  /*0610*/  FADD.FTZ R68, R71, -R82.reuse ;  /* 0x8000005247447221 */ /* 0x100fe20000010000 */
[----:B------:R-:W-:Y:S01]  /*0620*/  FADD.FTZ R70, R72, -R82 ;  /* 0x8000005248467221 */ /* 0x000fe20000010000 */
[-C--:B------:R-:W-:Y:S01]  /*0630*/  FMUL.FTZ R6, R6, R5.reuse ;  /* 0x0000000506067220 */ /* 0x080fe20000410000 */
[----:B------:R-:W-:Y:S01]  /*0640*/  FFMA.FTZ R20, R3, R5, R20 ;  /* 0x0000000503147223 */ /* 0x000fe20000010014 */
[----:B------:R-:W-:Y:S01]  /*0650*/  FADD.FTZ R28, R28, R5 ;  /* 0x000000051c1c7221 */ /* 0x000fe20000010000 */
[----:B------:R-:W-:Y:S01]  /*0660*/  FMUL.FTZ R5, R83, R84 ;  /* 0x0000005453057220 */ /* 0x000fe20000410000 */
[----:B------:R-:W-:-:S02]  /*0670*/  HADD2.F32 R69, -RZ, R10.H0_H0 ;  /* 0x2000000aff457230 */ /* 0x000fc40000004100 */
[----:B------:R-:W-:Y:S02]  /*0680*/  HADD2.F32 R80, -RZ, R10.H1_H1 ;  /* 0x3000000aff507230 */ /* 0x000fe40000004100 */
[----:B------:R-:W-:Y:S02]  /*0690*/  HADD2.F32 R84, -RZ, R50.H0_H0 ;  /* 0x20000032ff547230 */ /* 0x000fe40000004100 */
[--C-:B------:R-:W-:Y:S01]  /*06a0*/  FADD.FTZ R72, R73, -R82.reuse ;  /* 0x8000005249487221 */ /* 0x100fe20000010000 */
[----:B------:R-:W-:Y:S02]  /*06b0*/  HADD2.F32 R92, -RZ, R8.H1_H1 ;  /* 0x30000008ff5c7230 */ /* 0x000fe40000004100 */
[----:B------:R-:W-:Y:S01]  /*06c0*/  FADD.FTZ R74, R74, -R82 ;  /* 0x800000524a4a7221 */ /* 0x000fe20000010000 */
[----:B------:R-:W-:Y:S02]  /*06d0*/  HADD2.F32 R71, -RZ, R9.H0_H0 ;  /* 0x20000009ff477230 */ /* 0x000fe40000004100 */
[----:B------:R-:W-:-:S02]  /*06e0*/  HADD2.F32 R10, -RZ, R49.H0_H0 ;  /* 0x20000031ff0a7230 */ /* 0x000fc40000004100 */
[----:B------:R-:W-:Y:S01]  /*06f0*/  FADD.FTZ R82, R75, -R82 ;  /* 0x800000524b527221 */ /* 0x000fe20000010000 */
[----:B------:R-:W-:Y:S02]  /*0700*/  HADD2.F32 R86, -RZ, R9.H1_H1 ;  /* 0x30000009ff567230 */ /* 0x000fe40000004100 */
[----:B------:R-:W-:Y:S01]  /*0710*/  FMUL.FTZ R9, R83, R70 ;  /* 0x0000004653097220 */ /* 0x000fe20000410000 */
[----:B------:R-:W-:Y:S02]  /*0720*/  HADD2.F32 R75, -RZ, R50.H1_H1 ;  /* 0x30000032ff4b7230 */ /* 0x000fe40000004100 */
[----:B------:R-:W-:Y:S01]  /*0730*/  FMUL.FTZ R70, R84, R69 ;  /* 0x0000004554467220 */ /* 0x000fe20000410000 */
[----:B------:R-:W-:Y:S01]  /*0740*/  FMUL.FTZ R7, R7, R92 ;  /* 0x0000005c07077220 */ /* 0x000fe20000410000 */
[-C--:B------:R-:W-:Y:S01]  /*0750*/  FMUL.FTZ R10, R10, R71.reuse ;  /* 0x000000470a0a7220 */ /* 0x080fe20000410000 */
[----:B------:R-:W-:Y:S01]  /*0760*/  FFMA.FTZ R22, R5, R71, R22 ;  /* 0x0000004705167223 */ /* 0x000fe20000010016 */
[----:B------:R-:W-:Y:S01]  /*0770*/  FADD.FTZ R30, R30, R71 ;  /* 0x000000471e1e7221 */ /* 0x000fe20000010000 */
[----:B------:R-:W-:Y:S01]  /*0780*/  FADD.FTZ R84, RZ, R6 ;  /* 0x00000006ff547221 */ /* 0x000fe20000010000 */
[----:B------:R-:W-:Y:S01]  /*0790*/  FMUL.FTZ R8, R83, R90 ;  /* 0x0000005a53087220 */ /* 0x000fe20000410000 */
[----:B------:R-:W-:Y:S01]  /*07a0*/  FFMA.FTZ R71, R3, R6, RZ ;  /* 0x0000000603477223 */ /* 0x000fe200000100ff */
[----:B------:R-:W-:-:S02]  /*07b0*/  HADD2.F32 R73, -RZ, R11.H0_H0 ;  /* 0x2000000bff497230 */ /* 0x000fc40000004100 */
[----:B------:R-:W-:Y:S01]  /*07c0*/  FFMA.FTZ R24, R9, R69, R24 ;  /* 0x0000004509187223 */ /* 0x000fe20000010018 */
[----:B0-----:R-:W-:Y:S02]  /*07d0*/  HADD2.F32 R76, -RZ, R11.H1_H1 ;  /* 0x3000000bff4c7230 */ /* 0x001fe40000004100 */
[----:B------:R-:W-:Y:S01]  /*07e0*/  FADD.FTZ R40, R40, R69 ;  /* 0x0000004528287221 */ /* 0x000fe20000010000 */
[----:B------:R-:W-:Y:S02]  /*07f0*/  HADD2.F32 R11, -RZ, R49.H1_H1 ;  /* 0x30000031ff0b7230 */ /* 0x000fe40000004100 */
[----:B------:R-:W-:Y:S01]  /*0800*/  FMUL.FTZ R72, R83, R72 ;  /* 0x0000004853487220 */ /* 0x000fe20000410000 */
[-C--:B------:R-:W-:Y:S01]  /*0810*/  FMUL.FTZ R69, R75, R80.reuse ;  /* 0x000000504b457220 */ /* 0x080fe20000410000 */
[----:B------:R-:W-:Y:S01]  /*0820*/  FADD.FTZ R75, R84, R7 ;  /* 0x00000007544b7221 */ /* 0x000fe20000010000 */
[----:B------:R-:W-:Y:S01]  /*0830*/  FFMA.FTZ R84, R8, R7, R71 ;  /* 0x0000000708547223 */ /* 0x000fe20000010047 */
[----:B------:R-:W-:Y:S01]  /*0840*/  FFMA.FTZ R25, R72, R80, R25 ;  /* 0x0000005048197223 */ /* 0x000fe20000010019 */
[----:B------:R-:W-:Y:S01]  /*0850*/  FADD.FTZ R41, R41, R80 ;  /* 0x0000005029297221 */ /* 0x000fe20000010000 */
[----:B------:R-:W-:Y:S01]  /*0860*/  FMUL.FTZ R11, R11, R86 ;  /* 0x000000560b0b7220 */ /* 0x000fe20000410000 */
[----:B------:R-:W-:Y:S01]  /*0870*/  FADD.FTZ R80, R75, R10 ;  /* 0x0000000a4b507221 */ /* 0x000fe20000010000 */
[----:B------:R-:W-:Y:S01]  /*0880*/  FMUL.FTZ R68, R83, R68 ;  /* 0x0000004453447220 */ /* 0x000fe20000410000 */
[----:B------:R-:W-:-:S02]  /*0890*/  FFMA.FTZ R71, R5, R10, R84 ;  /* 0x0000000a05477223 */ /* 0x000fc40000010054 */
[----:B------:R-:W-:Y:S02]  /*08a0*/  FADD.FTZ R75, R80, R11 ;  /* 0x0000000b504b7221 */ /* 0x000fe40000010000 */
[C---:B------:R-:W-:Y:S01]  /*08b0*/  FFMA.FTZ R84, R68.reuse, R11, R71 ;  /* 0x0000000b44547223 */ /* 0x040fe20000010047 */
[----:B------:R-:W-:Y:S01]  /*08c0*/  FFMA.FTZ R23, R68, R86, R23 ;  /* 0x0000005644177223 */ /* 0x000fe20000010017 */
[----:B------:R-:W-:Y:S01]  /*08d0*/  FADD.FTZ R31, R31, R86 ;  /* 0x000000561f1f7221 */ /* 0x000fe20000010000 */
[----:B------:R-:W-:Y:S01]  /*08e0*/  FMUL.FTZ R71, R83, R74 ;  /* 0x0000004a53477220 */ /* 0x000fe20000410000 */
[----:B------:R-:W-:Y:S02]  /*08f0*/  HADD2.F32 R86, -RZ, R51.H0_H0 ;  /* 0x20000033ff567230 */ /* 0x000fe40000004100 */
[----:B------:R-:W-:Y:S01]  /*0900*/  FADD.FTZ R74, R75, R70 ;  /* 0x000000464b4a7221 */ /* 0x000fe20000010000 */
[----:B------:R-:W-:-:S03]  /*0910*/  FFMA.FTZ R75, R9, R70, R84 ;  /* 0x00000046094b7223 */ /* 0x000fc60000010054 */
[----:B------:R-:W-:Y:S01]  /*0920*/  FADD.FTZ R77, R74, R69 ;  /* 0x000000454a4d7221 */ /* 0x000fe20000010000 */
[----:B------:R-:W-:Y:S01]  /*0930*/  FMUL.FTZ R80, R86, R73 ;  /* 0x0000004956507220 */ /* 0x000fe20000410000 */
[----:B------:R-:W-:Y:S01]  /*0940*/  FFMA.FTZ R74, R72, R69, R75 ;  /* 0x00000045484a7223 */ /* 0x000fe2000001004b */
        /* <DEDUP_REMOVED lines=13> */
.L_x_3782:
        /* <DEDUP_REMOVED lines=9> */
.L_x_3783:
[----:B------:R-:W-:Y:S05]  /*0ab0*/  BSYNC.RECONVERGENT B1 ;  /* 0x0000000000017941 */ /* 0x000fea0003800200 */
.L_x_3781:
        /* <DEDUP_REMOVED lines=21> */
.L_x_3821:
[----:B------:R-:W3:Y:S01]  /*0c10*/  @P2 LDC R75, c[0x0][0x388] ;  /* 0x0000e200ff4b2b82 */ /* 0x000ee20000000800 */
[----:B------:R-:W-:Y:S01]  /*0c20*/  @P2 IADD3 R78, PT, PT, R78, -0x1, RZ ;  /* 0xffffffff4e4e2810 */ /* 0x000fe20007ffe0ff */
[----:B------:R-:W-:Y:S01]  /*0c30*/  BSSY.RECONVERGENT B2, `(.L_x_3785) ;  /* 0x00001cd000027945 */ /* 0x000fe20003800200 */
[----:B------:R-:W-:Y:S01]  /*0c40*/  ISETP.GE.U32.AND P1, PT, R2, 0x20, PT ;  /* 0x000000200200780c */ /* 0x000fe20003f26070 */
[----:B-1----:R-:W-:Y:S02]  /*0c50*/  FADD.FTZ R79, R76, R79 ;  /* 0x0000004f4c4f7221 */ /* 0x002fe40000010000 */
[----:B---3--:R-:W-:-:S05]  /*0c60*/  @P2 IMAD R78, R78, R75, RZ ;  /* 0x0000004b4e4e2224 */ /* 0x008fca00078e02ff */
[----:B------:R-:W-:-:S04]  /*0c70*/  @P2 SHF.R.S32.HI R75, RZ, 0x1f, R78 ;  /* 0x0000001fff4b2819 */ /* 0x000fc8000001144e */
[----:B------:R-:W-:Y:S01]  /*0c80*/  @P2 LEA.HI R75, R75, R78, RZ, 0x3 ;  /* 0x0000004e4b4b2211 */ /* 0x000fe200078f18ff */
[----:B--2---:R-:W-:-:S03]  /*0c90*/  FADD.FTZ R78, R77, R86 ;  /* 0x000000564d4e7221 */ /* 0x004fc60000010000 */
[----:B------:R-:W-:Y:S02]  /*0ca0*/  @P2 LEA.HI.SX32 R84, R75, R0, 0x1d ;  /* 0x000000004b542211 */ /* 0x000fe400078feaff */
[----:B------:R-:W-:Y:S02]  /*0cb0*/  CS2R R74, SRZ ;  /* 0x00000000004a7805 */ /* 0x000fe4000001ff00 */
[----:B------:R-:W-:Y:S02]  /*0cc0*/  @P2 MOV R75, RZ ;  /* 0x000000ff004b2202 */ /* 0x000fe40000000f00 */
        /* <DEDUP_REMOVED lines=27> */
[----:B------:R-:W-:-:S05]  /*0e80*/  HADD2.F32 R76, -RZ, R44.H0_H0 ;  /* 0x2000002cff4c7230 */ /* 0x000fca0000004100 */
[----:B------:R-:W-:Y:S01]  /*0e90*/  FMUL.FTZ R86, R77, R76 ;  /* 0x0000004c4d567220 */ /* 0x000fe20000410000 */
[----:B-----5:R-:W-:-:S04]  /*0ea0*/  HADD2.F32 R76, -RZ, R52.H0_H0 ;  /* 0x20000034ff4c7230 */ /* 0x020fc80000004100 */
[----:B------:R-:W-:Y:S01]  /*0eb0*/  F2FP.F16.F32.PACK_AB R86, RZ, R86 ;  /* 0x00000056ff56723e */ /* 0x000fe200000000ff */
[----:B------:R-:W-:-:S03]  /*0ec0*/  FFMA.FTZ R36, R77, R76, R36 ;  /* 0x0000004c4d247223 */ /* 0x000fc60000010024 */
[----:B------:R-:W-:-:S07]  /*0ed0*/  PRMT R56, R86, 0x7610, R56 ;  /* 0x0000761056387816 */ /* 0x000fce0000000038 */
.L_x_3791:
[----:B------:R-:W-:Y:S05]  /*0ee0*/  BSYNC.RECONVERGENT B3 ;  /* 0x0000000000037941 */ /* 0x000fea0003800200 */
.L_x_3790:
        /* <DEDUP_REMOVED lines=8> */
[----:B------:R-:W-:-:S04]  /*0f70*/  FMUL.FTZ R76, R76, UR10 ;  /* 0x0000000a4c4c7c20 */ /* 0x000fc80008410000 */
[----:B------:R-:W-:Y:S01]  /*0f80*/  FMUL.FTZ R86, R76, R77 ;  /* 0x0000004d4c567220 */ /* 0x000fe20000410000 */
[----:B-----5:R-:W-:-:S04]  /*0f90*/  HADD2.F32 R77, -RZ, R52.H1_H1 ;  /* 0x30000034ff4d7230 */ /* 0x020fc80000004100 */
[----:B------:R-:W-:Y:S01]  /*0fa0*/  F2FP.F16.F32.PACK_AB R86, RZ, R86 ;  /* 0x00000056ff56723e */ /* 0x000fe200000000ff */
[----:B------:R-:W-:-:S03]  /*0fb0*/  FFMA.FTZ R37, R76, R77, R37 ;  /* 0x0000004d4c257223 */ /* 0x000fc60000010025 */
[----:B------:R-:W-:-:S07]  /*0fc0*/  PRMT R56, R56, 0x5410, R86 ;  /* 0x0000541038387816 */ /* 0x000fce0000000056 */
.L_x_3793:
[----:B------:R-:W-:Y:S05]  /*0fd0*/  BSYNC.RECONVERGENT B3 ;  /* 0x0000000000037941 */ /* 0x000fea0003800200 */
.L_x_3792:
        /* <DEDUP_REMOVED lines=14> */
.L_x_3795:
[----:B------:R-:W-:Y:S05]  /*10c0*/  BSYNC.RECONVERGENT B3 ;  /* 0x0000000000037941 */ /* 0x000fea0003800200 */
.L_x_3794:
        /* <DEDUP_REMOVED lines=14> */
.L_x_3797:
[----:B------:R-:W-:Y:S05]  /*11b0*/  BSYNC.RECONVERGENT B3 ;  /* 0x0000000000037941 */ /* 0x000fea0003800200 */
.L_x_3796:
        /* <DEDUP_REMOVED lines=14> */
.L_x_3799:
[----:B------:R-:W-:Y:S05]  /*12a0*/  BSYNC.RECONVERGENT B3 ;  /* 0x0000000000037941 */ /* 0x000fea0003800200 */
.L_x_3798:
        /* <DEDUP_REMOVED lines=14> */
.L_x_3801:
[----:B------:R-:W-:Y:S05]  /*1390*/  BSYNC.RECONVERGENT B3 ;  /* 0x0000000000037941 */ /* 0x000fea0003800200 */
.L_x_3800:
        /* <DEDUP_REMOVED lines=14> */
.L_x_3803:
[----:B------:R-:W-:Y:S05]  /*1480*/  BSYNC.RECONVERGENT B3 ;  /* 0x0000000000037941 */ /* 0x000fea0003800200 */
.L_x_3802:
        /* <DEDUP_REMOVED lines=12> */
[----:B------:R-:W-:Y:S01]  /*1550*/  PRMT R59, R59, 0x5410, R78 ;  /* 0x000054103b3b7816 */ /* 0x000fe2000000004e */
[----:B------:R-:W-:Y:S06]  /*1560*/  BRA `(.L_x_3804) ;  /* 0x0000001000a47947 */ /* 0x000fec0003800000 */
.L_x_3789:
[----:B------:R-:W0:Y:S01]  /*1570*/  @P2 LDC R63, c[0x0][0x40c] ;  /* 0x00010300ff3f2b82 */ /* 0x000e220000000800 */
[-CC-:B------:R-:W-:Y:S01]  /*1580*/  FFMA.FTZ R61, R3, R78.reuse, R79.reuse ;  /* 0x0000004e033d7223 */ /* 0x180fe2000001004f */
[----:B------:R-:W-:Y:S01]  /*1590*/  ISETP.GT.AND P1, PT, R81, RZ, PT ;  /* 0x000000ff5100720c */ /* 0x000fe20003f24270 */
[----:B------:R-:W-:Y:S01]  /*15a0*/  FFMA.FTZ R62, R8, R78, R79 ;  /* 0x0000004e083e7223 */ /* 0x000fe2000001004f */
[----:B-----5:R-:W-:Y:S02]  /*15b0*/  @P2 HADD2.F32 R65, -RZ, R52.H0_H0 ;  /* 0x20000034ff412230 */ /* 0x020fe40000004100 */
[----:B------:R-:W-:Y:S01]  /*15c0*/  FADD.FTZ R60, R6, -R61 ;  /* 0x8000003d063c7221 */ /* 0x000fe20000010000 */
[----:B------:R-:W-:Y:S02]  /*15d0*/  @P2 HADD2.F32 R64, -RZ, R44.H0_H0 ;  /* 0x2000002cff402230 */ /* 0x000fe40000004100 */
[----:B------:R-:W-:Y:S01]  /*15e0*/  FADD.FTZ R62, R7, -R62 ;  /* 0x8000003e073e7221 */ /* 0x000fe20000010000 */
[----:B------:R-:W1:Y:S01]  /*15f0*/  @P2 LDC R66, c[0x0][0x40c] ;  /* 0x00010300ff422b82 */ /* 0x000e620000000800 */
[----:B------:R-:W-:Y:S01]  /*1600*/  FMUL.FTZ R60, R83, R60 ;  /* 0x0000003c533c7220 */ /* 0x000fe20000410000 */
[----:B------:R-:W-:-:S02]  /*1610*/  @P2 HADD2.F32 R76, -RZ, R52.H1_H1 ;  /* 0x30000034ff4c2230 */ /* 0x000fc40000004100 */
[----:B------:R-:W-:Y:S01]  /*1620*/  FMUL.FTZ R62, R83, R62 ;  /* 0x0000003e533e7220 */ /* 0x000fe20000410000 */
[----:B------:R-:W-:Y:S02]  /*1630*/  @P2 HADD2.F32 R77, -RZ, R44.H1_H1 ;  /* 0x3000002cff4d2230 */ /* 0x000fe40000004100 */
[-CC-:B------:R-:W-:Y:S01]  /*1640*/  FFMA.FTZ R81, R9, R78.reuse, R79.reuse ;  /* 0x0000004e09517223 */ /* 0x180fe2000001004f */
[----:B------:R-:W-:Y:S01]  /*1650*/  FSEL R60, R60, RZ, P1 ;  /* 0x000000ff3c3c7208 */ /* 0x000fe20000800000 */
[-CC-:B------:R-:W-:Y:S01]  /*1660*/  FFMA.FTZ R87, R71, R78.reuse, R79.reuse ;  /* 0x0000004e47577223 */ /* 0x180fe2000001004f */
[----:B------:R-:W-:Y:S01]  /*1670*/  FSEL R61, R62, RZ, P1 ;  /* 0x000000ff3e3d7208 */ /* 0x000fe20000800000 */
[----:B------:R-:W-:-:S04]  /*1680*/  FFMA.FTZ R88, R82, R78, R79 ;  /* 0x0000004e52587223 */ /* 0x000fc8000001004f */
[----:B------:R-:W-:Y:S01]  /*1690*/  FADD.FTZ R88, R73, -R88 ;  /* 0x8000005849587221 */ /* 0x000fe20000010000 */
[----:B0-----:R-:W-:-:S04]  /*16a0*/  @P2 FMUL.FTZ R63, R60, R63 ;  /* 0x0000003f3c3f2220 */ /* 0x001fc80000410000 */
[-C--:B------:R-:W-:Y:S01]  /*16b0*/  @P2 FMUL.FTZ R67, R64, R63.reuse ;  /* 0x0000003f40432220 */ /* 0x080fe20000410000 */
[----:B------:R-:W-:Y:S01]  /*16c0*/  @P2 FFMA.FTZ R36, R65, R63, R36 ;  /* 0x0000003f41242223 */ /* 0x000fe20000010024 */
[--C-:B------:R-:W-:Y:S01]  /*16d0*/  FFMA.FTZ R65, R5, R78, R79.reuse ;  /* 0x0000004e05417223 */ /* 0x100fe2000001004f */
[----:B------:R-:W0:Y:S01]  /*16e0*/  @P2 LDC R63, c[0x0][0x40c] ;  /* 0x00010300ff3f2b82 */ /* 0x000e220000000800 */
[----:B-1----:R-:W-:Y:S01]  /*16f0*/  @P2 FMUL.FTZ R62, R61, R66 ;  /* 0x000000423d3e2220 */ /* 0x002fe20000410000 */
[-CC-:B------:R-:W-:Y:S01]  /*1700*/  FFMA.FTZ R64, R68, R78.reuse, R79.reuse ;  /* 0x0000004e44407223 */ /* 0x180fe2000001004f */
[----:B------:R-:W-:Y:S01]  /*1710*/  @P2 F2FP.F16.F32.PACK_AB R67, RZ, R67 ;  /* 0x00000043ff43223e */ /* 0x000fe200000000ff */
[----:B------:R-:W-:Y:S01]  /*1720*/  FFMA.FTZ R66, R72, R78, R79 ;  /* 0x0000004e48427223 */ /* 0x000fe2000001004f */
[-C--:B------:R-:W-:Y:S01]  /*1730*/  @P2 FMUL.FTZ R77, R77, R62.reuse ;  /* 0x0000003e4d4d2220 */ /* 0x080fe20000410000 */
[----:B------:R-:W-:Y:S01]  /*1740*/  @P2 FFMA.FTZ R37, R76, R62, R37 ;  /* 0x0000003e4c252223 */ /* 0x000fe20000010025 */
[----:B------:R-:W-:Y:S01]  /*1750*/  FADD.FTZ R62, R10, -R65 ;  /* 0x800000410a3e7221 */ /* 0x000fe20000010000 */
[----:B------:R-:W1:Y:S01]  /*1760*/  @P2 LDC R76, c[0x0][0x40c] ;  /* 0x00010300ff4c2b82 */ /* 0x000e620000000800 */
[----:B------:R-:W-:Y:S01]  /*1770*/  FADD.FTZ R64, R11, -R64 ;  /* 0x800000400b407221 */ /* 0x000fe20000010000 */
[----:B------:R-:W-:Y:S01]  /*1780*/  @P2 F2FP.F16.F32.PACK_AB R77, RZ, R77 ;  /* 0x0000004dff4d223e */ /* 0x000fe200000000ff */
[----:B------:R-:W-:Y:S01]  /*1790*/  FMUL.FTZ R62, R83, R62 ;  /* 0x0000003e533e7220 */ /* 0x000fe20000410000 */
[----:B------:R-:W-:Y:S01]  /*17a0*/  FADD.FTZ R78, R70, -R81 ;  /* 0x80000051464e7221 */ /* 0x000fe20000010000 */
[----:B------:R-:W-:Y:S01]  /*17b0*/  @P2 PRMT R56, R67, 0x7610, R56 ;  /* 0x0000761043382816 */ /* 0x000fe20000000038 */
[C---:B------:R-:W-:Y:S01]  /*17c0*/  FMUL.FTZ R81, R83.reuse, R64 ;  /* 0x0000004053517220 */ /* 0x040fe20000410000 */
[----:B------:R-:W-:Y:S01]  /*17d0*/  @P2 HADD2.F32 R79, -RZ, R53.H0_H0 ;  /* 0x20000035ff4f2230 */ /* 0x000fe20000004100 */
[----:B------:R-:W-:Y:S01]  /*17e0*/  FSEL R62, R62, RZ, P1 ;  /* 0x000000ff3e3e7208 */ /* 0x000fe20000800000 */
[----:B------:R-:W-:Y:S01]  /*17f0*/  FMUL.FTZ R64, R83, R78 ;  /* 0x0000004e53407220 */ /* 0x000fe20000410000 */
[----:B------:R-:W-:Y:S01]  /*1800*/  @P2 PRMT R56, R56, 0x5410, R77 ;  /* 0x0000541038382816 */ /* 0x000fe2000000004d */
[----:B------:R-:W2:Y:S01]  /*1810*/  @P2 LDC R67, c[0x0][0x40c] ;  /* 0x00010300ff432b82 */ /* 0x000ea20000000800 */
[----:B------:R-:W-:-:S02]  /*1820*/  @P2 HADD2.F32 R78, -RZ, R45.H0_H0 ;  /* 0x2000002dff4e2230 */ /* 0x000fc40000004100 */
[----:B------:R-:W-:Y:S01]  /*1830*/  FADD.FTZ R86, R69, -R66 ;  /* 0x8000004245567221 */ /* 0x000fe20000010000 */
[----:B------:R-:W-:Y:S01]  /*1840*/  FSEL R64, R64, RZ, P1 ;  /* 0x000000ff40407208 */ /* 0x000fe20000800000 */
[----:B------:R-:W-:Y:S01]  /*1850*/  FADD.FTZ R66, R80, -R87 ;  /* 0x8000005750427221 */ /* 0x000fe20000010000 */
[----:B0-----:R-:W-:Y:S01]  /*1860*/  @P2 FMUL.FTZ R77, R62, R63 ;  /* 0x0000003f3e4d2220 */ /* 0x001fe20000410000 */
[----:B------:R-:W-:Y:S01]  /*1870*/  FSEL R63, R81, RZ, P1 ;  /* 0x000000ff513f7208 */ /* 0x000fe20000800000 */
[----:B------:R-:W-:Y:S02]  /*1880*/  @P2 HADD2.F32 R81, -RZ, R45.H1_H1 ;  /* 0x3000002dff512230 */ /* 0x000fe40000004100 */
[----:B------:R-:W-:Y:S01]  /*1890*/  FMUL.FTZ R65, R83, R86 ;  /* 0x0000005653417220 */ /* 0x000fe20000410000 */
[-C--:B------:R-:W-:Y:S01]  /*18a0*/  @P2 FFMA.FTZ R38, R79, R77.reuse, R38 ;  /* 0x0000004d4f262223 */ /* 0x080fe20000010026 */
[----:B------:R-:W-:Y:S01]  /*18b0*/  @P2 FMUL.FTZ R79, R78, R77 ;  /* 0x0000004d4e4f2220 */ /* 0x000fe20000410000 */
[----:B------:R-:W-:Y:S01]  /*18c0*/  @P2 HADD2.F32 R86, -RZ, R53.H1_H1 ;  /* 0x30000035ff562230 */ /* 0x000fe20000004100 */
[----:B------:R-:W0:Y:S01]  /*18d0*/  @P2 LDC R78, c[0x0][0x40c] ;  /* 0x00010300ff4e2b82 */ /* 0x000e220000000800 */
[----:B-1----:R-:W-:Y:S01]  /*18e0*/  @P2 FMUL.FTZ R76, R63, R76 ;  /* 0x0000004c3f4c2220 */ /* 0x002fe20000410000 */
[----:B------:R-:W-:Y:S01]  /*18f0*/  FSEL R65, R65, RZ, P1 ;  /* 0x000000ff41417208 */ /* 0x000fe20000800000 */
[C---:B------:R-:W-:Y:S01]  /*1900*/  FMUL.FTZ R66, R83.reuse, R66 ;  /* 0x0000004253427220 */ /* 0x040fe20000410000 */
[----:B------:R-:W-:Y:S01]  /*1910*/  FMUL.FTZ R83, R83, R88 ;  /* 0x0000005853537220 */ /* 0x000fe20000410000 */
[-C--:B------:R-:W-:Y:S01]  /*1920*/  @P2 FMUL.FTZ R81, R81, R76.reuse ;  /* 0x0000004c51512220 */ /* 0x080fe20000410000 */
[----:B------:R-:W-:Y:S01]  /*1930*/  @P2 FFMA.FTZ R39, R86, R76, R39 ;  /* 0x0000004c56272223 */ /* 0x000fe20000010027 */
[----:B------:R-:W-:Y:S01]  /*1940*/  @P2 F2FP.F16.F32.PACK_AB R76, RZ, R79 ;  /* 0x0000004fff4c223e */ /* 0x000fe200000000ff */
[----:B------:R-:W1:Y:S01]  /*1950*/  @P2 LDC R77, c[0x0][0x40c] ;  /* 0x00010300ff4d2b82 */ /* 0x000e620000000800 */
[----:B------:R-:W-:Y:S01]  /*1960*/  @P2 HADD2.F32 R86, -RZ, R46.H0_H0 ;  /* 0x2000002eff562230 */ /* 0x000fe20000004100 */
[----:B------:R-:W-:Y:S01]  /*1970*/  @P2 F2FP.F16.F32.PACK_AB R79, RZ, R81 ;  /* 0x00000051ff4f223e */ /* 0x000fe200000000ff */
[----:B------:R-:W-:-:S02]  /*1980*/  @P2 HADD2.F32 R81, -RZ, R54.H0_H0 ;  /* 0x20000036ff512230 */ /* 0x000fc40000004100 */
[----:B--2---:R-:W-:Y:S01]  /*1990*/  @P2 FMUL.FTZ R67, R64, R67 ;  /* 0x0000004340432220 */ /* 0x004fe20000410000 */
[----:B------:R-:W-:Y:S02]  /*19a0*/  FSEL R66, R66, RZ, P1 ;  /* 0x000000ff42427208 */ /* 0x000fe40000800000 */
[----:B------:R-:W-:Y:S01]  /*19b0*/  @P2 PRMT R57, R76, 0x7610, R57 ;  /* 0x000076104c392816 */ /* 0x000fe20000000039 */
[-C--:B------:R-:W-:Y:S01]  /*19c0*/  @P2 FFMA.FTZ R32, R81, R67.reuse, R32 ;  /* 0x0000004351202223 */ /* 0x080fe20000010020 */
[----:B------:R-:W-:Y:S01]  /*19d0*/  @P2 FMUL.FTZ R67, R86, R67 ;  /* 0x0000004356432220 */ /* 0x000fe20000410000 */
[----:B------:R-:W-:Y:S01]  /*19e0*/  @P2 HADD2.F32 R86, -RZ, R54.H1_H1 ;  /* 0x30000036ff562230 */ /* 0x000fe20000004100 */
[----:B------:R-:W-:Y:S01]  /*19f0*/  @P2 PRMT R57, R57, 0x5410, R79 ;  /* 0x0000541039392816 */ /* 0x000fe2000000004f */
[----:B------:R-:W-:Y:S01]  /*1a00*/  @P2 HADD2.F32 R81, -RZ, R46.H1_H1 ;  /* 0x3000002eff512230 */ /* 0x000fe20000004100 */
[----:B------:R-:W-:Y:S01]  /*1a10*/  FSEL R83, R83, RZ, P1 ;  /* 0x000000ff53537208 */ /* 0x000fe20000800000 */
[----:B------:R-:W-:Y:S01]  /*1a20*/  @P2 HADD2.F32 R79, -RZ, R55.H0_H0 ;  /* 0x20000037ff4f2230 */ /* 0x000fe20000004100 */
[----:B------:R-:W-:Y:S01]  /*1a30*/  @P2 F2FP.F16.F32.PACK_AB R67, RZ, R67 ;  /* 0x00000043ff43223e */ /* 0x000fe200000000ff */
[----:B0-----:R-:W-:-:S03]  /*1a40*/  @P2 FMUL.FTZ R78, R65, R78 ;  /* 0x0000004e414e2220 */ /* 0x001fc60000410000 */
[----:B------:R-:W-:Y:S01]  /*1a50*/  @P2 PRMT R58, R67, 0x7610, R58 ;  /* 0x00007610433a2816 */ /* 0x000fe2000000003a */
[-C--:B------:R-:W-:Y:S01]  /*1a60*/  @P2 FFMA.FTZ R33, R86, R78.reuse, R33 ;  /* 0x0000004e56212223 */ /* 0x080fe20000010021 */
[----:B------:R-:W-:Y:S02]  /*1a70*/  @P2 HADD2.F32 R86, -RZ, R47.H0_H0 ;  /* 0x2000002fff562230 */ /* 0x000fe40000004100 */
[----:B------:R-:W-:Y:S01]  /*1a80*/  @P2 FMUL.FTZ R78, R81, R78 ;  /* 0x0000004e514e2220 */ /* 0x000fe20000410000 */
[----:B------:R-:W-:Y:S01]  /*1a90*/  MOV R67, R83 ;  /* 0x0000005300437202 */ /* 0x000fe20000000f00 */
[----:B-1----:R-:W-:-:S03]  /*1aa0*/  @P2 FMUL.FTZ R77, R66, R77 ;  /* 0x0000004d424d2220 */ /* 0x002fc60000410000 */
[----:B------:R-:W-:Y:S01]  /*1ab0*/  @P2 F2FP.F16.F32.PACK_AB R78, RZ, R78 ;  /* 0x0000004eff4e223e */ /* 0x000fe200000000ff */
[-C--:B------:R-:W-:Y:S01]  /*1ac0*/  @P2 FMUL.FTZ R76, R86, R77.reuse ;  /* 0x0000004d564c2220 */ /* 0x080fe20000410000 */
[----:B------:R-:W-:Y:S02]  /*1ad0*/  @P2 FFMA.FTZ R34, R79, R77, R34 ;  /* 0x0000004d4f222223 */ /* 0x000fe40000010022 */
[----:B------:R-:W-:Y:S02]  /*1ae0*/  @P2 PRMT R58, R58, 0x5410, R78 ;  /* 0x000054103a3a2816 */ /* 0x000fe4000000004e */
[----:B------:R-:W-:-:S04]  /*1af0*/  @P2 F2FP.F16.F32.PACK_AB R76, RZ, R76 ;  /* 0x0000004cff4c223e */ /* 0x000fc800000000ff */
        /* <DEDUP_REMOVED lines=10> */
.L_x_3788:
        /* <DEDUP_REMOVED lines=8> */
[-C--:B------:R-:W-:Y:S01]  /*1c20*/  @P3 FFMA.FTZ R76, R8, R78.reuse, R79 ;  /* 0x0000004e084c3223 */ /* 0x080fe2000001004f */
[----:B-----5:R-:W-:Y:S02]  /*1c30*/  @P2 HADD2.F32 R89, -RZ, R52.H0_H0 ;  /* 0x20000034ff592230 */ /* 0x020fe40000004100 */
[----:B------:R-:W-:Y:S01]  /*1c40*/  @P3 FADD.FTZ R77, R6, -R77 ;  /* 0x8000004d064d3221 */ /* 0x000fe20000010000 */
[----:B------:R-:W-:Y:S01]  /*1c50*/  MOV R81, R17 ;  /* 0x0000001100517202 */ /* 0x000fe20000000f00 */
[----:B------:R-:W-:Y:S01]  /*1c60*/  @P3 FADD.FTZ R76, R7, -R76 ;  /* 0x8000004c074c3221 */ /* 0x000fe20000010000 */
[----:B------:R-:W1:Y:S01]  /*1c70*/  @P2 LDC R88, c[0x0][0x40c] ;  /* 0x00010300ff582b82 */ /* 0x000e620000000800 */
[----:B------:R-:W-:Y:S01]  /*1c80*/  @P3 FFMA.FTZ R86, R83, R77, R16 ;  /* 0x0000004d53563223 */ /* 0x000fe20000010010 */
[----:B------:R-:W-:Y:S01]  /*1c90*/  @P3 FFMA.FTZ R77, R5, R78, R79 ;  /* 0x0000004e054d3223 */ /* 0x000fe2000001004f */
[----:B------:R-:W-:-:S03]  /*1ca0*/  @P3 FFMA.FTZ R81, R83, R76, R17 ;  /* 0x0000004c53513223 */ /* 0x000fc60000010011 */
[----:B------:R-:W-:Y:S01]  /*1cb0*/  @P3 FADD.FTZ R76, R10, -R77 ;  /* 0x8000004d0a4c3221 */ /* 0x000fe20000010000 */
[----:B------:R-:W-:-:S03]  /*1cc0*/  MOV R77, R18 ;  /* 0x00000012004d7202 */ /* 0x000fc60000000f00 */
[----:B------:R-:W-:Y:S01]  /*1cd0*/  @P3 FFMA.FTZ R77, R83, R76, R18 ;  /* 0x0000004c534d3223 */ /* 0x000fe20000010012 */
[----:B------:R-:W-:-:S04]  /*1ce0*/  @P3 FFMA.FTZ R76, R68, R78, R79 ;  /* 0x0000004e444c3223 */ /* 0x000fc8000001004f */
[----:B------:R-:W-:Y:S01]  /*1cf0*/  @P3 FADD.FTZ R90, R11, -R76 ;  /* 0x8000004c0b5a3221 */ /* 0x000fe20000010000 */
[----:B0-----:R-:W-:Y:S01]  /*1d00*/  @P2 FMUL.FTZ R87, R86, R87 ;  /* 0x0000005756572220 */ /* 0x001fe20000410000 */
[----:B------:R-:W-:Y:S01]  /*1d10*/  @P2 HADD2.F32 R86, -RZ, R44.H0_H0 ;  /* 0x2000002cff562230 */ /* 0x000fe20000004100 */
[----:B------:R-:W-:Y:S01]  /*1d20*/  MOV R76, R19 ;  /* 0x00000013004c7202 */ /* 0x000fe20000000f00 */
[----:B------:R-:W-:Y:S01]  /*1d30*/  @P3 FFMA.FTZ R76, R83, R90, R19 ;  /* 0x0000005a534c3223 */ /* 0x000fe20000010013 */
[-C--:B------:R-:W-:Y:S02]  /*1d40*/  @P2 FFMA.FTZ R36, R89, R87.reuse, R36 ;  /* 0x0000005759242223 */ /* 0x080fe40000010024 */
[----:B------:R-:W-:Y:S01]  /*1d50*/  @P2 FMUL.FTZ R87, R86, R87 ;  /* 0x0000005756572220 */ /* 0x000fe20000410000 */
[----:B------:R-:W-:Y:S02]  /*1d60*/  @P2 HADD2.F32 R86, -RZ, R52.H1_H1 ;  /* 0x30000034ff562230 */ /* 0x000fe40000004100 */
[----:B-1----:R-:W-:Y:S01]  /*1d70*/  @P2 FMUL.FTZ R88, R81, R88 ;  /* 0x0000005851582220 */ /* 0x002fe20000410000 */
[----:B------:R-:W-:Y:S01]  /*1d80*/  @P2 HADD2.F32 R81, -RZ, R44.H1_H1 ;  /* 0x3000002cff512230 */ /* 0x000fe20000004100 */
[----:B------:R-:W-:-:S02]  /*1d90*/  @P2 F2FP.F16.F32.PACK_AB R87, RZ, R87 ;  /* 0x00000057ff57223e */ /* 0x000fc400000000ff */
[-C--:B------:R-:W-:Y:S02]  /*1da0*/  @P2 FFMA.FTZ R37, R86, R88.reuse, R37 ;  /* 0x0000005856252223 */ /* 0x080fe40000010025 */
[----:B------:R-:W0:Y:S01]  /*1db0*/  @P2 LDC R86, c[0x0][0x40c] ;  /* 0x00010300ff562b82 */ /* 0x000e220000000800 */
[----:B------:R-:W-:Y:S01]  /*1dc0*/  @P2 FMUL.FTZ R88, R81, R88 ;  /* 0x0000005851582220 */ /* 0x000fe20000410000 */
[----:B------:R-:W-:Y:S01]  /*1dd0*/  @P3 FFMA.FTZ R81, R9, R78, R79 ;  /* 0x0000004e09513223 */ /* 0x000fe2000001004f */
[----:B------:R-:W-:-:S03]  /*1de0*/  @P2 PRMT R56, R87, 0x7610, R56 ;  /* 0x0000761057382816 */ /* 0x000fc60000000038 */
[----:B------:R-:W-:Y:S01]  /*1df0*/  @P2 F2FP.F16.F32.PACK_AB R88, RZ, R88 ;  /* 0x00000058ff58223e */ /* 0x000fe200000000ff */
[----:B------:R-:W-:Y:S01]  /*1e00*/  @P3 FADD.FTZ R89, R70, -R81 ;  /* 0x8000005146593221 */ /* 0x000fe20000010000 */
[----:B------:R-:W1:Y:S01]  /*1e10*/  @P2 LDC R87, c[0x0][0x40c] ;  /* 0x00010300ff572b82 */ /* 0x000e620000000800 */
[----:B------:R-:W-:Y:S02]  /*1e20*/  MOV R81, R12 ;  /* 0x0000000c00517202 */ /* 0x000fe40000000f00 */
[----:B------:R-:W-:Y:S01]  /*1e30*/  @P3 FFMA.FTZ R81, R83, R89, R12 ;  /* 0x0000005953513223 */ /* 0x000fe2000001000c */
[----:B------:R-:W-:Y:S01]  /*1e40*/  @P2 PRMT R56, R56, 0x5410, R88 ;  /* 0x0000541038382816 */ /* 0x000fe20000000058 */
[----:B------:R-:W-:-:S03]  /*1e50*/  @P2 HADD2.F32 R89, -RZ, R53.H0_H0 ;  /* 0x20000035ff592230 */ /* 0x000fc60000004100 */
[----:B------:R-:W2:Y:S01]  /*1e60*/  @P2 LDC R88, c[0x0][0x40c] ;  /* 0x00010300ff582b82 */ /* 0x000ea20000000800 */
[----:B0-----:R-:W-:Y:S01]  /*1e70*/  @P2 FMUL.FTZ R77, R77, R86 ;  /* 0x000000564d4d2220 */ /* 0x001fe20000410000 */
[----:B------:R-:W-:-:S03]  /*1e80*/  @P2 HADD2.F32 R86, -RZ, R45.H0_H0 ;  /* 0x2000002dff562230 */ /* 0x000fc60000004100 */
[-C--:B------:R-:W-:Y:S02]  /*1e90*/  @P2 FFMA.FTZ R38, R89, R77.reuse, R38 ;  /* 0x0000004d59262223 */ /* 0x080fe40000010026 */
[----:B------:R-:W-:Y:S01]  /*1ea0*/  @P2 FMUL.FTZ R77, R86, R77 ;  /* 0x0000004d564d2220 */ /* 0x000fe20000410000 */
[----:B------:R-:W-:Y:S01]  /*1eb0*/  @P3 FFMA.FTZ R86, R72, R78, R79 ;  /* 0x0000004e48563223 */ /* 0x000fe2000001004f */
[----:B------:R-:W0:Y:S01]  /*1ec0*/  @P2 LDC R89, c[0x0][0x40c] ;  /* 0x00010300ff592b82 */ /* 0x000e220000000800 */
[----:B-1----:R-:W-:Y:S01]  /*1ed0*/  @P2 FMUL.FTZ R76, R76, R87 ;  /* 0x000000574c4c2220 */ /* 0x002fe20000410000 */
[----:B------:R-:W-:Y:S02]  /*1ee0*/  @P2 HADD2.F32 R87, -RZ, R45.H1_H1 ;  /* 0x3000002dff572230 */ /* 0x000fe40000004100 */
[----:B------:R-:W-:Y:S01]  /*1ef0*/  @P3 FADD.FTZ R90, R69, -R86 ;  /* 0x80000056455a3221 */ /* 0x000fe20000010000 */
[----:B------:R-:W-:Y:S02]  /*1f00*/  MOV R86, R13 ;  /* 0x0000000d00567202 */ /* 0x000fe40000000f00 */
[----:B------:R-:W-:Y:S01]  /*1f10*/  @P2 F2FP.F16.F32.PACK_AB R77, RZ, R77 ;  /* 0x0000004dff4d223e */ /* 0x000fe200000000ff */
[----:B------:R-:W-:Y:S01]  /*1f20*/  @P3 FFMA.FTZ R86, R83, R90, R13 ;  /* 0x0000005a53563223 */ /* 0x000fe2000001000d */
[----:B------:R-:W-:-:S02]  /*1f30*/  @P2 HADD2.F32 R90, -RZ, R53.H1_H1 ;  /* 0x30000035ff5a2230 */ /* 0x000fc40000004100 */
[----:B--2---:R-:W-:Y:S01]  /*1f40*/  @P2 FMUL.FTZ R81, R81, R88 ;  /* 0x0000005851512220 */ /* 0x004fe20000410000 */
[----:B------:R-:W-:Y:S01]  /*1f50*/  @P2 HADD2.F32 R88, -RZ, R46.H0_H0 ;  /* 0x2000002eff582230 */ /* 0x000fe20000004100 */
[----:B------:R-:W-:Y:S01]  /*1f60*/  @P2 PRMT R57, R77, 0x7610, R57 ;  /* 0x000076104d392816 */ /* 0x000fe20000000039 */
[-C--:B------:R-:W-:Y:S01]  /*1f70*/  @P2 FFMA.FTZ R39, R90, R76.reuse, R39 ;  /* 0x0000004c5a272223 */ /* 0x080fe20000010027 */
[----:B------:R-:W-:Y:S01]  /*1f80*/  @P2 FMUL.FTZ R76, R87, R76 ;  /* 0x0000004c574c2220 */ /* 0x000fe20000410000 */
[----:B------:R-:W1:Y:S01]  /*1f90*/  @P2 LDC R90, c[0x0][0x40c] ;  /* 0x00010300ff5a2b82 */ /* 0x000e620000000800 */
[----:B------:R-:W-:-:S03]  /*1fa0*/  @P2 HADD2.F32 R87, -RZ, R54.H0_H0 ;  /* 0x20000036ff572230 */ /* 0x000fc60000004100 */
[----:B------:R-:W-:Y:S02]  /*1fb0*/  @P2 F2FP.F16.F32.PACK_AB R76, RZ, R76 ;  /* 0x0000004cff4c223e */ /* 0x000fe400000000ff */
[-C--:B------:R-:W-:Y:S01]  /*1fc0*/  @P2 FFMA.FTZ R32, R87, R81.reuse, R32 ;  /* 0x0000005157202223 */ /* 0x080fe20000010020 */
[----:B------:R-:W-:Y:S01]  /*1fd0*/  @P3 FFMA.FTZ R87, R71, R78, R79 ;  /* 0x0000004e47573223 */ /* 0x000fe2000001004f */
[----:B------:R-:W-:Y:S01]  /*1fe0*/  @P2 FMUL.FTZ R81, R88, R81 ;  /* 0x0000005158512220 */ /* 0x000fe20000410000 */
[----:B0-----:R-:W-:Y:S01]  /*1ff0*/  @P2 FMUL.FTZ R86, R86, R89 ;  /* 0x0000005956562220 */ /* 0x001fe20000410000 */
[----:B------:R-:W-:Y:S02]  /*2000*/  @P2 HADD2.F32 R89, -RZ, R46.H1_H1 ;  /* 0x3000002eff592230 */ /* 0x000fe40000004100 */
[----:B------:R-:W-:Y:S01]  /*2010*/  @P3 FADD.FTZ R88, R80, -R87 ;  /* 0x8000005750583221 */ /* 0x000fe20000010000 */
[----:B------:R-:W-:Y:S02]  /*2020*/  MOV R87, R14 ;  /* 0x0000000e00577202 */ /* 0x000fe40000000f00 */
[----:B------:R-:W-:Y:S01]  /*2030*/  @P2 F2FP.F16.F32.PACK_AB R81, RZ, R81 ;  /* 0x00000051ff51223e */ /* 0x000fe200000000ff */
[----:B------:R-:W-:Y:S01]  /*2040*/  @P3 FFMA.FTZ R87, R83, R88, R14 ;  /* 0x0000005853573223 */ /* 0x000fe2000001000e */
[----:B------:R-:W-:Y:S01]  /*2050*/  @P2 HADD2.F32 R88, -RZ, R54.H1_H1 ;  /* 0x30000036ff582230 */ /* 0x000fe20000004100 */
[----:B------:R-:W-:-:S02]  /*2060*/  @P2 PRMT R57, R57, 0x5410, R76 ;  /* 0x0000541039392816 */ /* 0x000fc4000000004c */
[----:B------:R-:W-:Y:S02]  /*2070*/  @P2 PRMT R58, R81, 0x7610, R58 ;  /* 0x00007610513a2816 */ /* 0x000fe4000000003a */
[-C--:B------:R-:W-:Y:S01]  /*2080*/  @P2 FFMA.FTZ R33, R88, R86.reuse, R33 ;  /* 0x0000005658212223 */ /* 0x080fe20000010021 */
[----:B------:R-:W-:Y:S01]  /*2090*/  @P2 FMUL.FTZ R86, R89, R86 ;  /* 0x0000005659562220 */ /* 0x000fe20000410000 */
[----:B------:R-:W-:Y:S02]  /*20a0*/  @P2 HADD2.F32 R89, -RZ, R55.H0_H0 ;  /* 0x20000037ff592230 */ /* 0x000fe40000004100 */
[----:B-1----:R-:W-:Y:S01]  /*20b0*/  @P2 FMUL.FTZ R87, R87, R90 ;  /* 0x0000005a57572220 */ /* 0x002fe20000410000 */
[----:B------:R-:W-:Y:S01]  /*20c0*/  @P2 HADD2.F32 R88, -RZ, R47.H0_H0 ;  /* 0x2000002fff582230 */ /* 0x000fe20000004100 */
[----:B------:R-:W-:Y:S02]  /*20d0*/  @P2 F2FP.F16.F32.PACK_AB R86, RZ, R86 ;  /* 0x00000056ff56223e */ /* 0x000fe400000000ff */
[----:B------:R-:W-:-:S02]  /*20e0*/  @P2 FFMA.FTZ R34, R89, R87, R34 ;  /* 0x0000005759222223 */ /* 0x000fc40000010022 */
[----:B------:R-:W-:Y:S01]  /*20f0*/  @P2 FMUL.FTZ R87, R88, R87 ;  /* 0x0000005758572220 */ /* 0x000fe20000410000 */
[----:B------:R-:W-:-:S04]  /*2100*/  @P2 PRMT R58, R58, 0x5410, R86 ;  /* 0x000054103a3a2816 */ /* 0x000fc80000000056 */
[----:B------:R-:W-:-:S04]  /*2110*/  @P2 F2FP.F16.F32.PACK_AB R87, RZ, R87 ;  /* 0x00000057ff57223e */ /* 0x000fc800000000ff */
[----:B------:R-:W-:Y:S01]  /*2120*/  @P2 PRMT R59, R87, 0x7610, R59 ;  /* 0x00007610573b2816 */ /* 0x000fe2000000003b */
[----:B------:R-:W-:Y:S06]  /*2130*/  @!P2 BRA `(.L_x_3804) ;  /* 0x0000000400b0a947 */ /* 0x000fec0003800000 */
[----:B------:R-:W-:Y:S01]  /*2140*/  @P3 FFMA.FTZ R78, R82, R78, R79 ;  /* 0x0000004e524e3223 */ /* 0x000fe2000001004f */
[----:B------:R-:W-:Y:S01]  /*2150*/  MOV R76, R15 ;  /* 0x0000000f004c7202 */ /* 0x000fe20000000f00 */
        /* <DEDUP_REMOVED lines=10> */
.L_x_3805:
        /* <DEDUP_REMOVED lines=9> */
[----:B------:R-:W0:Y:S01]  /*2290*/  @P2 LDC R79, c[0x0][0x40c] ;  /* 0x00010300ff4f2b82 */ /* 0x000e220000000800 */
[----:B------:R-:W-:Y:S01]  /*22a0*/  @P3 FADD.FTZ R76, R11, -R64 ;  /* 0x800000400b4c3221 */ /* 0x000fe20000010000 */
[----:B------:R-:W-:Y:S01]  /*22b0*/  MOV R60, R16 ;  /* 0x00000010003c7202 */ /* 0x000fe20000000f00 */
[C---:B------:R-:W-:Y:S01]  /*22c0*/  @P3 FFMA.FTZ R60, R83.reuse, R63, R16 ;  /* 0x0000003f533c3223 */ /* 0x040fe20000010010 */
[----:B------:R-:W-:Y:S01]  /*22d0*/  MOV R63, R19 ;  /* 0x00000013003f7202 */ /* 0x000fe20000000f00 */
[----:B------:R-:W-:Y:S01]  /*22e0*/  @P3 FFMA.FTZ R63, R83, R76, R19 ;  /* 0x0000004c533f3223 */ /* 0x000fe20000010013 */
[----:B------:R-:W-:Y:S01]  /*22f0*/  @P3 FADD.FTZ R78, R73, -R78 ;  /* 0x8000004e494e3221 */ /* 0x000fe20000010000 */
[----:B------:R-:W-:Y:S01]  /*2300*/  MOV R67, R15 ;  /* 0x0000000f00437202 */ /* 0x000fe20000000f00 */
[----:B------:R-:W1:Y:S01]  /*2310*/  @P2 LDC R76, c[0x0][0x40c] ;  /* 0x00010300ff4c2b82 */ /* 0x000e620000000800 */
[----:B------:R-:W-:Y:S01]  /*2320*/  @P3 FADD.FTZ R65, R70, -R65 ;  /* 0x8000004146413221 */ /* 0x000fe20000010000 */
[----:B------:R-:W-:Y:S01]  /*2330*/  @P3 FFMA.FTZ R67, R83, R78, R15 ;  /* 0x0000004e53433223 */ /* 0x000fe2000001000f */
[----:B------:R-:W-:Y:S01]  /*2340*/  @P3 FADD.FTZ R78, R69, -R66 ;  /* 0x80000042454e3221 */ /* 0x000fe20000010000 */
[----:B------:R-:W-:Y:S01]  /*2350*/  MOV R64, R12 ;  /* 0x0000000c00407202 */ /* 0x000fe20000000f00 */
[----:B------:R-:W-:-:S02]  /*2360*/  @P2 HADD2.F32 R66, -RZ, R44.H0_H0 ;  /* 0x2000002cff422230 */ /* 0x000fc40000004100 */
[C---:B------:R-:W-:Y:S01]  /*2370*/  @P3 FFMA.FTZ R64, R83.reuse, R65, R12 ;  /* 0x0000004153403223 */ /* 0x040fe2000001000c */
[----:B------:R-:W-:Y:S01]  /*2380*/  MOV R65, R13 ;  /* 0x0000000d00417202 */ /* 0x000fe20000000f00 */
[----:B------:R-:W2:Y:S01]  /*2390*/  @P2 LDC R87, c[0x0][0x40c] ;  /* 0x00010300ff572b82 */ /* 0x000ea20000000800 */
[----:B------:R-:W-:Y:S01]  /*23a0*/  @P3 FFMA.FTZ R65, R83, R78, R13 ;  /* 0x0000004e53413223 */ /* 0x000fe2000001000d */
[----:B------:R-:W-:Y:S01]  /*23b0*/  @P3 FADD.FTZ R78, R80, -R77 ;  /* 0x8000004d504e3221 */ /* 0x000fe20000010000 */
[----:B------:R-:W-:Y:S01]  /*23c0*/  @P3 FADD.FTZ R62, R7, -R62 ;  /* 0x8000003e073e3221 */ /* 0x000fe20000010000 */
[----:B------:R-:W-:Y:S01]  /*23d0*/  @P3 FADD.FTZ R81, R10, -R81 ;  /* 0x800000510a513221 */ /* 0x000fe20000010000 */
[----:B------:R-:W-:Y:S01]  /*23e0*/  MOV R61, R17 ;  /* 0x00000011003d7202 */ /* 0x000fe20000000f00 */
[--C-:B-----5:R-:W-:Y:S02]  /*23f0*/  @P2 HADD2.F32 R86, -RZ, R52.reuse.H1_H1 ;  /* 0x30000034ff562230 */ /* 0x120fe40000004100 */
[C---:B------:R-:W-:Y:S01]  /*2400*/  @P3 FFMA.FTZ R61, R83.reuse, R62, R17 ;  /* 0x0000003e533d3223 */ /* 0x040fe20000010011 */
[----:B0-----:R-:W-:Y:S01]  /*2410*/  @P2 FMUL.FTZ R79, R60, R79 ;  /* 0x0000004f3c4f2220 */ /* 0x001fe20000410000 */
[----:B------:R-:W-:Y:S01]  /*2420*/  MOV R62, R18 ;  /* 0x00000012003e7202 */ /* 0x000fe20000000f00 */
[----:B------:R-:W-:Y:S01]  /*2430*/  @P3 FFMA.FTZ R62, R83, R81, R18 ;  /* 0x00000051533e3223 */ /* 0x000fe20000010012 */
[----:B------:R-:W-:-:S02]  /*2440*/  @P2 HADD2.F32 R81, -RZ, R52.H0_H0 ;  /* 0x20000034ff512230 */ /* 0x000fc40000004100 */
[----:B------:R-:W-:Y:S01]  /*2450*/  @P2 FMUL.FTZ R77, R66, R79 ;  /* 0x0000004f424d2220 */ /* 0x000fe20000410000 */
[----:B------:R-:W-:Y:S01]  /*2460*/  MOV R66, R14 ;  /* 0x0000000e00427202 */ /* 0x000fe20000000f00 */
[----:B------:R-:W-:Y:S01]  /*2470*/  @P3 FFMA.FTZ R66, R83, R78, R14 ;  /* 0x0000004e53423223 */ /* 0x000fe2000001000e */
[--C-:B------:R-:W-:Y:S01]  /*2480*/  @P2 HADD2.F32 R88, -RZ, R53.reuse.H1_H1 ;  /* 0x30000035ff582230 */ /* 0x100fe20000004100 */
[----:B------:R-:W0:Y:S01]  /*2490*/  @P2 LDC R78, c[0x0][0x40c] ;  /* 0x00010300ff4e2b82 */ /* 0x000e220000000800 */
[----:B------:R-:W-:Y:S01]  /*24a0*/  @P2 F2FP.F16.F32.PACK_AB R77, RZ, R77 ;  /* 0x0000004dff4d223e */ /* 0x000fe200000000ff */
[----:B-1----:R-:W-:Y:S01]  /*24b0*/  @P2 FMUL.FTZ R76, R61, R76 ;  /* 0x0000004c3d4c2220 */ /* 0x002fe20000410000 */
[----:B------:R-:W-:Y:S01]  /*24c0*/  @P2 FFMA.FTZ R36, R81, R79, R36 ;  /* 0x0000004f51242223 */ /* 0x000fe20000010024 */
[----:B------:R-:W-:Y:S01]  /*24d0*/  @P2 HADD2.F32 R81, -RZ, R53.H0_H0 ;  /* 0x20000035ff512230 */ /* 0x000fe20000004100 */
[----:B------:R-:W-:Y:S01]  /*24e0*/  @P2 PRMT R56, R77, 0x7610, R56 ;  /* 0x000076104d382816 */ /* 0x000fe20000000038 */
[----:B------:R-:W-:-:S02]  /*24f0*/  @P2 HADD2.F32 R77, -RZ, R44.H1_H1 ;  /* 0x3000002cff4d2230 */ /* 0x000fc40000004100 */
[-C--:B------:R-:W-:Y:S01]  /*2500*/  @P2 FFMA.FTZ R37, R86, R76.reuse, R37 ;  /* 0x0000004c56252223 */ /* 0x080fe20000010025 */
[----:B------:R-:W1:Y:S01]  /*2510*/  @P2 LDC R79, c[0x0][0x40c] ;  /* 0x00010300ff4f2b82 */ /* 0x000e620000000800 */
[--C-:B------:R-:W-:Y:S02]  /*2520*/  @P2 HADD2.F32 R86, -RZ, R45.reuse.H0_H0 ;  /* 0x2000002dff562230 */ /* 0x100fe40000004100 */
[----:B------:R-:W-:Y:S01]  /*2530*/  @P2 FMUL.FTZ R76, R77, R76 ;  /* 0x0000004c4d4c2220 */ /* 0x000fe20000410000 */
[----:B--2---:R-:W-:Y:S01]  /*2540*/  @P2 FMUL.FTZ R77, R62, R87 ;  /* 0x000000573e4d2220 */ /* 0x004fe20000410000 */
[----:B------:R-:W-:Y:S02]  /*2550*/  @P2 HADD2.F32 R83, -RZ, R45.H1_H1 ;  /* 0x3000002dff532230 */ /* 0x000fe40000004100 */
[----:B------:R-:W-:Y:S02]  /*2560*/  @P2 HADD2.F32 R90, -RZ, R46.H0_H0 ;  /* 0x2000002eff5a2230 */ /* 0x000fe40000004100 */
[-C--:B------:R-:W-:Y:S01]  /*2570*/  @P2 FFMA.FTZ R38, R81, R77.reuse, R38 ;  /* 0x0000004d51262223 */ /* 0x080fe20000010026 */
[----:B------:R-:W-:Y:S01]  /*2580*/  @P2 FMUL.FTZ R77, R86, R77 ;  /* 0x0000004d564d2220 */ /* 0x000fe20000410000 */
[----:B------:R-:W2:Y:S01]  /*2590*/  @P2 LDC R81, c[0x0][0x40c] ;  /* 0x00010300ff512b82 */ /* 0x000ea20000000800 */
[----:B------:R-:W-:Y:S01]  /*25a0*/  @P2 HADD2.F32 R87, -RZ, R55.H0_H0 ;  /* 0x20000037ff572230 */ /* 0x000fe20000004100 */
[----:B------:R-:W-:-:S02]  /*25b0*/  @P2 F2FP.F16.F32.PACK_AB R76, RZ, R76 ;  /* 0x0000004cff4c223e */ /* 0x000fc400000000ff */
[----:B------:R-:W-:Y:S01]  /*25c0*/  @P2 F2FP.F16.F32.PACK_AB R77, RZ, R77 ;  /* 0x0000004dff4d223e */ /* 0x000fe200000000ff */
[----:B0-----:R-:W-:Y:S01]  /*25d0*/  @P2 FMUL.FTZ R78, R63, R78 ;  /* 0x0000004e3f4e2220 */ /* 0x001fe20000410000 */
[----:B------:R-:W-:Y:S02]  /*25e0*/  @P2 PRMT R56, R56, 0x5410, R76 ;  /* 0x0000541038382816 */ /* 0x000fe4000000004c */
[----:B------:R-:W0:Y:S01]  /*25f0*/  @P2 LDC R86, c[0x0][0x40c] ;  /* 0x00010300ff562b82 */ /* 0x000e220000000800 */
[----:B------:R-:W-:Y:S01]  /*2600*/  @P2 PRMT R57, R77, 0x7610, R57 ;  /* 0x000076104d392816 */ /* 0x000fe20000000039 */
[-C--:B------:R-:W-:Y:S01]  /*2610*/  @P2 FFMA.FTZ R39, R88, R78.reuse, R39 ;  /* 0x0000004e58272223 */ /* 0x080fe20000010027 */
[----:B------:R-:W-:Y:S01]  /*2620*/  @P2 FMUL.FTZ R78, R83, R78 ;  /* 0x0000004e534e2220 */ /* 0x000fe20000410000 */
[----:B------:R-:W-:Y:S02]  /*2630*/  @P2 HADD2.F32 R83, -RZ, R54.H0_H0 ;  /* 0x20000036ff532230 */ /* 0x000fe40000004100 */
[----:B-1----:R-:W-:-:S02]  /*2640*/  @P2 FMUL.FTZ R79, R64, R79 ;  /* 0x0000004f404f2220 */ /* 0x002fc40000410000 */
[----:B------:R-:W1:Y:S01]  /*2650*/  @P2 LDC R88, c[0x0][0x40c] ;  /* 0x00010300ff582b82 */ /* 0x000e620000000800 */
[----:B------:R-:W-:Y:S01]  /*2660*/  @P2 F2FP.F16.F32.PACK_AB R78, RZ, R78 ;  /* 0x0000004eff4e223e */ /* 0x000fe200000000ff */
[-C--:B------:R-:W-:Y:S01]  /*2670*/  @P2 FFMA.FTZ R32, R83, R79.reuse, R32 ;  /* 0x0000004f53202223 */ /* 0x080fe20000010020 */
[----:B------:R-:W-:Y:S01]  /*2680*/  @P2 FMUL.FTZ R79, R90, R79 ;  /* 0x0000004f5a4f2220 */ /* 0x000fe20000410000 */
[----:B------:R-:W-:Y:S01]  /*2690*/  @P2 HADD2.F32 R90, -RZ, R54.H1_H1 ;  /* 0x30000036ff5a2230 */ /* 0x000fe20000004100 */
[----:B------:R-:W-:Y:S01]  /*26a0*/  @P2 PRMT R57, R57, 0x5410, R78 ;  /* 0x0000541039392816 */ /* 0x000fe2000000004e */
[----:B------:R-:W-:Y:S02]  /*26b0*/  @P2 HADD2.F32 R83, -RZ, R46.H1_H1 ;  /* 0x3000002eff532230 */ /* 0x000fe40000004100 */
[----:B--2---:R-:W-:Y:S01]  /*26c0*/  @P2 FMUL.FTZ R81, R66, R81 ;  /* 0x0000005142512220 */ /* 0x004fe20000410000 */
[----:B------:R-:W-:-:S03]  /*26d0*/  @P2 F2FP.F16.F32.PACK_AB R79, RZ, R79 ;  /* 0x0000004fff4f223e */ /* 0x000fc600000000ff */
[----:B------:R-:W-:Y:S01]  /*26e0*/  @P2 FFMA.FTZ R34, R87, R81, R34 ;  /* 0x0000005157222223 */ /* 0x000fe20000010022 */
[----:B------:R-:W-:Y:S01]  /*26f0*/  @P2 HADD2.F32 R87, -RZ, R47.H1_H1 ;  /* 0x3000002fff572230 */ /* 0x000fe20000004100 */
[----:B------:R-:W-:Y:S01]  /*2700*/  @P2 PRMT R58, R79, 0x7610, R58 ;  /* 0x000076104f3a2816 */ /* 0x000fe2000000003a */
[----:B0-----:R-:W-:-:S04]  /*2710*/  @P2 FMUL.FTZ R86, R65, R86 ;  /* 0x0000005641562220 */ /* 0x001fc80000410000 */
[-C--:B------:R-:W-:Y:S01]  /*2720*/  @P2 FFMA.FTZ R33, R90, R86.reuse, R33 ;  /* 0x000000565a212223 */ /* 0x080fe20000010021 */
[----:B------:R-:W-:Y:S01]  /*2730*/  @P2 FMUL.FTZ R83, R83, R86 ;  /* 0x0000005653532220 */ /* 0x000fe20000410000 */
[----:B------:R-:W-:Y:S02]  /*2740*/  @P2 HADD2.F32 R86, -RZ, R47.H0_H0 ;  /* 0x2000002fff562230 */ /* 0x000fe40000004100 */
[----:B-1----:R-:W-:Y:S02]  /*2750*/  @P2 FMUL.FTZ R88, R67, R88 ;  /* 0x0000005843582220 */ /* 0x002fe40000410000 */
[----:B------:R-:W-:Y:S01]  /*2760*/  @P2 F2FP.F16.F32.PACK_AB R83, RZ, R83 ;  /* 0x00000053ff53223e */ /* 0x000fe200000000ff */
[----:B------:R-:W-:Y:S01]  /*2770*/  @P2 FMUL.FTZ R81, R86, R81 ;  /* 0x0000005156512220 */ /* 0x000fe20000410000 */
[----:B------:R-:W-:Y:S02]  /*2780*/  @P2 HADD2.F32 R86, -RZ, R55.H1_H1 ;  /* 0x30000037ff562230 */ /* 0x000fe40000004100 */
[----:B------:R-:W-:-:S02]  /*2790*/  @P2 PRMT R58, R58, 0x5410, R83 ;  /* 0x000054103a3a2816 */ /* 0x000fc40000000053 */
[----:B------:R-:W-:Y:S01]  /*27a0*/  @P2 F2FP.F16.F32.PACK_AB R81, RZ, R81 ;  /* 0x00000051ff51223e */ /* 0x000fe200000000ff */
[-C--:B------:R-:W-:Y:S01]  /*27b0*/  @P2 FFMA.FTZ R35, R86, R88.reuse, R35 ;  /* 0x0000005856232223 */ /* 0x080fe20000010023 */
[----:B------:R-:W-:Y:S02]  /*27c0*/  @P2 FMUL.FTZ R88, R87, R88 ;  /* 0x0000005857582220 */ /* 0x000fe40000410000 */
[----:B------:R-:W-:-:S03]  /*27d0*/  @P2 PRMT R59, R81, 0x7610, R59 ;  /* 0x00007610513b2816 */ /* 0x000fc6000000003b */
[----:B------:R-:W-:-:S04]  /*27e0*/  @P2 F2FP.F16.F32.PACK_AB R88, RZ, R88 ;  /* 0x00000058ff58223e */ /* 0x000fc800000000ff */
[----:B------:R-:W-:-:S07]  /*27f0*/  @P2 PRMT R59, R59, 0x5410, R88 ;  /* 0x000054103b3b2816 */ /* 0x000fce0000000058 */
.L_x_3804:
[----:B------:R-:W-:Y:S05]  /*2800*/  BSYNC.RECONVERGENT B1 ;  /* 0x0000000000017941 */ /* 0x000fea0003800200 */
.L_x_3787:
        /* <DEDUP_REMOVED lines=14> */
.L_x_3806:
[----:B------:R1:W-:Y:S02]  /*28f0*/  @P2 STG.E.128 desc[UR6][R76.64], R56 ;  /* 0x000000384c002986 */ /* 0x0003e4000c101d06 */
.L_x_3786:
[----:B------:R-:W-:Y:S05]  /*2900*/  BSYNC.RECONVERGENT B2 ;  /* 0x0000000000027941 */ /* 0x000fea0003800200 */
.L_x_3785:
[----:B0-----:R-:W0:Y:S02]  /*2910*/  LDC.64 R74, c[0x0][0x380] ;  /* 0x0000e000ff4a7b82 */ /* 0x001e240000000a00 */
[----:B0-----:R-:W-:-:S04]  /*2920*/  LEA R4, R74, R4, 0x2 ;  /* 0x000000044a047211 */ /* 0x001fc800078e10ff */
[----:B------:R-:W-:-:S13]  /*2930*/  ISETP.GE.AND P1, PT, R4, R75, PT ;  /* 0x0000004b0400720c */ /* 0x000fda0003f26270 */
[----:B------:R-:W-:Y:S05]  /*2940*/  @!P1 BRA `(.L_x_3807) ;  /* 0xffffffd800689947 */ /* 0x000fea000383ffff */
.L_x_3780:
[----:B------:R-:W-:Y:S05]  /*2950*/  BSYNC B0 ;  /* 0x0000000000007941 */ /* 0x000fea0003800000 */
.L_x_3779:
[----:B------:R-:W0:Y:S01]  /*2960*/  S2R R18, SR_TID.X ;  /* 0x0000000000127919 */ /* 0x000e220000002100 */
        /* <DEDUP_REMOVED lines=101> */
.L_x_3809:
[----:B------:R-:W-:Y:S05]  /*2fc0*/  BSYNC.RECONVERGENT B0 ;  /* 0x0000000000007941 */ /* 0x000fea0003800200 */
.L_x_3808:
        /* <DEDUP_REMOVED lines=11> */
.L_x_3784:
        /* <DEDUP_REMOVED lines=8> */
.L_x_3811:
[----:B------:R-:W-:Y:S05]  /*3100*/  BSYNC B1 ;  /* 0x0000000000017941 */ /* 0x000fea0003800000 */
.L_x_3810:
        /* <DEDUP_REMOVED lines=8> */
.L_x_3812:
[----:B------:R-:W-:-:S05]  /*3190*/  FADD.FTZ R74, R74, R87 ;  /* 0x000000574a4a7221 */ /* 0x000fca0000010000 */
[----:B------:R-:W-:Y:S01]  /*31a0*/  MOV R92, R74 ;  /* 0x0000004a005c7202 */ /* 0x000fe20000000f00 */
[----:B------:R-:W-:Y:S01]  /*31b0*/  HFMA2 R91, -RZ, RZ, 0, 1.1920928955078125e-07 ;  /* 0x00000002ff5b7431 */ /* 0x000fe200000001ff */
[----:B------:R-:W-:-:S07]  /*31c0*/  MOV R75, R90 ;  /* 0x0000005a004b7202 */ /* 0x000fce0000000f00 */
[----:B------:R-:W-:Y:S05]  /*31d0*/  WARPSYNC.COLLECTIVE R89, `(.L_x_3813) ;  /* 0x0000000059087348 */ /* 0x000fea0003c00000 */
[----:B------:R0:W1:Y:S02]  /*31e0*/  SHFL.BFLY P1, R90, R92, R91, R93 ;  /* 0x0c00005b5c5a7389 */ /* 0x000064000002005d */
[----:B01----:R-:W-:Y:S05]  /*31f0*/  ENDCOLLECTIVE ;  /* 0x000000000000791b */ /* 0x003fea0003800000 */
.L_x_3813:
[----:B------:R-:W-:-:S05]  /*3200*/  FADD.FTZ R75, R75, R86 ;  /* 0x000000564b4b7221 */ /* 0x000fca0000010000 */
[----:B------:R-:W-:Y:S02]  /*3210*/  MOV R92, R75 ;  /* 0x0000004b005c7202 */ /* 0x000fe40000000f00 */
[----:B------:R-:W-:-:S07]  /*3220*/  MOV R77, R90 ;  /* 0x0000005a004d7202 */ /* 0x000fce0000000f00 */
[----:B------:R-:W-:Y:S05]  /*3230*/  WARPSYNC.COLLECTIVE R89, `(.L_x_3814) ;  /* 0x0000000059087348 */ /* 0x000fea0003c00000 */
[----:B------:R0:W1:Y:S02]  /*3240*/  SHFL.BFLY P1, R90, R92, R91, R93 ;  /* 0x0c00005b5c5a7389 */ /* 0x000064000002005d */
[----:B01----:R-:W-:Y:S05]  /*3250*/  ENDCOLLECTIVE ;  /* 0x000000000000791b */ /* 0x003fea0003800000 */
.L_x_3814:
[----:B------:R-:W-:-:S05]  /*3260*/  FADD.FTZ R84, R74, R77 ;  /* 0x0000004d4a547221 */ /* 0x000fca0000010000 */
[----:B------:R-:W-:Y:S01]  /*3270*/  MOV R92, R84 ;  /* 0x00000054005c7202 */ /* 0x000fe20000000f00 */
[----:B------:R-:W-:Y:S01]  /*3280*/  HFMA2 R91, -RZ, RZ, 0, 2.384185791015625e-07 ;  /* 0x00000004ff5b7431 */ /* 0x000fe200000001ff */
[----:B------:R-:W-:-:S07]  /*3290*/  MOV R76, R90 ;  /* 0x0000005a004c7202 */ /* 0x000fce0000000f00 */
[----:B------:R-:W-:Y:S05]  /*32a0*/  WARPSYNC.COLLECTIVE R89, `(.L_x_3815) ;  /* 0x0000000059087348 */ /* 0x000fea0003c00000 */
[----:B------:R0:W1:Y:S02]  /*32b0*/  SHFL.BFLY P1, R90, R92, R91, R93 ;  /* 0x0c00005b5c5a7389 */ /* 0x000064000002005d */
[----:B01----:R-:W-:Y:S05]  /*32c0*/  ENDCOLLECTIVE ;  /* 0x000000000000791b */ /* 0x003fea0003800000 */
.L_x_3815:
[----:B------:R-:W-:-:S05]  /*32d0*/  FADD.FTZ R85, R75, R76 ;  /* 0x0000004c4b557221 */ /* 0x000fca0000010000 */
[----:B------:R-:W-:Y:S02]  /*32e0*/  MOV R92, R85 ;  /* 0x00000055005c7202 */ /* 0x000fe40000000f00 */
[----:B------:R-:W-:-:S07]  /*32f0*/  MOV R77, R90 ;  /* 0x0000005a004d7202 */ /* 0x000fce0000000f00 */
[----:B------:R-:W-:Y:S05]  /*3300*/  WARPSYNC.COLLECTIVE R89, `(.L_x_3816) ;  /* 0x0000000059087348 */ /* 0x000fea0003c00000 */
[----:B------:R0:W1:Y:S02]  /*3310*/  SHFL.BFLY P1, R90, R92, R91, R93 ;  /* 0x0c00005b5c5a7389 */ /* 0x000064000002005d */
[----:B01----:R-:W-:Y:S05]  /*3320*/  ENDCOLLECTIVE ;  /* 0x000000000000791b */ /* 0x003fea0003800000 */
.L_x_3816:
[----:B------:R-:W-:-:S05]  /*3330*/  FADD.FTZ R88, R84, R77 ;  /* 0x0000004d54587221 */ /* 0x000fca0000010000 */
[----:B------:R-:W-:Y:S01]  /*3340*/  MOV R92, R88 ;  /* 0x00000058005c7202 */ /* 0x000fe20000000f00 */
[----:B------:R-:W-:Y:S01]  /*3350*/  HFMA2 R91, -RZ, RZ, 0, 4.76837158203125e-07 ;  /* 0x00000008ff5b7431 */ /* 0x000fe200000001ff */
[----:B------:R-:W-:-:S07]  /*3360*/  MOV R76, R90 ;  /* 0x0000005a004c7202 */ /* 0x000fce0000000f00 */
[----:B------:R-:W-:Y:S05]  /*3370*/  WARPSYNC.COLLECTIVE R89, `(.L_x_3817) ;  /* 0x0000000059087348 */ /* 0x000fea0003c00000 */
[----:B------:R0:W1:Y:S02]  /*3380*/  SHFL.BFLY P1, R90, R92, R91, R93 ;  /* 0x0c00005b5c5a7389 */ /* 0x000064000002005d */
[----:B01----:R-:W-:Y:S05]  /*3390*/  ENDCOLLECTIVE ;  /* 0x000000000000791b */ /* 0x003fea0003800000 */
.L_x_3817:
[----:B------:R-:W-:-:S05]  /*33a0*/  FADD.FTZ R87, R85, R76 ;  /* 0x0000004c55577221 */ /* 0x000fca0000010000 */
[----:B------:R-:W-:Y:S02]  /*33b0*/  MOV R92, R87 ;  /* 0x00000057005c7202 */ /* 0x000fe40000000f00 */
[----:B------:R-:W-:-:S07]  /*33c0*/  MOV R77, R90 ;  /* 0x0000005a004d7202 */ /* 0x000fce0000000f00 */
[----:B------:R-:W-:Y:S05]  /*33d0*/  WARPSYNC.COLLECTIVE R89, `(.L_x_3818) ;  /* 0x0000000059087348 */ /* 0x000fea0003c00000 */
[----:B------:R0:W1:Y:S02]  /*33e0*/  SHFL.BFLY P1, R90, R92, R91, R93 ;  /* 0x0c00005b5c5a7389 */ /* 0x000064000002005d */
[----:B01----:R-:W-:Y:S05]  /*33f0*/  ENDCOLLECTIVE ;  /* 0x000000000000791b */ /* 0x003fea0003800000 */
.L_x_3818:
[----:B------:R-:W-:-:S05]  /*3400*/  FADD.FTZ R76, R88, R77 ;  /* 0x0000004d584c7221 */ /* 0x000fca0000010000 */
[----:B------:R-:W-:Y:S01]  /*3410*/  MOV R92, R76 ;  /* 0x0000004c005c7202 */ /* 0x000fe20000000f00 */
[----:B------:R-:W-:Y:S01]  /*3420*/  HFMA2 R91, -RZ, RZ, 0, 9.5367431640625e-07 ;  /* 0x00000010ff5b7431 */ /* 0x000fe200000001ff */
[----:B------:R-:W-:-:S07]  /*3430*/  MOV R86, R90 ;  /* 0x0000005a00567202 */ /* 0x000fce0000000f00 */
[----:B------:R-:W-:Y:S05]  /*3440*/  WARPSYNC.COLLECTIVE R89, `(.L_x_3819) ;  /* 0x0000000059087348 */ /* 0x000fea0003c00000 */
[----:B------:R0:W1:Y:S02]  /*3450*/  SHFL.BFLY P1, R90, R92, R91, R93 ;  /* 0x0c00005b5c5a7389 */ /* 0x000064000002005d */
[----:B01----:R-:W-:Y:S05]  /*3460*/  ENDCOLLECTIVE ;  /* 0x000000000000791b */ /* 0x003fea0003800000 */
.L_x_3819:
[----:B------:R-:W-:-:S05]  /*3470*/  FADD.FTZ R77, R87, R86 ;  /* 0x00000056574d7221 */ /* 0x000fca0000010000 */
[----:B------:R-:W-:Y:S02]  /*3480*/  MOV R92, R77 ;  /* 0x0000004d005c7202 */ /* 0x000fe40000000f00 */
[----:B------:R-:W-:-:S07]  /*3490*/  MOV R79, R90 ;  /* 0x0000005a004f7202 */ /* 0x000fce0000000f00 */
[----:B------:R-:W-:Y:S05]  /*34a0*/  WARPSYNC.COLLECTIVE R89, `(.L_x_3820) ;  /* 0x0000000059087348 */ /* 0x000fea0003c00000 */
[----:B------:R0:W1:Y:S02]  /*34b0*/  SHFL.BFLY P1, R90, R92, R91, R93 ;  /* 0x0c00005b5c5a7389 */ /* 0x000064000002005d */
[----:B01----:R-:W-:Y:S05]  /*34c0*/  ENDCOLLECTIVE ;  /* 0x000000000000791b */ /* 0x003fea0003800000 */
.L_x_3820:
[----:B------:R-:W-:Y:S01]  /*34d0*/  MOV R86, R90 ;  /* 0x0000005a00567202 */ /* 0x000fe20000000f00 */
[----:B------:R-:W-:Y:S06]  /*34e0*/  BRA `(.L_x_3821) ;  /* 0xffffffd400c87947 */ /* 0x000fec000383ffff */
.L_x_3822:
        /* <DEDUP_REMOVED lines=9> */
.L_x_6462:


//--------------------- .text._ZN10layer_norm13ln_bwd_kernelINS_13Kernel_traitsI6__halfS2_fS2_fjLj256ELj1ELj4ELj1ELj16ENS_18Kernel_traits_baseILj256ES2_S2_fS2_fjLj128EEEEELb0ELb1ELb1ELb1EEEvNS_9BwdParamsE --------------------------
	.section	.text._ZN10layer_norm13ln_bwd_kernelINS_13Kernel_traitsI6__halfS2_fS2_fjLj256ELj1ELj4ELj1ELj16ENS_18Kernel_traits_baseILj256ES2_S2_fS2_fjLj128EEEEELb0ELb1ELb1ELb1EEEvNS_9BwdParamsE,"ax",@progbits
	.align	128
        .global         _ZN10layer_norm13ln_bwd_kernelINS_13Kernel_traitsI6__halfS2_fS2_fjLj256ELj1ELj4ELj1ELj16ENS_18Kernel_traits_baseILj256ES2_S2_fS2_fjLj128EEEEELb0ELb1ELb1ELb1EEEvNS_9BwdParamsE
        .type           _ZN10layer_norm13ln_bwd_kernelINS_13Kernel_traitsI6__halfS2_fS2_fjLj256ELj1ELj4ELj1ELj16ENS_18Kernel_traits_baseILj256ES2_S2_fS2_fjLj128EEEEELb0ELb1ELb1ELb1EEEvNS_9BwdParamsE,@function
        .size           _ZN10layer_norm13ln_bwd_kernelINS_13Kernel_traitsI6__halfS2_fS2_fjLj256ELj1ELj4ELj1ELj16ENS_18Kernel_traits_baseILj256ES2_S2_fS2_fjLj128EEEEELb0ELb1ELb1ELb1EEEvNS_9BwdParamsE,(.L_x_6463 - _ZN10layer_norm13ln_bwd_kernelINS_13Kernel_traitsI6__halfS2_fS2_fjLj256ELj1ELj4ELj1ELj16ENS_18Kernel_traits_baseILj256ES2_S2_fS2_fjLj128EEEEELb0ELb1ELb1ELb1EEEvNS_9BwdParamsE)
        .other          _ZN10layer_norm13ln_bwd_kernelINS_13Kernel_traitsI6__halfS2_fS2_fjLj256ELj1ELj4ELj1ELj16ENS_18Kernel_traits_baseILj256ES2_S2_fS2_fjLj128EEEEELb0ELb1ELb1ELb1EEEvNS_9BwdParamsE,@"STO_CUDA_ENTRY STV_DEFAULT"
_ZN10layer_norm13ln_bwd_kernelINS_13Kernel_traitsI6__halfS2_fS2_fjLj256ELj1ELj4ELj1ELj16ENS_18Kernel_traits_baseILj256ES2_S2_fS2_fjLj128EEEEELb0ELb1ELb1ELb1EEEvNS_9BwdParamsE:
.text._ZN10layer_norm13ln_bwd_kernelINS_13Kernel_traitsI6__halfS2_fS2_fjLj256ELj1ELj4ELj1ELj16ENS_18Kernel_traits_baseILj256ES2_S2_fS2_fjLj128EEEEELb0ELb1ELb1ELb1EEEvNS_9BwdParamsE:
        /* <DEDUP_REMOVED lines=33> */
[----:B------:R-:W5:Y:S01]  /*0210*/  LDG.E.128 R40, desc[UR6][R40.64] ;  /* 0x0000000628287981 */ /* 0x000f62000c1e1d00 */
[----:B-1----:R-:W-:-:S06]  /*0220*/  IMAD.WIDE.U32 R44, R5, 0x10, R44 ;  /* 0x00000010052c7825 */ /* 0x002fcc00078e002c */
[----:B------:R-:W5:Y:S01]  /*0230*/  LDG.E.128 R44, desc[UR6][R44.64] ;  /* 0x000000062c2c7981 */ /* 0x000f62000c1e1d00 */
[----:B------:R-:W-:-:S07]  /*0240*/  HFMA2 R19, -RZ, RZ, 0, 0 ;  /* 0x00000000ff137431 */ /* 0x000fce00000001ff */
.L_x_3850:
[----:B0-----:R-:W0:Y:S08]  /*0250*/  LDC.64 R72, c[0x0][0x3f8] ;  /* 0x0000fe00ff487b82 */ /* 0x001e300000000a00 */
        /* <DEDUP_REMOVED lines=40> */
[----:B------:R-:W-:Y:S01]  /*04e0*/  ISETP.NE.AND P0, PT, RZ, UR9, PT ;  /* 0x00000009ff007c0c */ /* 0x000fe2000bf05270 */
[----:B--2---:R-:W-:-:S03]  /*04f0*/  HADD2.F32 R80, -RZ, R46.H0_H0 ;  /* 0x2000002eff507230 */ /* 0x004fc60000004100 */
[----:B---3--:R-:W-:-:S05]  /*0500*/  FSEL R3, R3, RZ, !P0 ;  /* 0x000000ff03037208 */ /* 0x008fca0004000000 */
[--C-:B----4-:R-:W-:Y:S01]  /*0510*/  FADD.FTZ R79, R69, -R3.reuse ;  /* 0x80000003454f7221 */ /* 0x110fe20000010000 */
[--C-:B------:R-:W-:Y:S01]  /*0520*/  FADD.FTZ R89, R68, -R3.reuse ;  /* 0x8000000344597221 */ /* 0x100fe20000010000 */
[--C-:B0-----:R-:W-:Y:S01]  /*0530*/  FADD.FTZ R85, R70, -R3.reuse ;  /* 0x8000000346557221 */ /* 0x101fe20000010000 */
[--C-:B------:R-:W-:Y:S01]  /*0540*/  FADD.FTZ R69, R72, -R3.reuse ;  /* 0x8000000348457221 */ /* 0x100fe20000010000 */
[----:B------:R-:W-:Y:S01]  /*0550*/  FADD.FTZ R81, R74, -R3 ;  /* 0x800000034a517221 */ /* 0x000fe20000010000 */
[----:B------:R-:W-:Y:S02]  /*0560*/  HADD2.F32 R68, -RZ, R44.H0_H0 ;  /* 0x2000002cff447230 */ /* 0x000fe40000004100 */
[--C-:B-1----:R-:W-:Y:S02]  /*0570*/  HADD2.F32 R83, -RZ, R67.reuse.H0_H0 ;  /* 0x20000043ff537230 */ /* 0x102fe40000004100 */
[----:B------:R-:W-:Y:S02]  /*0580*/  HADD2.F32 R72, -RZ, R67.H1_H1 ;  /* 0x30000043ff487230 */ /* 0x000fe40000004100 */
[----:B------:R-:W-:-:S02]  /*0590*/  HADD2.F32 R91, -RZ, R64.H0_H0 ;  /* 0x20000040ff5b7230 */ /* 0x000fc40000004100 */
[----:B------:R-:W-:Y:S02]  /*05a0*/  HADD2.F32 R70, -RZ, R64.H1_H1 ;  /* 0x30000040ff467230 */ /* 0x000fe40000004100 */
[--C-:B------:R-:W-:Y:S02]  /*05b0*/  HADD2.F32 R87, -RZ, R66.reuse.H0_H0 ;  /* 0x20000042ff577230 */ /* 0x100fe40000004100 */
[----:B------:R-:W-:Y:S02]  /*05c0*/  HADD2.F32 R74, -RZ, R66.H1_H1 ;  /* 0x30000042ff4a7230 */ /* 0x000fe40000004100 */
[----:B-----5:R-:W-:Y:S01]  /*05d0*/  FMUL.FTZ R66, R0, R79 ;  /* 0x0000004f00427220 */ /* 0x020fe20000410000 */
[----:B------:R-:W-:Y:S02]  /*05e0*/  HADD2.F32 R67, -RZ, R44.H1_H1 ;  /* 0x3000002cff437230 */ /* 0x000fe40000004100 */
[--C-:B------:R-:W-:Y:S01]  /*05f0*/  FADD.FTZ R71, R71, -R3.reuse ;  /* 0x8000000347477221 */ /* 0x100fe20000010000 */
[--C-:B------:R-:W-:Y:S01]  /*0600*/  FADD.FTZ R73, R73, -R3.reuse ;  /* 0x8000000349497221 */ /* 0x100fe20000010000 */
[----:B------:R-:W-:Y:S01]  /*0610*/  FADD.FTZ R75, R75, -R3 ;  /* 0x800000034b4b7221 */ /* 0x000fe20000010000 */
[----:B------:R-:W-:-:S02]  /*0620*/  HADD2.F32 R78, -RZ, R65.H1_H1 ;  /* 0x30000041ff4e7230 */ /* 0x000fc40000004100 */
[----:B------:R-:W-:Y:S01]  /*0630*/  FMUL.FTZ R64, R68, R91 ;  /* 0x0000005b44407220 */ /* 0x000fe20000410000 */
[-C--:B------:R-:W-:Y:S01]  /*0640*/  FMUL.FTZ R67, R67, R70.reuse ;  /* 0x0000004643437220 */ /* 0x080fe20000410000 */
[----:B------:R-:W-:Y:S01]  /*0650*/  FFMA.FTZ R49, R66, R70, R49 ;  /* 0x0000004642317223 */ /* 0x000fe20000010031 */
[----:B------:R-:W-:Y:S01]  /*0660*/  FADD.FTZ R29, R29, R70 ;  /* 0x000000461d1d7221 */ /* 0x000fe20000010000 */
[----:B------:R-:W-:Y:S02]  /*0670*/  HADD2.F32 R79, -RZ, R45.H1_H1 ;  /* 0x3000002dff4f7230 */ /* 0x000fe40000004100 */
[C---:B------:R-:W-:Y:S01]  /*0680*/  FMUL.FTZ R3, R0.reuse, R89 ;  /* 0x0000005900037220 */ /* 0x040fe20000410000 */
[C---:B------:R-:W-:Y:S01]  /*0690*/  FMUL.FTZ R70, R0.reuse, R71 ;  /* 0x0000004700467220 */ /* 0x040fe20000410000 */
[----:B------:R-:W-:Y:S02]  /*06a0*/  HADD2.F32 R93, -RZ, R65.H0_H0 ;  /* 0x20000041ff5d7230 */ /* 0x000fe40000004100 */
[----:B------:R-:W-:Y:S01]  /*06b0*/  FMUL.FTZ R65, R0, R85 ;  /* 0x0000005500417220 */ /* 0x000fe20000410000 */
[----:B------:R-:W-:-:S02]  /*06c0*/  HADD2.F32 R68, -RZ, R45.H0_H0 ;  /* 0x2000002dff447230 */ /* 0x000fc40000004100 */
[----:B------:R-:W-:Y:S01]  /*06d0*/  FADD.FTZ R82, RZ, R64 ;  /* 0x00000040ff527221 */ /* 0x000fe20000010000 */
[-C--:B------:R-:W-:Y:S01]  /*06e0*/  FMUL.FTZ R71, R79, R78.reuse ;  /* 0x0000004e4f477220 */ /* 0x080fe20000410000 */
[----:B------:R-:W-:Y:S01]  /*06f0*/  FFMA.FTZ R51, R70, R78, R51 ;  /* 0x0000004e46337223 */ /* 0x000fe20000010033 */
[----:B------:R-:W-:Y:S01]  /*0700*/  FADD.FTZ R31, R31, R78 ;  /* 0x0000004e1f1f7221 */ /* 0x000fe20000010000 */
[----:B------:R-:W-:Y:S01]  /*0710*/  FFMA.FTZ R85, R3, R64, RZ ;  /* 0x0000004003557223 */ /* 0x000fe200000100ff */
[----:B------:R-:W-:Y:S02]  /*0720*/  HADD2.F32 R79, -RZ, R46.H1_H1 ;  /* 0x3000002eff4f7230 */ /* 0x000fe40000004100 */
[----:B------:R-:W-:Y:S01]  /*0730*/  FMUL.FTZ R78, R80, R87 ;  /* 0x00000057504e7220 */ /* 0x000fe20000410000 */
[----:B------:R-:W-:Y:S01]  /*0740*/  FMUL.FTZ R80, R0, R73 ;  /* 0x0000004900507220 */ /* 0x000fe20000410000 */
[----:B------:R-:W-:Y:S01]  /*0750*/  FMUL.FTZ R68, R68, R93 ;  /* 0x0000005d44447220 */ /* 0x000fe20000410000 */
[----:B------:R-:W-:Y:S01]  /*0760*/  FADD.FTZ R73, R82, R67 ;  /* 0x0000004352497221 */ /* 0x000fe20000010000 */
[----:B------:R-:W-:Y:S01]  /*0770*/  FFMA.FTZ R82, R66, R67, R85 ;  /* 0x0000004342527223 */ /* 0x000fe20000010055 */
[-C--:B------:R-:W-:Y:S01]  /*0780*/  FMUL.FTZ R79, R79, R74.reuse ;  /* 0x0000004a4f4f7220 */ /* 0x080fe20000410000 */
[----:B------:R-:W-:Y:S01]  /*0790*/  FFMA.FTZ R53, R80, R74, R53 ;  /* 0x0000004a50357223 */ /* 0x000fe20000010035 */
[----:B------:R-:W-:Y:S01]  /*07a0*/  FADD.FTZ R25, R25, R74 ;  /* 0x0000004a19197221 */ /* 0x000fe20000010000 */
[----:B------:R-:W-:Y:S01]  /*07b0*/  FADD.FTZ R74, R73, R68 ;  /* 0x00000044494a7221 */ /* 0x000fe20000010000 */
[----:B------:R-:W-:Y:S01]  /*07c0*/  FFMA.FTZ R73, R65, R68, R82 ;  /* 0x0000004441497223 */ /* 0x000fe20000010052 */
[----:B------:R-:W-:-:S02]  /*07d0*/  FMUL.FTZ R69, R0, R69 ;  /* 0x0000004500457220 */ /* 0x000fc40000410000 */
[----:B------:R-:W-:Y:S01]  /*07e0*/  FADD.FTZ R85, R74, R71 ;  /* 0x000000474a557221 */ /* 0x000fe20000010000 */
[----:B------:R-:W-:Y:S01]  /*07f0*/  FFMA.FTZ R74, R70, R71, R73 ;  /* 0x00000047464a7223 */ /* 0x000fe20000010049 */
[--C-:B------:R-:W-:Y:S02]  /*0800*/  HADD2.F32 R82, -RZ, R47.reuse.H0_H0 ;  /* 0x2000002fff527230 */ /* 0x100fe40000004100 */
[----:B------:R-:W-:Y:S01]  /*0810*/  FADD.FTZ R84, R85, R78 ;  /* 0x0000004e55547221 */ /* 0x000fe20000010000 */
[C---:B------:R-:W-:Y:S01]  /*0820*/  FFMA.FTZ R73, R69.reuse, R78, R74 ;  /* 0x0000004e45497223 */ /* 0x040fe2000001004a */
[----:B------:R-:W-:Y:S01]  /*0830*/  FFMA.FTZ R52, R69, R87, R52 ;  /* 0x0000005745347223 */ /* 0x000fe20000010034 */
[----:B------:R-:W-:Y:S01]  /*0840*/  FADD.FTZ R24, R24, R87 ;  /* 0x0000005718187221 */ /* 0x000fe20000010000 */
[----:B------:R-:W-:Y:S01]  /*0850*/  FMUL.FTZ R81, R0, R81 ;  /* 0x0000005100517220 */ /* 0x000fe20000410000 */
[----:B------:R-:W-:Y:S02]  /*0860*/  HADD2.F32 R87, -RZ, R47.H1_H1 ;  /* 0x3000002fff577230 */ /* 0x000fe40000004100 */
[----:B------:R-:W-:Y:S01]  /*0870*/  FMUL.FTZ R82, R82, R83 ;  /* 0x0000005352527220 */ /* 0x000fe20000410000 */
[----:B------:R-:W-:Y:S01]  /*0880*/  FADD.FTZ R85, R84, R79 ;  /* 0x0000004f54557221 */ /* 0x000fe20000010000 */
        /* <DEDUP_REMOVED lines=16> */
.L_x_3826:
        /* <DEDUP_REMOVED lines=13> */
.L_x_3827:
[----:B------:R-:W-:Y:S05]  /*0a60*/  BSYNC.RECONVERGENT B1 ;  /* 0x0000000000017941 */ /* 0x000fea0003800200 */
.L_x_3825:
        /* <DEDUP_REMOVED lines=21> */
.L_x_3862:
        /* <DEDUP_REMOVED lines=33> */
[----:B------:R-:W-:-:S04]  /*0dd0*/  FADD.FTZ R75, R64, -R75 ;  /* 0x8000004b404b7221 */ /* 0x000fc80000010000 */
[----:B------:R-:W-:-:S05]  /*0de0*/  FMUL.FTZ R75, R0, R75 ;  /* 0x0000004b004b7220 */ /* 0x000fca0000410000 */
[----:B------:R-:W-:-:S05]  /*0df0*/  FSEL R75, R75, RZ, P0 ;  /* 0x000000ff4b4b7208 */ /* 0x000fca0000000000 */
[----:B------:R-:W-:-:S04]  /*0e00*/  FMUL.FTZ R75, R75, UR11 ;  /* 0x0000000b4b4b7c20 */ /* 0x000fc80008410000 */
[----:B0-----:R-:W-:Y:S01]  /*0e10*/  FMUL.FTZ R86, R75, R74 ;  /* 0x0000004a4b567220 */ /* 0x001fe20000410000 */
[----:B-----5:R-:W-:-:S04]  /*0e20*/  HADD2.F32 R74, -RZ, R56.H0_H0 ;  /* 0x20000038ff4a7230 */ /* 0x020fc80000004100 */
[----:B------:R-:W-:Y:S01]  /*0e30*/  F2FP.F16.F32.PACK_AB R86, RZ, R86 ;  /* 0x00000056ff56723e */ /* 0x000fe200000000ff */
[----:B------:R-:W-:-:S03]  /*0e40*/  FFMA.FTZ R20, R75, R74, R20 ;  /* 0x0000004a4b147223 */ /* 0x000fc60000010014 */
[----:B------:R-:W-:-:S07]  /*0e50*/  PRMT R60, R86, 0x7610, R60 ;  /* 0x00007610563c7816 */ /* 0x000fce000000003c */
.L_x_3833:
[----:B------:R-:W-:Y:S05]  /*0e60*/  BSYNC.RECONVERGENT B2 ;  /* 0x0000000000027941 */ /* 0x000fea0003800200 */
.L_x_3832:
        /* <DEDUP_REMOVED lines=8> */
[----:B------:R-:W-:-:S05]  /*0ef0*/  HADD2.F32 R75, -RZ, R40.H1_H1 ;  /* 0x30000028ff4b7230 */ /* 0x000fca0000004100 */
[----:B0-----:R-:W-:Y:S01]  /*0f00*/  FMUL.FTZ R86, R74, R75 ;  /* 0x0000004b4a567220 */ /* 0x001fe20000410000 */
[----:B-----5:R-:W-:-:S04]  /*0f10*/  HADD2.F32 R75, -RZ, R56.H1_H1 ;  /* 0x30000038ff4b7230 */ /* 0x020fc80000004100 */
[----:B------:R-:W-:Y:S01]  /*0f20*/  F2FP.F16.F32.PACK_AB R86, RZ, R86 ;  /* 0x00000056ff56723e */ /* 0x000fe200000000ff */
[----:B------:R-:W-:-:S03]  /*0f30*/  FFMA.FTZ R21, R74, R75, R21 ;  /* 0x0000004b4a157223 */ /* 0x000fc60000010015 */
[----:B------:R-:W-:-:S07]  /*0f40*/  PRMT R60, R60, 0x5410, R86 ;  /* 0x000054103c3c7816 */ /* 0x000fce0000000056 */
.L_x_3835:
[----:B------:R-:W-:Y:S05]  /*0f50*/  BSYNC.RECONVERGENT B2 ;  /* 0x0000000000027941 */ /* 0x000fea0003800200 */
.L_x_3834:
        /* <DEDUP_REMOVED lines=14> */
.L_x_3837:
[----:B------:R-:W-:Y:S05]  /*1040*/  BSYNC.RECONVERGENT B2 ;  /* 0x0000000000027941 */ /* 0x000fea0003800200 */
.L_x_3836:
        /* <DEDUP_REMOVED lines=14> */
.L_x_3839:
[----:B------:R-:W-:Y:S05]  /*1130*/  BSYNC.RECONVERGENT B2 ;  /* 0x0000000000027941 */ /* 0x000fea0003800200 */
.L_x_3838:
        /* <DEDUP_REMOVED lines=14> */
.L_x_3841:
[----:B------:R-:W-:Y:S05]  /*1220*/  BSYNC.RECONVERGENT B2 ;  /* 0x0000000000027941 */ /* 0x000fea0003800200 */
.L_x_3840:
        /* <DEDUP_REMOVED lines=14> */
.L_x_3843:
[----:B------:R-:W-:Y:S05]  /*1310*/  BSYNC.RECONVERGENT B2 ;  /* 0x0000000000027941 */ /* 0x000fea0003800200 */
.L_x_3842:
        /* <DEDUP_REMOVED lines=14> */
.L_x_3845:
[----:B------:R-:W-:Y:S05]  /*1400*/  BSYNC.RECONVERGENT B2 ;  /* 0x0000000000027941 */ /* 0x000fea0003800200 */
.L_x_3844:
[----:B------:R-:W-:Y:S05]  /*1410*/  @!P1 BRA `(.L_x_3846) ;  /* 0x0000001000d89947 */ /* 0x000fea0003800000 */
[----:B------:R-:W-:Y:S01]  /*1420*/  FFMA.FTZ R76, R84, R7, R76 ;  /* 0x00000007544c7223 */ /* 0x000fe2000001004c */
[----:B------:R-:W-:Y:S01]  /*1430*/  ISETP.GT.AND P0, PT, R2, RZ, PT ;  /* 0x000000ff0200720c */ /* 0x000fe20003f04270 */
[----:B-----5:R-:W-:Y:S02]  /*1440*/  HADD2.F32 R2, -RZ, R59.H1_H1 ;  /* 0x3000003bff027230 */ /* 0x020fe40000004100 */
[----:B------:R-:W-:-:S04]  /*1450*/  FADD.FTZ R7, R83, -R76 ;  /* 0x8000004c53077221 */ /* 0x000fc80000010000 */
[----:B------:R-:W-:-:S05]  /*1460*/  FMUL.FTZ R7, R0, R7 ;  /* 0x0000000700077220 */ /* 0x000fca0000410000 */
[----:B------:R-:W-:Y:S01]  /*1470*/  FSEL R0, R7, RZ, P0 ;  /* 0x000000ff07007208 */ /* 0x000fe20000000000 */
[----:B------:R-:W-:-:S04]  /*1480*/  HADD2.F32 R7, -RZ, R43.H1_H1 ;  /* 0x3000002bff077230 */ /* 0x000fc80000004100 */
[----:B------:R-:W-:-:S04]  /*1490*/  FMUL.FTZ R0, R0, UR11 ;  /* 0x0000000b00007c20 */ /* 0x000fc80008410000 */
[C---:B------:R-:W-:Y:S01]  /*14a0*/  FMUL.FTZ R7, R0.reuse, R7 ;  /* 0x0000000700077220 */ /* 0x040fe20000410000 */
[----:B------:R-:W-:-:S04]  /*14b0*/  FFMA.FTZ R19, R0, R2, R19 ;  /* 0x0000000200137223 */ /* 0x000fc80000010013 */
[----:B------:R-:W-:-:S04]  /*14c0*/  F2FP.F16.F32.PACK_AB R7, RZ, R7 ;  /* 0x00000007ff07723e */ /* 0x000fc800000000ff */
[----:B------:R-:W-:Y:S01]  /*14d0*/  PRMT R63, R63, 0x5410, R7 ;  /* 0x000054103f3f7816 */ /* 0x000fe20000000007 */
[----:B------:R-:W-:Y:S06]  /*14e0*/  BRA `(.L_x_3846) ;  /* 0x0000001000a47947 */ /* 0x000fec0003800000 */
.L_x_3831:
[----:B------:R-:W1:Y:S01]  /*14f0*/  @P1 LDC R35, c[0x0][0x40c] ;  /* 0x00010300ff231b82 */ /* 0x000e620000000800 */
[-CC-:B------:R-:W-:Y:S01]  /*1500*/  FFMA.FTZ R33, R3, R7.reuse, R76.reuse ;  /* 0x0000000703217223 */ /* 0x180fe2000001004c */
[----:B------:R-:W-:Y:S01]  /*1510*/  FFMA.FTZ R32, R66, R7, R76 ;  /* 0x0000000742207223 */ /* 0x000fe2000001004c */
[----:B------:R-:W-:Y:S01]  /*1520*/  ISETP.GT.AND P0, PT, R2, RZ, PT ;  /* 0x000000ff0200720c */ /* 0x000fe20003f04270 */
[----:B-----5:R-:W-:Y:S02]  /*1530*/  @P1 HADD2.F32 R39, -RZ, R56.H0_H0 ;  /* 0x20000038ff271230 */ /* 0x020fe40000004100 */
[----:B------:R-:W-:Y:S01]  /*1540*/  FADD.FTZ R33, R64, -R33 ;  /* 0x8000002140217221 */ /* 0x000fe20000010000 */
[----:B------:R-:W-:Y:S01]  /*1550*/  FADD.FTZ R37, R67, -R32 ;  /* 0x8000002043257221 */ /* 0x000fe20000010000 */
[----:B------:R-:W-:Y:S01]  /*1560*/  @P1 HADD2.F32 R2, -RZ, R40.H0_H0 ;  /* 0x20000028ff021230 */ /* 0x000fe20000004100 */
[----:B------:R-:W2:Y:S01]  /*1570*/  @P1 LDC R34, c[0x0][0x40c] ;  /* 0x00010300ff221b82 */ /* 0x000ea20000000800 */
[C---:B------:R-:W-:Y:S01]  /*1580*/  FMUL.FTZ R33, R0.reuse, R33 ;  /* 0x0000002100217220 */ /* 0x040fe20000410000 */
[----:B------:R-:W-:Y:S01]  /*1590*/  FMUL.FTZ R37, R0, R37 ;  /* 0x0000002500257220 */ /* 0x000fe20000410000 */
[----:B------:R-:W-:-:S02]  /*15a0*/  @P1 HADD2.F32 R38, -RZ, R56.H1_H1 ;  /* 0x30000038ff261230 */ /* 0x000fc40000004100 */
[-CC-:B------:R-:W-:Y:S01]  /*15b0*/  FFMA.FTZ R75, R69, R7.reuse, R76.reuse ;  /* 0x00000007454b7223 */ /* 0x180fe2000001004c */
[----:B------:R-:W-:Y:S01]  /*15c0*/  FFMA.FTZ R93, R81, R7, R76 ;  /* 0x00000007515d7223 */ /* 0x000fe2000001004c */
[----:B------:R-:W-:Y:S01]  /*15d0*/  FSEL R36, R33, RZ, P0 ;  /* 0x000000ff21247208 */ /* 0x000fe20000000000 */
[----:B------:R-:W-:Y:S01]  /*15e0*/  @P1 HADD2.F32 R74, -RZ, R41.H0_H0 ;  /* 0x20000029ff4a1230 */ /* 0x000fe20000004100 */
[----:B------:R-:W-:Y:S01]  /*15f0*/  FSEL R37, R37, RZ, P0 ;  /* 0x000000ff25257208 */ /* 0x000fe20000000000 */
[----:B------:R-:W-:Y:S01]  /*1600*/  FADD.FTZ R91, R78, -R75 ;  /* 0x8000004b4e5b7221 */ /* 0x000fe20000010000 */
[----:B------:R-:W-:Y:S01]  /*1610*/  FADD.FTZ R75, R82, -R93 ;  /* 0x8000005d524b7221 */ /* 0x000fe20000010000 */
[----:B-1----:R-:W-:Y:S01]  /*1620*/  @P1 FMUL.FTZ R33, R36, R35 ;  /* 0x0000002324211220 */ /* 0x002fe20000410000 */
[----:B------:R-:W-:-:S03]  /*1630*/  @P1 HADD2.F32 R35, -RZ, R40.H1_H1 ;  /* 0x30000028ff231230 */ /* 0x000fc60000004100 */
[-C--:B------:R-:W-:Y:S01]  /*1640*/  @P1 FFMA.FTZ R20, R39, R33.reuse, R20 ;  /* 0x0000002127141223 */ /* 0x080fe20000010014 */
[----:B------:R-:W-:Y:S01]  /*1650*/  @P1 FMUL.FTZ R2, R2, R33 ;  /* 0x0000002102021220 */ /* 0x000fe20000410000 */
[-CC-:B------:R-:W-:Y:S01]  /*1660*/  FFMA.FTZ R33, R65, R7.reuse, R76.reuse ;  /* 0x0000000741217223 */ /* 0x180fe2000001004c */
[----:B--2---:R-:W-:Y:S01]  /*1670*/  @P1 FMUL.FTZ R32, R37, R34 ;  /* 0x0000002225201220 */ /* 0x004fe20000410000 */
[-CC-:B------:R-:W-:Y:S02]  /*1680*/  FFMA.FTZ R34, R80, R7.reuse, R76.reuse ;  /* 0x0000000750227223 */ /* 0x180fe4000001004c */
[----:B------:R-:W-:Y:S01]  /*1690*/  FADD.FTZ R87, R68, -R33 ;  /* 0x8000002144577221 */ /* 0x000fe20000010000 */
[-C--:B------:R-:W-:Y:S01]  /*16a0*/  @P1 FMUL.FTZ R39, R35, R32.reuse ;  /* 0x0000002023271220 */ /* 0x080fe20000410000 */
[----:B------:R-:W-:Y:S01]  /*16b0*/  @P1 FFMA.FTZ R21, R38, R32, R21 ;  /* 0x0000002026151223 */ /* 0x000fe20000010015 */
[----:B------:R-:W1:Y:S01]  /*16c0*/  @P1 LDC R35, c[0x0][0x40c] ;  /* 0x00010300ff231b82 */ /* 0x000e620000000800 */
[-CC-:B------:R-:W-:Y:S01]  /*16d0*/  FFMA.FTZ R32, R70, R7.reuse, R76.reuse ;  /* 0x0000000746207223 */ /* 0x180fe2000001004c */
[----:B------:R-:W-:Y:S01]  /*16e0*/  FFMA.FTZ R76, R84, R7, R76 ;  /* 0x00000007544c7223 */ /* 0x000fe2000001004c */
[----:B------:R-:W-:Y:S01]  /*16f0*/  @P1 F2FP.F16.F32.PACK_AB R7, RZ, R2 ;  /* 0x00000002ff07123e */ /* 0x000fe200000000ff */
[C---:B------:R-:W-:Y:S01]  /*1700*/  FMUL.FTZ R87, R0.reuse, R87 ;  /* 0x0000005700577220 */ /* 0x040fe20000410000 */
[----:B------:R-:W-:Y:S01]  /*1710*/  FADD.FTZ R89, R71, -R32 ;  /* 0x8000002047597221 */ /* 0x000fe20000010000 */
[----:B------:R-:W-:Y:S01]  /*1720*/  @P1 F2FP.F16.F32.PACK_AB R39, RZ, R39 ;  /* 0x00000027ff27123e */ /* 0x000fe200000000ff */
[----:B------:R-:W-:Y:S01]  /*1730*/  FADD.FTZ R33, R79, -R34 ;  /* 0x800000224f217221 */ /* 0x000fe20000010000 */
[----:B------:R-:W2:Y:S01]  /*1740*/  @P1 LDC R2, c[0x0][0x40c] ;  /* 0x00010300ff021b82 */ /* 0x000ea20000000800 */
[----:B------:R-:W-:Y:S01]  /*1750*/  FSEL R38, R87, RZ, P0 ;  /* 0x000000ff57267208 */ /* 0x000fe20000000000 */
[C---:B------:R-:W-:Y:S01]  /*1760*/  FMUL.FTZ R89, R0.reuse, R89 ;  /* 0x0000005900597220 */ /* 0x040fe20000410000 */
[----:B------:R-:W-:Y:S01]  /*1770*/  @P1 PRMT R60, R7, 0x7610, R60 ;  /* 0x00007610073c1816 */ /* 0x000fe2000000003c */
[----:B------:R-:W-:Y:S01]  /*1780*/  FMUL.FTZ R34, R0, R75 ;  /* 0x0000004b00227220 */ /* 0x000fe20000410000 */
[----:B------:R-:W-:-:S02]  /*1790*/  @P1 HADD2.F32 R75, -RZ, R57.H0_H0 ;  /* 0x20000039ff4b1230 */ /* 0x000fc40000004100 */
[----:B------:R-:W-:Y:S01]  /*17a0*/  FADD.FTZ R93, R83, -R76 ;  /* 0x8000004c535d7221 */ /* 0x000fe20000010000 */
[----:B------:R-:W-:Y:S01]  /*17b0*/  @P1 PRMT R60, R60, 0x5410, R39 ;  /* 0x000054103c3c1816 */ /* 0x000fe20000000027 */
[----:B------:R-:W3:Y:S01]  /*17c0*/  @P1 LDC R7, c[0x0][0x40c] ;  /* 0x00010300ff071b82 */ /* 0x000ee20000000800 */
[----:B------:R-:W-:Y:S01]  /*17d0*/  FSEL R39, R89, RZ, P0 ;  /* 0x000000ff59277208 */ /* 0x000fe20000000000 */
[----:B------:R-:W-:Y:S02]  /*17e0*/  @P1 HADD2.F32 R76, -RZ, R57.H1_H1 ;  /* 0x30000039ff4c1230 */ /* 0x000fe40000004100 */
[C---:B------:R-:W-:Y:S01]  /*17f0*/  FMUL.FTZ R32, R0.reuse, R91 ;  /* 0x0000005b00207220 */ /* 0x040fe20000410000 */
[----:B------:R-:W-:Y:S01]  /*1800*/  FMUL.FTZ R33, R0, R33 ;  /* 0x0000002100217220 */ /* 0x000fe20000410000 */
[----:B------:R-:W-:Y:S01]  /*1810*/  @P1 HADD2.F32 R87, -RZ, R58.H0_H0 ;  /* 0x2000003aff571230 */ /* 0x000fe20000004100 */
[----:B------:R-:W-:Y:S01]  /*1820*/  FSEL R34, R34, RZ, P0 ;  /* 0x000000ff22227208 */ /* 0x000fe20000000000 */
[----:B------:R-:W-:Y:S01]  /*1830*/  FMUL.FTZ R0, R0, R93 ;  /* 0x0000005d00007220 */ /* 0x000fe20000410000 */
[----:B-1----:R-:W-:Y:S01]  /*1840*/  @P1 FMUL.FTZ R35, R38, R35 ;  /* 0x0000002326231220 */ /* 0x002fe20000410000 */
[----:B------:R-:W-:-:S02]  /*1850*/  FSEL R32, R32, RZ, P0 ;  /* 0x000000ff20207208 */ /* 0x000fc40000000000 */
[----:B------:R-:W-:Y:S01]  /*1860*/  FSEL R33, R33, RZ, P0 ;  /* 0x000000ff21217208 */ /* 0x000fe20000000000 */
[-C--:B------:R-:W-:Y:S01]  /*1870*/  @P1 FFMA.FTZ R22, R75, R35.reuse, R22 ;  /* 0x000000234b161223 */ /* 0x080fe20000010016 */
[----:B------:R-:W-:Y:S01]  /*1880*/  @P1 FMUL.FTZ R75, R74, R35 ;  /* 0x000000234a4b1220 */ /* 0x000fe20000410000 */
[----:B------:R-:W-:Y:S01]  /*1890*/  @P1 HADD2.F32 R35, -RZ, R41.H1_H1 ;  /* 0x30000029ff231230 */ /* 0x000fe20000004100 */
[----:B------:R-:W1:Y:S01]  /*18a0*/  @P1 LDC R74, c[0x0][0x40c] ;  /* 0x00010300ff4a1b82 */ /* 0x000e620000000800 */
[----:B--2---:R-:W-:Y:S01]  /*18b0*/  @P1 FMUL.FTZ R2, R39, R2 ;  /* 0x0000000227021220 */ /* 0x004fe20000410000 */
[----:B------:R-:W-:-:S03]  /*18c0*/  FSEL R0, R0, RZ, P0 ;  /* 0x000000ff00007208 */ /* 0x000fc60000000000 */
[-C--:B------:R-:W-:Y:S01]  /*18d0*/  @P1 FFMA.FTZ R23, R76, R2.reuse, R23 ;  /* 0x000000024c171223 */ /* 0x080fe20000010017 */
[----:B------:R-:W-:Y:S01]  /*18e0*/  @P1 FMUL.FTZ R76, R35, R2 ;  /* 0x00000002234c1220 */ /* 0x000fe20000410000 */
[----:B------:R-:W-:Y:S01]  /*18f0*/  @P1 F2FP.F16.F32.PACK_AB R2, RZ, R75 ;  /* 0x0000004bff02123e */ /* 0x000fe200000000ff */
[----:B------:R-:W2:Y:S01]  /*1900*/  @P1 LDC R35, c[0x0][0x40c] ;  /* 0x00010300ff231b82 */ /* 0x000ea20000000800 */
[----:B---3--:R-:W-:Y:S02]  /*1910*/  @P1 FMUL.FTZ R7, R32, R7 ;  /* 0x0000000720071220 */ /* 0x008fe40000410000 */
[----:B------:R-:W-:Y:S01]  /*1920*/  @P1 F2FP.F16.F32.PACK_AB R75, RZ, R76 ;  /* 0x0000004cff4b123e */ /* 0x000fe200000000ff */
[--C-:B------:R-:W-:Y:S02]  /*1930*/  @P1 HADD2.F32 R76, -RZ, R42.reuse.H0_H0 ;  /* 0x2000002aff4c1230 */ /* 0x100fe40000004100 */
[-C--:B------:R-:W-:Y:S01]  /*1940*/  @P1 FFMA.FTZ R16, R87, R7.reuse, R16 ;  /* 0x0000000757101223 */ /* 0x080fe20000010010 */
[----:B------:R-:W-:Y:S01]  /*1950*/  @P1 HADD2.F32 R87, -RZ, R42.H1_H1 ;  /* 0x3000002aff571230 */ /* 0x000fe20000004100 */
[----:B------:R-:W-:Y:S01]  /*1960*/  @P1 PRMT R61, R2, 0x7610, R61 ;  /* 0x00007610023d1816 */ /* 0x000fe2000000003d */
[----:B------:R-:W-:Y:S01]  /*1970*/  @P1 FMUL.FTZ R7, R76, R7 ;  /* 0x000000074c071220 */ /* 0x000fe20000410000 */
[----:B------:R-:W-:-:S02]  /*1980*/  @P1 HADD2.F32 R76, -RZ, R58.H1_H1 ;  /* 0x3000003aff4c1230 */ /* 0x000fc40000004100 */
[----:B------:R-:W-:Y:S01]  /*1990*/  @P1 PRMT R61, R61, 0x5410, R75 ;  /* 0x000054103d3d1816 */ /* 0x000fe2000000004b */
[----:B------:R-:W-:Y:S01]  /*19a0*/  @P1 HADD2.F32 R75, -RZ, R59.H0_H0 ;  /* 0x2000003bff4b1230 */ /* 0x000fe20000004100 */
[----:B------:R-:W-:Y:S01]  /*19b0*/  @P1 F2FP.F16.F32.PACK_AB R7, RZ, R7 ;  /* 0x00000007ff07123e */ /* 0x000fe200000000ff */
[----:B-1----:R-:W-:-:S03]  /*19c0*/  @P1 FMUL.FTZ R74, R33, R74 ;  /* 0x0000004a214a1220 */ /* 0x002fc60000410000 */
[----:B------:R-:W-:Y:S01]  /*19d0*/  @P1 PRMT R62, R7, 0x7610, R62 ;  /* 0x00007610073e1816 */ /* 0x000fe2000000003e */
[-C--:B------:R-:W-:Y:S01]  /*19e0*/  @P1 FFMA.FTZ R17, R76, R74.reuse, R17 ;  /* 0x0000004a4c111223 */ /* 0x080fe20000010011 */
[----:B------:R-:W-:Y:S02]  /*19f0*/  @P1 HADD2.F32 R76, -RZ, R43.H0_H0 ;  /* 0x2000002bff4c1230 */ /* 0x000fe40000004100 */
[----:B------:R-:W-:Y:S01]  /*1a00*/  @P1 FMUL.FTZ R74, R87, R74 ;  /* 0x0000004a574a1220 */ /* 0x000fe20000410000 */
[----:B--2---:R-:W-:-:S04]  /*1a10*/  @P1 FMUL.FTZ R35, R34, R35 ;  /* 0x0000002322231220 */ /* 0x004fc80000410000 */
[----:B------:R-:W-:Y:S01]  /*1a20*/  @P1 F2FP.F16.F32.PACK_AB R74, RZ, R74 ;  /* 0x0000004aff4a123e */ /* 0x000fe200000000ff */
[-C--:B------:R-:W-:Y:S01]  /*1a30*/  @P1 FMUL.FTZ R2, R76, R35.reuse ;  /* 0x000000234c021220 */ /* 0x080fe20000410000 */
[----:B------:R-:W-:Y:S01]  /*1a40*/  @P1 FFMA.FTZ R18, R75, R35, R18 ;  /* 0x000000234b121223 */ /* 0x000fe20000010012 */
[----:B------:R-:W-:Y:S02]  /*1a50*/  MOV R35, R0 ;  /* 0x0000000000237202 */ /* 0x000fe40000000f00 */
        /* <DEDUP_REMOVED lines=12> */
.L_x_3830:
[----:B------:R-:W-:Y:S02]  /*1b20*/  MOV R77, UR20 ;  /* 0x00000014004d7c02 */ /* 0x000fe40008000f00 */
[----:B------:R-:W-:Y:S02]  /*1b30*/  MOV R85, UR21 ;  /* 0x0000001500557c02 */ /* 0x000fe40008000f00 */
[----:B------:R-:W-:-:S04]  /*1b40*/  ISETP.NE.U32.AND P0, PT, R77, RZ, PT ;  /* 0x000000ff4d00720c */ /* 0x000fc80003f05070 */
[----:B------:R-:W-:-:S13]  /*1b50*/  ISETP.NE.AND.EX P0, PT, R85, RZ, PT, P0 ;  /* 0x000000ff5500720c */ /* 0x000fda0003f05300 */
[----:B------:R-:W-:Y:S05]  /*1b60*/  @P0 BRA `(.L_x_3847) ;  /* 0x0000000400840947 */ /* 0x000fea0003800000 */
[----:B------:R-:W1:Y:S01]  /*1b70*/  @P1 LDC R87, c[0x0][0x40c] ;  /* 0x00010300ff571b82 */ /* 0x000e620000000800 */
[-CC-:B------:R-:W-:Y:S01]  /*1b80*/  @P2 FFMA.FTZ R75, R3, R7.reuse, R76.reuse ;  /* 0x00000007034b2223 */ /* 0x180fe2000001004c */
[-CC-:B------:R-:W-:Y:S01]  /*1b90*/  @P2 FFMA.FTZ R2, R66, R7.reuse, R76.reuse ;  /* 0x0000000742022223 */ /* 0x180fe2000001004c */
[----:B------:R-:W-:Y:S01]  /*1ba0*/  @P2 FFMA.FTZ R89, R65, R7, R76 ;  /* 0x0000000741592223 */ /* 0x000fe2000001004c */
[----:B0-----:R-:W-:Y:S01]  /*1bb0*/  MOV R86, R12 ;  /* 0x0000000c00567202 */ /* 0x001fe20000000f00 */
[----:B------:R-:W-:Y:S01]  /*1bc0*/  @P2 FADD.FTZ R75, R64, -R75 ;  /* 0x8000004b404b2221 */ /* 0x000fe20000010000 */
[----:B------:R-:W-:Y:S01]  /*1bd0*/  @P2 FADD.FTZ R2, R67, -R2 ;  /* 0x8000000243022221 */ /* 0x000fe20000010000 */
[----:B------:R-:W-:Y:S01]  /*1be0*/  @P2 FADD.FTZ R89, R68, -R89 ;  /* 0x8000005944592221 */ /* 0x000fe20000010000 */
[----:B------:R-:W0:Y:S01]  /*1bf0*/  @P1 LDC R88, c[0x0][0x40c] ;  /* 0x00010300ff581b82 */ /* 0x000e220000000800 */
[C---:B------:R-:W-:Y:S01]  /*1c00*/  @P2 FFMA.FTZ R86, R0.reuse, R75, R12 ;  /* 0x0000004b00562223 */ /* 0x040fe2000001000c */
[----:B------:R-:W-:Y:S01]  /*1c10*/  MOV R75, R13 ;  /* 0x0000000d004b7202 */ /* 0x000fe20000000f00 */
[----:B------:R-:W-:Y:S01]  /*1c20*/  @P2 FFMA.FTZ R75, R0, R2, R13 ;  /* 0x00000002004b2223 */ /* 0x000fe2000001000d */
[----:B------:R-:W-:Y:S01]  /*1c30*/  @P2 FFMA.FTZ R2, R70, R7, R76 ;  /* 0x0000000746022223 */ /* 0x000fe2000001004c */
[----:B------:R-:W-:Y:S01]  /*1c40*/  MOV R74, R14 ;  /* 0x0000000e004a7202 */ /* 0x000fe20000000f00 */
[----:B------:R-:W-:Y:S01]  /*1c50*/  @P2 FFMA.FTZ R74, R0, R89, R14 ;  /* 0x00000059004a2223 */ /* 0x000fe2000001000e */
[----:B-----5:R-:W-:-:S02]  /*1c60*/  @P1 HADD2.F32 R90, -RZ, R57.H1_H1 ;  /* 0x30000039ff5a1230 */ /* 0x020fc40000004100 */
[----:B------:R-:W-:Y:S01]  /*1c70*/  @P2 FADD.FTZ R89, R71, -R2 ;  /* 0x8000000247592221 */ /* 0x000fe20000010000 */
[----:B------:R-:W-:-:S03]  /*1c80*/  MOV R2, R15 ;  /* 0x0000000f00027202 */ /* 0x000fc60000000f00 */
[----:B------:R-:W-:Y:S01]  /*1c90*/  @P2 FFMA.FTZ R2, R0, R89, R15 ;  /* 0x0000005900022223 */ /* 0x000fe2000001000f */
[----:B------:R-:W-:Y:S02]  /*1ca0*/  @P1 HADD2.F32 R89, -RZ, R56.H0_H0 ;  /* 0x20000038ff591230 */ /* 0x000fe40000004100 */
[----:B-1----:R-:W-:Y:S01]  /*1cb0*/  @P1 FMUL.FTZ R87, R86, R87 ;  /* 0x0000005756571220 */ /* 0x002fe20000410000 */
[----:B------:R-:W-:-:S03]  /*1cc0*/  @P1 HADD2.F32 R86, -RZ, R40.H0_H0 ;  /* 0x20000028ff561230 */ /* 0x000fc60000004100 */
[-C--:B------:R-:W-:Y:S02]  /*1cd0*/  @P1 FFMA.FTZ R20, R89, R87.reuse, R20 ;  /* 0x0000005759141223 */ /* 0x080fe40000010014 */
[----:B------:R-:W1:Y:S01]  /*1ce0*/  @P1 LDC R89, c[0x0][0x40c] ;  /* 0x00010300ff591b82 */ /* 0x000e620000000800 */
[----:B------:R-:W-:Y:S01]  /*1cf0*/  @P1 FMUL.FTZ R87, R86, R87 ;  /* 0x0000005756571220 */ /* 0x000fe20000410000 */
[----:B0-----:R-:W-:Y:S01]  /*1d00*/  @P1 FMUL.FTZ R88, R75, R88 ;  /* 0x000000584b581220 */ /* 0x001fe20000410000 */
[----:B------:R-:W-:Y:S02]  /*1d10*/  @P1 HADD2.F32 R86, -RZ, R56.H1_H1 ;  /* 0x30000038ff561230 */ /* 0x000fe40000004100 */
[----:B------:R-:W-:Y:S01]  /*1d20*/  @P1 HADD2.F32 R75, -RZ, R40.H1_H1 ;  /* 0x30000028ff4b1230 */ /* 0x000fe20000004100 */
[----:B------:R-:W-:Y:S02]  /*1d30*/  @P1 F2FP.F16.F32.PACK_AB R87, RZ, R87 ;  /* 0x00000057ff57123e */ /* 0x000fe400000000ff */
[-C--:B------:R-:W-:Y:S01]  /*1d40*/  @P1 FFMA.FTZ R21, R86, R88.reuse, R21 ;  /* 0x0000005856151223 */ /* 0x080fe20000010015 */
[-C--:B------:R-:W-:Y:S01]  /*1d50*/  @P2 FFMA.FTZ R86, R80, R7.reuse, R76 ;  /* 0x0000000750562223 */ /* 0x080fe2000001004c */
[----:B------:R-:W-:Y:S01]  /*1d60*/  @P1 FMUL.FTZ R88, R75, R88 ;  /* 0x000000584b581220 */ /* 0x000fe20000410000 */
[----:B------:R-:W-:Y:S01]  /*1d70*/  @P1 PRMT R60, R87, 0x7610, R60 ;  /* 0x00007610573c1816 */ /* 0x000fe2000000003c */
[----:B------:R-:W-:Y:S01]  /*1d80*/  @P2 FFMA.FTZ R75, R69, R7, R76 ;  /* 0x00000007454b2223 */ /* 0x000fe2000001004c */
[----:B------:R-:W0:Y:S02]  /*1d90*/  @P1 LDC R87, c[0x0][0x40c] ;  /* 0x00010300ff571b82 */ /* 0x000e240000000800 */
[----:B------:R-:W-:Y:S01]  /*1da0*/  @P1 F2FP.F16.F32.PACK_AB R88, RZ, R88 ;  /* 0x00000058ff58123e */ /* 0x000fe200000000ff */
[----:B------:R-:W-:Y:S01]  /*1db0*/  @P2 FADD.FTZ R91, R78, -R75 ;  /* 0x8000004b4e5b2221 */ /* 0x000fe20000010000 */
[----:B------:R-:W-:-:S02]  /*1dc0*/  MOV R75, R8 ;  /* 0x00000008004b7202 */ /* 0x000fc40000000f00 */
[----:B------:R-:W-:Y:S01]  /*1dd0*/  @P1 PRMT R60, R60, 0x5410, R88 ;  /* 0x000054103c3c1816 */ /* 0x000fe20000000058 */
[----:B------:R-:W-:Y:S01]  /*1de0*/  @P2 FFMA.FTZ R75, R0, R91, R8 ;  /* 0x0000005b004b2223 */ /* 0x000fe20000010008 */
[----:B------:R-:W-:Y:S01]  /*1df0*/  @P1 HADD2.F32 R91, -RZ, R57.H0_H0 ;  /* 0x20000039ff5b1230 */ /* 0x000fe20000004100 */
[----:B------:R-:W2:Y:S01]  /*1e00*/  @P1 LDC R88, c[0x0][0x40c] ;  /* 0x00010300ff581b82 */ /* 0x000ea20000000800 */
[----:B-1----:R-:W-:Y:S01]  /*1e10*/  @P1 FMUL.FTZ R89, R74, R89 ;  /* 0x000000594a591220 */ /* 0x002fe20000410000 */
[----:B------:R-:W-:-:S03]  /*1e20*/  @P1 HADD2.F32 R74, -RZ, R41.H0_H0 ;  /* 0x20000029ff4a1230 */ /* 0x000fc60000004100 */
[-C--:B------:R-:W-:Y:S02]  /*1e30*/  @P1 FFMA.FTZ R22, R91, R89.reuse, R22 ;  /* 0x000000595b161223 */ /* 0x080fe40000010016 */
[----:B------:R-:W-:Y:S01]  /*1e40*/  @P1 FMUL.FTZ R74, R74, R89 ;  /* 0x000000594a4a1220 */ /* 0x000fe20000410000 */
[----:B------:R-:W-:Y:S01]  /*1e50*/  @P2 FADD.FTZ R89, R79, -R86 ;  /* 0x800000564f592221 */ /* 0x000fe20000010000 */
[----:B------:R-:W-:-:S03]  /*1e60*/  MOV R86, R9 ;  /* 0x0000000900567202 */ /* 0x000fc60000000f00 */
[----:B------:R-:W-:Y:S01]  /*1e70*/  @P2 FFMA.FTZ R86, R0, R89, R9 ;  /* 0x0000005900562223 */ /* 0x000fe20000010009 */
[----:B------:R-:W-:Y:S01]  /*1e80*/  @P1 F2FP.F16.F32.PACK_AB R74, RZ, R74 ;  /* 0x0000004aff4a123e */ /* 0x000fe200000000ff */
[----:B------:R-:W1:Y:S01]  /*1e90*/  @P1 LDC R89, c[0x0][0x40c] ;  /* 0x00010300ff591b82 */ /* 0x000e620000000800 */
[----:B0-----:R-:W-:Y:S01]  /*1ea0*/  @P1 FMUL.FTZ R2, R2, R87 ;  /* 0x0000005702021220 */ /* 0x001fe20000410000 */
[----:B------:R-:W-:Y:S01]  /*1eb0*/  @P1 HADD2.F32 R87, -RZ, R41.H1_H1 ;  /* 0x30000029ff571230 */ /* 0x000fe20000004100 */
[----:B------:R-:W-:Y:S02]  /*1ec0*/  @P1 PRMT R61, R74, 0x7610, R61 ;  /* 0x000076104a3d1816 */ /* 0x000fe4000000003d */
[-C--:B------:R-:W-:Y:S02]  /*1ed0*/  @P1 FFMA.FTZ R23, R90, R2.reuse, R23 ;  /* 0x000000025a171223 */ /* 0x080fe40000010017 */
[----:B------:R-:W-:Y:S01]  /*1ee0*/  @P1 FMUL.FTZ R2, R87, R2 ;  /* 0x0000000257021220 */ /* 0x000fe20000410000 */
[----:B------:R-:W0:Y:S01]  /*1ef0*/  @P1 LDC R90, c[0x0][0x40c] ;  /* 0x00010300ff5a1b82 */ /* 0x000e220000000800 */
[----:B------:R-:W-:-:S02]  /*1f00*/  @P1 HADD2.F32 R87, -RZ, R58.H0_H0 ;  /* 0x2000003aff571230 */ /* 0x000fc40000004100 */
[----:B--2---:R-:W-:Y:S01]  /*1f10*/  @P1 FMUL.FTZ R75, R75, R88 ;  /* 0x000000584b4b1220 */ /* 0x004fe20000410000 */
[----:B------:R-:W-:Y:S01]  /*1f20*/  @P1 HADD2.F32 R88, -RZ, R42.H0_H0 ;  /* 0x2000002aff581230 */ /* 0x000fe20000004100 */
[----:B------:R-:W-:Y:S02]  /*1f30*/  @P1 F2FP.F16.F32.PACK_AB R2, RZ, R2 ;  /* 0x00000002ff02123e */ /* 0x000fe400000000ff */
[----:B------:R-:W-:Y:S01]  /*1f40*/  @P1 FFMA.FTZ R16, R87, R75, R16 ;  /* 0x0000004b57101223 */ /* 0x000fe20000010010 */
[----:B------:R-:W-:Y:S01]  /*1f50*/  @P2 FFMA.FTZ R87, R81, R7, R76 ;  /* 0x0000000751572223 */ /* 0x000fe2000001004c */
[----:B------:R-:W-:Y:S01]  /*1f60*/  @P1 FMUL.FTZ R75, R88, R75 ;  /* 0x0000004b584b1220 */ /* 0x000fe20000410000 */
[----:B------:R-:W-:Y:S01]  /*1f70*/  @P1 HADD2.F32 R88, -RZ, R58.H1_H1 ;  /* 0x3000003aff581230 */ /* 0x000fe20000004100 */
[----:B------:R-:W-:Y:S01]  /*1f80*/  @P1 PRMT R61, R61, 0x5410, R2 ;  /* 0x000054103d3d1816 */ /* 0x000fe20000000002 */
[----:B------:R-:W-:Y:S01]  /*1f90*/  @P2 FADD.FTZ R91, R82, -R87 ;  /* 0x80000057525b2221 */ /* 0x000fe20000010000 */
[----:B------:R-:W-:-:S02]  /*1fa0*/  MOV R87, R10 ;  /* 0x0000000a00577202 */ /* 0x000fc40000000f00 */
[----:B------:R-:W-:Y:S01]  /*1fb0*/  @P1 F2FP.F16.F32.PACK_AB R75, RZ, R75 ;  /* 0x0000004bff4b123e */ /* 0x000fe200000000ff */
[----:B------:R-:W-:Y:S01]  /*1fc0*/  @P2 FFMA.FTZ R87, R0, R91, R10 ;  /* 0x0000005b00572223 */ /* 0x000fe2000001000a */
[----:B-1----:R-:W-:Y:S01]  /*1fd0*/  @P1 FMUL.FTZ R86, R86, R89 ;  /* 0x0000005956561220 */ /* 0x002fe20000410000 */
[----:B------:R-:W-:Y:S01]  /*1fe0*/  @P1 HADD2.F32 R89, -RZ, R42.H1_H1 ;  /* 0x3000002aff591230 */ /* 0x000fe20000004100 */
[----:B------:R-:W-:Y:S02]  /*1ff0*/  @P1 PRMT R62, R75, 0x7610, R62 ;  /* 0x000076104b3e1816 */ /* 0x000fe4000000003e */
[-C--:B------:R-:W-:Y:S01]  /*2000*/  @P1 FFMA.FTZ R17, R88, R86.reuse, R17 ;  /* 0x0000005658111223 */ /* 0x080fe20000010011 */
[----:B------:R-:W-:Y:S02]  /*2010*/  @P1 HADD2.F32 R88, -RZ, R43.H0_H0 ;  /* 0x2000002bff581230 */ /* 0x000fe40000004100 */
[----:B------:R-:W-:Y:S01]  /*2020*/  @P1 FMUL.FTZ R86, R89, R86 ;  /* 0x0000005659561220 */ /* 0x000fe20000410000 */
[----:B------:R-:W-:-:S02]  /*2030*/  @P1 HADD2.F32 R89, -RZ, R59.H0_H0 ;  /* 0x2000003bff591230 */ /* 0x000fc40000004100 */
[----:B0-----:R-:W-:Y:S02]  /*2040*/  @P1 FMUL.FTZ R87, R87, R90 ;  /* 0x0000005a57571220 */ /* 0x001fe40000410000 */
[----:B------:R-:W-:Y:S02]  /*2050*/  @P1 F2FP.F16.F32.PACK_AB R86, RZ, R86 ;  /* 0x00000056ff56123e */ /* 0x000fe400000000ff */
[-C--:B------:R-:W-:Y:S01]  /*2060*/  @P1 FFMA.FTZ R18, R89, R87.reuse, R18 ;  /* 0x0000005759121223 */ /* 0x080fe20000010012 */
        /* <DEDUP_REMOVED lines=17> */
.L_x_3847:
        /* <DEDUP_REMOVED lines=8> */
[----:B------:R-:W-:Y:S01]  /*2200*/  MOV R35, R11 ;  /* 0x0000000b00237202 */ /* 0x000fe20000000f00 */
[----:B------:R-:W1:Y:S01]  /*2210*/  @P1 LDC R7, c[0x0][0x40c] ;  /* 0x00010300ff071b82 */ /* 0x000e620000000800 */
[----:B------:R-:W-:Y:S01]  /*2220*/  @P2 FADD.FTZ R87, R68, -R87 ;  /* 0x8000005744572221 */ /* 0x000fe20000010000 */
[----:B------:R-:W-:Y:S01]  /*2230*/  @P2 FADD.FTZ R76, R83, -R76 ;  /* 0x8000004c534c2221 */ /* 0x000fe20000010000 */
[----:B------:R-:W-:Y:S01]  /*2240*/  @P2 FADD.FTZ R39, R64, -R37 ;  /* 0x8000002540272221 */ /* 0x000fe20000010000 */
[----:B------:R-:W-:Y:S01]  /*2250*/  MOV R38, R14 ;  /* 0x0000000e00267202 */ /* 0x000fe20000000f00 */
[----:B------:R-:W-:Y:S01]  /*2260*/  @P2 FADD.FTZ R34, R71, -R34 ;  /* 0x8000002247222221 */ /* 0x000fe20000010000 */
[C---:B------:R-:W-:Y:S01]  /*2270*/  @P2 FFMA.FTZ R35, R0.reuse, R76, R11 ;  /* 0x0000004c00232223 */ /* 0x040fe2000001000b */
[C---:B------:R-:W-:Y:S01]  /*2280*/  @P2 FFMA.FTZ R38, R0.reuse, R87, R14 ;  /* 0x0000005700262223 */ /* 0x040fe2000001000e */
[----:B------:R-:W2:Y:S01]  /*2290*/  @P1 LDC R76, c[0x0][0x40c] ;  /* 0x00010300ff4c1b82 */ /* 0x000ea20000000800 */
[----:B------:R-:W-:Y:S01]  /*22a0*/  MOV R36, R12 ;  /* 0x0000000c00247202 */ /* 0x000fe20000000f00 */
[----:B------:R-:W-:Y:S01]  /*22b0*/  @P2 FADD.FTZ R32, R67, -R32 ;  /* 0x8000002043202221 */ /* 0x000fe20000010000 */
[----:B------:R-:W-:Y:S01]  /*22c0*/  @P2 FFMA.FTZ R36, R0, R39, R12 ;  /* 0x0000002700242223 */ /* 0x000fe2000001000c */
[----:B------:R-:W-:Y:S01]  /*22d0*/  MOV R39, R15 ;  /* 0x0000000f00277202 */ /* 0x000fe20000000f00 */
[----:B------:R-:W-:Y:S01]  /*22e0*/  @P2 FADD.FTZ R33, R78, -R33 ;  /* 0x800000214e212221 */ /* 0x000fe20000010000 */
[----:B------:R-:W-:Y:S01]  /*22f0*/  MOV R37, R13 ;  /* 0x0000000d00257202 */ /* 0x000fe20000000f00 */
[C---:B------:R-:W-:Y:S01]  /*2300*/  @P2 FFMA.FTZ R39, R0.reuse, R34, R15 ;  /* 0x0000002200272223 */ /* 0x040fe2000001000f */
[----:B------:R-:W3:Y:S01]  /*2310*/  @P1 LDC R87, c[0x0][0x40c] ;  /* 0x00010300ff571b82 */ /* 0x000ee20000000800 */
[C---:B------:R-:W-:Y:S01]  /*2320*/  @P2 FFMA.FTZ R37, R0.reuse, R32, R13 ;  /* 0x0000002000252223 */ /* 0x040fe2000001000d */
[----:B------:R-:W-:Y:S01]  /*2330*/  @P2 FADD.FTZ R34, R79, -R2 ;  /* 0x800000024f222221 */ /* 0x000fe20000010000 */
[----:B------:R-:W-:Y:S01]  /*2340*/  MOV R32, R8 ;  /* 0x0000000800207202 */ /* 0x000fe20000000f00 */
[----:B------:R-:W-:Y:S01]  /*2350*/  @P2 FFMA.FTZ R32, R0, R33, R8 ;  /* 0x0000002100202223 */ /* 0x000fe20000010008 */
[----:B------:R-:W-:Y:S01]  /*2360*/  @P2 FADD.FTZ R75, R82, -R75 ;  /* 0x8000004b524b2221 */ /* 0x000fe20000010000 */
[----:B------:R-:W-:Y:S01]  /*2370*/  MOV R33, R9 ;  /* 0x0000000900217202 */ /* 0x000fe20000000f00 */
[C---:B------:R-:W-:Y:S01]  /*2380*/  @P2 FFMA.FTZ R33, R0.reuse, R34, R9 ;  /* 0x0000002200212223 */ /* 0x040fe20000010009 */
[----:B------:R-:W4:Y:S01]  /*2390*/  @P1 LDC R74, c[0x0][0x40c] ;  /* 0x00010300ff4a1b82 */ /* 0x000f220000000800 */
[----:B------:R-:W-:Y:S01]  /*23a0*/  MOV R34, R10 ;  /* 0x0000000a00227202 */ /* 0x000fe20000000f00 */
[----:B------:R-:W-:Y:S01]  /*23b0*/  @P2 FFMA.FTZ R34, R0, R75, R10 ;  /* 0x0000004b00222223 */ /* 0x000fe2000001000a */
[----:B------:R-:W-:-:S02]  /*23c0*/  @P1 HADD2.F32 R2, -RZ, R40.H0_H0 ;  /* 0x20000028ff021230 */ /* 0x000fc40000004100 */
[----:B-1----:R-:W-:Y:S01]  /*23d0*/  @P1 FMUL.FTZ R7, R36, R7 ;  /* 0x0000000724071220 */ /* 0x002fe20000410000 */
[--C-:B-----5:R-:W-:Y:S02]  /*23e0*/  @P1 HADD2.F32 R75, -RZ, R56.reuse.H0_H0 ;  /* 0x20000038ff4b1230 */ /* 0x120fe40000004100 */
[----:B------:R-:W-:Y:S02]  /*23f0*/  @P1 HADD2.F32 R0, -RZ, R56.H1_H1 ;  /* 0x30000038ff001230 */ /* 0x000fe40000004100 */
[-C--:B------:R-:W-:Y:S01]  /*2400*/  @P1 FMUL.FTZ R2, R2, R7.reuse ;  /* 0x0000000702021220 */ /* 0x080fe20000410000 */
[----:B--2---:R-:W-:Y:S01]  /*2410*/  @P1 FMUL.FTZ R76, R37, R76 ;  /* 0x0000004c254c1220 */ /* 0x004fe20000410000 */
[----:B------:R-:W-:Y:S01]  /*2420*/  @P1 FFMA.FTZ R20, R75, R7, R20 ;  /* 0x000000074b141223 */ /* 0x000fe20000010014 */
[----:B------:R-:W-:Y:S01]  /*2430*/  @P1 HADD2.F32 R7, -RZ, R40.H1_H1 ;  /* 0x30000028ff071230 */ /* 0x000fe20000004100 */
[----:B------:R-:W1:Y:S01]  /*2440*/  @P1 LDC R75, c[0x0][0x40c] ;  /* 0x00010300ff4b1b82 */ /* 0x000e620000000800 */
[----:B------:R-:W-:Y:S01]  /*2450*/  @P1 F2FP.F16.F32.PACK_AB R2, RZ, R2 ;  /* 0x00000002ff02123e */ /* 0x000fe200000000ff */
[----:B------:R-:W-:Y:S01]  /*2460*/  @P1 FFMA.FTZ R21, R0, R76, R21 ;  /* 0x0000004c00151223 */ /* 0x000fe20000010015 */
[----:B0-----:R-:W-:-:S02]  /*2470*/  @P1 HADD2.F32 R86, -RZ, R57.H1_H1 ;  /* 0x30000039ff561230 */ /* 0x001fc40000004100 */
[----:B------:R-:W-:Y:S01]  /*2480*/  @P1 FMUL.FTZ R0, R7, R76 ;  /* 0x0000004c07001220 */ /* 0x000fe20000410000 */
[----:B---3--:R-:W-:Y:S01]  /*2490*/  @P1 FMUL.FTZ R7, R38, R87 ;  /* 0x0000005726071220 */ /* 0x008fe20000410000 */
[----:B------:R-:W-:Y:S01]  /*24a0*/  @P1 PRMT R60, R2, 0x7610, R60 ;  /* 0x00007610023c1816 */ /* 0x000fe2000000003c */
[----:B------:R-:W-:Y:S01]  /*24b0*/  @P1 HADD2.F32 R87, -RZ, R57.H0_H0 ;  /* 0x20000039ff571230 */ /* 0x000fe20000004100 */
[----:B------:R-:W0:Y:S01]  /*24c0*/  @P1 LDC R76, c[0x0][0x40c] ;  /* 0x00010300ff4c1b82 */ /* 0x000e220000000800 */
[--C-:B------:R-:W-:Y:S01]  /*24d0*/  @P1 HADD2.F32 R2, -RZ, R41.reuse.H0_H0 ;  /* 0x20000029ff021230 */ /* 0x100fe20000004100 */
[----:B------:R-:W-:Y:S01]  /*24e0*/  @P1 F2FP.F16.F32.PACK_AB R0, RZ, R0 ;  /* 0x00000000ff00123e */ /* 0x000fe200000000ff */
[----:B------:R-:W-:Y:S02]  /*24f0*/  @P1 HADD2.F32 R89, -RZ, R58.H0_H0 ;  /* 0x2000003aff591230 */ /* 0x000fe40000004100 */
[-C--:B------:R-:W-:Y:S01]  /*2500*/  @P1 FFMA.FTZ R22, R87, R7.reuse, R22 ;  /* 0x0000000757161223 */ /* 0x080fe20000010016 */
[----:B----4-:R-:W-:Y:S01]  /*2510*/  @P1 FMUL.FTZ R74, R39, R74 ;  /* 0x0000004a274a1220 */ /* 0x010fe20000410000 */
[----:B------:R-:W-:Y:S01]  /*2520*/  @P1 FMUL.FTZ R2, R2, R7 ;  /* 0x0000000702021220 */ /* 0x000fe20000410000 */
[----:B------:R-:W-:Y:S01]  /*2530*/  @P1 HADD2.F32 R7, -RZ, R41.H1_H1 ;  /* 0x30000029ff071230 */ /* 0x000fe20000004100 */
[----:B------:R-:W2:Y:S01]  /*2540*/  @P1 LDC R87, c[0x0][0x40c] ;  /* 0x00010300ff571b82 */ /* 0x000ea20000000800 */
[----:B------:R-:W-:Y:S01]  /*2550*/  @P1 FFMA.FTZ R23, R86, R74, R23 ;  /* 0x0000004a56171223 */ /* 0x000fe20000010017 */
[----:B------:R-:W-:Y:S01]  /*2560*/  @P1 HADD2.F32 R86, -RZ, R42.H0_H0 ;  /* 0x2000002aff561230 */ /* 0x000fe20000004100 */
[----:B------:R-:W-:Y:S01]  /*2570*/  @P1 F2FP.F16.F32.PACK_AB R2, RZ, R2 ;  /* 0x00000002ff02123e */ /* 0x000fe200000000ff */
[----:B------:R-:W-:Y:S01]  /*2580*/  @P1 FMUL.FTZ R7, R7, R74 ;  /* 0x0000004a07071220 */ /* 0x000fe20000410000 */
[----:B------:R-:W-:-:S02]  /*2590*/  @P1 PRMT R60, R60, 0x5410, R0 ;  /* 0x000054103c3c1816 */ /* 0x000fc40000000000 */
[----:B------:R-:W-:Y:S01]  /*25a0*/  @P1 PRMT R61, R2, 0x7610, R61 ;  /* 0x00007610023d1816 */ /* 0x000fe2000000003d */
[----:B------:R-:W3:Y:S01]  /*25b0*/  @P1 LDC R74, c[0x0][0x40c] ;  /* 0x00010300ff4a1b82 */ /* 0x000ee20000000800 */
[----:B-1----:R-:W-:Y:S01]  /*25c0*/  @P1 FMUL.FTZ R75, R32, R75 ;  /* 0x0000004b204b1220 */ /* 0x002fe20000410000 */
[----:B------:R-:W-:-:S03]  /*25d0*/  @P1 F2FP.F16.F32.PACK_AB R7, RZ, R7 ;  /* 0x00000007ff07123e */ /* 0x000fc600000000ff */
[-C--:B------:R-:W-:Y:S01]  /*25e0*/  @P1 FFMA.FTZ R16, R89, R75.reuse, R16 ;  /* 0x0000004b59101223 */ /* 0x080fe20000010010 */
[----:B------:R-:W-:Y:S01]  /*25f0*/  @P1 FMUL.FTZ R75, R86, R75 ;  /* 0x0000004b564b1220 */ /* 0x000fe20000410000 */
[----:B------:R-:W-:Y:S02]  /*2600*/  @P1 HADD2.F32 R86, -RZ, R58.H1_H1 ;  /* 0x3000003aff561230 */ /* 0x000fe40000004100 */
[----:B0-----:R-:W-:Y:S01]  /*2610*/  @P1 FMUL.FTZ R76, R33, R76 ;  /* 0x0000004c214c1220 */ /* 0x001fe20000410000 */
[----:B------:R-:W-:Y:S01]  /*2620*/  @P1 HADD2.F32 R89, -RZ, R42.H1_H1 ;  /* 0x3000002aff591230 */ /* 0x000fe20000004100 */
[----:B------:R-:W-:Y:S02]  /*2630*/  @P1 PRMT R61, R61, 0x5410, R7 ;  /* 0x000054103d3d1816 */ /* 0x000fe40000000007 */
[-C--:B------:R-:W-:Y:S01]  /*2640*/  @P1 FFMA.FTZ R17, R86, R76.reuse, R17 ;  /* 0x0000004c56111223 */ /* 0x080fe20000010011 */
[----:B------:R-:W-:Y:S02]  /*2650*/  @P1 HADD2.F32 R86, -RZ, R43.H0_H0 ;  /* 0x2000002bff561230 */ /* 0x000fe40000004100 */
[----:B------:R-:W-:Y:S01]  /*2660*/  @P1 FMUL.FTZ R76, R89, R76 ;  /* 0x0000004c594c1220 */ /* 0x000fe20000410000 */
[----:B------:R-:W-:-:S02]  /*2670*/  @P1 HADD2.F32 R89, -RZ, R59.H0_H0 ;  /* 0x2000003bff591230 */ /* 0x000fc40000004100 */
[----:B--2---:R-:W-:Y:S01]  /*2680*/  @P1 FMUL.FTZ R87, R34, R87 ;  /* 0x0000005722571220 */ /* 0x004fe20000410000 */
[----:B------:R-:W-:Y:S02]  /*2690*/  @P1 F2FP.F16.F32.PACK_AB R75, RZ, R75 ;  /* 0x0000004bff4b123e */ /* 0x000fe400000000ff */
[----:B------:R-:W-:Y:S01]  /*26a0*/  @P1 F2FP.F16.F32.PACK_AB R76, RZ, R76 ;  /* 0x0000004cff4c123e */ /* 0x000fe200000000ff */
[-C--:B------:R-:W-:Y:S01]  /*26b0*/  @P1 FFMA.FTZ R18, R89, R87.reuse, R18 ;  /* 0x0000005759121223 */ /* 0x080fe20000010012 */
[----:B------:R-:W-:Y:S01]  /*26c0*/  @P1 FMUL.FTZ R87, R86, R87 ;  /* 0x0000005756571220 */ /* 0x000fe20000410000 */
[----:B------:R-:W-:Y:S01]  /*26d0*/  @P1 HADD2.F32 R86, -RZ, R59.H1_H1 ;  /* 0x3000003bff561230 */ /* 0x000fe20000004100 */
[----:B------:R-:W-:Y:S01]  /*26e0*/  @P1 PRMT R62, R75, 0x7610, R62 ;  /* 0x000076104b3e1816 */ /* 0x000fe2000000003e */
[----:B---3--:R-:W-:Y:S01]  /*26f0*/  @P1 FMUL.FTZ R74, R35, R74 ;  /* 0x0000004a234a1220 */ /* 0x008fe20000410000 */
[----:B------:R-:W-:Y:S01]  /*2700*/  @P1 HADD2.F32 R89, -RZ, R43.H1_H1 ;  /* 0x3000002bff591230 */ /* 0x000fe20000004100 */
[----:B------:R-:W-:-:S02]  /*2710*/  @P1 F2FP.F16.F32.PACK_AB R87, RZ, R87 ;  /* 0x00000057ff57123e */ /* 0x000fc400000000ff */
[-C--:B------:R-:W-:Y:S01]  /*2720*/  @P1 FFMA.FTZ R19, R86, R74.reuse, R19 ;  /* 0x0000004a56131223 */ /* 0x080fe20000010013 */
[----:B------:R-:W-:Y:S01]  /*2730*/  @P1 PRMT R62, R62, 0x5410, R76 ;  /* 0x000054103e3e1816 */ /* 0x000fe2000000004c */
[----:B------:R-:W-:Y:S01]  /*2740*/  @P1 FMUL.FTZ R74, R89, R74 ;  /* 0x0000004a594a1220 */ /* 0x000fe20000410000 */
[----:B------:R-:W-:-:S04]  /*2750*/  @P1 PRMT R63, R87, 0x7610, R63 ;  /* 0x00007610573f1816 */ /* 0x000fc8000000003f */
[----:B------:R-:W-:-:S04]  /*2760*/  @P1 F2FP.F16.F32.PACK_AB R74, RZ, R74 ;  /* 0x0000004aff4a123e */ /* 0x000fc800000000ff */
[----:B------:R-:W-:-:S07]  /*2770*/  @P1 PRMT R63, R63, 0x5410, R74 ;  /* 0x000054103f3f1816 */ /* 0x000fce000000004a */
.L_x_3846:
[----:B------:R-:W-:Y:S05]  /*2780*/  BSYNC.RECONVERGENT B1 ;  /* 0x0000000000017941 */ /* 0x000fea0003800200 */
.L_x_3829:
[----:B------:R-:W-:Y:S01]  /*2790*/  ISETP.NE.U32.AND P0, PT, R77, RZ, PT ;  /* 0x000000ff4d00720c */ /* 0x000fe20003f05070 */
[----:B------:R-:W-:Y:S03]  /*27a0*/  BSSY.RECONVERGENT B1, `(.L_x_3848) ;  /* 0x000000c000017945 */ /* 0x000fe60003800200 */
[----:B------:R-:W-:-:S13]  /*27b0*/  ISETP.NE.AND.EX P0, PT, R85, RZ, PT, P0 ;  /* 0x000000ff5500720c */ /* 0x000fda0003f05300 */
[----:B------:R-:W-:Y:S05]  /*27c0*/  @!P0 BRA `(.L_x_3849) ;  /* 0x0000000000248947 */ /* 0x000fea0003800000 */
[----:B------:R-:W1:Y:S01]  /*27d0*/  LDC.64 R74, c[0x0][0x478] ;  /* 0x00011e00ff4a7b82 */ /* 0x000e620000000a00 */
[----:B------:R-:W-:Y:S01]  /*27e0*/  IMAD R0, R4, UR8, RZ ;  /* 0x0000000804007c24 */ /* 0x000fe2000f8e02ff */
[----:B------:R-:W-:-:S04]  /*27f0*/  LOP3.LUT R5, R6, 0x1f, RZ, 0xc0, !PT ;  /* 0x0000001f06057812 */ /* 0x000fc800078ec0ff */
[----:B------:R-:W-:-:S04]  /*2800*/  SHF.R.S32.HI R7, RZ, 0x1f, R0 ;  /* 0x0000001fff077819 */ /* 0x000fc80000011400 */
[----:B------:R-:W-:-:S04]  /*2810*/  LEA.HI R0, R7, R0, RZ, 0x3 ;  /* 0x0000000007007211 */ /* 0x000fc800078f18ff */
[----:B------:R-:W-:-:S05]  /*2820*/  LEA.HI.SX32 R7, R0, R5, 0x1d ;  /* 0x0000000500077211 */ /* 0x000fca00078feaff */
[----:B-1----:R-:W-:-:S05]  /*2830*/  IMAD.WIDE.U32 R74, R7, 0x20, R74 ;  /* 0x00000020074a7825 */ /* 0x002fca00078e004a */
[----:B------:R1:W-:Y:S04]  /*2840*/  STG.E.128 desc[UR6][R74.64], R36 ;  /* 0x000000244a007986 */ /* 0x0003e8000c101d06 */
[----:B------:R1:W-:Y:S02]  /*2850*/  STG.E.128 desc[UR6][R74.64+0x10], R32 ;  /* 0x000010204a007986 */ /* 0x0003e4000c101d06 */
.L_x_3849:
[----:B------:R-:W-:Y:S05]  /*2860*/  BSYNC.RECONVERGENT B1 ;  /* 0x0000000000017941 */ /* 0x000fea0003800200 */
.L_x_3848:
[----:B-1----:R-:W1:Y:S08]  /*2870*/  @P1 LDC.64 R74, c[0x0][0x468] ;  /* 0x00011a00ff4a1b82 */ /* 0x002e700000000a00 */
[----:B------:R-:W2:Y:S01]  /*2880*/  LDC.64 R76, c[0x0][0x380] ;  /* 0x0000e000ff4c7b82 */ /* 0x000ea20000000a00 */
[----:B-1----:R-:W-:-:S04]  /*2890*/  @P1 LEA R74, P0, R72, R74, 0x4 ;  /* 0x0000004a484a1211 */ /* 0x002fc800078020ff */
[----:B------:R-:W-:Y:S02]  /*28a0*/  @P1 LEA.HI.X R75, R72, R75, R73, 0x4, P0 ;  /* 0x0000004b484b1211 */ /* 0x000fe400000f2449 */
[----:B--2---:R-:W-:-:S03]  /*28b0*/  LEA R4, R76, R4, 0x2 ;  /* 0x000000044c047211 */ /* 0x004fc600078e10ff */
[----:B------:R1:W-:Y:S01]  /*28c0*/  @P1 STG.E.128 desc[UR6][R74.64], R60 ;  /* 0x0000003c4a001986 */ /* 0x0003e2000c101d06 */
[----:B------:R-:W-:-:S13]  /*28d0*/  ISETP.GE.AND P0, PT, R4, R77, PT ;  /* 0x0000004d0400720c */ /* 0x000fda0003f06270 */
[----:B------:R-:W-:Y:S05]  /*28e0*/  @!P0 BRA `(.L_x_3850) ;  /* 0xffffffd800588947 */ /* 0x000fea000383ffff */
.L_x_3824:
[----:B------:R-:W-:Y:S05]  /*28f0*/  BSYNC B0 ;  /* 0x0000000000007941 */ /* 0x000fea0003800000 */
.L_x_3823:
[----:B------:R-:W2:Y:S01]  /*2900*/  S2R R3, SR_CgaCtaId ;  /* 0x0000000000037919 */ /* 0x000ea20000008800 */
[----:B------:R-:W-:Y:S01]  /*2910*/  MOV R0, 0x400 ;  /* 0x0000040000007802 */ /* 0x000fe20000000f00 */
[----:B------:R-:W-:Y:S05]  /*2920*/  WARPSYNC.ALL ;  /* 0x0000000000007948 */ /* 0x000fea0003800000 */
[----:B------:R-:W3:Y:S01]  /*2930*/  S2UR UR16, SR_CTAID.X ;  /* 0x00000000001079c3 */ /* 0x000ee20000002500 */
[----:B------:R-:W4:Y:S01]  /*2940*/  LDCU.128 UR12, c[0x0][0x440] ;  /* 0x00008800ff0c77ac */ /* 0x000f220008000c00 */
[----:B------:R-:W0:Y:S01]  /*2950*/  LDCU.64 UR4, c[0x0][0x460] ;  /* 0x00008c00ff0477ac */ /* 0x000e220008000a00 */
[----:B--2---:R-:W-:-:S04]  /*2960*/  LEA R3, R3, R0, 0x18 ;  /* 0x0000000003037211 */ /* 0x004fc800078ec0ff */
[CC--:B------:R-:W-:Y:S02]  /*2970*/  LEA R0, R6.reuse, R3.reuse, 0x5 ;  /* 0x0000000306007211 */ /* 0x0c0fe400078e28ff */
[----:B------:R-:W-:-:S03]  /*2980*/  LEA R3, R6, R3, 0x2 ;  /* 0x0000000306037211 */ /* 0x000fc600078e10ff */
[----:B------:R-:W-:Y:S04]  /*2990*/  STS.128 [R0], R28 ;  /* 0x0000001c00007388 */ /* 0x000fe80000000c00 */
[----:B------:R2:W-:Y:S01]  /*29a0*/  STS.128 [R0+0x10], R24 ;  /* 0x0000101800007388 */ /* 0x0005e20000000c00 */
[----:B------:R-:W-:Y:S08]  /*29b0*/  BAR.SYNC.DEFER_BLOCKING 0x0 ;  /* 0x0000000000007b1d */ /* 0x000ff00000010000 */
[----:B--2---:R-:W3:Y:S01]  /*29c0*/  LDC R24, c[0x0][0x388] ;  /* 0x0000e200ff187b82 */ /* 0x004ee20000000800 */
[----:B------:R-:W2:Y:S04]  /*29d0*/  LDS R2, [R3] ;  /* 0x0000000003027984 */ /* 0x000ea80000000800 */
[----:B------:R-:W1:Y:S04]  /*29e0*/  LDS R5, [R3+0x400] ;  /* 0x0004000003057984 */ /* 0x000e680000000800 */
[----:B------:R-:W4:Y:S04]  /*29f0*/  LDS R4, [R3+0x200] ;  /* 0x0002000003047984 */ /* 0x000f280000000800 */
[----:B------:R-:W0:Y:S04]  /*2a00*/  LDS R7, [R3+0x600] ;  /* 0x0006000003077984 */ /* 0x000e280000000800 */
[----:B------:R-:W3:Y:S04]  /*2a10*/  LDS R9, [R3+0x800] ;  /* 0x0008000003097984 */ /* 0x000ee80000000800 */
[----:B------:R-:W3:Y:S04]  /*2a20*/  LDS R11, [R3+0xa00] ;  /* 0x000a0000030b7984 */ /* 0x000ee80000000800 */
[----:B------:R-:W3:Y:S04]  /*2a30*/  LDS R13, [R3+0xc00] ;  /* 0x000c0000030d7984 */ /* 0x000ee80000000800 */
[----:B------:R-:W3:Y:S01]  /*2a40*/  LDS R15, [R3+0xe00] ;  /* 0x000e0000030f7984 */ /* 0x000ee20000000800 */
[----:B------:R-:W-:Y:S01]  /*2a50*/  BAR.SYNC.DEFER_BLOCKING 0x0 ;  /* 0x0000000000007b1d */ /* 0x000fe20000010000 */
[----:B--2---:R-:W-:-:S04]  /*2a60*/  FADD.FTZ R2, RZ, R2 ;  /* 0x00000002ff027221 */ /* 0x004fc80000010000 */
[----:B-1----:R-:W-:Y:S01]  /*2a70*/  FADD.FTZ R2, R2, R5 ;  /* 0x0000000502027221 */ /* 0x002fe20000010000 */
[----:B----4-:R-:W-:-:S04]  /*2a80*/  FADD.FTZ R4, RZ, R4 ;  /* 0x00000004ff047221 */ /* 0x010fc80000010000 */
[----:B0-----:R-:W-:Y:S01]  /*2a90*/  FADD.FTZ R4, R4, R7 ;  /* 0x0000000704047221 */ /* 0x001fe20000010000 */
[----:B------:R-:W-:Y:S01]  /*2aa0*/  STS.128 [R0], R48 ;  /* 0x0000003000007388 */ /* 0x000fe20000000c00 */
[----:B---3--:R-:W-:-:S03]  /*2ab0*/  FADD.FTZ R2, R2, R9 ;  /* 0x0000000902027221 */ /* 0x008fc60000010000 */
        /* <DEDUP_REMOVED lines=59> */
.L_x_3828:
        /* <DEDUP_REMOVED lines=8> */
.L_x_3852:
[----:B------:R-:W-:Y:S05]  /*2ef0*/  BSYNC B1 ;  /* 0x0000000000017941 */ /* 0x000fea0003800000 */
.L_x_3851:
        /* <DEDUP_REMOVED lines=8> */
.L_x_3853:
        /* <DEDUP_REMOVED lines=8> */
.L_x_3854:
[----:B------:R-:W-:Y:S02]  /*3000*/  MOV R75, R89 ;  /* 0x00000059004b7202 */ /* 0x000fe40000000f00 */
[----:B------:R-:W-:Y:S01]  /*3010*/  MOV R86, R73 ;  /* 0x0000004900567202 */ /* 0x000fe20000000f00 */
[----:B------:R-:W-:-:S04]  /*3020*/  HFMA2 R73, -RZ, RZ, 0, 1.847743988037109375e-06 ;  /* 0x0000001fff497431 */ /* 0x000fc800000001ff */
[----:B------:R-:W-:-:S07]  /*3030*/  FADD.FTZ R91, R87, R86 ;  /* 0x00000056575b7221 */ /* 0x000fce0000010000 */
[----:B------:R-:W-:Y:S05]  /*3040*/  WARPSYNC.COLLECTIVE R72, `(.L_x_3855) ;  /* 0x0000000048087348 */ /* 0x000fea0003c00000 */
[----:B------:R0:W1:Y:S02]  /*3050*/  SHFL.BFLY P0, R73, R75, R74, R73 ;  /* 0x0c00004a4b497389 */ /* 0x0000640000000049 */
[----:B01----:R-:W-:Y:S05]  /*3060*/  ENDCOLLECTIVE ;  /* 0x000000000000791b */ /* 0x003fea0003800000 */
.L_x_3855:
        /* <DEDUP_REMOVED lines=8> */
.L_x_3856:
[----:B------:R-:W-:Y:S02]  /*30f0*/  MOV R75, R92 ;  /* 0x0000005c004b7202 */ /* 0x000fe40000000f00 */
[----:B------:R-:W-:Y:S01]  /*3100*/  MOV R86, R73 ;  /* 0x0000004900567202 */ /* 0x000fe20000000f00 */
[----:B------:R-:W-:-:S04]  /*3110*/  HFMA2 R73, -RZ, RZ, 0, 1.847743988037109375e-06 ;  /* 0x0000001fff497431 */ /* 0x000fc800000001ff */
[----:B------:R-:W-:-:S07]  /*3120*/  FADD.FTZ R86, R91, R86 ;  /* 0x000000565b567221 */ /* 0x000fce0000010000 */
[----:B------:R-:W-:Y:S05]  /*3130*/  WARPSYNC.COLLECTIVE R72, `(.L_x_3857) ;  /* 0x0000000048087348 */ /* 0x000fea0003c00000 */
[----:B------:R0:W1:Y:S02]  /*3140*/  SHFL.BFLY P0, R73, R75, R74, R73 ;  /* 0x0c00004a4b497389 */ /* 0x0000640000000049 */
[----:B01----:R-:W-:Y:S05]  /*3150*/  ENDCOLLECTIVE ;  /* 0x000000000000791b */ /* 0x003fea0003800000 */
.L_x_3857:
        /* <DEDUP_REMOVED lines=8> */
.L_x_3858:
[----:B------:R-:W-:Y:S02]  /*31e0*/  MOV R75, R93 ;  /* 0x0000005d004b7202 */ /* 0x000fe40000000f00 */
[----:B------:R-:W-:Y:S01]  /*31f0*/  MOV R85, R73 ;  /* 0x0000004900557202 */ /* 0x000fe20000000f00 */
[----:B------:R-:W-:-:S04]  /*3200*/  HFMA2 R73, -RZ, RZ, 0, 1.847743988037109375e-06 ;  /* 0x0000001fff497431 */ /* 0x000fc800000001ff */
[----:B------:R-:W-:-:S07]  /*3210*/  FADD.FTZ R88, R86, R85 ;  /* 0x0000005556587221 */ /* 0x000fce0000010000 */
[----:B------:R-:W-:Y:S05]  /*3220*/  WARPSYNC.COLLECTIVE R72, `(.L_x_3859) ;  /* 0x0000000048087348 */ /* 0x000fea0003c00000 */
[----:B------:R0:W1:Y:S02]  /*3230*/  SHFL.BFLY P0, R73, R75, R74, R73 ;  /* 0x0c00004a4b497389 */ /* 0x0000640000000049 */
[----:B01----:R-:W-:Y:S05]  /*3240*/  ENDCOLLECTIVE ;  /* 0x000000000000791b */ /* 0x003fea0003800000 */
.L_x_3859:
        /* <DEDUP_REMOVED lines=8> */
.L_x_3860:
[----:B------:R-:W-:Y:S02]  /*32d0*/  MOV R75, R86 ;  /* 0x00000056004b7202 */ /* 0x000fe40000000f00 */
[----:B------:R-:W-:Y:S01]  /*32e0*/  MOV R85, R73 ;  /* 0x0000004900557202 */ /* 0x000fe20000000f00 */
[----:B------:R-:W-:-:S07]  /*32f0*/  HFMA2 R73, -RZ, RZ, 0, 1.847743988037109375e-06 ;  /* 0x0000001fff497431 */ /* 0x000fce00000001ff */
[----:B------:R-:W-:Y:S05]  /*3300*/  WARPSYNC.COLLECTIVE R72, `(.L_x_3861) ;  /* 0x0000000048087348 */ /* 0x000fea0003c00000 */
[----:B------:R0:W1:Y:S02]  /*3310*/  SHFL.BFLY P0, R73, R75, R74, R73 ;  /* 0x0c00004a4b497389 */ /* 0x0000640000000049 */
[----:B01----:R-:W-:Y:S05]  /*3320*/  ENDCOLLECTIVE ;  /* 0x000000000000791b */ /* 0x003fea0003800000 */
.L_x_3861:
[----:B------:R-:W-:Y:S01]  /*3330*/  MOV R87, R73 ;  /* 0x0000004900577202 */ /* 0x000fe20000000f00 */
[----:B------:R-:W-:Y:S06]  /*3340*/  BRA `(.L_x_3862) ;  /* 0xffffffd8001c7947 */ /* 0x000fec000383ffff */
.L_x_3863:
        /* <DEDUP_REMOVED lines=11> */
.L_x_6463:


//--------------------- .text._ZN10layer_norm13ln_bwd_kernelINS_13Kernel_traitsI6__halfS2_fS2_fjLj256ELj1ELj4ELj1ELj16ENS_18Kernel_traits_baseILj256ES2_S2_fS2_fjLj128EEEEELb1ELb0ELb0ELb0EEEvNS_9BwdParamsE --------------------------
	.section	.text._ZN10layer_norm13ln_bwd_kernelINS_13Kernel_traitsI6__halfS2_fS2_fjLj256ELj1ELj4ELj1ELj16ENS_18Kernel_traits_baseILj256ES2_S2_fS2_fjLj128EEEEELb1ELb0ELb0ELb0EEEvNS_9BwdParamsE,"ax",@progbits
	.align	128
        .global         _ZN10layer_norm13ln_bwd_kernelINS_13Kernel_traitsI6__halfS2_fS2_fjLj256ELj1ELj4ELj1ELj16ENS_18Kernel_traits_baseILj256ES2_S2_fS2_fjLj128EEEEELb1ELb0ELb0ELb0EEEvNS_9BwdParamsE
        .type           _ZN10layer_norm13ln_bwd_kernelINS_13Kernel_traitsI6__halfS2_fS2_fjLj256ELj1ELj4ELj1ELj16ENS_18Kernel_traits_baseILj256ES2_S2_fS2_fjLj128EEEEELb1ELb0ELb0ELb0EEEvNS_9BwdParamsE,@function
        .size           _ZN10layer_norm13ln_bwd_kernelINS_13Kernel_traitsI6__halfS2_fS2_fjLj256ELj1ELj4ELj1ELj16ENS_18Kernel_traits_baseILj256ES2_S2_fS2_fjLj128EEEEELb1ELb0ELb0ELb0EEEvNS_9BwdParamsE,(.L_x_6464 - _ZN10layer_norm13ln_bwd_kernelINS_13Kernel_traitsI6__halfS2_fS2_fjLj256ELj1ELj4ELj1ELj16ENS_18Kernel_traits_baseILj256ES2_S2_fS2_fjLj128EEEEELb1ELb0ELb0ELb0EEEvNS_9BwdParamsE)
        .other          _ZN10layer_norm13ln_bwd_kernelINS_13Kernel_traitsI6__halfS2_fS2_fjLj256ELj1ELj4ELj1ELj16ENS_18Kernel_traits_baseILj256ES2_S2_fS2_fjLj128EEEEELb1ELb0ELb0ELb0EEEvNS_9BwdParamsE,@"STO_CUDA_ENTRY STV_DEFAULT"
_ZN10layer_norm13ln_bwd_kernelINS_13Kernel_traitsI6__halfS2_fS2_fjLj256ELj1ELj4ELj1ELj16ENS_18Kernel_traits_baseILj256ES2_S2_fS2_fjLj128EEEEELb1ELb0ELb0ELb0EEEvNS_9BwdParamsE:
.text._ZN10layer_norm13ln_bwd_kernelINS_13Kernel_traitsI6__halfS2_fS2_fjLj256ELj1ELj4ELj1ELj16ENS_18Kernel_traits_baseILj256ES2_S2_fS2_fjLj128EEEEELb1ELb0ELb0ELb0EEEvNS_9BwdParamsE:
        /* <DEDUP_REMOVED lines=40> */
.L_x_3875:
        /* <DEDUP_REMOVED lines=20> */
[----:B------:R-:W-:-:S05]  /*03c0*/  IMAD.WIDE R58, R0, 0x4, R44 ;  /* 0x00000004003a7825 */ /* 0x000fca00078e022c */
[----:B------:R-:W2:Y:S02]  /*03d0*/  LDG.E R66, desc[UR8][R58.64] ;  /* 0x000000083a427981 */ /* 0x000ea4000c1e1900 */
[----:B------:R-:W3:Y:S08]  /*03e0*/  LDC.64 R52, c[0x0][0x428] ;  /* 0x00010a00ff347b82 */ /* 0x000ef00000000a00 */
[----:B------:R-:W4:Y:S01]  /*03f0*/  LDC.64 R62, c[0x0][0x3b0] ;  /* 0x0000ec00ff3e7b82 */ /* 0x000f220000000a00 */
[----:B0-----:R-:W-:-:S05]  /*0400*/  IMAD.WIDE.U32 R60, R7, 0x20, R60 ;  /* 0x00000020073c7825 */ /* 0x001fca00078e003c */
[----:B------:R-:W2:Y:S01]  /*0410*/  LDG.E.128 R44, desc[UR8][R60.64] ;  /* 0x000000083c2c7981 */ /* 0x000ea2000c1e1d00 */
[----:B---3--:R-:W-:-:S03]  /*0420*/  IMAD.WIDE.U32 R52, R7, 0x10, R52 ;  /* 0x0000001007347825 */ /* 0x008fc600078e0034 */
[----:B------:R-:W3:Y:S04]  /*0430*/  LDG.E.128 R48, desc[UR8][R60.64+0x10] ;  /* 0x000010083c307981 */ /* 0x000ee8000c1e1d00 */
[----:B------:R-:W3:Y:S01]  /*0440*/  LDG.E.128 R52, desc[UR8][R52.64] ;  /* 0x0000000834347981 */ /* 0x000ee2000c1e1d00 */
        /* <DEDUP_REMOVED lines=8> */
[----:B------:R-:W-:Y:S01]  /*04d0*/  ISETP.NE.AND P1, PT, R6, RZ, PT ;  /* 0x000000ff0600720c */ /* 0x000fe20003f25270 */
[----:B------:R-:W-:-:S03]  /*04e0*/  HADD2.F32 R65, -RZ, R19.H1_H1 ;  /* 0x30000013ff417230 */ /* 0x000fc60000004100 */
[----:B--2---:R-:W-:-:S05]  /*04f0*/  FSEL R66, R66, RZ, !P1 ;  /* 0x000000ff42427208 */ /* 0x004fca0004800000 */
[--C-:B------:R-:W-:Y:S01]  /*0500*/  FADD.FTZ R72, R44, -R66.reuse ;  /* 0x800000422c487221 */ /* 0x100fe20000010000 */
[--C-:B------:R-:W-:Y:S01]  /*0510*/  FADD.FTZ R74, R45, -R66.reuse ;  /* 0x800000422d4a7221 */ /* 0x100fe20000010000 */
[--C-:B------:R-:W-:Y:S01]  /*0520*/  FADD.FTZ R68, R46, -R66.reuse ;  /* 0x800000422e447221 */ /* 0x100fe20000010000 */
[--C-:B------:R-:W-:Y:S01]  /*0530*/  FADD.FTZ R64, R47, -R66.reuse ;  /* 0x800000422f407221 */ /* 0x100fe20000010000 */
[--C-:B---3--:R-:W-:Y:S01]  /*0540*/  FADD.FTZ R60, R48, -R66.reuse ;  /* 0x80000042303c7221 */ /* 0x108fe20000010000 */
[--C-:B0-----:R-:W-:Y:S01]  /*0550*/  FADD.FTZ R62, R49, -R66.reuse ;  /* 0x80000042313e7221 */ /* 0x101fe20000010000 */
[--C-:B------:R-:W-:Y:S01]  /*0560*/  FADD.FTZ R44, R50, -R66.reuse ;  /* 0x80000042322c7221 */ /* 0x100fe20000010000 */
[----:B------:R-:W-:Y:S01]  /*0570*/  FADD.FTZ R66, R51, -R66 ;  /* 0x8000004233427221 */ /* 0x000fe20000010000 */
[----:B------:R-:W-:Y:S02]  /*0580*/  HADD2.F32 R48, -RZ, R16.H0_H0 ;  /* 0x20000010ff307230 */ /* 0x000fe40000004100 */
[----:B-----5:R-:W-:Y:S01]  /*0590*/  FMUL.FTZ R3, R57, R72 ;  /* 0x0000004839037220 */ /* 0x020fe20000410000 */
[----:B------:R-:W-:-:S02]  /*05a0*/  HADD2.F32 R49, -RZ, R52.H0_H0 ;  /* 0x20000034ff317230 */ /* 0x000fc40000004100 */
[----:B------:R-:W-:Y:S01]  /*05b0*/  FMUL.FTZ R50, R57, R74 ;  /* 0x0000004a39327220 */ /* 0x000fe20000410000 */
[----:B------:R-:W-:Y:S02]  /*05c0*/  HADD2.F32 R52, -RZ, R52.H1_H1 ;  /* 0x30000034ff347230 */ /* 0x000fe40000004100 */
[--C-:B------:R-:W-:Y:S02]  /*05d0*/  HADD2.F32 R61, -RZ, R53.reuse.H0_H0 ;  /* 0x20000035ff3d7230 */ /* 0x100fe40000004100 */
[----:B------:R-:W-:Y:S02]  /*05e0*/  HADD2.F32 R76, -RZ, R53.H1_H1 ;  /* 0x30000035ff4c7230 */ /* 0x000fe40000004100 */
[----:B------:R-:W-:Y:S02]  /*05f0*/  HADD2.F32 R51, -RZ, R16.H1_H1 ;  /* 0x30000010ff337230 */ /* 0x000fe40000004100 */
[--C-:B------:R-:W-:Y:S02]  /*0600*/  HADD2.F32 R45, -RZ, R55.reuse.H0_H0 ;  /* 0x20000037ff2d7230 */ /* 0x100fe40000004100 */
[----:B------:R-:W-:-:S02]  /*0610*/  HADD2.F32 R46, -RZ, R55.H1_H1 ;  /* 0x30000037ff2e7230 */ /* 0x000fc40000004100 */
[--C-:B------:R-:W-:Y:S02]  /*0620*/  HADD2.F32 R53, -RZ, R17.reuse.H0_H0 ;  /* 0x20000011ff357230 */ /* 0x100fe40000004100 */
[--C-:B------:R-:W-:Y:S02]  /*0630*/  HADD2.F32 R47, -RZ, R54.reuse.H0_H0 ;  /* 0x20000036ff2f7230 */ /* 0x100fe40000004100 */
[----:B-1----:R-:W-:Y:S02]  /*0640*/  HADD2.F32 R70, -RZ, R54.H1_H1 ;  /* 0x30000036ff467230 */ /* 0x002fe40000004100 */
[----:B------:R-:W-:Y:S01]  /*0650*/  FMUL.FTZ R54, R57, R64 ;  /* 0x0000004039367220 */ /* 0x000fe20000410000 */
[----:B------:R-:W-:Y:S02]  /*0660*/  HADD2.F32 R55, -RZ, R17.H1_H1 ;  /* 0x30000011ff377230 */ /* 0x000fe40000004100 */
[-C--:B------:R-:W-:Y:S01]  /*0670*/  FMUL.FTZ R48, R48, R49.reuse ;  /* 0x0000003130307220 */ /* 0x080fe20000410000 */
[----:B------:R-:W-:Y:S01]  /*0680*/  FADD.FTZ R32, R32, R49 ;  /* 0x0000003120207221 */ /* 0x000fe20000010000 */
[----:B------:R-:W-:Y:S01]  /*0690*/  FFMA.FTZ R24, R3, R49, R24 ;  /* 0x0000003103187223 */ /* 0x000fe20000010018 */
[----:B------:R-:W-:-:S02]  /*06a0*/  HADD2.F32 R64, -RZ, R18.H0_H0 ;  /* 0x20000012ff407230 */ /* 0x000fc40000004100 */
[-C--:B------:R-:W-:Y:S01]  /*06b0*/  FMUL.FTZ R49, R51, R52.reuse ;  /* 0x0000003433317220 */ /* 0x080fe20000410000 */
[----:B------:R-:W-:Y:S01]  /*06c0*/  FADD.FTZ R33, R33, R52 ;  /* 0x0000003421217221 */ /* 0x000fe20000010000 */
[----:B------:R-:W-:Y:S01]  /*06d0*/  FFMA.FTZ R25, R50, R52, R25 ;  /* 0x0000003432197223 */ /* 0x000fe20000010019 */
[----:B------:R-:W-:Y:S01]  /*06e0*/  FMUL.FTZ R52, R53, R61 ;  /* 0x0000003d35347220 */ /* 0x000fe20000410000 */
[----:B------:R-:W-:Y:S01]  /*06f0*/  FMUL.FTZ R53, R55, R76 ;  /* 0x0000004c37357220 */ /* 0x000fe20000410000 */
[C---:B------:R-:W-:Y:S01]  /*0700*/  FMUL.FTZ R55, R57.reuse, R60 ;  /* 0x0000003c39377220 */ /* 0x040fe20000410000 */
[----:B------:R-:W-:Y:S01]  /*0710*/  FMUL.FTZ R60, R64, R47 ;  /* 0x0000002f403c7220 */ /* 0x000fe20000410000 */
[----:B------:R-:W-:Y:S02]  /*0720*/  HADD2.F32 R64, -RZ, R19.H0_H0 ;  /* 0x20000013ff407230 */ /* 0x000fe40000004100 */
[----:B------:R-:W-:Y:S01]  /*0730*/  FMUL.FTZ R63, R57, R44 ;  /* 0x0000002c393f7220 */ /* 0x000fe20000410000 */
[----:B------:R-:W-:Y:S01]  /*0740*/  FADD.FTZ R42, R42, R45 ;  /* 0x0000002d2a2a7221 */ /* 0x000fe20000010000 */
[----:B------:R-:W-:Y:S01]  /*0750*/  FADD.FTZ R44, RZ, R48 ;  /* 0x00000030ff2c7221 */ /* 0x000fe20000010000 */
[-C--:B------:R-:W-:Y:S01]  /*0760*/  FMUL.FTZ R64, R64, R45.reuse ;  /* 0x0000002d40407220 */ /* 0x080fe20000410000 */
[----:B------:R-:W-:Y:S01]  /*0770*/  FFMA.FTZ R22, R63, R45, R22 ;  /* 0x0000002d3f167223 */ /* 0x000fe20000010016 */
[----:B------:R-:W-:Y:S01]  /*0780*/  FFMA.FTZ R45, R3, R48, RZ ;  /* 0x00000030032d7223 */ /* 0x000fe200000100ff */
[----:B------:R-:W-:Y:S01]  /*0790*/  FADD.FTZ R40, R40, R47 ;  /* 0x0000002f28287221 */ /* 0x000fe20000010000 */
[----:B------:R-:W-:Y:S01]  /*07a0*/  FFMA.FTZ R20, R55, R47, R20 ;  /* 0x0000002f37147223 */ /* 0x000fe20000010014 */
[C---:B------:R-:W-:Y:S01]  /*07b0*/  FMUL.FTZ R66, R57.reuse, R66 ;  /* 0x0000004239427220 */ /* 0x040fe20000410000 */
[----:B------:R-:W-:Y:S01]  /*07c0*/  FADD.FTZ R47, R44, R49 ;  /* 0x000000312c2f7221 */ /* 0x000fe20000010000 */
[----:B------:R-:W-:Y:S01]  /*07d0*/  FMUL.FTZ R51, R57, R68 ;  /* 0x0000004439337220 */ /* 0x000fe20000410000 */
[----:B------:R-:W-:Y:S01]  /*07e0*/  FFMA.FTZ R44, R50, R49, R45 ;  /* 0x00000031322c7223 */ /* 0x000fe2000001002d */
[-C--:B------:R-:W-:Y:S01]  /*07f0*/  FMUL.FTZ R65, R65, R46.reuse ;  /* 0x0000002e41417220 */ /* 0x080fe20000410000 */
[----:B------:R-:W-:Y:S01]  /*0800*/  FADD.FTZ R43, R43, R46 ;  /* 0x0000002e2b2b7221 */ /* 0x000fe20000010000 */
[----:B------:R-:W-:Y:S01]  /*0810*/  FFMA.FTZ R23, R66, R46, R23 ;  /* 0x0000002e42177223 */ /* 0x000fe20000010017 */
[----:B------:R-:W-:Y:S01]  /*0820*/  FADD.FTZ R46, R47, R52 ;  /* 0x000000342f2e7221 */ /* 0x000fe20000010000 */
[C---:B------:R-:W-:Y:S01]  /*0830*/  FFMA.FTZ R45, R51.reuse, R52, R44 ;  /* 0x00000034332d7223 */ /* 0x040fe2000001002c */
        /* <DEDUP_REMOVED lines=25> */
.L_x_3867:
[----:B------:R-:W-:Y:S05]  /*09d0*/  BSYNC.RECONVERGENT B1 ;  /* 0x0000000000017941 */ /* 0x000fea0003800200 */
.L_x_3866:
        /* <DEDUP_REMOVED lines=20> */
.L_x_3887:
        /* <DEDUP_REMOVED lines=43> */
[----:B------:R-:W-:Y:S01]  /*0dd0*/  FMUL.FTZ R75, R75, UR15 ;  /* 0x0000000f4b4b7c20 */ /* 0x000fe20008410000 */
[-C--:B------:R-:W-:Y:S01]  /*0de0*/  FMUL.FTZ R77, R77, R56.reuse ;  /* 0x000000384d4d7220 */ /* 0x080fe20000410000 */
        /* <DEDUP_REMOVED lines=11> */
[----:B------:R-:W-:Y:S01]  /*0ea0*/  F2FP.F16.F32.PACK_AB R47, R56, R47 ;  /* 0x0000002f382f723e */ /* 0x000fe200000000ff */
[----:B------:R-:W-:Y:S01]  /*0eb0*/  FMUL.FTZ R56, R46, UR15 ;  /* 0x0000000f2e387c20 */ /* 0x000fe20008410000 */
[----:B------:R-:W-:Y:S01]  /*0ec0*/  LOP3.LUT P2, RZ, R70, 0xff, RZ, 0xc0, !PT ;  /* 0x000000ff46ff7812 */ /* 0x000fe2000784c0ff */
[----:B------:R-:W-:Y:S01]  /*0ed0*/  FMUL.FTZ R44, R44, UR15 ;  /* 0x0000000f2c2c7c20 */ /* 0x000fe20008410000 */
[----:B------:R-:W-:Y:S01]  /*0ee0*/  FSEL R46, R73, RZ, P1 ;  /* 0x000000ff492e7208 */ /* 0x000fe20000800000 */
[----:B------:R-:W-:Y:S01]  /*0ef0*/  FMUL.FTZ R45, R45, UR15 ;  /* 0x0000000f2d2d7c20 */ /* 0x000fe20008410000 */
[----:B------:R-:W-:-:S02]  /*0f00*/  FSEL R57, R56, RZ, P2 ;  /* 0x000000ff38397208 */ /* 0x000fc40001000000 */
        /* <DEDUP_REMOVED lines=9> */
[----:B------:R-:W-:Y:S02]  /*0fa0*/  F2FP.F16.F32.PACK_AB R45, R74, R77 ;  /* 0x0000004d4a2d723e */ /* 0x000fe400000000ff */
[----:B------:R-:W-:Y:S01]  /*0fb0*/  F2FP.F16.F32.PACK_AB R44, R57, R44 ;  /* 0x0000002c392c723e */ /* 0x000fe200000000ff */
[----:B------:R-:W-:Y:S06]  /*0fc0*/  BRA `(.L_x_3873) ;  /* 0x0000000800e47947 */ /* 0x000fec0003800000 */
.L_x_3872:
        /* <DEDUP_REMOVED lines=12> */
[C---:B-----5:R-:W-:Y:S01]  /*1090*/  FMUL.FTZ R31, R57.reuse, R36 ;  /* 0x00000024391f7220 */ /* 0x060fe20000410000 */
[C---:B------:R-:W-:Y:S01]  /*10a0*/  FMUL.FTZ R30, R57.reuse, R30 ;  /* 0x0000001e391e7220 */ /* 0x040fe20000410000 */
[C---:B------:R-:W-:Y:S01]  /*10b0*/  FMUL.FTZ R36, R57.reuse, R44 ;  /* 0x0000002c39247220 */ /* 0x040fe20000410000 */
[----:B------:R-:W-:Y:S01]  /*10c0*/  FMUL.FTZ R37, R57, R46 ;  /* 0x0000002e39257220 */ /* 0x000fe20000410000 */
        /* <DEDUP_REMOVED lines=8> */
[----:B------:R-:W-:Y:S01]  /*1150*/  FADD.FTZ R38, R49, -R28 ;  /* 0x8000001c31267221 */ /* 0x000fe20000010000 */
[----:B------:R-:W-:Y:S01]  /*1160*/  LOP3.LUT P1, RZ, R68, 0xff, RZ, 0xc0, !PT ;  /* 0x000000ff44ff7812 */ /* 0x000fe2000782c0ff */
[----:B------:R-:W-:Y:S01]  /*1170*/  FADD.FTZ R74, R64, -R39 ;  /* 0x80000027404a7221 */ /* 0x000fe20000010000 */
[----:B------:R-:W-:Y:S01]  /*1180*/  LOP3.LUT P2, RZ, R69, 0xff, RZ, 0xc0, !PT ;  /* 0x000000ff45ff7812 */ /* 0x000fe2000784c0ff */
[----:B------:R-:W-:Y:S01]  /*1190*/  FADD.FTZ R28, R48, -R29 ;  /* 0x8000001d301c7221 */ /* 0x000fe20000010000 */
[----:B------:R-:W-:Y:S01]  /*11a0*/  LOP3.LUT P3, RZ, R59, 0xff, RZ, 0xc0, !PT ;  /* 0x000000ff3bff7812 */ /* 0x000fe2000786c0ff */
[----:B------:R-:W-:Y:S01]  /*11b0*/  FADD.FTZ R76, R65, -R76 ;  /* 0x8000004c414c7221 */ /* 0x000fe20000010000 */
[----:B------:R-:W-:Y:S01]  /*11c0*/  LOP3.LUT P4, RZ, R70, 0xff, RZ, 0xc0, !PT ;  /* 0x000000ff46ff7812 */ /* 0x000fe2000788c0ff */
[C---:B------:R-:W-:Y:S01]  /*11d0*/  FMUL.FTZ R29, R57.reuse, R38 ;  /* 0x00000026391d7220 */ /* 0x040fe20000410000 */
[----:B------:R-:W-:Y:S01]  /*11e0*/  FSEL R44, R44, RZ, P1 ;  /* 0x000000ff2c2c7208 */ /* 0x000fe20000800000 */
[----:B------:R-:W-:Y:S01]  /*11f0*/  FMUL.FTZ R38, R57, R74 ;  /* 0x0000004a39267220 */ /* 0x000fe20000410000 */
[----:B------:R-:W-:Y:S01]  /*1200*/  FSEL R45, R45, RZ, P2 ;  /* 0x000000ff2d2d7208 */ /* 0x000fe20001000000 */
[C---:B------:R-:W-:Y:S01]  /*1210*/  FMUL.FTZ R28, R57.reuse, R28 ;  /* 0x0000001c391c7220 */ /* 0x040fe20000410000 */
[----:B------:R-:W-:Y:S01]  /*1220*/  FSEL R46, R46, RZ, P3 ;  /* 0x000000ff2e2e7208 */ /* 0x000fe20001800000 */
[----:B------:R-:W-:Y:S01]  /*1230*/  FMUL.FTZ R39, R57, R76 ;  /* 0x0000004c39277220 */ /* 0x000fe20000410000 */
[----:B------:R-:W-:-:S02]  /*1240*/  FSEL R47, R47, RZ, P4 ;  /* 0x000000ff2f2f7208 */ /* 0x000fc40002000000 */
[----:B------:R-:W-:Y:S01]  /*1250*/  F2FP.F16.F32.PACK_AB R45, R45, R44 ;  /* 0x0000002c2d2d723e */ /* 0x000fe200000000ff */
[----:B------:R-:W-:Y:S01]  /*1260*/  FMUL.FTZ R57, R39, R56 ;  /* 0x0000003827397220 */ /* 0x000fe20000410000 */
[----:B------:R-:W-:Y:S01]  /*1270*/  F2FP.F16.F32.PACK_AB R46, R47, R46 ;  /* 0x0000002e2f2e723e */ /* 0x000fe200000000ff */
        /* <DEDUP_REMOVED lines=15> */
[----:B------:R-:W-:Y:S02]  /*1370*/  F2FP.F16.F32.PACK_AB R47, R74, R47 ;  /* 0x0000002f4a2f723e */ /* 0x000fe400000000ff */
[----:B------:R-:W-:Y:S01]  /*1380*/  F2FP.F16.F32.PACK_AB R44, R57, R44 ;  /* 0x0000002c392c723e */ /* 0x000fe200000000ff */
[----:B------:R-:W-:Y:S06]  /*1390*/  BRA `(.L_x_3873) ;  /* 0x0000000400f07947 */ /* 0x000fec0003800000 */
.L_x_3871:
        /* <DEDUP_REMOVED lines=64> */
.L_x_3874:
[-CC-:B------:R-:W-:Y:S01]  /*17a0*/  FFMA.FTZ R31, R51, R44.reuse, R45.reuse ;  /* 0x0000002c331f7223 */ /* 0x180fe2000001002d */
[-CC-:B------:R-:W-:Y:S01]  /*17b0*/  FFMA.FTZ R30, R54, R44.reuse, R45.reuse ;  /* 0x0000002c361e7223 */ /* 0x180fe2000001002d */
[-CC-:B------:R-:W-:Y:S01]  /*17c0*/  FFMA.FTZ R37, R55, R44.reuse, R45.reuse ;  /* 0x0000002c37257223 */ /* 0x180fe2000001002d */
[-CC-:B------:R-:W-:Y:S01]  /*17d0*/  FFMA.FTZ R38, R62, R44.reuse, R45.reuse ;  /* 0x0000002c3e267223 */ /* 0x180fe2000001002d */
[-CC-:B------:R-:W-:Y:S01]  /*17e0*/  FFMA.FTZ R28, R50, R44.reuse, R45.reuse ;  /* 0x0000002c321c7223 */ /* 0x180fe2000001002d */
[-C--:B------:R-:W-:Y:S01]  /*17f0*/  FFMA.FTZ R39, R63, R44.reuse, R45 ;  /* 0x0000002c3f277223 */ /* 0x080fe2000001002d */
[----:B------:R-:W-:Y:S01]  /*1800*/  FADD.FTZ R31, R52, -R31 ;  /* 0x8000001f341f7221 */ /* 0x000fe20000010000 */
[-CC-:B------:R-:W-:Y:S01]  /*1810*/  FFMA.FTZ R29, R3, R44.reuse, R45.reuse ;  /* 0x0000002c031d7223 */ /* 0x180fe2000001002d */
[----:B------:R-:W-:Y:S01]  /*1820*/  FADD.FTZ R36, R53, -R30 ;  /* 0x8000001e35247221 */ /* 0x000fe20000010000 */
[----:B------:R-:W-:Y:S01]  /*1830*/  FFMA.FTZ R44, R66, R44, R45 ;  /* 0x0000002c422c7223 */ /* 0x000fe2000001002d */
[----:B------:R-:W-:Y:S01]  /*1840*/  FADD.FTZ R37, R60, -R37 ;  /* 0x800000253c257221 */ /* 0x000fe20000010000 */
[----:B------:R-:W-:Y:S01]  /*1850*/  FADD.FTZ R38, R61, -R38 ;  /* 0x800000263d267221 */ /* 0x000fe20000010000 */
[----:B------:R-:W-:Y:S01]  /*1860*/  FADD.FTZ R28, R49, -R28 ;  /* 0x8000001c311c7221 */ /* 0x000fe20000010000 */
[----:B------:R-:W-:Y:S01]  /*1870*/  FADD.FTZ R45, R64, -R39 ;  /* 0x80000027402d7221 */ /* 0x000fe20000010000 */
[C---:B-----5:R-:W-:Y:S01]  /*1880*/  FFMA.FTZ R30, R57.reuse, R31, R14 ;  /* 0x0000001f391e7223 */ /* 0x060fe2000001000e */
[----:B------:R-:W-:Y:S01]  /*1890*/  FADD.FTZ R39, R48, -R29 ;  /* 0x8000001d30277221 */ /* 0x000fe20000010000 */
[----:B------:R-:W-:Y:S01]  /*18a0*/  FFMA.FTZ R31, R57, R36, R15 ;  /* 0x00000024391f7223 */ /* 0x000fe2000001000f */
        /* <DEDUP_REMOVED lines=9> */
[-C--:B0-----:R-:W-:Y:S01]  /*1940*/  FMUL.FTZ R46, R36, R56.reuse ;  /* 0x00000038242e7220 */ /* 0x081fe20000410000 */
[-C--:B------:R-:W-:Y:S01]  /*1950*/  FMUL.FTZ R47, R37, R56.reuse ;  /* 0x00000038252f7220 */ /* 0x080fe20000410000 */
[----:B------:R-:W-:Y:S01]  /*1960*/  FMUL.FTZ R44, R44, UR15 ;  /* 0x0000000f2c2c7c20 */ /* 0x000fe20008410000 */
[----:B------:R-:W-:Y:S01]  /*1970*/  FMUL.FTZ R45, R45, UR15 ;  /* 0x0000000f2d2d7c20 */ /* 0x000fe20008410000 */
[----:B------:R-:W-:Y:S01]  /*1980*/  FMUL.FTZ R46, R46, UR15 ;  /* 0x0000000f2e2e7c20 */ /* 0x000fe20008410000 */
[----:B------:R-:W-:Y:S01]  /*1990*/  FMUL.FTZ R47, R47, UR15 ;  /* 0x0000000f2f2f7c20 */ /* 0x000fe20008410000 */
[----:B------:R-:W-:Y:S01]  /*19a0*/  LOP3.LUT P1, RZ, R68, 0xff, RZ, 0xc0, !PT ;  /* 0x000000ff44ff7812 */ /* 0x000fe2000782c0ff */
[----:B------:R-:W-:Y:S01]  /*19b0*/  FMUL.FTZ R57, R39, R56 ;  /* 0x0000003827397220 */ /* 0x000fe20000410000 */
[----:B------:R-:W-:-:S02]  /*19c0*/  LOP3.LUT P2, RZ, R69, 0xff, RZ, 0xc0, !PT ;  /* 0x000000ff45ff7812 */ /* 0x000fc4000784c0ff */
[----:B------:R-:W-:Y:S01]  /*19d0*/  LOP3.LUT P3, RZ, R59, 0xff, RZ, 0xc0, !PT ;  /* 0x000000ff3bff7812 */ /* 0x000fe2000786c0ff */
[----:B------:R-:W-:Y:S01]  /*19e0*/  FMUL.FTZ R57, R57, UR15 ;  /* 0x0000000f39397c20 */ /* 0x000fe20008410000 */
[----:B------:R-:W-:Y:S02]  /*19f0*/  LOP3.LUT P4, RZ, R70, 0xff, RZ, 0xc0, !PT ;  /* 0x000000ff46ff7812 */ /* 0x000fe4000788c0ff */
[----:B------:R-:W-:Y:S02]  /*1a00*/  FSEL R44, R44, RZ, P1 ;  /* 0x000000ff2c2c7208 */ /* 0x000fe40000800000 */
[----:B------:R-:W-:Y:S02]  /*1a10*/  FSEL R45, R45, RZ, P2 ;  /* 0x000000ff2d2d7208 */ /* 0x000fe40001000000 */
[----:B------:R-:W-:Y:S02]  /*1a20*/  FSEL R46, R46, RZ, P3 ;  /* 0x000000ff2e2e7208 */ /* 0x000fe40001800000 */
[----:B------:R-:W-:-:S02]  /*1a30*/  FSEL R47, R47, RZ, P4 ;  /* 0x000000ff2f2f7208 */ /* 0x000fc40002000000 */
[----:B------:R-:W-:Y:S01]  /*1a40*/  F2FP.F16.F32.PACK_AB R45, R45, R44 ;  /* 0x0000002c2d2d723e */ /* 0x000fe200000000ff */
[----:B------:R-:W-:Y:S01]  /*1a50*/  FMUL.FTZ R44, R28, R56 ;  /* 0x000000381c2c7220 */ /* 0x000fe20000410000 */
[----:B------:R-:W-:Y:S01]  /*1a60*/  F2FP.F16.F32.PACK_AB R46, R47, R46 ;  /* 0x0000002e2f2e723e */ /* 0x000fe200000000ff */
[-C--:B------:R-:W-:Y:S01]  /*1a70*/  FMUL.FTZ R47, R38, R56.reuse ;  /* 0x00000038262f7220 */ /* 0x080fe20000410000 */
[----:B------:R-:W-:Y:S01]  /*1a80*/  FMUL.FTZ R56, R29, R56 ;  /* 0x000000381d387220 */ /* 0x000fe20000410000 */
[----:B------:R-:W-:Y:S01]  /*1a90*/  LOP3.LUT P4, RZ, R72, 0xff, RZ, 0xc0, !PT ;  /* 0x000000ff48ff7812 */ /* 0x000fe2000788c0ff */
[----:B------:R-:W-:Y:S01]  /*1aa0*/  FMUL.FTZ R44, R44, UR15 ;  /* 0x0000000f2c2c7c20 */ /* 0x000fe20008410000 */
[----:B------:R-:W-:Y:S01]  /*1ab0*/  FMUL.FTZ R47, R47, UR15 ;  /* 0x0000000f2f2f7c20 */ /* 0x000fe20008410000 */
[----:B------:R-:W-:Y:S01]  /*1ac0*/  FMUL.FTZ R56, R56, UR15 ;  /* 0x0000000f38387c20 */ /* 0x000fe20008410000 */
[----:B------:R-:W-:Y:S02]  /*1ad0*/  LOP3.LUT P3, RZ, R71, 0xff, RZ, 0xc0, !PT ;  /* 0x000000ff47ff7812 */ /* 0x000fe4000786c0ff */
[----:B------:R-:W-:-:S02]  /*1ae0*/  LOP3.LUT P1, RZ, R58, 0xff, RZ, 0xc0, !PT ;  /* 0x000000ff3aff7812 */ /* 0x000fc4000782c0ff */
[----:B------:R-:W-:Y:S02]  /*1af0*/  LOP3.LUT P2, RZ, R67, 0xff, RZ, 0xc0, !PT ;  /* 0x000000ff43ff7812 */ /* 0x000fe4000784c0ff */
[----:B------:R-:W-:Y:S02]  /*1b00*/  FSEL R74, R57, RZ, P4 ;  /* 0x000000ff394a7208 */ /* 0x000fe40002000000 */
[----:B------:R-:W-:Y:S02]  /*1b10*/  FSEL R47, R47, RZ, P3 ;  /* 0x000000ff2f2f7208 */ /* 0x000fe40001800000 */
[----:B------:R-:W-:Y:S02]  /*1b20*/  FSEL R44, R44, RZ, P1 ;  /* 0x000000ff2c2c7208 */ /* 0x000fe40000800000 */
[----:B------:R-:W-:Y:S02]  /*1b30*/  FSEL R57, R56, RZ, P2 ;  /* 0x000000ff38397208 */ /* 0x000fe40001000000 */
[----:B------:R-:W-:-:S02]  /*1b40*/  F2FP.F16.F32.PACK_AB R47, R74, R47 ;  /* 0x0000002f4a2f723e */ /* 0x000fc400000000ff */
[----:B------:R-:W-:-:S07]  /*1b50*/  F2FP.F16.F32.PACK_AB R44, R57, R44 ;  /* 0x0000002c392c723e */ /* 0x000fce00000000ff */
.L_x_3873:
        /* <DEDUP_REMOVED lines=9> */
.L_x_3870:
[----:B------:R-:W-:Y:S05]  /*1bf0*/  BSYNC.RECONVERGENT B1 ;  /* 0x0000000000017941 */ /* 0x000fea0003800200 */
.L_x_3869:
[----:B--2---:R-:W2:Y:S02]  /*1c00*/  LDC.64 R44, c[0x0][0x380] ;  /* 0x0000e000ff2c7b82 */ /* 0x004ea40000000a00 */
[----:B--2---:R-:W-:-:S04]  /*1c10*/  LEA R0, R44, R0, 0x2 ;  /* 0x000000002c007211 */ /* 0x004fc800078e10ff */
[----:B------:R-:W-:-:S13]  /*1c20*/  ISETP.GE.AND P1, PT, R0, R45, PT ;  /* 0x0000002d0000720c */ /* 0x000fda0003f26270 */
[----:B------:R-:W-:Y:S05]  /*1c30*/  @!P1 BRA `(.L_x_3875) ;  /* 0xffffffe400909947 */ /* 0x000fea000383ffff */
.L_x_3865:
[----:B------:R-:W-:Y:S05]  /*1c40*/  BSYNC B0 ;  /* 0x0000000000007941 */ /* 0x000fea0003800000 */
.L_x_3864:
        /* <DEDUP_REMOVED lines=33> */
[----:B0-----:R-:W-:Y:S01]  /*1e60*/  IMAD R25, R5, UR7, RZ ;  /* 0x0000000705197c24 */ /* 0x001fe2000f8e02ff */
[----:B--2---:R-:W-:-:S04]  /*1e70*/  LOP3.LUT R0, R12, 0x7f, RZ, 0x3c, !PT ;  /* 0x0000007f0c007812 */ /* 0x004fc800078e3cff */
        /* <DEDUP_REMOVED lines=13> */
[----:B------:R-:W-:Y:S01]  /*1f50*/  IADD3.X R7, PT, PT, R5, UR17, RZ, P3, !PT ;  /* 0x0000001105077c10 */ /* 0x000fe20009ffe4ff */
[----:B------:R-:W3:Y:S01]  /*1f60*/  LDS R10, [R3+0x200] ;  /* 0x00020000030a7984 */ /* 0x000ee20000000800 */
[----:B------:R-:W-:-:S02]  /*1f70*/  @P1 MOV R4, R0 ;  /* 0x0000000000041202 */ /* 0x000fc40000000f00 */
[----:B------:R-:W-:Y:S01]  /*1f80*/  @P1 IADD3 R0, P3, PT, R0, 0x200, RZ ;  /* 0x0000020000001810 */ /* 0x000fe20007f7e0ff */
        /* <DEDUP_REMOVED lines=11> */
[----:B---3--:R-:W-:Y:S01]  /*2040*/  FADD.FTZ R10, RZ, R10 ;  /* 0x0000000aff0a7221 */ /* 0x008fe20000010000 */
[----:B------:R-:W-:Y:S02]  /*2050*/  @P1 IADD3.X R7, PT, PT, RZ, R7, RZ, P3, !PT ;  /* 0x00000007ff071210 */ /* 0x000fe40001ffe4ff */
        /* <DEDUP_REMOVED lines=15> */
.L_x_3868:
[----:B------:R-:W-:Y:S01]  /*2150*/  HFMA2 R47, -RZ, RZ, 0, 5.9604644775390625e-08 ;  /* 0x00000001ff2f7431 */ /* 0x000fe200000001ff */
[----:B------:R-:W-:Y:S01]  /*2160*/  BSSY B1, `(.L_x_3876) ;  /* 0x0000006000017945 */ /* 0x000fe20003800000 */
[----:B------:R-:W-:Y:S02]  /*2170*/  MOV R45, 0x1f ;  /* 0x0000001f002d7802 */ /* 0x000fe40000000f00 */
[----:B------:R-:W-:-:S07]  /*2180*/  MOV R44, 0xffffffff ;  /* 0xffffffff002c7802 */ /* 0x000fce0000000f00 */
[----:B-1---5:R-:W-:Y:S05]  /*2190*/  WARPSYNC.COLLECTIVE R44, `(.L_x_3877) ;  /* 0x000000002c087348 */ /* 0x022fea0003c00000 */
[----:B------:R0:W2:Y:S02]  /*21a0*/  SHFL.BFLY P1, R73, R74, R47, R45 ;  /* 0x0c00002f4a497389 */ /* 0x0000a4000002002d */
[----:B012--5:R-:W-:Y:S05]  /*21b0*/  ENDCOLLECTIVE ;  /* 0x000000000000791b */ /* 0x027fea0003800000 */
.L_x_3877:
[----:B------:R-:W-:Y:S05]  /*21c0*/  BSYNC B1 ;  /* 0x0000000000017941 */ /* 0x000fea0003800000 */
.L_x_3876:
        /* <DEDUP_REMOVED lines=8> */
.L_x_3878:
[----:B------:R-:W-:Y:S01]  /*2250*/  MOV R74, R75 ;  /* 0x0000004b004a7202 */ /* 0x000fe20000000f00 */
[----:B------:R-:W-:Y:S01]  /*2260*/  HFMA2 R47, -RZ, RZ, 0, 1.1920928955078125e-07 ;  /* 0x00000002ff2f7431 */ /* 0x000fe200000001ff */
[----:B------:R-:W-:-:S07]  /*2270*/  MOV R77, R73 ;  /* 0x00000049004d7202 */ /* 0x000fce0000000f00 */
[----:B------:R-:W-:Y:S05]  /*2280*/  WARPSYNC.COLLECTIVE R44, `(.L_x_3879) ;  /* 0x000000002c087348 */ /* 0x000fea0003c00000 */
[----:B------:R0:W1:Y:S02]  /*2290*/  SHFL.BFLY P1, R73, R74, R47, R45 ;  /* 0x0c00002f4a497389 */ /* 0x000064000002002d */
[----:B01----:R-:W-:Y:S05]  /*22a0*/  ENDCOLLECTIVE ;  /* 0x000000000000791b */ /* 0x003fea0003800000 */
.L_x_3879:
[----:B------:R-:W-:-:S05]  /*22b0*/  FADD.FTZ R76, R77, R46 ;  /* 0x0000002e4d4c7221 */ /* 0x000fca0000010000 */
[----:B------:R-:W-:Y:S01]  /*22c0*/  MOV R74, R76 ;  /* 0x0000004c004a7202 */ /* 0x000fe20000000f00 */
[----:B------:R-:W-:-:S07]  /*22d0*/  FADD.FTZ R77, R75, R73 ;  /* 0x000000494b4d7221 */ /* 0x000fce0000010000 */
[----:B------:R-:W-:Y:S05]  /*22e0*/  WARPSYNC.COLLECTIVE R44, `(.L_x_3880) ;  /* 0x000000002c087348 */ /* 0x000fea0003c00000 */
[----:B------:R0:W1:Y:S02]  /*22f0*/  SHFL.BFLY P1, R73, R74, R47, R45 ;  /* 0x0c00002f4a497389 */ /* 0x000064000002002d */
[----:B01----:R-:W-:Y:S05]  /*2300*/  ENDCOLLECTIVE ;  /* 0x000000000000791b */ /* 0x003fea0003800000 */
.L_x_3880:
[----:B------:R-:W-:Y:S01]  /*2310*/  MOV R74, R77 ;  /* 0x0000004d004a7202 */ /* 0x000fe20000000f00 */
[----:B------:R-:W-:Y:S01]  /*2320*/  HFMA2 R47, -RZ, RZ, 0, 2.384185791015625e-07 ;  /* 0x00000004ff2f7431 */ /* 0x000fe200000001ff */
[----:B------:R-:W-:-:S07]  /*2330*/  MOV R46, R73 ;  /* 0x00000049002e7202 */ /* 0x000fce0000000f00 */
[----:B------:R-:W-:Y:S05]  /*2340*/  WARPSYNC.COLLECTIVE R44, `(.L_x_3881) ;  /* 0x000000002c087348 */ /* 0x000fea0003c00000 */
[----:B------:R0:W1:Y:S02]  /*2350*/  SHFL.BFLY P1, R73, R74, R47, R45 ;  /* 0x0c00002f4a497389 */ /* 0x000064000002002d */
[----:B01----:R-:W-:Y:S05]  /*2360*/  ENDCOLLECTIVE ;  /* 0x000000000000791b */ /* 0x003fea0003800000 */
.L_x_3881:
[----:B------:R-:W-:-:S05]  /*2370*/  FADD.FTZ R76, R76, R46 ;  /* 0x0000002e4c4c7221 */ /* 0x000fca0000010000 */
[----:B------:R-:W-:Y:S01]  /*2380*/  MOV R74, R76 ;  /* 0x0000004c004a7202 */ /* 0x000fe20000000f00 */
[----:B------:R-:W-:-:S07]  /*2390*/  FADD.FTZ R77, R77, R73 ;  /* 0x000000494d4d7221 */ /* 0x000fce0000010000 */
[----:B------:R-:W-:Y:S05]  /*23a0*/  WARPSYNC.COLLECTIVE R44, `(.L_x_3882) ;  /* 0x000000002c087348 */ /* 0x000fea0003c00000 */
[----:B------:R0:W1:Y:S02]  /*23b0*/  SHFL.BFLY P1, R73, R74, R47, R45 ;  /* 0x0c00002f4a497389 */ /* 0x000064000002002d */
[----:B01----:R-:W-:Y:S05]  /*23c0*/  ENDCOLLECTIVE ;  /* 0x000000000000791b */ /* 0x003fea0003800000 */
.L_x_3882:
[----:B------:R-:W-:Y:S01]  /*23d0*/  MOV R74, R77 ;  /* 0x0000004d004a7202 */ /* 0x000fe20000000f00 */
[----:B------:R-:W-:Y:S01]  /*23e0*/  HFMA2 R47, -RZ, RZ, 0, 4.76837158203125e-07 ;  /* 0x00000008ff2f7431 */ /* 0x000fe200000001ff */
[----:B------:R-:W-:-:S07]  /*23f0*/  MOV R75, R73 ;  /* 0x00000049004b7202 */ /* 0x000fce0000000f00 */
[----:B------:R-:W-:Y:S05]  /*2400*/  WARPSYNC.COLLECTIVE R44, `(.L_x_3883) ;  /* 0x000000002c087348 */ /* 0x000fea0003c00000 */
[----:B------:R0:W1:Y:S02]  /*2410*/  SHFL.BFLY P1, R73, R74, R47, R45 ;  /* 0x0c00002f4a497389 */ /* 0x000064000002002d */
[----:B01----:R-:W-:Y:S05]  /*2420*/  ENDCOLLECTIVE ;  /* 0x000000000000791b */ /* 0x003fea0003800000 */
.L_x_3883:
[----:B------:R-:W-:-:S05]  /*2430*/  FADD.FTZ R46, R76, R75 ;  /* 0x0000004b4c2e7221 */ /* 0x000fca0000010000 */
[----:B------:R-:W-:Y:S01]  /*2440*/  MOV R74, R46 ;  /* 0x0000002e004a7202 */ /* 0x000fe20000000f00 */
[----:B------:R-:W-:-:S07]  /*2450*/  FADD.FTZ R75, R77, R73 ;  /* 0x000000494d4b7221 */ /* 0x000fce0000010000 */
[----:B------:R-:W-:Y:S05]  /*2460*/  WARPSYNC.COLLECTIVE R44, `(.L_x_3884) ;  /* 0x000000002c087348 */ /* 0x000fea0003c00000 */
[----:B------:R0:W1:Y:S02]  /*2470*/  SHFL.BFLY P1, R73, R74, R47, R45 ;  /* 0x0c00002f4a497389 */ /* 0x000064000002002d */
[----:B01----:R-:W-:Y:S05]  /*2480*/  ENDCOLLECTIVE ;  /* 0x000000000000791b */ /* 0x003fea0003800000 */
.L_x_3884:
[----:B------:R-:W-:Y:S01]  /*2490*/  MOV R74, R75 ;  /* 0x0000004b004a7202 */ /* 0x000fe20000000f00 */
[----:B------:R-:W-:Y:S01]  /*24a0*/  HFMA2 R47, -RZ, RZ, 0, 9.5367431640625e-07 ;  /* 0x00000010ff2f7431 */ /* 0x000fe200000001ff */
[----:B------:R-:W-:-:S07]  /*24b0*/  MOV R76, R73 ;  /* 0x00000049004c7202 */ /* 0x000fce0000000f00 */
[----:B------:R-:W-:Y:S05]  /*24c0*/  WARPSYNC.COLLECTIVE R44, `(.L_x_3885) ;  /* 0x000000002c087348 */ /* 0x000fea0003c00000 */
[----:B------:R0:W1:Y:S02]  /*24d0*/  SHFL.BFLY P1, R73, R74, R47, R45 ;  /* 0x0c00002f4a497389 */ /* 0x000064000002002d */
[----:B01----:R-:W-:Y:S05]  /*24e0*/  ENDCOLLECTIVE ;  /* 0x000000000000791b */ /* 0x003fea0003800000 */
.L_x_3885:
[----:B------:R-:W-:-:S05]  /*24f0*/  FADD.FTZ R46, R46, R76 ;  /* 0x0000004c2e2e7221 */ /* 0x000fca0000010000 */
[----:B------:R-:W-:Y:S02]  /*2500*/  MOV R74, R46 ;  /* 0x0000002e004a7202 */ /* 0x000fe40000000f00 */
[----:B------:R-:W-:-:S07]  /*2510*/  MOV R76, R73 ;  /* 0x00000049004c7202 */ /* 0x000fce0000000f00 */
[----:B------:R-:W-:Y:S05]  /*2520*/  WARPSYNC.COLLECTIVE R44, `(.L_x_3886) ;  /* 0x000000002c087348 */ /* 0x000fea0003c00000 */
[----:B------:R0:W1:Y:S02]  /*2530*/  SHFL.BFLY P1, R73, R74, R47, R45 ;  /* 0x0c00002f4a497389 */ /* 0x000064000002002d */
[----:B01----:R-:W-:Y:S05]  /*2540*/  ENDCOLLECTIVE ;  /* 0x000000000000791b */ /* 0x003fea0003800000 */
.L_x_3886:
[----:B------:R-:W-:Y:S05]  /*2550*/  BRA `(.L_x_3887) ;  /* 0xffffffe400707947 */ /* 0x000fea000383ffff */
.L_x_3888:
        /* <DEDUP_REMOVED lines=10> */
.L_x_6464:


//--------------------- .text._ZN10layer_norm13ln_bwd_kernelINS_13Kernel_traitsI6__halfS2_fS2_fjLj256ELj1ELj4ELj1ELj16ENS_18Kernel_traits_baseILj256ES2_S2_fS2_fjLj128EEEEELb1ELb0ELb0ELb1EEEvNS_9BwdParamsE --------------------------
	.section	.text._ZN10layer_norm13ln_bwd_kernelINS_13Kernel_traitsI6__halfS2_fS2_fjLj256ELj1ELj4ELj1ELj16ENS_18Kernel_traits_baseILj256ES2_S2_fS2_fjLj128EEEEELb1ELb0ELb0ELb1EEEvNS_9BwdParamsE,"ax",@progbits
	.align	128
        .global         _ZN10layer_norm13ln_bwd_kernelINS_13Kernel_traitsI6__halfS2_fS2_fjLj256ELj1ELj4ELj1ELj16ENS_18Kernel_traits_baseILj256ES2_S2_fS2_fjLj128EEEEELb1ELb0ELb0ELb1EEEvNS_9BwdParamsE
        .type           _ZN10layer_norm13ln_bwd_kernelINS_13Kernel_traitsI6__halfS2_fS2_fjLj256ELj1ELj4ELj1ELj16ENS_18Kernel_traits_baseILj256ES2_S2_fS2_fjLj128EEEEELb1ELb0ELb0ELb1EEEvNS_9BwdParamsE,@function
        .size           _ZN10layer_norm13ln_bwd_kernelINS_13Kernel_traitsI6__halfS2_fS2_fjLj256ELj1ELj4ELj1ELj16ENS_18Kernel_traits_baseILj256ES2_S2_fS2_fjLj128EEEEELb1ELb0ELb0ELb1EEEvNS_9BwdParamsE,(.L_x_6465 - _ZN10layer_norm13ln_bwd_kernelINS_13Kernel_traitsI6__halfS2_fS2_fjLj256ELj1ELj4ELj1ELj16ENS_18Kernel_traits_baseILj256ES2_S2_fS2_fjLj128EEEEELb1ELb0ELb0ELb1EEEvNS_9BwdParamsE)
        .other          _ZN10layer_norm13ln_bwd_kernelINS_13Kernel_traitsI6__halfS2_fS2_fjLj256ELj1ELj4ELj1ELj16ENS_18Kernel_traits_baseILj256ES2_S2_fS2_fjLj128EEEEELb1ELb0ELb0ELb1EEEvNS_9BwdParamsE,@"STO_CUDA_ENTRY STV_DEFAULT"
_ZN10layer_norm13ln_bwd_kernelINS_13Kernel_traitsI6__halfS2_fS2_fjLj256ELj1ELj4ELj1ELj16ENS_18Kernel_traits_baseILj256ES2_S2_fS2_fjLj128EEEEELb1ELb0ELb0ELb1EEEvNS_9BwdParamsE:
.text._ZN10layer_norm13ln_bwd_kernelINS_13Kernel_traitsI6__halfS2_fS2_fjLj256ELj1ELj4ELj1ELj16ENS_18Kernel_traits_baseILj256ES2_S2_fS2_fjLj128EEEEELb1ELb0ELb0ELb1EEEvNS_9BwdParamsE:
        /* <DEDUP_REMOVED lines=49> */
.L_x_3897:
        /* <DEDUP_REMOVED lines=13> */
[----:B------:R-:W4:Y:S02]  /*03e0*/  @P0 LDG.E.U16 R52, desc[UR8][R32.64] ;  /* 0x0000000820340981 */ /* 0x000f24000c1e1500 */
        /* <DEDUP_REMOVED lines=25> */
[--C-:B------:R-:W-:Y:S01]  /*0580*/  FADD.FTZ R58, R34, -R53.reuse ;  /* 0x80000035223a7221 */ /* 0x100fe20000010000 */
[--C-:B------:R-:W-:Y:S01]  /*0590*/  FADD.FTZ R60, R35, -R53.reuse ;  /* 0x80000035233c7221 */ /* 0x100fe20000010000 */
[--C-:B------:R-:W-:Y:S01]  /*05a0*/  FADD.FTZ R56, R33, -R53.reuse ;  /* 0x8000003521387221 */ /* 0x100fe20000010000 */
[--C-:B------:R-:W-:Y:S02]  /*05b0*/  HADD2.F32 R34, -RZ, R40.reuse.H0_H0 ;  /* 0x20000028ff227230 */ /* 0x100fe40000004100 */
[--C-:B------:R-:W-:Y:S01]  /*05c0*/  FADD.FTZ R36, R36, -R53.reuse ;  /* 0x8000003524247221 */ /* 0x100fe20000010000 */
[----:B------:R-:W-:Y:S01]  /*05d0*/  FADD.FTZ R35, R39, -R53 ;  /* 0x8000003527237221 */ /* 0x000fe20000010000 */
[----:B------:R-:W-:Y:S02]  /*05e0*/  HADD2.F32 R33, -RZ, R40.H1_H1 ;  /* 0x30000028ff217230 */ /* 0x000fe40000004100 */
[----:B------:R-:W-:-:S02]  /*05f0*/  HADD2.F32 R55, -RZ, R42.H0_H0 ;  /* 0x2000002aff377230 */ /* 0x000fc40000004100 */
[C---:B------:R-:W-:Y:S01]  /*0600*/  FMUL.FTZ R0, R47.reuse, R0 ;  /* 0x000000002f007220 */ /* 0x040fe20000410000 */
[----:B0-----:R-:W-:Y:S02]  /*0610*/  HADD2.F32 R50, -RZ, R42.H1_H1 ;  /* 0x3000002aff327230 */ /* 0x001fe40000004100 */
[C---:B------:R-:W-:Y:S01]  /*0620*/  FMUL.FTZ R39, R47.reuse, R36 ;  /* 0x000000242f277220 */ /* 0x040fe20000410000 */
[--C-:B------:R-:W-:Y:S02]  /*0630*/  HADD2.F32 R32, -RZ, R41.reuse.H0_H0 ;  /* 0x20000029ff207230 */ /* 0x100fe40000004100 */
[C---:B------:R-:W-:Y:S01]  /*0640*/  FMUL.FTZ R42, R47.reuse, R56 ;  /* 0x000000382f2a7220 */ /* 0x040fe20000410000 */
[----:B------:R-:W-:Y:S02]  /*0650*/  HADD2.F32 R57, -RZ, R41.H1_H1 ;  /* 0x30000029ff397230 */ /* 0x000fe40000004100 */
[C---:B------:R-:W-:Y:S01]  /*0660*/  FMUL.FTZ R36, R47.reuse, R35 ;  /* 0x000000232f247220 */ /* 0x040fe20000410000 */
[----:B------:R-:W-:Y:S01]  /*0670*/  FMUL.FTZ R41, R47, R58 ;  /* 0x0000003a2f297220 */ /* 0x000fe20000410000 */
[----:B------:R-:W-:Y:S01]  /*0680*/  FMUL.FTZ R35, R73, R34 ;  /* 0x0000002249237220 */ /* 0x000fe20000410000 */
[----:B------:R-:W-:Y:S01]  /*0690*/  FMUL.FTZ R40, R47, R60 ;  /* 0x0000003c2f287220 */ /* 0x000fe20000410000 */
        /* <DEDUP_REMOVED lines=14> */
[----:B------:R-:W-:Y:S01]  /*0780*/  FADD.FTZ R12, R57, R12 ;  /* 0x0000000c390c7221 */ /* 0x000fe20000010000 */
[-C--:B------:R-:W-:Y:S01]  /*0790*/  FFMA.FTZ R6, R40, R57.reuse, R6 ;  /* 0x0000003928067223 */ /* 0x080fe20000010006 */
[----:B------:R-:W-:Y:S01]  /*07a0*/  FMUL.FTZ R32, R70, R57 ;  /* 0x0000003946207220 */ /* 0x000fe20000410000 */
[----:B------:R-:W-:Y:S01]  /*07b0*/  FFMA.FTZ R57, R0, R35, RZ ;  /* 0x0000002300397223 */ /* 0x000fe200000100ff */
[----:B------:R-:W-:Y:S01]  /*07c0*/  FADD.FTZ R56, R55, R34 ;  /* 0x0000002237387221 */ /* 0x000fe20000010000 */
[----:B------:R-:W-:-:S02]  /*07d0*/  FADD.FTZ R62, R37, -R53 ;  /* 0x80000035253e7221 */ /* 0x000fc40000010000 */
[----:B------:R-:W-:Y:S01]  /*07e0*/  FFMA.FTZ R58, R42, R34, R57 ;  /* 0x000000222a3a7223 */ /* 0x000fe20000010039 */
[----:B------:R-:W-:Y:S01]  /*07f0*/  FADD.FTZ R55, R56, R33 ;  /* 0x0000002138377221 */ /* 0x000fe20000010000 */
[----:B------:R-:W-:Y:S01]  /*0800*/  FADD.FTZ R76, R38, -R53 ;  /* 0x80000035264c7221 */ /* 0x000fe20000010000 */
[----:B------:R-:W-:Y:S01]  /*0810*/  FMUL.FTZ R38, R47, R62 ;  /* 0x0000003e2f267220 */ /* 0x000fe20000410000 */
[----:B------:R-:W-:Y:S01]  /*0820*/  FFMA.FTZ R57, R41, R33, R58 ;  /* 0x0000002129397223 */ /* 0x000fe2000001003a */
[----:B------:R-:W-:Y:S01]  /*0830*/  FADD.FTZ R56, R55, R32 ;  /* 0x0000002037387221 */ /* 0x000fe20000010000 */
[----:B------:R-:W-:Y:S01]  /*0840*/  SHF.R.U64 R59, R48, 0x10, R49 ;  /* 0x00000010303b7819 */ /* 0x000fe20000001231 */
[----:B------:R-:W-:Y:S01]  /*0850*/  FADD.FTZ R14, R50, R14 ;  /* 0x0000000e320e7221 */ /* 0x000fe20000010000 */
[----:B------:R-:W-:Y:S01]  /*0860*/  FFMA.FTZ R58, R40, R32, R57 ;  /* 0x00000020283a7223 */ /* 0x000fe20000010039 */
[-C--:B------:R-:W-:Y:S01]  /*0870*/  FFMA.FTZ R8, R38, R50.reuse, R8 ;  /* 0x0000003226087223 */ /* 0x080fe20000010008 */
[----:B------:R-:W-:Y:S01]  /*0880*/  FMUL.FTZ R50, R68, R50 ;  /* 0x0000003244327220 */ /* 0x000fe20000410000 */
[----:B------:R-:W-:Y:S01]  /*0890*/  FADD.FTZ R57, R56, R43 ;  /* 0x0000002b38397221 */ /* 0x000fe20000010000 */
[----:B------:R-:W-:Y:S01]  /*08a0*/  FMUL.FTZ R37, R47, R76 ;  /* 0x0000004c2f257220 */ /* 0x000fe20000410000 */
[----:B------:R-:W-:Y:S01]  /*08b0*/  PRMT R55, R59, 0x7610, R55 ;  /* 0x000076103b377816 */ /* 0x000fe20000000037 */
[----:B------:R-:W-:Y:S01]  /*08c0*/  FFMA.FTZ R59, R39, R43, R58 ;  /* 0x0000002b273b7223 */ /* 0x000fe2000001003a */
[----:B------:R-:W-:Y:S01]  /*08d0*/  MOV R60, R49 ;  /* 0x00000031003c7202 */ /* 0x000fe20000000f00 */
[----:B------:R-:W-:Y:S01]  /*08e0*/  FADD.FTZ R58, R57, R50 ;  /* 0x00000032393a7221 */ /* 0x000fe20000010000 */
[----:B------:R-:W-:Y:S01]  /*08f0*/  FADD.FTZ R15, R51, R15 ;  /* 0x0000000f330f7221 */ /* 0x000fe20000010000 */
[-C--:B------:R-:W-:Y:S01]  /*0900*/  FFMA.FTZ R64, R37, R51.reuse, R64 ;  /* 0x0000003325407223 */ /* 0x080fe20000010040 */
[----:B------:R-:W-:Y:S01]  /*0910*/  PRMT R57, R60, 0x7610, R57 ;  /* 0x000076103c397816 */ /* 0x000fe20000000039 */
[----:B------:R-:W-:Y:S01]  /*0920*/  FMUL.FTZ R51, R67, R51 ;  /* 0x0000003343337220 */ /* 0x000fe20000410000 */
[----:B------:R-:W-:Y:S01]  /*0930*/  FFMA.FTZ R60, R38, R50, R59 ;  /* 0x00000032263c7223 */ /* 0x000fe2000001003b */
[----:B------:R-:W-:Y:S01]  /*0940*/  FADD.FTZ R44, R52, R44 ;  /* 0x0000002c342c7221 */ /* 0x000fe20000010000 */
[-C--:B------:R-:W-:Y:S01]  /*0950*/  FFMA.FTZ R65, R36, R52.reuse, R65 ;  /* 0x0000003424417223 */ /* 0x080fe20000010041 */
[----:B------:R-:W-:Y:S01]  /*0960*/  FMUL.FTZ R52, R66, R52 ;  /* 0x0000003442347220 */ /* 0x000fe20000410000 */
[----:B------:R-:W-:Y:S01]  /*0970*/  FADD.FTZ R77, R58, R51 ;  /* 0x000000333a4d7221 */ /* 0x000fe20000010000 */
[----:B------:R-:W-:Y:S01]  /*0980*/  FFMA.FTZ R61, R37, R51, R60 ;  /* 0x00000033253d7223 */ /* 0x000fe2000001003c */
[----:B------:R-:W-:-:S02]  /*0990*/  MOV R53, R48 ;  /* 0x0000003000357202 */ /* 0x000fc40000000f00 */
[C-C-:B------:R-:W-:Y:S01]  /*09a0*/  SHF.R.U64 R54, R48.reuse, 0x8, R49.reuse ;  /* 0x0000000830367819 */ /* 0x140fe20000001231 */
        /* <DEDUP_REMOVED lines=24> */
.L_x_3909:
        /* <DEDUP_REMOVED lines=15> */
[----:B------:R-:W-:Y:S01]  /*0c20*/  FADD.FTZ R42, R33, -R42 ;  /* 0x8000002a212a7221 */ /* 0x000fe20000010000 */
[--C-:B------:R-:W-:Y:S01]  /*0c30*/  FFMA.FTZ R39, R38, R60, R61.reuse ;  /* 0x0000003c26277223 */ /* 0x100fe2000001003d */
[----:B------:R-:W-:Y:S01]  /*0c40*/  FMUL.FTZ R33, R47, R0 ;  /* 0x000000002f217220 */ /* 0x000fe20000410000 */
[--C-:B------:R-:W-:Y:S01]  /*0c50*/  FFMA.FTZ R38, R37, R60, R61.reuse ;  /* 0x0000003c25267223 */ /* 0x100fe2000001003d */
[----:B------:R-:W-:Y:S01]  /*0c60*/  FMUL.FTZ R35, R47, R42 ;  /* 0x0000002a2f237220 */ /* 0x000fe20000410000 */
[----:B------:R-:W-:Y:S01]  /*0c70*/  FFMA.FTZ R61, R36, R60, R61 ;  /* 0x0000003c243d7223 */ /* 0x000fe2000001003d */
[-C--:B------:R-:W-:Y:S01]  /*0c80*/  FMUL.FTZ R33, R33, R46.reuse ;  /* 0x0000002e21217220 */ /* 0x080fe20000410000 */
[----:B------:R-:W-:Y:S01]  /*0c90*/  FADD.FTZ R34, R34, -R63 ;  /* 0x8000003f22227221 */ /* 0x000fe20000010000 */
[----:B------:R-:W-:Y:S01]  /*0ca0*/  FMUL.FTZ R35, R35, R46 ;  /* 0x0000002e23237220 */ /* 0x000fe20000410000 */
        /* <DEDUP_REMOVED lines=14> */
[----:B------:R-:W-:Y:S01]  /*0d90*/  LOP3.LUT P4, RZ, R53, 0xff, RZ, 0xc0, !PT ;  /* 0x000000ff35ff7812 */ /* 0x000fe2000788c0ff */
[-C--:B------:R-:W-:Y:S01]  /*0da0*/  FMUL.FTZ R35, R35, R46.reuse ;  /* 0x0000002e23237220 */ /* 0x080fe20000410000 */
[----:B------:R-:W-:Y:S01]  /*0db0*/  LOP3.LUT P5, RZ, R55, 0xff, RZ, 0xc0, !PT ;  /* 0x000000ff37ff7812 */ /* 0x000fe200078ac0ff */
        /* <DEDUP_REMOVED lines=30> */
.L_x_3894:
        /* <DEDUP_REMOVED lines=8> */
[----:B------:R-:W-:Y:S01]  /*1020*/  FMUL.FTZ R30, R47, R24 ;  /* 0x000000182f1e7220 */ /* 0x000fe20000410000 */
[-CC-:B------:R-:W-:Y:S01]  /*1030*/  FFMA.FTZ R38, R37, R60.reuse, R61.reuse ;  /* 0x0000003c25267223 */ /* 0x180fe2000001003d */
        /* <DEDUP_REMOVED lines=10> */
[----:B------:R-:W-:Y:S01]  /*10e0*/  FADD.FTZ R52, R52, -R61 ;  /* 0x8000003d34347221 */ /* 0x000fe20000010000 */
[----:B------:R-:W-:Y:S01]  /*10f0*/  FSEL R33, R24, RZ, P5 ;  /* 0x000000ff18217208 */ /* 0x000fe20002800000 */
[----:B------:R-:W-:Y:S01]  /*1100*/  FMUL.FTZ R0, R28, R46 ;  /* 0x0000002e1c007220 */ /* 0x000fe20000410000 */
[C---:B------:R-:W-:Y:S01]  /*1110*/  FMUL.FTZ R24, R47.reuse, R26 ;  /* 0x0000001a2f187220 */ /* 0x040fe20000410000 */
[C---:B------:R-:W-:Y:S01]  /*1120*/  FMUL.FTZ R29, R47.reuse, R34 ;  /* 0x000000222f1d7220 */ /* 0x040fe20000410000 */
[C---:B------:R-:W-:Y:S01]  /*1130*/  FMUL.FTZ R31, R47.reuse, R32 ;  /* 0x000000202f1f7220 */ /* 0x040fe20000410000 */
[C---:B------:R-:W-:Y:S01]  /*1140*/  FMUL.FTZ R25, R47.reuse, R50 ;  /* 0x000000322f197220 */ /* 0x040fe20000410000 */
[C---:B------:R-:W-:Y:S01]  /*1150*/  FMUL.FTZ R26, R47.reuse, R38 ;  /* 0x000000262f1a7220 */ /* 0x040fe20000410000 */
[----:B------:R-:W-:Y:S01]  /*1160*/  FMUL.FTZ R27, R47, R52 ;  /* 0x000000342f1b7220 */ /* 0x000fe20000410000 */
[----:B------:R-:W-:Y:S01]  /*1170*/  FMUL.FTZ R0, R0, UR16 ;  /* 0x0000001000007c20 */ /* 0x000fe20008410000 */
[-C--:B------:R-:W-:Y:S01]  /*1180*/  FMUL.FTZ R35, R24, R46.reuse ;  /* 0x0000002e18237220 */ /* 0x080fe20000410000 */
[----:B------:R-:W-:Y:S01]  /*1190*/  LOP3.LUT P4, RZ, R53, 0xff, RZ, 0xc0, !PT ;  /* 0x000000ff35ff7812 */ /* 0x000fe2000788c0ff */
        /* <DEDUP_REMOVED lines=30> */
.L_x_3893:
        /* <DEDUP_REMOVED lines=11> */
[----:B-----5:R-:W-:Y:S01]  /*1430*/  FFMA.FTZ R33, R47, R0, R20 ;  /* 0x000000002f217223 */ /* 0x020fe20000010014 */
[-CC-:B------:R-:W-:Y:S01]  /*1440*/  FFMA.FTZ R38, R37, R60.reuse, R61.reuse ;  /* 0x0000003c25267223 */ /* 0x180fe2000001003d */
[----:B------:R-:W-:Y:S01]  /*1450*/  FFMA.FTZ R35, R47, R35, R22 ;  /* 0x000000232f237223 */ /* 0x000fe20000010016 */
        /* <DEDUP_REMOVED lines=11> */
[C---:B------:R-:W-:Y:S01]  /*1510*/  FFMA.FTZ R39, R47.reuse, R43, R16 ;  /* 0x0000002b2f277223 */ /* 0x040fe20000010010 */
[C---:B------:R-:W-:Y:S01]  /*1520*/  FFMA.FTZ R35, R47.reuse, R34, R21 ;  /* 0x000000222f237223 */ /* 0x040fe20000010015 */
[C---:B------:R-:W-:Y:S01]  /*1530*/  FFMA.FTZ R37, R47.reuse, R32, R23 ;  /* 0x000000202f257223 */ /* 0x040fe20000010017 */
[C---:B------:R-:W-:Y:S01]  /*1540*/  FFMA.FTZ R41, R47.reuse, R50, R17 ;  /* 0x000000322f297223 */ /* 0x040fe20000010011 */
[C---:B------:R-:W-:Y:S01]  /*1550*/  FFMA.FTZ R43, R47.reuse, R51, R18 ;  /* 0x000000332f2b7223 */ /* 0x040fe20000010012 */
[----:B------:R-:W-:Y:S01]  /*1560*/  FFMA.FTZ R47, R47, R52, R19 ;  /* 0x000000342f2f7223 */ /* 0x000fe20000010013 */
        /* <DEDUP_REMOVED lines=34> */
.L_x_3896:
        /* <DEDUP_REMOVED lines=8> */
[----:B-----5:R-:W-:Y:S01]  /*1810*/  FFMA.FTZ R30, R47, R33, R22 ;  /* 0x000000212f1e7223 */ /* 0x020fe20000010016 */
[-CC-:B------:R-:W-:Y:S01]  /*1820*/  FFMA.FTZ R38, R37, R60.reuse, R61.reuse ;  /* 0x0000003c25267223 */ /* 0x180fe2000001003d */
[----:B------:R-:W-:Y:S01]  /*1830*/  FFMA.FTZ R61, R36, R60, R61 ;  /* 0x0000003c243d7223 */ /* 0x000fe2000001003d */
[----:B------:R-:W-:Y:S01]  /*1840*/  LOP3.LUT P5, RZ, R55, 0xff, RZ, 0xc0, !PT ;  /* 0x000000ff37ff7812 */ /* 0x000fe200078ac0ff */
[----:B------:R-:W-:Y:S01]  /*1850*/  FMUL.FTZ R24, R30, R46 ;  /* 0x0000002e1e187220 */ /* 0x000fe20000410000 */
[----:B------:R-:W-:Y:S01]  /*1860*/  FFMA.FTZ R28, R47, R0, R20 ;  /* 0x000000002f1c7223 */ /* 0x000fe20000010014 */
        /* <DEDUP_REMOVED lines=9> */
[C---:B------:R-:W-:Y:S01]  /*1900*/  FFMA.FTZ R24, R47.reuse, R43, R16 ;  /* 0x0000002b2f187223 */ /* 0x040fe20000010010 */
[C---:B------:R-:W-:Y:S01]  /*1910*/  FFMA.FTZ R29, R47.reuse, R34, R21 ;  /* 0x000000222f1d7223 */ /* 0x040fe20000010015 */
[C---:B------:R-:W-:Y:S01]  /*1920*/  FFMA.FTZ R31, R47.reuse, R32, R23 ;  /* 0x000000202f1f7223 */ /* 0x040fe20000010017 */
[C---:B------:R-:W-:Y:S01]  /*1930*/  FFMA.FTZ R25, R47.reuse, R50, R17 ;  /* 0x000000322f197223 */ /* 0x040fe20000010011 */
[C---:B------:R-:W-:Y:S01]  /*1940*/  FFMA.FTZ R26, R47.reuse, R51, R18 ;  /* 0x000000332f1a7223 */ /* 0x040fe20000010012 */
[----:B------:R-:W-:Y:S01]  /*1950*/  FFMA.FTZ R27, R47, R52, R19 ;  /* 0x000000342f1b7223 */ /* 0x000fe20000010013 */
        /* <DEDUP_REMOVED lines=31> */
[----:B------:R-:W-:-:S07]  /*1b50*/  F2FP.F16.F32.PACK_AB R32, R37, R0 ;  /* 0x000000002520723e */ /* 0x000fce00000000ff */
.L_x_3895:
        /* <DEDUP_REMOVED lines=14> */
.L_x_3891:
        /* <DEDUP_REMOVED lines=16> */
.L_x_3890:
[----:B------:R-:W-:Y:S05]  /*1d40*/  BSYNC B0 ;  /* 0x0000000000007941 */ /* 0x000fea0003800000 */
.L_x_3889:
        /* <DEDUP_REMOVED lines=24> */
[----:B------:R-:W-:Y:S02]  /*1ed0*/  STS.128 [R0], R16 ;  /* 0x0000001000007388 */ /* 0x000fe40000000c00 */
[----:B0-----:R-:W-:Y:S02]  /*1ee0*/  FADD.FTZ R2, R2, R25 ;  /* 0x0000001902027221 */ /* 0x001fe40000010000 */
        /* <DEDUP_REMOVED lines=35> */
.L_x_3892:
[----:B------:R-:W-:Y:S01]  /*2120*/  HFMA2 R76, -RZ, RZ, 0, 5.9604644775390625e-08 ;  /* 0x00000001ff4c7431 */ /* 0x000fe200000001ff */
[----:B------:R-:W-:Y:S01]  /*2130*/  BSSY B2, `(.L_x_3898) ;  /* 0x0000006000027945 */ /* 0x000fe20003800000 */
[----:B------:R-:W-:Y:S02]  /*2140*/  MOV R75, 0x1f ;  /* 0x0000001f004b7802 */ /* 0x000fe40000000f00 */
[----:B------:R-:W-:-:S07]  /*2150*/  MOV R63, 0xffffffff ;  /* 0xffffffff003f7802 */ /* 0x000fce0000000f00 */
[----:B-----5:R-:W-:Y:S05]  /*2160*/  WARPSYNC.COLLECTIVE R63, `(.L_x_3899) ;  /* 0x000000003f087348 */ /* 0x020fea0003c00000 */
[----:B------:R0:W1:Y:S02]  /*2170*/  SHFL.BFLY P3, R63, R77, R76, R75 ;  /* 0x0c00004c4d3f7389 */ /* 0x000064000006004b */
[----:B01---5:R-:W-:Y:S05]  /*2180*/  ENDCOLLECTIVE ;  /* 0x000000000000791b */ /* 0x023fea0003800000 */
.L_x_3899:
[----:B------:R-:W-:Y:S05]  /*2190*/  BSYNC B2 ;  /* 0x0000000000027941 */ /* 0x000fea0003800000 */
.L_x_3898:
        /* <DEDUP_REMOVED lines=8> */
.L_x_3900:
        /* <DEDUP_REMOVED lines=8> */
.L_x_3901:
[----:B------:R-:W-:Y:S02]  /*22a0*/  MOV R77, R61 ;  /* 0x0000003d004d7202 */ /* 0x000fe40000000f00 */
[----:B------:R-:W-:Y:S02]  /*22b0*/  MOV R62, R63 ;  /* 0x0000003f003e7202 */ /* 0x000fe40000000f00 */
[----:B------:R-:W-:-:S03]  /*22c0*/  MOV R63, 0xffffffff ;  /* 0xffffffff003f7802 */ /* 0x000fc60000000f00 */
[----:B------:R-:W-:-:S07]  /*22d0*/  FADD.FTZ R60, R60, R62 ;  /* 0x0000003e3c3c7221 */ /* 0x000fce0000010000 */
[----:B------:R-:W-:Y:S05]  /*22e0*/  WARPSYNC.COLLECTIVE R63, `(.L_x_3902) ;  /* 0x000000003f087348 */ /* 0x000fea0003c00000 */
[----:B------:R0:W1:Y:S02]  /*22f0*/  SHFL.BFLY P3, R63, R77, R76, R75 ;  /* 0x0c00004c4d3f7389 */ /* 0x000064000006004b */
[----:B01----:R-:W-:Y:S05]  /*2300*/  ENDCOLLECTIVE ;  /* 0x000000000000791b */ /* 0x003fea0003800000 */
.L_x_3902:
        /* <DEDUP_REMOVED lines=8> */
.L_x_3903:
[----:B------:R-:W-:Y:S02]  /*2390*/  MOV R77, R61 ;  /* 0x0000003d004d7202 */ /* 0x000fe40000000f00 */
[----:B------:R-:W-:Y:S02]  /*23a0*/  MOV R62, R63 ;  /* 0x0000003f003e7202 */ /* 0x000fe40000000f00 */
[----:B------:R-:W-:-:S03]  /*23b0*/  MOV R63, 0xffffffff ;  /* 0xffffffff003f7802 */ /* 0x000fc60000000f00 */
[----:B------:R-:W-:-:S07]  /*23c0*/  FADD.FTZ R60, R60, R62 ;  /* 0x0000003e3c3c7221 */ /* 0x000fce0000010000 */
[----:B------:R-:W-:Y:S05]  /*23d0*/  WARPSYNC.COLLECTIVE R63, `(.L_x_3904) ;  /* 0x000000003f087348 */ /* 0x000fea0003c00000 */
[----:B------:R0:W1:Y:S02]  /*23e0*/  SHFL.BFLY P3, R63, R77, R76, R75 ;  /* 0x0c00004c4d3f7389 */ /* 0x000064000006004b */
[----:B01----:R-:W-:Y:S05]  /*23f0*/  ENDCOLLECTIVE ;  /* 0x000000000000791b */ /* 0x003fea0003800000 */
.L_x_3904:
        /* <DEDUP_REMOVED lines=8> */
.L_x_3905:
[----:B------:R-:W-:Y:S02]  /*2480*/  MOV R77, R61 ;  /* 0x0000003d004d7202 */ /* 0x000fe40000000f00 */
[----:B------:R-:W-:Y:S02]  /*2490*/  MOV R62, R63 ;  /* 0x0000003f003e7202 */ /* 0x000fe40000000f00 */
[----:B------:R-:W-:-:S03]  /*24a0*/  MOV R63, 0xffffffff ;  /* 0xffffffff003f7802 */ /* 0x000fc60000000f00 */
[----:B------:R-:W-:-:S07]  /*24b0*/  FADD.FTZ R60, R60, R62 ;  /* 0x0000003e3c3c7221 */ /* 0x000fce0000010000 */
[----:B------:R-:W-:Y:S05]  /*24c0*/  WARPSYNC.COLLECTIVE R63, `(.L_x_3906) ;  /* 0x000000003f087348 */ /* 0x000fea0003c00000 */
[----:B------:R0:W1:Y:S02]  /*24d0*/  SHFL.BFLY P3, R63, R77, R76, R75 ;  /* 0x0c00004c4d3f7389 */ /* 0x000064000006004b */
[----:B01----:R-:W-:Y:S05]  /*24e0*/  ENDCOLLECTIVE ;  /* 0x000000000000791b */ /* 0x003fea0003800000 */
.L_x_3906:
        /* <DEDUP_REMOVED lines=8> */
.L_x_3907:
[----:B------:R-:W-:Y:S02]  /*2570*/  MOV R77, R61 ;  /* 0x0000003d004d7202 */ /* 0x000fe40000000f00 */
[----:B------:R-:W-:Y:S02]  /*2580*/  MOV R62, R63 ;  /* 0x0000003f003e7202 */ /* 0x000fe40000000f00 */
[----:B------:R-:W-:-:S07]  /*2590*/  MOV R63, 0xffffffff ;  /* 0xffffffff003f7802 */ /* 0x000fce0000000f00 */
[----:B------:R-:W-:Y:S05]  /*25a0*/  WARPSYNC.COLLECTIVE R63, `(.L_x_3908) ;  /* 0x000000003f087348 */ /* 0x000fea0003c00000 */
[----:B------:R0:W1:Y:S02]  /*25b0*/  SHFL.BFLY P3, R63, R77, R76, R75 ;  /* 0x0c00004c4d3f7389 */ /* 0x000064000006004b */
[----:B01----:R-:W-:Y:S05]  /*25c0*/  ENDCOLLECTIVE ;  /* 0x000000000000791b */ /* 0x003fea0003800000 */
.L_x_3908:
[----:B------:R-:W-:Y:S05]  /*25d0*/  BRA `(.L_x_3909) ;  /* 0xffffffe400547947 */ /* 0x000fea000383ffff */
.L_x_3910:
        /* <DEDUP_REMOVED lines=10> */
.L_x_6465:


//--------------------- .text._ZN10layer_norm22ln_bwd_finalize_kernelINS_22Kernel_traits_finalizeILj256E6__halfS2_fS2_fjLb0ELj1024ELj4ENS_18Kernel_traits_baseILj256ES2_S2_fS2_fjLj1024EEEEELb0ELb0EEEvNS_9BwdParamsE --------------------------
	.section	.text._ZN10layer_norm22ln_bwd_finalize_kernelINS_22Kernel_traits_finalizeILj256E6__halfS2_fS2_fjLb0ELj1024ELj4ENS_18Kernel_traits_baseILj256ES2_S2_fS2_fjLj1024EEEEELb0ELb0EEEvNS_9BwdParamsE,"ax",@progbits
	.align	128
        .global         _ZN10layer_norm22ln_bwd_finalize_kernelINS_22Kernel_traits_finalizeILj256E6__halfS2_fS2_fjLb0ELj1024ELj4ENS_18Kernel_traits_baseILj256ES2_S2_fS2_fjLj1024EEEEELb0ELb0EEEvNS_9BwdParamsE
        .type           _ZN10layer_norm22ln_bwd_finalize_kernelINS_22Kernel_traits_finalizeILj256E6__halfS2_fS2_fjLb0ELj1024ELj4ENS_18Kernel_traits_baseILj256ES2_S2_fS2_fjLj1024EEEEELb0ELb0EEEvNS_9BwdParamsE,@function
        .size           _ZN10layer_norm22ln_bwd_finalize_kernelINS_22Kernel_traits_finalizeILj256E6__halfS2_fS2_fjLb0ELj1024ELj4ENS_18Kernel_traits_baseILj256ES2_S2_fS2_fjLj1024EEEEELb0ELb0EEEvNS_9BwdParamsE,(.L_x_6466 - _ZN10layer_norm22ln_bwd_finalize_kernelINS_22Kernel_traits_finalizeILj256E6__halfS2_fS2_fjLb0ELj1024ELj4ENS_18Kernel_traits_baseILj256ES2_S2_fS2_fjLj1024EEEEELb0ELb0EEEvNS_9BwdParamsE)
        .other          _ZN10layer_norm22ln_bwd_finalize_kernelINS_22Kernel_traits_finalizeILj256E6__halfS2_fS2_fjLb0ELj1024ELj4ENS_18Kernel_traits_baseILj256ES2_S2_fS2_fjLj1024EEEEELb0ELb0EEEvNS_9BwdParamsE,@"STO_CUDA_ENTRY STV_DEFAULT"
_ZN10layer_norm22ln_bwd_finalize_kernelINS_22Kernel_traits_finalizeILj256E6__halfS2_fS2_fjLb0ELj1024ELj4ENS_18Kernel_traits_baseILj256ES2_S2_fS2_fjLj1024EEEEELb0ELb0EEEvNS_9BwdParamsE:
.text._ZN10layer_norm22ln_bwd_finalize_kernelINS_22Kernel_traits_finalizeILj256E6__halfS2_fS2_fjLb0ELj1024ELj4ENS_18Kernel_traits_baseILj256ES2_S2_fS2_fjLj1024EEEEELb0ELb0EEEvNS_9BwdParamsE:
        /* <DEDUP_REMOVED lines=82> */
.L_x_3915:
        /* <DEDUP_REMOVED lines=118> */
.L_x_3914:
[----:B------:R-:W-:Y:S05]  /*0c80*/  BSYNC.RECONVERGENT B1 ;  /* 0x0000000000017941 */ /* 0x000fea0003800200 */
.L_x_3913:
        /* <DEDUP_REMOVED lines=75> */
.L_x_3917:
[----:B------:R-:W-:Y:S05]  /*1140*/  BSYNC.RECONVERGENT B1 ;  /* 0x0000000000017941 */ /* 0x000fea0003800200 */
.L_x_3916:
        /* <DEDUP_REMOVED lines=37> */
.L_x_3919:
[----:B------:R-:W-:Y:S05]  /*13a0*/  BSYNC.RECONVERGENT B1 ;  /* 0x0000000000017941 */ /* 0x000fea0003800200 */
.L_x_3918:
[----:B------:R-:W-:Y:S05]  /*13b0*/  @!P1 BRA `(.L_x_3912) ;  /* 0x0000000000409947 */ /* 0x000fea0003800000 */
[----:B------:R-:W0:Y:S01]  /*13c0*/  LDC.64 R10, c[0x0][0x440] ;  /* 0x00011000ff0a7b82 */ /* 0x000e220000000a00 */
[----:B------:R-:W-:Y:S01]  /*13d0*/  IMAD R59, R0, R56, R59 ;  /* 0x00000038003b7224 */ /* 0x000fe200078e023b */
[----:B------:R-:W-:Y:S02]  /*13e0*/  LOP3.LUT R8, R8, 0x1f, RZ, 0xc0, !PT ;  /* 0x0000001f08087812 */ /* 0x000fe400078ec0ff */
[----:B------:R-:W-:Y:S02]  /*13f0*/  IADD3 R9, PT, PT, -R9, RZ, RZ ;  /* 0x000000ff09097210 */ /* 0x000fe40007ffe1ff */
[----:B------:R-:W-:Y:S02]  /*1400*/  IADD3 R59, PT, PT, R8, R59, RZ ;  /* 0x0000003b083b7210 */ /* 0x000fe40007ffe0ff */
[----:B------:R-:W1:Y:S05]  /*1410*/  LDC.64 R12, c[0x0][0x448] ;  /* 0x00011200ff0c7b82 */ /* 0x000e6a0000000a00 */
.L_x_3920:
        /* <DEDUP_REMOVED lines=10> */
.L_x_3912:
[----:B------:R-:W-:Y:S05]  /*14c0*/  BSYNC.RECONVERGENT B0 ;  /* 0x0000000000007941 */ /* 0x000fea0003800200 */
.L_x_3911:
        /* <DEDUP_REMOVED lines=59> */
.L_x_3921:
        /* <DEDUP_REMOVED lines=16> */
.L_x_6466:


//--------------------- .text._ZN10layer_norm13ln_bwd_kernelINS_13Kernel_traitsI6__halfS2_fS2_fjLj256ELj1ELj4ELj1ELj16ENS_18Kernel_traits_baseILj256ES2_S2_fS2_fjLj128EEEEELb1ELb0ELb1ELb0EEEvNS_9BwdParamsE --------------------------
	.section	.text._ZN10layer_norm13ln_bwd_kernelINS_13Kernel_traitsI6__halfS2_fS2_fjLj256ELj1ELj4ELj1ELj16ENS_18Kernel_traits_baseILj256ES2_S2_fS2_fjLj128EEEEELb1ELb0ELb1ELb0EEEvNS_9BwdParamsE,"ax",@progbits
	.align	128
        .global         _ZN10layer_norm13ln_bwd_kernelINS_13Kernel_traitsI6__halfS2_fS2_fjLj256ELj1ELj4ELj1ELj16ENS_18Kernel_traits_baseILj256ES2_S2_fS2_fjLj128EEEEELb1ELb0ELb1ELb0EEEvNS_9BwdParamsE
        .type           _ZN10layer_norm13ln_bwd_kernelINS_13Kernel_traitsI6__halfS2_fS2_fjLj256ELj1ELj4ELj1ELj16ENS_18Kernel_traits_baseILj256ES2_S2_fS2_fjLj128EEEEELb1ELb0ELb1ELb0EEEvNS_9BwdParamsE,@function
        .size           _ZN10layer_norm13ln_bwd_kernelINS_13Kernel_traitsI6__halfS2_fS2_fjLj256ELj1ELj4ELj1ELj16ENS_18Kernel_traits_baseILj256ES2_S2_fS2_fjLj128EEEEELb1ELb0ELb1ELb0EEEvNS_9BwdParamsE,(.L_x_6467 - _ZN10layer_norm13ln_bwd_kernelINS_13Kernel_traitsI6__halfS2_fS2_fjLj256ELj1ELj4ELj1ELj16ENS_18Kernel_traits_baseILj256ES2_S2_fS2_fjLj128EEEEELb1ELb0ELb1ELb0EEEvNS_9BwdParamsE)
        .other          _ZN10layer_norm13ln_bwd_kernelINS_13Kernel_traitsI6__halfS2_fS2_fjLj256ELj1ELj4ELj1ELj16ENS_18Kernel_traits_baseILj256ES2_S2_fS2_fjLj128EEEEELb1ELb0ELb1ELb0EEEvNS_9BwdParamsE,@"STO_CUDA_ENTRY STV_DEFAULT"
_ZN10layer_norm13ln_bwd_kernelINS_13Kernel_traitsI6__halfS2_fS2_fjLj256ELj1ELj4ELj1ELj16ENS_18Kernel_traits_baseILj256ES2_S2_fS2_fjLj128EEEEELb1ELb0ELb1ELb0EEEvNS_9BwdParamsE:
.text._ZN10layer_norm13ln_bwd_kernelINS_13Kernel_traitsI6__halfS2_fS2_fjLj256ELj1ELj4ELj1ELj16ENS_18Kernel_traits_baseILj256ES2_S2_fS2_fjLj128EEEEELb1ELb0ELb1ELb0EEEvNS_9BwdParamsE:
        /* <DEDUP_REMOVED lines=36> */
[----:B------:R-:W-:-:S07]  /*0240*/  HFMA2 R36, -RZ, RZ, 0, 0 ;  /* 0x00000000ff247431 */ /* 0x000fce00000001ff */
.L_x_3950:
[----:B-1-3--:R-:W1:Y:S08]  /*0250*/  LDC.64 R62, c[0x0][0x3f8] ;  /* 0x0000fe00ff3e7b82 */ /* 0x00ae700000000a00 */
[----:B------:R-:W2:Y:S08]  /*0260*/  LDC.64 R64, c[0x0][0x3c8] ;  /* 0x0000f200ff407b82 */ /* 0x000eb00000000a00 */
[----:B------:R-:W3:Y:S01]  /*0270*/  LDC.64 R60, c[0x0][0x3f0] ;  /* 0x0000fc00ff3c7b82 */ /* 0x000ee20000000a00 */
[----:B-1----:R-:W-:-:S06]  /*0280*/  IMAD.WIDE R66, R80, 0x4, R62 ;  /* 0x0000000450427825 */ /* 0x002fcc00078e023e */
        /* <DEDUP_REMOVED lines=11> */
[----:B------:R-:W-:Y:S02]  /*0340*/  ISETP.GE.U32.AND P3, PT, R81, 0x20, PT ;  /* 0x000000205100780c */ /* 0x000fe40003f66070 */
[----:B------:R-:W-:-:S09]  /*0350*/  MOV R67, RZ ;  /* 0x000000ff00437202 */ /* 0x000fd20000000f00 */
[----:B------:R-:W-:-:S04]  /*0360*/  @P1 VIADD R62, R68, 0xffffffff ;  /* 0xffffffff443e1836 */ /* 0x000fc80000000000 */
        /* <DEDUP_REMOVED lines=8> */
[----:B------:R-:W-:Y:S01]  /*03f0*/  HFMA2 R65, -RZ, RZ, 0, 0 ;  /* 0x00000000ff417431 */ /* 0x000fe200000001ff */
[----:B------:R-:W-:-:S02]  /*0400*/  LEA.HI.SX32 R64, R69, R82, 0x1d ;  /* 0x0000005245407211 */ /* 0x000fc400078feaff */
[----:B------:R-:W-:Y:S01]  /*0410*/  @P1 MOV R63, RZ ;  /* 0x000000ff003f1202 */ /* 0x000fe20000000f00 */
[----:B------:R-:W-:Y:S01]  /*0420*/  @P1 IMAD.MOV.U32 R62, RZ, RZ, R71 ;  /* 0x000000ffff3e1224 */ /* 0x000fe200078e0047 */
        /* <DEDUP_REMOVED lines=8> */
[----:B------:R-:W-:Y:S02]  /*04b0*/  LEA.HI R3, R3, R2, RZ, 0x3 ;  /* 0x0000000203037211 */ /* 0x000fe400078f18ff */
[----:B------:R-:W-:Y:S02]  /*04c0*/  LEA R2, P0, R62, UR10, 0x3 ;  /* 0x0000000a3e027c11 */ /* 0x000fe4000f8018ff */
[----:B------:R-:W-:Y:S01]  /*04d0*/  LEA.HI.SX32 R3, R3, R82, 0x1d ;  /* 0x0000005203037211 */ /* 0x000fe200078feaff */
[----:B-1----:R-:W-:-:S05]  /*04e0*/  IMAD.WIDE.U32 R56, R64, 0x20, R56 ;  /* 0x0000002040387825 */ /* 0x002fca00078e0038 */
[----:B------:R-:W4:Y:S01]  /*04f0*/  LDG.E.128 R4, desc[UR6][R56.64] ;  /* 0x0000000638047981 */ /* 0x000f22000c1e1d00 */
[----:B--2---:R-:W-:Y:S01]  /*0500*/  IMAD.WIDE.U32 R12, R3, 0x10, R12 ;  /* 0x00000010030c7825 */ /* 0x004fe200078e000c */
[----:B------:R-:W-:Y:S02]  /*0510*/  LEA.HI.X R3, R62, UR11, R63, 0x3, P0 ;  /* 0x0000000b3e037c11 */ /* 0x000fe400080f1c3f */
[----:B------:R3:W2:Y:S04]  /*0520*/  LDG.E.128 R8, desc[UR6][R56.64+0x10] ;  /* 0x0000100638087981 */ /* 0x0006a8000c1e1d00 */
[----:B------:R-:W2:Y:S04]  /*0530*/  LDG.E.128 R12, desc[UR6][R12.64] ;  /* 0x000000060c0c7981 */ /* 0x000ea8000c1e1d00 */
[----:B------:R-:W2:Y:S01]  /*0540*/  LDG.E.64 R2, desc[UR6][R2.64] ;  /* 0x0000000602027981 */ /* 0x000ea2000c1e1b00 */
[----:B------:R-:W-:-:S04]  /*0550*/  ISETP.NE.U32.AND P0, PT, RZ, UR8, PT ;  /* 0x00000008ff007c0c */ /* 0x000fc8000bf05070 */
[----:B------:R-:W-:-:S13]  /*0560*/  ISETP.NE.AND.EX P0, PT, RZ, UR9, PT, P0 ;  /* 0x00000009ff007c0c */ /* 0x000fda000bf05300 */
[----:B------:R-:W1:Y:S02]  /*0570*/  @P0 LDC.64 R58, c[0x0][0x438] ;  /* 0x00010e00ff3a0b82 */ /* 0x000e640000000a00 */
[----:B-1----:R-:W-:-:S05]  /*0580*/  @P0 IMAD.WIDE.U32 R58, R64, 0x20, R58 ;  /* 0x00000020403a0825 */ /* 0x002fca00078e003a */
[----:B------:R-:W5:Y:S04]  /*0590*/  @P0 LDG.E.128 R20, desc[UR6][R58.64] ;  /* 0x000000063a140981 */ /* 0x000f68000c1e1d00 */
[----:B------:R1:W5:Y:S01]  /*05a0*/  @P0 LDG.E.128 R16, desc[UR6][R58.64+0x10] ;  /* 0x000010063a100981 */ /* 0x000362000c1e1d00 */
[----:B0-----:R-:W-:-:S04]  /*05b0*/  ISETP.NE.AND P0, PT, R0, RZ, PT ;  /* 0x000000ff0000720c */ /* 0x001fc80003f05270 */
[----:B---3--:R-:W-:-:S05]  /*05c0*/  FSEL R57, R60, RZ, !P0 ;  /* 0x000000ff3c397208 */ /* 0x008fca0004000000 */
[--C-:B----4-:R-:W-:Y:S01]  /*05d0*/  FADD.FTZ R69, R4, -R57.reuse ;  /* 0x8000003904457221 */ /* 0x110fe20000010000 */
[--C-:B------:R-:W-:Y:S01]  /*05e0*/  FADD.FTZ R71, R5, -R57.reuse ;  /* 0x8000003905477221 */ /* 0x100fe20000010000 */
[--C-:B------:R-:W-:Y:S01]  /*05f0*/  FADD.FTZ R73, R6, -R57.reuse ;  /* 0x8000003906497221 */ /* 0x100fe20000010000 */
[----:B------:R-:W-:Y:S01]  /*0600*/  FADD.FTZ R83, R7, -R57 ;  /* 0x8000003907537221 */ /* 0x000fe20000010000 */
[--C-:B------:R-:W-:Y:S02]  /*0610*/  HADD2.F32 R6, -RZ, R40.reuse.H0_H0 ;  /* 0x20000028ff067230 */ /* 0x100fe40000004100 */
[----:B------:R-:W-:Y:S02]  /*0620*/  HADD2.F32 R7, -RZ, R40.H1_H1 ;  /* 0x30000028ff077230 */ /* 0x000fe40000004100 */
[--C-:B--2---:R-:W-:Y:S02]  /*0630*/  HADD2.F32 R5, -RZ, R12.reuse.H0_H0 ;  /* 0x2000000cff057230 */ /* 0x104fe40000004100 */
[----:B------:R-:W-:Y:S01]  /*0640*/  HADD2.F32 R12, -RZ, R12.H1_H1 ;  /* 0x3000000cff0c7230 */ /* 0x000fe20000004100 */
[----:B------:R-:W-:-:S02]  /*0650*/  SHF.R.U64 R78, R2, 0x8, R3 ;  /* 0x00000008024e7819 */ /* 0x000fc40000001203 */
[C-C-:B------:R-:W-:Y:S02]  /*0660*/  SHF.R.U64 R77, R2.reuse, 0x10, R3.reuse ;  /* 0x00000010024d7819 */ /* 0x140fe40000001203 */
[C---:B-1----:R-:W-:Y:S02]  /*0670*/  SHF.R.U64 R59, R2.reuse, 0x18, R3 ;  /* 0x00000018023b7819 */ /* 0x042fe40000001203 */
[----:B------:R-:W-:Y:S02]  /*0680*/  PRMT R79, R2, 0x7610, R79 ;  /* 0x00007610024f7816 */ /* 0x000fe4000000004f */
[--C-:B------:R-:W-:Y:S02]  /*0690*/  SHF.R.U32.HI R74, RZ, 0x8, R3.reuse ;  /* 0x00000008ff4a7819 */ /* 0x100fe40000011603 */
[--C-:B------:R-:W-:Y:S02]  /*06a0*/  SHF.R.U32.HI R75, RZ, 0x10, R3.reuse ;  /* 0x00000010ff4b7819 */ /* 0x100fe40000011603 */
[----:B------:R-:W-:-:S02]  /*06b0*/  SHF.R.U32.HI R76, RZ, 0x18, R3 ;  /* 0x00000018ff4c7819 */ /* 0x000fc40000011603 */
[----:B------:R-:W-:Y:S01]  /*06c0*/  PRMT R2, R3, 0x7610, R2 ;  /* 0x0000761003027816 */ /* 0x000fe20000000002 */
[----:B------:R-:W-:Y:S01]  /*06d0*/  FMUL.FTZ R3, R70, R69 ;  /* 0x0000004546037220 */ /* 0x000fe20000410000 */
[--C-:B------:R-:W-:Y:S01]  /*06e0*/  FADD.FTZ R67, R8, -R57.reuse ;  /* 0x8000003908437221 */ /* 0x100fe20000010000 */
[--C-:B------:R-:W-:Y:S01]  /*06f0*/  FADD.FTZ R65, R9, -R57.reuse ;  /* 0x8000003909417221 */ /* 0x100fe20000010000 */
[----:B------:R-:W-:Y:S01]  /*0700*/  FADD.FTZ R61, R10, -R57 ;  /* 0x800000390a3d7221 */ /* 0x000fe20000010000 */
[-C--:B------:R-:W-:Y:S01]  /*0710*/  FMUL.FTZ R6, R6, R5.reuse ;  /* 0x0000000506067220 */ /* 0x080fe20000410000 */
[----:B------:R-:W-:Y:S01]  /*0720*/  FFMA.FTZ R24, R3, R5, R24 ;  /* 0x0000000503187223 */ /* 0x000fe20000010018 */
[----:B------:R-:W-:Y:S01]  /*0730*/  FADD.FTZ R32, R32, R5 ;  /* 0x0000000520207221 */ /* 0x000fe20000010000 */
[----:B------:R-:W-:Y:S01]  /*0740*/  FADD.FTZ R57, R11, -R57 ;  /* 0x800000390b397221 */ /* 0x000fe20000010000 */
[----:B------:R-:W-:Y:S02]  /*0750*/  HADD2.F32 R9, -RZ, R13.H0_H0 ;  /* 0x2000000dff097230 */ /* 0x000fe40000004100 */
[----:B------:R-:W-:Y:S01]  /*0760*/  FMUL.FTZ R5, R7, R12 ;  /* 0x0000000c07057220 */ /* 0x000fe20000410000 */
[----:B------:R-:W-:-:S02]  /*0770*/  HADD2.F32 R10, -RZ, R41.H0_H0 ;  /* 0x20000029ff0a7230 */ /* 0x000fc40000004100 */
[C---:B------:R-:W-:Y:S01]  /*0780*/  FMUL.FTZ R7, R70.reuse, R73 ;  /* 0x0000004946077220 */ /* 0x040fe20000410000 */
[----:B------:R-:W-:Y:S02]  /*0790*/  HADD2.F32 R56, -RZ, R13.H1_H1 ;  /* 0x3000000dff387230 */ /* 0x000fe40000004100 */
[----:B------:R-:W-:Y:S02]  /*07a0*/  HADD2.F32 R11, -RZ, R41.H1_H1 ;  /* 0x30000029ff0b7230 */ /* 0x000fe40000004100 */
[----:B------:R-:W-:Y:S01]  /*07b0*/  FMUL.FTZ R4, R70, R71 ;  /* 0x0000004746047220 */ /* 0x000fe20000410000 */
[--C-:B------:R-:W-:Y:S02]  /*07c0*/  HADD2.F32 R13, -RZ, R14.reuse.H0_H0 ;  /* 0x2000000eff0d7230 */ /* 0x100fe40000004100 */
[-C--:B------:R-:W-:Y:S01]  /*07d0*/  FMUL.FTZ R10, R10, R9.reuse ;  /* 0x000000090a0a7220 */ /* 0x080fe20000410000 */
[----:B------:R-:W-:Y:S02]  /*07e0*/  HADD2.F32 R58, -RZ, R14.H1_H1 ;  /* 0x3000000eff3a7230 */ /* 0x000fe40000004100 */
[----:B------:R-:W-:Y:S01]  /*07f0*/  FFMA.FTZ R26, R7, R9, R26 ;  /* 0x00000009071a7223 */ /* 0x000fe2000001001a */
[----:B------:R-:W-:Y:S01]  /*0800*/  FADD.FTZ R34, R34, R9 ;  /* 0x0000000922227221 */ /* 0x000fe20000010000 */
[----:B------:R-:W-:-:S02]  /*0810*/  HADD2.F32 R63, -RZ, R15.H0_H0 ;  /* 0x2000000fff3f7230 */ /* 0x000fc40000004100 */
[----:B------:R-:W-:Y:S01]  /*0820*/  FMUL.FTZ R9, R11, R56 ;  /* 0x000000380b097220 */ /* 0x000fe20000410000 */
[----:B------:R-:W-:Y:S02]  /*0830*/  HADD2.F32 R60, -RZ, R15.H1_H1 ;  /* 0x3000000fff3c7230 */ /* 0x000fe40000004100 */
[----:B------:R-:W-:Y:S01]  /*0840*/  FFMA.FTZ R25, R4, R12, R25 ;  /* 0x0000000c04197223 */ /* 0x000fe20000010019 */
[--C-:B------:R-:W-:Y:S02]  /*0850*/  HADD2.F32 R14, -RZ, R42.reuse.H0_H0 ;  /* 0x2000002aff0e7230 */ /* 0x100fe40000004100 */
[----:B------:R-:W-:Y:S01]  /*0860*/  FADD.FTZ R33, R33, R12 ;  /* 0x0000000c21217221 */ /* 0x000fe20000010000 */
[C---:B------:R-:W-:Y:S01]  /*0870*/  FMUL.FTZ R11, R70.reuse, R67 ;  /* 0x00000043460b7220 */ /* 0x040fe20000410000 */
[----:B------:R-:W-:Y:S02]  /*0880*/  HADD2.F32 R15, -RZ, R42.H1_H1 ;  /* 0x3000002aff0f7230 */ /* 0x000fe40000004100 */
[----:B------:R-:W-:Y:S01]  /*0890*/  FMUL.FTZ R12, R70, R65 ;  /* 0x00000041460c7220 */ /* 0x000fe20000410000 */
[-C--:B------:R-:W-:Y:S01]  /*08a0*/  FMUL.FTZ R14, R14, R13.reuse ;  /* 0x0000000d0e0e7220 */ /* 0x080fe20000410000 */
[----:B------:R-:W-:Y:S01]  /*08b0*/  FFMA.FTZ R28, R11, R13, R28 ;  /* 0x0000000d0b1c7223 */ /* 0x000fe2000001001c */
[----:B------:R-:W-:Y:S01]  /*08c0*/  FADD.FTZ R36, R36, R13 ;  /* 0x0000000d24247221 */ /* 0x000fe20000010000 */
[-C--:B------:R-:W-:Y:S01]  /*08d0*/  FMUL.FTZ R13, R15, R58.reuse ;  /* 0x0000003a0f0d7220 */ /* 0x080fe20000410000 */
[----:B------:R-:W-:Y:S01]  /*08e0*/  FFMA.FTZ R29, R12, R58, R29 ;  /* 0x0000003a0c1d7223 */ /* 0x000fe2000001001d */
[----:B------:R-:W-:Y:S01]  /*08f0*/  FADD.FTZ R37, R37, R58 ;  /* 0x0000003a25257221 */ /* 0x000fe20000010000 */
[----:B------:R-:W-:Y:S01]  /*0900*/  FADD.FTZ R58, RZ, R6 ;  /* 0x00000006ff3a7221 */ /* 0x000fe20000010000 */
[C---:B------:R-:W-:Y:S01]  /*0910*/  FMUL.FTZ R8, R70.reuse, R83 ;  /* 0x0000005346087220 */ /* 0x040fe20000410000 */
[----:B------:R-:W-:Y:S01]  /*0920*/  FFMA.FTZ R65, R3, R6, RZ ;  /* 0x0000000603417223 */ /* 0x000fe200000100ff */
[----:B------:R-:W-:Y:S01]  /*0930*/  FMUL.FTZ R15, R70, R61 ;  /* 0x0000003d460f7220 */ /* 0x000fe20000410000 */
[----:B------:R-:W-:Y:S01]  /*0940*/  FADD.FTZ R61, R58, R5 ;  /* 0x000000053a3d7221 */ /* 0x000fe20000010000 */
[----:B------:R-:W-:Y:S01]  /*0950*/  FFMA.FTZ R27, R8, R56, R27 ;  /* 0x00000038081b7223 */ /* 0x000fe2000001001b */
[----:B------:R-:W-:Y:S01]  /*0960*/  FADD.FTZ R35, R35, R56 ;  /* 0x0000003823237221 */ /* 0x000fe20000010000 */
[----:B------:R-:W-:Y:S01]  /*0970*/  FFMA.FTZ R58, R4, R5, R65 ;  /* 0x00000005043a7223 */ /* 0x000fe20000010041 */
[----:B------:R-:W-:-:S02]  /*0980*/  HADD2.F32 R56, -RZ, R43.H0_H0 ;  /* 0x2000002bff387230 */ /* 0x000fc40000004100 */
[----:B------:R-:W-:Y:S01]  /*0990*/  FADD.FTZ R62, R61, R10 ;  /* 0x0000000a3d3e7221 */ /* 0x000fe20000010000 */
[----:B------:R-:W-:Y:S02]  /*09a0*/  HADD2.F32 R67, -RZ, R43.H1_H1 ;  /* 0x3000002bff437230 */ /* 0x000fe40000004100 */
[----:B------:R-:W-:Y:S01]  /*09b0*/  FFMA.FTZ R61, R7, R10, R58 ;  /* 0x0000000a073d7223 */ /* 0x000fe2000001003a */
[-C--:B------:R-:W-:Y:S01]  /*09c0*/  FFMA.FTZ R30, R15, R63.reuse, R30 ;  /* 0x0000003f0f1e7223 */ /* 0x080fe2000001001e */
[----:B------:R-:W-:Y:S01]  /*09d0*/  FMUL.FTZ R56, R56, R63 ;  /* 0x0000003f38387220 */ /* 0x000fe20000410000 */
        /* <DEDUP_REMOVED lines=15> */
[----:B------:R-:W-:Y:S06]  /*0ad0*/  BRA `(.L_x_3926) ;  /* 0x0000000000947947 */ /* 0x000fec0003800000 */
.L_x_3925:
[----:B-----5:R-:W-:Y:S01]  /*0ae0*/  ISETP.GE.AND P1, PT, R68, 0x1, PT ;  /* 0x000000014400780c */ /* 0x020fe20003f26270 */
[----:B------:R-:W-:Y:S01]  /*0af0*/  HFMA2 R67, -RZ, RZ, 0, 0 ;  /* 0x00000000ff437431 */ /* 0x000fe200000001ff */
[----:B------:R-:W-:Y:S02]  /*0b00*/  ISETP.GE.U32.AND P3, PT, R81, 0x20, PT ;  /* 0x000000205100780c */ /* 0x000fe40003f66070 */
[----:B------:R-:W-:-:S09]  /*0b10*/  MOV R65, RZ ;  /* 0x000000ff00417202 */ /* 0x000fd20000000f00 */
[----:B------:R-:W1:Y:S01]  /*0b20*/  @P1 LDC R61, c[0x0][0x388] ;  /* 0x0000e200ff3d1b82 */ /* 0x000e620000000800 */
[----:B------:R-:W-:-:S04]  /*0b30*/  @P1 VIADD R60, R68, 0xffffffff ;  /* 0xffffffff443c1836 */ /* 0x000fc80000000000 */
        /* <DEDUP_REMOVED lines=22> */
[C-C-:B--2---:R-:W-:Y:S02]  /*0ca0*/  SHF.R.U64 R78, R64.reuse, 0x8, R65.reuse ;  /* 0x00000008404e7819 */ /* 0x144fe40000001241 */
[C-C-:B------:R-:W-:Y:S02]  /*0cb0*/  SHF.R.U64 R77, R64.reuse, 0x10, R65.reuse ;  /* 0x00000010404d7819 */ /* 0x140fe40000001241 */
[--C-:B------:R-:W-:Y:S02]  /*0cc0*/  SHF.R.U64 R59, R64, 0x18, R65.reuse ;  /* 0x00000018403b7819 */ /* 0x100fe40000001241 */
[----:B------:R-:W-:-:S02]  /*0cd0*/  SHF.R.U32.HI R74, RZ, 0x8, R65 ;  /* 0x00000008ff4a7819 */ /* 0x000fc40000011641 */
[--C-:B------:R-:W-:Y:S02]  /*0ce0*/  SHF.R.U32.HI R75, RZ, 0x10, R65.reuse ;  /* 0x00000010ff4b7819 */ /* 0x100fe40000011641 */
[----:B------:R-:W-:Y:S02]  /*0cf0*/  SHF.R.U32.HI R76, RZ, 0x18, R65 ;  /* 0x00000018ff4c7819 */ /* 0x000fe40000011641 */
[----:B------:R-:W-:Y:S02]  /*0d00*/  PRMT R2, R65, 0x7610, R2 ;  /* 0x0000761041027816 */ /* 0x000fe40000000002 */
[----:B------:R-:W-:Y:S02]  /*0d10*/  PRMT R79, R64, 0x7610, R79 ;  /* 0x00007610404f7816 */ /* 0x000fe4000000004f */
[----:B-1----:R-:W-:-:S07]  /*0d20*/  MOV R65, RZ ;  /* 0x000000ff00417202 */ /* 0x002fce0000000f00 */
.L_x_3926:
[----:B------:R-:W-:Y:S05]  /*0d30*/  BSYNC.RECONVERGENT B1 ;  /* 0x0000000000017941 */ /* 0x000fea0003800200 */
.L_x_3924:
        /* <DEDUP_REMOVED lines=20> */
.L_x_3962:
[----:B------:R-:W-:Y:S05]  /*0e80*/  @!P3 BRA.U `(.L_x_3928) ;  /* 0x0000001900a8b947 */ /* 0x000fea0003800000 */
[----:B------:R-:W4:Y:S01]  /*0e90*/  @P1 LDC R61, c[0x0][0x388] ;  /* 0x0000e200ff3d1b82 */ /* 0x000f220000000800 */
[----:B------:R-:W-:Y:S01]  /*0ea0*/  @P1 VIADD R68, R68, 0xffffffff ;  /* 0xffffffff44441836 */ /* 0x000fe20000000000 */
        /* <DEDUP_REMOVED lines=37> */
.L_x_3934:
[----:B------:R-:W-:Y:S05]  /*1100*/  BSYNC.RECONVERGENT B3 ;  /* 0x0000000000037941 */ /* 0x000fea0003800200 */
.L_x_3933:
        /* <DEDUP_REMOVED lines=13> */
.L_x_3936:
[----:B------:R-:W-:Y:S05]  /*11e0*/  BSYNC.RECONVERGENT B3 ;  /* 0x0000000000037941 */ /* 0x000fea0003800200 */
.L_x_3935:
        /* <DEDUP_REMOVED lines=13> */
.L_x_3938:
[----:B------:R-:W-:Y:S05]  /*12c0*/  BSYNC.RECONVERGENT B3 ;  /* 0x0000000000037941 */ /* 0x000fea0003800200 */
.L_x_3937:
        /* <DEDUP_REMOVED lines=13> */
.L_x_3940:
[----:B------:R-:W-:Y:S05]  /*13a0*/  BSYNC.RECONVERGENT B3 ;  /* 0x0000000000037941 */ /* 0x000fea0003800200 */
.L_x_3939:
        /* <DEDUP_REMOVED lines=13> */
.L_x_3942:
[----:B------:R-:W-:Y:S05]  /*1480*/  BSYNC.RECONVERGENT B3 ;  /* 0x0000000000037941 */ /* 0x000fea0003800200 */
.L_x_3941:
        /* <DEDUP_REMOVED lines=13> */
.L_x_3944:
[----:B------:R-:W-:Y:S05]  /*1560*/  BSYNC.RECONVERGENT B3 ;  /* 0x0000000000037941 */ /* 0x000fea0003800200 */
.L_x_3943:
        /* <DEDUP_REMOVED lines=13> */
.L_x_3946:
[----:B------:R-:W-:Y:S05]  /*1640*/  BSYNC.RECONVERGENT B3 ;  /* 0x0000000000037941 */ /* 0x000fea0003800200 */
.L_x_3945:
        /* <DEDUP_REMOVED lines=13> */
.L_x_3932:
[----:B------:R-:W0:Y:S01]  /*1720*/  @P1 LDC.64 R50, c[0x0][0x408] ;  /* 0x00010200ff321b82 */ /* 0x000e220000000a00 */
        /* <DEDUP_REMOVED lines=10> */
[----:B------:R-:W-:Y:S01]  /*17d0*/  FADD.FTZ R63, R10, -R63 ;  /* 0x8000003f0a3f7221 */ /* 0x000fe20000010000 */
[----:B------:R-:W-:Y:S01]  /*17e0*/  @P1 LOP3.LUT P3, RZ, R78, 0xff, RZ, 0xc0, !PT ;  /* 0x000000ff4eff1812 */ /* 0x000fe2000786c0ff */
[----:B------:R-:W-:Y:S01]  /*17f0*/  FFMA.FTZ R88, R8, R72, R71 ;  /* 0x0000004808587223 */ /* 0x000fe20000010047 */
[----:B------:R-:W-:Y:S01]  /*1800*/  FSEL R48, R49, RZ, P0 ;  /* 0x000000ff31307208 */ /* 0x000fe20000000000 */
[----:B------:R-:W-:Y:S01]  /*1810*/  FMUL.FTZ R63, R70, R63 ;  /* 0x0000003f463f7220 */ /* 0x000fe20000410000 */
[----:B------:R-:W3:Y:S01]  /*1820*/  @P1 LDC.64 R52, c[0x0][0x408] ;  /* 0x00010200ff341b82 */ /* 0x000ee20000000a00 */
[----:B------:R-:W-:Y:S01]  /*1830*/  FSEL R49, R61, RZ, P0 ;  /* 0x000000ff3d317208 */ /* 0x000fe20000000000 */
[----:B------:R-:W-:Y:S01]  /*1840*/  FADD.FTZ R69, R9, -R88 ;  /* 0x8000005809457221 */ /* 0x000fe20000010000 */
[----:B------:R-:W-:-:S03]  /*1850*/  @P1 LOP3.LUT P4, RZ, R74, 0xff, RZ, 0xc0, !PT ;  /* 0x000000ff4aff1812 */ /* 0x000fc6000788c0ff */
[----:B------:R-:W-:Y:S01]  /*1860*/  FMUL.FTZ R69, R70, R69 ;  /* 0x0000004546457220 */ /* 0x000fe20000410000 */
[----:B0-----:R-:W-:Y:S01]  /*1870*/  @P1 FMUL.FTZ R51, R48, R51 ;  /* 0x0000003330331220 */ /* 0x001fe20000410000 */
[----:B-1----:R-:W0:Y:S03]  /*1880*/  @P1 LDC.64 R64, c[0x0][0x408] ;  /* 0x00010200ff401b82 */ /* 0x002e260000000a00 */
[----:B------:R-:W-:Y:S01]  /*1890*/  @P1 FMUL.FTZ R60, R51, R50 ;  /* 0x00000032333c1220 */ /* 0x000fe20000410000 */
[----:B------:R-:W-:Y:S01]  /*18a0*/  FSEL R50, R63, RZ, P0 ;  /* 0x000000ff3f327208 */ /* 0x000fe20000000000 */
[----:B------:R-:W-:Y:S01]  /*18b0*/  FFMA.FTZ R51, R15, R72, R71 ;  /* 0x000000480f337223 */ /* 0x000fe20000010047 */
[----:B--2---:R-:W-:Y:S02]  /*18c0*/  @P1 FMUL.FTZ R55, R49, R55 ;  /* 0x0000003731371220 */ /* 0x004fe40000410000 */
[----:B------:R-:W-:Y:S01]  /*18d0*/  @P1 FSEL R60, R60, RZ, P2 ;  /* 0x000000ff3c3c1208 */ /* 0x000fe20001000000 */
[----:B------:R-:W1:Y:S01]  /*18e0*/  @P1 LDC.64 R62, c[0x0][0x408] ;  /* 0x00010200ff3e1b82 */ /* 0x000e620000000a00 */
[----:B------:R-:W-:Y:S01]  /*18f0*/  FADD.FTZ R51, R56, -R51 ;  /* 0x8000003338337221 */ /* 0x000fe20000010000 */
[----:B------:R-:W-:Y:S01]  /*1900*/  @P1 FMUL.FTZ R61, R55, R54 ;  /* 0x00000036373d1220 */ /* 0x000fe20000410000 */
[-CC-:B------:R-:W-:Y:S01]  /*1910*/  FFMA.FTZ R55, R11, R72.reuse, R71.reuse ;  /* 0x000000480b377223 */ /* 0x180fe20000010047 */
[-CC-:B------:R-:W-:Y:S01]  /*1920*/  FFMA.FTZ R54, R12, R72.reuse, R71.reuse ;  /* 0x000000480c367223 */ /* 0x180fe20000010047 */
[----:B------:R-:W-:Y:S01]  /*1930*/  FFMA.FTZ R72, R58, R72, R71 ;  /* 0x000000483a487223 */ /* 0x000fe20000010047 */
[----:B---3--:R-:W-:Y:S01]  /*1940*/  @P1 FMUL.FTZ R53, R50, R53 ;  /* 0x0000003532351220 */ /* 0x008fe20000410000 */
[----:B------:R-:W-:Y:S01]  /*1950*/  @P1 FSEL R68, R61, RZ, P3 ;  /* 0x000000ff3d441208 */ /* 0x000fe20001800000 */
[----:B------:R-:W2:Y:S01]  /*1960*/  @P1 LDC.64 R66, c[0x0][0x408] ;  /* 0x00010200ff421b82 */ /* 0x000ea20000000a00 */
[----:B------:R-:W-:Y:S01]  /*1970*/  FADD.FTZ R55, R14, -R55 ;  /* 0x800000370e377221 */ /* 0x000fe20000010000 */
[----:B------:R-:W-:Y:S01]  /*1980*/  @P1 FMUL.FTZ R53, R53, R52 ;  /* 0x0000003435351220 */ /* 0x000fe20000410000 */
[----:B------:R-:W-:Y:S01]  /*1990*/  @P1 F2FP.F16.F32.PACK_AB R52, RZ, R60 ;  /* 0x0000003cff34123e */ /* 0x000fe200000000ff */
[----:B------:R-:W-:Y:S01]  /*19a0*/  FADD.FTZ R71, R13, -R54 ;  /* 0x800000360d477221 */ /* 0x000fe20000010000 */
[----:B------:R-:W-:Y:S01]  /*19b0*/  @P1 LOP3.LUT P2, RZ, R77, 0xff, RZ, 0xc0, !PT ;  /* 0x000000ff4dff1812 */ /* 0x000fe2000784c0ff */
[C---:B------:R-:W-:Y:S01]  /*19c0*/  FMUL.FTZ R54, R70.reuse, R55 ;  /* 0x0000003746367220 */ /* 0x040fe20000410000 */
[----:B------:R-:W-:Y:S01]  /*19d0*/  FADD.FTZ R73, R57, -R72 ;  /* 0x8000004839497221 */ /* 0x000fe20000010000 */
[----:B------:R-:W3:Y:S01]  /*19e0*/  @P1 LDC.64 R60, c[0x0][0x408] ;  /* 0x00010200ff3c1b82 */ /* 0x000ee20000000a00 */
[C---:B------:R-:W-:Y:S01]  /*19f0*/  FMUL.FTZ R72, R70.reuse, R51 ;  /* 0x0000003346487220 */ /* 0x040fe20000410000 */
[C---:B------:R-:W-:Y:S01]  /*1a00*/  FMUL.FTZ R71, R70.reuse, R71 ;  /* 0x0000004746477220 */ /* 0x040fe20000410000 */
[----:B------:R-:W-:Y:S01]  /*1a10*/  @P1 FSEL R53, R53, RZ, P2 ;  /* 0x000000ff35351208 */ /* 0x000fe20001000000 */
[----:B------:R-:W-:Y:S01]  /*1a20*/  FMUL.FTZ R70, R70, R73 ;  /* 0x0000004946467220 */ /* 0x000fe20000410000 */
[----:B------:R-:W-:-:S02]  /*1a30*/  @P1 PRMT R44, R52, 0x7610, R44 ;  /* 0x00007610342c1816 */ /* 0x000fc4000000002c */
[----:B------:R-:W-:Y:S02]  /*1a40*/  FSEL R51, R69, RZ, P0 ;  /* 0x000000ff45337208 */ /* 0x000fe40000000000 */
[----:B------:R-:W-:Y:S02]  /*1a50*/  FSEL R52, R54, RZ, P0 ;  /* 0x000000ff36347208 */ /* 0x000fe40000000000 */
[----:B------:R-:W-:Y:S02]  /*1a60*/  @P1 F2FP.F16.F32.PACK_AB R55, RZ, R53 ;  /* 0x00000035ff37123e */ /* 0x000fe400000000ff */
[----:B------:R-:W-:Y:S01]  /*1a70*/  FSEL R53, R71, RZ, P0 ;  /* 0x000000ff47357208 */ /* 0x000fe20000000000 */
[----:B-1----:R-:W-:Y:S01]  /*1a80*/  @P1 FMUL.FTZ R63, R52, R63 ;  /* 0x0000003f343f1220 */ /* 0x002fe20000410000 */
[----:B------:R-:W-:Y:S02]  /*1a90*/  FSEL R54, R72, RZ, P0 ;  /* 0x000000ff48367208 */ /* 0x000fe40000000000 */
[----:B------:R-:W-:Y:S01]  /*1aa0*/  @P1 LOP3.LUT P2, RZ, R59, 0xff, RZ, 0xc0, !PT ;  /* 0x000000ff3bff1812 */ /* 0x000fe2000784c0ff */
[----:B0-----:R-:W-:Y:S01]  /*1ab0*/  @P1 FMUL.FTZ R65, R53, R65 ;  /* 0x0000004135411220 */ /* 0x001fe20000410000 */
[----:B------:R-:W-:Y:S01]  /*1ac0*/  @P1 FMUL.FTZ R62, R63, R62 ;  /* 0x0000003e3f3e1220 */ /* 0x000fe20000410000 */
[----:B--2---:R-:W-:Y:S01]  /*1ad0*/  @P1 FMUL.FTZ R67, R54, R67 ;  /* 0x0000004336431220 */ /* 0x004fe20000410000 */
[----:B------:R-:W-:Y:S01]  /*1ae0*/  @P1 LOP3.LUT P3, RZ, R2, 0xff, RZ, 0xc0, !PT ;  /* 0x000000ff02ff1812 */ /* 0x000fe2000786c0ff */
[----:B------:R-:W-:Y:S01]  /*1af0*/  @P1 FMUL.FTZ R64, R65, R64 ;  /* 0x0000004041401220 */ /* 0x000fe20000410000 */
[----:B------:R-:W-:Y:S01]  /*1b00*/  @P1 F2FP.F16.F32.PACK_AB R68, RZ, R68 ;  /* 0x00000044ff44123e */ /* 0x000fe200000000ff */
[----:B---3--:R-:W-:Y:S01]  /*1b10*/  @P1 FMUL.FTZ R61, R51, R61 ;  /* 0x0000003d333d1220 */ /* 0x008fe20000410000 */
[----:B------:R-:W-:Y:S01]  /*1b20*/  @P1 FMUL.FTZ R66, R67, R66 ;  /* 0x0000004243421220 */ /* 0x000fe20000410000 */
[----:B------:R-:W-:-:S02]  /*1b30*/  @P1 FSEL R62, R62, RZ, P3 ;  /* 0x000000ff3e3e1208 */ /* 0x000fc40001800000 */
[----:B------:R-:W-:Y:S01]  /*1b40*/  @P1 FMUL.FTZ R60, R61, R60 ;  /* 0x0000003c3d3c1220 */ /* 0x000fe20000410000 */
[----:B------:R-:W-:Y:S02]  /*1b50*/  @P1 FSEL R64, R64, RZ, P4 ;  /* 0x000000ff40401208 */ /* 0x000fe40002000000 */
[----:B------:R-:W-:Y:S02]  /*1b60*/  @P1 F2FP.F16.F32.PACK_AB R62, RZ, R62 ;  /* 0x0000003eff3e123e */ /* 0x000fe400000000ff */
[----:B------:R-:W-:Y:S02]  /*1b70*/  @P1 FSEL R60, R60, RZ, P2 ;  /* 0x000000ff3c3c1208 */ /* 0x000fe40001000000 */
[----:B------:R-:W-:Y:S02]  /*1b80*/  @P1 LOP3.LUT P2, RZ, R75, 0xff, RZ, 0xc0, !PT ;  /* 0x000000ff4bff1812 */ /* 0x000fe4000784c0ff */
[----:B------:R-:W-:Y:S02]  /*1b90*/  @P1 PRMT R45, R55, 0x7610, R45 ;  /* 0x00007610372d1816 */ /* 0x000fe4000000002d */
[----:B------:R-:W-:-:S02]  /*1ba0*/  @P1 FSEL R66, R66, RZ, P2 ;  /* 0x000000ff42421208 */ /* 0x000fc40001000000 */
[----:B------:R-:W-:Y:S02]  /*1bb0*/  @P1 F2FP.F16.F32.PACK_AB R60, RZ, R60 ;  /* 0x0000003cff3c123e */ /* 0x000fe400000000ff */
[----:B------:R-:W-:Y:S02]  /*1bc0*/  @P1 F2FP.F16.F32.PACK_AB R64, RZ, R64 ;  /* 0x00000040ff40123e */ /* 0x000fe400000000ff */
[----:B------:R-:W-:Y:S02]  /*1bd0*/  @P1 F2FP.F16.F32.PACK_AB R66, RZ, R66 ;  /* 0x00000042ff42123e */ /* 0x000fe400000000ff */
[----:B------:R-:W-:Y:S02]  /*1be0*/  @P1 PRMT R46, R62, 0x7610, R46 ;  /* 0x000076103e2e1816 */ /* 0x000fe4000000002e */
[----:B------:R-:W-:Y:S02]  /*1bf0*/  @P1 PRMT R44, R44, 0x5410, R68 ;  /* 0x000054102c2c1816 */ /* 0x000fe40000000044 */
[----:B------:R-:W-:-:S02]  /*1c00*/  FSEL R55, R70, RZ, P0 ;  /* 0x000000ff46377208 */ /* 0x000fc40000000000 */
        /* <DEDUP_REMOVED lines=11> */
.L_x_3931:
[----:B------:R-:W-:Y:S01]  /*1cc0*/  MOV R84, UR20 ;  /* 0x0000001400547c02 */ /* 0x000fe20008000f00 */
[----:B------:R-:W-:-:S03]  /*1cd0*/  IMAD.U32 R83, RZ, RZ, UR21 ;  /* 0x00000015ff537e24 */ /* 0x000fc6000f8e00ff */
[----:B------:R-:W-:-:S04]  /*1ce0*/  ISETP.NE.U32.AND P0, PT, R84, RZ, PT ;  /* 0x000000ff5400720c */ /* 0x000fc80003f05070 */
[----:B------:R-:W-:-:S13]  /*1cf0*/  ISETP.NE.AND.EX P0, PT, R83, RZ, PT, P0 ;  /* 0x000000ff5300720c */ /* 0x000fda0003f05300 */
[----:B------:R-:W-:Y:S05]  /*1d00*/  @P0 BRA `(.L_x_3948) ;  /* 0x0000000400640947 */ /* 0x000fea0003800000 */
[-CC-:B------:R-:W-:Y:S01]  /*1d10*/  @P2 FFMA.FTZ R64, R4, R72.reuse, R71.reuse ;  /* 0x0000004804402223 */ /* 0x180fe20000010047 */
[-CC-:B------:R-:W-:Y:S01]  /*1d20*/  @P2 FFMA.FTZ R66, R8, R72.reuse, R71.reuse ;  /* 0x0000004808422223 */ /* 0x180fe20000010047 */
[----:B-----5:R-:W-:Y:S01]  /*1d30*/  MOV R60, R21 ;  /* 0x00000015003c7202 */ /* 0x020fe20000000f00 */
[----:B------:R-:W-:Y:S01]  /*1d40*/  @P2 FFMA.FTZ R61, R3, R72, R71 ;  /* 0x00000048033d2223 */ /* 0x000fe20000010047 */
[----:B------:R-:W-:Y:S01]  /*1d50*/  @P2 FADD.FTZ R64, R5, -R64 ;  /* 0x8000004005402221 */ /* 0x000fe20000010000 */
[----:B------:R-:W-:Y:S01]  /*1d60*/  @P2 FADD.FTZ R66, R9, -R66 ;  /* 0x8000004209422221 */ /* 0x000fe20000010000 */
[----:B------:R-:W-:Y:S01]  /*1d70*/  MOV R68, R23 ;  /* 0x0000001700447202 */ /* 0x000fe20000000f00 */
[----:B------:R-:W-:Y:S01]  /*1d80*/  @P2 FADD.FTZ R61, R6, -R61 ;  /* 0x8000003d063d2221 */ /* 0x000fe20000010000 */
[C---:B------:R-:W-:Y:S01]  /*1d90*/  @P2 FFMA.FTZ R60, R70.reuse, R64, R21 ;  /* 0x00000040463c2223 */ /* 0x040fe20000010015 */
[C---:B------:R-:W-:Y:S01]  /*1da0*/  @P2 FFMA.FTZ R68, R70.reuse, R66, R23 ;  /* 0x0000004246442223 */ /* 0x040fe20000010017 */
[----:B-1----:R-:W0:Y:S01]  /*1db0*/  @P1 LDC.64 R64, c[0x0][0x408] ;  /* 0x00010200ff401b82 */ /* 0x002e220000000a00 */
[----:B------:R-:W-:Y:S01]  /*1dc0*/  MOV R62, R20 ;  /* 0x00000014003e7202 */ /* 0x000fe20000000f00 */
[----:B------:R-:W-:Y:S01]  /*1dd0*/  @P2 FFMA.FTZ R62, R70, R61, R20 ;  /* 0x0000003d463e2223 */ /* 0x000fe20000010014 */
[-CC-:B------:R-:W-:Y:S01]  /*1de0*/  @P2 FFMA.FTZ R61, R11, R72.reuse, R71.reuse ;  /* 0x000000480b3d2223 */ /* 0x180fe20000010047 */
[-CC-:B------:R-:W-:Y:S01]  /*1df0*/  @P2 FFMA.FTZ R63, R7, R72.reuse, R71.reuse ;  /* 0x00000048073f2223 */ /* 0x180fe20000010047 */
[----:B------:R-:W-:Y:S01]  /*1e00*/  @P2 FFMA.FTZ R90, R12, R72, R71 ;  /* 0x000000480c5a2223 */ /* 0x000fe20000010047 */
[----:B------:R-:W-:Y:S01]  /*1e10*/  MOV R88, R16 ;  /* 0x0000001000587202 */ /* 0x000fe20000000f00 */
[----:B------:R-:W-:Y:S01]  /*1e20*/  @P2 FADD.FTZ R61, R14, -R61 ;  /* 0x8000003d0e3d2221 */ /* 0x000fe20000010000 */
[----:B------:R-:W1:Y:S01]  /*1e30*/  @P1 LDC.64 R66, c[0x0][0x408] ;  /* 0x00010200ff421b82 */ /* 0x000e620000000a00 */
[----:B------:R-:W-:Y:S01]  /*1e40*/  @P2 FADD.FTZ R63, R10, -R63 ;  /* 0x8000003f0a3f2221 */ /* 0x000fe20000010000 */
[----:B------:R-:W-:-:S02]  /*1e50*/  IMAD.MOV.U32 R69, RZ, RZ, R22 ;  /* 0x000000ffff457224 */ /* 0x000fc400078e0016 */
[C---:B------:R-:W-:Y:S01]  /*1e60*/  @P2 FFMA.FTZ R88, R70.reuse, R61, R16 ;  /* 0x0000003d46582223 */ /* 0x040fe20000010010 */
[----:B------:R-:W-:Y:S01]  /*1e70*/  @P2 FADD.FTZ R61, R13, -R90 ;  /* 0x8000005a0d3d2221 */ /* 0x000fe20000010000 */
[----:B------:R-:W-:Y:S01]  /*1e80*/  MOV R90, R17 ;  /* 0x00000011005a7202 */ /* 0x000fe20000000f00 */
[C---:B------:R-:W-:Y:S01]  /*1e90*/  @P2 FFMA.FTZ R69, R70.reuse, R63, R22 ;  /* 0x0000003f46452223 */ /* 0x040fe20000010016 */
[----:B------:R-:W-:Y:S01]  /*1ea0*/  @P2 FFMA.FTZ R73, R15, R72, R71 ;  /* 0x000000480f492223 */ /* 0x000fe20000010047 */
[----:B------:R-:W-:Y:S01]  /*1eb0*/  @P2 FFMA.FTZ R90, R70, R61, R17 ;  /* 0x0000003d465a2223 */ /* 0x000fe20000010011 */
[----:B------:R-:W-:Y:S01]  /*1ec0*/  @P1 LOP3.LUT P0, RZ, R79, 0xff, RZ, 0xc0, !PT ;  /* 0x000000ff4fff1812 */ /* 0x000fe2000780c0ff */
[----:B------:R-:W-:Y:S02]  /*1ed0*/  IMAD.MOV.U32 R92, RZ, RZ, R18 ;  /* 0x000000ffff5c7224 */ /* 0x000fe400078e0012 */
[----:B------:R-:W-:Y:S01]  /*1ee0*/  @P2 FADD.FTZ R73, R56, -R73 ;  /* 0x8000004938492221 */ /* 0x000fe20000010000 */
[----:B------:R-:W-:-:S02]  /*1ef0*/  @P1 LOP3.LUT P3, RZ, R78, 0xff, RZ, 0xc0, !PT ;  /* 0x000000ff4eff1812 */ /* 0x000fc4000786c0ff */
[----:B------:R-:W-:Y:S01]  /*1f00*/  @P1 LOP3.LUT P4, RZ, R74, 0xff, RZ, 0xc0, !PT ;  /* 0x000000ff4aff1812 */ /* 0x000fe2000788c0ff */
[----:B------:R-:W-:Y:S01]  /*1f10*/  @P2 FFMA.FTZ R92, R70, R73, R18 ;  /* 0x00000049465c2223 */ /* 0x000fe20000010012 */
[----:B0-----:R-:W-:Y:S01]  /*1f20*/  @P1 FMUL.FTZ R65, R62, R65 ;  /* 0x000000413e411220 */ /* 0x001fe20000410000 */
[----:B------:R-:W-:Y:S01]  /*1f30*/  @P1 LOP3.LUT P5, RZ, R75, 0xff, RZ, 0xc0, !PT ;  /* 0x000000ff4bff1812 */ /* 0x000fe200078ac0ff */
[----:B------:R-:W0:Y:S02]  /*1f40*/  @P1 LDC.64 R62, c[0x0][0x408] ;  /* 0x00010200ff3e1b82 */ /* 0x000e240000000a00 */
[----:B------:R-:W-:Y:S01]  /*1f50*/  @P1 FMUL.FTZ R64, R65, R64 ;  /* 0x0000004041401220 */ /* 0x000fe20000410000 */
[----:B-1----:R-:W-:-:S04]  /*1f60*/  @P1 FMUL.FTZ R67, R60, R67 ;  /* 0x000000433c431220 */ /* 0x002fc80000410000 */
[----:B------:R-:W-:Y:S01]  /*1f70*/  @P1 FSEL R73, R64, RZ, P0 ;  /* 0x000000ff40491208 */ /* 0x000fe20000000000 */
[----:B------:R-:W1:Y:S01]  /*1f80*/  @P1 LDC.64 R60, c[0x0][0x408] ;  /* 0x00010200ff3c1b82 */ /* 0x000e620000000a00 */
[----:B------:R-:W-:Y:S01]  /*1f90*/  @P1 LOP3.LUT P0, RZ, R77, 0xff, RZ, 0xc0, !PT ;  /* 0x000000ff4dff1812 */ /* 0x000fe2000780c0ff */
[----:B------:R-:W-:Y:S01]  /*1fa0*/  @P1 FMUL.FTZ R66, R67, R66 ;  /* 0x0000004243421220 */ /* 0x000fe20000410000 */
[----:B------:R-:W-:-:S04]  /*1fb0*/  @P1 F2FP.F16.F32.PACK_AB R73, RZ, R73 ;  /* 0x00000049ff49123e */ /* 0x000fc800000000ff */
[----:B------:R-:W-:Y:S01]  /*1fc0*/  @P1 FSEL R85, R66, RZ, P3 ;  /* 0x000000ff42551208 */ /* 0x000fe20001800000 */
[----:B------:R-:W2:Y:S01]  /*1fd0*/  @P1 LDC.64 R64, c[0x0][0x408] ;  /* 0x00010200ff401b82 */ /* 0x000ea20000000a00 */
[----:B------:R-:W-:Y:S02]  /*1fe0*/  @P1 LOP3.LUT P3, RZ, R2, 0xff, RZ, 0xc0, !PT ;  /* 0x000000ff02ff1812 */ /* 0x000fe4000786c0ff */
[----:B------:R-:W-:Y:S02]  /*1ff0*/  @P1 F2FP.F16.F32.PACK_AB R85, RZ, R85 ;  /* 0x00000055ff55123e */ /* 0x000fe400000000ff */
[----:B------:R-:W-:Y:S01]  /*2000*/  @P1 PRMT R44, R73, 0x7610, R44 ;  /* 0x00007610492c1816 */ /* 0x000fe2000000002c */
[----:B0-----:R-:W-:Y:S02]  /*2010*/  @P1 FMUL.FTZ R63, R68, R63 ;  /* 0x0000003f443f1220 */ /* 0x001fe40000410000 */
[----:B------:R-:W0:Y:S01]  /*2020*/  @P1 LDC.64 R66, c[0x0][0x408] ;  /* 0x00010200ff421b82 */ /* 0x000e220000000a00 */
[----:B------:R-:W-:Y:S01]  /*2030*/  @P1 PRMT R44, R44, 0x5410, R85 ;  /* 0x000054102c2c1816 */ /* 0x000fe20000000055 */
[----:B------:R-:W-:Y:S01]  /*2040*/  @P1 FMUL.FTZ R62, R63, R62 ;  /* 0x0000003e3f3e1220 */ /* 0x000fe20000410000 */
[----:B-1----:R-:W-:-:S05]  /*2050*/  @P1 FMUL.FTZ R61, R69, R61 ;  /* 0x0000003d453d1220 */ /* 0x002fca0000410000 */
[----:B------:R-:W1:Y:S01]  /*2060*/  @P1 LDC.64 R68, c[0x0][0x408] ;  /* 0x00010200ff441b82 */ /* 0x000e620000000a00 */
[----:B------:R-:W-:Y:S01]  /*2070*/  @P1 FMUL.FTZ R60, R61, R60 ;  /* 0x0000003c3d3c1220 */ /* 0x000fe20000410000 */
[----:B--2---:R-:W-:-:S04]  /*2080*/  @P1 FMUL.FTZ R65, R88, R65 ;  /* 0x0000004158411220 */ /* 0x004fc80000410000 */
[----:B------:R-:W-:Y:S02]  /*2090*/  @P1 FSEL R60, R60, RZ, P0 ;  /* 0x000000ff3c3c1208 */ /* 0x000fe40000000000 */
[----:B------:R-:W-:Y:S01]  /*20a0*/  @P1 LOP3.LUT P0, RZ, R59, 0xff, RZ, 0xc0, !PT ;  /* 0x000000ff3bff1812 */ /* 0x000fe2000780c0ff */
[----:B------:R-:W-:Y:S01]  /*20b0*/  @P1 FMUL.FTZ R64, R65, R64 ;  /* 0x0000004041401220 */ /* 0x000fe20000410000 */
[----:B------:R-:W-:Y:S02]  /*20c0*/  @P1 F2FP.F16.F32.PACK_AB R60, RZ, R60 ;  /* 0x0000003cff3c123e */ /* 0x000fe400000000ff */
[----:B------:R-:W-:Y:S01]  /*20d0*/  @P1 FSEL R62, R62, RZ, P0 ;  /* 0x000000ff3e3e1208 */ /* 0x000fe20000000000 */
[----:B0-----:R-:W-:Y:S01]  /*20e0*/  @P1 FMUL.FTZ R67, R90, R67 ;  /* 0x000000435a431220 */ /* 0x001fe20000410000 */
[----:B------:R-:W-:Y:S02]  /*20f0*/  @P1 FSEL R64, R64, RZ, P3 ;  /* 0x000000ff40401208 */ /* 0x000fe40001800000 */
[----:B------:R-:W-:Y:S01]  /*2100*/  @P1 F2FP.F16.F32.PACK_AB R62, RZ, R62 ;  /* 0x0000003eff3e123e */ /* 0x000fe200000000ff */
[----:B------:R-:W-:Y:S01]  /*2110*/  @P1 FMUL.FTZ R66, R67, R66 ;  /* 0x0000004243421220 */ /* 0x000fe20000410000 */
[----:B------:R-:W-:-:S02]  /*2120*/  @P1 F2FP.F16.F32.PACK_AB R64, RZ, R64 ;  /* 0x00000040ff40123e */ /* 0x000fc400000000ff */
[----:B------:R-:W-:Y:S01]  /*2130*/  @P1 PRMT R45, R60, 0x7610, R45 ;  /* 0x000076103c2d1816 */ /* 0x000fe2000000002d */
[----:B-1----:R-:W-:Y:S01]  /*2140*/  @P1 FMUL.FTZ R69, R92, R69 ;  /* 0x000000455c451220 */ /* 0x002fe20000410000 */
[----:B------:R-:W-:Y:S02]  /*2150*/  @P1 FSEL R66, R66, RZ, P4 ;  /* 0x000000ff42421208 */ /* 0x000fe40002000000 */
[----:B------:R-:W-:Y:S01]  /*2160*/  @P1 PRMT R46, R64, 0x7610, R46 ;  /* 0x00007610402e1816 */ /* 0x000fe2000000002e */
[----:B------:R-:W-:Y:S01]  /*2170*/  @P1 FMUL.FTZ R68, R69, R68 ;  /* 0x0000004445441220 */ /* 0x000fe20000410000 */
[----:B------:R-:W-:Y:S02]  /*2180*/  @P1 F2FP.F16.F32.PACK_AB R66, RZ, R66 ;  /* 0x00000042ff42123e */ /* 0x000fe400000000ff */
[----:B------:R-:W-:Y:S02]  /*2190*/  @P1 PRMT R45, R45, 0x5410, R62 ;  /* 0x000054102d2d1816 */ /* 0x000fe4000000003e */
[----:B------:R-:W-:-:S02]  /*21a0*/  @P1 FSEL R68, R68, RZ, P5 ;  /* 0x000000ff44441208 */ /* 0x000fc40002800000 */
[----:B------:R-:W-:Y:S02]  /*21b0*/  @P1 PRMT R46, R46, 0x5410, R66 ;  /* 0x000054102e2e1816 */ /* 0x000fe40000000042 */
[----:B------:R-:W-:-:S04]  /*21c0*/  @P1 F2FP.F16.F32.PACK_AB R68, RZ, R68 ;  /* 0x00000044ff44123e */ /* 0x000fc800000000ff */
[----:B------:R-:W-:Y:S01]  /*21d0*/  @P1 PRMT R47, R68, 0x7610, R47 ;  /* 0x00007610442f1816 */ /* 0x000fe2000000002f */
[----:B------:R-:W-:Y:S06]  /*21e0*/  @!P1 BRA `(.L_x_3947) ;  /* 0x00000004008c9947 */ /* 0x000fec0003800000 */
[----:B------:R-:W-:Y:S01]  /*21f0*/  @P2 FFMA.FTZ R72, R58, R72, R71 ;  /* 0x000000483a482223 */ /* 0x000fe20000010047 */
[----:B------:R-:W-:Y:S02]  /*2200*/  MOV R60, R19 ;  /* 0x00000013003c7202 */ /* 0x000fe40000000f00 */
[----:B------:R-:W-:Y:S01]  /*2210*/  LOP3.LUT P0, RZ, R76, 0xff, RZ, 0xc0, !PT ;  /* 0x000000ff4cff7812 */ /* 0x000fe2000780c0ff */
[----:B------:R-:W-:-:S04]  /*2220*/  @P2 FADD.FTZ R72, R57, -R72 ;  /* 0x8000004839482221 */ /* 0x000fc80000010000 */
[----:B------:R-:W-:-:S04]  /*2230*/  @P2 FFMA.FTZ R60, R70, R72, R19 ;  /* 0x00000048463c2223 */ /* 0x000fc80000010013 */
[----:B------:R-:W-:-:S04]  /*2240*/  FMUL.FTZ R60, R60, UR15 ;  /* 0x0000000f3c3c7c20 */ /* 0x000fc80008410000 */
[----:B------:R-:W-:-:S05]  /*2250*/  FMUL.FTZ R60, R60, UR14 ;  /* 0x0000000e3c3c7c20 */ /* 0x000fca0008410000 */
[----:B------:R-:W-:-:S04]  /*2260*/  FSEL R60, R60, RZ, P0 ;  /* 0x000000ff3c3c7208 */ /* 0x000fc80000000000 */
[----:B------:R-:W-:-:S04]  /*2270*/  F2FP.F16.F32.PACK_AB R60, RZ, R60 ;  /* 0x0000003cff3c723e */ /* 0x000fc800000000ff */
[----:B------:R-:W-:Y:S01]  /*2280*/  PRMT R47, R47, 0x5410, R60 ;  /* 0x000054102f2f7816 */ /* 0x000fe2000000003c */
[----:B------:R-:W-:Y:S06]  /*2290*/  BRA `(.L_x_3947) ;  /* 0x0000000400607947 */ /* 0x000fec0003800000 */
.L_x_3948:
[----:B------:R-:W0:Y:S01]  /*22a0*/  @P1 LDC.64 R52, c[0x0][0x408] ;  /* 0x00010200ff341b82 */ /* 0x000e220000000a00 */
[--C-:B------:R-:W-:Y:S01]  /*22b0*/  @P2 FFMA.FTZ R49, R3, R72, R71.reuse ;  /* 0x0000004803312223 */ /* 0x100fe20000010047 */
[----:B-----5:R-:W-:Y:S01]  /*22c0*/  MOV R48, R20 ;  /* 0x0000001400307202 */ /* 0x020fe20000000f00 */
[-CC-:B------:R-:W-:Y:S01]  /*22d0*/  @P2 FFMA.FTZ R50, R58, R72.reuse, R71.reuse ;  /* 0x000000483a322223 */ /* 0x180fe20000010047 */
[-C--:B------:R-:W-:Y:S01]  /*22e0*/  @P2 FFMA.FTZ R61, R7, R72.reuse, R71 ;  /* 0x00000048073d2223 */ /* 0x080fe20000010047 */
[----:B------:R-:W-:Y:S01]  /*22f0*/  @P2 FADD.FTZ R49, R6, -R49 ;  /* 0x8000003106312221 */ /* 0x000fe20000010000 */
[-CC-:B------:R-:W-:Y:S01]  /*2300*/  @P2 FFMA.FTZ R60, R8, R72.reuse, R71.reuse ;  /* 0x00000048083c2223 */ /* 0x180fe20000010047 */
[----:B------:R-:W-:Y:S01]  /*2310*/  @P2 FADD.FTZ R50, R57, -R50 ;  /* 0x8000003239322221 */ /* 0x000fe20000010000 */
[-CC-:B------:R-:W-:Y:S01]  /*2320*/  @P2 FFMA.FTZ R54, R4, R72.reuse, R71.reuse ;  /* 0x0000004804362223 */ /* 0x180fe20000010047 */
[----:B------:R-:W-:Y:S01]  /*2330*/  @P2 FFMA.FTZ R48, R70, R49, R20 ;  /* 0x0000003146302223 */ /* 0x000fe20000010014 */
[-CC-:B-1----:R-:W-:Y:S01]  /*2340*/  @P2 FFMA.FTZ R67, R11, R72.reuse, R71.reuse ;  /* 0x000000480b432223 */ /* 0x182fe20000010047 */
[-C--:B------:R-:W-:Y:S01]  /*2350*/  @P2 FFMA.FTZ R66, R12, R72.reuse, R71 ;  /* 0x000000480c422223 */ /* 0x080fe20000010047 */
[----:B------:R-:W-:Y:S01]  /*2360*/  @P2 FADD.FTZ R61, R10, -R61 ;  /* 0x8000003d0a3d2221 */ /* 0x000fe20000010000 */
[----:B------:R-:W-:Y:S01]  /*2370*/  @P2 FADD.FTZ R60, R9, -R60 ;  /* 0x8000003c093c2221 */ /* 0x000fe20000010000 */
[----:B------:R-:W-:Y:S01]  /*2380*/  @P2 FFMA.FTZ R71, R15, R72, R71 ;  /* 0x000000480f472223 */ /* 0x000fe20000010047 */
[----:B------:R-:W-:Y:S01]  /*2390*/  @P1 LOP3.LUT P0, RZ, R79, 0xff, RZ, 0xc0, !PT ;  /* 0x000000ff4fff1812 */ /* 0x000fe2000780c0ff */
[----:B------:R-:W-:Y:S01]  /*23a0*/  @P2 FADD.FTZ R54, R5, -R54 ;  /* 0x8000003605362221 */ /* 0x000fe20000010000 */
[----:B------:R-:W-:Y:S01]  /*23b0*/  MOV R55, R19 ;  /* 0x0000001300377202 */ /* 0x000fe20000000f00 */
[C---:B------:R-:W-:Y:S01]  /*23c0*/  @P2 FFMA.FTZ R55, R70.reuse, R50, R19 ;  /* 0x0000003246372223 */ /* 0x040fe20000010013 */
[----:B------:R-:W-:Y:S01]  /*23d0*/  MOV R50, R22 ;  /* 0x0000001600327202 */ /* 0x000fe20000000f00 */
[C---:B------:R-:W-:Y:S01]  /*23e0*/  @P2 FFMA.FTZ R50, R70.reuse, R61, R22 ;  /* 0x0000003d46322223 */ /* 0x040fe20000010016 */
[----:B------:R-:W-:Y:S01]  /*23f0*/  MOV R51, R23 ;  /* 0x0000001700337202 */ /* 0x000fe20000000f00 */
[----:B------:R-:W-:Y:S01]  /*2400*/  @P2 FFMA.FTZ R51, R70, R60, R23 ;  /* 0x0000003c46332223 */ /* 0x000fe20000010017 */
[----:B------:R-:W-:Y:S01]  /*2410*/  @P2 FADD.FTZ R67, R14, -R67 ;  /* 0x800000430e432221 */ /* 0x000fe20000010000 */
[----:B0-----:R-:W-:Y:S01]  /*2420*/  @P1 FMUL.FTZ R53, R48, R53 ;  /* 0x0000003530351220 */ /* 0x001fe20000410000 */
[----:B------:R-:W-:Y:S01]  /*2430*/  @P2 FADD.FTZ R66, R13, -R66 ;  /* 0x800000420d422221 */ /* 0x000fe20000010000 */
[----:B------:R-:W-:Y:S01]  /*2440*/  @P2 FADD.FTZ R71, R56, -R71 ;  /* 0x8000004738472221 */ /* 0x000fe20000010000 */
[----:B------:R-:W0:Y:S01]  /*2450*/  @P1 LDC.64 R60, c[0x0][0x408] ;  /* 0x00010200ff3c1b82 */ /* 0x000e220000000a00 */
[----:B------:R-:W-:Y:S01]  /*2460*/  @P1 FMUL.FTZ R68, R53, R52 ;  /* 0x0000003435441220 */ /* 0x000fe20000410000 */
[----:B------:R-:W-:-:S02]  /*2470*/  IMAD.MOV.U32 R49, RZ, RZ, R21 ;  /* 0x000000ffff317224 */ /* 0x000fc400078e0015 */
[----:B------:R-:W-:Y:S01]  /*2480*/  @P2 FFMA.FTZ R49, R70, R54, R21 ;  /* 0x0000003646312223 */ /* 0x000fe20000010015 */
[----:B------:R-:W-:Y:S01]  /*2490*/  MOV R52, R16 ;  /* 0x0000001000347202 */ /* 0x000fe20000000f00 */
[--C-:B------:R-:W-:Y:S01]  /*24a0*/  IMAD.MOV.U32 R53, RZ, RZ, R17.reuse ;  /* 0x000000ffff357224 */ /* 0x100fe200078e0011 */
[----:B------:R-:W-:Y:S01]  /*24b0*/  @P1 FSEL R68, R68, RZ, P0 ;  /* 0x000000ff44441208 */ /* 0x000fe20000000000 */
[C---:B------:R-:W-:Y:S01]  /*24c0*/  @P2 FFMA.FTZ R52, R70.reuse, R67, R16 ;  /* 0x0000004346342223 */ /* 0x040fe20000010010 */
[----:B------:R-:W1:Y:S01]  /*24d0*/  @P1 LDC.64 R64, c[0x0][0x408] ;  /* 0x00010200ff401b82 */ /* 0x000e620000000a00 */
[----:B------:R-:W-:Y:S01]  /*24e0*/  MOV R54, R18 ;  /* 0x0000001200367202 */ /* 0x000fe20000000f00 */
[C---:B------:R-:W-:Y:S01]  /*24f0*/  @P2 FFMA.FTZ R53, R70.reuse, R66, R17 ;  /* 0x0000004246352223 */ /* 0x040fe20000010011 */
[----:B------:R-:W-:Y:S01]  /*2500*/  @P1 F2FP.F16.F32.PACK_AB R72, RZ, R68 ;  /* 0x00000044ff48123e */ /* 0x000fe200000000ff */
[----:B------:R-:W-:Y:S01]  /*2510*/  @P2 FFMA.FTZ R54, R70, R71, R18 ;  /* 0x0000004746362223 */ /* 0x000fe20000010012 */
[----:B------:R-:W-:-:S02]  /*2520*/  @P1 LOP3.LUT P0, RZ, R78, 0xff, RZ, 0xc0, !PT ;  /* 0x000000ff4eff1812 */ /* 0x000fc4000780c0ff */
[----:B------:R-:W-:Y:S01]  /*2530*/  @P1 PRMT R44, R72, 0x7610, R44 ;  /* 0x00007610482c1816 */ /* 0x000fe2000000002c */
[----:B------:R-:W2:Y:S01]  /*2540*/  @P1 LDC.64 R62, c[0x0][0x408] ;  /* 0x00010200ff3e1b82 */ /* 0x000ea20000000a00 */
[----:B------:R-:W-:Y:S02]  /*2550*/  @P1 LOP3.LUT P3, RZ, R59, 0xff, RZ, 0xc0, !PT ;  /* 0x000000ff3bff1812 */ /* 0x000fe4000786c0ff */
[----:B------:R-:W-:Y:S02]  /*2560*/  @P1 LOP3.LUT P2, RZ, R77, 0xff, RZ, 0xc0, !PT ;  /* 0x000000ff4dff1812 */ /* 0x000fe4000784c0ff */
[----:B------:R-:W-:-:S03]  /*2570*/  @P1 LOP3.LUT P4, RZ, R76, 0xff, RZ, 0xc0, !PT ;  /* 0x000000ff4cff1812 */ /* 0x000fc6000788c0ff */
        /* <DEDUP_REMOVED lines=8> */
[----:B------:R-:W-:Y:S02]  /*2600*/  @P1 F2FP.F16.F32.PACK_AB R60, RZ, R60 ;  /* 0x0000003cff3c123e */ /* 0x000fe400000000ff */
[----:B------:R-:W1:Y:S01]  /*2610*/  @P1 LDC.64 R68, c[0x0][0x408] ;  /* 0x00010200ff441b82 */ /* 0x000e620000000a00 */
[----:B--2---:R-:W-:Y:S01]  /*2620*/  @P1 FMUL.FTZ R63, R50, R63 ;  /* 0x0000003f323f1220 */ /* 0x004fe20000410000 */
[----:B------:R-:W-:-:S02]  /*2630*/  @P1 FSEL R64, R64, RZ, P3 ;  /* 0x000000ff40401208 */ /* 0x000fc40001800000 */
[----:B------:R-:W-:Y:S01]  /*2640*/  @P1 LOP3.LUT P3, RZ, R75, 0xff, RZ, 0xc0, !PT ;  /* 0x000000ff4bff1812 */ /* 0x000fe2000786c0ff */
[----:B------:R-:W-:Y:S01]  /*2650*/  @P1 FMUL.FTZ R62, R63, R62 ;  /* 0x0000003e3f3e1220 */ /* 0x000fe20000410000 */
[----:B------:R-:W-:Y:S02]  /*2660*/  @P1 F2FP.F16.F32.PACK_AB R64, RZ, R64 ;  /* 0x00000040ff40123e */ /* 0x000fe400000000ff */
[----:B------:R-:W2:Y:S01]  /*2670*/  @P1 LDC.64 R72, c[0x0][0x408] ;  /* 0x00010200ff481b82 */ /* 0x000ea20000000a00 */
[----:B---3--:R-:W-:Y:S01]  /*2680*/  @P1 FMUL.FTZ R67, R52, R67 ;  /* 0x0000004334431220 */ /* 0x008fe20000410000 */
[----:B------:R-:W-:Y:S02]  /*2690*/  @P1 FSEL R62, R62, RZ, P2 ;  /* 0x000000ff3e3e1208 */ /* 0x000fe40001000000 */
[----:B------:R-:W-:Y:S01]  /*26a0*/  @P1 LOP3.LUT P2, RZ, R74, 0xff, RZ, 0xc0, !PT ;  /* 0x000000ff4aff1812 */ /* 0x000fe2000784c0ff */
[----:B------:R-:W-:Y:S01]  /*26b0*/  @P1 FMUL.FTZ R66, R67, R66 ;  /* 0x0000004243421220 */ /* 0x000fe20000410000 */
[----:B------:R-:W-:Y:S01]  /*26c0*/  @P1 F2FP.F16.F32.PACK_AB R62, RZ, R62 ;  /* 0x0000003eff3e123e */ /* 0x000fe200000000ff */
[----:B0-----:R-:W-:Y:S01]  /*26d0*/  @P1 FMUL.FTZ R71, R54, R71 ;  /* 0x0000004736471220 */ /* 0x001fe20000410000 */
[----:B------:R-:W-:-:S02]  /*26e0*/  @P1 PRMT R44, R44, 0x5410, R60 ;  /* 0x000054102c2c1816 */ /* 0x000fc4000000003c */
[----:B------:R-:W-:Y:S01]  /*26f0*/  @P1 FSEL R66, R66, RZ, P0 ;  /* 0x000000ff42421208 */ /* 0x000fe20000000000 */
[----:B------:R-:W-:Y:S01]  /*2700*/  @P1 FMUL.FTZ R70, R71, R70 ;  /* 0x0000004647461220 */ /* 0x000fe20000410000 */
[----:B------:R-:W-:Y:S02]  /*2710*/  @P1 PRMT R45, R62, 0x7610, R45 ;  /* 0x000076103e2d1816 */ /* 0x000fe4000000002d */
[----:B------:R-:W-:Y:S01]  /*2720*/  @P1 F2FP.F16.F32.PACK_AB R66, RZ, R66 ;  /* 0x00000042ff42123e */ /* 0x000fe200000000ff */
[----:B-1----:R-:W-:Y:S01]  /*2730*/  @P1 FMUL.FTZ R69, R53, R69 ;  /* 0x0000004535451220 */ /* 0x002fe20000410000 */
[----:B------:R-:W-:Y:S02]  /*2740*/  @P1 FSEL R70, R70, RZ, P3 ;  /* 0x000000ff46461208 */ /* 0x000fe40001800000 */
[----:B------:R-:W-:Y:S01]  /*2750*/  @P1 PRMT R46, R66, 0x7610, R46 ;  /* 0x00007610422e1816 */ /* 0x000fe2000000002e */
[----:B------:R-:W-:Y:S01]  /*2760*/  @P1 FMUL.FTZ R68, R69, R68 ;  /* 0x0000004445441220 */ /* 0x000fe20000410000 */
[----:B------:R-:W-:-:S02]  /*2770*/  @P1 F2FP.F16.F32.PACK_AB R70, RZ, R70 ;  /* 0x00000046ff46123e */ /* 0x000fc400000000ff */
[----:B------:R-:W-:Y:S01]  /*2780*/  @P1 PRMT R45, R45, 0x5410, R64 ;  /* 0x000054102d2d1816 */ /* 0x000fe20000000040 */
[----:B--2---:R-:W-:Y:S01]  /*2790*/  @P1 FMUL.FTZ R73, R55, R73 ;  /* 0x0000004937491220 */ /* 0x004fe20000410000 */
[----:B------:R-:W-:Y:S02]  /*27a0*/  @P1 FSEL R68, R68, RZ, P2 ;  /* 0x000000ff44441208 */ /* 0x000fe40001000000 */
[----:B------:R-:W-:Y:S01]  /*27b0*/  @P1 PRMT R47, R70, 0x7610, R47 ;  /* 0x00007610462f1816 */ /* 0x000fe2000000002f */
[----:B------:R-:W-:Y:S01]  /*27c0*/  @P1 FMUL.FTZ R72, R73, R72 ;  /* 0x0000004849481220 */ /* 0x000fe20000410000 */
[----:B------:R-:W-:-:S04]  /*27d0*/  @P1 F2FP.F16.F32.PACK_AB R68, RZ, R68 ;  /* 0x00000044ff44123e */ /* 0x000fc800000000ff */
[----:B------:R-:W-:Y:S02]  /*27e0*/  @P1 FSEL R72, R72, RZ, P4 ;  /* 0x000000ff48481208 */ /* 0x000fe40002000000 */
[----:B------:R-:W-:Y:S02]  /*27f0*/  @P1 PRMT R46, R46, 0x5410, R68 ;  /* 0x000054102e2e1816 */ /* 0x000fe40000000044 */
[----:B------:R-:W-:-:S04]  /*2800*/  @P1 F2FP.F16.F32.PACK_AB R72, RZ, R72 ;  /* 0x00000048ff48123e */ /* 0x000fc800000000ff */
[----:B------:R-:W-:-:S07]  /*2810*/  @P1 PRMT R47, R47, 0x5410, R72 ;  /* 0x000054102f2f1816 */ /* 0x000fce0000000048 */
.L_x_3947:
[----:B------:R-:W-:Y:S05]  /*2820*/  BSYNC.RECONVERGENT B1 ;  /* 0x0000000000017941 */ /* 0x000fea0003800200 */
.L_x_3930:
        /* <DEDUP_REMOVED lines=8> */
[----:B-1----:R-:W-:-:S04]  /*28b0*/  SHF.R.S32.HI R65, RZ, 0x1f, R64 ;  /* 0x0000001fff417819 */ /* 0x002fc80000011440 */
[----:B------:R-:W-:-:S04]  /*28c0*/  LEA.HI R65, R65, R64, RZ, 0x3 ;  /* 0x0000004041417211 */ /* 0x000fc800078f18ff */
[----:B------:R-:W-:-:S05]  /*28d0*/  LEA.HI.SX32 R65, R65, R82, 0x1d ;  /* 0x0000005241417211 */ /* 0x000fca00078feaff */
[----:B0-----:R-:W-:-:S05]  /*28e0*/  IMAD.WIDE.U32 R60, R65, 0x20, R60 ;  /* 0x00000020413c7825 */ /* 0x001fca00078e003c */
[----:B------:R0:W-:Y:S04]  /*28f0*/  STG.E.128 desc[UR6][R60.64], R48 ;  /* 0x000000303c007986 */ /* 0x0001e8000c101d06 */
[----:B------:R0:W-:Y:S02]  /*2900*/  STG.E.128 desc[UR6][R60.64+0x10], R52 ;  /* 0x000010343c007986 */ /* 0x0001e4000c101d06 */
.L_x_3949:
[----:B------:R2:W-:Y:S02]  /*2910*/  @P1 STG.E.128 desc[UR6][R62.64], R44 ;  /* 0x0000002c3e001986 */ /* 0x0005e4000c101d06 */
.L_x_3929:
[----:B------:R-:W-:Y:S05]  /*2920*/  BSYNC.RECONVERGENT B2 ;  /* 0x0000000000027941 */ /* 0x000fea0003800200 */
.L_x_3928:
[----:B0-2---:R-:W0:Y:S02]  /*2930*/  LDC.64 R60, c[0x0][0x380] ;  /* 0x0000e000ff3c7b82 */ /* 0x005e240000000a00 */
[----:B0-----:R-:W-:-:S04]  /*2940*/  LEA R80, R60, R80, 0x2 ;  /* 0x000000503c507211 */ /* 0x001fc800078e10ff */
[----:B------:R-:W-:-:S13]  /*2950*/  ISETP.GE.AND P0, PT, R80, R61, PT ;  /* 0x0000003d5000720c */ /* 0x000fda0003f06270 */
[----:B------:R-:W-:Y:S05]  /*2960*/  @!P0 BRA `(.L_x_3950) ;  /* 0xffffffd800388947 */ /* 0x000fea000383ffff */
.L_x_3923:
[----:B------:R-:W-:Y:S05]  /*2970*/  BSYNC B0 ;  /* 0x0000000000007941 */ /* 0x000fea0003800000 */
.L_x_3922:
[----:B-----5:R-:W0:Y:S01]  /*2980*/  S2R R16, SR_TID.X ;  /* 0x0000000000107919 */ /* 0x020e220000002100 */
[----:B------:R-:W-:Y:S01]  /*2990*/  MOV R2, 0x400 ;  /* 0x0000040000027802 */ /* 0x000fe20000000f00 */
[----:B------:R-:W-:Y:S05]  /*29a0*/  WARPSYNC.ALL ;  /* 0x0000000000007948 */ /* 0x000fea0003800000 */
[----:B------:R-:W2:Y:S01]  /*29b0*/  S2R R3, SR_CgaCtaId ;  /* 0x0000000000037919 */ /* 0x000ea20000008800 */
[----:B------:R-:W4:Y:S01]  /*29c0*/  LDCU UR4, c[0x0][0x388] ;  /* 0x00007100ff0477ac */ /* 0x000f220008000800 */
[----:B------:R-:W1:Y:S01]  /*29d0*/  S2R R14, SR_CTAID.X ;  /* 0x00000000000e7919 */ /* 0x000e620000002500 */
[----:B------:R-:W3:Y:S01]  /*29e0*/  LDCU.128 UR16, c[0x0][0x440] ;  /* 0x00008800ff1077ac */ /* 0x000ee20008000c00 */
[----:B0-----:R-:W-:-:S02]  /*29f0*/  LOP3.LUT R0, R16, 0x60, RZ, 0xc0, !PT ;  /* 0x0000006010007812 */ /* 0x001fc400078ec0ff */
[----:B------:R-:W-:Y:S02]  /*2a00*/  LOP3.LUT R12, R16, 0x7f, RZ, 0x3c, !PT ;  /* 0x0000007f100c7812 */ /* 0x000fe400078e3cff */
[----:B------:R-:W-:Y:S02]  /*2a10*/  LOP3.LUT R0, R0, 0x1f, R16, 0xf8, !PT ;  /* 0x0000001f00007812 */ /* 0x000fe400078ef810 */
[----:B----4-:R-:W-:Y:S02]  /*2a20*/  IADD3 R12, PT, PT, R12, UR4, RZ ;  /* 0x000000040c0c7c10 */ /* 0x010fe4000fffe0ff */
[----:B--2---:R-:W-:Y:S02]  /*2a30*/  LEA R3, R3, R2, 0x18 ;  /* 0x0000000203037211 */ /* 0x004fe400078ec0ff */
[----:B------:R-:W-:Y:S02]  /*2a40*/  ISETP.GE.U32.AND P0, PT, R12, 0x80, PT ;  /* 0x000000800c00780c */ /* 0x000fe40003f06070 */
[----:B------:R-:W-:Y:S01]  /*2a50*/  LEA R0, R0, R3, 0x5 ;  /* 0x0000000300007211 */ /* 0x000fe200078e28ff */
[----:B------:R-:W-:-:S04]  /*2a60*/  IMAD R3, R16, 0x4, R3 ;  /* 0x0000000410037824 */ /* 0x000fc800078e0203 */
[----:B------:R-:W-:Y:S04]  /*2a70*/  STS.128 [R0], R32 ;  /* 0x0000002000007388 */ /* 0x000fe80000000c00 */
[----:B------:R-:W-:Y:S01]  /*2a80*/  STS.128 [R0+0x10], R36 ;  /* 0x0000102400007388 */ /* 0x000fe20000000c00 */
[----:B------:R-:W-:Y:S06]  /*2a90*/  BAR.SYNC.DEFER_BLOCKING 0x0 ;  /* 0x0000000000007b1d */ /* 0x000fec0000010000 */
[----:B------:R-:W0:Y:S04]  /*2aa0*/  LDS R2, [R3] ;  /* 0x0000000003027984 */ /* 0x000e280000000800 */
[----:B------:R-:W2:Y:S04]  /*2ab0*/  LDS R5, [R3+0x400] ;  /* 0x0004000003057984 */ /* 0x000ea80000000800 */
[----:B------:R-:W4:Y:S04]  /*2ac0*/  LDS R4, [R3+0x200] ;  /* 0x0002000003047984 */ /* 0x000f280000000800 */
[----:B------:R-:W3:Y:S04]  /*2ad0*/  LDS R7, [R3+0x600] ;  /* 0x0006000003077984 */ /* 0x000ee80000000800 */
[----:B------:R-:W1:Y:S04]  /*2ae0*/  LDS R9, [R3+0x800] ;  /* 0x0008000003097984 */ /* 0x000e680000000800 */
[----:B------:R-:W1:Y:S04]  /*2af0*/  LDS R11, [R3+0xa00] ;  /* 0x000a0000030b7984 */ /* 0x000e680000000800 */
[----:B------:R-:W1:Y:S04]  /*2b00*/  LDS R13, [R3+0xc00] ;  /* 0x000c0000030d7984 */ /* 0x000e680000000800 */
[----:B------:R-:W1:Y:S01]  /*2b10*/  LDS R6, [R3+0xe00] ;  /* 0x000e000003067984 */ /* 0x000e620000000800 */
[----:B------:R-:W-:Y:S01]  /*2b20*/  BAR.SYNC.DEFER_BLOCKING 0x0 ;  /* 0x0000000000007b1d */ /* 0x000fe20000010000 */
[----:B0-----:R-:W-:-:S04]  /*2b30*/  FADD.FTZ R2, RZ, R2 ;  /* 0x00000002ff027221 */ /* 0x001fc80000010000 */
[----:B--2---:R-:W-:Y:S01]  /*2b40*/  FADD.FTZ R2, R2, R5 ;  /* 0x0000000502027221 */ /* 0x004fe20000010000 */
[----:B----4-:R-:W-:-:S04]  /*2b50*/  FADD.FTZ R4, RZ, R4 ;  /* 0x00000004ff047221 */ /* 0x010fc80000010000 */
[----:B---3--:R-:W-:Y:S01]  /*2b60*/  FADD.FTZ R4, R4, R7 ;  /* 0x0000000704047221 */ /* 0x008fe20000010000 */
[----:B------:R0:W-:Y:S01]  /*2b70*/  STS.128 [R0], R24 ;  /* 0x0000001800007388 */ /* 0x0001e20000000c00 */
        /* <DEDUP_REMOVED lines=9> */
[----:B-1----:R-:W-:Y:S02]  /*2c10*/  SHF.L.U32 R0, R14, 0x2, RZ ;  /* 0x000000020e007819 */ /* 0x002fe400000006ff */
[----:B------:R-:W-:Y:S02]  /*2c20*/  ISETP.GE.U32.AND P1, PT, R12, 0x100, PT ;  /* 0x000001000c00780c */ /* 0x000fe40003f26070 */
[----:B------:R-:W-:Y:S01]  /*2c30*/  SHF.L.U64.HI R14, R14, 0x2, R27 ;  /* 0x000000020e0e7819 */ /* 0x000fe2000001021b */
[----:B------:R-:W0:Y:S01]  /*2c40*/  LDS R8, [R3] ;  /* 0x0000000003087984 */ /* 0x000e220000000800 */
[C---:B------:R-:W-:Y:S02]  /*2c50*/  IADD3 R12, P2, PT, R0.reuse, UR18, RZ ;  /* 0x00000012000c7c10 */ /* 0x040fe4000ff5e0ff */
[----:B------:R-:W-:Y:S01]  /*2c60*/  IADD3 R0, P3, PT, R0, UR16, RZ ;  /* 0x0000001000007c10 */ /* 0x000fe2000ff7e0ff */
[----:B------:R-:W1:Y:S01]  /*2c70*/  LDS R15, [R3+0x400] ;  /* 0x00040000030f7984 */ /* 0x000e620000000800 */
[----:B------:R-:W-:Y:S01]  /*2c80*/  IADD3.X R27, PT, PT, R14, UR19, RZ, P2, !PT ;  /* 0x000000130e1b7c10 */ /* 0x000fe200097fe4ff */
[----:B------:R-:W-:Y:S01]  /*2c90*/  @P0 IMAD.MOV.U32 R2, RZ, RZ, R12 ;  /* 0x000000ffff020224 */ /* 0x000fe200078e000c */
[----:B------:R-:W-:Y:S01]  /*2ca0*/  @P0 IADD3 R12, P2, PT, R12, 0x200, RZ ;  /* 0x000002000c0c0810 */ /* 0x000fe20007f5e0ff */
[----:B------:R-:W2:Y:S01]  /*2cb0*/  LDS R19, [R3+0x800] ;  /* 0x0008000003137984 */ /* 0x000ea20000000800 */
[----:B------:R-:W-:-:S03]  /*2cc0*/  @P0 MOV R4, R0 ;  /* 0x0000000000040202 */ /* 0x000fc60000000f00 */
[----:B------:R-:W3:Y:S04]  /*2cd0*/  LDS R10, [R3+0x200] ;  /* 0x00020000030a7984 */ /* 0x000ee80000000800 */
[----:B------:R-:W4:Y:S04]  /*2ce0*/  LDS R23, [R3+0xc00] ;  /* 0x000c000003177984 */ /* 0x000f280000000800 */
[----:B------:R-:W4:Y:S04]  /*2cf0*/  LDS R17, [R3+0x600] ;  /* 0x0006000003117984 */ /* 0x000f280000000800 */
[----:B------:R-:W4:Y:S04]  /*2d00*/  LDS R21, [R3+0xa00] ;  /* 0x000a000003157984 */ /* 0x000f280000000800 */
[----:B------:R0:W4:Y:S02]  /*2d10*/  LDS R25, [R3+0xe00] ;  /* 0x000e000003197984 */ /* 0x0001240000000800 */
[----:B0-----:R-:W-:Y:S01]  /*2d20*/  @P0 MOV R3, R27 ;  /* 0x0000001b00030202 */ /* 0x001fe20000000f00 */
[----:B------:R-:W-:-:S02]  /*2d30*/  @P0 IMAD.X R27, RZ, RZ, R27, P2 ;  /* 0x000000ffff1b0224 */ /* 0x000fc400010e061b */
        /* <DEDUP_REMOVED lines=22> */
.L_x_3927:
        /* <DEDUP_REMOVED lines=8> */
.L_x_3952:
[----:B------:R-:W-:Y:S05]  /*2f20*/  BSYNC B1 ;  /* 0x0000000000017941 */ /* 0x000fea0003800000 */
.L_x_3951:
        /* <DEDUP_REMOVED lines=8> */
.L_x_3953:
[----:B------:R-:W-:-:S04]  /*2fb0*/  FADD.FTZ R60, R60, R67 ;  /* 0x000000433c3c7221 */ /* 0x000fc80000010000 */
[----:B------:R-:W-:Y:S02]  /*2fc0*/  IMAD.MOV.U32 R84, RZ, RZ, R60 ;  /* 0x000000ffff547224 */ /* 0x000fe400078e003c */
[----:B------:R-:W-:Y:S01]  /*2fd0*/  HFMA2 R73, -RZ, RZ, 0, 1.1920928955078125e-07 ;  /* 0x00000002ff497431 */ /* 0x000fe200000001ff */
[----:B------:R-:W-:-:S07]  /*2fe0*/  MOV R62, R71 ;  /* 0x00000047003e7202 */ /* 0x000fce0000000f00 */
[----:B------:R-:W-:Y:S05]  /*2ff0*/  WARPSYNC.COLLECTIVE R69, `(.L_x_3954) ;  /* 0x0000000045087348 */ /* 0x000fea0003c00000 */
[----:B------:R0:W1:Y:S02]  /*3000*/  SHFL.BFLY P0, R71, R84, R73, R86 ;  /* 0x0c00004954477389 */ /* 0x0000640000000056 */
[----:B01----:R-:W-:Y:S05]  /*3010*/  ENDCOLLECTIVE ;  /* 0x000000000000791b */ /* 0x003fea0003800000 */
.L_x_3954:
[----:B------:R-:W-:-:S05]  /*3020*/  FADD.FTZ R62, R62, R65 ;  /* 0x000000413e3e7221 */ /* 0x000fca0000010000 */
[----:B------:R-:W-:Y:S02]  /*3030*/  MOV R84, R62 ;  /* 0x0000003e00547202 */ /* 0x000fe40000000f00 */
[----:B------:R-:W-:-:S07]  /*3040*/  MOV R61, R71 ;  /* 0x00000047003d7202 */ /* 0x000fce0000000f00 */
[----:B------:R-:W-:Y:S05]  /*3050*/  WARPSYNC.COLLECTIVE R69, `(.L_x_3955) ;  /* 0x0000000045087348 */ /* 0x000fea0003c00000 */
[----:B------:R0:W1:Y:S02]  /*3060*/  SHFL.BFLY P0, R71, R84, R73, R86 ;  /* 0x0c00004954477389 */ /* 0x0000640000000056 */
[----:B01----:R-:W-:Y:S05]  /*3070*/  ENDCOLLECTIVE ;  /* 0x000000000000791b */ /* 0x003fea0003800000 */
.L_x_3955:
[----:B------:R-:W-:-:S05]  /*3080*/  FADD.FTZ R61, R60, R61 ;  /* 0x0000003d3c3d7221 */ /* 0x000fca0000010000 */
[----:B------:R-:W-:Y:S01]  /*3090*/  MOV R84, R61 ;  /* 0x0000003d00547202 */ /* 0x000fe20000000f00 */
[----:B------:R-:W-:Y:S02]  /*30a0*/  HFMA2 R73, -RZ, RZ, 0, 2.384185791015625e-07 ;  /* 0x00000004ff497431 */ /* 0x000fe400000001ff */
[----:B------:R-:W-:-:S07]  /*30b0*/  IMAD.MOV.U32 R63, RZ, RZ, R71 ;  /* 0x000000ffff3f7224 */ /* 0x000fce00078e0047 */
[----:B------:R-:W-:Y:S05]  /*30c0*/  WARPSYNC.COLLECTIVE R69, `(.L_x_3956) ;  /* 0x0000000045087348 */ /* 0x000fea0003c00000 */
[----:B------:R0:W1:Y:S02]  /*30d0*/  SHFL.BFLY P0, R71, R84, R73, R86 ;  /* 0x0c00004954477389 */ /* 0x0000640000000056 */
[----:B01----:R-:W-:Y:S05]  /*30e0*/  ENDCOLLECTIVE ;  /* 0x000000000000791b */ /* 0x003fea0003800000 */
.L_x_3956:
[----:B------:R-:W-:-:S04]  /*30f0*/  FADD.FTZ R63, R62, R63 ;  /* 0x0000003f3e3f7221 */ /* 0x000fc80000010000 */
[----:B------:R-:W-:Y:S01]  /*3100*/  IMAD.MOV.U32 R84, RZ, RZ, R63 ;  /* 0x000000ffff547224 */ /* 0x000fe200078e003f */
[----:B------:R-:W-:-:S07]  /*3110*/  MOV R64, R71 ;  /* 0x0000004700407202 */ /* 0x000fce0000000f00 */
[----:B------:R-:W-:Y:S05]  /*3120*/  WARPSYNC.COLLECTIVE R69, `(.L_x_3957) ;  /* 0x0000000045087348 */ /* 0x000fea0003c00000 */
[----:B------:R0:W1:Y:S02]  /*3130*/  SHFL.BFLY P0, R71, R84, R73, R86 ;  /* 0x0c00004954477389 */ /* 0x0000640000000056 */
[----:B01----:R-:W-:Y:S05]  /*3140*/  ENDCOLLECTIVE ;  /* 0x000000000000791b */ /* 0x003fea0003800000 */
.L_x_3957:
[----:B------:R-:W-:-:S05]  /*3150*/  FADD.FTZ R64, R61, R64 ;  /* 0x000000403d407221 */ /* 0x000fca0000010000 */
[----:B------:R-:W-:Y:S01]  /*3160*/  MOV R84, R64 ;  /* 0x0000004000547202 */ /* 0x000fe20000000f00 */
[----:B------:R-:W-:Y:S01]  /*3170*/  HFMA2 R73, -RZ, RZ, 0, 4.76837158203125e-07 ;  /* 0x00000008ff497431 */ /* 0x000fe200000001ff */
[----:B------:R-:W-:-:S07]  /*3180*/  MOV R72, R71 ;  /* 0x0000004700487202 */ /* 0x000fce0000000f00 */
[----:B------:R-:W-:Y:S05]  /*3190*/  WARPSYNC.COLLECTIVE R69, `(.L_x_3958) ;  /* 0x0000000045087348 */ /* 0x000fea0003c00000 */
[----:B------:R0:W1:Y:S02]  /*31a0*/  SHFL.BFLY P0, R71, R84, R73, R86 ;  /* 0x0c00004954477389 */ /* 0x0000640000000056 */
[----:B01----:R-:W-:Y:S05]  /*31b0*/  ENDCOLLECTIVE ;  /* 0x000000000000791b */ /* 0x003fea0003800000 */
.L_x_3958:
[----:B------:R-:W-:-:S05]  /*31c0*/  FADD.FTZ R72, R63, R72 ;  /* 0x000000483f487221 */ /* 0x000fca0000010000 */
[----:B------:R-:W-:Y:S01]  /*31d0*/  MOV R84, R72 ;  /* 0x0000004800547202 */ /* 0x000fe20000000f00 */
[----:B------:R-:W-:-:S07]  /*31e0*/  IMAD.MOV.U32 R65, RZ, RZ, R71 ;  /* 0x000000ffff417224 */ /* 0x000fce00078e0047 */
[----:B------:R-:W-:Y:S05]  /*31f0*/  WARPSYNC.COLLECTIVE R69, `(.L_x_3959) ;  /* 0x0000000045087348 */ /* 0x000fea0003c00000 */
[----:B------:R0:W1:Y:S02]  /*3200*/  SHFL.BFLY P0, R71, R84, R73, R86 ;  /* 0x0c00004954477389 */ /* 0x0000640000000056 */
[----:B01----:R-:W-:Y:S05]  /*3210*/  ENDCOLLECTIVE ;  /* 0x000000000000791b */ /* 0x003fea0003800000 */
.L_x_3959:
[----:B------:R-:W-:-:S05]  /*3220*/  FADD.FTZ R65, R64, R65 ;  /* 0x0000004140417221 */ /* 0x000fca0000010000 */
[----:B------:R-:W-:Y:S01]  /*3230*/  MOV R84, R65 ;  /* 0x0000004100547202 */ /* 0x000fe20000000f00 */
[----:B------:R-:W-:Y:S01]  /*3240*/  IMAD.MOV.U32 R73, RZ, RZ, 0x10 ;  /* 0x00000010ff497424 */ /* 0x000fe200078e00ff */
[----:B------:R-:W-:-:S07]  /*3250*/  MOV R67, R71 ;  /* 0x0000004700437202 */ /* 0x000fce0000000f00 */
[----:B------:R-:W-:Y:S05]  /*3260*/  WARPSYNC.COLLECTIVE R69, `(.L_x_3960) ;  /* 0x0000000045087348 */ /* 0x000fea0003c00000 */
[----:B------:R0:W1:Y:S02]  /*3270*/  SHFL.BFLY P0, R71, R84, R73, R86 ;  /* 0x0c00004954477389 */ /* 0x0000640000000056 */
[----:B01----:R-:W-:Y:S05]  /*3280*/  ENDCOLLECTIVE ;  /* 0x000000000000791b */ /* 0x003fea0003800000 */
.L_x_3960:
[----:B------:R-:W-:-:S05]  /*3290*/  FADD.FTZ R67, R72, R67 ;  /* 0x0000004348437221 */ /* 0x000fca0000010000 */
[----:B------:R-:W-:Y:S02]  /*32a0*/  MOV R84, R67 ;  /* 0x0000004300547202 */ /* 0x000fe40000000f00 */
[----:B------:R-:W-:-:S07]  /*32b0*/  MOV R60, R71 ;  /* 0x00000047003c7202 */ /* 0x000fce0000000f00 */
[----:B------:R-:W-:Y:S05]  /*32c0*/  WARPSYNC.COLLECTIVE R69, `(.L_x_3961) ;  /* 0x0000000045087348 */ /* 0x000fea0003c00000 */
[----:B------:R0:W1:Y:S02]  /*32d0*/  SHFL.BFLY P0, R71, R84, R73, R86 ;  /* 0x0c00004954477389 */ /* 0x0000640000000056 */
[----:B01----:R-:W-:Y:S05]  /*32e0*/  ENDCOLLECTIVE ;  /* 0x000000000000791b */ /* 0x003fea0003800000 */
.L_x_3961:
[----:B------:R-:W-:Y:S01]  /*32f0*/  MOV R62, R71 ;  /* 0x00000047003e7202 */ /* 0x000fe20000000f00 */
[----:B------:R-:W-:Y:S06]  /*3300*/  BRA `(.L_x_3962) ;  /* 0xffffffd800dc7947 */ /* 0x000fec000383ffff */
.L_x_3963:
        /* <DEDUP_REMOVED lines=15> */
.L_x_6467:


//--------------------- .text._ZN10layer_norm22ln_bwd_finalize_kernelINS_22Kernel_traits_finalizeILj256E6__halfS2_fS2_fjLb0ELj1024ELj4ENS_18Kernel_traits_baseILj256ES2_S2_fS2_fjLj1024EEEEELb0ELb1EEEvNS_9BwdParamsE --------------------------
	.section	.text._ZN10layer_norm22ln_bwd_finalize_kernelINS_22Kernel_traits_finalizeILj256E6__halfS2_fS2_fjLb0ELj1024ELj4ENS_18Kernel_traits_baseILj256ES2_S2_fS2_fjLj1024EEEEELb0ELb1EEEvNS_9BwdParamsE,"ax",@progbits
	.align	128
        .global         _ZN10layer_norm22ln_bwd_finalize_kernelINS_22Kernel_traits_finalizeILj256E6__halfS2_fS2_fjLb0ELj1024ELj4ENS_18Kernel_traits_baseILj256ES2_S2_fS2_fjLj1024EEEEELb0ELb1EEEvNS_9BwdParamsE
        .type           _ZN10layer_norm22ln_bwd_finalize_kernelINS_22Kernel_traits_finalizeILj256E6__halfS2_fS2_fjLb0ELj1024ELj4ENS_18Kernel_traits_baseILj256ES2_S2_fS2_fjLj1024EEEEELb0ELb1EEEvNS_9BwdParamsE,@function
        .size           _ZN10layer_norm22ln_bwd_finalize_kernelINS_22Kernel_traits_finalizeILj256E6__halfS2_fS2_fjLb0ELj1024ELj4ENS_18Kernel_traits_baseILj256ES2_S2_fS2_fjLj1024EEEEELb0ELb1EEEvNS_9BwdParamsE,(.L_x_6468 - _ZN10layer_norm22ln_bwd_finalize_kernelINS_22Kernel_traits_finalizeILj256E6__halfS2_fS2_fjLb0ELj1024ELj4ENS_18Kernel_traits_baseILj256ES2_S2_fS2_fjLj1024EEEEELb0ELb1EEEvNS_9BwdParamsE)
        .other          _ZN10layer_norm22ln_bwd_finalize_kernelINS_22Kernel_traits_finalizeILj256E6__halfS2_fS2_fjLb0ELj1024ELj4ENS_18Kernel_traits_baseILj256ES2_S2_fS2_fjLj1024EEEEELb0ELb1EEEvNS_9BwdParamsE,@"STO_CUDA_ENTRY STV_DEFAULT"
_ZN10layer_norm22ln_bwd_finalize_kernelINS_22Kernel_traits_finalizeILj256E6__halfS2_fS2_fjLb0ELj1024ELj4ENS_18Kernel_traits_baseILj256ES2_S2_fS2_fjLj1024EEEEELb0ELb1EEEvNS_9BwdParamsE:
.text._ZN10layer_norm22ln_bwd_finalize_kernelINS_22Kernel_traits_finalizeILj256E6__halfS2_fS2_fjLb0ELj1024ELj4ENS_18Kernel_traits_baseILj256ES2_S2_fS2_fjLj1024EEEEELb0ELb1EEEvNS_9BwdParamsE:
        /* <DEDUP_REMOVED lines=81> */
.L_x_3968:
        /* <DEDUP_REMOVED lines=118> */
.L_x_3967:
[----:B------:R-:W-:Y:S05]  /*0c70*/  BSYNC.RECONVERGENT B1 ;  /* 0x0000000000017941 */ /* 0x000fea0003800200 */
.L_x_3966:
        /* <DEDUP_REMOVED lines=77> */
.L_x_3970:
[----:B------:R-:W-:Y:S05]  /*1150*/  BSYNC.RECONVERGENT B1 ;  /* 0x0000000000017941 */ /* 0x000fea0003800200 */
.L_x_3969:
        /* <DEDUP_REMOVED lines=38> */
.L_x_3972:
[----:B------:R-:W-:Y:S05]  /*13c0*/  BSYNC.RECONVERGENT B1 ;  /* 0x0000000000017941 */ /* 0x000fea0003800200 */
.L_x_3971:
        /* <DEDUP_REMOVED lines=8> */
.L_x_3973:
        /* <DEDUP_REMOVED lines=10> */
.L_x_3965:
[----:B------:R-:W-:Y:S05]  /*14f0*/  BSYNC.RECONVERGENT B0 ;  /* 0x0000000000007941 */ /* 0x000fea0003800200 */
.L_x_3964:
        /* <DEDUP_REMOVED lines=57> */
.L_x_3974:
        /* <DEDUP_REMOVED lines=15> */
.L_x_6468:


//--------------------- .text._ZN10layer_norm13ln_bwd_kernelINS_13Kernel_traitsI6__halfS2_fS2_fjLj256ELj1ELj4ELj1ELj16ENS_18Kernel_traits_baseILj256ES2_S2_fS2_fjLj128EEEEELb1ELb0ELb1ELb1EEEvNS_9BwdParamsE --------------------------
	.section	.text._ZN10layer_norm13ln_bwd_kernelINS_13Kernel_traitsI6__halfS2_fS2_fjLj256ELj1ELj4ELj1ELj16ENS_18Kernel_traits_baseILj256ES2_S2_fS2_fjLj128EEEEELb1ELb0ELb1ELb1EEEvNS_9BwdParamsE,"ax",@progbits
	.align	128
        .global         _ZN10layer_norm13ln_bwd_kernelINS_13Kernel_traitsI6__halfS2_fS2_fjLj256ELj1ELj4ELj1ELj16ENS_18Kernel_traits_baseILj256ES2_S2_fS2_fjLj128EEEEELb1ELb0ELb1ELb1EEEvNS_9BwdParamsE
        .type           _ZN10layer_norm13ln_bwd_kernelINS_13Kernel_traitsI6__halfS2_fS2_fjLj256ELj1ELj4ELj1ELj16ENS_18Kernel_traits_baseILj256ES2_S2_fS2_fjLj128EEEEELb1ELb0ELb1ELb1EEEvNS_9BwdParamsE,@function
        .size           _ZN10layer_norm13ln_bwd_kernelINS_13Kernel_traitsI6__halfS2_fS2_fjLj256ELj1ELj4ELj1ELj16ENS_18Kernel_traits_baseILj256ES2_S2_fS2_fjLj128EEEEELb1ELb0ELb1ELb1EEEvNS_9BwdParamsE,(.L_x_6469 - _ZN10layer_norm13ln_bwd_kernelINS_13Kernel_traitsI6__halfS2_fS2_fjLj256ELj1ELj4ELj1ELj16ENS_18Kernel_traits_baseILj256ES2_S2_fS2_fjLj128EEEEELb1ELb0ELb1ELb1EEEvNS_9BwdParamsE)
        .other          _ZN10layer_norm13ln_bwd_kernelINS_13Kernel_traitsI6__halfS2_fS2_fjLj256ELj1ELj4ELj1ELj16ENS_18Kernel_traits_baseILj256ES2_S2_fS2_fjLj128EEEEELb1ELb0ELb1ELb1EEEvNS_9BwdParamsE,@"STO_CUDA_ENTRY STV_DEFAULT"
_ZN10layer_norm13ln_bwd_kernelINS_13Kernel_traitsI6__halfS2_fS2_fjLj256ELj1ELj4ELj1ELj16ENS_18Kernel_traits_baseILj256ES2_S2_fS2_fjLj128EEEEELb1ELb0ELb1ELb1EEEvNS_9BwdParamsE:
.text._ZN10layer_norm13ln_bwd_kernelINS_13Kernel_traitsI6__halfS2_fS2_fjLj256ELj1ELj4ELj1ELj16ENS_18Kernel_traits_baseILj256ES2_S2_fS2_fjLj128EEEEELb1ELb0ELb1ELb1EEEvNS_9BwdParamsE:
        /* <DEDUP_REMOVED lines=31> */
.L_x_4002:
        /* <DEDUP_REMOVED lines=11> */
[----:B----4-:R-:W-:-:S13]  /*02a0*/  ISETP.GE.AND P2, PT, R64, 0x1, PT ;  /* 0x000000014000780c */ /* 0x010fda0003f46270 */
[----:B0-2---:R-:W-:Y:S05]  /*02b0*/  @!P2 BRA `(.L_x_3978) ;  /* 0x0000000400c4a947 */ /* 0x005fea0003800000 */
[----:B------:R-:W0:Y:S01]  /*02c0*/  LDC.64 R2, c[0x0][0x3a8] ;  /* 0x0000ea00ff027b82 */ /* 0x000e220000000a00 */
        /* <DEDUP_REMOVED lines=12> */
[----:B0-----:R-:W-:Y:S01]  /*0390*/  IMAD.WIDE.U32 R2, R69, 0x20, R2 ;  /* 0x0000002045027825 */ /* 0x001fe200078e0002 */
[----:B-----5:R-:W-:-:S04]  /*03a0*/  ISETP.GE.AND P1, PT, R61, 0x1, PT ;  /* 0x000000013d00780c */ /* 0x020fc80003f26270 */
[----:B------:R-:W4:Y:S01]  /*03b0*/  LDG.E.128 R12, desc[UR6][R2.64] ;  /* 0x00000006020c7981 */ /* 0x000f22000c1e1d00 */
[----:B--2---:R-:W-:-:S03]  /*03c0*/  IMAD.WIDE.U32 R4, R9, 0x10, R4 ;  /* 0x0000001009047825 */ /* 0x004fc600078e0004 */
[----:B------:R0:W2:Y:S04]  /*03d0*/  LDG.E.128 R8, desc[UR6][R2.64+0x10] ;  /* 0x0000100602087981 */ /* 0x0000a8000c1e1d00 */
[----:B------:R-:W2:Y:S01]  /*03e0*/  LDG.E.128 R4, desc[UR6][R4.64] ;  /* 0x0000000604047981 */ /* 0x000ea2000c1e1d00 */
        /* <DEDUP_REMOVED lines=11> */
[----:B------:R-:W-:Y:S02]  /*04a0*/  MOV R65, UR20 ;  /* 0x0000001400417c02 */ /* 0x000fe40008000f00 */
[----:B------:R-:W-:Y:S02]  /*04b0*/  MOV R68, UR21 ;  /* 0x0000001500447c02 */ /* 0x000fe40008000f00 */
[----:B------:R-:W-:-:S04]  /*04c0*/  ISETP.NE.U32.AND P0, PT, R65, RZ, PT ;  /* 0x000000ff4100720c */ /* 0x000fc80003f05070 */
[----:B------:R-:W-:-:S13]  /*04d0*/  ISETP.NE.AND.EX P0, PT, R68, RZ, PT, P0 ;  /* 0x000000ff4400720c */ /* 0x000fda0003f05300 */
[----:B---3--:R-:W0:Y:S02]  /*04e0*/  @P0 LDC.64 R62, c[0x0][0x438] ;  /* 0x00010e00ff3e0b82 */ /* 0x008e240000000a00 */
[----:B0-----:R-:W-:-:S05]  /*04f0*/  @P0 IMAD.WIDE.U32 R2, R69, 0x20, R62 ;  /* 0x0000002045020825 */ /* 0x001fca00078e003e */
[----:B------:R-:W5:Y:S04]  /*0500*/  @P0 LDG.E.128 R20, desc[UR6][R2.64] ;  /* 0x0000000602140981 */ /* 0x000f68000c1e1d00 */
[----:B------:R0:W5:Y:S01]  /*0510*/  @P0 LDG.E.128 R16, desc[UR6][R2.64+0x10] ;  /* 0x0000100602100981 */ /* 0x000162000c1e1d00 */
[----:B-1----:R-:W-:Y:S01]  /*0520*/  ISETP.NE.AND P0, PT, R59, RZ, PT ;  /* 0x000000ff3b00720c */ /* 0x002fe20003f05270 */
[----:B------:R-:W-:-:S03]  /*0530*/  HADD2.F32 R71, -RZ, R27.H1_H1 ;  /* 0x3000001bff477230 */ /* 0x000fc60000004100 */
[----:B----4-:R-:W-:-:S05]  /*0540*/  FSEL R56, R56, RZ, !P0 ;  /* 0x000000ff38387208 */ /* 0x010fca0004000000 */
[--C-:B------:R-:W-:Y:S01]  /*0550*/  FADD.FTZ R12, R12, -R56.reuse ;  /* 0x800000380c0c7221 */ /* 0x100fe20000010000 */
[--C-:B------:R-:W-:Y:S01]  /*0560*/  FADD.FTZ R70, R14, -R56.reuse ;  /* 0x800000380e467221 */ /* 0x100fe20000010000 */
[--C-:B------:R-:W-:Y:S01]  /*0570*/  FADD.FTZ R66, R13, -R56.reuse ;  /* 0x800000380d427221 */ /* 0x100fe20000010000 */
[--C-:B------:R-:W-:Y:S01]  /*0580*/  FADD.FTZ R72, R15, -R56.reuse ;  /* 0x800000380f487221 */ /* 0x100fe20000010000 */
[----:B0-----:R-:W-:Y:S01]  /*0590*/  FMUL.FTZ R3, R57, R12 ;  /* 0x0000000c39037220 */ /* 0x001fe20000410000 */
[--C-:B--2---:R-:W-:Y:S01]  /*05a0*/  FADD.FTZ R2, R11, -R56.reuse ;  /* 0x800000380b027221 */ /* 0x104fe20000010000 */
[--C-:B------:R-:W-:Y:S01]  /*05b0*/  FADD.FTZ R74, R8, -R56.reuse ;  /* 0x80000038084a7221 */ /* 0x100fe20000010000 */
[--C-:B------:R-:W-:Y:S01]  /*05c0*/  FADD.FTZ R76, R9, -R56.reuse ;  /* 0x80000038094c7221 */ /* 0x100fe20000010000 */
[----:B------:R-:W-:Y:S01]  /*05d0*/  FADD.FTZ R0, R10, -R56 ;  /* 0x800000380a007221 */ /* 0x000fe20000010000 */
[----:B------:R-:W-:Y:S02]  /*05e0*/  HADD2.F32 R11, -RZ, R5.H0_H0 ;  /* 0x20000005ff0b7230 */ /* 0x000fe40000004100 */
[----:B------:R-:W-:Y:S01]  /*05f0*/  FMUL.FTZ R15, R57, R70 ;  /* 0x00000046390f7220 */ /* 0x000fe20000410000 */
[----:B------:R-:W-:-:S02]  /*0600*/  HADD2.F32 R12, -RZ, R25.H0_H0 ;  /* 0x20000019ff0c7230 */ /* 0x000fc40000004100 */
[----:B------:R-:W-:Y:S02]  /*0610*/  HADD2.F32 R56, -RZ, R24.H0_H0 ;  /* 0x20000018ff387230 */ /* 0x000fe40000004100 */
[--C-:B------:R-:W-:Y:S02]  /*0620*/  HADD2.F32 R9, -RZ, R4.reuse.H0_H0 ;  /* 0x20000004ff097230 */ /* 0x100fe40000004100 */
[----:B------:R-:W-:Y:S01]  /*0630*/  FMUL.FTZ R14, R57, R66 ;  /* 0x00000042390e7220 */ /* 0x000fe20000410000 */
[----:B------:R-:W-:Y:S02]  /*0640*/  HADD2.F32 R4, -RZ, R4.H1_H1 ;  /* 0x30000004ff047230 */ /* 0x000fe40000004100 */
[-C--:B------:R-:W-:Y:S01]  /*0650*/  FMUL.FTZ R12, R12, R11.reuse ;  /* 0x0000000b0c0c7220 */ /* 0x080fe20000410000 */
[----:B------:R-:W-:Y:S02]  /*0660*/  HADD2.F32 R8, -RZ, R5.H1_H1 ;  /* 0x30000005ff087230 */ /* 0x000fe40000004100 */
[----:B------:R-:W-:Y:S01]  /*0670*/  FFMA.FTZ R30, R15, R11, R30 ;  /* 0x0000000b0f1e7223 */ /* 0x000fe2000001001e */
[----:B------:R-:W-:-:S02]  /*0680*/  HADD2.F32 R63, -RZ, R7.H0_H0 ;  /* 0x20000007ff3f7230 */ /* 0x000fc40000004100 */
[----:B------:R-:W-:Y:S01]  /*0690*/  FADD.FTZ R38, R38, R11 ;  /* 0x0000000b26267221 */ /* 0x000fe20000010000 */
[----:B------:R-:W-:Y:S02]  /*06a0*/  HADD2.F32 R62, -RZ, R7.H1_H1 ;  /* 0x30000007ff3e7230 */ /* 0x000fe40000004100 */
[----:B------:R-:W-:Y:S02]  /*06b0*/  HADD2.F32 R13, -RZ, R24.H1_H1 ;  /* 0x30000018ff0d7230 */ /* 0x000fe40000004100 */
[----:B------:R-:W-:Y:S01]  /*06c0*/  FMUL.FTZ R56, R56, R9 ;  /* 0x0000000938387220 */ /* 0x000fe20000410000 */
[----:B------:R-:W-:Y:S02]  /*06d0*/  HADD2.F32 R5, -RZ, R6.H0_H0 ;  /* 0x20000006ff057230 */ /* 0x000fe40000004100 */
[----:B------:R-:W-:Y:S01]  /*06e0*/  FMUL.FTZ R11, R57, R74 ;  /* 0x0000004a390b7220 */ /* 0x000fe20000410000 */
[----:B------:R-:W-:Y:S02]  /*06f0*/  HADD2.F32 R7, -RZ, R26.H0_H0 ;  /* 0x2000001aff077230 */ /* 0x000fe40000004100 */
[-C--:B------:R-:W-:Y:S01]  /*0700*/  FMUL.FTZ R13, R13, R4.reuse ;  /* 0x000000040d0d7220 */ /* 0x080fe20000410000 */
[----:B------:R-:W-:Y:S01]  /*0710*/  FFMA.FTZ R29, R14, R4, R29 ;  /* 0x000000040e1d7223 */ /* 0x000fe2000001001d */
[----:B------:R-:W-:Y:S01]  /*0720*/  FADD.FTZ R37, R37, R4 ;  /* 0x0000000425257221 */ /* 0x000fe20000010000 */
[-C--:B------:R-:W-:Y:S01]  /*0730*/  FFMA.FTZ R32, R11, R5.reuse, R32 ;  /* 0x000000050b207223 */ /* 0x080fe20000010020 */
[----:B------:R-:W-:Y:S01]  /*0740*/  FMUL.FTZ R7, R7, R5 ;  /* 0x0000000507077220 */ /* 0x000fe20000410000 */
[----:B------:R-:W-:Y:S01]  /*0750*/  FADD.FTZ R40, R40, R5 ;  /* 0x0000000528287221 */ /* 0x000fe20000010000 */
[----:B------:R-:W-:Y:S01]  /*0760*/  FADD.FTZ R4, RZ, R56 ;  /* 0x00000038ff047221 */ /* 0x000fe20000010000 */
[C---:B------:R-:W-:Y:S01]  /*0770*/  FFMA.FTZ R5, R3.reuse, R56, RZ ;  /* 0x0000003803057223 */ /* 0x040fe200000100ff */
[----:B------:R-:W-:Y:S01]  /*0780*/  FFMA.FTZ R28, R3, R9, R28 ;  /* 0x00000009031c7223 */ /* 0x000fe2000001001c */
[----:B------:R-:W-:Y:S01]  /*0790*/  FADD.FTZ R36, R36, R9 ;  /* 0x0000000924247221 */ /* 0x000fe20000010000 */
[----:B------:R-:W-:-:S02]  /*07a0*/  HADD2.F32 R9, -RZ, R25.H1_H1 ;  /* 0x30000019ff097230 */ /* 0x000fc40000004100 */
[----:B------:R-:W-:Y:S01]  /*07b0*/  FADD.FTZ R67, R4, R13 ;  /* 0x0000000d04437221 */ /* 0x000fe20000010000 */
[----:B------:R-:W-:Y:S01]  /*07c0*/  FFMA.FTZ R4, R14, R13, R5 ;  /* 0x0000000d0e047223 */ /* 0x000fe20000010005 */
[----:B------:R-:W-:Y:S01]  /*07d0*/  FMUL.FTZ R10, R57, R72 ;  /* 0x00000048390a7220 */ /* 0x000fe20000410000 */
[----:B------:R-:W-:Y:S02]  /*07e0*/  HADD2.F32 R69, -RZ, R6.H1_H1 ;  /* 0x30000006ff457230 */ /* 0x000fe40000004100 */
[----:B------:R-:W-:Y:S01]  /*07f0*/  FMUL.FTZ R9, R9, R8 ;  /* 0x0000000809097220 */ /* 0x000fe20000410000 */
[----:B------:R-:W-:Y:S01]  /*0800*/  FADD.FTZ R66, R67, R12 ;  /* 0x0000000c43427221 */ /* 0x000fe20000010000 */
[----:B------:R-:W-:Y:S01]  /*0810*/  FFMA.FTZ R5, R15, R12, R4 ;  /* 0x0000000c0f057223 */ /* 0x000fe20000010004 */
[----:B------:R-:W-:Y:S01]  /*0820*/  FFMA.FTZ R31, R10, R8, R31 ;  /* 0x000000080a1f7223 */ /* 0x000fe2000001001f */
[----:B------:R-:W-:Y:S01]  /*0830*/  FADD.FTZ R39, R39, R8 ;  /* 0x0000000827277221 */ /* 0x000fe20000010000 */
[----:B------:R-:W-:-:S02]  /*0840*/  HADD2.F32 R6, -RZ, R26.H1_H1 ;  /* 0x3000001aff067230 */ /* 0x000fc40000004100 */
[----:B------:R-:W-:Y:S01]  /*0850*/  FMUL.FTZ R8, R57, R76 ;  /* 0x0000004c39087220 */ /* 0x000fe20000410000 */
[----:B------:R-:W-:Y:S01]  /*0860*/  FADD.FTZ R66, R66, R9 ;  /* 0x0000000942427221 */ /* 0x000fe20000010000 */
[----:B------:R-:W-:Y:S01]  /*0870*/  FFMA.FTZ R70, R10, R9, R5 ;  /* 0x000000090a467223 */ /* 0x000fe20000010005 */
[----:B------:R-:W-:Y:S01]  /*0880*/  FADD.FTZ R41, R41, R69 ;  /* 0x0000004529297221 */ /* 0x000fe20000010000 */
[-C--:B------:R-:W-:Y:S01]  /*0890*/  FMUL.FTZ R6, R6, R69.reuse ;  /* 0x0000004506067220 */ /* 0x080fe20000410000 */
[----:B------:R-:W-:Y:S01]  /*08a0*/  FFMA.FTZ R33, R8, R69, R33 ;  /* 0x0000004508217223 */ /* 0x000fe20000010021 */
[----:B------:R-:W-:Y:S02]  /*08b0*/  HADD2.F32 R4, -RZ, R27.H0_H0 ;  /* 0x2000001bff047230 */ /* 0x000fe40000004100 */
        /* <DEDUP_REMOVED lines=12> */
[C---:B------:R-:W-:Y:S01]  /*0980*/  FFMA.FTZ R35, R2.reuse, R62, R35 ;  /* 0x0000003e02237223 */ /* 0x040fe20000010023 */
[----:B------:R-:W-:Y:S01]  /*0990*/  FADD.FTZ R43, R43, R62 ;  /* 0x0000003e2b2b7221 */ /* 0x000fe20000010000 */
[----:B------:R-:W-:Y:S01]  /*09a0*/  FADD.FTZ R71, R67, R0 ;  /* 0x0000000043477221 */ /* 0x000fe20000010000 */
[----:B------:R-:W-:Y:S01]  /*09b0*/  FFMA.FTZ R72, R2, R0, R63 ;  /* 0x0000000002487223 */ /* 0x000fe2000001003f */
[----:B------:R-:W-:Y:S06]  /*09c0*/  BRA `(.L_x_3979) ;  /* 0x0000000000707947 */ /* 0x000fec0003800000 */
.L_x_3978:
        /* <DEDUP_REMOVED lines=24> */
[----:B------:R0:W5:Y:S04]  /*0b50*/  @P0 LDG.E.128 R16, desc[UR6][R62.64+0x10] ;  /* 0x000010063e100981 */ /* 0x000168000c1e1d00 */
[----:B------:R-:W5:Y:S01]  /*0b60*/  LDG.E.64 R78, desc[UR6][R78.64] ;  /* 0x000000064e4e7981 */ /* 0x000f62000c1e1b00 */
[----:B------:R-:W-:Y:S01]  /*0b70*/  HFMA2 R71, -RZ, RZ, 0, 0 ;  /* 0x00000000ff477431 */ /* 0x000fe200000001ff */
[----:B------:R-:W-:-:S07]  /*0b80*/  MOV R72, RZ ;  /* 0x000000ff00487202 */ /* 0x000fce0000000f00 */
.L_x_3979:
[----:B------:R-:W-:Y:S05]  /*0b90*/  BSYNC.RECONVERGENT B1 ;  /* 0x0000000000017941 */ /* 0x000fea0003800200 */
.L_x_3977:
[--C-:B0----5:R-:W-:Y:S01]  /*0ba0*/  IMAD.MOV.U32 R63, RZ, RZ, R79.reuse ;  /* 0x000000ffff3f7224 */ /* 0x121fe200078e004f */
        /* <DEDUP_REMOVED lines=28> */
.L_x_4014:
[----:B------:R-:W4:Y:S01]  /*0d70*/  @P1 LDC R74, c[0x0][0x388] ;  /* 0x0000e200ff4a1b82 */ /* 0x000f220000000800 */
[----:B------:R-:W-:Y:S01]  /*0d80*/  @P1 IADD3 R61, PT, PT, R61, -0x1, RZ ;  /* 0xffffffff3d3d1810 */ /* 0x000fe20007ffe0ff */
[----:B--2---:R-:W-:Y:S01]  /*0d90*/  FADD.FTZ R62, R71, R62 ;  /* 0x0000003e473e7221 */ /* 0x004fe20000010000 */
[----:B------:R-:W-:Y:S01]  /*0da0*/  ISETP.NE.U32.AND P0, PT, R65, RZ, PT ;  /* 0x000000ff4100720c */ /* 0x000fe20003f05070 */
[----:B0--3--:R-:W-:Y:S01]  /*0db0*/  FADD.FTZ R72, R72, R63 ;  /* 0x0000003f48487221 */ /* 0x009fe20000010000 */
        /* <DEDUP_REMOVED lines=32> */
.L_x_3985:
[----:B------:R-:W-:Y:S05]  /*0fc0*/  BSYNC.RECONVERGENT B2 ;  /* 0x0000000000027941 */ /* 0x000fea0003800200 */
.L_x_3984:
        /* <DEDUP_REMOVED lines=13> */
.L_x_3987:
[----:B------:R-:W-:Y:S05]  /*10a0*/  BSYNC.RECONVERGENT B2 ;  /* 0x0000000000027941 */ /* 0x000fea0003800200 */
.L_x_3986:
        /* <DEDUP_REMOVED lines=13> */
.L_x_3989:
[----:B------:R-:W-:Y:S05]  /*1180*/  BSYNC.RECONVERGENT B2 ;  /* 0x0000000000027941 */ /* 0x000fea0003800200 */
.L_x_3988:
        /* <DEDUP_REMOVED lines=13> */
.L_x_3991:
[----:B------:R-:W-:Y:S05]  /*1260*/  BSYNC.RECONVERGENT B2 ;  /* 0x0000000000027941 */ /* 0x000fea0003800200 */
.L_x_3990:
        /* <DEDUP_REMOVED lines=13> */
.L_x_3993:
[----:B------:R-:W-:Y:S05]  /*1340*/  BSYNC.RECONVERGENT B2 ;  /* 0x0000000000027941 */ /* 0x000fea0003800200 */
.L_x_3992:
        /* <DEDUP_REMOVED lines=13> */
.L_x_3995:
[----:B------:R-:W-:Y:S05]  /*1420*/  BSYNC.RECONVERGENT B2 ;  /* 0x0000000000027941 */ /* 0x000fea0003800200 */
.L_x_3994:
        /* <DEDUP_REMOVED lines=13> */
.L_x_3997:
[----:B------:R-:W-:Y:S05]  /*1500*/  BSYNC.RECONVERGENT B2 ;  /* 0x0000000000027941 */ /* 0x000fea0003800200 */
.L_x_3996:
        /* <DEDUP_REMOVED lines=14> */
.L_x_3983:
[----:B------:R-:W0:Y:S01]  /*15f0*/  @P1 LDC.64 R50, c[0x0][0x408] ;  /* 0x00010200ff321b82 */ /* 0x000e220000000a00 */
[-CC-:B------:R-:W-:Y:S01]  /*1600*/  FFMA.FTZ R49, R3, R72.reuse, R73.reuse ;  /* 0x0000004803317223 */ /* 0x180fe20000010049 */
[-CC-:B------:R-:W-:Y:S01]  /*1610*/  FFMA.FTZ R54, R14, R72.reuse, R73.reuse ;  /* 0x000000480e367223 */ /* 0x180fe20000010049 */
[----:B------:R-:W-:Y:S01]  /*1620*/  ISETP.GT.AND P0, PT, R64, RZ, PT ;  /* 0x000000ff4000720c */ /* 0x000fe20003f04270 */
[----:B------:R-:W-:Y:S01]  /*1630*/  FFMA.FTZ R71, R8, R72, R73 ;  /* 0x0000004808477223 */ /* 0x000fe20000010049 */
[----:B------:R-:W-:Y:S01]  /*1640*/  FADD.FTZ R48, R56, -R49 ;  /* 0x8000003138307221 */ /* 0x000fe20000010000 */
[----:B------:R-:W-:Y:S01]  /*1650*/  FADD.FTZ R54, R13, -R54 ;  /* 0x800000360d367221 */ /* 0x000fe20000010000 */
[----:B------:R-:W-:Y:S01]  /*1660*/  @P1 LOP3.LUT P6, RZ, R81, 0xff, RZ, 0xc0, !PT ;  /* 0x000000ff51ff1812 */ /* 0x000fe200078cc0ff */
[----:B------:R-:W1:Y:S01]  /*1670*/  @P1 LDC.64 R52, c[0x0][0x408] ;  /* 0x00010200ff341b82 */ /* 0x000e620000000a00 */
[C---:B------:R-:W-:Y:S01]  /*1680*/  FMUL.FTZ R48, R57.reuse, R48 ;  /* 0x0000003039307220 */ /* 0x040fe20000410000 */
[----:B------:R-:W-:Y:S01]  /*1690*/  FMUL.FTZ R54, R57, R54 ;  /* 0x0000003639367220 */ /* 0x000fe20000410000 */
[----:B------:R-:W-:Y:S01]  /*16a0*/  @P1 LOP3.LUT P2, RZ, R70, 0xff, RZ, 0xc0, !PT ;  /* 0x000000ff46ff1812 */ /* 0x000fe2000784c0ff */
[----:B------:R-:W-:Y:S01]  /*16b0*/  FFMA.FTZ R70, R10, R72, R73 ;  /* 0x000000480a467223 */ /* 0x000fe20000010049 */
[----:B------:R-:W-:-:S02]  /*16c0*/  @P1 LOP3.LUT P3, RZ, R69, 0xff, RZ, 0xc0, !PT ;  /* 0x000000ff45ff1812 */ /* 0x000fc4000786c0ff */
[----:B------:R-:W-:Y:S01]  /*16d0*/  FSEL R48, R48, RZ, P0 ;  /* 0x000000ff30307208 */ /* 0x000fe20000000000 */
[----:B------:R-:W2:Y:S01]  /*16e0*/  @P1 LDC.64 R64, c[0x0][0x408] ;  /* 0x00010200ff401b82 */ /* 0x000ea20000000a00 */
[----:B------:R-:W-:Y:S01]  /*16f0*/  FSEL R49, R54, RZ, P0 ;  /* 0x000000ff36317208 */ /* 0x000fe20000000000 */
[----:B------:R-:W-:Y:S01]  /*1700*/  FADD.FTZ R70, R9, -R70 ;  /* 0x8000004609467221 */ /* 0x000fe20000010000 */
[----:B------:R-:W-:Y:S02]  /*1710*/  @P1 LOP3.LUT P4, RZ, R67, 0xff, RZ, 0xc0, !PT ;  /* 0x000000ff43ff1812 */ /* 0x000fe4000788c0ff */
[----:B------:R-:W-:Y:S01]  /*1720*/  @P1 LOP3.LUT P5, RZ, R80, 0xff, RZ, 0xc0, !PT ;  /* 0x000000ff50ff1812 */ /* 0x000fe200078ac0ff */
[----:B------:R-:W-:Y:S01]  /*1730*/  FFMA.FTZ R80, R11, R72, R73 ;  /* 0x000000480b507223 */ /* 0x000fe20000010049 */
[----:B------:R-:W-:Y:S01]  /*1740*/  FMUL.FTZ R70, R57, R70 ;  /* 0x0000004639467220 */ /* 0x000fe20000410000 */
[----:B0-----:R-:W-:Y:S01]  /*1750*/  @P1 FMUL.FTZ R51, R48, R51 ;  /* 0x0000003330331220 */ /* 0x001fe20000410000 */
[----:B------:R-:W0:Y:S01]  /*1760*/  @P1 LDC.64 R62, c[0x0][0x408] ;  /* 0x00010200ff3e1b82 */ /* 0x000e220000000a00 */
[----:B------:R-:W-:-:S02]  /*1770*/  FADD.FTZ R80, R7, -R80 ;  /* 0x8000005007507221 */ /* 0x000fc40000010000 */
[----:B------:R-:W-:Y:S01]  /*1780*/  @P1 FMUL.FTZ R50, R51, R50 ;  /* 0x0000003233321220 */ /* 0x000fe20000410000 */
[----:B------:R-:W-:Y:S01]  /*1790*/  FFMA.FTZ R51, R15, R72, R73 ;  /* 0x000000480f337223 */ /* 0x000fe20000010049 */
[----:B------:R-:W-:Y:S01]  /*17a0*/  FMUL.FTZ R80, R57, R80 ;  /* 0x0000005039507220 */ /* 0x000fe20000410000 */
[----:B-1----:R-:W-:Y:S02]  /*17b0*/  @P1 FMUL.FTZ R53, R49, R53 ;  /* 0x0000003531351220 */ /* 0x002fe40000410000 */
[----:B------:R-:W-:Y:S01]  /*17c0*/  @P1 FSEL R54, R50, RZ, P6 ;  /* 0x000000ff32361208 */ /* 0x000fe20003000000 */
[----:B------:R-:W1:Y:S01]  /*17d0*/  @P1 LDC.64 R68, c[0x0][0x408] ;  /* 0x00010200ff441b82 */ /* 0x000e620000000a00 */
[----:B------:R-:W-:Y:S01]  /*17e0*/  @P1 LOP3.LUT P6, RZ, R66, 0xff, RZ, 0xc0, !PT ;  /* 0x000000ff42ff1812 */ /* 0x000fe200078cc0ff */
[----:B------:R-:W-:Y:S01]  /*17f0*/  @P1 FMUL.FTZ R52, R53, R52 ;  /* 0x0000003435341220 */ /* 0x000fe20000410000 */
[----:B------:R-:W-:-:S04]  /*1800*/  @P1 F2FP.F16.F32.PACK_AB R54, RZ, R54 ;  /* 0x00000036ff36123e */ /* 0x000fc800000000ff */
[----:B------:R-:W-:Y:S01]  /*1810*/  @P1 FSEL R50, R52, RZ, P2 ;  /* 0x000000ff34321208 */ /* 0x000fe20001000000 */
[----:B------:R-:W3:Y:S01]  /*1820*/  @P1 LDC.64 R66, c[0x0][0x408] ;  /* 0x00010200ff421b82 */ /* 0x000ee20000000a00 */
[----:B------:R-:W-:Y:S01]  /*1830*/  @P1 LOP3.LUT P2, RZ, R75, 0xff, RZ, 0xc0, !PT ;  /* 0x000000ff4bff1812 */ /* 0x000fe2000784c0ff */
[----:B------:R-:W-:Y:S01]  /*1840*/  FFMA.FTZ R75, R5, R72, R73 ;  /* 0x00000048054b7223 */ /* 0x000fe20000010049 */
[----:B------:R-:W-:Y:S01]  /*1850*/  @P1 F2FP.F16.F32.PACK_AB R55, RZ, R50 ;  /* 0x00000032ff37123e */ /* 0x000fe200000000ff */
[----:B------:R-:W-:Y:S01]  /*1860*/  FADD.FTZ R50, R12, -R51 ;  /* 0x800000330c327221 */ /* 0x000fe20000010000 */
[----:B------:R-:W-:Y:S01]  /*1870*/  FFMA.FTZ R73, R2, R72, R73 ;  /* 0x0000004802497223 */ /* 0x000fe20000010049 */
[----:B------:R-:W-:Y:S01]  /*1880*/  @P1 PRMT R44, R54, 0x7610, R44 ;  /* 0x00007610362c1816 */ /* 0x000fe2000000002c */
[----:B------:R-:W-:Y:S01]  /*1890*/  FADD.FTZ R72, R6, -R71 ;  /* 0x8000004706487221 */ /* 0x000fe20000010000 */
[----:B------:R-:W4:Y:S01]  /*18a0*/  @P1 LDC.64 R52, c[0x0][0x408] ;  /* 0x00010200ff341b82 */ /* 0x000f220000000a00 */
[C---:B------:R-:W-:Y:S01]  /*18b0*/  FMUL.FTZ R50, R57.reuse, R50 ;  /* 0x0000003239327220 */ /* 0x040fe20000410000 */
[----:B------:R-:W-:Y:S01]  /*18c0*/  FADD.FTZ R82, R4, -R75 ;  /* 0x8000004b04527221 */ /* 0x000fe20000010000 */
[----:B------:R-:W-:Y:S01]  /*18d0*/  @P1 PRMT R44, R44, 0x5410, R55 ;  /* 0x000054102c2c1816 */ /* 0x000fe20000000037 */
[C---:B------:R-:W-:Y:S01]  /*18e0*/  FMUL.FTZ R72, R57.reuse, R72 ;  /* 0x0000004839487220 */ /* 0x040fe20000410000 */
[----:B------:R-:W-:Y:S01]  /*18f0*/  FSEL R51, R70, RZ, P0 ;  /* 0x000000ff46337208 */ /* 0x000fe20000000000 */
[----:B------:R-:W-:Y:S01]  /*1900*/  FMUL.FTZ R82, R57, R82 ;  /* 0x0000005239527220 */ /* 0x000fe20000410000 */
[----:B------:R-:W-:Y:S01]  /*1910*/  FSEL R50, R50, RZ, P0 ;  /* 0x000000ff32327208 */ /* 0x000fe20000000000 */
[----:B------:R-:W-:-:S02]  /*1920*/  FADD.FTZ R84, R0, -R73 ;  /* 0x8000004900547221 */ /* 0x000fc40000010000 */
[----:B0-----:R-:W-:Y:S01]  /*1930*/  @P1 FMUL.FTZ R63, R51, R63 ;  /* 0x0000003f333f1220 */ /* 0x001fe20000410000 */
[----:B------:R-:W-:Y:S01]  /*1940*/  FSEL R54, R82, RZ, P0 ;  /* 0x000000ff52367208 */ /* 0x000fe20000000000 */
[----:B------:R-:W-:Y:S02]  /*1950*/  FMUL.FTZ R57, R57, R84 ;  /* 0x0000005439397220 */ /* 0x000fe40000410000 */
[----:B------:R-:W-:Y:S02]  /*1960*/  @P1 FMUL.FTZ R62, R63, R62 ;  /* 0x0000003e3f3e1220 */ /* 0x000fe40000410000 */
[----:B-1----:R-:W-:-:S03]  /*1970*/  @P1 FMUL.FTZ R69, R54, R69 ;  /* 0x0000004536451220 */ /* 0x002fc60000410000 */
[----:B------:R-:W-:Y:S01]  /*1980*/  @P1 FSEL R62, R62, RZ, P4 ;  /* 0x000000ff3e3e1208 */ /* 0x000fe20002000000 */
[----:B------:R-:W-:-:S03]  /*1990*/  @P1 FMUL.FTZ R68, R69, R68 ;  /* 0x0000004445441220 */ /* 0x000fc60000410000 */
[----:B------:R-:W-:Y:S01]  /*19a0*/  @P1 F2FP.F16.F32.PACK_AB R62, RZ, R62 ;  /* 0x0000003eff3e123e */ /* 0x000fe200000000ff */
[----:B----4-:R-:W-:Y:S01]  /*19b0*/  @P1 FMUL.FTZ R53, R50, R53 ;  /* 0x0000003532351220 */ /* 0x010fe20000410000 */
[----:B------:R-:W-:-:S03]  /*19c0*/  @P1 FSEL R68, R68, RZ, P2 ;  /* 0x000000ff44441208 */ /* 0x000fc60001000000 */
[----:B------:R-:W-:Y:S01]  /*19d0*/  @P1 FMUL.FTZ R55, R53, R52 ;  /* 0x0000003435371220 */ /* 0x000fe20000410000 */
[----:B------:R-:W-:Y:S02]  /*19e0*/  FSEL R52, R80, RZ, P0 ;  /* 0x000000ff50347208 */ /* 0x000fe40000000000 */
[----:B------:R-:W-:Y:S02]  /*19f0*/  FSEL R53, R72, RZ, P0 ;  /* 0x000000ff48357208 */ /* 0x000fe40000000000 */
[----:B------:R-:W-:Y:S01]  /*1a00*/  @P1 FSEL R55, R55, RZ, P3 ;  /* 0x000000ff37371208 */ /* 0x000fe20001800000 */
[----:B--2---:R-:W-:Y:S01]  /*1a10*/  @P1 FMUL.FTZ R65, R52, R65 ;  /* 0x0000004134411220 */ /* 0x004fe20000410000 */
[----:B------:R-:W-:Y:S01]  /*1a20*/  @P1 F2FP.F16.F32.PACK_AB R68, RZ, R68 ;  /* 0x00000044ff44123e */ /* 0x000fe200000000ff */
[----:B---3--:R-:W-:Y:S01]  /*1a30*/  @P1 FMUL.FTZ R67, R53, R67 ;  /* 0x0000004335431220 */ /* 0x008fe20000410000 */
[----:B------:R-:W-:Y:S01]  /*1a40*/  @P1 F2FP.F16.F32.PACK_AB R55, RZ, R55 ;  /* 0x00000037ff37123e */ /* 0x000fe200000000ff */
[----:B------:R-:W-:Y:S01]  /*1a50*/  @P1 FMUL.FTZ R64, R65, R64 ;  /* 0x0000004041401220 */ /* 0x000fe20000410000 */
[----:B------:R-:W-:Y:S01]  /*1a60*/  @P1 PRMT R47, R68, 0x7610, R47 ;  /* 0x00007610442f1816 */ /* 0x000fe2000000002f */
[----:B------:R-:W-:Y:S01]  /*1a70*/  @P1 FMUL.FTZ R66, R67, R66 ;  /* 0x0000004243421220 */ /* 0x000fe20000410000 */
[----:B------:R-:W-:-:S02]  /*1a80*/  @P1 PRMT R45, R55, 0x7610, R45 ;  /* 0x00007610372d1816 */ /* 0x000fc4000000002d */
[----:B------:R-:W-:Y:S02]  /*1a90*/  @P1 FSEL R64, R64, RZ, P5 ;  /* 0x000000ff40401208 */ /* 0x000fe40002800000 */
[----:B------:R-:W-:Y:S02]  /*1aa0*/  @P1 FSEL R66, R66, RZ, P6 ;  /* 0x000000ff42421208 */ /* 0x000fe40003000000 */
[----:B------:R-:W-:Y:S02]  /*1ab0*/  @P1 F2FP.F16.F32.PACK_AB R64, RZ, R64 ;  /* 0x00000040ff40123e */ /* 0x000fe400000000ff */
[----:B------:R-:W-:Y:S02]  /*1ac0*/  @P1 F2FP.F16.F32.PACK_AB R66, RZ, R66 ;  /* 0x00000042ff42123e */ /* 0x000fe400000000ff */
[----:B------:R-:W-:Y:S02]  /*1ad0*/  @P1 PRMT R46, R64, 0x7610, R46 ;  /* 0x00007610402e1816 */ /* 0x000fe4000000002e */
[----:B------:R-:W-:-:S02]  /*1ae0*/  FSEL R55, R57, RZ, P0 ;  /* 0x000000ff39377208 */ /* 0x000fc40000000000 */
        /* <DEDUP_REMOVED lines=11> */
.L_x_3982:
[----:B------:R-:W-:Y:S02]  /*1ba0*/  MOV R61, UR22 ;  /* 0x00000016003d7c02 */ /* 0x000fe40008000f00 */
[----:B------:R-:W-:Y:S02]  /*1bb0*/  MOV R74, UR23 ;  /* 0x00000017004a7c02 */ /* 0x000fe40008000f00 */
[----:B------:R-:W-:-:S04]  /*1bc0*/  ISETP.NE.U32.AND P0, PT, R61, RZ, PT ;  /* 0x000000ff3d00720c */ /* 0x000fc80003f05070 */
[----:B------:R-:W-:-:S13]  /*1bd0*/  ISETP.NE.AND.EX P0, PT, R74, RZ, PT, P0 ;  /* 0x000000ff4a00720c */ /* 0x000fda0003f05300 */
[----:B------:R-:W-:Y:S05]  /*1be0*/  @P0 BRA `(.L_x_3999) ;  /* 0x0000000400680947 */ /* 0x000fea0003800000 */
[----:B------:R-:W0:Y:S01]  /*1bf0*/  @P1 LDC.64 R62, c[0x0][0x408] ;  /* 0x00010200ff3e1b82 */ /* 0x000e220000000a00 */
[--C-:B------:R-:W-:Y:S01]  /*1c00*/  @P2 FFMA.FTZ R71, R3, R72, R73.reuse ;  /* 0x0000004803472223 */ /* 0x100fe20000010049 */
[----:B------:R-:W-:Y:S01]  /*1c10*/  MOV R68, R20 ;  /* 0x0000001400447202 */ /* 0x000fe20000000f00 */
[----:B------:R-:W-:Y:S01]  /*1c20*/  @P2 FFMA.FTZ R84, R14, R72, R73 ;  /* 0x000000480e542223 */ /* 0x000fe20000010049 */
[----:B------:R-:W-:Y:S01]  /*1c30*/  @P1 LOP3.LUT P6, RZ, R81, 0xff, RZ, 0xc0, !PT ;  /* 0x000000ff51ff1812 */ /* 0x000fe200078cc0ff */
[----:B------:R-:W-:Y:S01]  /*1c40*/  @P2 FADD.FTZ R71, R56, -R71 ;  /* 0x8000004738472221 */ /* 0x000fe20000010000 */
[----:B------:R-:W-:Y:S01]  /*1c50*/  MOV R82, R21 ;  /* 0x0000001500527202 */ /* 0x000fe20000000f00 */
[----:B------:R-:W-:Y:S01]  /*1c60*/  @P2 FADD.FTZ R84, R13, -R84 ;  /* 0x800000540d542221 */ /* 0x000fe20000010000 */
[----:B------:R-:W1:Y:S01]  /*1c70*/  @P1 LDC.64 R64, c[0x0][0x408] ;  /* 0x00010200ff401b82 */ /* 0x000e620000000a00 */
[----:B------:R-:W-:Y:S01]  /*1c80*/  @P2 FFMA.FTZ R68, R57, R71, R20 ;  /* 0x0000004739442223 */ /* 0x000fe20000010014 */
[----:B------:R-:W-:Y:S01]  /*1c90*/  @P1 LOP3.LUT P4, RZ, R67, 0xff, RZ, 0xc0, !PT ;  /* 0x000000ff43ff1812 */ /* 0x000fe2000788c0ff */
[----:B------:R-:W-:Y:S01]  /*1ca0*/  @P2 FFMA.FTZ R82, R57, R84, R21 ;  /* 0x0000005439522223 */ /* 0x000fe20000010015 */
[-CC-:B------:R-:W-:Y:S01]  /*1cb0*/  @P2 FFMA.FTZ R67, R15, R72.reuse, R73.reuse ;  /* 0x000000480f432223 */ /* 0x180fe20000010049 */
[----:B------:R-:W-:Y:S01]  /*1cc0*/  @P2 FFMA.FTZ R71, R8, R72, R73 ;  /* 0x0000004808472223 */ /* 0x000fe20000010049 */
[----:B------:R-:W-:Y:S01]  /*1cd0*/  @P1 LOP3.LUT P3, RZ, R69, 0xff, RZ, 0xc0, !PT ;  /* 0x000000ff45ff1812 */ /* 0x000fe2000786c0ff */
[----:B------:R-:W-:-:S02]  /*1ce0*/  IMAD.MOV.U32 R84, RZ, RZ, R23 ;  /* 0x000000ffff547224 */ /* 0x000fc400078e0017 */
[----:B------:R-:W-:Y:S01]  /*1cf0*/  @P2 FADD.FTZ R67, R12, -R67 ;  /* 0x800000430c432221 */ /* 0x000fe20000010000 */
[----:B------:R-:W-:Y:S02]  /*1d00*/  MOV R86, R22 ;  /* 0x0000001600567202 */ /* 0x000fe40000000f00 */
[----:B------:R-:W-:Y:S01]  /*1d10*/  @P1 LOP3.LUT P0, RZ, R70, 0xff, RZ, 0xc0, !PT ;  /* 0x000000ff46ff1812 */ /* 0x000fe2000780c0ff */
[----:B------:R-:W-:Y:S01]  /*1d20*/  @P2 FFMA.FTZ R86, R57, R67, R22 ;  /* 0x0000004339562223 */ /* 0x000fe20000010016 */
[----:B------:R-:W-:Y:S02]  /*1d30*/  @P1 LOP3.LUT P5, RZ, R80, 0xff, RZ, 0xc0, !PT ;  /* 0x000000ff50ff1812 */ /* 0x000fe400078ac0ff */
[----:B------:R-:W-:Y:S01]  /*1d40*/  MOV R80, R17 ;  /* 0x0000001100507202 */ /* 0x000fe20000000f00 */
[----:B0-----:R-:W-:Y:S01]  /*1d50*/  @P1 FMUL.FTZ R63, R68, R63 ;  /* 0x0000003f443f1220 */ /* 0x001fe20000410000 */
[----:B------:R-:W-:Y:S01]  /*1d60*/  @P2 FFMA.FTZ R68, R11, R72, R73 ;  /* 0x000000480b442223 */ /* 0x000fe20000010049 */
[----:B------:R-:W-:-:S02]  /*1d70*/  MOV R88, R18 ;  /* 0x0000001200587202 */ /* 0x000fc40000000f00 */
[----:B------:R-:W-:Y:S01]  /*1d80*/  @P1 FMUL.FTZ R62, R63, R62 ;  /* 0x0000003e3f3e1220 */ /* 0x000fe20000410000 */
[----:B------:R-:W-:Y:S01]  /*1d90*/  @P2 FADD.FTZ R69, R7, -R68 ;  /* 0x8000004407452221 */ /* 0x000fe20000010000 */
[----:B------:R-:W-:Y:S01]  /*1da0*/  @P2 FADD.FTZ R68, R6, -R71 ;  /* 0x8000004706442221 */ /* 0x000fe20000010000 */
[----:B-1----:R-:W-:Y:S02]  /*1db0*/  @P1 FMUL.FTZ R65, R82, R65 ;  /* 0x0000004152411220 */ /* 0x002fe40000410000 */
[----:B------:R-:W-:Y:S01]  /*1dc0*/  @P1 FSEL R81, R62, RZ, P6 ;  /* 0x000000ff3e511208 */ /* 0x000fe20003000000 */
[----:B------:R-:W-:Y:S01]  /*1dd0*/  @P2 FFMA.FTZ R80, R57, R68, R17 ;  /* 0x0000004439502223 */ /* 0x000fe20000010011 */
[----:B------:R-:W-:Y:S01]  /*1de0*/  @P1 LOP3.LUT P6, RZ, R66, 0xff, RZ, 0xc0, !PT ;  /* 0x000000ff42ff1812 */ /* 0x000fe200078cc0ff */
[----:B------:R-:W-:Y:S01]  /*1df0*/  @P2 FFMA.FTZ R66, R10, R72, R73 ;  /* 0x000000480a422223 */ /* 0x000fe20000010049 */
[----:B------:R-:W-:Y:S01]  /*1e00*/  @P1 FMUL.FTZ R64, R65, R64 ;  /* 0x0000004041401220 */ /* 0x000fe20000410000 */
[----:B------:R-:W0:Y:S01]  /*1e10*/  @P1 LDC.64 R62, c[0x0][0x408] ;  /* 0x00010200ff3e1b82 */ /* 0x000e220000000a00 */
[----:B------:R-:W-:Y:S01]  /*1e20*/  MOV R82, R16 ;  /* 0x0000001000527202 */ /* 0x000fe20000000f00 */
[----:B------:R-:W-:Y:S01]  /*1e30*/  @P2 FADD.FTZ R66, R9, -R66 ;  /* 0x8000004209422221 */ /* 0x000fe20000010000 */
[----:B------:R-:W-:Y:S01]  /*1e40*/  @P2 FFMA.FTZ R82, R57, R69, R16 ;  /* 0x0000004539522223 */ /* 0x000fe20000010010 */
[----:B------:R-:W-:-:S02]  /*1e50*/  @P1 FSEL R83, R64, RZ, P0 ;  /* 0x000000ff40531208 */ /* 0x000fc40000000000 */
[----:B------:R-:W-:Y:S01]  /*1e60*/  @P2 FFMA.FTZ R84, R57, R66, R23 ;  /* 0x0000004239542223 */ /* 0x000fe20000010017 */
[----:B------:R-:W-:Y:S01]  /*1e70*/  @P1 LOP3.LUT P0, RZ, R75, 0xff, RZ, 0xc0, !PT ;  /* 0x000000ff4bff1812 */ /* 0x000fe2000780c0ff */
[----:B------:R-:W1:Y:S01]  /*1e80*/  @P1 LDC.64 R66, c[0x0][0x408] ;  /* 0x00010200ff421b82 */ /* 0x000e620000000a00 */
[----:B------:R-:W-:Y:S01]  /*1e90*/  @P2 FFMA.FTZ R75, R5, R72, R73 ;  /* 0x00000048054b2223 */ /* 0x000fe20000010049 */
[----:B------:R-:W-:Y:S02]  /*1ea0*/  @P1 F2FP.F16.F32.PACK_AB R81, RZ, R81 ;  /* 0x00000051ff51123e */ /* 0x000fe400000000ff */
[----:B------:R-:W-:Y:S01]  /*1eb0*/  @P1 F2FP.F16.F32.PACK_AB R83, RZ, R83 ;  /* 0x00000053ff53123e */ /* 0x000fe200000000ff */
[----:B------:R-:W-:Y:S01]  /*1ec0*/  @P2 FADD.FTZ R75, R4, -R75 ;  /* 0x8000004b044b2221 */ /* 0x000fe20000010000 */
[----:B------:R-:W-:Y:S02]  /*1ed0*/  @P1 PRMT R44, R81, 0x7610, R44 ;  /* 0x00007610512c1816 */ /* 0x000fe4000000002c */
[----:B------:R-:W2:Y:S01]  /*1ee0*/  @P1 LDC.64 R64, c[0x0][0x408] ;  /* 0x00010200ff401b82 */ /* 0x000ea20000000a00 */
[----:B------:R-:W-:Y:S01]  /*1ef0*/  @P2 FFMA.FTZ R88, R57, R75, R18 ;  /* 0x0000004b39582223 */ /* 0x000fe20000010012 */
[----:B------:R-:W-:-:S06]  /*1f00*/  @P1 PRMT R44, R44, 0x5410, R83 ;  /* 0x000054102c2c1816 */ /* 0x000fcc0000000053 */
[----:B------:R-:W3:Y:S01]  /*1f10*/  @P1 LDC.64 R68, c[0x0][0x408] ;  /* 0x00010200ff441b82 */ /* 0x000ee20000000a00 */
[----:B0-----:R-:W-:-:S04]  /*1f20*/  @P1 FMUL.FTZ R63, R86, R63 ;  /* 0x0000003f563f1220 */ /* 0x001fc80000410000 */
[----:B------:R-:W-:-:S03]  /*1f30*/  @P1 FMUL.FTZ R62, R63, R62 ;  /* 0x0000003e3f3e1220 */ /* 0x000fc60000410000 */
[----:B------:R-:W0:Y:S01]  /*1f40*/  @P1 LDC.64 R70, c[0x0][0x408] ;  /* 0x00010200ff461b82 */ /* 0x000e220000000a00 */
[----:B-1----:R-:W-:Y:S01]  /*1f50*/  @P1 FMUL.FTZ R67, R82, R67 ;  /* 0x0000004352431220 */ /* 0x002fe20000410000 */
[----:B------:R-:W-:-:S03]  /*1f60*/  @P1 FSEL R62, R62, RZ, P3 ;  /* 0x000000ff3e3e1208 */ /* 0x000fc60001800000 */
[----:B------:R-:W-:Y:S01]  /*1f70*/  @P1 FMUL.FTZ R66, R67, R66 ;  /* 0x0000004243421220 */ /* 0x000fe20000410000 */
[----:B------:R-:W-:Y:S01]  /*1f80*/  @P1 F2FP.F16.F32.PACK_AB R62, RZ, R62 ;  /* 0x0000003eff3e123e */ /* 0x000fe200000000ff */
[----:B--2---:R-:W-:-:S03]  /*1f90*/  @P1 FMUL.FTZ R65, R84, R65 ;  /* 0x0000004154411220 */ /* 0x004fc60000410000 */
[----:B------:R-:W-:Y:S01]  /*1fa0*/  @P1 FSEL R66, R66, RZ, P5 ;  /* 0x000000ff42421208 */ /* 0x000fe20002800000 */
[----:B------:R-:W-:Y:S01]  /*1fb0*/  @P1 FMUL.FTZ R64, R65, R64 ;  /* 0x0000004041401220 */ /* 0x000fe20000410000 */
[----:B------:R-:W-:Y:S02]  /*1fc0*/  @P1 PRMT R45, R62, 0x7610, R45 ;  /* 0x000076103e2d1816 */ /* 0x000fe4000000002d */
[----:B------:R-:W-:Y:S01]  /*1fd0*/  @P1 F2FP.F16.F32.PACK_AB R66, RZ, R66 ;  /* 0x00000042ff42123e */ /* 0x000fe200000000ff */
[----:B---3--:R-:W-:Y:S01]  /*1fe0*/  @P1 FMUL.FTZ R69, R80, R69 ;  /* 0x0000004550451220 */ /* 0x008fe20000410000 */
[----:B------:R-:W-:Y:S02]  /*1ff0*/  @P1 FSEL R64, R64, RZ, P4 ;  /* 0x000000ff40401208 */ /* 0x000fe40002000000 */
[----:B------:R-:W-:Y:S01]  /*2000*/  @P1 PRMT R46, R66, 0x7610, R46 ;  /* 0x00007610422e1816 */ /* 0x000fe2000000002e */
[----:B------:R-:W-:Y:S01]  /*2010*/  @P1 FMUL.FTZ R68, R69, R68 ;  /* 0x0000004445441220 */ /* 0x000fe20000410000 */
[----:B------:R-:W-:Y:S01]  /*2020*/  @P1 F2FP.F16.F32.PACK_AB R64, RZ, R64 ;  /* 0x00000040ff40123e */ /* 0x000fe200000000ff */
[----:B0-----:R-:W-:-:S03]  /*2030*/  @P1 FMUL.FTZ R71, R88, R71 ;  /* 0x0000004758471220 */ /* 0x001fc60000410000 */
[----:B------:R-:W-:Y:S02]  /*2040*/  @P1 FSEL R68, R68, RZ, P6 ;  /* 0x000000ff44441208 */ /* 0x000fe40003000000 */
[----:B------:R-:W-:Y:S01]  /*2050*/  @P1 PRMT R45, R45, 0x5410, R64 ;  /* 0x000054102d2d1816 */ /* 0x000fe20000000040 */
[----:B------:R-:W-:Y:S01]  /*2060*/  @P1 FMUL.FTZ R70, R71, R70 ;  /* 0x0000004647461220 */ /* 0x000fe20000410000 */
[----:B------:R-:W-:-:S04]  /*2070*/  @P1 F2FP.F16.F32.PACK_AB R68, RZ, R68 ;  /* 0x00000044ff44123e */ /* 0x000fc800000000ff */
[----:B------:R-:W-:Y:S02]  /*2080*/  @P1 FSEL R70, R70, RZ, P0 ;  /* 0x000000ff46461208 */ /* 0x000fe40000000000 */
[----:B------:R-:W-:Y:S02]  /*2090*/  @P1 PRMT R46, R46, 0x5410, R68 ;  /* 0x000054102e2e1816 */ /* 0x000fe40000000044 */
[----:B------:R-:W-:-:S04]  /*20a0*/  @P1 F2FP.F16.F32.PACK_AB R70, RZ, R70 ;  /* 0x00000046ff46123e */ /* 0x000fc800000000ff */
        /* <DEDUP_REMOVED lines=11> */
[----:B------:R-:W-:-:S04]  /*2160*/  F2FP.F16.F32.PACK_AB R57, RZ, R57 ;  /* 0x00000039ff39723e */ /* 0x000fc800000000ff */
[----:B------:R-:W-:Y:S01]  /*2170*/  PRMT R47, R47, 0x5410, R57 ;  /* 0x000054102f2f7816 */ /* 0x000fe20000000039 */
[----:B------:R-:W-:Y:S06]  /*2180*/  BRA `(.L_x_3998) ;  /* 0x0000000400647947 */ /* 0x000fec0003800000 */
.L_x_3999:
[----:B------:R-:W0:Y:S01]  /*2190*/  @P1 LDC.64 R50, c[0x0][0x408] ;  /* 0x00010200ff321b82 */ /* 0x000e220000000a00 */
[--C-:B------:R-:W-:Y:S01]  /*21a0*/  @P2 FFMA.FTZ R49, R3, R72, R73.reuse ;  /* 0x0000004803312223 */ /* 0x100fe20000010049 */
[----:B------:R-:W-:Y:S01]  /*21b0*/  MOV R48, R20 ;  /* 0x0000001400307202 */ /* 0x000fe20000000f00 */
[-C--:B------:R-:W-:Y:S01]  /*21c0*/  @P2 FFMA.FTZ R54, R14, R72.reuse, R73 ;  /* 0x000000480e362223 */ /* 0x080fe20000010049 */
[----:B------:R-:W-:Y:S01]  /*21d0*/  @P1 LOP3.LUT P4, RZ, R81, 0xff, RZ, 0xc0, !PT ;  /* 0x000000ff51ff1812 */ /* 0x000fe2000788c0ff */
[----:B------:R-:W-:Y:S01]  /*21e0*/  @P2 FADD.FTZ R49, R56, -R49 ;  /* 0x8000003138312221 */ /* 0x000fe20000010000 */
[----:B------:R-:W-:Y:S01]  /*21f0*/  @P2 FFMA.FTZ R64, R10, R72, R73 ;  /* 0x000000480a402223 */ /* 0x000fe20000010049 */
[----:B------:R-:W-:Y:S01]  /*2200*/  @P2 FADD.FTZ R62, R13, -R54 ;  /* 0x800000360d3e2221 */ /* 0x000fe20000010000 */
[----:B------:R-:W1:Y:S01]  /*2210*/  @P1 LDC.64 R52, c[0x0][0x408] ;  /* 0x00010200ff341b82 */ /* 0x000e620000000a00 */
[----:B------:R-:W-:Y:S01]  /*2220*/  @P2 FFMA.FTZ R48, R57, R49, R20 ;  /* 0x0000003139302223 */ /* 0x000fe20000010014 */
[----:B------:R-:W-:-:S02]  /*2230*/  IMAD.MOV.U32 R49, RZ, RZ, R21 ;  /* 0x000000ffff317224 */ /* 0x000fc400078e0015 */
[----:B------:R-:W-:Y:S01]  /*2240*/  @P2 FFMA.FTZ R49, R57, R62, R21 ;  /* 0x0000003e39312223 */ /* 0x000fe20000010015 */
[----:B------:R-:W-:Y:S01]  /*2250*/  @P1 LOP3.LUT P5, RZ, R80, 0xff, RZ, 0xc0, !PT ;  /* 0x000000ff50ff1812 */ /* 0x000fe200078ac0ff */
[-CC-:B------:R-:W-:Y:S01]  /*2260*/  @P2 FFMA.FTZ R84, R11, R72.reuse, R73.reuse ;  /* 0x000000480b542223 */ /* 0x180fe20000010049 */
[----:B------:R-:W-:Y:S01]  /*2270*/  @P1 LOP3.LUT P0, RZ, R70, 0xff, RZ, 0xc0, !PT ;  /* 0x000000ff46ff1812 */ /* 0x000fe2000780c0ff */
[-CC-:B------:R-:W-:Y:S01]  /*2280*/  @P2 FFMA.FTZ R83, R8, R72.reuse, R73.reuse ;  /* 0x0000004808532223 */ /* 0x180fe20000010049 */
[----:B------:R-:W-:Y:S01]  /*2290*/  @P1 LOP3.LUT P6, RZ, R67, 0xff, RZ, 0xc0, !PT ;  /* 0x000000ff43ff1812 */ /* 0x000fe200078cc0ff */
[----:B------:R-:W2:Y:S01]  /*22a0*/  @P1 LDC.64 R62, c[0x0][0x408] ;  /* 0x00010200ff3e1b82 */ /* 0x000ea20000000a00 */
[----:B------:R-:W-:Y:S01]  /*22b0*/  @P1 LOP3.LUT P3, RZ, R69, 0xff, RZ, 0xc0, !PT ;  /* 0x000000ff45ff1812 */ /* 0x000fe2000786c0ff */
[-CC-:B------:R-:W-:Y:S01]  /*22c0*/  @P2 FFMA.FTZ R55, R5, R72.reuse, R73.reuse ;  /* 0x0000004805372223 */ /* 0x180fe20000010049 */
[----:B------:R-:W-:Y:S01]  /*22d0*/  @P2 FFMA.FTZ R81, R2, R72, R73 ;  /* 0x0000004802512223 */ /* 0x000fe20000010049 */
[----:B------:R-:W-:Y:S01]  /*22e0*/  @P2 FADD.FTZ R84, R7, -R84 ;  /* 0x8000005407542221 */ /* 0x000fe20000010000 */
[----:B------:R-:W-:Y:S01]  /*22f0*/  @P2 FADD.FTZ R86, R6, -R83 ;  /* 0x8000005306562221 */ /* 0x000fe20000010000 */
[----:B------:R-:W-:Y:S01]  /*2300*/  @P2 FADD.FTZ R83, R4, -R55 ;  /* 0x8000003704532221 */ /* 0x000fe20000010000 */
[----:B0-----:R-:W-:Y:S01]  /*2310*/  @P1 FMUL.FTZ R51, R48, R51 ;  /* 0x0000003330331220 */ /* 0x001fe20000410000 */
[----:B------:R-:W0:Y:S01]  /*2320*/  @P1 LDC.64 R70, c[0x0][0x408] ;  /* 0x00010200ff461b82 */ /* 0x000e220000000a00 */
[----:B------:R-:W-:-:S02]  /*2330*/  IMAD.MOV.U32 R55, RZ, RZ, R19 ;  /* 0x000000ffff377224 */ /* 0x000fc400078e0013 */
[----:B------:R-:W-:Y:S01]  /*2340*/  @P1 FMUL.FTZ R50, R51, R50 ;  /* 0x0000003233321220 */ /* 0x000fe20000410000 */
[----:B------:R-:W-:Y:S01]  /*2350*/  @P2 FFMA.FTZ R51, R15, R72, R73 ;  /* 0x000000480f332223 */ /* 0x000fe20000010049 */
[----:B-1----:R-:W-:-:S03]  /*2360*/  @P1 FMUL.FTZ R53, R49, R53 ;  /* 0x0000003531351220 */ /* 0x002fc60000410000 */
[----:B------:R-:W-:Y:S01]  /*2370*/  @P1 FSEL R54, R50, RZ, P4 ;  /* 0x000000ff32361208 */ /* 0x000fe20002000000 */
[----:B------:R-:W1:Y:S01]  /*2380*/  @P1 LDC.64 R68, c[0x0][0x408] ;  /* 0x00010200ff441b82 */ /* 0x000e620000000a00 */
[----:B------:R-:W-:Y:S01]  /*2390*/  @P1 LOP3.LUT P4, RZ, R66, 0xff, RZ, 0xc0, !PT ;  /* 0x000000ff42ff1812 */ /* 0x000fe2000788c0ff */
[----:B------:R-:W-:Y:S01]  /*23a0*/  @P2 FADD.FTZ R66, R9, -R64 ;  /* 0x8000004009422221 */ /* 0x000fe20000010000 */
[----:B------:R-:W-:Y:S01]  /*23b0*/  @P1 FMUL.FTZ R80, R53, R52 ;  /* 0x0000003435501220 */ /* 0x000fe20000410000 */
[----:B------:R-:W-:Y:S01]  /*23c0*/  @P2 FADD.FTZ R52, R12, -R51 ;  /* 0x800000330c342221 */ /* 0x000fe20000010000 */
[----:B------:R-:W-:Y:S01]  /*23d0*/  MOV R51, R23 ;  /* 0x0000001700337202 */ /* 0x000fe20000000f00 */
[C---:B------:R-:W-:Y:S01]  /*23e0*/  @P2 FFMA.FTZ R51, R57.reuse, R66, R23 ;  /* 0x0000004239332223 */ /* 0x040fe20000010017 */
[----:B------:R-:W-:Y:S01]  /*23f0*/  MOV R50, R22 ;  /* 0x0000001600327202 */ /* 0x000fe20000000f00 */
[----:B------:R-:W3:Y:S01]  /*2400*/  @P1 LDC.64 R66, c[0x0][0x408] ;  /* 0x00010200ff421b82 */ /* 0x000ee20000000a00 */
[----:B------:R-:W-:Y:S01]  /*2410*/  @P2 FFMA.FTZ R50, R57, R52, R22 ;  /* 0x0000003439322223 */ /* 0x000fe20000010016 */
[----:B------:R-:W-:-:S02]  /*2420*/  @P1 F2FP.F16.F32.PACK_AB R82, RZ, R54 ;  /* 0x00000036ff52123e */ /* 0x000fc400000000ff */
[----:B------:R-:W-:Y:S01]  /*2430*/  MOV R52, R16 ;  /* 0x0000001000347202 */ /* 0x000fe20000000f00 */
[C---:B------:R-:W-:Y:S01]  /*2440*/  @P2 FFMA.FTZ R52, R57.reuse, R84, R16 ;  /* 0x0000005439342223 */ /* 0x040fe20000010010 */
[----:B------:R-:W-:Y:S01]  /*2450*/  MOV R54, R18 ;  /* 0x0000001200367202 */ /* 0x000fe20000000f00 */
[----:B------:R-:W-:Y:S01]  /*2460*/  @P2 FADD.FTZ R84, R0, -R81 ;  /* 0x8000005100542221 */ /* 0x000fe20000010000 */
[----:B------:R-:W4:Y:S01]  /*2470*/  @P1 LDC.64 R64, c[0x0][0x408] ;  /* 0x00010200ff401b82 */ /* 0x000f220000000a00 */
[C---:B------:R-:W-:Y:S01]  /*2480*/  @P2 FFMA.FTZ R54, R57.reuse, R83, R18 ;  /* 0x0000005339362223 */ /* 0x040fe20000010012 */
[----:B------:R-:W-:Y:S01]  /*2490*/  MOV R53, R17 ;  /* 0x0000001100357202 */ /* 0x000fe20000000f00 */
[C---:B------:R-:W-:Y:S01]  /*24a0*/  @P2 FFMA.FTZ R53, R57.reuse, R86, R17 ;  /* 0x0000005639352223 */ /* 0x040fe20000010011 */
[----:B------:R-:W-:Y:S01]  /*24b0*/  @P2 FFMA.FTZ R55, R57, R84, R19 ;  /* 0x0000005439372223 */ /* 0x000fe20000010013 */
[----:B--2---:R-:W-:Y:S01]  /*24c0*/  @P1 FMUL.FTZ R63, R50, R63 ;  /* 0x0000003f323f1220 */ /* 0x004fe20000410000 */
[----:B0-----:R-:W-:Y:S01]  /*24d0*/  @P1 FMUL.FTZ R71, R54, R71 ;  /* 0x0000004736471220 */ /* 0x001fe20000410000 */
[----:B------:R-:W-:Y:S01]  /*24e0*/  @P1 FSEL R80, R80, RZ, P0 ;  /* 0x000000ff50501208 */ /* 0x000fe20000000000 */
[----:B------:R-:W0:Y:S01]  /*24f0*/  @P1 LDC.64 R72, c[0x0][0x408] ;  /* 0x00010200ff481b82 */ /* 0x000e220000000a00 */
[----:B------:R-:W-:Y:S01]  /*2500*/  @P1 FMUL.FTZ R62, R63, R62 ;  /* 0x0000003e3f3e1220 */ /* 0x000fe20000410000 */
[----:B-1----:R-:W-:Y:S01]  /*2510*/  @P1 FMUL.FTZ R69, R53, R69 ;  /* 0x0000004535451220 */ /* 0x002fe20000410000 */
[----:B------:R-:W-:Y:S01]  /*2520*/  @P1 FMUL.FTZ R70, R71, R70 ;  /* 0x0000004647461220 */ /* 0x000fe20000410000 */
[----:B------:R-:W-:-:S02]  /*2530*/  @P1 ISETP.GE.U32.AND P0, PT, R78, RZ, PT ;  /* 0x000000ff4e00120c */ /* 0x000fc40003f06070 */
[----:B------:R-:W-:Y:S01]  /*2540*/  @P1 LOP3.LUT P2, RZ, R75, 0xff, RZ, 0xc0, !PT ;  /* 0x000000ff4bff1812 */ /* 0x000fe2000784c0ff */
[----:B------:R-:W-:Y:S01]  /*2550*/  @P1 FMUL.FTZ R68, R69, R68 ;  /* 0x0000004445441220 */ /* 0x000fe20000410000 */
[----:B---3--:R-:W-:Y:S01]  /*2560*/  @P1 FMUL.FTZ R67, R52, R67 ;  /* 0x0000004334431220 */ /* 0x008fe20000410000 */
[----:B------:R-:W-:Y:S02]  /*2570*/  @P1 ISETP.GE.U32.AND.EX P0, PT, R79, 0x1000000, PT, P0 ;  /* 0x010000004f00180c */ /* 0x000fe40003f06100 */
[----:B------:R-:W-:Y:S01]  /*2580*/  @P1 FSEL R62, R62, RZ, P3 ;  /* 0x000000ff3e3e1208 */ /* 0x000fe20001800000 */
[----:B------:R-:W-:Y:S01]  /*2590*/  @P1 FMUL.FTZ R66, R67, R66 ;  /* 0x0000004243421220 */ /* 0x000fe20000410000 */
[----:B------:R-:W-:Y:S02]  /*25a0*/  @P1 FSEL R70, R70, RZ, P2 ;  /* 0x000000ff46461208 */ /* 0x000fe40001000000 */
[----:B------:R-:W-:Y:S01]  /*25b0*/  @P1 F2FP.F16.F32.PACK_AB R62, RZ, R62 ;  /* 0x0000003eff3e123e */ /* 0x000fe200000000ff */
[----:B----4-:R-:W-:Y:S01]  /*25c0*/  @P1 FMUL.FTZ R65, R51, R65 ;  /* 0x0000004133411220 */ /* 0x010fe20000410000 */
[----:B------:R-:W-:-:S02]  /*25d0*/  @P1 FSEL R66, R66, RZ, P5 ;  /* 0x000000ff42421208 */ /* 0x000fc40002800000 */
[----:B------:R-:W-:Y:S01]  /*25e0*/  @P1 FSEL R68, R68, RZ, P4 ;  /* 0x000000ff44441208 */ /* 0x000fe20002000000 */
[----:B------:R-:W-:Y:S01]  /*25f0*/  @P1 FMUL.FTZ R64, R65, R64 ;  /* 0x0000004041401220 */ /* 0x000fe20000410000 */
[----:B------:R-:W-:Y:S02]  /*2600*/  @P1 F2FP.F16.F32.PACK_AB R66, RZ, R66 ;  /* 0x00000042ff42123e */ /* 0x000fe400000000ff */
[----:B------:R-:W-:Y:S01]  /*2610*/  @P1 F2FP.F16.F32.PACK_AB R70, RZ, R70 ;  /* 0x00000046ff46123e */ /* 0x000fe200000000ff */
[----:B0-----:R-:W-:Y:S01]  /*2620*/  @P1 FMUL.FTZ R73, R55, R73 ;  /* 0x0000004937491220 */ /* 0x001fe20000410000 */
[----:B------:R-:W-:Y:S02]  /*2630*/  @P1 FSEL R64, R64, RZ, P6 ;  /* 0x000000ff40401208 */ /* 0x000fe40003000000 */
[----:B------:R-:W-:Y:S01]  /*2640*/  @P1 PRMT R44, R82, 0x7610, R44 ;  /* 0x00007610522c1816 */ /* 0x000fe2000000002c */
[----:B------:R-:W-:Y:S01]  /*2650*/  @P1 FMUL.FTZ R72, R73, R72 ;  /* 0x0000004849481220 */ /* 0x000fe20000410000 */
[----:B------:R-:W-:-:S02]  /*2660*/  @P1 F2FP.F16.F32.PACK_AB R80, RZ, R80 ;  /* 0x00000050ff50123e */ /* 0x000fc400000000ff */
[----:B------:R-:W-:Y:S02]  /*2670*/  @P1 F2FP.F16.F32.PACK_AB R64, RZ, R64 ;  /* 0x00000040ff40123e */ /* 0x000fe400000000ff */
[----:B------:R-:W-:Y:S02]  /*2680*/  @P1 FSEL R72, R72, RZ, P0 ;  /* 0x000000ff48481208 */ /* 0x000fe40000000000 */
[----:B------:R-:W-:Y:S02]  /*2690*/  @P1 F2FP.F16.F32.PACK_AB R68, RZ, R68 ;  /* 0x00000044ff44123e */ /* 0x000fe400000000ff */
[----:B------:R-:W-:Y:S02]  /*26a0*/  @P1 F2FP.F16.F32.PACK_AB R72, RZ, R72 ;  /* 0x00000048ff48123e */ /* 0x000fe400000000ff */
[----:B------:R-:W-:Y:S02]  /*26b0*/  @P1 PRMT R45, R62, 0x7610, R45 ;  /* 0x000076103e2d1816 */ /* 0x000fe4000000002d */
[----:B------:R-:W-:-:S02]  /*26c0*/  @P1 PRMT R46, R66, 0x7610, R46 ;  /* 0x00007610422e1816 */ /* 0x000fc4000000002e */
[----:B------:R-:W-:Y:S02]  /*26d0*/  @P1 PRMT R47, R70, 0x7610, R47 ;  /* 0x00007610462f1816 */ /* 0x000fe4000000002f */
[----:B------:R-:W-:Y:S02]  /*26e0*/  @P1 PRMT R44, R44, 0x5410, R80 ;  /* 0x000054102c2c1816 */ /* 0x000fe40000000050 */
[----:B------:R-:W-:Y:S02]  /*26f0*/  @P1 PRMT R45, R45, 0x5410, R64 ;  /* 0x000054102d2d1816 */ /* 0x000fe40000000040 */
[----:B------:R-:W-:Y:S02]  /*2700*/  @P1 PRMT R46, R46, 0x5410, R68 ;  /* 0x000054102e2e1816 */ /* 0x000fe40000000044 */
[----:B------:R-:W-:-:S07]  /*2710*/  @P1 PRMT R47, R47, 0x5410, R72 ;  /* 0x000054102f2f1816 */ /* 0x000fce0000000048 */
.L_x_3998:
[----:B------:R-:W-:Y:S05]  /*2720*/  BSYNC.RECONVERGENT B1 ;  /* 0x0000000000017941 */ /* 0x000fea0003800200 */
.L_x_3981:
        /* <DEDUP_REMOVED lines=12> */
.L_x_4001:
[----:B------:R-:W-:Y:S05]  /*27f0*/  BSYNC.RECONVERGENT B1 ;  /* 0x0000000000017941 */ /* 0x000fea0003800200 */
.L_x_4000:
        /* <DEDUP_REMOVED lines=8> */
.L_x_3976:
[----:B------:R-:W-:Y:S05]  /*2880*/  BSYNC B0 ;  /* 0x0000000000007941 */ /* 0x000fea0003800000 */
.L_x_3975:
        /* <DEDUP_REMOVED lines=17> */
[----:B------:R-:W0:Y:S04]  /*29a0*/  LDS R7, [R3+0x600] ;  /* 0x0006000003077984 */ /* 0x000e280000000800 */
        /* <DEDUP_REMOVED lines=46> */
.L_x_3980:
        /* <DEDUP_REMOVED lines=8> */
.L_x_4004:
[----:B------:R-:W-:Y:S05]  /*2d10*/  BSYNC B1 ;  /* 0x0000000000017941 */ /* 0x000fea0003800000 */
.L_x_4003:
        /* <DEDUP_REMOVED lines=8> */
.L_x_4005:
[----:B------:R-:W-:-:S05]  /*2da0*/  FADD.FTZ R62, R62, R71 ;  /* 0x000000473e3e7221 */ /* 0x000fca0000010000 */
[----:B------:R-:W-:Y:S01]  /*2db0*/  MOV R85, R62 ;  /* 0x0000003e00557202 */ /* 0x000fe20000000f00 */
[----:B------:R-:W-:Y:S01]  /*2dc0*/  HFMA2 R84, -RZ, RZ, 0, 1.1920928955078125e-07 ;  /* 0x00000002ff547431 */ /* 0x000fe200000001ff */
[----:B------:R-:W-:-:S07]  /*2dd0*/  MOV R63, R83 ;  /* 0x00000053003f7202 */ /* 0x000fce0000000f00 */
[----:B------:R-:W-:Y:S05]  /*2de0*/  WARPSYNC.COLLECTIVE R82, `(.L_x_4006) ;  /* 0x0000000052087348 */ /* 0x000fea0003c00000 */
[----:B------:R0:W1:Y:S02]  /*2df0*/  SHFL.BFLY P0, R83, R85, R84, R87 ;  /* 0x0c00005455537389 */ /* 0x0000640000000057 */
[----:B01----:R-:W-:Y:S05]  /*2e00*/  ENDCOLLECTIVE ;  /* 0x000000000000791b */ /* 0x003fea0003800000 */
.L_x_4006:
[----:B------:R-:W-:-:S05]  /*2e10*/  FADD.FTZ R63, R63, R72 ;  /* 0x000000483f3f7221 */ /* 0x000fca0000010000 */
[----:B------:R-:W-:Y:S01]  /*2e20*/  MOV R85, R63 ;  /* 0x0000003f00557202 */ /* 0x000fe20000000f00 */
[----:B------:R-:W-:-:S07]  /*2e30*/  IMAD.MOV.U32 R73, RZ, RZ, R83 ;  /* 0x000000ffff497224 */ /* 0x000fce00078e0053 */
[----:B------:R-:W-:Y:S05]  /*2e40*/  WARPSYNC.COLLECTIVE R82, `(.L_x_4007) ;  /* 0x0000000052087348 */ /* 0x000fea0003c00000 */
[----:B------:R0:W1:Y:S02]  /*2e50*/  SHFL.BFLY P0, R83, R85, R84, R87 ;  /* 0x0c00005455537389 */ /* 0x0000640000000057 */
[----:B01----:R-:W-:Y:S05]  /*2e60*/  ENDCOLLECTIVE ;  /* 0x000000000000791b */ /* 0x003fea0003800000 */
.L_x_4007:
[----:B------:R-:W-:-:S05]  /*2e70*/  FADD.FTZ R73, R62, R73 ;  /* 0x000000493e497221 */ /* 0x000fca0000010000 */
[----:B------:R-:W-:Y:S01]  /*2e80*/  MOV R85, R73 ;  /* 0x0000004900557202 */ /* 0x000fe20000000f00 */
[----:B------:R-:W-:Y:S01]  /*2e90*/  HFMA2 R84, -RZ, RZ, 0, 2.384185791015625e-07 ;  /* 0x00000004ff547431 */ /* 0x000fe200000001ff */
[----:B------:R-:W-:-:S07]  /*2ea0*/  MOV R74, R83 ;  /* 0x00000053004a7202 */ /* 0x000fce0000000f00 */
[----:B------:R-:W-:Y:S05]  /*2eb0*/  WARPSYNC.COLLECTIVE R82, `(.L_x_4008) ;  /* 0x0000000052087348 */ /* 0x000fea0003c00000 */
[----:B------:R0:W1:Y:S02]  /*2ec0*/  SHFL.BFLY P0, R83, R85, R84, R87 ;  /* 0x0c00005455537389 */ /* 0x0000640000000057 */
[----:B01----:R-:W-:Y:S05]  /*2ed0*/  ENDCOLLECTIVE ;  /* 0x000000000000791b */ /* 0x003fea0003800000 */
.L_x_4008:
[----:B------:R-:W-:-:S04]  /*2ee0*/  FADD.FTZ R74, R63, R74 ;  /* 0x0000004a3f4a7221 */ /* 0x000fc80000010000 */
[----:B------:R-:W-:Y:S01]  /*2ef0*/  IMAD.MOV.U32 R85, RZ, RZ, R74 ;  /* 0x000000ffff557224 */ /* 0x000fe200078e004a */
[----:B------:R-:W-:-:S07]  /*2f00*/  MOV R76, R83 ;  /* 0x00000053004c7202 */ /* 0x000fce0000000f00 */
[----:B------:R-:W-:Y:S05]  /*2f10*/  WARPSYNC.COLLECTIVE R82, `(.L_x_4009) ;  /* 0x0000000052087348 */ /* 0x000fea0003c00000 */
[----:B------:R0:W1:Y:S02]  /*2f20*/  SHFL.BFLY P0, R83, R85, R84, R87 ;  /* 0x0c00005455537389 */ /* 0x0000640000000057 */
[----:B01----:R-:W-:Y:S05]  /*2f30*/  ENDCOLLECTIVE ;  /* 0x000000000000791b */ /* 0x003fea0003800000 */
.L_x_4009:
[----:B------:R-:W-:-:S05]  /*2f40*/  FADD.FTZ R76, R73, R76 ;  /* 0x0000004c494c7221 */ /* 0x000fca0000010000 */
[----:B------:R-:W-:Y:S01]  /*2f50*/  MOV R85, R76 ;  /* 0x0000004c00557202 */ /* 0x000fe20000000f00 */
[----:B------:R-:W-:Y:S01]  /*2f60*/  HFMA2 R84, -RZ, RZ, 0, 4.76837158203125e-07 ;  /* 0x00000008ff547431 */ /* 0x000fe200000001ff */
[----:B------:R-:W-:-:S07]  /*2f70*/  MOV R77, R83 ;  /* 0x00000053004d7202 */ /* 0x000fce0000000f00 */
[----:B------:R-:W-:Y:S05]  /*2f80*/  WARPSYNC.COLLECTIVE R82, `(.L_x_4010) ;  /* 0x0000000052087348 */ /* 0x000fea0003c00000 */
[----:B------:R0:W1:Y:S02]  /*2f90*/  SHFL.BFLY P0, R83, R85, R84, R87 ;  /* 0x0c00005455537389 */ /* 0x0000640000000057 */
[----:B01----:R-:W-:Y:S05]  /*2fa0*/  ENDCOLLECTIVE ;  /* 0x000000000000791b */ /* 0x003fea0003800000 */
.L_x_4010:
[----:B------:R-:W-:-:S05]  /*2fb0*/  FADD.FTZ R77, R74, R77 ;  /* 0x0000004d4a4d7221 */ /* 0x000fca0000010000 */
[----:B------:R-:W-:Y:S02]  /*2fc0*/  MOV R85, R77 ;  /* 0x0000004d00557202 */ /* 0x000fe40000000f00 */
[----:B------:R-:W-:-:S07]  /*2fd0*/  MOV R71, R83 ;  /* 0x0000005300477202 */ /* 0x000fce0000000f00 */
[----:B------:R-:W-:Y:S05]  /*2fe0*/  WARPSYNC.COLLECTIVE R82, `(.L_x_4011) ;  /* 0x0000000052087348 */ /* 0x000fea0003c00000 */
[----:B------:R0:W1:Y:S02]  /*2ff0*/  SHFL.BFLY P0, R83, R85, R84, R87 ;  /* 0x0c00005455537389 */ /* 0x0000640000000057 */
[----:B01----:R-:W-:Y:S05]  /*3000*/  ENDCOLLECTIVE ;  /* 0x000000000000791b */ /* 0x003fea0003800000 */
.L_x_4011:
[----:B------:R-:W-:-:S05]  /*3010*/  FADD.FTZ R71, R76, R71 ;  /* 0x000000474c477221 */ /* 0x000fca0000010000 */
[----:B------:R-:W-:Y:S01]  /*3020*/  MOV R85, R71 ;  /* 0x0000004700557202 */ /* 0x000fe20000000f00 */
[----:B------:R-:W-:Y:S02]  /*3030*/  HFMA2 R84, -RZ, RZ, 0, 9.5367431640625e-07 ;  /* 0x00000010ff547431 */ /* 0x000fe400000001ff */
[----:B------:R-:W-:-:S07]  /*3040*/  IMAD.MOV.U32 R72, RZ, RZ, R83 ;  /* 0x000000ffff487224 */ /* 0x000fce00078e0053 */
[----:B------:R-:W-:Y:S05]  /*3050*/  WARPSYNC.COLLECTIVE R82, `(.L_x_4012) ;  /* 0x0000000052087348 */ /* 0x000fea0003c00000 */
[----:B------:R0:W1:Y:S02]  /*3060*/  SHFL.BFLY P0, R83, R85, R84, R87 ;  /* 0x0c00005455537389 */ /* 0x0000640000000057 */
[----:B01----:R-:W-:Y:S05]  /*3070*/  ENDCOLLECTIVE ;  /* 0x000000000000791b */ /* 0x003fea0003800000 */
.L_x_4012:
[----:B------:R-:W-:-:S05]  /*3080*/  FADD.FTZ R72, R77, R72 ;  /* 0x000000484d487221 */ /* 0x000fca0000010000 */
[----:B------:R-:W-:Y:S02]  /*3090*/  MOV R85, R72 ;  /* 0x0000004800557202 */ /* 0x000fe40000000f00 */
[----:B------:R-:W-:-:S07]  /*30a0*/  MOV R62, R83 ;  /* 0x00000053003e7202 */ /* 0x000fce0000000f00 */
[----:B------:R-:W-:Y:S05]  /*30b0*/  WARPSYNC.COLLECTIVE R82, `(.L_x_4013) ;  /* 0x0000000052087348 */ /* 0x000fea0003c00000 */
[----:B------:R0:W1:Y:S02]  /*30c0*/  SHFL.BFLY P0, R83, R85, R84, R87 ;  /* 0x0c00005455537389 */ /* 0x0000640000000057 */
[----:B01----:R-:W-:Y:S05]  /*30d0*/  ENDCOLLECTIVE ;  /* 0x000000000000791b */ /* 0x003fea0003800000 */
.L_x_4013:
[----:B------:R-:W-:Y:S01]  /*30e0*/  MOV R63, R83 ;  /* 0x00000053003f7202 */ /* 0x000fe20000000f00 */
[----:B------:R-:W-:Y:S06]  /*30f0*/  BRA `(.L_x_4014) ;  /* 0xffffffdc001c7947 */ /* 0x000fec000383ffff */
.L_x_4015:
        /* <DEDUP_REMOVED lines=16> */
.L_x_6469:


//--------------------- .text._ZN10layer_norm13ln_bwd_kernelINS_13Kernel_traitsI6__halfS2_fS2_fjLj256ELj1ELj4ELj1ELj16ENS_18Kernel_traits_baseILj256ES2_S2_fS2_fjLj128EEEEELb1ELb1ELb0ELb0EEEvNS_9BwdParamsE --------------------------
	.section	.text._ZN10layer_norm13ln_bwd_kernelINS_13Kernel_traitsI6__halfS2_fS2_fjLj256ELj1ELj4ELj1ELj16ENS_18Kernel_traits_baseILj256ES2_S2_fS2_fjLj128EEEEELb1ELb1ELb0ELb0EEEvNS_9BwdParamsE,"ax",@progbits
	.align	128
        .global         _ZN10layer_norm13ln_bwd_kernelINS_13Kernel_traitsI6__halfS2_fS2_fjLj256ELj1ELj4ELj1ELj16ENS_18Kernel_traits_baseILj256ES2_S2_fS2_fjLj128EEEEELb1ELb1ELb0ELb0EEEvNS_9BwdParamsE
        .type           _ZN10layer_norm13ln_bwd_kernelINS_13Kernel_traitsI6__halfS2_fS2_fjLj256ELj1ELj4ELj1ELj16ENS_18Kernel_traits_baseILj256ES2_S2_fS2_fjLj128EEEEELb1ELb1ELb0ELb0EEEvNS_9BwdParamsE,@function
        .size           _ZN10layer_norm13ln_bwd_kernelINS_13Kernel_traitsI6__halfS2_fS2_fjLj256ELj1ELj4ELj1ELj16ENS_18Kernel_traits_baseILj256ES2_S2_fS2_fjLj128EEEEELb1ELb1ELb0ELb0EEEvNS_9BwdParamsE,(.L_x_6470 - _ZN10layer_norm13ln_bwd_kernelINS_13Kernel_traitsI6__halfS2_fS2_fjLj256ELj1ELj4ELj1ELj16ENS_18Kernel_traits_baseILj256ES2_S2_fS2_fjLj128EEEEELb1ELb1ELb0ELb0EEEvNS_9BwdParamsE)
        .other          _ZN10layer_norm13ln_bwd_kernelINS_13Kernel_traitsI6__halfS2_fS2_fjLj256ELj1ELj4ELj1ELj16ENS_18Kernel_traits_baseILj256ES2_S2_fS2_fjLj128EEEEELb1ELb1ELb0ELb0EEEvNS_9BwdParamsE,@"STO_CUDA_ENTRY STV_DEFAULT"
_ZN10layer_norm13ln_bwd_kernelINS_13Kernel_traitsI6__halfS2_fS2_fjLj256ELj1ELj4ELj1ELj16ENS_18Kernel_traits_baseILj256ES2_S2_fS2_fjLj128EEEEELb1ELb1ELb0ELb0EEEvNS_9BwdParamsE:
.text._ZN10layer_norm13ln_bwd_kernelINS_13Kernel_traitsI6__halfS2_fS2_fjLj256ELj1ELj4ELj1ELj16ENS_18Kernel_traits_baseILj256ES2_S2_fS2_fjLj128EEEEELb1ELb1ELb0ELb0EEEvNS_9BwdParamsE:
        /* <DEDUP_REMOVED lines=45> */
[----:B0-----:R-:W-:-:S04]  /*02d0*/  ISETP.NE.U32.AND P0, PT, RZ, UR10, PT ;  /* 0x0000000aff007c0c */ /* 0x001fc8000bf05070 */
[----:B------:R-:W-:-:S13]  /*02e0*/  ISETP.NE.AND.EX P0, PT, RZ, UR11, PT, P0 ;  /* 0x0000000bff007c0c */ /* 0x000fda000bf05300 */
.L_x_4027:
[----:B0-----:R-:W0:Y:S08]  /*02f0*/  @P0 LDC.64 R8, c[0x0][0x3e0] ;  /* 0x0000f800ff080b82 */ /* 0x001e300000000a00 */
[----:B------:R-:W2:Y:S01]  /*0300*/  LDC.64 R60, c[0x0][0x3c8] ;  /* 0x0000f200ff3c7b82 */ /* 0x000ea20000000a00 */
[----:B0-----:R-:W-:-:S06]  /*0310*/  @P0 IMAD.WIDE R62, R0, 0x2, R8 ;  /* 0x00000002003e0825 */ /* 0x001fcc00078e0208 */
[----:B------:R0:W3:Y:S01]  /*0320*/  @P0 LDG.E.U16 R62, desc[UR8][R62.64] ;  /* 0x000000083e3e0981 */ /* 0x0000e2000c1e1500 */
[----:B--2---:R-:W-:Y:S02]  /*0330*/  IMAD.WIDE R88, R0, 0x4, R60 ;  /* 0x0000000400587825 */ /* 0x004fe400078e023c */
[----:B------:R-:W2:Y:S03]  /*0340*/  LDC.64 R60, c[0x0][0x3c0] ;  /* 0x0000f000ff3c7b82 */ /* 0x000ea60000000a00 */
        /* <DEDUP_REMOVED lines=11> */
[----:B---3--:R-:W-:Y:S01]  /*0400*/  @P0 HADD2.F32 R8, -RZ, R62.H0_H0 ;  /* 0x2000003eff080230 */ /* 0x008fe20000004100 */
[----:B--2-4-:R-:W-:Y:S06]  /*0410*/  @!P2 BRA `(.L_x_4019) ;  /* 0x000000040090a947 */ /* 0x014fec0003800000 */
        /* <DEDUP_REMOVED lines=8> */
[----:B------:R0:W4:Y:S04]  /*04a0*/  LDG.E.128 R64, desc[UR8][R74.64+0x10] ;  /* 0x000010084a407981 */ /* 0x000128000c1e1d00 */
[----:B------:R-:W4:Y:S01]  /*04b0*/  LDG.E.128 R68, desc[UR8][R68.64] ;  /* 0x0000000844447981 */ /* 0x000f22000c1e1d00 */
[----:B-1----:R-:W-:-:S06]  /*04c0*/  IMAD.WIDE.U32 R72, R7, 0x8, R72 ;  /* 0x0000000807487825 */ /* 0x002fcc00078e0048 */
[----:B------:R-:W4:Y:S01]  /*04d0*/  LDG.E.64 R72, desc[UR8][R72.64] ;  /* 0x0000000848487981 */ /* 0x000f22000c1e1b00 */
[----:B------:R-:W-:-:S04]  /*04e0*/  ISETP.NE.U32.AND P1, PT, RZ, UR12, PT ;  /* 0x0000000cff007c0c */ /* 0x000fc8000bf25070 */
[----:B------:R-:W-:-:S13]  /*04f0*/  ISETP.NE.AND.EX P1, PT, RZ, UR13, PT, P1 ;  /* 0x0000000dff007c0c */ /* 0x000fda000bf25310 */
[----:B------:R-:W2:Y:S01]  /*0500*/  @P1 LDC.64 R76, c[0x0][0x438] ;  /* 0x00010e00ff4c1b82 */ /* 0x000ea20000000a00 */
[----:B------:R-:W-:Y:S02]  /*0510*/  HADD2.F32 R86, -RZ, R20.H0_H0 ;  /* 0x20000014ff567230 */ /* 0x000fe40000004100 */
[----:B--2---:R-:W-:-:S05]  /*0520*/  @P1 IMAD.WIDE.U32 R10, R7, 0x20, R76 ;  /* 0x00000020070a1825 */ /* 0x004fca00078e004c */
[----:B------:R-:W5:Y:S04]  /*0530*/  @P1 LDG.E.128 R16, desc[UR8][R10.64] ;  /* 0x000000080a101981 */ /* 0x000f68000c1e1d00 */
[----:B------:R1:W5:Y:S01]  /*0540*/  @P1 LDG.E.128 R12, desc[UR8][R10.64+0x10] ;  /* 0x000010080a0c1981 */ /* 0x000362000c1e1d00 */
[----:B------:R-:W-:Y:S01]  /*0550*/  ISETP.NE.AND P1, PT, R6, RZ, PT ;  /* 0x000000ff0600720c */ /* 0x000fe20003f25270 */
[----:B------:R-:W-:Y:S02]  /*0560*/  HADD2.F32 R82, -RZ, R20.H1_H1 ;  /* 0x30000014ff527230 */ /* 0x000fe40000004100 */
[--C-:B------:R-:W-:Y:S02]  /*0570*/  HADD2.F32 R78, -RZ, R21.reuse.H1_H1 ;  /* 0x30000015ff4e7230 */ /* 0x100fe40000004100 */
[----:B------:R-:W-:-:S02]  /*0580*/  HADD2.F32 R79, -RZ, R21.H0_H0 ;  /* 0x20000015ff4f7230 */ /* 0x000fc40000004100 */
[----:B0-----:R-:W-:Y:S01]  /*0590*/  HADD2.F32 R75, -RZ, R22.H0_H0 ;  /* 0x20000016ff4b7230 */ /* 0x001fe20000004100 */
[----:B---3--:R-:W-:-:S05]  /*05a0*/  FSEL R3, R3, RZ, !P1 ;  /* 0x000000ff03037208 */ /* 0x008fca0004800000 */
[--C-:B------:R-:W-:Y:S01]  /*05b0*/  FADD.FTZ R74, R60, -R3.reuse ;  /* 0x800000033c4a7221 */ /* 0x100fe20000010000 */
[--C-:B------:R-:W-:Y:S01]  /*05c0*/  FADD.FTZ R84, R61, -R3.reuse ;  /* 0x800000033d547221 */ /* 0x100fe20000010000 */
[--C-:B------:R-:W-:Y:S01]  /*05d0*/  FADD.FTZ R62, R62, -R3.reuse ;  /* 0x800000033e3e7221 */ /* 0x100fe20000010000 */
[--C-:B------:R-:W-:Y:S01]  /*05e0*/  FADD.FTZ R80, R63, -R3.reuse ;  /* 0x800000033f507221 */ /* 0x100fe20000010000 */
[--C-:B----4-:R-:W-:Y:S01]  /*05f0*/  FADD.FTZ R64, R64, -R3.reuse ;  /* 0x8000000340407221 */ /* 0x110fe20000010000 */
[--C-:B------:R-:W-:Y:S01]  /*0600*/  FADD.FTZ R76, R65, -R3.reuse ;  /* 0x80000003414c7221 */ /* 0x100fe20000010000 */
[--C-:B------:R-:W-:Y:S01]  /*0610*/  FADD.FTZ R66, R66, -R3.reuse ;  /* 0x8000000342427221 */ /* 0x100fe20000010000 */
[----:B------:R-:W-:Y:S01]  /*0620*/  FADD.FTZ R60, R67, -R3 ;  /* 0x80000003433c7221 */ /* 0x000fe20000010000 */
[----:B-----5:R-:W-:Y:S01]  /*0630*/  FMUL.FTZ R3, R9, R74 ;  /* 0x0000004a09037220 */ /* 0x020fe20000410000 */
[----:B------:R-:W-:Y:S02]  /*0640*/  HADD2.F32 R61, -RZ, R68.H0_H0 ;  /* 0x20000044ff3d7230 */ /* 0x000fe40000004100 */
[----:B------:R-:W-:-:S02]  /*0650*/  HADD2.F32 R65, -RZ, R70.H0_H0 ;  /* 0x20000046ff417230 */ /* 0x000fc40000004100 */
[----:B------:R-:W-:Y:S02]  /*0660*/  HADD2.F32 R70, -RZ, R70.H1_H1 ;  /* 0x30000046ff467230 */ /* 0x000fe40000004100 */
[-C--:B------:R-:W-:Y:S01]  /*0670*/  FMUL.FTZ R86, R86, R61.reuse ;  /* 0x0000003d56567220 */ /* 0x080fe20000410000 */
[----:B------:R-:W-:Y:S01]  /*0680*/  FADD.FTZ R44, R44, R61 ;  /* 0x0000003d2c2c7221 */ /* 0x000fe20000010000 */
[----:B------:R-:W-:Y:S01]  /*0690*/  FFMA.FTZ R40, R3, R61, R40 ;  /* 0x0000003d03287223 */ /* 0x000fe20000010028 */
[----:B------:R-:W-:Y:S02]  /*06a0*/  HADD2.F32 R61, -RZ, R22.H1_H1 ;  /* 0x30000016ff3d7230 */ /* 0x000fe40000004100 */
[C---:B------:R-:W-:Y:S01]  /*06b0*/  FMUL.FTZ R81, R9.reuse, R62 ;  /* 0x0000003e09517220 */ /* 0x040fe20000410000 */
[----:B------:R-:W-:Y:S02]  /*06c0*/  HADD2.F32 R63, -RZ, R69.H0_H0 ;  /* 0x20000045ff3f7230 */ /* 0x000fe40000004100 */
[----:B------:R-:W-:Y:S01]  /*06d0*/  FMUL.FTZ R84, R9, R84 ;  /* 0x0000005409547220 */ /* 0x000fe20000410000 */
[----:B------:R-:W-:-:S02]  /*06e0*/  HADD2.F32 R68, -RZ, R68.H1_H1 ;  /* 0x30000044ff447230 */ /* 0x000fc40000004100 */
[----:B------:R-:W-:Y:S01]  /*06f0*/  FMUL.FTZ R74, R61, R70 ;  /* 0x000000463d4a7220 */ /* 0x000fe20000410000 */
[----:B------:R-:W-:Y:S02]  /*0700*/  HADD2.F32 R69, -RZ, R69.H1_H1 ;  /* 0x30000045ff457230 */ /* 0x000fe40000004100 */
[C---:B------:R-:W-:Y:S01]  /*0710*/  FMUL.FTZ R80, R9.reuse, R80 ;  /* 0x0000005009507220 */ /* 0x040fe20000410000 */
[--C-:B-1----:R-:W-:Y:S02]  /*0720*/  HADD2.F32 R11, -RZ, R71.reuse.H0_H0 ;  /* 0x20000047ff0b7230 */ /* 0x102fe40000004100 */
[C---:B------:R-:W-:Y:S01]  /*0730*/  FMUL.FTZ R76, R9.reuse, R76 ;  /* 0x0000004c094c7220 */ /* 0x040fe20000410000 */
[----:B------:R-:W-:Y:S02]  /*0740*/  HADD2.F32 R10, -RZ, R71.H1_H1 ;  /* 0x30000047ff0a7230 */ /* 0x000fe40000004100 */
[----:B------:R-:W-:Y:S01]  /*0750*/  FMUL.FTZ R71, R9, R66 ;  /* 0x0000004209477220 */ /* 0x000fe20000410000 */
[----:B------:R-:W-:-:S02]  /*0760*/  HADD2.F32 R62, -RZ, R23.H0_H0 ;  /* 0x20000017ff3e7230 */ /* 0x000fc40000004100 */
[----:B------:R-:W-:Y:S02]  /*0770*/  HADD2.F32 R61, -RZ, R23.H1_H1 ;  /* 0x30000017ff3d7230 */ /* 0x000fe40000004100 */
[-C--:B------:R-:W-:Y:S01]  /*0780*/  FMUL.FTZ R82, R82, R68.reuse ;  /* 0x0000004452527220 */ /* 0x080fe20000410000 */
[----:B------:R-:W-:Y:S01]  /*0790*/  FADD.FTZ R45, R45, R68 ;  /* 0x000000442d2d7221 */ /* 0x000fe20000010000 */
[----:B------:R-:W-:Y:S01]  /*07a0*/  FFMA.FTZ R41, R84, R68, R41 ;  /* 0x0000004454297223 */ /* 0x000fe20000010029 */
[-C--:B------:R-:W-:Y:S01]  /*07b0*/  FMUL.FTZ R78, R78, R69.reuse ;  /* 0x000000454e4e7220 */ /* 0x080fe20000410000 */
[----:B------:R-:W-:Y:S01]  /*07c0*/  FADD.FTZ R47, R47, R69 ;  /* 0x000000452f2f7221 */ /* 0x000fe20000010000 */
[----:B------:R-:W-:Y:S01]  /*07d0*/  FFMA.FTZ R43, R80, R69, R43 ;  /* 0x00000045502b7223 */ /* 0x000fe2000001002b */
[----:B------:R-:W-:Y:S01]  /*07e0*/  FADD.FTZ R49, R49, R70 ;  /* 0x0000004631317221 */ /* 0x000fe20000010000 */
[----:B------:R-:W-:Y:S01]  /*07f0*/  FFMA.FTZ R37, R76, R70, R37 ;  /* 0x000000464c257223 */ /* 0x000fe20000010025 */
[-C--:B------:R-:W-:Y:S01]  /*0800*/  FMUL.FTZ R69, R62, R11.reuse ;  /* 0x0000000b3e457220 */ /* 0x080fe20000410000 */
[----:B------:R-:W-:Y:S01]  /*0810*/  FADD.FTZ R50, R50, R11 ;  /* 0x0000000b32327221 */ /* 0x000fe20000010000 */
[----:B------:R-:W-:Y:S01]  /*0820*/  FFMA.FTZ R38, R71, R11, R38 ;  /* 0x0000000b47267223 */ /* 0x000fe20000010026 */
[----:B------:R-:W-:Y:S01]  /*0830*/  FMUL.FTZ R70, R9, R60 ;  /* 0x0000003c09467220 */ /* 0x000fe20000410000 */
[----:B------:R-:W-:Y:S01]  /*0840*/  FMUL.FTZ R68, R61, R10 ;  /* 0x0000000a3d447220 */ /* 0x000fe20000410000 */
[----:B------:R-:W-:Y:S01]  /*0850*/  FADD.FTZ R11, RZ, R86 ;  /* 0x00000056ff0b7221 */ /* 0x000fe20000010000 */
[----:B------:R-:W-:Y:S01]  /*0860*/  FFMA.FTZ R61, R3, R86, RZ ;  /* 0x00000056033d7223 */ /* 0x000fe200000100ff */
[----:B------:R-:W-:Y:S01]  /*0870*/  FADD.FTZ R51, R51, R10 ;  /* 0x0000000a33337221 */ /* 0x000fe20000010000 */
[----:B------:R-:W-:Y:S01]  /*0880*/  FFMA.FTZ R39, R70, R10, R39 ;  /* 0x0000000a46277223 */ /* 0x000fe20000010027 */
        /* <DEDUP_REMOVED lines=15> */
[----:B------:R-:W-:Y:S01]  /*0980*/  SHF.R.U32.HI R62, RZ, 0x10, R73 ;  /* 0x00000010ff3e7819 */ /* 0x000fe20000011649 */
[----:B------:R-:W-:Y:S01]  /*0990*/  FADD.FTZ R63, R10, R69 ;  /* 0x000000450a3f7221 */ /* 0x000fe20000010000 */
[----:B------:R-:W-:Y:S01]  /*09a0*/  SHF.R.U32.HI R85, RZ, 0x18, R73 ;  /* 0x00000018ff557819 */ /* 0x000fe20000011649 */
[----:B------:R-:W-:Y:S01]  /*09b0*/  FFMA.FTZ R83, R71, R69, R60 ;  /* 0x0000004547537223 */ /* 0x000fe2000001003c */
[----:B------:R-:W-:Y:S01]  /*09c0*/  FADD.FTZ R48, R48, R65 ;  /* 0x0000004130307221 */ /* 0x000fe20000010000 */
[----:B------:R-:W-:Y:S01]  /*09d0*/  FFMA.FTZ R36, R77, R65, R36 ;  /* 0x000000414d247223 */ /* 0x000fe20000010024 */
[C-C-:B------:R-:W-:Y:S01]  /*09e0*/  SHF.R.U64 R67, R72.reuse, 0x8, R73.reuse ;  /* 0x0000000848437819 */ /* 0x140fe20000001249 */
[----:B------:R-:W-:Y:S01]  /*09f0*/  FADD.FTZ R63, R63, R68 ;  /* 0x000000443f3f7221 */ /* 0x000fe20000010000 */
[----:B------:R-:W-:Y:S01]  /*0a00*/  SHF.R.U64 R66, R72, 0x10, R73 ;  /* 0x0000001048427819 */ /* 0x000fe20000001249 */
[----:B------:R-:W-:Y:S01]  /*0a10*/  FFMA.FTZ R83, R70, R68, R83 ;  /* 0x0000004446537223 */ /* 0x000fe20000010053 */
[----:B------:R-:W-:-:S02]  /*0a20*/  SHF.R.U64 R65, R72, 0x18, R73 ;  /* 0x0000001848417819 */ /* 0x000fc40000001249 */
[----:B------:R-:W-:Y:S02]  /*0a30*/  SHF.R.U32.HI R64, RZ, 0x8, R73 ;  /* 0x00000008ff407819 */ /* 0x000fe40000011649 */
[----:B------:R-:W-:Y:S02]  /*0a40*/  PRMT R11, R62, 0x7610, R11 ;  /* 0x000076103e0b7816 */ /* 0x000fe4000000000b */
[----:B------:R-:W-:-:S07]  /*0a50*/  PRMT R10, R85, 0x7610, R10 ;  /* 0x00007610550a7816 */ /* 0x000fce000000000a */
.L_x_4019:
[----:B------:R-:W-:Y:S05]  /*0a60*/  BSYNC.RECONVERGENT B1 ;  /* 0x0000000000017941 */ /* 0x000fea0003800200 */
.L_x_4018:
        /* <DEDUP_REMOVED lines=20> */
.L_x_4041:
        /* <DEDUP_REMOVED lines=18> */
[----:B------:R-:W-:-:S03]  /*0cd0*/  LOP3.LUT P1, RZ, R72, 0xff, RZ, 0xc0, !PT ;  /* 0x000000ff48ff7812 */ /* 0x000fc6000782c0ff */
[----:B------:R-:W-:-:S04]  /*0ce0*/  FADD.FTZ R90, R86, -R83 ;  /* 0x80000053565a7221 */ /* 0x000fc80000010000 */
[----:B-----5:R-:W-:-:S04]  /*0cf0*/  FMUL.FTZ R83, R9, R90 ;  /* 0x0000005a09537220 */ /* 0x020fc80000410000 */
[----:B------:R-:W-:Y:S02]  /*0d00*/  FMUL.FTZ R83, R83, R8 ;  /* 0x0000000853537220 */ /* 0x000fe40000410000 */
[----:B------:R-:W-:Y:S02]  /*0d10*/  @P1 HADD2.F32 R85, -RZ, R60.H0_H0 ;  /* 0x2000003cff551230 */ /* 0x000fe40000004100 */
[----:B------:R-:W-:Y:S01]  /*0d20*/  FMUL.FTZ R90, R83, UR15 ;  /* 0x0000000f535a7c20 */ /* 0x000fe20008410000 */
[----:B------:R-:W-:-:S03]  /*0d30*/  HFMA2 R83, -RZ, RZ, 0, 0 ;  /* 0x00000000ff537431 */ /* 0x000fc600000001ff */
[----:B------:R-:W-:Y:S01]  /*0d40*/  @P1 FMUL.FTZ R83, R90, R85 ;  /* 0x000000555a531220 */ /* 0x000fe20000410000 */
[----:B------:R-:W-:-:S03]  /*0d50*/  @P1 HADD2.F32 R85, -RZ, R24.H0_H0 ;  /* 0x20000018ff551230 */ /* 0x000fc60000004100 */
[----:B------:R-:W-:Y:S01]  /*0d60*/  FADD.FTZ R28, R28, R83 ;  /* 0x000000531c1c7221 */ /* 0x000fe20000010000 */
[----:B------:R-:W-:Y:S01]  /*0d70*/  MOV R83, RZ ;  /* 0x000000ff00537202 */ /* 0x000fe20000000f00 */
[----:B------:R-:W-:Y:S01]  /*0d80*/  @P1 FMUL.FTZ R83, R90, R85 ;  /* 0x000000555a531220 */ /* 0x000fe20000410000 */
[----:B------:R-:W-:Y:S01]  /*0d90*/  FFMA.FTZ R85, R84, R88, R87 ;  /* 0x0000005854557223 */ /* 0x000fe20000010057 */
[----:B------:R-:W-:-:S03]  /*0da0*/  LOP3.LUT P1, RZ, R67, 0xff, RZ, 0xc0, !PT ;  /* 0x000000ff43ff7812 */ /* 0x000fc6000782c0ff */
[----:B------:R-:W-:-:S04]  /*0db0*/  FADD.FTZ R90, R82, -R85 ;  /* 0x80000055525a7221 */ /* 0x000fc80000010000 */
[----:B------:R-:W-:-:S04]  /*0dc0*/  FMUL.FTZ R85, R9, R90 ;  /* 0x0000005a09557220 */ /* 0x000fc80000410000 */
[----:B------:R-:W-:Y:S02]  /*0dd0*/  FMUL.FTZ R85, R85, R8 ;  /* 0x0000000855557220 */ /* 0x000fe40000410000 */
[----:B------:R-:W-:Y:S02]  /*0de0*/  @P1 HADD2.F32 R89, -RZ, R60.H1_H1 ;  /* 0x3000003cff591230 */ /* 0x000fe40000004100 */
[----:B------:R-:W-:Y:S02]  /*0df0*/  HFMA2 R60, -RZ, RZ, 0, 0 ;  /* 0x00000000ff3c7431 */ /* 0x000fe400000001ff */
[----:B------:R-:W-:Y:S01]  /*0e00*/  FMUL.FTZ R90, R85, UR15 ;  /* 0x0000000f555a7c20 */ /* 0x000fe20008410000 */
[----:B------:R-:W-:-:S03]  /*0e10*/  @P1 HADD2.F32 R85, -RZ, R24.H1_H1 ;  /* 0x30000018ff551230 */ /* 0x000fc60000004100 */
[----:B------:R-:W-:-:S04]  /*0e20*/  @P1 FMUL.FTZ R60, R90, R89 ;  /* 0x000000595a3c1220 */ /* 0x000fc80000410000 */
[----:B------:R-:W-:Y:S01]  /*0e30*/  FADD.FTZ R29, R29, R60 ;  /* 0x0000003c1d1d7221 */ /* 0x000fe20000010000 */
[----:B------:R-:W-:Y:S01]  /*0e40*/  MOV R60, RZ ;  /* 0x000000ff003c7202 */ /* 0x000fe20000000f00 */
[----:B------:R-:W-:Y:S01]  /*0e50*/  @P1 FMUL.FTZ R60, R90, R85 ;  /* 0x000000555a3c1220 */ /* 0x000fe20000410000 */
[----:B------:R-:W-:Y:S01]  /*0e60*/  FFMA.FTZ R90, R81, R88, R87 ;  /* 0x00000058515a7223 */ /* 0x000fe20000010057 */
[----:B------:R-:W-:-:S03]  /*0e70*/  LOP3.LUT P1, RZ, R66, 0xff, RZ, 0xc0, !PT ;  /* 0x000000ff42ff7812 */ /* 0x000fc6000782c0ff */
[----:B------:R-:W-:Y:S01]  /*0e80*/  FADD.FTZ R90, R79, -R90 ;  /* 0x8000005a4f5a7221 */ /* 0x000fe20000010000 */
[----:B------:R-:W-:-:S03]  /*0e90*/  F2FP.F16.F32.PACK_AB R60, R60, R83 ;  /* 0x000000533c3c723e */ /* 0x000fc600000000ff */
[----:B------:R-:W-:-:S04]  /*0ea0*/  FMUL.FTZ R85, R9, R90 ;  /* 0x0000005a09557220 */ /* 0x000fc80000410000 */
        /* <DEDUP_REMOVED lines=12> */
[----:B------:R-:W-:Y:S01]  /*0f70*/  FMUL.FTZ R89, R9, R90 ;  /* 0x0000005a09597220 */ /* 0x000fe20000410000 */
[----:B------:R-:W-:-:S03]  /*0f80*/  HFMA2 R90, -RZ, RZ, 0, 0 ;  /* 0x00000000ff5a7431 */ /* 0x000fc600000001ff */
[----:B------:R-:W-:Y:S02]  /*0f90*/  FMUL.FTZ R89, R89, R8 ;  /* 0x0000000859597220 */ /* 0x000fe40000410000 */
[----:B------:R-:W-:Y:S02]  /*0fa0*/  @P1 HADD2.F32 R61, -RZ, R61.H1_H1 ;  /* 0x3000003dff3d1230 */ /* 0x000fe40000004100 */
[----:B------:R-:W-:-:S04]  /*0fb0*/  FMUL.FTZ R92, R89, UR15 ;  /* 0x0000000f595c7c20 */ /* 0x000fc80008410000 */
[----:B------:R-:W-:Y:S01]  /*0fc0*/  @P1 FMUL.FTZ R90, R92, R61 ;  /* 0x0000003d5c5a1220 */ /* 0x000fe20000410000 */
[----:B------:R-:W-:-:S03]  /*0fd0*/  @P1 HADD2.F32 R61, -RZ, R25.H1_H1 ;  /* 0x30000019ff3d1230 */ /* 0x000fc60000004100 */
[----:B------:R-:W-:Y:S01]  /*0fe0*/  FADD.FTZ R31, R31, R90 ;  /* 0x0000005a1f1f7221 */ /* 0x000fe20000010000 */
[----:B------:R-:W-:Y:S02]  /*0ff0*/  CS2R R90, SRZ ;  /* 0x00000000005a7805 */ /* 0x000fe4000001ff00 */
[----:B------:R-:W-:Y:S01]  /*1000*/  @P1 FMUL.FTZ R90, R92, R61 ;  /* 0x0000003d5c5a1220 */ /* 0x000fe20000410000 */
[----:B------:R-:W-:Y:S01]  /*1010*/  FFMA.FTZ R92, R77, R88, R87 ;  /* 0x000000584d5c7223 */ /* 0x000fe20000010057 */
[----:B------:R-:W-:-:S03]  /*1020*/  LOP3.LUT P1, RZ, R73, 0xff, RZ, 0xc0, !PT ;  /* 0x000000ff49ff7812 */ /* 0x000fc6000782c0ff */
[----:B------:R-:W-:-:S04]  /*1030*/  FADD.FTZ R92, R75, -R92 ;  /* 0x8000005c4b5c7221 */ /* 0x000fc80000010000 */
[----:B------:R-:W-:-:S04]  /*1040*/  FMUL.FTZ R61, R9, R92 ;  /* 0x0000005c093d7220 */ /* 0x000fc80000410000 */
[----:B------:R-:W-:Y:S02]  /*1050*/  FMUL.FTZ R61, R61, R8 ;  /* 0x000000083d3d7220 */ /* 0x000fe40000410000 */
[----:B------:R-:W-:Y:S02]  /*1060*/  @P1 HADD2.F32 R92, -RZ, R62.H0_H0 ;  /* 0x2000003eff5c1230 */ /* 0x000fe40000004100 */
[----:B------:R-:W-:Y:S01]  /*1070*/  FMUL.FTZ R89, R61, UR15 ;  /* 0x0000000f3d597c20 */ /* 0x000fe20008410000 */
[----:B------:R-:W-:-:S03]  /*1080*/  MOV R61, RZ ;  /* 0x000000ff003d7202 */ /* 0x000fc60000000f00 */
[----:B------:R-:W-:Y:S01]  /*1090*/  @P1 FMUL.FTZ R61, R89, R92 ;  /* 0x0000005c593d1220 */ /* 0x000fe20000410000 */
[----:B------:R-:W-:-:S03]  /*10a0*/  @P1 HADD2.F32 R92, -RZ, R26.H0_H0 ;  /* 0x2000001aff5c1230 */ /* 0x000fc60000004100 */
[----:B------:R-:W-:Y:S01]  /*10b0*/  FADD.FTZ R32, R32, R61 ;  /* 0x0000003d20207221 */ /* 0x000fe20000010000 */
[----:B------:R-:W-:Y:S02]  /*10c0*/  HFMA2 R61, -RZ, RZ, 0, 0 ;  /* 0x00000000ff3d7431 */ /* 0x000fe400000001ff */
[----:B------:R-:W-:Y:S01]  /*10d0*/  @P1 FMUL.FTZ R61, R89, R92 ;  /* 0x0000005c593d1220 */ /* 0x000fe20000410000 */
[----:B------:R-:W-:Y:S01]  /*10e0*/  FFMA.FTZ R89, R76, R88, R87 ;  /* 0x000000584c597223 */ /* 0x000fe20000010057 */
[----:B------:R-:W-:-:S03]  /*10f0*/  LOP3.LUT P1, RZ, R64, 0xff, RZ, 0xc0, !PT ;  /* 0x000000ff40ff7812 */ /* 0x000fc6000782c0ff */
[----:B------:R-:W-:-:S04]  /*1100*/  FADD.FTZ R92, R74, -R89 ;  /* 0x800000594a5c7221 */ /* 0x000fc80000010000 */
[----:B------:R-:W-:-:S04]  /*1110*/  FMUL.FTZ R89, R9, R92 ;  /* 0x0000005c09597220 */ /* 0x000fc80000410000 */
[----:B------:R-:W-:Y:S02]  /*1120*/  FMUL.FTZ R89, R89, R8 ;  /* 0x0000000859597220 */ /* 0x000fe40000410000 */
[----:B------:R-:W-:Y:S01]  /*1130*/  @P1 HADD2.F32 R92, -RZ, R62.H1_H1 ;  /* 0x3000003eff5c1230 */ /* 0x000fe20000004100 */
[----:B------:R-:W-:Y:S01]  /*1140*/  MOV R62, RZ ;  /* 0x000000ff003e7202 */ /* 0x000fe20000000f00 */
[----:B------:R-:W-:-:S04]  /*1150*/  FMUL.FTZ R89, R89, UR15 ;  /* 0x0000000f59597c20 */ /* 0x000fc80008410000 */
[----:B------:R-:W-:Y:S01]  /*1160*/  @P1 FMUL.FTZ R62, R89, R92 ;  /* 0x0000005c593e1220 */ /* 0x000fe20000410000 */
[----:B------:R-:W-:-:S03]  /*1170*/  @P1 HADD2.F32 R92, -RZ, R26.H1_H1 ;  /* 0x3000001aff5c1230 */ /* 0x000fc60000004100 */
[----:B------:R-:W-:Y:S01]  /*1180*/  FADD.FTZ R33, R33, R62 ;  /* 0x0000003e21217221 */ /* 0x000fe20000010000 */
[----:B------:R-:W-:Y:S02]  /*1190*/  HFMA2 R62, -RZ, RZ, 0, 0 ;  /* 0x00000000ff3e7431 */ /* 0x000fe400000001ff */
[----:B------:R-:W-:Y:S01]  /*11a0*/  @P1 FMUL.FTZ R62, R89, R92 ;  /* 0x0000005c593e1220 */ /* 0x000fe20000410000 */
[-CC-:B------:R-:W-:Y:S01]  /*11b0*/  FFMA.FTZ R92, R71, R88.reuse, R87.reuse ;  /* 0x00000058475c7223 */ /* 0x180fe20000010057 */
[----:B------:R-:W-:Y:S01]  /*11c0*/  LOP3.LUT P1, RZ, R11, 0xff, RZ, 0xc0, !PT ;  /* 0x000000ff0bff7812 */ /* 0x000fe2000782c0ff */
[----:B------:R-:W-:Y:S02]  /*11d0*/  FFMA.FTZ R87, R70, R88, R87 ;  /* 0x0000005846577223 */ /* 0x000fe40000010057 */
[----:B------:R-:W-:Y:S01]  /*11e0*/  FADD.FTZ R92, R69, -R92 ;  /* 0x8000005c455c7221 */ /* 0x000fe20000010000 */
[----:B------:R-:W-:Y:S01]  /*11f0*/  F2FP.F16.F32.PACK_AB R62, R62, R61 ;  /* 0x0000003d3e3e723e */ /* 0x000fe200000000ff */
[----:B------:R-:W-:Y:S01]  /*1200*/  FADD.FTZ R88, R68, -R87 ;  /* 0x8000005744587221 */ /* 0x000fe20000010000 */
[----:B------:R-:W-:Y:S01]  /*1210*/  F2FP.F16.F32.PACK_AB R61, R90, R85 ;  /* 0x000000555a3d723e */ /* 0x000fe200000000ff */
[----:B------:R-:W-:-:S02]  /*1220*/  FMUL.FTZ R89, R9, R92 ;  /* 0x0000005c09597220 */ /* 0x000fc40000410000 */
[----:B------:R-:W-:Y:S01]  /*1230*/  FMUL.FTZ R9, R9, R88 ;  /* 0x0000005809097220 */ /* 0x000fe20000410000 */
[----:B------:R-:W-:Y:S01]  /*1240*/  MOV R88, RZ ;  /* 0x000000ff00587202 */ /* 0x000fe20000000f00 */
[-C--:B------:R-:W-:Y:S02]  /*1250*/  FMUL.FTZ R89, R89, R8.reuse ;  /* 0x0000000859597220 */ /* 0x080fe40000410000 */
[----:B------:R-:W-:Y:S02]  /*1260*/  @P1 HADD2.F32 R92, -RZ, R63.H0_H0 ;  /* 0x2000003fff5c1230 */ /* 0x000fe40000004100 */
[----:B------:R-:W-:Y:S01]  /*1270*/  FMUL.FTZ R9, R9, R8 ;  /* 0x0000000809097220 */ /* 0x000fe20000410000 */
[----:B------:R-:W-:Y:S01]  /*1280*/  FMUL.FTZ R89, R89, UR15 ;  /* 0x0000000f59597c20 */ /* 0x000fe20008410000 */
[----:B------:R-:W-:-:S03]  /*1290*/  HFMA2 R8, -RZ, RZ, 0, 0 ;  /* 0x00000000ff087431 */ /* 0x000fc600000001ff */
[----:B------:R-:W-:Y:S01]  /*12a0*/  @P1 FMUL.FTZ R91, R89, R92 ;  /* 0x0000005c595b1220 */ /* 0x000fe20000410000 */
[----:B------:R-:W-:-:S03]  /*12b0*/  @P1 HADD2.F32 R92, -RZ, R27.H0_H0 ;  /* 0x2000001bff5c1230 */ /* 0x000fc60000004100 */
[----:B------:R-:W-:Y:S01]  /*12c0*/  FADD.FTZ R34, R34, R91 ;  /* 0x0000005b22227221 */ /* 0x000fe20000010000 */
[----:B------:R-:W-:Y:S01]  /*12d0*/  MOV R91, RZ ;  /* 0x000000ff005b7202 */ /* 0x000fe20000000f00 */
[----:B------:R-:W-:Y:S01]  /*12e0*/  @P1 FMUL.FTZ R91, R89, R92 ;  /* 0x0000005c595b1220 */ /* 0x000fe20000410000 */
[----:B------:R-:W-:Y:S01]  /*12f0*/  LOP3.LUT P1, RZ, R10, 0xff, RZ, 0xc0, !PT ;  /* 0x000000ff0aff7812 */ /* 0x000fe2000782c0ff */
[----:B------:R-:W-:-:S12]  /*1300*/  FMUL.FTZ R92, R9, UR15 ;  /* 0x0000000f095c7c20 */ /* 0x000fd80008410000 */
[----:B------:R-:W-:Y:S02]  /*1310*/  @P1 HADD2.F32 R9, -RZ, R27.H1_H1 ;  /* 0x3000001bff091230 */ /* 0x000fe40000004100 */
[----:B------:R-:W-:-:S03]  /*1320*/  @P1 HADD2.F32 R63, -RZ, R63.H1_H1 ;  /* 0x3000003fff3f1230 */ /* 0x000fc60000004100 */
[C---:B------:R-:W-:Y:S02]  /*1330*/  @P1 FMUL.FTZ R88, R92.reuse, R9 ;  /* 0x000000095c581220 */ /* 0x040fe40000410000 */
[----:B------:R-:W-:-:S03]  /*1340*/  @P1 FMUL.FTZ R8, R92, R63 ;  /* 0x0000003f5c081220 */ /* 0x000fc60000410000 */
[----:B------:R-:W-:Y:S01]  /*1350*/  F2FP.F16.F32.PACK_AB R63, R88, R91 ;  /* 0x0000005b583f723e */ /* 0x000fe200000000ff */
[----:B------:R-:W-:Y:S01]  /*1360*/  FADD.FTZ R35, R35, R8 ;  /* 0x0000000823237221 */ /* 0x000fe20000010000 */
[----:B------:R-:W-:Y:S06]  /*1370*/  BRA `(.L_x_4025) ;  /* 0x0000001400247947 */ /* 0x000fec0003800000 */
.L_x_4024:
[-CC-:B------:R-:W-:Y:S01]  /*1380*/  FFMA.FTZ R53, R3, R88.reuse, R87.reuse ;  /* 0x0000005803357223 */ /* 0x180fe20000010057 */
[----:B------:R-:W-:Y:S01]  /*1390*/  LOP3.LUT P1, RZ, R72, 0xff, RZ, 0xc0, !PT ;  /* 0x000000ff48ff7812 */ /* 0x000fe2000782c0ff */
[----:B------:R-:W-:Y:S01]  /*13a0*/  FFMA.FTZ R55, R84, R88, R87 ;  /* 0x0000005854377223 */ /* 0x000fe20000010057 */
[----:B------:R-:W-:Y:S01]  /*13b0*/  LOP3.LUT P2, RZ, R67, 0xff, RZ, 0xc0, !PT ;  /* 0x000000ff43ff7812 */ /* 0x000fe2000784c0ff */
[----:B------:R-:W-:Y:S01]  /*13c0*/  FADD.FTZ R56, R86, -R53 ;  /* 0x8000003556387221 */ /* 0x000fe20000010000 */
[----:B------:R-:W-:Y:S02]  /*13d0*/  HFMA2 R53, -RZ, RZ, 0, 0 ;  /* 0x00000000ff357431 */ /* 0x000fe400000001ff */
[----:B------:R-:W-:Y:S01]  /*13e0*/  FADD.FTZ R54, R82, -R55 ;  /* 0x8000003752367221 */ /* 0x000fe20000010000 */
[----:B0-----:R-:W-:Y:S01]  /*13f0*/  MOV R83, RZ ;  /* 0x000000ff00537202 */ /* 0x001fe20000000f00 */
        /* <DEDUP_REMOVED lines=8> */
[----:B------:R-:W-:Y:S01]  /*1480*/  FMUL.FTZ R54, R54, UR15 ;  /* 0x0000000f36367c20 */ /* 0x000fe20008410000 */
[-C--:B------:R-:W-:Y:S01]  /*1490*/  @P1 FMUL.FTZ R53, R55, R52.reuse ;  /* 0x0000003437351220 */ /* 0x080fe20000410000 */
[----:B------:R-:W-:Y:S02]  /*14a0*/  @P2 HADD2.F32 R55, -RZ, R60.H1_H1 ;  /* 0x3000003cff372230 */ /* 0x000fe40000004100 */
[----:B------:R-:W-:Y:S01]  /*14b0*/  @P1 FMUL.FTZ R83, R59, R52 ;  /* 0x000000343b531220 */ /* 0x000fe20000410000 */
[----:B------:R-:W-:Y:S01]  /*14c0*/  HFMA2 R52, -RZ, RZ, 0, 0 ;  /* 0x00000000ff347431 */ /* 0x000fe200000001ff */
[----:B------:R-:W-:Y:S01]  /*14d0*/  MOV R60, RZ ;  /* 0x000000ff003c7202 */ /* 0x000fe20000000f00 */
[----:B------:R-:W-:Y:S01]  /*14e0*/  FADD.FTZ R28, R28, R53 ;  /* 0x000000351c1c7221 */ /* 0x000fe20000010000 */
[----:B------:R-:W-:Y:S01]  /*14f0*/  @P2 FMUL.FTZ R52, R55, R54 ;  /* 0x0000003637342220 */ /* 0x000fe20000410000 */
[----:B------:R-:W-:Y:S01]  /*1500*/  @P2 HADD2.F32 R55, -RZ, R24.H1_H1 ;  /* 0x30000018ff372230 */ /* 0x000fe20000004100 */
[----:B------:R-:W-:-:S02]  /*1510*/  LOP3.LUT P1, RZ, R66, 0xff, RZ, 0xc0, !PT ;  /* 0x000000ff42ff7812 */ /* 0x000fc4000782c0ff */
[----:B------:R-:W-:Y:S01]  /*1520*/  FADD.FTZ R29, R29, R52 ;  /* 0x000000341d1d7221 */ /* 0x000fe20000010000 */
[--C-:B------:R-:W-:Y:S01]  /*1530*/  FFMA.FTZ R52, R77, R88, R87.reuse ;  /* 0x000000584d347223 */ /* 0x100fe20000010057 */
[----:B------:R-:W-:Y:S01]  /*1540*/  @P2 FMUL.FTZ R60, R55, R54 ;  /* 0x00000036373c2220 */ /* 0x000fe20000410000 */
[----:B------:R-:W-:Y:S01]  /*1550*/  FFMA.FTZ R54, R81, R88, R87 ;  /* 0x0000005851367223 */ /* 0x000fe20000010057 */
[----:B------:R-:W-:Y:S02]  /*1560*/  HFMA2 R55, -RZ, RZ, 0, 0 ;  /* 0x00000000ff377431 */ /* 0x000fe400000001ff */
[----:B------:R-:W-:Y:S01]  /*1570*/  FADD.FTZ R52, R75, -R52 ;  /* 0x800000344b347221 */ /* 0x000fe20000010000 */
[----:B------:R-:W-:Y:S01]  /*1580*/  FADD.FTZ R54, R79, -R54 ;  /* 0x800000364f367221 */ /* 0x000fe20000010000 */
[----:B------:R-:W-:Y:S02]  /*1590*/  F2FP.F16.F32.PACK_AB R60, R60, R83 ;  /* 0x000000533c3c723e */ /* 0x000fe400000000ff */
[C---:B------:R-:W-:Y:S01]  /*15a0*/  FMUL.FTZ R52, R9.reuse, R52 ;  /* 0x0000003409347220 */ /* 0x040fe20000410000 */
[----:B------:R-:W-:Y:S01]  /*15b0*/  FMUL.FTZ R58, R9, R54 ;  /* 0x00000036093a7220 */ /* 0x000fe20000410000 */
[----:B------:R-:W-:-:S02]  /*15c0*/  @P1 HADD2.F32 R59, -RZ, R61.H0_H0 ;  /* 0x2000003dff3b1230 */ /* 0x000fc40000004100 */
[-C--:B------:R-:W-:Y:S01]  /*15d0*/  FMUL.FTZ R53, R52, R8.reuse ;  /* 0x0000000834357220 */ /* 0x080fe20000410000 */
[----:B------:R-:W-:Y:S02]  /*15e0*/  @P1 HADD2.F32 R89, -RZ, R25.H0_H0 ;  /* 0x20000019ff591230 */ /* 0x000fe40000004100 */
[----:B------:R-:W-:Y:S01]  /*15f0*/  FMUL.FTZ R54, R58, R8 ;  /* 0x000000083a367220 */ /* 0x000fe20000410000 */
[----:B------:R-:W-:-:S03]  /*1600*/  FMUL.FTZ R53, R53, UR15 ;  /* 0x0000000f35357c20 */ /* 0x000fc60008410000 */
[----:B------:R-:W-:-:S04]  /*1610*/  FMUL.FTZ R54, R54, UR15 ;  /* 0x0000000f36367c20 */ /* 0x000fc80008410000 */
[----:B------:R-:W-:Y:S01]  /*1620*/  @P1 FMUL.FTZ R55, R59, R54 ;  /* 0x000000363b371220 */ /* 0x000fe20000410000 */
[----:B------:R-:W-:Y:S01]  /*1630*/  FFMA.FTZ R59, R80, R88, R87 ;  /* 0x00000058503b7223 */ /* 0x000fe20000010057 */
[----:B------:R-:W-:Y:S01]  /*1640*/  @P1 FMUL.FTZ R85, R89, R54 ;  /* 0x0000003659551220 */ /* 0x000fe20000410000 */
[----:B------:R-:W-:Y:S01]  /*1650*/  LOP3.LUT P1, RZ, R65, 0xff, RZ, 0xc0, !PT ;  /* 0x000000ff41ff7812 */ /* 0x000fe2000782c0ff */
[----:B------:R-:W-:Y:S01]  /*1660*/  FADD.FTZ R30, R30, R55 ;  /* 0x000000371e1e7221 */ /* 0x000fe20000010000 */
[----:B------:R-:W-:Y:S01]  /*1670*/  FADD.FTZ R54, R78, -R59 ;  /* 0x8000003b4e367221 */ /* 0x000fe20000010000 */
[----:B------:R-:W-:Y:S02]  /*1680*/  HFMA2 R55, -RZ, RZ, 0, 0 ;  /* 0x00000000ff377431 */ /* 0x000fe400000001ff */
[----:B------:R-:W-:Y:S02]  /*1690*/  HFMA2 R89, -RZ, RZ, 0, 0 ;  /* 0x00000000ff597431 */ /* 0x000fe400000001ff */
[----:B------:R-:W-:-:S04]  /*16a0*/  FMUL.FTZ R59, R9, R54 ;  /* 0x00000036093b7220 */ /* 0x000fc80000410000 */
[----:B------:R-:W-:Y:S02]  /*16b0*/  FMUL.FTZ R54, R59, R8 ;  /* 0x000000083b367220 */ /* 0x000fe40000410000 */
[----:B------:R-:W-:Y:S02]  /*16c0*/  @P1 HADD2.F32 R90, -RZ, R61.H1_H1 ;  /* 0x3000003dff5a1230 */ /* 0x000fe40000004100 */
[----:B------:R-:W-:Y:S01]  /*16d0*/  FMUL.FTZ R61, R54, UR15 ;  /* 0x0000000f363d7c20 */ /* 0x000fe20008410000 */
[----:B------:R-:W-:Y:S02]  /*16e0*/  @P1 HADD2.F32 R92, -RZ, R25.H1_H1 ;  /* 0x30000019ff5c1230 */ /* 0x000fe40000004100 */
[----:B------:R-:W-:Y:S02]  /*16f0*/  HFMA2 R54, -RZ, RZ, 0, 0 ;  /* 0x00000000ff367431 */ /* 0x000fe400000001ff */
[-C--:B------:R-:W-:Y:S01]  /*1700*/  @P1 FMUL.FTZ R54, R90, R61.reuse ;  /* 0x0000003d5a361220 */ /* 0x080fe20000410000 */
[----:B------:R-:W-:Y:S01]  /*1710*/  MOV R90, RZ ;  /* 0x000000ff005a7202 */ /* 0x000fe20000000f00 */
[----:B------:R-:W-:Y:S01]  /*1720*/  @P1 FMUL.FTZ R90, R92, R61 ;  /* 0x0000003d5c5a1220 */ /* 0x000fe20000410000 */
[----:B------:R-:W-:Y:S01]  /*1730*/  LOP3.LUT P1, RZ, R73, 0xff, RZ, 0xc0, !PT ;  /* 0x000000ff49ff7812 */ /* 0x000fe2000782c0ff */
[----:B------:R-:W-:Y:S01]  /*1740*/  FADD.FTZ R31, R31, R54 ;  /* 0x000000361f1f7221 */ /* 0x000fe20000010000 */
[----:B------:R-:W-:-:S11]  /*1750*/  MOV R61, RZ ;  /* 0x000000ff003d7202 */ /* 0x000fd60000000f00 */
[----:B------:R-:W-:-:S05]  /*1760*/  @P1 HADD2.F32 R54, -RZ, R62.H0_H0 ;  /* 0x2000003eff361230 */ /* 0x000fca0000004100 */
[----:B------:R-:W-:Y:S01]  /*1770*/  @P1 FMUL.FTZ R55, R54, R53 ;  /* 0x0000003536371220 */ /* 0x000fe20000410000 */
[----:B------:R-:W-:-:S03]  /*1780*/  @P1 HADD2.F32 R54, -RZ, R26.H0_H0 ;  /* 0x2000001aff361230 */ /* 0x000fc60000004100 */
[----:B------:R-:W-:Y:S02]  /*1790*/  FADD.FTZ R32, R32, R55 ;  /* 0x0000003720207221 */ /* 0x000fe40000010000 */
[----:B------:R-:W-:Y:S01]  /*17a0*/  @P1 FMUL.FTZ R61, R54, R53 ;  /* 0x00000035363d1220 */ /* 0x000fe20000410000 */
[----:B------:R-:W-:Y:S01]  /*17b0*/  FFMA.FTZ R53, R76, R88, R87 ;  /* 0x000000584c357223 */ /* 0x000fe20000010057 */
[----:B------:R-:W-:-:S03]  /*17c0*/  LOP3.LUT P1, RZ, R64, 0xff, RZ, 0xc0, !PT ;  /* 0x000000ff40ff7812 */ /* 0x000fc6000782c0ff */
[----:B------:R-:W-:-:S04]  /*17d0*/  FADD.FTZ R54, R74, -R53 ;  /* 0x800000354a367221 */ /* 0x000fc80000010000 */
[----:B------:R-:W-:-:S04]  /*17e0*/  FMUL.FTZ R53, R9, R54 ;  /* 0x0000003609357220 */ /* 0x000fc80000410000 */
[----:B------:R-:W-:Y:S02]  /*17f0*/  FMUL.FTZ R54, R53, R8 ;  /* 0x0000000835367220 */ /* 0x000fe40000410000 */
[----:B------:R-:W-:Y:S02]  /*1800*/  @P1 HADD2.F32 R62, -RZ, R62.H1_H1 ;  /* 0x3000003eff3e1230 */ /* 0x000fe40000004100 */
[----:B------:R-:W-:Y:S01]  /*1810*/  FMUL.FTZ R55, R54, UR15 ;  /* 0x0000000f36377c20 */ /* 0x000fe20008410000 */
[----:B------:R-:W-:-:S03]  /*1820*/  HFMA2 R54, -RZ, RZ, 0, 0 ;  /* 0x00000000ff367431 */ /* 0x000fc600000001ff */
[----:B------:R-:W-:Y:S01]  /*1830*/  @P1 FMUL.FTZ R54, R62, R55 ;  /* 0x000000373e361220 */ /* 0x000fe20000410000 */
[----:B------:R-:W-:-:S03]  /*1840*/  MOV R62, RZ ;  /* 0x000000ff003e7202 */ /* 0x000fc60000000f00 */
[----:B------:R-:W-:Y:S01]  /*1850*/  FADD.FTZ R33, R33, R54 ;  /* 0x0000003621217221 */ /* 0x000fe20000010000 */
[----:B------:R-:W-:-:S05]  /*1860*/  @P1 HADD2.F32 R54, -RZ, R26.H1_H1 ;  /* 0x3000001aff361230 */ /* 0x000fca0000004100 */
        /* <DEDUP_REMOVED lines=8> */
[----:B------:R-:W-:-:S04]  /*18f0*/  FMUL.FTZ R54, R9, R54 ;  /* 0x0000003609367220 */ /* 0x000fc80000410000 */
[----:B------:R-:W-:Y:S02]  /*1900*/  FMUL.FTZ R55, R54, R8 ;  /* 0x0000000836377220 */ /* 0x000fe40000410000 */
[----:B------:R-:W-:Y:S02]  /*1910*/  @P1 HADD2.F32 R92, -RZ, R63.H0_H0 ;  /* 0x2000003fff5c1230 */ /* 0x000fe40000004100 */
[----:B------:R-:W-:-:S04]  /*1920*/  FMUL.FTZ R55, R55, UR15 ;  /* 0x0000000f37377c20 */ /* 0x000fc80008410000 */
[----:B------:R-:W-:Y:S01]  /*1930*/  @P1 FMUL.FTZ R89, R92, R55 ;  /* 0x000000375c591220 */ /* 0x000fe20000410000 */
[----:B------:R-:W-:-:S03]  /*1940*/  @P1 HADD2.F32 R92, -RZ, R27.H0_H0 ;  /* 0x2000001bff5c1230 */ /* 0x000fc60000004100 */
[----:B------:R-:W-:Y:S01]  /*1950*/  FADD.FTZ R34, R34, R89 ;  /* 0x0000005922227221 */ /* 0x000fe20000010000 */
[----:B------:R-:W-:Y:S01]  /*1960*/  MOV R89, RZ ;  /* 0x000000ff00597202 */ /* 0x000fe20000000f00 */
[----:B------:R-:W-:Y:S01]  /*1970*/  @P1 FMUL.FTZ R89, R92, R55 ;  /* 0x000000375c591220 */ /* 0x000fe20000410000 */
[----:B------:R-:W-:Y:S01]  /*1980*/  LOP3.LUT P1, RZ, R10, 0xff, RZ, 0xc0, !PT ;  /* 0x000000ff0aff7812 */ /* 0x000fe2000782c0ff */
[----:B------:R-:W-:-:S04]  /*1990*/  FMUL.FTZ R55, R9, R88 ;  /* 0x0000005809377220 */ /* 0x000fc80000410000 */
[----:B------:R-:W-:-:S04]  /*19a0*/  FMUL.FTZ R8, R55, R8 ;  /* 0x0000000837087220 */ /* 0x000fc80000410000 */
[----:B------:R-:W-:Y:S01]  /*19b0*/  FMUL.FTZ R9, R8, UR15 ;  /* 0x0000000f08097c20 */ /* 0x000fe20008410000 */
[----:B------:R-:W-:-:S03]  /*19c0*/  HFMA2 R8, -RZ, RZ, 0, 0 ;  /* 0x00000000ff087431 */ /* 0x000fc600000001ff */
[----:B------:R-:W-:Y:S02]  /*19d0*/  @P1 HADD2.F32 R88, -RZ, R63.H1_H1 ;  /* 0x3000003fff581230 */ /* 0x000fe40000004100 */
[----:B------:R-:W-:-:S03]  /*19e0*/  @P1 HADD2.F32 R92, -RZ, R27.H1_H1 ;  /* 0x3000001bff5c1230 */ /* 0x000fc60000004100 */
[-C--:B------:R-:W-:Y:S01]  /*19f0*/  @P1 FMUL.FTZ R8, R88, R9.reuse ;  /* 0x0000000958081220 */ /* 0x080fe20000410000 */
[----:B------:R-:W-:Y:S01]  /*1a00*/  MOV R88, RZ ;  /* 0x000000ff00587202 */ /* 0x000fe20000000f00 */
[----:B------:R-:W-:Y:S02]  /*1a10*/  @P1 FMUL.FTZ R88, R92, R9 ;  /* 0x000000095c581220 */ /* 0x000fe40000410000 */
[----:B------:R-:W-:-:S03]  /*1a20*/  FADD.FTZ R35, R35, R8 ;  /* 0x0000000823237221 */ /* 0x000fc60000010000 */
[----:B------:R-:W-:Y:S01]  /*1a30*/  F2FP.F16.F32.PACK_AB R63, R88, R89 ;  /* 0x00000059583f723e */ /* 0x000fe200000000ff */
[----:B------:R-:W-:Y:S06]  /*1a40*/  BRA `(.L_x_4025) ;  /* 0x0000000c00707947 */ /* 0x000fec0003800000 */
.L_x_4023:
[----:B------:R-:W-:-:S04]  /*1a50*/  UISETP.NE.U32.AND UP0, UPT, UR4, URZ, UPT ;  /* 0x000000ff0400728c */ /* 0x000fc8000bf05070 */
[----:B------:R-:W-:-:S09]  /*1a60*/  UISETP.NE.AND.EX UP0, UPT, UR5, URZ, UPT, UP0 ;  /* 0x000000ff0500728c */ /* 0x000fd2000bf05300 */
[----:B------:R-:W-:Y:S05]  /*1a70*/  BRA.U UP0, `(.L_x_4026) ;  /* 0x0000000500b47547 */ /* 0x000fea000b800000 */
[----:B0-----:R-:W-:Y:S01]  /*1a80*/  FFMA.FTZ R83, R3, R88, R87 ;  /* 0x0000005803537223 */ /* 0x001fe20000010057 */
[----:B------:R-:W-:-:S03]  /*1a90*/  LOP3.LUT P1, RZ, R72, 0xff, RZ, 0xc0, !PT ;  /* 0x000000ff48ff7812 */ /* 0x000fc6000782c0ff */
[----:B------:R-:W-:-:S04]  /*1aa0*/  FADD.FTZ R83, R86, -R83 ;  /* 0x8000005356537221 */ /* 0x000fc80000010000 */
[----:B-----5:R-:W-:-:S04]  /*1ab0*/  FFMA.FTZ R83, R9, R83, R16 ;  /* 0x0000005309537223 */ /* 0x020fc80000010010 */
        /* <DEDUP_REMOVED lines=12> */
[----:B------:R-:W-:-:S04]  /*1b80*/  FFMA.FTZ R85, R9, R90, R17 ;  /* 0x0000005a09557223 */ /* 0x000fc80000010011 */
[----:B------:R-:W-:Y:S02]  /*1b90*/  FMUL.FTZ R85, R85, R8 ;  /* 0x0000000855557220 */ /* 0x000fe40000410000 */
[----:B------:R-:W-:Y:S02]  /*1ba0*/  @P1 HADD2.F32 R90, -RZ, R60.H1_H1 ;  /* 0x3000003cff5a1230 */ /* 0x000fe40000004100 */
[----:B------:R-:W-:Y:S02]  /*1bb0*/  HFMA2 R60, -RZ, RZ, 0, 0 ;  /* 0x00000000ff3c7431 */ /* 0x000fe400000001ff */
[----:B------:R-:W-:-:S04]  /*1bc0*/  FMUL.FTZ R85, R85, UR15 ;  /* 0x0000000f55557c20 */ /* 0x000fc80008410000 */
[----:B------:R-:W-:Y:S01]  /*1bd0*/  @P1 FMUL.FTZ R60, R90, R85 ;  /* 0x000000555a3c1220 */ /* 0x000fe20000410000 */
[----:B------:R-:W-:-:S03]  /*1be0*/  @P1 HADD2.F32 R90, -RZ, R24.H1_H1 ;  /* 0x30000018ff5a1230 */ /* 0x000fc60000004100 */
[----:B------:R-:W-:Y:S01]  /*1bf0*/  FADD.FTZ R29, R29, R60 ;  /* 0x0000003c1d1d7221 */ /* 0x000fe20000010000 */
[----:B------:R-:W-:Y:S01]  /*1c00*/  MOV R60, RZ ;  /* 0x000000ff003c7202 */ /* 0x000fe20000000f00 */
[----:B------:R-:W-:Y:S01]  /*1c10*/  @P1 FMUL.FTZ R60, R90, R85 ;  /* 0x000000555a3c1220 */ /* 0x000fe20000410000 */
[----:B------:R-:W-:Y:S01]  /*1c20*/  FFMA.FTZ R90, R81, R88, R87 ;  /* 0x00000058515a7223 */ /* 0x000fe20000010057 */
[----:B------:R-:W-:-:S03]  /*1c30*/  LOP3.LUT P1, RZ, R66, 0xff, RZ, 0xc0, !PT ;  /* 0x000000ff42ff7812 */ /* 0x000fc6000782c0ff */
[----:B------:R-:W-:Y:S01]  /*1c40*/  FADD.FTZ R85, R79, -R90 ;  /* 0x8000005a4f557221 */ /* 0x000fe20000010000 */
[----:B------:R-:W-:-:S03]  /*1c50*/  F2FP.F16.F32.PACK_AB R60, R60, R83 ;  /* 0x000000533c3c723e */ /* 0x000fc600000000ff */
[----:B------:R-:W-:-:S04]  /*1c60*/  FFMA.FTZ R85, R9, R85, R18 ;  /* 0x0000005509557223 */ /* 0x000fc80000010012 */
        /* <DEDUP_REMOVED lines=12> */
[----:B------:R-:W-:Y:S01]  /*1d30*/  FFMA.FTZ R89, R9, R90, R19 ;  /* 0x0000005a09597223 */ /* 0x000fe20000010013 */
[----:B------:R-:W-:-:S03]  /*1d40*/  HFMA2 R90, -RZ, RZ, 0, 0 ;  /* 0x00000000ff5a7431 */ /* 0x000fc600000001ff */
[----:B------:R-:W-:Y:S02]  /*1d50*/  FMUL.FTZ R89, R89, R8 ;  /* 0x0000000859597220 */ /* 0x000fe40000410000 */
[----:B------:R-:W-:Y:S02]  /*1d60*/  @P1 HADD2.F32 R92, -RZ, R61.H1_H1 ;  /* 0x3000003dff5c1230 */ /* 0x000fe40000004100 */
        /* <DEDUP_REMOVED lines=39> */
[----:B------:R-:W-:-:S02]  /*1fe0*/  FFMA.FTZ R89, R9, R89, R14 ;  /* 0x0000005909597223 */ /* 0x000fc4000001000e */
[----:B------:R-:W-:Y:S02]  /*1ff0*/  FFMA.FTZ R9, R9, R88, R15 ;  /* 0x0000005809097223 */ /* 0x000fe4000001000f */
[-C--:B------:R-:W-:Y:S02]  /*2000*/  FMUL.FTZ R89, R89, R8.reuse ;  /* 0x0000000859597220 */ /* 0x080fe40000410000 */
[----:B------:R-:W-:Y:S02]  /*2010*/  @P1 HADD2.F32 R92, -RZ, R63.H0_H0 ;  /* 0x2000003fff5c1230 */ /* 0x000fe40000004100 */
[----:B------:R-:W-:Y:S01]  /*2020*/  FMUL.FTZ R9, R9, R8 ;  /* 0x0000000809097220 */ /* 0x000fe20000410000 */
[----:B------:R-:W-:Y:S01]  /*2030*/  FMUL.FTZ R91, R89, UR15 ;  /* 0x0000000f595b7c20 */ /* 0x000fe20008410000 */
[----:B------:R-:W-:Y:S02]  /*2040*/  HFMA2 R89, -RZ, RZ, 0, 0 ;  /* 0x00000000ff597431 */ /* 0x000fe400000001ff */
[----:B------:R-:W-:Y:S01]  /*2050*/  FMUL.FTZ R9, R9, UR15 ;  /* 0x0000000f09097c20 */ /* 0x000fe20008410000 */
[----:B------:R-:W-:Y:S01]  /*2060*/  @P1 FMUL.FTZ R89, R92, R91 ;  /* 0x0000005b5c591220 */ /* 0x000fe20000410000 */
[----:B------:R-:W-:-:S02]  /*2070*/  @P1 HADD2.F32 R92, -RZ, R27.H0_H0 ;  /* 0x2000001bff5c1230 */ /* 0x000fc40000004100 */
[----:B------:R-:W-:Y:S02]  /*2080*/  HFMA2 R8, -RZ, RZ, 0, 0 ;  /* 0x00000000ff087431 */ /* 0x000fe400000001ff */
[----:B------:R-:W-:Y:S01]  /*2090*/  FADD.FTZ R34, R34, R89 ;  /* 0x0000005922227221 */ /* 0x000fe20000010000 */
[----:B------:R-:W-:Y:S01]  /*20a0*/  MOV R89, RZ ;  /* 0x000000ff00597202 */ /* 0x000fe20000000f00 */
[----:B------:R-:W-:Y:S01]  /*20b0*/  @P1 FMUL.FTZ R89, R92, R91 ;  /* 0x0000005b5c591220 */ /* 0x000fe20000410000 */
[----:B------:R-:W-:-:S13]  /*20c0*/  LOP3.LUT P1, RZ, R10, 0xff, RZ, 0xc0, !PT ;  /* 0x000000ff0aff7812 */ /* 0x000fda000782c0ff */
        /* <DEDUP_REMOVED lines=8> */
.L_x_4026:
[-CC-:B------:R-:W-:Y:S01]  /*2150*/  FFMA.FTZ R53, R3, R88.reuse, R87.reuse ;  /* 0x0000005803357223 */ /* 0x180fe20000010057 */
[----:B------:R-:W-:Y:S01]  /*2160*/  LOP3.LUT P1, RZ, R72, 0xff, RZ, 0xc0, !PT ;  /* 0x000000ff48ff7812 */ /* 0x000fe2000782c0ff */
[----:B------:R-:W-:Y:S01]  /*2170*/  FFMA.FTZ R55, R84, R88, R87 ;  /* 0x0000005854377223 */ /* 0x000fe20000010057 */
[----:B------:R-:W-:Y:S01]  /*2180*/  LOP3.LUT P2, RZ, R67, 0xff, RZ, 0xc0, !PT ;  /* 0x000000ff43ff7812 */ /* 0x000fe2000784c0ff */
[----:B------:R-:W-:Y:S01]  /*2190*/  FADD.FTZ R53, R86, -R53 ;  /* 0x8000003556357221 */ /* 0x000fe20000010000 */
[----:B0-----:R-:W-:Y:S01]  /*21a0*/  MOV R83, RZ ;  /* 0x000000ff00537202 */ /* 0x001fe20000000f00 */
[----:B------:R-:W-:Y:S01]  /*21b0*/  FADD.FTZ R54, R82, -R55 ;  /* 0x8000003752367221 */ /* 0x000fe20000010000 */
[----:B------:R-:W-:Y:S01]  /*21c0*/  MOV R85, RZ ;  /* 0x000000ff00557202 */ /* 0x000fe20000000f00 */
[C---:B-----5:R-:W-:Y:S01]  /*21d0*/  FFMA.FTZ R56, R9.reuse, R53, R16 ;  /* 0x0000003509387223 */ /* 0x060fe20000010010 */
[----:B------:R-:W-:Y:S02]  /*21e0*/  HFMA2 R53, -RZ, RZ, 0, 0 ;  /* 0x00000000ff357431 */ /* 0x000fe400000001ff */
[----:B------:R-:W-:Y:S01]  /*21f0*/  FFMA.FTZ R57, R9, R54, R17 ;  /* 0x0000003609397223 */ /* 0x000fe20000010011 */
[----:B------:R-:W-:-:S02]  /*2200*/  FMUL.FTZ R52, R56, R8 ;  /* 0x0000000838347220 */ /* 0x000fc40000410000 */
        /* <DEDUP_REMOVED lines=22> */
[C---:B------:R-:W-:Y:S01]  /*2370*/  FFMA.FTZ R52, R9.reuse, R52, R12 ;  /* 0x0000003409347223 */ /* 0x040fe2000001000c */
[----:B------:R-:W-:Y:S01]  /*2380*/  FFMA.FTZ R58, R9, R54, R18 ;  /* 0x00000036093a7223 */ /* 0x000fe20000010012 */
        /* <DEDUP_REMOVED lines=14> */
[----:B------:R-:W-:-:S04]  /*2470*/  FFMA.FTZ R59, R9, R54, R19 ;  /* 0x00000036093b7223 */ /* 0x000fc80000010013 */
        /* <DEDUP_REMOVED lines=19> */
[----:B------:R-:W-:-:S04]  /*25b0*/  FFMA.FTZ R53, R9, R54, R13 ;  /* 0x0000003609357223 */ /* 0x000fc8000001000d */
        /* <DEDUP_REMOVED lines=16> */
[----:B------:R-:W-:-:S04]  /*26c0*/  FFMA.FTZ R54, R9, R54, R14 ;  /* 0x0000003609367223 */ /* 0x000fc8000001000e */
        /* <DEDUP_REMOVED lines=9> */
[----:B------:R-:W-:-:S04]  /*2760*/  FFMA.FTZ R55, R9, R88, R15 ;  /* 0x0000005809377223 */ /* 0x000fc8000001000f */
        /* <DEDUP_REMOVED lines=9> */
[----:B------:R-:W-:-:S07]  /*2800*/  F2FP.F16.F32.PACK_AB R63, R88, R89 ;  /* 0x00000059583f723e */ /* 0x000fce00000000ff */
.L_x_4025:
        /* <DEDUP_REMOVED lines=9> */
.L_x_4022:
[----:B------:R-:W-:Y:S05]  /*28a0*/  BSYNC.RECONVERGENT B1 ;  /* 0x0000000000017941 */ /* 0x000fea0003800200 */
.L_x_4021:
[----:B--2--5:R-:W2:Y:S02]  /*28b0*/  LDC.64 R8, c[0x0][0x380] ;  /* 0x0000e000ff087b82 */ /* 0x024ea40000000a00 */
[----:B--2---:R-:W-:-:S04]  /*28c0*/  LEA R0, R8, R0, 0x2 ;  /* 0x0000000008007211 */ /* 0x004fc800078e10ff */
[----:B------:R-:W-:-:S13]  /*28d0*/  ISETP.GE.AND P1, PT, R0, R9, PT ;  /* 0x000000090000720c */ /* 0x000fda0003f26270 */
[----:B------:R-:W-:Y:S05]  /*28e0*/  @!P1 BRA `(.L_x_4027) ;  /* 0xffffffd800809947 */ /* 0x000fea000383ffff */
.L_x_4017:
[----:B------:R-:W-:Y:S05]  /*28f0*/  BSYNC B0 ;  /* 0x0000000000007941 */ /* 0x000fea0003800000 */
.L_x_4016:
        /* <DEDUP_REMOVED lines=35> */
[----:B-1----:R-:W-:-:S05]  /*2b30*/  IMAD R43, R5, UR7, RZ ;  /* 0x00000007052b7c24 */ /* 0x002fca000f8e02ff */
[----:B------:R-:W-:Y:S01]  /*2b40*/  IADD3 R14, P0, PT, R43, R16, RZ ;  /* 0x000000102b0e7210 */ /* 0x000fe20007f1e0ff */
[----:B------:R-:W0:Y:S04]  /*2b50*/  LDS R6, [R3] ;  /* 0x0000000003067984 */ /* 0x000e280000000800 */
[----:B------:R-:W1:Y:S04]  /*2b60*/  LDS R19, [R3+0x400] ;  /* 0x0004000003137984 */ /* 0x000e680000000800 */
[----:B------:R-:W2:Y:S04]  /*2b70*/  LDS R8, [R3+0x200] ;  /* 0x0002000003087984 */ /* 0x000ea80000000800 */
[----:B-----5:R-:W3:Y:S04]  /*2b80*/  LDS R21, [R3+0x600] ;  /* 0x0006000003157984 */ /* 0x020ee80000000800 */
        /* <DEDUP_REMOVED lines=59> */
.L_x_4029:
[----:B------:R-:W-:Y:S05]  /*2f40*/  BSYNC.RECONVERGENT B0 ;  /* 0x0000000000007941 */ /* 0x000fea0003800200 */
.L_x_4028:
        /* <DEDUP_REMOVED lines=11> */
.L_x_4020:
[----:B------:R-:W-:Y:S01]  /*3000*/  HFMA2 R62, -RZ, RZ, 0, 5.9604644775390625e-08 ;  /* 0x00000001ff3e7431 */ /* 0x000fe200000001ff */
[----:B------:R-:W-:Y:S01]  /*3010*/  BSSY B1, `(.L_x_4030) ;  /* 0x0000006000017945 */ /* 0x000fe20003800000 */
[----:B------:R-:W-:Y:S02]  /*3020*/  MOV R61, 0x1f ;  /* 0x0000001f003d7802 */ /* 0x000fe40000000f00 */
[----:B------:R-:W-:-:S07]  /*3030*/  MOV R60, 0xffffffff ;  /* 0xffffffff003c7802 */ /* 0x000fce0000000f00 */
[----:B-1---5:R-:W-:Y:S05]  /*3040*/  WARPSYNC.COLLECTIVE R60, `(.L_x_4031) ;  /* 0x000000003c087348 */ /* 0x022fea0003c00000 */
[----:B------:R0:W2:Y:S02]  /*3050*/  SHFL.BFLY P1, R93, R63, R62, R61 ;  /* 0x0c00003e3f5d7389 */ /* 0x0000a4000002003d */
[----:B012--5:R-:W-:Y:S05]  /*3060*/  ENDCOLLECTIVE ;  /* 0x000000000000791b */ /* 0x027fea0003800000 */
.L_x_4031:
[----:B------:R-:W-:Y:S05]  /*3070*/  BSYNC B1 ;  /* 0x0000000000017941 */ /* 0x000fea0003800000 */
.L_x_4030:
        /* <DEDUP_REMOVED lines=9> */
.L_x_4032:
[----:B------:R-:W-:Y:S01]  /*3110*/  MOV R63, R85 ;  /* 0x00000055003f7202 */ /* 0x000fe20000000f00 */
[----:B------:R-:W-:Y:S01]  /*3120*/  HFMA2 R62, -RZ, RZ, 0, 1.1920928955078125e-07 ;  /* 0x00000002ff3e7431 */ /* 0x000fe200000001ff */
[----:B------:R-:W-:-:S07]  /*3130*/  MOV R88, R93 ;  /* 0x0000005d00587202 */ /* 0x000fce0000000f00 */
[----:B------:R-:W-:Y:S05]  /*3140*/  WARPSYNC.COLLECTIVE R60, `(.L_x_4033) ;  /* 0x000000003c087348 */ /* 0x000fea0003c00000 */
[----:B------:R0:W1:Y:S02]  /*3150*/  SHFL.BFLY P1, R93, R63, R62, R61 ;  /* 0x0c00003e3f5d7389 */ /* 0x000064000002003d */
[----:B01----:R-:W-:Y:S05]  /*3160*/  ENDCOLLECTIVE ;  /* 0x000000000000791b */ /* 0x003fea0003800000 */
.L_x_4033:
[----:B------:R-:W-:-:S05]  /*3170*/  FADD.FTZ R88, R88, R83 ;  /* 0x0000005358587221 */ /* 0x000fca0000010000 */
[----:B------:R-:W-:Y:S02]  /*3180*/  MOV R63, R88 ;  /* 0x00000058003f7202 */ /* 0x000fe40000000f00 */
[----:B------:R-:W-:-:S07]  /*3190*/  MOV R90, R93 ;  /* 0x0000005d005a7202 */ /* 0x000fce0000000f00 */
[----:B------:R-:W-:Y:S05]  /*31a0*/  WARPSYNC.COLLECTIVE R60, `(.L_x_4034) ;  /* 0x000000003c087348 */ /* 0x000fea0003c00000 */
[----:B------:R0:W1:Y:S02]  /*31b0*/  SHFL.BFLY P1, R93, R63, R62, R61 ;  /* 0x0c00003e3f5d7389 */ /* 0x000064000002003d */
[----:B01----:R-:W-:Y:S05]  /*31c0*/  ENDCOLLECTIVE ;  /* 0x000000000000791b */ /* 0x003fea0003800000 */
.L_x_4034:
[----:B------:R-:W-:-:S05]  /*31d0*/  FADD.FTZ R90, R85, R90 ;  /* 0x0000005a555a7221 */ /* 0x000fca0000010000 */
[----:B------:R-:W-:Y:S01]  /*31e0*/  MOV R63, R90 ;  /* 0x0000005a003f7202 */ /* 0x000fe20000000f00 */
[----:B------:R-:W-:Y:S01]  /*31f0*/  HFMA2 R62, -RZ, RZ, 0, 2.384185791015625e-07 ;  /* 0x00000004ff3e7431 */ /* 0x000fe200000001ff */
[----:B------:R-:W-:-:S07]  /*3200*/  MOV R87, R93 ;  /* 0x0000005d00577202 */ /* 0x000fce0000000f00 */
[----:B------:R-:W-:Y:S05]  /*3210*/  WARPSYNC.COLLECTIVE R60, `(.L_x_4035) ;  /* 0x000000003c087348 */ /* 0x000fea0003c00000 */
[----:B------:R0:W1:Y:S02]  /*3220*/  SHFL.BFLY P1, R93, R63, R62, R61 ;  /* 0x0c00003e3f5d7389 */ /* 0x000064000002003d */
[----:B01----:R-:W-:Y:S05]  /*3230*/  ENDCOLLECTIVE ;  /* 0x000000000000791b */ /* 0x003fea0003800000 */
.L_x_4035:
[----:B------:R-:W-:-:S05]  /*3240*/  FADD.FTZ R87, R88, R87 ;  /* 0x0000005758577221 */ /* 0x000fca0000010000 */
[----:B------:R-:W-:Y:S02]  /*3250*/  MOV R63, R87 ;  /* 0x00000057003f7202 */ /* 0x000fe40000000f00 */
[----:B------:R-:W-:-:S07]  /*3260*/  MOV R89, R93 ;  /* 0x0000005d00597202 */ /* 0x000fce0000000f00 */
[----:B------:R-:W-:Y:S05]  /*3270*/  WARPSYNC.COLLECTIVE R60, `(.L_x_4036) ;  /* 0x000000003c087348 */ /* 0x000fea0003c00000 */
[----:B------:R0:W1:Y:S02]  /*3280*/  SHFL.BFLY P1, R93, R63, R62, R61 ;  /* 0x0c00003e3f5d7389 */ /* 0x000064000002003d */
[----:B01----:R-:W-:Y:S05]  /*3290*/  ENDCOLLECTIVE ;  /* 0x000000000000791b */ /* 0x003fea0003800000 */
.L_x_4036:
[----:B------:R-:W-:-:S05]  /*32a0*/  FADD.FTZ R89, R90, R89 ;  /* 0x000000595a597221 */ /* 0x000fca0000010000 */
[----:B------:R-:W-:Y:S01]  /*32b0*/  MOV R63, R89 ;  /* 0x00000059003f7202 */ /* 0x000fe20000000f00 */
[----:B------:R-:W-:Y:S01]  /*32c0*/  HFMA2 R62, -RZ, RZ, 0, 4.76837158203125e-07 ;  /* 0x00000008ff3e7431 */ /* 0x000fe200000001ff */
[----:B------:R-:W-:-:S07]  /*32d0*/  MOV R92, R93 ;  /* 0x0000005d005c7202 */ /* 0x000fce0000000f00 */
[----:B------:R-:W-:Y:S05]  /*32e0*/  WARPSYNC.COLLECTIVE R60, `(.L_x_4037) ;  /* 0x000000003c087348 */ /* 0x000fea0003c00000 */
[----:B------:R0:W1:Y:S02]  /*32f0*/  SHFL.BFLY P1, R93, R63, R62, R61 ;  /* 0x0c00003e3f5d7389 */ /* 0x000064000002003d */
[----:B01----:R-:W-:Y:S05]  /*3300*/  ENDCOLLECTIVE ;  /* 0x000000000000791b */ /* 0x003fea0003800000 */
.L_x_4037:
[----:B------:R-:W-:-:S05]  /*3310*/  FADD.FTZ R92, R87, R92 ;  /* 0x0000005c575c7221 */ /* 0x000fca0000010000 */
[----:B------:R-:W-:Y:S02]  /*3320*/  MOV R63, R92 ;  /* 0x0000005c003f7202 */ /* 0x000fe40000000f00 */
[----:B------:R-:W-:-:S07]  /*3330*/  MOV R83, R93 ;  /* 0x0000005d00537202 */ /* 0x000fce0000000f00 */
[----:B------:R-:W-:Y:S05]  /*3340*/  WARPSYNC.COLLECTIVE R60, `(.L_x_4038) ;  /* 0x000000003c087348 */ /* 0x000fea0003c00000 */
[----:B------:R0:W1:Y:S02]  /*3350*/  SHFL.BFLY P1, R93, R63, R62, R61 ;  /* 0x0c00003e3f5d7389 */ /* 0x000064000002003d */
[----:B01----:R-:W-:Y:S05]  /*3360*/  ENDCOLLECTIVE ;  /* 0x000000000000791b */ /* 0x003fea0003800000 */
.L_x_4038:
[----:B------:R-:W-:-:S05]  /*3370*/  FADD.FTZ R83, R89, R83 ;  /* 0x0000005359537221 */ /* 0x000fca0000010000 */
[----:B------:R-:W-:Y:S01]  /*3380*/  MOV R63, R83 ;  /* 0x00000053003f7202 */ /* 0x000fe20000000f00 */
[----:B------:R-:W-:Y:S01]  /*3390*/  HFMA2 R62, -RZ, RZ, 0, 9.5367431640625e-07 ;  /* 0x00000010ff3e7431 */ /* 0x000fe200000001ff */
[----:B------:R-:W-:-:S07]  /*33a0*/  MOV R91, R93 ;  /* 0x0000005d005b7202 */ /* 0x000fce0000000f00 */
[----:B------:R-:W-:Y:S05]  /*33b0*/  WARPSYNC.COLLECTIVE R60, `(.L_x_4039) ;  /* 0x000000003c087348 */ /* 0x000fea0003c00000 */
[----:B------:R0:W1:Y:S02]  /*33c0*/  SHFL.BFLY P1, R93, R63, R62, R61 ;  /* 0x0c00003e3f5d7389 */ /* 0x000064000002003d */
[----:B01----:R-:W-:Y:S05]  /*33d0*/  ENDCOLLECTIVE ;  /* 0x000000000000791b */ /* 0x003fea0003800000 */
.L_x_4039:
[----:B------:R-:W-:-:S05]  /*33e0*/  FADD.FTZ R91, R92, R91 ;  /* 0x0000005b5c5b7221 */ /* 0x000fca0000010000 */
[----:B------:R-:W-:Y:S02]  /*33f0*/  MOV R63, R91 ;  /* 0x0000005b003f7202 */ /* 0x000fe40000000f00 */
[----:B------:R-:W-:-:S07]  /*3400*/  MOV R88, R93 ;  /* 0x0000005d00587202 */ /* 0x000fce0000000f00 */
[----:B------:R-:W-:Y:S05]  /*3410*/  WARPSYNC.COLLECTIVE R60, `(.L_x_4040) ;  /* 0x000000003c087348 */ /* 0x000fea0003c00000 */
[----:B------:R0:W1:Y:S02]  /*3420*/  SHFL.BFLY P1, R93, R63, R62, R61 ;  /* 0x0c00003e3f5d7389 */ /* 0x000064000002003d */
[----:B01----:R-:W-:Y:S05]  /*3430*/  ENDCOLLECTIVE ;  /* 0x000000000000791b */ /* 0x003fea0003800000 */
.L_x_4040:
[----:B------:R-:W-:Y:S01]  /*3440*/  MOV R85, R93 ;  /* 0x0000005d00557202 */ /* 0x000fe20000000f00 */
[----:B------:R-:W-:Y:S06]  /*3450*/  BRA `(.L_x_4041) ;  /* 0xffffffd400d47947 */ /* 0x000fec000383ffff */
.L_x_4042:
        /* <DEDUP_REMOVED lines=10> */
.L_x_6470:


//--------------------- .text._ZN10layer_norm13ln_bwd_kernelINS_13Kernel_traitsI6__halfS2_fS2_fjLj256ELj1ELj4ELj1ELj16ENS_18Kernel_traits_baseILj256ES2_S2_fS2_fjLj128EEEEELb1ELb1ELb0ELb1EEEvNS_9BwdParamsE --------------------------
	.section	.text._ZN10layer_norm13ln_bwd_kernelINS_13Kernel_traitsI6__halfS2_fS2_fjLj256ELj1ELj4ELj1ELj16ENS_18Kernel_traits_baseILj256ES2_S2_fS2_fjLj128EEEEELb1ELb1ELb0ELb1EEEvNS_9BwdParamsE,"ax",@progbits
	.align	128
        .global         _ZN10layer_norm13ln_bwd_kernelINS_13Kernel_traitsI6__halfS2_fS2_fjLj256ELj1ELj4ELj1ELj16ENS_18Kernel_traits_baseILj256ES2_S2_fS2_fjLj128EEEEELb1ELb1ELb0ELb1EEEvNS_9BwdParamsE
        .type           _ZN10layer_norm13ln_bwd_kernelINS_13Kernel_traitsI6__halfS2_fS2_fjLj256ELj1ELj4ELj1ELj16ENS_18Kernel_traits_baseILj256ES2_S2_fS2_fjLj128EEEEELb1ELb1ELb0ELb1EEEvNS_9BwdParamsE,@function
        .size           _ZN10layer_norm13ln_bwd_kernelINS_13Kernel_traitsI6__halfS2_fS2_fjLj256ELj1ELj4ELj1ELj16ENS_18Kernel_traits_baseILj256ES2_S2_fS2_fjLj128EEEEELb1ELb1ELb0ELb1EEEvNS_9BwdParamsE,(.L_x_6471 - _ZN10layer_norm13ln_bwd_kernelINS_13Kernel_traitsI6__halfS2_fS2_fjLj256ELj1ELj4ELj1ELj16ENS_18Kernel_traits_baseILj256ES2_S2_fS2_fjLj128EEEEELb1ELb1ELb0ELb1EEEvNS_9BwdParamsE)
        .other          _ZN10layer_norm13ln_bwd_kernelINS_13Kernel_traitsI6__halfS2_fS2_fjLj256ELj1ELj4ELj1ELj16ENS_18Kernel_traits_baseILj256ES2_S2_fS2_fjLj128EEEEELb1ELb1ELb0ELb1EEEvNS_9BwdParamsE,@"STO_CUDA_ENTRY STV_DEFAULT"
_ZN10layer_norm13ln_bwd_kernelINS_13Kernel_traitsI6__halfS2_fS2_fjLj256ELj1ELj4ELj1ELj16ENS_18Kernel_traits_baseILj256ES2_S2_fS2_fjLj128EEEEELb1ELb1ELb0ELb1EEEvNS_9BwdParamsE:
.text._ZN10layer_norm13ln_bwd_kernelINS_13Kernel_traitsI6__halfS2_fS2_fjLj256ELj1ELj4ELj1ELj16ENS_18Kernel_traits_baseILj256ES2_S2_fS2_fjLj128EEEEELb1ELb1ELb0ELb1EEEvNS_9BwdParamsE:
        /* <DEDUP_REMOVED lines=61> */
.L_x_4051:
[----:B0-----:R-:W0:Y:S01]  /*03d0*/  S2R R50, SR_TID.X ;  /* 0x0000000000327919 */ /* 0x001e220000002100 */
[----:B------:R-:W1:Y:S01]  /*03e0*/  LDC.64 R74, c[0x0][0x3c0] ;  /* 0x0000f000ff4a7b82 */ /* 0x000e620000000a00 */
[----:B------:R-:W-:-:S05]  /*03f0*/  IMAD R0, R60, UR12, RZ ;  /* 0x0000000c3c007c24 */ /* 0x000fca000f8e02ff */
[----:B------:R-:W-:Y:S02]  /*0400*/  SHF.R.S32.HI R37, RZ, 0x1f, R0 ;  /* 0x0000001fff257819 */ /* 0x000fe40000011400 */
[----:B------:R-:W2:Y:S02]  /*0410*/  LDC.64 R76, c[0x0][0x3a8] ;  /* 0x0000ea00ff4c7b82 */ /* 0x000ea40000000a00 */
[----:B------:R-:W-:-:S06]  /*0420*/  LEA.HI R37, R37, R0, RZ, 0x3 ;  /* 0x0000000025257211 */ /* 0x000fcc00078f18ff */
[----:B------:R-:W3:Y:S08]  /*0430*/  LDC.64 R44, c[0x0][0x428] ;  /* 0x00010a00ff2c7b82 */ /* 0x000ef00000000a00 */
[----:B------:R-:W4:Y:S01]  /*0440*/  LDC.64 R70, c[0x0][0x3c8] ;  /* 0x0000f200ff467b82 */ /* 0x000f220000000a00 */
[----:B-1----:R-:W-:-:S05]  /*0450*/  IMAD.WIDE R74, R60, 0x4, R74 ;  /* 0x000000043c4a7825 */ /* 0x002fca00078e024a */
[----:B------:R4:W4:Y:S01]  /*0460*/  LDG.E R0, desc[UR8][R74.64] ;  /* 0x000000084a007981 */ /* 0x000922000c1e1900 */
[----:B0-----:R-:W-:Y:S01]  /*0470*/  LOP3.LUT R58, R50, 0x1f, RZ, 0xc0, !PT ;  /* 0x0000001f323a7812 */ /* 0x001fe200078ec0ff */
[----:B------:R-:W0:Y:S03]  /*0480*/  LDC.64 R72, c[0x0][0x3b0] ;  /* 0x0000ec00ff487b82 */ /* 0x000e260000000a00 */
[----:B------:R-:W-:-:S05]  /*0490*/  LEA.HI.SX32 R58, R37, R58, 0x1d ;  /* 0x0000003a253a7211 */ /* 0x000fca00078feaff */
[C---:B--2---:R-:W-:Y:S01]  /*04a0*/  IMAD.WIDE.U32 R76, R58.reuse, 0x20, R76 ;  /* 0x000000203a4c7825 */ /* 0x044fe200078e004c */
[----:B------:R-:W1:Y:S03]  /*04b0*/  @P0 LDC.64 R78, c[0x0][0x3e0] ;  /* 0x0000f800ff4e0b82 */ /* 0x000e660000000a00 */
[----:B---3--:R-:W-:Y:S01]  /*04c0*/  IMAD.WIDE.U32 R44, R58, 0x10, R44 ;  /* 0x000000103a2c7825 */ /* 0x008fe200078e002c */
[----:B------:R-:W2:Y:S03]  /*04d0*/  LDG.E.128 R36, desc[UR8][R76.64] ;  /* 0x000000084c247981 */ /* 0x000ea6000c1e1d00 */
[----:B----4-:R-:W-:Y:S01]  /*04e0*/  IMAD.WIDE R74, R60, 0x4, R70 ;  /* 0x000000043c4a7825 */ /* 0x010fe200078e0246 */
[----:B------:R2:W3:Y:S04]  /*04f0*/  LDG.E.128 R40, desc[UR8][R76.64+0x10] ;  /* 0x000010084c287981 */ /* 0x0004e8000c1e1d00 */
[----:B------:R-:W4:Y:S04]  /*0500*/  LDG.E.128 R44, desc[UR8][R44.64] ;  /* 0x000000082c2c7981 */ /* 0x000f28000c1e1d00 */
[----:B------:R-:W4:Y:S01]  /*0510*/  LDG.E R69, desc[UR8][R74.64] ;  /* 0x000000084a457981 */ /* 0x000f22000c1e1900 */
[----:B0-----:R-:W-:-:S06]  /*0520*/  IMAD.WIDE.U32 R88, R58, 0x8, R72 ;  /* 0x000000083a587825 */ /* 0x001fcc00078e0048 */
[----:B------:R-:W4:Y:S01]  /*0530*/  LDG.E.64 R88, desc[UR8][R88.64] ;  /* 0x0000000858587981 */ /* 0x000f22000c1e1b00 */
[----:B-1----:R-:W-:-:S06]  /*0540*/  @P0 IMAD.WIDE R78, R60, 0x2, R78 ;  /* 0x000000023c4e0825 */ /* 0x002fcc00078e024e */
[----:B------:R0:W4:Y:S01]  /*0550*/  @P0 LDG.E.U16 R78, desc[UR8][R78.64] ;  /* 0x000000084e4e0981 */ /* 0x000122000c1e1500 */
[----:B------:R-:W-:-:S04]  /*0560*/  ISETP.NE.U32.AND P1, PT, RZ, UR10, PT ;  /* 0x0000000aff007c0c */ /* 0x000fc8000bf25070 */
[----:B------:R-:W-:-:S13]  /*0570*/  ISETP.NE.AND.EX P1, PT, RZ, UR11, PT, P1 ;  /* 0x0000000bff007c0c */ /* 0x000fda000bf25310 */
[----:B------:R-:W1:Y:S01]  /*0580*/  @P1 LDC.64 R70, c[0x0][0x438] ;  /* 0x00010e00ff461b82 */ /* 0x000e620000000a00 */
[----:B------:R-:W-:Y:S01]  /*0590*/  ISETP.NE.AND P2, PT, RZ, UR13, PT ;  /* 0x0000000dff007c0c */ /* 0x000fe2000bf45270 */
[----:B-1----:R-:W-:-:S05]  /*05a0*/  @P1 IMAD.WIDE.U32 R72, R58, 0x20, R70 ;  /* 0x000000203a481825 */ /* 0x002fca00078e0046 */
[----:B-----5:R-:W5:Y:S04]  /*05b0*/  @P1 LDG.E.128 R20, desc[UR8][R72.64] ;  /* 0x0000000848141981 */ /* 0x020f68000c1e1d00 */
[----:B------:R1:W5:Y:S01]  /*05c0*/  @P1 LDG.E.128 R16, desc[UR8][R72.64+0x10] ;  /* 0x0000100848101981 */ /* 0x000362000c1e1d00 */
[----:B------:R-:W-:Y:S01]  /*05d0*/  UMOV UR4, 0xffffffff ;  /* 0xffffffff00047882 */ /* 0x000fe20000000000 */
[----:B------:R-:W-:Y:S02]  /*05e0*/  ISETP.NE.U32.AND P1, PT, RZ, UR10, PT ;  /* 0x0000000aff007c0c */ /* 0x000fe4000bf25070 */
[----:B------:R-:W-:Y:S02]  /*05f0*/  MOV R71, 0x3f800000 ;  /* 0x3f80000000477802 */ /* 0x000fe40000000f00 */
[----:B------:R-:W-:-:S02]  /*0600*/  ISETP.NE.AND.EX P1, PT, RZ, UR11, PT, P1 ;  /* 0x0000000bff007c0c */ /* 0x000fc4000bf25310 */
[----:B------:R-:W-:-:S05]  /*0610*/  FSEL R0, R0, RZ, !P2 ;  /* 0x000000ff00007208 */ /* 0x000fca0005000000 */
[--C-:B--2---:R-:W-:Y:S01]  /*0620*/  FADD.FTZ R76, R36, -R0.reuse ;  /* 0x80000000244c7221 */ /* 0x104fe20000010000 */
[--C-:B------:R-:W-:Y:S01]  /*0630*/  FADD.FTZ R84, R38, -R0.reuse ;  /* 0x8000000026547221 */ /* 0x100fe20000010000 */
[--C-:B------:R-:W-:Y:S01]  /*0640*/  FADD.FTZ R82, R37, -R0.reuse ;  /* 0x8000000025527221 */ /* 0x100fe20000010000 */
[--C-:B------:R-:W-:Y:S01]  /*0650*/  FADD.FTZ R86, R39, -R0.reuse ;  /* 0x8000000027567221 */ /* 0x100fe20000010000 */
[--C-:B---3--:R-:W-:Y:S01]  /*0660*/  FADD.FTZ R92, R41, -R0.reuse ;  /* 0x80000000295c7221 */ /* 0x108fe20000010000 */
[--C-:B------:R-:W-:Y:S01]  /*0670*/  FADD.FTZ R90, R40, -R0.reuse ;  /* 0x80000000285a7221 */ /* 0x100fe20000010000 */
[--C-:B------:R-:W-:Y:S01]  /*0680*/  FADD.FTZ R42, R42, -R0.reuse ;  /* 0x800000002a2a7221 */ /* 0x100fe20000010000 */
[----:B0-----:R-:W-:Y:S01]  /*0690*/  FADD.FTZ R79, R43, -R0 ;  /* 0x800000002b4f7221 */ /* 0x001fe20000010000 */
[----:B----4-:R-:W-:Y:S02]  /*06a0*/  HADD2.F32 R41, -RZ, R44.H0_H0 ;  /* 0x2000002cff297230 */ /* 0x010fe40000004100 */
[----:B-1----:R-:W-:-:S02]  /*06b0*/  HADD2.F32 R72, -RZ, R45.H0_H0 ;  /* 0x2000002dff487230 */ /* 0x002fc40000004100 */
[C---:B------:R-:W-:Y:S01]  /*06c0*/  FMUL.FTZ R0, R69.reuse, R76 ;  /* 0x0000004c45007220 */ /* 0x040fe20000410000 */
[----:B------:R-:W-:Y:S02]  /*06d0*/  HADD2.F32 R70, -RZ, R45.H1_H1 ;  /* 0x3000002dff467230 */ /* 0x000fe40000004100 */
[C---:B------:R-:W-:Y:S01]  /*06e0*/  FMUL.FTZ R73, R69.reuse, R84 ;  /* 0x0000005445497220 */ /* 0x040fe20000410000 */
[----:B------:R-:W-:Y:S02]  /*06f0*/  HADD2.F32 R77, -RZ, R46.H0_H0 ;  /* 0x2000002eff4d7230 */ /* 0x000fe40000004100 */
[C---:B------:R-:W-:Y:S01]  /*0700*/  FMUL.FTZ R45, R69.reuse, R90 ;  /* 0x0000005a452d7220 */ /* 0x040fe20000410000 */
[----:B------:R-:W-:Y:S02]  /*0710*/  HADD2.F32 R40, -RZ, R44.H1_H1 ;  /* 0x3000002cff287230 */ /* 0x000fe40000004100 */
[----:B------:R-:W-:Y:S01]  /*0720*/  FMUL.FTZ R75, R69, R82 ;  /* 0x00000052454b7220 */ /* 0x000fe20000410000 */
[----:B------:R-:W-:-:S02]  /*0730*/  HADD2.F32 R74, -RZ, R46.H1_H1 ;  /* 0x3000002eff4a7230 */ /* 0x000fc40000004100 */
        /* <DEDUP_REMOVED lines=18> */
[----:B------:R-:W-:Y:S01]  /*0860*/  FADD.FTZ R79, RZ, R41 ;  /* 0x00000029ff4f7221 */ /* 0x000fe20000010000 */
[----:B------:R-:W-:Y:S01]  /*0870*/  FFMA.FTZ R74, R0, R41, RZ ;  /* 0x00000029004a7223 */ /* 0x000fe200000100ff */
[----:B------:R-:W-:-:S02]  /*0880*/  HADD2.F32 R39, -RZ, R47.H0_H0 ;  /* 0x2000002fff277230 */ /* 0x000fc40000004100 */
[----:B------:R-:W-:Y:S02]  /*0890*/  HADD2.F32 R38, -RZ, R47.H1_H1 ;  /* 0x3000002fff267230 */ /* 0x000fe40000004100 */
[----:B------:R-:W-:Y:S01]  /*08a0*/  FMUL.FTZ R47, R69, R86 ;  /* 0x00000056452f7220 */ /* 0x000fe20000410000 */
[----:B------:R-:W-:Y:S01]  /*08b0*/  FADD.FTZ R79, R79, R40 ;  /* 0x000000284f4f7221 */ /* 0x000fe20000010000 */
[----:B------:R-:W-:Y:S01]  /*08c0*/  FFMA.FTZ R76, R75, R40, R74 ;  /* 0x000000284b4c7223 */ /* 0x000fe2000001004a */
[----:B------:R-:W-:Y:S01]  /*08d0*/  FADD.FTZ R51, R70, R51 ;  /* 0x0000003346337221 */ /* 0x000fe20000010000 */
[-C--:B------:R-:W-:Y:S01]  /*08e0*/  FFMA.FTZ R52, R47, R70.reuse, R52 ;  /* 0x000000462f347223 */ /* 0x080fe20000010034 */
[----:B------:R-:W-:Y:S01]  /*08f0*/  FADD.FTZ R8, R39, R8 ;  /* 0x0000000827087221 */ /* 0x000fe20000010000 */
[-C--:B------:R-:W-:Y:S01]  /*0900*/  FFMA.FTZ R4, R43, R39.reuse, R4 ;  /* 0x000000272b047223 */ /* 0x080fe20000010004 */
[----:B------:R-:W-:Y:S01]  /*0910*/  FMUL.FTZ R74, R62, R39 ;  /* 0x000000273e4a7220 */ /* 0x000fe20000410000 */
        /* <DEDUP_REMOVED lines=9> */
[----:B------:R-:W-:-:S02]  /*09b0*/  PRMT R76, R37, 0x7610, R76 ;  /* 0x00007610254c7816 */ /* 0x000fc4000000004c */
[----:B------:R-:W-:Y:S01]  /*09c0*/  FADD.FTZ R82, R39, R72 ;  /* 0x0000004827527221 */ /* 0x000fe20000010000 */
[----:B------:R-:W-:Y:S01]  /*09d0*/  FFMA.FTZ R37, R45, R72, R38 ;  /* 0x000000482d257223 */ /* 0x000fe20000010026 */
[----:B------:R-:W-:Y:S02]  /*09e0*/  MOV R36, R89 ;  /* 0x0000005900247202 */ /* 0x000fe40000000f00 */
[----:B------:R-:W-:Y:S01]  /*09f0*/  FADD.FTZ R39, R82, R77 ;  /* 0x0000004d52277221 */ /* 0x000fe20000010000 */
[----:B------:R-:W-:Y:S01]  /*0a00*/  FFMA.FTZ R38, R44, R77, R37 ;  /* 0x0000004d2c267223 */ /* 0x000fe20000010025 */
[----:B------:R-:W-:Y:S02]  /*0a10*/  PRMT R82, R36, 0x7610, R82 ;  /* 0x0000761024527816 */ /* 0x000fe40000000052 */
[----:B------:R-:W-:Y:S01]  /*0a20*/  FADD.FTZ R36, R39, R74 ;  /* 0x0000004a27247221 */ /* 0x000fe20000010000 */
[----:B------:R-:W-:Y:S01]  /*0a30*/  FFMA.FTZ R37, R43, R74, R38 ;  /* 0x0000004a2b257223 */ /* 0x000fe20000010026 */
[----:B------:R-:W-:Y:S01]  /*0a40*/  @P0 HADD2.F32 R71, -RZ, R78.H0_H0 ;  /* 0x2000004eff470230 */ /* 0x000fe20000004100 */
[----:B------:R-:W-:Y:S01]  /*0a50*/  SHF.R.U64 R78, R88, 0x8, R89 ;  /* 0x00000008584e7819 */ /* 0x000fe20000001259 */
        /* <DEDUP_REMOVED lines=25> */
.L_x_4063:
[----:B------:R-:W3:Y:S01]  /*0bf0*/  LDC.64 R38, c[0x0][0x390] ;  /* 0x0000e400ff267b82 */ /* 0x000ee20000000a00 */
[----:B-1----:R-:W-:Y:S01]  /*0c00*/  FADD.FTZ R87, R36, R37 ;  /* 0x0000002524577221 */ /* 0x002fe20000010000 */
[----:B---3--:R-:W-:-:S06]  /*0c10*/  IMAD.WIDE.U32 R38, R58, 0x10, R38 ;  /* 0x000000103a267825 */ /* 0x008fcc00078e0026 */
[----:B0-----:R-:W5:Y:S01]  /*0c20*/  LDG.E.128 R36, desc[UR8][R38.64] ;  /* 0x0000000826247981 */ /* 0x001f62000c1e1d00 */
[----:B--2---:R-:W-:Y:S01]  /*0c30*/  FADD.FTZ R85, R85, R86 ;  /* 0x0000005655557221 */ /* 0x004fe20000010000 */
[----:B------:R-:W-:-:S03]  /*0c40*/  FMUL.FTZ R86, R87, UR14 ;  /* 0x0000000e57567c20 */ /* 0x000fc60008410000 */
[----:B------:R-:W-:Y:S02]  /*0c50*/  FMUL.FTZ R85, R85, UR14 ;  /* 0x0000000e55557c20 */ /* 0x000fe40008410000 */
        /* <DEDUP_REMOVED lines=12> */
[-CC-:B------:R-:W-:Y:S01]  /*0d20*/  FFMA.FTZ R41, R75, R85.reuse, R86.reuse ;  /* 0x000000554b297223 */ /* 0x180fe20000010056 */
[-CC-:B------:R-:W-:Y:S01]  /*0d30*/  FFMA.FTZ R75, R47, R85.reuse, R86.reuse ;  /* 0x000000552f4b7223 */ /* 0x180fe20000010056 */
[-CC-:B------:R-:W-:Y:S01]  /*0d40*/  FFMA.FTZ R45, R45, R85.reuse, R86.reuse ;  /* 0x000000552d2d7223 */ /* 0x180fe20000010056 */
[----:B------:R-:W-:Y:S01]  /*0d50*/  FMUL.FTZ R0, R69, R0 ;  /* 0x0000000045007220 */ /* 0x000fe20000410000 */
[----:B------:R-:W-:Y:S01]  /*0d60*/  FADD.FTZ R78, R40, -R41 ;  /* 0x80000029284e7221 */ /* 0x000fe20000010000 */
[-CC-:B------:R-:W-:Y:S01]  /*0d70*/  FFMA.FTZ R44, R44, R85.reuse, R86.reuse ;  /* 0x000000552c2c7223 */ /* 0x180fe20000010056 */
[--C-:B------:R-:W-:Y:S01]  /*0d80*/  FFMA.FTZ R43, R43, R85, R86.reuse ;  /* 0x000000552b2b7223 */ /* 0x100fe20000010056 */
[----:B------:R-:W-:Y:S01]  /*0d90*/  FMUL.FTZ R0, R0, R71 ;  /* 0x0000004700007220 */ /* 0x000fe20000410000 */
[----:B------:R-:W-:Y:S01]  /*0da0*/  FMUL.FTZ R78, R69, R78 ;  /* 0x0000004e454e7220 */ /* 0x000fe20000410000 */
[----:B------:R-:W-:Y:S01]  /*0db0*/  FFMA.FTZ R42, R42, R85, R86 ;  /* 0x000000552a2a7223 */ /* 0x000fe20000010056 */
[----:B------:R-:W-:Y:S01]  /*0dc0*/  LOP3.LUT P6, RZ, R80, 0xff, RZ, 0xc0, !PT ;  /* 0x000000ff50ff7812 */ /* 0x000fe200078cc0ff */
[----:B-----5:R-:W-:-:S02]  /*0dd0*/  @P1 HADD2.F32 R76, -RZ, R36.H0_H0 ;  /* 0x20000024ff4c1230 */ /* 0x020fc40000004100 */
[----:B------:R-:W-:Y:S01]  /*0de0*/  FMUL.FTZ R85, R0, UR15 ;  /* 0x0000000f00557c20 */ /* 0x000fe20008410000 */
[----:B------:R-:W-:Y:S02]  /*0df0*/  @P1 HADD2.F32 R0, -RZ, R24.H0_H0 ;  /* 0x20000018ff001230 */ /* 0x000fe40000004100 */
[----:B------:R-:W-:Y:S01]  /*0e00*/  FMUL.FTZ R78, R78, R71 ;  /* 0x000000474e4e7220 */ /* 0x000fe20000410000 */
[----:B------:R-:W-:Y:S01]  /*0e10*/  FADD.FTZ R46, R46, -R73 ;  /* 0x800000492e2e7221 */ /* 0x000fe20000010000 */
[----:B------:R-:W-:Y:S01]  /*0e20*/  LOP3.LUT P5, RZ, R81, 0xff, RZ, 0xc0, !PT ;  /* 0x000000ff51ff7812 */ /* 0x000fe200078ac0ff */
[----:B------:R-:W-:Y:S02]  /*0e30*/  HFMA2 R47, -RZ, RZ, 0, 0 ;  /* 0x00000000ff2f7431 */ /* 0x000fe400000001ff */
[----:B------:R-:W-:Y:S01]  /*0e40*/  @P1 FMUL.FTZ R47, R85, R76 ;  /* 0x0000004c552f1220 */ /* 0x000fe20000410000 */
[----:B------:R-:W-:Y:S01]  /*0e50*/  CS2R R40, SRZ ;  /* 0x0000000000287805 */ /* 0x000fe2000001ff00 */
[----:B------:R-:W-:-:S02]  /*0e60*/  @P2 HADD2.F32 R36, -RZ, R36.H1_H1 ;  /* 0x30000024ff242230 */ /* 0x000fc40000004100 */
[----:B------:R-:W-:Y:S01]  /*0e70*/  FMUL.FTZ R81, R78, UR15 ;  /* 0x0000000f4e517c20 */ /* 0x000fe20008410000 */
[----:B------:R-:W-:Y:S02]  /*0e80*/  @P2 HADD2.F32 R76, -RZ, R24.H1_H1 ;  /* 0x30000018ff4c2230 */ /* 0x000fe40000004100 */
[----:B------:R-:W-:Y:S01]  /*0e90*/  FMUL.FTZ R46, R69, R46 ;  /* 0x0000002e452e7220 */ /* 0x000fe20000410000 */
[----:B------:R-:W-:Y:S01]  /*0ea0*/  @P1 FMUL.FTZ R40, R85, R0 ;  /* 0x0000000055281220 */ /* 0x000fe20000410000 */
[----:B------:R-:W-:Y:S01]  /*0eb0*/  ISETP.GE.U32.AND P1, PT, R88, RZ, PT ;  /* 0x000000ff5800720c */ /* 0x000fe20003f26070 */
[----:B------:R-:W-:Y:S01]  /*0ec0*/  FADD.FTZ R70, R70, -R75 ;  /* 0x8000004b46467221 */ /* 0x000fe20000010000 */
[----:B------:R-:W-:Y:S01]  /*0ed0*/  MOV R0, RZ ;  /* 0x000000ff00007202 */ /* 0x000fe20000000f00 */
[C---:B------:R-:W-:Y:S01]  /*0ee0*/  @P2 FMUL.FTZ R0, R81.reuse, R36 ;  /* 0x0000002451002220 */ /* 0x040fe20000410000 */
[----:B------:R-:W-:Y:S01]  /*0ef0*/  LOP3.LUT P4, RZ, R82, 0xff, RZ, 0xc0, !PT ;  /* 0x000000ff52ff7812 */ /* 0x000fe2000788c0ff */
[----:B------:R-:W-:Y:S01]  /*0f00*/  FMUL.FTZ R46, R46, R71 ;  /* 0x000000472e2e7220 */ /* 0x000fe20000410000 */
[----:B------:R-:W-:Y:S01]  /*0f10*/  @P2 FMUL.FTZ R41, R81, R76 ;  /* 0x0000004c51292220 */ /* 0x000fe20000410000 */
[----:B------:R-:W-:Y:S01]  /*0f20*/  FADD.FTZ R36, R72, -R45 ;  /* 0x8000002d48247221 */ /* 0x000fe20000010000 */
[----:B------:R-:W-:Y:S01]  /*0f30*/  FADD.FTZ R44, R77, -R44 ;  /* 0x8000002c4d2c7221 */ /* 0x000fe20000010000 */
[----:B------:R-:W-:Y:S01]  /*0f40*/  FADD.FTZ R78, R74, -R43 ;  /* 0x8000002b4a4e7221 */ /* 0x000fe20000010000 */
[----:B------:R-:W-:Y:S01]  /*0f50*/  FADD.FTZ R42, R79, -R42 ;  /* 0x8000002a4f2a7221 */ /* 0x000fe20000010000 */
[----:B------:R-:W-:Y:S01]  /*0f60*/  LOP3.LUT P3, RZ, R83, 0xff, RZ, 0xc0, !PT ;  /* 0x000000ff53ff7812 */ /* 0x000fe2000786c0ff */
[----:B------:R-:W-:Y:S01]  /*0f70*/  FMUL.FTZ R72, R69, R70 ;  /* 0x0000004645487220 */ /* 0x000fe20000410000 */
[----:B------:R-:W-:Y:S01]  /*0f80*/  LOP3.LUT P2, RZ, R84, 0xff, RZ, 0xc0, !PT ;  /* 0x000000ff54ff7812 */ /* 0x000fe2000784c0ff */
[----:B------:R-:W-:Y:S01]  /*0f90*/  @P6 HADD2.F32 R45, -RZ, R25.H0_H0 ;  /* 0x20000019ff2d6230 */ /* 0x000fe20000004100 */
[----:B------:R-:W-:Y:S01]  /*0fa0*/  ISETP.GE.U32.AND.EX P1, PT, R89, 0x1000000, PT, P1 ;  /* 0x010000005900780c */ /* 0x000fe20003f26110 */
[----:B------:R-:W-:Y:S01]  /*0fb0*/  FMUL.FTZ R46, R46, UR15 ;  /* 0x0000000f2e2e7c20 */ /* 0x000fe20008410000 */
[C---:B------:R-:W-:Y:S01]  /*0fc0*/  FMUL.FTZ R74, R69.reuse, R36 ;  /* 0x00000024454a7220 */ /* 0x040fe20000410000 */
[C---:B------:R-:W-:Y:S01]  /*0fd0*/  FMUL.FTZ R76, R69.reuse, R44 ;  /* 0x0000002c454c7220 */ /* 0x040fe20000410000 */
[C---:B------:R-:W-:Y:S01]  /*0fe0*/  FMUL.FTZ R78, R69.reuse, R78 ;  /* 0x0000004e454e7220 */ /* 0x040fe20000410000 */
[----:B------:R-:W-:Y:S01]  /*0ff0*/  FMUL.FTZ R80, R69, R42 ;  /* 0x0000002a45507220 */ /* 0x000fe20000410000 */
[----:B------:R-:W-:-:S02]  /*1000*/  @P6 HADD2.F32 R44, -RZ, R37.H0_H0 ;  /* 0x20000025ff2c6230 */ /* 0x000fc40000004100 */
[----:B------:R-:W-:Y:S01]  /*1010*/  FMUL.FTZ R72, R72, R71 ;  /* 0x0000004748487220 */ /* 0x000fe20000410000 */
[----:B------:R-:W-:Y:S01]  /*1020*/  @P5 HADD2.F32 R69, -RZ, R37.H1_H1 ;  /* 0x30000025ff455230 */ /* 0x000fe20000004100 */
[----:B------:R-:W-:Y:S01]  /*1030*/  MOV R37, RZ ;  /* 0x000000ff00257202 */ /* 0x000fe20000000f00 */
[----:B------:R-:W-:Y:S01]  /*1040*/  @P6 FMUL.FTZ R37, R46, R45 ;  /* 0x0000002d2e256220 */ /* 0x000fe20000410000 */
[----:B------:R-:W-:Y:S02]  /*1050*/  @P5 HADD2.F32 R45, -RZ, R25.H1_H1 ;  /* 0x30000019ff2d5230 */ /* 0x000fe40000004100 */
[-C--:B------:R-:W-:Y:S01]  /*1060*/  FMUL.FTZ R74, R74, R71.reuse ;  /* 0x000000474a4a7220 */ /* 0x080fe20000410000 */
[----:B------:R-:W-:Y:S01]  /*1070*/  FMUL.FTZ R72, R72, UR15 ;  /* 0x0000000f48487c20 */ /* 0x000fe20008410000 */
[----:B------:R-:W-:Y:S02]  /*1080*/  HFMA2 R75, -RZ, RZ, 0, 0 ;  /* 0x00000000ff4b7431 */ /* 0x000fe400000001ff */
[-C--:B------:R-:W-:Y:S01]  /*1090*/  FMUL.FTZ R43, R76, R71.reuse ;  /* 0x000000474c2b7220 */ /* 0x080fe20000410000 */
[-C--:B------:R-:W-:Y:S01]  /*10a0*/  FMUL.FTZ R78, R78, R71.reuse ;  /* 0x000000474e4e7220 */ /* 0x080fe20000410000 */
[----:B------:R-:W-:Y:S01]  /*10b0*/  FMUL.FTZ R80, R80, R71 ;  /* 0x0000004750507220 */ /* 0x000fe20000410000 */
[----:B------:R-:W-:Y:S01]  /*10c0*/  @P6 FMUL.FTZ R75, R46, R44 ;  /* 0x0000002c2e4b6220 */ /* 0x000fe20000410000 */
[----:B------:R-:W-:-:S02]  /*10d0*/  @P4 HADD2.F32 R42, -RZ, R38.H0_H0 ;  /* 0x20000026ff2a4230 */ /* 0x000fc40000004100 */
[----:B------:R-:W-:Y:S01]  /*10e0*/  HFMA2 R70, -RZ, RZ, 0, 0 ;  /* 0x00000000ff467431 */ /* 0x000fe200000001ff */
[----:B------:R-:W-:Y:S01]  /*10f0*/  MOV R44, RZ ;  /* 0x000000ff002c7202 */ /* 0x000fe20000000f00 */
[--C-:B------:R-:W-:Y:S02]  /*1100*/  @P4 HADD2.F32 R46, -RZ, R26.reuse.H0_H0 ;  /* 0x2000001aff2e4230 */ /* 0x100fe40000004100 */
[----:B------:R-:W-:Y:S01]  /*1110*/  @P5 FMUL.FTZ R70, R72, R69 ;  /* 0x0000004548465220 */ /* 0x000fe20000410000 */
[----:B------:R-:W-:Y:S01]  /*1120*/  FMUL.FTZ R77, R74, UR15 ;  /* 0x0000000f4a4d7c20 */ /* 0x000fe20008410000 */
[----:B------:R-:W-:Y:S01]  /*1130*/  @P5 FMUL.FTZ R44, R72, R45 ;  /* 0x0000002d482c5220 */ /* 0x000fe20000410000 */
[----:B------:R-:W-:Y:S02]  /*1140*/  @P2 HADD2.F32 R69, -RZ, R27.H0_H0 ;  /* 0x2000001bff452230 */ /* 0x000fe40000004100 */
[----:B------:R-:W-:Y:S01]  /*1150*/  FMUL.FTZ R78, R78, UR15 ;  /* 0x0000000f4e4e7c20 */ /* 0x000fe20008410000 */
[----:B------:R-:W-:-:S02]  /*1160*/  @P3 HADD2.F32 R45, -RZ, R26.H1_H1 ;  /* 0x3000001aff2d3230 */ /* 0x000fc40000004100 */
[----:B------:R-:W-:Y:S01]  /*1170*/  FMUL.FTZ R80, R80, UR15 ;  /* 0x0000000f50507c20 */ /* 0x000fe20008410000 */
[----:B------:R-:W-:Y:S02]  /*1180*/  @P1 HADD2.F32 R74, -RZ, R27.H1_H1 ;  /* 0x3000001bff4a1230 */ /* 0x000fe40000004100 */
[----:B------:R-:W-:Y:S01]  /*1190*/  FMUL.FTZ R43, R43, UR15 ;  /* 0x0000000f2b2b7c20 */ /* 0x000fe20008410000 */
[----:B------:R-:W-:Y:S01]  /*11a0*/  HFMA2 R73, -RZ, RZ, 0, 0 ;  /* 0x00000000ff497431 */ /* 0x000fe200000001ff */
[----:B------:R-:W-:Y:S01]  /*11b0*/  MOV R71, RZ ;  /* 0x000000ff00477202 */ /* 0x000fe20000000f00 */
[----:B------:R-:W-:Y:S02]  /*11c0*/  @P2 HADD2.F32 R36, -RZ, R39.H0_H0 ;  /* 0x20000027ff242230 */ /* 0x000fe40000004100 */
[C---:B------:R-:W-:Y:S01]  /*11d0*/  @P4 FMUL.FTZ R73, R77.reuse, R42 ;  /* 0x0000002a4d494220 */ /* 0x040fe20000410000 */
[----:B------:R-:W-:Y:S01]  /*11e0*/  @P4 FMUL.FTZ R71, R77, R46 ;  /* 0x0000002e4d474220 */ /* 0x000fe20000410000 */
[----:B------:R-:W-:-:S02]  /*11f0*/  @P3 HADD2.F32 R38, -RZ, R38.H1_H1 ;  /* 0x30000026ff263230 */ /* 0x000fc40000004100 */
[----:B------:R-:W-:Y:S02]  /*1200*/  HFMA2 R76, -RZ, RZ, 0, 0 ;  /* 0x00000000ff4c7431 */ /* 0x000fe400000001ff */
[----:B------:R-:W-:Y:S02]  /*1210*/  @P1 HADD2.F32 R39, -RZ, R39.H1_H1 ;  /* 0x30000027ff271230 */ /* 0x000fe40000004100 */
[----:B------:R-:W-:Y:S01]  /*1220*/  HFMA2 R42, -RZ, RZ, 0, 0 ;  /* 0x00000000ff2a7431 */ /* 0x000fe200000001ff */
[----:B------:R-:W-:Y:S01]  /*1230*/  MOV R77, RZ ;  /* 0x000000ff004d7202 */ /* 0x000fe20000000f00 */
[----:B------:R-:W-:Y:S01]  /*1240*/  @P2 FMUL.FTZ R76, R78, R69 ;  /* 0x000000454e4c2220 */ /* 0x000fe20000410000 */
[----:B------:R-:W-:Y:S01]  /*1250*/  @P1 FMUL.FTZ R77, R80, R74 ;  /* 0x0000004a504d1220 */ /* 0x000fe20000410000 */
[C---:B------:R-:W-:Y:S01]  /*1260*/  @P3 FMUL.FTZ R42, R43.reuse, R45 ;  /* 0x0000002d2b2a3220 */ /* 0x040fe20000410000 */
[----:B------:R-:W-:Y:S01]  /*1270*/  MOV R72, RZ ;  /* 0x000000ff00487202 */ /* 0x000fe20000000f00 */
[----:B------:R-:W-:Y:S01]  /*1280*/  HFMA2 R69, -RZ, RZ, 0, 0 ;  /* 0x00000000ff457431 */ /* 0x000fe200000001ff */
[----:B------:R-:W-:Y:S01]  /*1290*/  MOV R46, RZ ;  /* 0x000000ff002e7202 */ /* 0x000fe20000000f00 */
        /* <DEDUP_REMOVED lines=8> */
.L_x_4048:
[----:B------:R-:W-:Y:S01]  /*1320*/  LOP3.LUT P2, RZ, R78, 0xff, RZ, 0xc0, !PT ;  /* 0x000000ff4eff7812 */ /* 0x000fe2000784c0ff */
[-CC-:B------:R-:W-:Y:S01]  /*1330*/  FFMA.FTZ R0, R0, R85.reuse, R86.reuse ;  /* 0x0000005500007223 */ /* 0x180fe20000010056 */
[----:B------:R-:W-:Y:S01]  /*1340*/  LOP3.LUT P1, RZ, R76, 0xff, RZ, 0xc0, !PT ;  /* 0x000000ff4cff7812 */ /* 0x000fe2000782c0ff */
[-C--:B------:R-:W-:Y:S01]  /*1350*/  FFMA.FTZ R75, R75, R85.reuse, R86 ;  /* 0x000000554b4b7223 */ /* 0x080fe20000010056 */
[----:B------:R-:W-:Y:S01]  /*1360*/  LOP3.LUT P6, RZ, R80, 0xff, RZ, 0xc0, !PT ;  /* 0x000000ff50ff7812 */ /* 0x000fe200078cc0ff */
[----:B------:R-:W-:Y:S01]  /*1370*/  FADD.FTZ R32, R41, -R0 ;  /* 0x8000000029207221 */ /* 0x000fe20000010000 */
[-CC-:B------:R-:W-:Y:S01]  /*1380*/  FFMA.FTZ R30, R44, R85.reuse, R86.reuse ;  /* 0x000000552c1e7223 */ /* 0x180fe20000010056 */
[----:B------:R-:W-:Y:S01]  /*1390*/  FADD.FTZ R40, R40, -R75 ;  /* 0x8000004b28287221 */ /* 0x000fe20000010000 */
[-CC-:B------:R-:W-:Y:S01]  /*13a0*/  FFMA.FTZ R29, R47, R85.reuse, R86.reuse ;  /* 0x000000552f1d7223 */ /* 0x180fe20000010056 */
[C---:B------:R-:W-:Y:S01]  /*13b0*/  FMUL.FTZ R32, R69.reuse, R32 ;  /* 0x0000002045207220 */ /* 0x040fe20000410000 */
[----:B------:R-:W-:Y:S01]  /*13c0*/  FFMA.FTZ R42, R42, R85, R86 ;  /* 0x000000552a2a7223 */ /* 0x000fe20000010056 */
[----:B------:R-:W-:Y:S01]  /*13d0*/  FMUL.FTZ R33, R69, R40 ;  /* 0x0000002845217220 */ /* 0x000fe20000410000 */
[----:B------:R-:W-:Y:S01]  /*13e0*/  LOP3.LUT P5, RZ, R81, 0xff, RZ, 0xc0, !PT ;  /* 0x000000ff51ff7812 */ /* 0x000fe200078ac0ff */
[----:B------:R-:W0:Y:S01]  /*13f0*/  @P2 LDC R0, c[0x0][0x408] ;  /* 0x00010200ff002b82 */ /* 0x000e220000000800 */
[----:B------:R-:W-:-:S02]  /*1400*/  HFMA2 R47, -RZ, RZ, 0, 0 ;  /* 0x00000000ff2f7431 */ /* 0x000fc400000001ff */
[CC--:B------:R-:W-:Y:S01]  /*1410*/  @P1 FMUL.FTZ R34, R32.reuse, R71.reuse ;  /* 0x0000004720221220 */ /* 0x0c0fe20000410000 */
[CC--:B------:R-:W-:Y:S01]  /*1420*/  @P2 FMUL.FTZ R35, R33.reuse, R71.reuse ;  /* 0x0000004721232220 */ /* 0x0c0fe20000410000 */
[--C-:B-----5:R-:W-:Y:S02]  /*1430*/  @P1 HADD2.F32 R41, -RZ, R36.reuse.H0_H0 ;  /* 0x20000024ff291230 */ /* 0x120fe40000004100 */
[-C--:B------:R-:W-:Y:S01]  /*1440*/  @P1 FMUL.FTZ R75, R32, R71.reuse ;  /* 0x00000047204b1220 */ /* 0x080fe20000410000 */
[----:B------:R-:W-:Y:S01]  /*1450*/  @P1 FMUL.FTZ R34, R34, UR15 ;  /* 0x0000000f22221c20 */ /* 0x000fe20008410000 */
[----:B------:R-:W-:Y:S01]  /*1460*/  @P2 HADD2.F32 R36, -RZ, R36.H1_H1 ;  /* 0x30000024ff242230 */ /* 0x000fe20000004100 */
[----:B------:R-:W1:Y:S01]  /*1470*/  @P1 LDC R28, c[0x0][0x408] ;  /* 0x00010200ff1c1b82 */ /* 0x000e620000000800 */
[----:B------:R-:W-:Y:S01]  /*1480*/  @P2 FMUL.FTZ R44, R33, R71 ;  /* 0x00000047212c2220 */ /* 0x000fe20000410000 */
[----:B------:R-:W-:Y:S01]  /*1490*/  LOP3.LUT P4, RZ, R82, 0xff, RZ, 0xc0, !PT ;  /* 0x000000ff52ff7812 */ /* 0x000fe2000788c0ff */
[----:B------:R-:W-:Y:S01]  /*14a0*/  @P1 FMUL.FTZ R47, R41, R34 ;  /* 0x00000022292f1220 */ /* 0x000fe20000410000 */
[----:B------:R-:W-:-:S02]  /*14b0*/  @P2 HADD2.F32 R34, -RZ, R24.H1_H1 ;  /* 0x30000018ff222230 */ /* 0x000fc40000004100 */
[----:B------:R-:W-:Y:S01]  /*14c0*/  FADD.FTZ R30, R77, -R30 ;  /* 0x8000001e4d1e7221 */ /* 0x000fe20000010000 */
[-CC-:B------:R-:W-:Y:S01]  /*14d0*/  FFMA.FTZ R73, R73, R85.reuse, R86.reuse ;  /* 0x0000005549497223 */ /* 0x180fe20000010056 */
[----:B------:R-:W-:Y:S01]  /*14e0*/  CS2R R40, SRZ ;  /* 0x0000000000287805 */ /* 0x000fe2000001ff00 */
[----:B------:R-:W2:Y:S01]  /*14f0*/  @P2 LDC R31, c[0x0][0x408] ;  /* 0x00010200ff1f2b82 */ /* 0x000ea20000000800 */
[-CC-:B------:R-:W-:Y:S01]  /*1500*/  FFMA.FTZ R43, R43, R85.reuse, R86.reuse ;  /* 0x000000552b2b7223 */ /* 0x180fe20000010056 */
[----:B------:R-:W-:Y:S01]  /*1510*/  FFMA.FTZ R45, R45, R85, R86 ;  /* 0x000000552d2d7223 */ /* 0x000fe20000010056 */
[----:B------:R-:W-:Y:S01]  /*1520*/  FADD.FTZ R70, R70, -R29 ;  /* 0x8000001d46467221 */ /* 0x000fe20000010000 */
[----:B------:R-:W-:Y:S02]  /*1530*/  @P5 HADD2.F32 R29, -RZ, R37.H1_H1 ;  /* 0x30000025ff1d5230 */ /* 0x000fe40000004100 */
[----:B------:R-:W-:Y:S01]  /*1540*/  FADD.FTZ R74, R74, -R43 ;  /* 0x8000002b4a4a7221 */ /* 0x000fe20000010000 */
[----:B------:R-:W-:Y:S01]  /*1550*/  LOP3.LUT P3, RZ, R83, 0xff, RZ, 0xc0, !PT ;  /* 0x000000ff53ff7812 */ /* 0x000fe2000786c0ff */
[----:B------:R-:W-:Y:S01]  /*1560*/  @P5 HADD2.F32 R81, -RZ, R25.H1_H1 ;  /* 0x30000019ff515230 */ /* 0x000fe20000004100 */
[----:B------:R-:W3:Y:S01]  /*1570*/  @P6 LDC R76, c[0x0][0x408] ;  /* 0x00010200ff4c6b82 */ /* 0x000ee20000000800 */
[----:B0-----:R-:W-:Y:S01]  /*1580*/  @P2 FMUL.FTZ R35, R35, R0 ;  /* 0x0000000023232220 */ /* 0x001fe20000410000 */
[----:B------:R-:W-:-:S03]  /*1590*/  MOV R0, RZ ;  /* 0x000000ff00007202 */ /* 0x000fc60000000f00 */
[----:B------:R-:W-:Y:S01]  /*15a0*/  @P2 FMUL.FTZ R0, R36, R35 ;  /* 0x0000002324002220 */ /* 0x000fe20000410000 */
[----:B------:R-:W-:Y:S01]  /*15b0*/  FADD.FTZ R36, R79, -R42 ;  /* 0x8000002a4f247221 */ /* 0x000fe20000010000 */
[----:B------:R-:W-:Y:S01]  /*15c0*/  MOV R42, RZ ;  /* 0x000000ff002a7202 */ /* 0x000fe20000000f00 */
[----:B-1----:R-:W-:Y:S01]  /*15d0*/  @P1 FMUL.FTZ R75, R75, R28 ;  /* 0x0000001c4b4b1220 */ /* 0x002fe20000410000 */
[----:B------:R-:W-:Y:S01]  /*15e0*/  @P1 HADD2.F32 R28, -RZ, R24.H0_H0 ;  /* 0x20000018ff1c1230 */ /* 0x000fe20000004100 */
[----:B------:R-:W0:Y:S04]  /*15f0*/  @P6 LDC R77, c[0x0][0x408] ;  /* 0x00010200ff4d6b82 */ /* 0x000e280000000800 */
[----:B------:R-:W-:Y:S01]  /*1600*/  @P1 FMUL.FTZ R40, R28, R75 ;  /* 0x0000004b1c281220 */ /* 0x000fe20000410000 */
[----:B------:R-:W-:Y:S01]  /*1610*/  ISETP.GE.U32.AND P1, PT, R88, RZ, PT ;  /* 0x000000ff5800720c */ /* 0x000fe20003f26070 */
[----:B--2---:R-:W-:Y:S01]  /*1620*/  @P2 FMUL.FTZ R31, R44, R31 ;  /* 0x0000001f2c1f2220 */ /* 0x004fe20000410000 */
[----:B------:R-:W-:Y:S01]  /*1630*/  FADD.FTZ R28, R72, -R45 ;  /* 0x8000002d481c7221 */ /* 0x000fe20000010000 */
[----:B------:R-:W1:Y:S01]  /*1640*/  @P5 LDC R79, c[0x0][0x408] ;  /* 0x00010200ff4f5b82 */ /* 0x000e620000000800 */
[----:B------:R-:W-:Y:S01]  /*1650*/  ISETP.GE.U32.AND.EX P1, PT, R89, 0x1000000, PT, P1 ;  /* 0x010000005900780c */ /* 0x000fe20003f26110 */
[----:B------:R-:W-:Y:S01]  /*1660*/  @P2 FMUL.FTZ R41, R34, R31 ;  /* 0x0000001f22292220 */ /* 0x000fe20000410000 */
[----:B------:R-:W-:Y:S01]  /*1670*/  FMUL.FTZ R31, R69, R36 ;  /* 0x00000024451f7220 */ /* 0x000fe20000410000 */
[----:B------:R-:W-:Y:S01]  /*1680*/  FADD.FTZ R34, R46, -R73 ;  /* 0x800000492e227221 */ /* 0x000fe20000010000 */
[----:B------:R-:W-:Y:S01]  /*1690*/  @P6 HADD2.F32 R72, -RZ, R37.H0_H0 ;  /* 0x20000025ff486230 */ /* 0x000fe20000004100 */
[----:B------:R-:W-:Y:S01]  /*16a0*/  LOP3.LUT P2, RZ, R84, 0xff, RZ, 0xc0, !PT ;  /* 0x000000ff54ff7812 */ /* 0x000fe2000784c0ff */
[----:B------:R-:W-:Y:S01]  /*16b0*/  FMUL.FTZ R35, R31, R71 ;  /* 0x000000471f237220 */ /* 0x000fe20000410000 */
[----:B------:R-:W-:Y:S01]  /*16c0*/  FMUL.FTZ R34, R69, R34 ;  /* 0x0000002245227220 */ /* 0x000fe20000410000 */
[----:B------:R-:W2:Y:S01]  /*16d0*/  @P4 LDC R43, c[0x0][0x408] ;  /* 0x00010200ff2b4b82 */ /* 0x000ea20000000800 */
[----:B------:R-:W-:-:S02]  /*16e0*/  HFMA2 R75, -RZ, RZ, 0, 0 ;  /* 0x00000000ff4b7431 */ /* 0x000fc400000001ff */
[----:B------:R-:W-:Y:S01]  /*16f0*/  FMUL.FTZ R37, R35, UR15 ;  /* 0x0000000f23257c20 */ /* 0x000fe20008410000 */
[CC--:B------:R-:W-:Y:S01]  /*1700*/  @P6 FMUL.FTZ R35, R34.reuse, R71.reuse ;  /* 0x0000004722236220 */ /* 0x0c0fe20000410000 */
[----:B------:R-:W-:Y:S02]  /*1710*/  @P6 HADD2.F32 R73, -RZ, R25.H0_H0 ;  /* 0x20000019ff496230 */ /* 0x000fe40000004100 */
[----:B------:R-:W-:Y:S02]  /*1720*/  HFMA2 R46, -RZ, RZ, 0, 0 ;  /* 0x00000000ff2e7431 */ /* 0x000fe400000001ff */
[----:B------:R-:W-:Y:S02]  /*1730*/  @P1 HADD2.F32 R78, -RZ, R39.H1_H1 ;  /* 0x30000027ff4e1230 */ /* 0x000fe40000004100 */
[----:B---3--:R-:W-:Y:S01]  /*1740*/  @P6 FMUL.FTZ R45, R35, R76 ;  /* 0x0000004c232d6220 */ /* 0x008fe20000410000 */
[----:B------:R-:W3:Y:S01]  /*1750*/  @P5 LDC R44, c[0x0][0x408] ;  /* 0x00010200ff2c5b82 */ /* 0x000ee20000000800 */
[----:B------:R-:W-:Y:S01]  /*1760*/  @P6 FMUL.FTZ R76, R34, R71 ;  /* 0x00000047224c6220 */ /* 0x000fe20000410000 */
[----:B------:R-:W-:-:S02]  /*1770*/  @P1 HADD2.F32 R80, -RZ, R27.H1_H1 ;  /* 0x3000001bff501230 */ /* 0x000fc40000004100 */
[----:B------:R-:W-:Y:S01]  /*1780*/  @P6 FMUL.FTZ R75, R72, R45 ;  /* 0x0000002d484b6220 */ /* 0x000fe20000410000 */
[C---:B------:R-:W-:Y:S01]  /*1790*/  FMUL.FTZ R35, R69.reuse, R70 ;  /* 0x0000004645237220 */ /* 0x040fe20000410000 */
[----:B0-----:R-:W-:Y:S01]  /*17a0*/  @P6 FMUL.FTZ R76, R76, R77 ;  /* 0x0000004d4c4c6220 */ /* 0x001fe20000410000 */
[-C--:B------:R-:W-:Y:S01]  /*17b0*/  @P1 FMUL.FTZ R46, R78, R37.reuse ;  /* 0x000000254e2e1220 */ /* 0x080fe20000410000 */
[----:B------:R-:W-:Y:S01]  /*17c0*/  @P1 FMUL.FTZ R42, R80, R37 ;  /* 0x00000025502a1220 */ /* 0x000fe20000410000 */
[----:B------:R-:W0:Y:S01]  /*17d0*/  @P4 LDC R45, c[0x0][0x408] ;  /* 0x00010200ff2d4b82 */ /* 0x000e220000000800 */
[----:B------:R-:W-:Y:S01]  /*17e0*/  FMUL.FTZ R28, R69, R28 ;  /* 0x0000001c451c7220 */ /* 0x000fe20000410000 */
[----:B------:R-:W-:Y:S01]  /*17f0*/  MOV R37, RZ ;  /* 0x000000ff00257202 */ /* 0x000fe20000000f00 */
[----:B------:R-:W-:Y:S01]  /*1800*/  @P6 FMUL.FTZ R37, R73, R76 ;  /* 0x0000004c49256220 */ /* 0x000fe20000410000 */
[CC--:B------:R-:W-:Y:S01]  /*1810*/  @P5 FMUL.FTZ R70, R35.reuse, R71.reuse ;  /* 0x0000004723465220 */ /* 0x0c0fe20000410000 */
[-C--:B------:R-:W-:Y:S01]  /*1820*/  @P4 FMUL.FTZ R80, R28, R71.reuse ;  /* 0x000000471c504220 */ /* 0x080fe20000410000 */
[----:B------:R-:W-:Y:S01]  /*1830*/  @P5 FMUL.FTZ R73, R35, R71 ;  /* 0x0000004723495220 */ /* 0x000fe20000410000 */
[----:B------:R-:W-:Y:S01]  /*1840*/  @P4 HADD2.F32 R36, -RZ, R38.H0_H0 ;  /* 0x20000026ff244230 */ /* 0x000fe20000004100 */
[----:B------:R-:W4:Y:S01]  /*1850*/  @P3 LDC R77, c[0x0][0x408] ;  /* 0x00010200ff4d3b82 */ /* 0x000f220000000800 */
[----:B-1----:R-:W-:Y:S01]  /*1860*/  @P5 FMUL.FTZ R78, R70, R79 ;  /* 0x0000004f464e5220 */ /* 0x002fe20000410000 */
[----:B--2---:R-:W-:Y:S01]  /*1870*/  @P4 FMUL.FTZ R79, R80, R43 ;  /* 0x0000002b504f4220 */ /* 0x004fe20000410000 */
[----:B------:R-:W-:-:S02]  /*1880*/  HFMA2 R70, -RZ, RZ, 0, 0 ;  /* 0x00000000ff467431 */ /* 0x000fc400000001ff */
[----:B------:R-:W-:Y:S02]  /*1890*/  @P3 HADD2.F32 R38, -RZ, R38.H1_H1 ;  /* 0x30000026ff263230 */ /* 0x000fe40000004100 */
[----:B------:R-:W-:Y:S01]  /*18a0*/  @P5 FMUL.FTZ R70, R29, R78 ;  /* 0x0000004e1d465220 */ /* 0x000fe20000410000 */
[C---:B------:R-:W-:Y:S01]  /*18b0*/  FMUL.FTZ R29, R69.reuse, R30 ;  /* 0x0000001e451d7220 */ /* 0x040fe20000410000 */
[----:B------:R-:W-:Y:S01]  /*18c0*/  FMUL.FTZ R30, R69, R74 ;  /* 0x0000004a451e7220 */ /* 0x000fe20000410000 */
[----:B------:R-:W1:Y:S01]  /*18d0*/  @P2 LDC R76, c[0x0][0x408] ;  /* 0x00010200ff4c2b82 */ /* 0x000e620000000800 */
[----:B---3--:R-:W-:Y:S01]  /*18e0*/  @P5 FMUL.FTZ R82, R73, R44 ;  /* 0x0000002c49525220 */ /* 0x008fe20000410000 */
[----:B------:R-:W-:Y:S02]  /*18f0*/  HFMA2 R73, -RZ, RZ, 0, 0 ;  /* 0x00000000ff497431 */ /* 0x000fe400000001ff */
[----:B------:R-:W-:Y:S01]  /*1900*/  @P4 FMUL.FTZ R73, R36, R79 ;  /* 0x0000004f24494220 */ /* 0x000fe20000410000 */
[----:B------:R-:W-:Y:S01]  /*1910*/  @P4 FMUL.FTZ R36, R28, R71 ;  /* 0x000000471c244220 */ /* 0x000fe20000410000 */
[----:B------:R-:W-:-:S02]  /*1920*/  @P4 HADD2.F32 R69, -RZ, R26.H0_H0 ;  /* 0x2000001aff454230 */ /* 0x000fc40000004100 */
[----:B------:R-:W-:Y:S01]  /*1930*/  @P2 FMUL.FTZ R79, R30, R71 ;  /* 0x000000471e4f2220 */ /* 0x000fe20000410000 */
[----:B------:R-:W-:Y:S01]  /*1940*/  MOV R44, RZ ;  /* 0x000000ff002c7202 */ /* 0x000fe20000000f00 */
[----:B------:R-:W2:Y:S01]  /*1950*/  @P3 LDC R72, c[0x0][0x408] ;  /* 0x00010200ff483b82 */ /* 0x000ea20000000800 */
[----:B0-----:R-:W-:Y:S01]  /*1960*/  @P4 FMUL.FTZ R78, R36, R45 ;  /* 0x0000002d244e4220 */ /* 0x001fe20000410000 */
[CC--:B------:R-:W-:Y:S01]  /*1970*/  @P3 FMUL.FTZ R36, R29.reuse, R71.reuse ;  /* 0x000000471d243220 */ /* 0x0c0fe20000410000 */
[----:B------:R-:W-:Y:S01]  /*1980*/  @P3 FMUL.FTZ R45, R29, R71 ;  /* 0x000000471d2d3220 */ /* 0x000fe20000410000 */
[----:B------:R-:W-:Y:S01]  /*1990*/  @P5 FMUL.FTZ R44, R81, R82 ;  /* 0x00000052512c5220 */ /* 0x000fe20000410000 */
[----:B------:R-:W-:Y:S01]  /*19a0*/  MOV R74, RZ ;  /* 0x000000ff004a7202 */ /* 0x000fe20000000f00 */
[----:B------:R-:W-:Y:S01]  /*19b0*/  @P4 FMUL.FTZ R74, R69, R78 ;  /* 0x0000004e454a4220 */ /* 0x000fe20000410000 */
[----:B------:R-:W-:Y:S01]  /*19c0*/  @P2 HADD2.F32 R39, -RZ, R39.H0_H0 ;  /* 0x20000027ff272230 */ /* 0x000fe20000004100 */
[----:B------:R-:W0:Y:S01]  /*19d0*/  @P2 LDC R43, c[0x0][0x408] ;  /* 0x00010200ff2b2b82 */ /* 0x000e220000000800 */
[----:B----4-:R-:W-:Y:S01]  /*19e0*/  @P3 FMUL.FTZ R77, R36, R77 ;  /* 0x0000004d244d3220 */ /* 0x010fe20000410000 */
[----:B------:R-:W-:Y:S01]  /*19f0*/  @P2 FMUL.FTZ R36, R30, R71 ;  /* 0x000000471e242220 */ /* 0x000fe20000410000 */
[----:B------:R-:W-:Y:S01]  /*1a00*/  @P3 HADD2.F32 R71, -RZ, R26.H1_H1 ;  /* 0x3000001aff473230 */ /* 0x000fe20000004100 */
[----:B------:R-:W-:-:S02]  /*1a10*/  MOV R69, RZ ;  /* 0x000000ff00457202 */ /* 0x000fc40000000f00 */
[----:B------:R-:W-:Y:S01]  /*1a20*/  F2FP.F16.F32.PACK_AB R37, R44, R37 ;  /* 0x000000252c25723e */ /* 0x000fe200000000ff */
[----:B-1----:R-:W-:Y:S01]  /*1a30*/  @P2 FMUL.FTZ R81, R79, R76 ;  /* 0x0000004c4f512220 */ /* 0x002fe20000410000 */
[----:B------:R-:W-:Y:S02]  /*1a40*/  @P2 HADD2.F32 R76, -RZ, R27.H0_H0 ;  /* 0x2000001bff4c2230 */ /* 0x000fe40000004100 */
[----:B------:R-:W-:-:S03]  /*1a50*/  HFMA2 R79, -RZ, RZ, 0, 0 ;  /* 0x00000000ff4f7431 */ /* 0x000fc600000001ff */
[----:B------:R-:W-:Y:S01]  /*1a60*/  @P2 FMUL.FTZ R79, R76, R81 ;  /* 0x000000514c4f2220 */ /* 0x000fe20000410000 */
[----:B--2---:R-:W-:Y:S01]  /*1a70*/  @P3 FMUL.FTZ R78, R45, R72 ;  /* 0x000000482d4e3220 */ /* 0x004fe20000410000 */
[----:B------:R-:W-:Y:S01]  /*1a80*/  MOV R45, RZ ;  /* 0x000000ff002d7202 */ /* 0x000fe20000000f00 */
[----:B------:R-:W-:Y:S02]  /*1a90*/  HFMA2 R72, -RZ, RZ, 0, 0 ;  /* 0x00000000ff487431 */ /* 0x000fe400000001ff */
[----:B------:R-:W-:Y:S01]  /*1aa0*/  @P3 FMUL.FTZ R72, R38, R77 ;  /* 0x0000004d26483220 */ /* 0x000fe20000410000 */
[----:B------:R-:W-:Y:S01]  /*1ab0*/  @P3 FMUL.FTZ R45, R71, R78 ;  /* 0x0000004e472d3220 */ /* 0x000fe20000410000 */
[----:B0-----:R-:W-:-:S04]  /*1ac0*/  @P2 FMUL.FTZ R36, R36, R43 ;  /* 0x0000002b24242220 */ /* 0x001fc80000410000 */
[----:B------:R-:W-:Y:S01]  /*1ad0*/  F2FP.F16.F32.PACK_AB R38, R45, R74 ;  /* 0x0000004a2d26723e */ /* 0x000fe200000000ff */
[----:B------:R-:W-:Y:S01]  /*1ae0*/  @P2 FMUL.FTZ R69, R39, R36 ;  /* 0x0000002427452220 */ /* 0x000fe20000410000 */
[----:B------:R-:W-:Y:S02]  /*1af0*/  F2FP.F16.F32.PACK_AB R36, R41, R40 ;  /* 0x000000282924723e */ /* 0x000fe400000000ff */
[----:B------:R-:W-:Y:S01]  /*1b00*/  F2FP.F16.F32.PACK_AB R39, R42, R79 ;  /* 0x0000004f2a27723e */ /* 0x000fe200000000ff */
[----:B------:R-:W-:Y:S06]  /*1b10*/  BRA `(.L_x_4049) ;  /* 0x0000000c00a47947 */ /* 0x000fec0003800000 */
.L_x_4047:
        /* <DEDUP_REMOVED lines=12> */
[-C--:B------:R-:W-:Y:S01]  /*1be0*/  FFMA.FTZ R45, R45, R85.reuse, R86 ;  /* 0x000000552d2d7223 */ /* 0x080fe20000010056 */
[----:B-----5:R-:W-:Y:S01]  /*1bf0*/  FFMA.FTZ R0, R69, R0, R20 ;  /* 0x0000000045007223 */ /* 0x020fe20000010014 */
[----:B------:R-:W-:Y:S01]  /*1c00*/  FADD.FTZ R76, R40, -R41 ;  /* 0x80000029284c7221 */ /* 0x000fe20000010000 */
[-CC-:B------:R-:W-:Y:S01]  /*1c10*/  FFMA.FTZ R44, R44, R85.reuse, R86.reuse ;  /* 0x000000552c2c7223 */ /* 0x180fe20000010056 */
[--C-:B------:R-:W-:Y:S01]  /*1c20*/  FFMA.FTZ R43, R43, R85, R86.reuse ;  /* 0x000000552b2b7223 */ /* 0x100fe20000010056 */
[----:B------:R-:W-:Y:S01]  /*1c30*/  FMUL.FTZ R0, R0, R71 ;  /* 0x0000004700007220 */ /* 0x000fe20000410000 */
[----:B------:R-:W-:Y:S01]  /*1c40*/  FFMA.FTZ R42, R42, R85, R86 ;  /* 0x000000552a2a7223 */ /* 0x000fe20000010056 */
[----:B------:R-:W-:Y:S01]  /*1c50*/  FFMA.FTZ R76, R69, R76, R21 ;  /* 0x0000004c454c7223 */ /* 0x000fe20000010015 */
[----:B------:R-:W-:-:S02]  /*1c60*/  @P1 HADD2.F32 R85, -RZ, R36.H0_H0 ;  /* 0x20000024ff551230 */ /* 0x000fc40000004100 */
[----:B------:R-:W-:Y:S01]  /*1c70*/  FMUL.FTZ R0, R0, UR15 ;  /* 0x0000000f00007c20 */ /* 0x000fe20008410000 */
[----:B------:R-:W-:Y:S01]  /*1c80*/  @P1 HADD2.F32 R41, -RZ, R24.H0_H0 ;  /* 0x20000018ff291230 */ /* 0x000fe20000004100 */
[----:B------:R-:W-:Y:S01]  /*1c90*/  LOP3.LUT P6, RZ, R80, 0xff, RZ, 0xc0, !PT ;  /* 0x000000ff50ff7812 */ /* 0x000fe200078cc0ff */
[----:B------:R-:W-:Y:S01]  /*1ca0*/  FMUL.FTZ R76, R76, R71 ;  /* 0x000000474c4c7220 */ /* 0x000fe20000410000 */
[----:B------:R-:W-:Y:S02]  /*1cb0*/  HFMA2 R47, -RZ, RZ, 0, 0 ;  /* 0x00000000ff2f7431 */ /* 0x000fe400000001ff */
[----:B------:R-:W-:Y:S01]  /*1cc0*/  @P1 FMUL.FTZ R47, R85, R0 ;  /* 0x00000000552f1220 */ /* 0x000fe20000410000 */
[----:B------:R-:W-:Y:S01]  /*1cd0*/  LOP3.LUT P5, RZ, R81, 0xff, RZ, 0xc0, !PT ;  /* 0x000000ff51ff7812 */ /* 0x000fe200078ac0ff */
[----:B------:R-:W-:Y:S01]  /*1ce0*/  FADD.FTZ R73, R46, -R73 ;  /* 0x800000492e497221 */ /* 0x000fe20000010000 */
[----:B------:R-:W-:Y:S01]  /*1cf0*/  MOV R40, RZ ;  /* 0x000000ff00287202 */ /* 0x000fe20000000f00 */
[----:B------:R-:W-:-:S02]  /*1d00*/  @P2 HADD2.F32 R81, -RZ, R36.H1_H1 ;  /* 0x30000024ff512230 */ /* 0x000fc40000004100 */
[----:B------:R-:W-:Y:S01]  /*1d10*/  @P1 FMUL.FTZ R40, R41, R0 ;  /* 0x0000000029281220 */ /* 0x000fe20000410000 */
[----:B------:R-:W-:Y:S02]  /*1d20*/  @P2 HADD2.F32 R85, -RZ, R24.H1_H1 ;  /* 0x30000018ff552230 */ /* 0x000fe40000004100 */
[----:B------:R-:W-:Y:S01]  /*1d30*/  FMUL.FTZ R76, R76, UR15 ;  /* 0x0000000f4c4c7c20 */ /* 0x000fe20008410000 */
[----:B------:R-:W-:Y:S01]  /*1d40*/  ISETP.GE.U32.AND P1, PT, R88, RZ, PT ;  /* 0x000000ff5800720c */ /* 0x000fe20003f26070 */
[----:B------:R-:W-:Y:S01]  /*1d50*/  FADD.FTZ R46, R70, -R75 ;  /* 0x8000004b462e7221 */ /* 0x000fe20000010000 */
[----:B------:R-:W-:Y:S01]  /*1d60*/  FADD.FTZ R36, R77, -R44 ;  /* 0x8000002c4d247221 */ /* 0x000fe20000010000 */
[----:B------:R-:W-:Y:S01]  /*1d70*/  FFMA.FTZ R44, R69, R73, R22 ;  /* 0x00000049452c7223 */ /* 0x000fe20000010016 */
[----:B------:R-:W-:Y:S01]  /*1d80*/  LOP3.LUT P4, RZ, R82, 0xff, RZ, 0xc0, !PT ;  /* 0x000000ff52ff7812 */ /* 0x000fe2000788c0ff */
[----:B------:R-:W-:Y:S01]  /*1d90*/  HFMA2 R0, -RZ, RZ, 0, 0 ;  /* 0x00000000ff007431 */ /* 0x000fe200000001ff */
[----:B------:R-:W-:Y:S01]  /*1da0*/  MOV R41, RZ ;  /* 0x000000ff00297202 */ /* 0x000fe20000000f00 */
[-C--:B------:R-:W-:Y:S01]  /*1db0*/  @P2 FMUL.FTZ R0, R81, R76.reuse ;  /* 0x0000004c51002220 */ /* 0x080fe20000410000 */
[----:B------:R-:W-:Y:S01]  /*1dc0*/  @P2 FMUL.FTZ R41, R85, R76 ;  /* 0x0000004c55292220 */ /* 0x000fe20000410000 */
[----:B------:R-:W-:Y:S01]  /*1dd0*/  FADD.FTZ R45, R72, -R45 ;  /* 0x8000002d482d7221 */ /* 0x000fe20000010000 */
[----:B------:R-:W-:Y:S01]  /*1de0*/  FADD.FTZ R43, R74, -R43 ;  /* 0x8000002b4a2b7221 */ /* 0x000fe20000010000 */
[----:B------:R-:W-:Y:S01]  /*1df0*/  FADD.FTZ R42, R79, -R42 ;  /* 0x8000002a4f2a7221 */ /* 0x000fe20000010000 */
[----:B------:R-:W-:Y:S01]  /*1e00*/  LOP3.LUT P3, RZ, R83, 0xff, RZ, 0xc0, !PT ;  /* 0x000000ff53ff7812 */ /* 0x000fe2000786c0ff */
[----:B------:R-:W-:Y:S01]  /*1e10*/  FFMA.FTZ R46, R69, R46, R23 ;  /* 0x0000002e452e7223 */ /* 0x000fe20000010017 */
[----:B------:R-:W-:Y:S01]  /*1e20*/  LOP3.LUT P2, RZ, R84, 0xff, RZ, 0xc0, !PT ;  /* 0x000000ff54ff7812 */ /* 0x000fe2000784c0ff */
[----:B------:R-:W-:Y:S01]  /*1e30*/  FMUL.FTZ R44, R44, R71 ;  /* 0x000000472c2c7220 */ /* 0x000fe20000410000 */
[----:B------:R-:W-:Y:S01]  /*1e40*/  ISETP.GE.U32.AND.EX P1, PT, R89, 0x1000000, PT, P1 ;  /* 0x010000005900780c */ /* 0x000fe20003f26110 */
[C---:B------:R-:W-:Y:S01]  /*1e50*/  FFMA.FTZ R72, R69.reuse, R45, R16 ;  /* 0x0000002d45487223 */ /* 0x040fe20000010010 */
[C---:B------:R-:W-:Y:S01]  /*1e60*/  FFMA.FTZ R74, R69.reuse, R36, R17 ;  /* 0x00000024454a7223 */ /* 0x040fe20000010011 */
[C---:B------:R-:W-:Y:S01]  /*1e70*/  FFMA.FTZ R76, R69.reuse, R43, R18 ;  /* 0x0000002b454c7223 */ /* 0x040fe20000010012 */
[----:B------:R-:W-:Y:S01]  /*1e80*/  FFMA.FTZ R78, R69, R42, R19 ;  /* 0x0000002a454e7223 */ /* 0x000fe20000010013 */
[----:B------:R-:W-:-:S02]  /*1e90*/  @P6 HADD2.F32 R45, -RZ, R37.H0_H0 ;  /* 0x20000025ff2d6230 */ /* 0x000fc40000004100 */
[-C--:B------:R-:W-:Y:S01]  /*1ea0*/  FMUL.FTZ R46, R46, R71.reuse ;  /* 0x000000472e2e7220 */ /* 0x080fe20000410000 */
[----:B------:R-:W-:Y:S02]  /*1eb0*/  @P6 HADD2.F32 R69, -RZ, R25.H0_H0 ;  /* 0x20000019ff456230 */ /* 0x000fe40000004100 */
[----:B------:R-:W-:Y:S01]  /*1ec0*/  FMUL.FTZ R44, R44, UR15 ;  /* 0x0000000f2c2c7c20 */ /* 0x000fe20008410000 */
[----:B------:R-:W-:Y:S02]  /*1ed0*/  @P5 HADD2.F32 R73, -RZ, R37.H1_H1 ;  /* 0x30000025ff495230 */ /* 0x000fe40000004100 */
[----:B------:R-:W-:Y:S02]  /*1ee0*/  HFMA2 R75, -RZ, RZ, 0, 0 ;  /* 0x00000000ff4b7431 */ /* 0x000fe400000001ff */
[----:B------:R-:W-:Y:S01]  /*1ef0*/  @P5 HADD2.F32 R79, -RZ, R25.H1_H1 ;  /* 0x30000019ff4f5230 */ /* 0x000fe20000004100 */
[----:B------:R-:W-:Y:S01]  /*1f00*/  MOV R37, RZ ;  /* 0x000000ff00257202 */ /* 0x000fe20000000f00 */
[-C--:B------:R-:W-:Y:S01]  /*1f10*/  FMUL.FTZ R72, R72, R71.reuse ;  /* 0x0000004748487220 */ /* 0x080fe20000410000 */
[-C--:B------:R-:W-:Y:S01]  /*1f20*/  FMUL.FTZ R76, R76, R71.reuse ;  /* 0x000000474c4c7220 */ /* 0x080fe20000410000 */
[----:B------:R-:W-:Y:S01]  /*1f30*/  FMUL.FTZ R46, R46, UR15 ;  /* 0x0000000f2e2e7c20 */ /* 0x000fe20008410000 */
[-C--:B------:R-:W-:Y:S01]  /*1f40*/  @P6 FMUL.FTZ R75, R45, R44.reuse ;  /* 0x0000002c2d4b6220 */ /* 0x080fe20000410000 */
[----:B------:R-:W-:Y:S01]  /*1f50*/  @P6 FMUL.FTZ R37, R69, R44 ;  /* 0x0000002c45256220 */ /* 0x000fe20000410000 */
[-C--:B------:R-:W-:Y:S01]  /*1f60*/  FMUL.FTZ R43, R74, R71.reuse ;  /* 0x000000474a2b7220 */ /* 0x080fe20000410000 */
[----:B------:R-:W-:Y:S01]  /*1f70*/  FMUL.FTZ R78, R78, R71 ;  /* 0x000000474e4e7220 */ /* 0x000fe20000410000 */
[----:B------:R-:W-:Y:S01]  /*1f80*/  CS2R R44, SRZ ;  /* 0x00000000002c7805 */ /* 0x000fe2000001ff00 */
[----:B------:R-:W-:-:S02]  /*1f90*/  @P4 HADD2.F32 R42, -RZ, R38.H0_H0 ;  /* 0x20000026ff2a4230 */ /* 0x000fc40000004100 */
[----:B------:R-:W-:Y:S01]  /*1fa0*/  FMUL.FTZ R69, R72, UR15 ;  /* 0x0000000f48457c20 */ /* 0x000fe20008410000 */
[--C-:B------:R-:W-:Y:S02]  /*1fb0*/  @P4 HADD2.F32 R74, -RZ, R26.reuse.H0_H0 ;  /* 0x2000001aff4a4230 */ /* 0x100fe40000004100 */
[----:B------:R-:W-:Y:S01]  /*1fc0*/  FMUL.FTZ R77, R76, UR15 ;  /* 0x0000000f4c4d7c20 */ /* 0x000fe20008410000 */
[-C--:B------:R-:W-:Y:S01]  /*1fd0*/  @P5 FMUL.FTZ R44, R79, R46.reuse ;  /* 0x0000002e4f2c5220 */ /* 0x080fe20000410000 */
[----:B------:R-:W-:Y:S02]  /*1fe0*/  HFMA2 R70, -RZ, RZ, 0, 0 ;  /* 0x00000000ff467431 */ /* 0x000fe400000001ff */
[----:B------:R-:W-:Y:S02]  /*1ff0*/  @P2 HADD2.F32 R72, -RZ, R27.H0_H0 ;  /* 0x2000001bff482230 */ /* 0x000fe40000004100 */
[----:B------:R-:W-:Y:S01]  /*2000*/  @P5 FMUL.FTZ R70, R73, R46 ;  /* 0x0000002e49465220 */ /* 0x000fe20000410000 */
[----:B------:R-:W-:-:S02]  /*2010*/  @P3 HADD2.F32 R76, -RZ, R26.H1_H1 ;  /* 0x3000001aff4c3230 */ /* 0x000fc40000004100 */
[----:B------:R-:W-:Y:S01]  /*2020*/  FMUL.FTZ R78, R78, UR15 ;  /* 0x0000000f4e4e7c20 */ /* 0x000fe20008410000 */
[----:B------:R-:W-:Y:S02]  /*2030*/  @P1 HADD2.F32 R79, -RZ, R27.H1_H1 ;  /* 0x3000001bff4f1230 */ /* 0x000fe40000004100 */
[----:B------:R-:W-:Y:S01]  /*2040*/  FMUL.FTZ R43, R43, UR15 ;  /* 0x0000000f2b2b7c20 */ /* 0x000fe20008410000 */
[----:B------:R-:W-:Y:S01]  /*2050*/  MOV R73, RZ ;  /* 0x000000ff00497202 */ /* 0x000fe20000000f00 */
[----:B------:R-:W-:Y:S02]  /*2060*/  @P2 HADD2.F32 R36, -RZ, R39.H0_H0 ;  /* 0x20000027ff242230 */ /* 0x000fe40000004100 */
[-C--:B------:R-:W-:Y:S01]  /*2070*/  @P4 FMUL.FTZ R73, R42, R69.reuse ;  /* 0x000000452a494220 */ /* 0x080fe20000410000 */
[----:B------:R-:W-:Y:S01]  /*2080*/  @P4 FMUL.FTZ R45, R74, R69 ;  /* 0x000000454a2d4220 */ /* 0x000fe20000410000 */
[----:B------:R-:W-:Y:S02]  /*2090*/  @P3 HADD2.F32 R38, -RZ, R38.H1_H1 ;  /* 0x30000026ff263230 */ /* 0x000fe40000004100 */
[----:B------:R-:W-:-:S02]  /*20a0*/  HFMA2 R71, -RZ, RZ, 0, 0 ;  /* 0x00000000ff477431 */ /* 0x000fc400000001ff */
[----:B------:R-:W-:Y:S02]  /*20b0*/  @P1 HADD2.F32 R39, -RZ, R39.H1_H1 ;  /* 0x30000027ff271230 */ /* 0x000fe40000004100 */
[----:B------:R-:W-:Y:S01]  /*20c0*/  HFMA2 R42, -RZ, RZ, 0, 0 ;  /* 0x00000000ff2a7431 */ /* 0x000fe200000001ff */
[----:B------:R-:W-:Y:S01]  /*20d0*/  MOV R74, RZ ;  /* 0x000000ff004a7202 */ /* 0x000fe20000000f00 */
[----:B------:R-:W-:Y:S01]  /*20e0*/  @P2 FMUL.FTZ R71, R72, R77 ;  /* 0x0000004d48472220 */ /* 0x000fe20000410000 */
[-C--:B------:R-:W-:Y:S01]  /*20f0*/  @P1 FMUL.FTZ R74, R79, R78.reuse ;  /* 0x0000004e4f4a1220 */ /* 0x080fe20000410000 */
[-C--:B------:R-:W-:Y:S01]  /*2100*/  @P3 FMUL.FTZ R42, R76, R43.reuse ;  /* 0x0000002b4c2a3220 */ /* 0x080fe20000410000 */
        /* <DEDUP_REMOVED lines=11> */
.L_x_4050:
[----:B------:R-:W-:Y:S01]  /*21c0*/  LOP3.LUT P1, RZ, R76, 0xff, RZ, 0xc0, !PT ;  /* 0x000000ff4cff7812 */ /* 0x000fe2000782c0ff */
[-CC-:B------:R-:W-:Y:S01]  /*21d0*/  FFMA.FTZ R0, R0, R85.reuse, R86.reuse ;  /* 0x0000005500007223 */ /* 0x180fe20000010056 */
[----:B------:R-:W-:Y:S01]  /*21e0*/  LOP3.LUT P2, RZ, R78, 0xff, RZ, 0xc0, !PT ;  /* 0x000000ff4eff7812 */ /* 0x000fe2000784c0ff */
[-CC-:B------:R-:W-:Y:S01]  /*21f0*/  FFMA.FTZ R75, R75, R85.reuse, R86.reuse ;  /* 0x000000554b4b7223 */ /* 0x180fe20000010056 */
[-C--:B------:R-:W-:Y:S01]  /*2200*/  FFMA.FTZ R29, R47, R85.reuse, R86 ;  /* 0x000000552f1d7223 */ /* 0x080fe20000010056 */
[----:B------:R-:W-:Y:S01]  /*2210*/  FADD.FTZ R32, R41, -R0 ;  /* 0x8000000029207221 */ /* 0x000fe20000010000 */
[----:B------:R-:W-:Y:S02]  /*2220*/  HFMA2 R47, -RZ, RZ, 0, 0 ;  /* 0x00000000ff2f7431 */ /* 0x000fe400000001ff */
[----:B------:R-:W-:Y:S01]  /*2230*/  FADD.FTZ R40, R40, -R75 ;  /* 0x8000004b28287221 */ /* 0x000fe20000010000 */
[----:B------:R-:W-:Y:S01]  /*2240*/  LOP3.LUT P6, RZ, R80, 0xff, RZ, 0xc0, !PT ;  /* 0x000000ff50ff7812 */ /* 0x000fe200078cc0ff */
[C---:B-----5:R-:W-:Y:S01]  /*2250*/  FFMA.FTZ R32, R69.reuse, R32, R20 ;  /* 0x0000002045207223 */ /* 0x060fe20000010014 */
[-CC-:B------:R-:W-:Y:S01]  /*2260*/  FFMA.FTZ R30, R44, R85.reuse, R86.reuse ;  /* 0x000000552c1e7223 */ /* 0x180fe20000010056 */
[----:B------:R-:W-:Y:S01]  /*2270*/  FFMA.FTZ R33, R69, R40, R21 ;  /* 0x0000002845217223 */ /* 0x000fe20000010015 */
[----:B------:R-:W-:Y:S01]  /*2280*/  FFMA.FTZ R42, R42, R85, R86 ;  /* 0x000000552a2a7223 */ /* 0x000fe20000010056 */
[----:B------:R-:W0:Y:S01]  /*2290*/  @P1 LDC R28, c[0x0][0x408] ;  /* 0x00010200ff1c1b82 */ /* 0x000e220000000800 */
[CC--:B------:R-:W-:Y:S01]  /*22a0*/  @P1 FMUL.FTZ R34, R32.reuse, R71.reuse ;  /* 0x0000004720221220 */ /* 0x0c0fe20000410000 */
[----:B------:R-:W-:Y:S01]  /*22b0*/  @P1 FMUL.FTZ R75, R32, R71 ;  /* 0x00000047204b1220 */ /* 0x000fe20000410000 */
[----:B------:R-:W-:-:S02]  /*22c0*/  @P1 HADD2.F32 R41, -RZ, R36.H0_H0 ;  /* 0x20000024ff291230 */ /* 0x000fc40000004100 */
[CC--:B------:R-:W-:Y:S01]  /*22d0*/  @P2 FMUL.FTZ R44, R33.reuse, R71.reuse ;  /* 0x00000047212c2220 */ /* 0x0c0fe20000410000 */
[----:B------:R-:W-:Y:S01]  /*22e0*/  @P1 FMUL.FTZ R34, R34, UR15 ;  /* 0x0000000f22221c20 */ /* 0x000fe20008410000 */
[----:B------:R-:W-:Y:S01]  /*22f0*/  @P2 FMUL.FTZ R35, R33, R71 ;  /* 0x0000004721232220 */ /* 0x000fe20000410000 */
[----:B------:R-:W-:Y:S01]  /*2300*/  LOP3.LUT P4, RZ, R82, 0xff, RZ, 0xc0, !PT ;  /* 0x000000ff52ff7812 */ /* 0x000fe2000788c0ff */
[----:B------:R-:W1:Y:S01]  /*2310*/  @P2 LDC R31, c[0x0][0x408] ;  /* 0x00010200ff1f2b82 */ /* 0x000e620000000800 */
[----:B------:R-:W-:Y:S01]  /*2320*/  @P1 FMUL.FTZ R47, R41, R34 ;  /* 0x00000022292f1220 */ /* 0x000fe20000410000 */
[----:B------:R-:W-:Y:S01]  /*2330*/  CS2R R40, SRZ ;  /* 0x0000000000287805 */ /* 0x000fe2000001ff00 */
[----:B------:R-:W-:Y:S02]  /*2340*/  @P2 HADD2.F32 R34, -RZ, R24.H1_H1 ;  /* 0x30000018ff222230 */ /* 0x000fe40000004100 */
[----:B------:R-:W-:Y:S01]  /*2350*/  FFMA.FTZ R45, R45, R85, R86 ;  /* 0x000000552d2d7223 */ /* 0x000fe20000010056 */
[----:B------:R-:W-:-:S02]  /*2360*/  @P2 HADD2.F32 R36, -RZ, R36.H1_H1 ;  /* 0x30000024ff242230 */ /* 0x000fc40000004100 */
[-CC-:B------:R-:W-:Y:S01]  /*2370*/  FFMA.FTZ R73, R73, R85.reuse, R86.reuse ;  /* 0x0000005549497223 */ /* 0x180fe20000010056 */
[----:B------:R-:W-:Y:S01]  /*2380*/  LOP3.LUT P5, RZ, R81, 0xff, RZ, 0xc0, !PT ;  /* 0x000000ff51ff7812 */ /* 0x000fe200078ac0ff */
[----:B------:R-:W2:Y:S01]  /*2390*/  @P2 LDC R0, c[0x0][0x408] ;  /* 0x00010200ff002b82 */ /* 0x000ea20000000800 */
[----:B------:R-:W-:Y:S01]  /*23a0*/  FADD.FTZ R45, R72, -R45 ;  /* 0x8000002d482d7221 */ /* 0x000fe20000010000 */
[----:B------:R-:W-:Y:S01]  /*23b0*/  FFMA.FTZ R43, R43, R85, R86 ;  /* 0x000000552b2b7223 */ /* 0x000fe20000010056 */
[----:B------:R-:W-:Y:S01]  /*23c0*/  FADD.FTZ R73, R46, -R73 ;  /* 0x800000492e497221 */ /* 0x000fe20000010000 */
[----:B------:R-:W-:Y:S01]  /*23d0*/  HFMA2 R46, -RZ, RZ, 0, 0 ;  /* 0x00000000ff2e7431 */ /* 0x000fe200000001ff */
[----:B------:R-:W-:Y:S01]  /*23e0*/  LOP3.LUT P3, RZ, R83, 0xff, RZ, 0xc0, !PT ;  /* 0x000000ff53ff7812 */ /* 0x000fe2000786c0ff */
[----:B------:R-:W-:Y:S01]  /*23f0*/  FADD.FTZ R43, R74, -R43 ;  /* 0x8000002b4a2b7221 */ /* 0x000fe20000010000 */
[----:B------:R-:W-:Y:S01]  /*2400*/  FADD.FTZ R30, R77, -R30 ;  /* 0x8000001e4d1e7221 */ /* 0x000fe20000010000 */
[----:B0-----:R-:W-:Y:S01]  /*2410*/  @P1 FMUL.FTZ R75, R75, R28 ;  /* 0x0000001c4b4b1220 */ /* 0x001fe20000410000 */
[----:B------:R-:W-:-:S02]  /*2420*/  @P1 HADD2.F32 R28, -RZ, R24.H0_H0 ;  /* 0x20000018ff1c1230 */ /* 0x000fc40000004100 */
[----:B------:R-:W-:Y:S01]  /*2430*/  FADD.FTZ R70, R70, -R29 ;  /* 0x8000001d46467221 */ /* 0x000fe20000010000 */
[--C-:B------:R-:W-:Y:S01]  /*2440*/  @P6 HADD2.F32 R77, -RZ, R37.reuse.H0_H0 ;  /* 0x20000025ff4d6230 */ /* 0x100fe20000004100 */
[----:B------:R-:W0:Y:S01]  /*2450*/  @P5 LDC R81, c[0x0][0x408] ;  /* 0x00010200ff515b82 */ /* 0x000e220000000800 */
[----:B------:R-:W-:Y:S02]  /*2460*/  @P5 HADD2.F32 R29, -RZ, R37.H1_H1 ;  /* 0x30000025ff1d5230 */ /* 0x000fe40000004100 */
[----:B------:R-:W-:Y:S01]  /*2470*/  @P1 FMUL.FTZ R40, R28, R75 ;  /* 0x0000004b1c281220 */ /* 0x000fe20000410000 */
[----:B------:R-:W-:Y:S01]  /*2480*/  ISETP.GE.U32.AND P1, PT, R88, RZ, PT ;  /* 0x000000ff5800720c */ /* 0x000fe20003f26070 */
[----:B-1----:R-:W-:Y:S01]  /*2490*/  @P2 FMUL.FTZ R31, R44, R31 ;  /* 0x0000001f2c1f2220 */ /* 0x002fe20000410000 */
[----:B------:R-:W-:Y:S01]  /*24a0*/  FADD.FTZ R28, R79, -R42 ;  /* 0x8000002a4f1c7221 */ /* 0x000fe20000010000 */
[----:B------:R-:W-:Y:S02]  /*24b0*/  MOV R42, RZ ;  /* 0x000000ff002a7202 */ /* 0x000fe40000000f00 */
[----:B------:R-:W-:Y:S01]  /*24c0*/  ISETP.GE.U32.AND.EX P1, PT, R89, 0x1000000, PT, P1 ;  /* 0x010000005900780c */ /* 0x000fe20003f26110 */
[----:B------:R-:W-:Y:S01]  /*24d0*/  @P2 FMUL.FTZ R41, R34, R31 ;  /* 0x0000001f22292220 */ /* 0x000fe20000410000 */
[----:B------:R-:W1:Y:S01]  /*24e0*/  @P6 LDC R75, c[0x0][0x408] ;  /* 0x00010200ff4b6b82 */ /* 0x000e620000000800 */
[----:B------:R-:W-:Y:S01]  /*24f0*/  FFMA.FTZ R31, R69, R28, R19 ;  /* 0x0000001c451f7223 */ /* 0x000fe20000010013 */
[----:B--2---:R-:W-:Y:S01]  /*2500*/  @P2 FMUL.FTZ R35, R35, R0 ;  /* 0x0000000023232220 */ /* 0x004fe20000410000 */
[----:B------:R-:W-:Y:S01]  /*2510*/  MOV R0, RZ ;  /* 0x000000ff00007202 */ /* 0x000fe20000000f00 */
[----:B------:R-:W-:Y:S01]  /*2520*/  FFMA.FTZ R34, R69, R73, R22 ;  /* 0x0000004945227223 */ /* 0x000fe20000010016 */
[----:B------:R-:W-:Y:S01]  /*2530*/  FMUL.FTZ R28, R31, R71 ;  /* 0x000000471f1c7220 */ /* 0x000fe20000410000 */
[----:B------:R-:W-:Y:S01]  /*2540*/  @P2 FMUL.FTZ R0, R36, R35 ;  /* 0x0000002324002220 */ /* 0x000fe20000410000 */
[----:B------:R-:W-:Y:S01]  /*2550*/  LOP3.LUT P2, RZ, R84, 0xff, RZ, 0xc0, !PT ;  /* 0x000000ff54ff7812 */ /* 0x000fe2000784c0ff */
[----:B------:R-:W2:Y:S01]  /*2560*/  @P6 LDC R79, c[0x0][0x408] ;  /* 0x00010200ff4f6b82 */ /* 0x000ea20000000800 */
[----:B------:R-:W-:Y:S01]  /*2570*/  FMUL.FTZ R35, R28, UR15 ;  /* 0x0000000f1c237c20 */ /* 0x000fe20008410000 */
[----:B------:R-:W-:Y:S01]  /*2580*/  @P6 FMUL.FTZ R28, R34, R71 ;  /* 0x00000047221c6220 */ /* 0x000fe20000410000 */
[----:B------:R-:W-:Y:S01]  /*2590*/  @P1 HADD2.F32 R72, -RZ, R39.H1_H1 ;  /* 0x30000027ff481230 */ /* 0x000fe20000004100 */
[----:B------:R-:W-:Y:S01]  /*25a0*/  MOV R37, RZ ;  /* 0x000000ff00257202 */ /* 0x000fe20000000f00 */
[----:B------:R-:W-:-:S02]  /*25b0*/  @P1 HADD2.F32 R74, -RZ, R27.H1_H1 ;  /* 0x3000001bff4a1230 */ /* 0x000fc40000004100 */
[----:B------:R-:W-:Y:S02]  /*25c0*/  @P6 HADD2.F32 R73, -RZ, R25.H0_H0 ;  /* 0x20000019ff496230 */ /* 0x000fe40000004100 */
[-C--:B------:R-:W-:Y:S01]  /*25d0*/  @P1 FMUL.FTZ R46, R72, R35.reuse ;  /* 0x00000023482e1220 */ /* 0x080fe20000410000 */
[----:B------:R-:W3:Y:S01]  /*25e0*/  @P5 LDC R44, c[0x0][0x408] ;  /* 0x00010200ff2c5b82 */ /* 0x000ee20000000800 */
[----:B------:R-:W-:Y:S01]  /*25f0*/  @P1 FMUL.FTZ R42, R74, R35 ;  /* 0x000000234a2a1220 */ /* 0x000fe20000410000 */
[----:B------:R-:W-:Y:S01]  /*2600*/  @P6 FMUL.FTZ R74, R34, R71 ;  /* 0x00000047224a6220 */ /* 0x000fe20000410000 */
[----:B------:R-:W-:Y:S01]  /*2610*/  FFMA.FTZ R35, R69, R70, R23 ;  /* 0x0000004645237223 */ /* 0x000fe20000010017 */
[--C-:B------:R-:W-:Y:S02]  /*2620*/  @P4 HADD2.F32 R36, -RZ, R38.reuse.H0_H0 ;  /* 0x20000026ff244230 */ /* 0x100fe40000004100 */
[----:B------:R-:W-:Y:S02]  /*2630*/  @P3 HADD2.F32 R38, -RZ, R38.H1_H1 ;  /* 0x30000026ff263230 */ /* 0x000fe40000004100 */
[----:B-1----:R-:W-:Y:S01]  /*2640*/  @P6 FMUL.FTZ R28, R28, R75 ;  /* 0x0000004b1c1c6220 */ /* 0x002fe20000410000 */
[----:B------:R-:W1:Y:S01]  /*2650*/  @P4 LDC R72, c[0x0][0x408] ;  /* 0x00010200ff484b82 */ /* 0x000e620000000800 */
[----:B------:R-:W-:-:S02]  /*2660*/  HFMA2 R75, -RZ, RZ, 0, 0 ;  /* 0x00000000ff4b7431 */ /* 0x000fc400000001ff */
[----:B------:R-:W-:Y:S01]  /*2670*/  @P5 FMUL.FTZ R70, R35, R71 ;  /* 0x0000004723465220 */ /* 0x000fe20000410000 */
[----:B------:R-:W-:Y:S01]  /*2680*/  @P6 FMUL.FTZ R75, R77, R28 ;  /* 0x0000001c4d4b6220 */ /* 0x000fe20000410000 */
[----:B------:R-:W-:Y:S01]  /*2690*/  FFMA.FTZ R28, R69, R45, R16 ;  /* 0x0000002d451c7223 */ /* 0x000fe20000010010 */
[----:B------:R-:W-:Y:S02]  /*26a0*/  @P2 HADD2.F32 R39, -RZ, R39.H0_H0 ;  /* 0x20000027ff272230 */ /* 0x000fe40000004100 */
[----:B0-----:R-:W-:Y:S01]  /*26b0*/  @P5 FMUL.FTZ R80, R70, R81 ;  /* 0x0000005146505220 */ /* 0x001fe20000410000 */
[----:B--2---:R-:W-:Y:S01]  /*26c0*/  @P6 FMUL.FTZ R76, R74, R79 ;  /* 0x0000004f4a4c6220 */ /* 0x004fe20000410000 */
[----:B------:R-:W0:Y:S01]  /*26d0*/  @P3 LDC R78, c[0x0][0x408] ;  /* 0x00010200ff4e3b82 */ /* 0x000e220000000800 */
[-C--:B------:R-:W-:Y:S01]  /*26e0*/  @P4 FMUL.FTZ R45, R28, R71.reuse ;  /* 0x000000471c2d4220 */ /* 0x080fe20000410000 */
[----:B------:R-:W-:Y:S02]  /*26f0*/  HFMA2 R70, -RZ, RZ, 0, 0 ;  /* 0x00000000ff467431 */ /* 0x000fe400000001ff */
[----:B------:R-:W-:Y:S01]  /*2700*/  @P6 FMUL.FTZ R37, R73, R76 ;  /* 0x0000004c49256220 */ /* 0x000fe20000410000 */
[----:B------:R-:W-:Y:S01]  /*2710*/  @P5 FMUL.FTZ R73, R35, R71 ;  /* 0x0000004723495220 */ /* 0x000fe20000410000 */
[----:B------:R-:W-:-:S02]  /*2720*/  @P5 HADD2.F32 R81, -RZ, R25.H1_H1 ;  /* 0x30000019ff515230 */ /* 0x000fc40000004100 */
[----:B------:R-:W-:Y:S01]  /*2730*/  @P5 FMUL.FTZ R70, R29, R80 ;  /* 0x000000501d465220 */ /* 0x000fe20000410000 */
[----:B------:R-:W-:Y:S01]  /*2740*/  FFMA.FTZ R29, R69, R30, R17 ;  /* 0x0000001e451d7223 */ /* 0x000fe20000010011 */
[----:B------:R-:W2:Y:S01]  /*2750*/  @P4 LDC R74, c[0x0][0x408] ;  /* 0x00010200ff4a4b82 */ /* 0x000ea20000000800 */
[----:B---3--:R-:W-:Y:S01]  /*2760*/  @P5 FMUL.FTZ R82, R73, R44 ;  /* 0x0000002c49525220 */ /* 0x008fe20000410000 */
[----:B------:R-:W-:Y:S02]  /*2770*/  HFMA2 R73, -RZ, RZ, 0, 0 ;  /* 0x00000000ff497431 */ /* 0x000fe400000001ff */
[----:B------:R-:W-:Y:S01]  /*2780*/  FFMA.FTZ R30, R69, R43, R18 ;  /* 0x0000002b451e7223 */ /* 0x000fe20000010012 */
[----:B------:R-:W-:Y:S01]  /*2790*/  MOV R44, RZ ;  /* 0x000000ff002c7202 */ /* 0x000fe20000000f00 */
[----:B------:R-:W-:Y:S01]  /*27a0*/  @P5 FMUL.FTZ R44, R81, R82 ;  /* 0x00000052512c5220 */ /* 0x000fe20000410000 */
[CC--:B------:R-:W-:Y:S01]  /*27b0*/  @P3 FMUL.FTZ R69, R29.reuse, R71.reuse ;  /* 0x000000471d453220 */ /* 0x0c0fe20000410000 */
[-C--:B------:R-:W-:Y:S01]  /*27c0*/  @P3 FMUL.FTZ R81, R29, R71.reuse ;  /* 0x000000471d513220 */ /* 0x080fe20000410000 */
[----:B------:R-:W3:Y:S01]  /*27d0*/  @P3 LDC R76, c[0x0][0x408] ;  /* 0x00010200ff4c3b82 */ /* 0x000ee20000000800 */
[----:B-1----:R-:W-:Y:S01]  /*27e0*/  @P4 FMUL.FTZ R79, R45, R72 ;  /* 0x000000482d4f4220 */ /* 0x002fe20000410000 */
[----:B------:R-:W-:Y:S01]  /*27f0*/  MOV R43, RZ ;  /* 0x000000ff002b7202 */ /* 0x000fe20000000f00 */
[----:B------:R-:W-:Y:S01]  /*2800*/  @P2 FMUL.FTZ R72, R30, R71 ;  /* 0x000000471e482220 */ /* 0x000fe20000410000 */
[----:B------:R-:W-:Y:S01]  /*2810*/  F2FP.F16.F32.PACK_AB R37, R44, R37 ;  /* 0x000000252c25723e */ /* 0x000fe200000000ff */
[----:B------:R-:W-:Y:S01]  /*2820*/  @P4 FMUL.FTZ R73, R36, R79 ;  /* 0x0000004f24494220 */ /* 0x000fe20000410000 */
[----:B------:R-:W-:Y:S01]  /*2830*/  @P4 FMUL.FTZ R79, R28, R71 ;  /* 0x000000471c4f4220 */ /* 0x000fe20000410000 */
[----:B------:R-:W-:Y:S01]  /*2840*/  @P4 HADD2.F32 R36, -RZ, R26.H0_H0 ;  /* 0x2000001aff244230 */ /* 0x000fe20000004100 */
[----:B------:R-:W1:Y:S08]  /*2850*/  @P2 LDC R77, c[0x0][0x408] ;  /* 0x00010200ff4d2b82 */ /* 0x000e700000000800 */
[----:B------:R-:W4:Y:S01]  /*2860*/  @P2 LDC R45, c[0x0][0x408] ;  /* 0x00010200ff2d2b82 */ /* 0x000f220000000800 */
[----:B--2---:R-:W-:Y:S01]  /*2870*/  @P4 FMUL.FTZ R79, R79, R74 ;  /* 0x0000004a4f4f4220 */ /* 0x004fe20000410000 */
[----:B------:R-:W-:-:S03]  /*2880*/  MOV R74, RZ ;  /* 0x000000ff004a7202 */ /* 0x000fc60000000f00 */
[----:B------:R-:W-:Y:S01]  /*2890*/  @P4 FMUL.FTZ R43, R36, R79 ;  /* 0x0000004f242b4220 */ /* 0x000fe20000410000 */
[----:B0-----:R-:W-:Y:S01]  /*28a0*/  @P3 FMUL.FTZ R79, R69, R78 ;  /* 0x0000004e454f3220 */ /* 0x001fe20000410000 */
[----:B------:R-:W-:Y:S01]  /*28b0*/  @P2 FMUL.FTZ R36, R30, R71 ;  /* 0x000000471e242220 */ /* 0x000fe20000410000 */
[----:B---3--:R-:W-:Y:S01]  /*28c0*/  @P3 FMUL.FTZ R76, R81, R76 ;  /* 0x0000004c514c3220 */ /* 0x008fe20000410000 */
[----:B------:R-:W-:Y:S01]  /*28d0*/  @P3 HADD2.F32 R71, -RZ, R26.H1_H1 ;  /* 0x3000001aff473230 */ /* 0x000fe20000004100 */
[----:B------:R-:W-:Y:S01]  /*28e0*/  MOV R69, RZ ;  /* 0x000000ff00457202 */ /* 0x000fe20000000f00 */
[----:B------:R-:W-:-:S03]  /*28f0*/  @P2 HADD2.F32 R78, -RZ, R27.H0_H0 ;  /* 0x2000001bff4e2230 */ /* 0x000fc60000004100 */
[----:B------:R-:W-:Y:S01]  /*2900*/  @P3 FMUL.FTZ R74, R71, R76 ;  /* 0x0000004c474a3220 */ /* 0x000fe20000410000 */
[----:B-1----:R-:W-:Y:S01]  /*2910*/  @P2 FMUL.FTZ R81, R72, R77 ;  /* 0x0000004d48512220 */ /* 0x002fe20000410000 */
[----:B------:R-:W-:Y:S02]  /*2920*/  HFMA2 R77, -RZ, RZ, 0, 0 ;  /* 0x00000000ff4d7431 */ /* 0x000fe400000001ff */
[----:B------:R-:W-:Y:S02]  /*2930*/  HFMA2 R72, -RZ, RZ, 0, 0 ;  /* 0x00000000ff487431 */ /* 0x000fe400000001ff */
[----:B------:R-:W-:Y:S01]  /*2940*/  @P2 FMUL.FTZ R77, R78, R81 ;  /* 0x000000514e4d2220 */ /* 0x000fe20000410000 */
[----:B------:R-:W-:Y:S01]  /*2950*/  @P3 FMUL.FTZ R72, R38, R79 ;  /* 0x0000004f26483220 */ /* 0x000fe20000410000 */
[----:B------:R-:W-:Y:S01]  /*2960*/  F2FP.F16.F32.PACK_AB R38, R74, R43 ;  /* 0x0000002b4a26723e */ /* 0x000fe200000000ff */
[----:B----4-:R-:W-:-:S04]  /*2970*/  @P2 FMUL.FTZ R36, R36, R45 ;  /* 0x0000002d24242220 */ /* 0x010fc80000410000 */
[----:B------:R-:W-:Y:S01]  /*2980*/  @P2 FMUL.FTZ R69, R39, R36 ;  /* 0x0000002427452220 */ /* 0x000fe20000410000 */
[----:B------:R-:W-:Y:S02]  /*2990*/  F2FP.F16.F32.PACK_AB R36, R41, R40 ;  /* 0x000000282924723e */ /* 0x000fe400000000ff */
[----:B------:R-:W-:-:S07]  /*29a0*/  F2FP.F16.F32.PACK_AB R39, R42, R77 ;  /* 0x0000004d2a27723e */ /* 0x000fce00000000ff */
.L_x_4049:
        /* <DEDUP_REMOVED lines=22> */
.L_x_4045:
        /* <DEDUP_REMOVED lines=24> */
.L_x_4044:
[----:B------:R-:W-:Y:S05]  /*2c90*/  BSYNC B0 ;  /* 0x0000000000007941 */ /* 0x000fea0003800000 */
.L_x_4043:
        /* <DEDUP_REMOVED lines=87> */
.L_x_4046:
[----:B------:R-:W-:Y:S01]  /*3210*/  HFMA2 R87, -RZ, RZ, 0, 5.9604644775390625e-08 ;  /* 0x00000001ff577431 */ /* 0x000fe200000001ff */
[----:B------:R-:W-:Y:S01]  /*3220*/  BSSY B2, `(.L_x_4052) ;  /* 0x0000006000027945 */ /* 0x000fe20003800000 */
[----:B------:R-:W-:Y:S02]  /*3230*/  MOV R39, 0x1f ;  /* 0x0000001f00277802 */ /* 0x000fe40000000f00 */
[----:B------:R-:W-:-:S07]  /*3240*/  MOV R38, 0xffffffff ;  /* 0xffffffff00267802 */ /* 0x000fce0000000f00 */
[----:B-----5:R-:W-:Y:S05]  /*3250*/  WARPSYNC.COLLECTIVE R38, `(.L_x_4053) ;  /* 0x0000000026087348 */ /* 0x020fea0003c00000 */
[----:B------:R0:W1:Y:S02]  /*3260*/  SHFL.BFLY P3, R86, R90, R87, R39 ;  /* 0x0c0000575a567389 */ /* 0x0000640000060027 */
[----:B01---5:R-:W-:Y:S05]  /*3270*/  ENDCOLLECTIVE ;  /* 0x000000000000791b */ /* 0x023fea0003800000 */
.L_x_4053:
[----:B------:R-:W-:Y:S05]  /*3280*/  BSYNC B2 ;  /* 0x0000000000027941 */ /* 0x000fea0003800000 */
.L_x_4052:
        /* <DEDUP_REMOVED lines=8> */
.L_x_4054:
[----:B------:R-:W-:Y:S01]  /*3310*/  MOV R90, R85 ;  /* 0x00000055005a7202 */ /* 0x000fe20000000f00 */
[----:B------:R-:W-:Y:S01]  /*3320*/  HFMA2 R87, -RZ, RZ, 0, 1.1920928955078125e-07 ;  /* 0x00000002ff577431 */ /* 0x000fe200000001ff */
[----:B------:R-:W-:-:S07]  /*3330*/  MOV R36, R86 ;  /* 0x0000005600247202 */ /* 0x000fce0000000f00 */
[----:B------:R-:W-:Y:S05]  /*3340*/  WARPSYNC.COLLECTIVE R38, `(.L_x_4055) ;  /* 0x0000000026087348 */ /* 0x000fea0003c00000 */
[----:B------:R0:W1:Y:S02]  /*3350*/  SHFL.BFLY P3, R86, R90, R87, R39 ;  /* 0x0c0000575a567389 */ /* 0x0000640000060027 */
[----:B01----:R-:W-:Y:S05]  /*3360*/  ENDCOLLECTIVE ;  /* 0x000000000000791b */ /* 0x003fea0003800000 */
.L_x_4055:
[----:B------:R-:W-:-:S05]  /*3370*/  FADD.FTZ R91, R37, R36 ;  /* 0x00000024255b7221 */ /* 0x000fca0000010000 */
[----:B------:R-:W-:Y:S01]  /*3380*/  MOV R90, R91 ;  /* 0x0000005b005a7202 */ /* 0x000fe20000000f00 */
[----:B------:R-:W-:-:S07]  /*3390*/  FADD.FTZ R92, R85, R86 ;  /* 0x00000056555c7221 */ /* 0x000fce0000010000 */
[----:B------:R-:W-:Y:S05]  /*33a0*/  WARPSYNC.COLLECTIVE R38, `(.L_x_4056) ;  /* 0x0000000026087348 */ /* 0x000fea0003c00000 */
[----:B------:R0:W1:Y:S02]  /*33b0*/  SHFL.BFLY P3, R86, R90, R87, R39 ;  /* 0x0c0000575a567389 */ /* 0x0000640000060027 */
[----:B01----:R-:W-:Y:S05]  /*33c0*/  ENDCOLLECTIVE ;  /* 0x000000000000791b */ /* 0x003fea0003800000 */
.L_x_4056:
[----:B------:R-:W-:Y:S01]  /*33d0*/  MOV R90, R92 ;  /* 0x0000005c005a7202 */ /* 0x000fe20000000f00 */
[----:B------:R-:W-:Y:S01]  /*33e0*/  HFMA2 R87, -RZ, RZ, 0, 2.384185791015625e-07 ;  /* 0x00000004ff577431 */ /* 0x000fe200000001ff */
[----:B------:R-:W-:-:S07]  /*33f0*/  MOV R36, R86 ;  /* 0x0000005600247202 */ /* 0x000fce0000000f00 */
[----:B------:R-:W-:Y:S05]  /*3400*/  WARPSYNC.COLLECTIVE R38, `(.L_x_4057) ;  /* 0x0000000026087348 */ /* 0x000fea0003c00000 */
[----:B------:R0:W1:Y:S02]  /*3410*/  SHFL.BFLY P3, R86, R90, R87, R39 ;  /* 0x0c0000575a567389 */ /* 0x0000640000060027 */
[----:B01----:R-:W-:Y:S05]  /*3420*/  ENDCOLLECTIVE ;  /* 0x000000000000791b */ /* 0x003fea0003800000 */
.L_x_4057:
[----:B------:R-:W-:-:S05]  /*3430*/  FADD.FTZ R93, R91, R36 ;  /* 0x000000245b5d7221 */ /* 0x000fca0000010000 */
[----:B------:R-:W-:Y:S01]  /*3440*/  MOV R90, R93 ;  /* 0x0000005d005a7202 */ /* 0x000fe20000000f00 */
[----:B------:R-:W-:-:S07]  /*3450*/  FADD.FTZ R92, R92, R86 ;  /* 0x000000565c5c7221 */ /* 0x000fce0000010000 */
[----:B------:R-:W-:Y:S05]  /*3460*/  WARPSYNC.COLLECTIVE R38, `(.L_x_4058) ;  /* 0x0000000026087348 */ /* 0x000fea0003c00000 */
[----:B------:R0:W1:Y:S02]  /*3470*/  SHFL.BFLY P3, R86, R90, R87, R39 ;  /* 0x0c0000575a567389 */ /* 0x0000640000060027 */
[----:B01----:R-:W-:Y:S05]  /*3480*/  ENDCOLLECTIVE ;  /* 0x000000000000791b */ /* 0x003fea0003800000 */
.L_x_4058:
[----:B------:R-:W-:Y:S01]  /*3490*/  MOV R90, R92 ;  /* 0x0000005c005a7202 */ /* 0x000fe20000000f00 */
[----:B------:R-:W-:Y:S01]  /*34a0*/  HFMA2 R87, -RZ, RZ, 0, 4.76837158203125e-07 ;  /* 0x00000008ff577431 */ /* 0x000fe200000001ff */
[----:B------:R-:W-:-:S07]  /*34b0*/  MOV R36, R86 ;  /* 0x0000005600247202 */ /* 0x000fce0000000f00 */
[----:B------:R-:W-:Y:S05]  /*34c0*/  WARPSYNC.COLLECTIVE R38, `(.L_x_4059) ;  /* 0x0000000026087348 */ /* 0x000fea0003c00000 */
[----:B------:R0:W1:Y:S02]  /*34d0*/  SHFL.BFLY P3, R86, R90, R87, R39 ;  /* 0x0c0000575a567389 */ /* 0x0000640000060027 */
[----:B01----:R-:W-:Y:S05]  /*34e0*/  ENDCOLLECTIVE ;  /* 0x000000000000791b */ /* 0x003fea0003800000 */
.L_x_4059:
[----:B------:R-:W-:-:S05]  /*34f0*/  FADD.FTZ R93, R93, R36 ;  /* 0x000000245d5d7221 */ /* 0x000fca0000010000 */
[----:B------:R-:W-:Y:S01]  /*3500*/  MOV R90, R93 ;  /* 0x0000005d005a7202 */ /* 0x000fe20000000f00 */
[----:B------:R-:W-:-:S07]  /*3510*/  FADD.FTZ R36, R92, R86 ;  /* 0x000000565c247221 */ /* 0x000fce0000010000 */
[----:B------:R-:W-:Y:S05]  /*3520*/  WARPSYNC.COLLECTIVE R38, `(.L_x_4060) ;  /* 0x0000000026087348 */ /* 0x000fea0003c00000 */
[----:B------:R0:W1:Y:S02]  /*3530*/  SHFL.BFLY P3, R86, R90, R87, R39 ;  /* 0x0c0000575a567389 */ /* 0x0000640000060027 */
[----:B01----:R-:W-:Y:S05]  /*3540*/  ENDCOLLECTIVE ;  /* 0x000000000000791b */ /* 0x003fea0003800000 */
.L_x_4060:
[----:B------:R-:W-:Y:S01]  /*3550*/  MOV R90, R36 ;  /* 0x00000024005a7202 */ /* 0x000fe20000000f00 */
[----:B------:R-:W-:Y:S01]  /*3560*/  HFMA2 R87, -RZ, RZ, 0, 9.5367431640625e-07 ;  /* 0x00000010ff577431 */ /* 0x000fe200000001ff */
[----:B------:R-:W-:-:S07]  /*3570*/  MOV R37, R86 ;  /* 0x0000005600257202 */ /* 0x000fce0000000f00 */
[----:B------:R-:W-:Y:S05]  /*3580*/  WARPSYNC.COLLECTIVE R38, `(.L_x_4061) ;  /* 0x0000000026087348 */ /* 0x000fea0003c00000 */
[----:B------:R0:W1:Y:S02]  /*3590*/  SHFL.BFLY P3, R86, R90, R87, R39 ;  /* 0x0c0000575a567389 */ /* 0x0000640000060027 */
[----:B01----:R-:W-:Y:S05]  /*35a0*/  ENDCOLLECTIVE ;  /* 0x000000000000791b */ /* 0x003fea0003800000 */
.L_x_4061:
[----:B------:R-:W-:-:S05]  /*35b0*/  FADD.FTZ R85, R93, R37 ;  /* 0x000000255d557221 */ /* 0x000fca0000010000 */
[----:B------:R-:W-:Y:S02]  /*35c0*/  MOV R90, R85 ;  /* 0x00000055005a7202 */ /* 0x000fe40000000f00 */
[----:B------:R-:W-:-:S07]  /*35d0*/  MOV R37, R86 ;  /* 0x0000005600257202 */ /* 0x000fce0000000f00 */
[----:B------:R-:W-:Y:S05]  /*35e0*/  WARPSYNC.COLLECTIVE R38, `(.L_x_4062) ;  /* 0x0000000026087348 */ /* 0x000fea0003c00000 */
[----:B------:R0:W1:Y:S02]  /*35f0*/  SHFL.BFLY P3, R86, R90, R87, R39 ;  /* 0x0c0000575a567389 */ /* 0x0000640000060027 */
[----:B01----:R-:W-:Y:S05]  /*3600*/  ENDCOLLECTIVE ;  /* 0x000000000000791b */ /* 0x003fea0003800000 */
.L_x_4062:
[----:B------:R-:W-:Y:S05]  /*3610*/  BRA `(.L_x_4063) ;  /* 0xffffffd400747947 */ /* 0x000fea000383ffff */
.L_x_4064:
        /* <DEDUP_REMOVED lines=14> */
.L_x_6471:


//--------------------- .text._ZN10layer_norm22ln_bwd_finalize_kernelINS_22Kernel_traits_finalizeILj256E6__halfS2_fS2_fjLb1ELj1024ELj4ENS_18Kernel_traits_baseILj256ES2_S2_fS2_fjLj1024EEEEELb1ELb0EEEvNS_9BwdParamsE --------------------------
	.section	.text._ZN10layer_norm22ln_bwd_finalize_kernelINS_22Kernel_traits_finalizeILj256E6__halfS2_fS2_fjLb1ELj1024ELj4ENS_18Kernel_traits_baseILj256ES2_S2_fS2_fjLj1024EEEEELb1ELb0EEEvNS_9BwdParamsE,"ax",@progbits
	.align	128
        .global         _ZN10layer_norm22ln_bwd_finalize_kernelINS_22Kernel_traits_finalizeILj256E6__halfS2_fS2_fjLb1ELj1024ELj4ENS_18Kernel_traits_baseILj256ES2_S2_fS2_fjLj1024EEEEELb1ELb0EEEvNS_9BwdParamsE
        .type           _ZN10layer_norm22ln_bwd_finalize_kernelINS_22Kernel_traits_finalizeILj256E6__halfS2_fS2_fjLb1ELj1024ELj4ENS_18Kernel_traits_baseILj256ES2_S2_fS2_fjLj1024EEEEELb1ELb0EEEvNS_9BwdParamsE,@function
        .size           _ZN10layer_norm22ln_bwd_finalize_kernelINS_22Kernel_traits_finalizeILj256E6__halfS2_fS2_fjLb1ELj1024ELj4ENS_18Kernel_traits_baseILj256ES2_S2_fS2_fjLj1024EEEEELb1ELb0EEEvNS_9BwdParamsE,(.L_x_6472 - _ZN10layer_norm22ln_bwd_finalize_kernelINS_22Kernel_traits_finalizeILj256E6__halfS2_fS2_fjLb1ELj1024ELj4ENS_18Kernel_traits_baseILj256ES2_S2_fS2_fjLj1024EEEEELb1ELb0EEEvNS_9BwdParamsE)
        .other          _ZN10layer_norm22ln_bwd_finalize_kernelINS_22Kernel_traits_finalizeILj256E6__halfS2_fS2_fjLb1ELj1024ELj4ENS_18Kernel_traits_baseILj256ES2_S2_fS2_fjLj1024EEEEELb1ELb0EEEvNS_9BwdParamsE,@"STO_CUDA_ENTRY STV_DEFAULT"
_ZN10layer_norm22ln_bwd_finalize_kernelINS_22Kernel_traits_finalizeILj256E6__halfS2_fS2_fjLb1ELj1024ELj4ENS_18Kernel_traits_baseILj256ES2_S2_fS2_fjLj1024EEEEELb1ELb0EEEvNS_9BwdParamsE:
.text._ZN10layer_norm22ln_bwd_finalize_kernelINS_22Kernel_traits_finalizeILj256E6__halfS2_fS2_fjLb1ELj1024ELj4ENS_18Kernel_traits_baseILj256ES2_S2_fS2_fjLj1024EEEEELb1ELb0EEEvNS_9BwdParamsE:
        /* <DEDUP_REMOVED lines=62> */
.L_x_4069:
        /* <DEDUP_REMOVED lines=87> */
.L_x_4068:
[----:B------:R-:W-:Y:S05]  /*0950*/  BSYNC.RECONVERGENT B1 ;  /* 0x0000000000017941 */ /* 0x000fea0003800200 */
.L_x_4067:
        /* <DEDUP_REMOVED lines=49> */
.L_x_4071:
[----:B------:R-:W-:Y:S05]  /*0c70*/  BSYNC.RECONVERGENT B1 ;  /* 0x0000000000017941 */ /* 0x000fea0003800200 */
.L_x_4070:
        /* <DEDUP_REMOVED lines=29> */
.L_x_4073:
[----:B------:R-:W-:Y:S05]  /*0e50*/  BSYNC.RECONVERGENT B1 ;  /* 0x0000000000017941 */ /* 0x000fea0003800200 */
.L_x_4072:
        /* <DEDUP_REMOVED lines=14> */
.L_x_4066:
[----:B------:R-:W-:Y:S05]  /*0f40*/  BSYNC.RECONVERGENT B0 ;  /* 0x0000000000007941 */ /* 0x000fea0003800200 */
.L_x_4065:
        /* <DEDUP_REMOVED lines=75> */
.L_x_4074:
        /* <DEDUP_REMOVED lines=16> */
.L_x_6472:


//--------------------- .text._ZN10layer_norm13ln_bwd_kernelINS_13Kernel_traitsI6__halfS2_fS2_fjLj256ELj1ELj4ELj1ELj16ENS_18Kernel_traits_baseILj256ES2_S2_fS2_fjLj128EEEEELb1ELb1ELb1ELb0EEEvNS_9BwdParamsE --------------------------
	.section	.text._ZN10layer_norm13ln_bwd_kernelINS_13Kernel_traitsI6__halfS2_fS2_fjLj256ELj1ELj4ELj1ELj16ENS_18Kernel_traits_baseILj256ES2_S2_fS2_fjLj128EEEEELb1ELb1ELb1ELb0EEEvNS_9BwdParamsE,"ax",@progbits
	.align	128
        .global         _ZN10layer_norm13ln_bwd_kernelINS_13Kernel_traitsI6__halfS2_fS2_fjLj256ELj1ELj4ELj1ELj16ENS_18Kernel_traits_baseILj256ES2_S2_fS2_fjLj128EEEEELb1ELb1ELb1ELb0EEEvNS_9BwdParamsE
        .type           _ZN10layer_norm13ln_bwd_kernelINS_13Kernel_traitsI6__halfS2_fS2_fjLj256ELj1ELj4ELj1ELj16ENS_18Kernel_traits_baseILj256ES2_S2_fS2_fjLj128EEEEELb1ELb1ELb1ELb0EEEvNS_9BwdParamsE,@function
        .size           _ZN10layer_norm13ln_bwd_kernelINS_13Kernel_traitsI6__halfS2_fS2_fjLj256ELj1ELj4ELj1ELj16ENS_18Kernel_traits_baseILj256ES2_S2_fS2_fjLj128EEEEELb1ELb1ELb1ELb0EEEvNS_9BwdParamsE,(.L_x_6473 - _ZN10layer_norm13ln_bwd_kernelINS_13Kernel_traitsI6__halfS2_fS2_fjLj256ELj1ELj4ELj1ELj16ENS_18Kernel_traits_baseILj256ES2_S2_fS2_fjLj128EEEEELb1ELb1ELb1ELb0EEEvNS_9BwdParamsE)
        .other          _ZN10layer_norm13ln_bwd_kernelINS_13Kernel_traitsI6__halfS2_fS2_fjLj256ELj1ELj4ELj1ELj16ENS_18Kernel_traits_baseILj256ES2_S2_fS2_fjLj128EEEEELb1ELb1ELb1ELb0EEEvNS_9BwdParamsE,@"STO_CUDA_ENTRY STV_DEFAULT"
_ZN10layer_norm13ln_bwd_kernelINS_13Kernel_traitsI6__halfS2_fS2_fjLj256ELj1ELj4ELj1ELj16ENS_18Kernel_traits_baseILj256ES2_S2_fS2_fjLj128EEEEELb1ELb1ELb1ELb0EEEvNS_9BwdParamsE:
.text._ZN10layer_norm13ln_bwd_kernelINS_13Kernel_traitsI6__halfS2_fS2_fjLj256ELj1ELj4ELj1ELj16ENS_18Kernel_traits_baseILj256ES2_S2_fS2_fjLj128EEEEELb1ELb1ELb1ELb0EEEvNS_9BwdParamsE:
        /* <DEDUP_REMOVED lines=14> */
[C---:B------:R-:W-:Y:S01]  /*00e0*/  IADD3 R93, PT, PT, R0.reuse, -UR4, RZ ;  /* 0x80000004005d7c10 */ /* 0x040fe2000fffe0ff */
[----:B------:R-:W0:Y:S03]  /*00f0*/  LDCU.64 UR12, c[0x0][0x3b0] ;  /* 0x00007600ff0c77ac */ /* 0x000e260008000a00 */
[----:B------:R-:W-:Y:S01]  /*0100*/  ISETP.GE.U32.AND P0, PT, R93, 0x20, PT ;  /* 0x000000205d00780c */ /* 0x000fe20003f06070 */
[----:B------:R-:W2:Y:S01]  /*0110*/  S2UR UR4, SR_CTAID.X ;  /* 0x00000000000479c3 */ /* 0x000ea20000002500 */
[----:B------:R-:W0:Y:S11]  /*0120*/  LDCU.64 UR22, c[0x0][0x478] ;  /* 0x00008f00ff1677ac */ /* 0x000e360008000a00 */
        /* <DEDUP_REMOVED lines=24> */
[----:B------:R-:W-:-:S07]  /*02b0*/  HFMA2 R32, -RZ, RZ, 0, 0 ;  /* 0x00000000ff207431 */ /* 0x000fce00000001ff */
.L_x_4130:
[----:B--2---:R-:W0:Y:S08]  /*02c0*/  LDC.64 R94, c[0x0][0x3f8] ;  /* 0x0000fe00ff5e7b82 */ /* 0x004e300000000a00 */
        /* <DEDUP_REMOVED lines=16> */
[----:B------:R-:W-:-:S05]  /*03d0*/  @P1 IADD3 R53, PT, PT, R52, -0x1, RZ ;  /* 0xffffffff34351810 */ /* 0x000fca0007ffe0ff */
        /* <DEDUP_REMOVED lines=22> */
[----:B0-----:R-:W-:-:S05]  /*0540*/  IMAD.WIDE.U32 R80, R53, 0x20, R80 ;  /* 0x0000002035507825 */ /* 0x001fca00078e0050 */
[----:B------:R-:W3:Y:S01]  /*0550*/  LDG.E.128 R56, desc[UR6][R80.64] ;  /* 0x0000000650387981 */ /* 0x000ee2000c1e1d00 */
[----:B-1----:R-:W-:-:S03]  /*0560*/  IMAD.WIDE.U32 R64, R3, 0x10, R64 ;  /* 0x0000001003407825 */ /* 0x002fc600078e0040 */
[----:B------:R0:W4:Y:S04]  /*0570*/  LDG.E.128 R60, desc[UR6][R80.64+0x10] ;  /* 0x00001006503c7981 */ /* 0x000128000c1e1d00 */
[----:B------:R-:W4:Y:S01]  /*0580*/  LDG.E.128 R64, desc[UR6][R64.64] ;  /* 0x0000000640407981 */ /* 0x000f22000c1e1d00 */
[----:B------:R-:W-:-:S04]  /*0590*/  LEA R76, P0, R90, UR12, 0x3 ;  /* 0x0000000c5a4c7c11 */ /* 0x000fc8000f8018ff */
[----:B------:R-:W-:-:S06]  /*05a0*/  LEA.HI.X R77, R90, UR13, R91, 0x3, P0 ;  /* 0x0000000d5a4d7c11 */ /* 0x000fcc00080f1c5b */
[----:B------:R-:W4:Y:S01]  /*05b0*/  LDG.E.64 R76, desc[UR6][R76.64] ;  /* 0x000000064c4c7981 */ /* 0x000f22000c1e1b00 */
[----:B------:R-:W-:-:S04]  /*05c0*/  ISETP.NE.U32.AND P0, PT, RZ, UR8, PT ;  /* 0x00000008ff007c0c */ /* 0x000fc8000bf05070 */
[----:B------:R-:W-:-:S13]  /*05d0*/  ISETP.NE.AND.EX P0, PT, RZ, UR9, PT, P0 ;  /* 0x00000009ff007c0c */ /* 0x000fda000bf05300 */
[----:B------:R-:W1:Y:S02]  /*05e0*/  @P0 LDC.64 R78, c[0x0][0x438] ;  /* 0x00010e00ff4e0b82 */ /* 0x000e640000000a00 */
[----:B-1----:R-:W-:-:S05]  /*05f0*/  @P0 IMAD.WIDE.U32 R78, R53, 0x20, R78 ;  /* 0x00000020354e0825 */ /* 0x002fca00078e004e */
[----:B------:R-:W5:Y:S04]  /*0600*/  @P0 LDG.E.128 R8, desc[UR6][R78.64] ;  /* 0x000000064e080981 */ /* 0x000f68000c1e1d00 */
[----:B------:R1:W5:Y:S01]  /*0610*/  @P0 LDG.E.128 R4, desc[UR6][R78.64+0x10] ;  /* 0x000010064e040981 */ /* 0x000362000c1e1d00 */
[----:B------:R-:W-:-:S04]  /*0620*/  ISETP.NE.AND P0, PT, RZ, UR10, PT ;  /* 0x0000000aff007c0c */ /* 0x000fc8000bf05270 */
[----:B--2---:R-:W-:-:S05]  /*0630*/  FSEL R3, R88, RZ, !P0 ;  /* 0x000000ff58037208 */ /* 0x004fca0004000000 */
[--C-:B---3--:R-:W-:Y:S01]  /*0640*/  FADD.FTZ R53, R56, -R3.reuse ;  /* 0x8000000338357221 */ /* 0x108fe20000010000 */
[--C-:B0-----:R-:W-:Y:S01]  /*0650*/  FADD.FTZ R81, R57, -R3.reuse ;  /* 0x8000000339517221 */ /* 0x101fe20000010000 */
[--C-:B------:R-:W-:Y:S01]  /*0660*/  FADD.FTZ R87, R58, -R3.reuse ;  /* 0x800000033a577221 */ /* 0x100fe20000010000 */
[--C-:B------:R-:W-:Y:S01]  /*0670*/  FADD.FTZ R89, R59, -R3.reuse ;  /* 0x800000033b597221 */ /* 0x100fe20000010000 */
[--C-:B----4-:R-:W-:Y:S01]  /*0680*/  FADD.FTZ R91, R60, -R3.reuse ;  /* 0x800000033c5b7221 */ /* 0x110fe20000010000 */
[--C-:B------:R-:W-:Y:S01]  /*0690*/  FADD.FTZ R95, R61, -R3.reuse ;  /* 0x800000033d5f7221 */ /* 0x100fe20000010000 */
[--C-:B------:R-:W-:Y:S01]  /*06a0*/  FADD.FTZ R97, R62, -R3.reuse ;  /* 0x800000033e617221 */ /* 0x100fe20000010000 */
[----:B------:R-:W-:Y:S01]  /*06b0*/  FADD.FTZ R101, R63, -R3 ;  /* 0x800000033f657221 */ /* 0x000fe20000010000 */
[----:B------:R-:W-:Y:S02]  /*06c0*/  HADD2.F32 R58, -RZ, R68.H0_H0 ;  /* 0x20000044ff3a7230 */ /* 0x000fe40000004100 */
[----:B------:R-:W-:Y:S01]  /*06d0*/  FMUL.FTZ R3, R54, R53 ;  /* 0x0000003536037220 */ /* 0x000fe20000410000 */
[----:B------:R-:W-:-:S02]  /*06e0*/  HADD2.F32 R57, -RZ, R64.H0_H0 ;  /* 0x20000040ff397230 */ /* 0x000fc40000004100 */
[----:B------:R-:W-:Y:S02]  /*06f0*/  HADD2.F32 R64, -RZ, R64.H1_H1 ;  /* 0x30000040ff407230 */ /* 0x000fe40000004100 */
[----:B------:R-:W-:Y:S02]  /*0700*/  HADD2.F32 R53, -RZ, R68.H1_H1 ;  /* 0x30000044ff357230 */ /* 0x000fe40000004100 */
[-C--:B------:R-:W-:Y:S01]  /*0710*/  FMUL.FTZ R58, R58, R57.reuse ;  /* 0x000000393a3a7220 */ /* 0x080fe20000410000 */
[----:B------:R-:W-:Y:S01]  /*0720*/  FFMA.FTZ R12, R3, R57, R12 ;  /* 0x00000039030c7223 */ /* 0x000fe2000001000c */
[----:B------:R-:W-:Y:S01]  /*0730*/  FADD.FTZ R20, R20, R57 ;  /* 0x0000003914147221 */ /* 0x000fe20000010000 */
[----:B------:R-:W-:Y:S02]  /*0740*/  HADD2.F32 R61, -RZ, R65.H0_H0 ;  /* 0x20000041ff3d7230 */ /* 0x000fe40000004100 */
[----:B------:R-:W-:Y:S01]  /*0750*/  FMUL.FTZ R57, R53, R64 ;  /* 0x0000004035397220 */ /* 0x000fe20000410000 */
[----:B------:R-:W-:-:S02]  /*0760*/  HADD2.F32 R62, -RZ, R69.H0_H0 ;  /* 0x20000045ff3e7230 */ /* 0x000fc40000004100 */
[----:B------:R-:W-:Y:S01]  /*0770*/  FMUL.FTZ R59, R54, R87 ;  /* 0x00000057363b7220 */ /* 0x000fe20000410000 */
[----:B-1----:R-:W-:Y:S02]  /*0780*/  HADD2.F32 R78, -RZ, R65.H1_H1 ;  /* 0x30000041ff4e7230 */ /* 0x002fe40000004100 */
[----:B------:R-:W-:Y:S02]  /*0790*/  HADD2.F32 R53, -RZ, R69.H1_H1 ;  /* 0x30000045ff357230 */ /* 0x000fe40000004100 */
[-C--:B------:R-:W-:Y:S01]  /*07a0*/  FMUL.FTZ R62, R62, R61.reuse ;  /* 0x0000003d3e3e7220 */ /* 0x080fe20000410000 */
[--C-:B------:R-:W-:Y:S02]  /*07b0*/  HADD2.F32 R65, -RZ, R66.reuse.H0_H0 ;  /* 0x20000042ff417230 */ /* 0x100fe40000004100 */
[----:B------:R-:W-:Y:S01]  /*07c0*/  FFMA.FTZ R14, R59, R61, R14 ;  /* 0x0000003d3b0e7223 */ /* 0x000fe2000001000e */
[----:B------:R-:W-:Y:S02]  /*07d0*/  HADD2.F32 R82, -RZ, R66.H1_H1 ;  /* 0x30000042ff527230 */ /* 0x000fe40000004100 */
[----:B------:R-:W-:Y:S01]  /*07e0*/  FADD.FTZ R22, R22, R61 ;  /* 0x0000003d16167221 */ /* 0x000fe20000010000 */
[----:B------:R-:W-:-:S02]  /*07f0*/  HADD2.F32 R66, -RZ, R70.H0_H0 ;  /* 0x20000046ff427230 */ /* 0x000fc40000004100 */
[-C--:B------:R-:W-:Y:S01]  /*0800*/  FMUL.FTZ R61, R53, R78.reuse ;  /* 0x0000004e353d7220 */ /* 0x080fe20000410000 */
[C---:B------:R-:W-:Y:S01]  /*0810*/  FMUL.FTZ R60, R54.reuse, R89 ;  /* 0x00000059363c7220 */ /* 0x040fe20000410000 */
[C---:B------:R-:W-:Y:S01]  /*0820*/  FMUL.FTZ R63, R54.reuse, R91 ;  /* 0x0000005b363f7220 */ /* 0x040fe20000410000 */
[----:B------:R-:W-:Y:S02]  /*0830*/  HADD2.F32 R53, -RZ, R70.H1_H1 ;  /* 0x30000046ff357230 */ /* 0x000fe40000004100 */
[----:B------:R-:W-:Y:S01]  /*0840*/  FMUL.FTZ R56, R54, R81 ;  /* 0x0000005136387220 */ /* 0x000fe20000410000 */
[----:B------:R-:W-:Y:S01]  /*0850*/  FFMA.FTZ R15, R60, R78, R15 ;  /* 0x0000004e3c0f7223 */ /* 0x000fe2000001000f */
[----:B------:R-:W-:Y:S01]  /*0860*/  FADD.FTZ R23, R23, R78 ;  /* 0x0000004e17177221 */ /* 0x000fe20000010000 */
[-C--:B------:R-:W-:Y:S01]  /*0870*/  FMUL.FTZ R66, R66, R65.reuse ;  /* 0x0000004142427220 */ /* 0x080fe20000410000 */
[----:B------:R-:W-:Y:S01]  /*0880*/  FFMA.FTZ R16, R63, R65, R16 ;  /* 0x000000413f107223 */ /* 0x000fe20000010010 */
[----:B------:R-:W-:Y:S01]  /*0890*/  FADD.FTZ R32, R32, R65 ;  /* 0x0000004120207221 */ /* 0x000fe20000010000 */
[----:B------:R-:W-:Y:S01]  /*08a0*/  FMUL.FTZ R65, R53, R82 ;  /* 0x0000005235417220 */ /* 0x000fe20000410000 */
[----:B------:R-:W-:Y:S01]  /*08b0*/  FADD.FTZ R78, RZ, R58 ;  /* 0x0000003aff4e7221 */ /* 0x000fe20000010000 */
[----:B------:R-:W-:Y:S01]  /*08c0*/  FFMA.FTZ R53, R3, R58, RZ ;  /* 0x0000003a03357223 */ /* 0x000fe200000100ff */
[----:B------:R-:W-:Y:S01]  /*08d0*/  FFMA.FTZ R13, R56, R64, R13 ;  /* 0x00000040380d7223 */ /* 0x000fe2000001000d */
[----:B------:R-:W-:Y:S01]  /*08e0*/  FADD.FTZ R21, R21, R64 ;  /* 0x0000004015157221 */ /* 0x000fe20000010000 */
[--C-:B------:R-:W-:Y:S01]  /*08f0*/  SHF.R.U64 R92, R76, 0x8, R77.reuse ;  /* 0x000000084c5c7819 */ /* 0x100fe2000000124d */
[----:B------:R-:W-:Y:S01]  /*0900*/  FMUL.FTZ R64, R54, R95 ;  /* 0x0000005f36407220 */ /* 0x000fe20000410000 */
[----:B------:R-:W-:-:S02]  /*0910*/  SHF.R.U64 R90, R76, 0x10, R77 ;  /* 0x000000104c5a7819 */ /* 0x000fc4000000124d */
[--C-:B------:R-:W-:Y:S02]  /*0920*/  SHF.R.U64 R84, R76, 0x18, R77.reuse ;  /* 0x000000184c547819 */ /* 0x100fe4000000124d */
[--C-:B------:R-:W-:Y:S02]  /*0930*/  SHF.R.U32.HI R83, RZ, 0x8, R77.reuse ;  /* 0x00000008ff537819 */ /* 0x100fe4000001164d */
[--C-:B------:R-:W-:Y:S02]  /*0940*/  SHF.R.U32.HI R85, RZ, 0x10, R77.reuse ;  /* 0x00000010ff557819 */ /* 0x100fe4000001164d */
[----:B------:R-:W-:Y:S02]  /*0950*/  SHF.R.U32.HI R86, RZ, 0x18, R77 ;  /* 0x00000018ff567819 */ /* 0x000fe4000001164d */
[----:B------:R-:W-:Y:S01]  /*0960*/  PRMT R80, R77, 0x7610, R80 ;  /* 0x000076104d507816 */ /* 0x000fe20000000050 */
[----:B------:R-:W-:Y:S01]  /*0970*/  FADD.FTZ R77, R78, R57 ;  /* 0x000000394e4d7221 */ /* 0x000fe20000010000 */
[----:B------:R-:W-:Y:S01]  /*0980*/  FFMA.FTZ R78, R56, R57, R53 ;  /* 0x00000039384e7223 */ /* 0x000fe20000010035 */
[----:B------:R-:W-:-:S02]  /*0990*/  HADD2.F32 R88, -RZ, R67.H1_H1 ;  /* 0x30000043ff587230 */ /* 0x000fc40000004100 */
[----:B------:R-:W-:Y:S01]  /*09a0*/  FFMA.FTZ R17, R64, R82, R17 ;  /* 0x0000005240117223 */ /* 0x000fe20000010011 */
[----:B------:R-:W-:Y:S02]  /*09b0*/  HADD2.F32 R81, -RZ, R71.H1_H1 ;  /* 0x30000047ff517230 */ /* 0x000fe40000004100 */
[----:B------:R-:W-:Y:S01]  /*09c0*/  FADD.FTZ R33, R33, R82 ;  /* 0x0000005221217221 */ /* 0x000fe20000010000 */
[----:B------:R-:W-:Y:S01]  /*09d0*/  FADD.FTZ R82, R77, R62 ;  /* 0x0000003e4d527221 */ /* 0x000fe20000010000 */
[----:B------:R-:W-:Y:S01]  /*09e0*/  FFMA.FTZ R53, R59, R62, R78 ;  /* 0x0000003e3b357223 */ /* 0x000fe2000001004e */
[----:B------:R-:W-:Y:S01]  /*09f0*/  FMUL.FTZ R78, R54, R101 ;  /* 0x00000065364e7220 */ /* 0x000fe20000410000 */
[-C--:B------:R-:W-:Y:S01]  /*0a00*/  FMUL.FTZ R77, R81, R88.reuse ;  /* 0x00000058514d7220 */ /* 0x080fe20000410000 */
[----:B------:R-:W-:Y:S01]  /*0a10*/  FADD.FTZ R81, R82, R61 ;  /* 0x0000003d52517221 */ /* 0x000fe20000010000 */
[----:B------:R-:W-:Y:S01]  /*0a20*/  FFMA.FTZ R82, R60, R61, R53 ;  /* 0x0000003d3c527223 */ /* 0x000fe20000010035 */
[----:B------:R-:W-:Y:S01]  /*0a30*/  PRMT R79, R76, 0x7610, R79 ;  /* 0x000076104c4f7816 */ /* 0x000fe2000000004f */
[----:B------:R-:W-:Y:S01]  /*0a40*/  FFMA.FTZ R19, R78, R88, R19 ;  /* 0x000000584e137223 */ /* 0x000fe20000010013 */
[----:B------:R-:W-:Y:S01]  /*0a50*/  FADD.FTZ R35, R35, R88 ;  /* 0x0000005823237221 */ /* 0x000fe20000010000 */
[----:B------:R-:W-:-:S02]  /*0a60*/  HADD2.F32 R99, -RZ, R67.H0_H0 ;  /* 0x20000043ff637230 */ /* 0x000fc40000004100 */
[----:B------:R-:W-:Y:S01]  /*0a70*/  FADD.FTZ R88, R81, R66 ;  /* 0x0000004251587221 */ /* 0x000fe20000010000 */
[----:B------:R-:W-:Y:S02]  /*0a80*/  HADD2.F32 R76, -RZ, R71.H0_H0 ;  /* 0x20000047ff4c7230 */ /* 0x000fe40000004100 */
[--C-:B------:R-:W-:Y:S01]  /*0a90*/  FFMA.FTZ R53, R63, R66, R82.reuse ;  /* 0x000000423f357223 */ /* 0x100fe20000010052 */
[----:B------:R-:W-:Y:S01]  /*0aa0*/  FMUL.FTZ R67, R54, R97 ;  /* 0x0000006136437220 */ /* 0x000fe20000410000 */
[----:B------:R-:W-:Y:S01]  /*0ab0*/  FADD.FTZ R87, R88, R65 ;  /* 0x0000004158577221 */ /* 0x000fe20000010000 */
[----:B------:R-:W-:Y:S01]  /*0ac0*/  FMUL.FTZ R76, R76, R99 ;  /* 0x000000634c4c7220 */ /* 0x000fe20000410000 */
[----:B------:R-:W-:Y:S01]  /*0ad0*/  FFMA.FTZ R88, R64, R65, R53 ;  /* 0x0000004140587223 */ /* 0x000fe20000010035 */
[----:B------:R-:W-:Y:S02]  /*0ae0*/  PRMT R82, R90, 0x7610, R82 ;  /* 0x000076105a527816 */ /* 0x000fe40000000052 */
[----:B------:R-:W-:Y:S01]  /*0af0*/  FADD.FTZ R90, R87, R76 ;  /* 0x0000004c575a7221 */ /* 0x000fe20000010000 */
[C---:B------:R-:W-:Y:S01]  /*0b00*/  FFMA.FTZ R53, R67.reuse, R76, R88 ;  /* 0x0000004c43357223 */ /* 0x040fe20000010058 */
[----:B------:R-:W-:Y:S01]  /*0b10*/  FFMA.FTZ R18, R67, R99, R18 ;  /* 0x0000006343127223 */ /* 0x000fe20000010012 */
[----:B------:R-:W-:Y:S01]  /*0b20*/  FADD.FTZ R34, R34, R99 ;  /* 0x0000006322227221 */ /* 0x000fe20000010000 */
[----:B------:R-:W-:Y:S01]  /*0b30*/  PRMT R81, R92, 0x7610, R81 ;  /* 0x000076105c517816 */ /* 0x000fe20000000051 */
[----:B------:R-:W-:Y:S01]  /*0b40*/  FADD.FTZ R87, R90, R77 ;  /* 0x0000004d5a577221 */ /* 0x000fe20000010000 */
[----:B------:R-:W-:Y:S01]  /*0b50*/  FFMA.FTZ R94, R78, R77, R53 ;  /* 0x0000004d4e5e7223 */ /* 0x000fe20000010035 */
[----:B------:R-:W-:Y:S06]  /*0b60*/  BRA `(.L_x_4079) ;  /* 0x0000000000a07947 */ /* 0x000fec0003800000 */
.L_x_4078:
        /* <DEDUP_REMOVED lines=27> */
[----:B------:R-:W5:Y:S04]  /*0d20*/  @P0 LDG.E.128 R8, desc[UR6][R82.64] ;  /* 0x0000000652080981 */ /* 0x000f68000c1e1d00 */
[----:B------:R0:W5:Y:S01]  /*0d30*/  @P0 LDG.E.128 R4, desc[UR6][R82.64+0x10] ;  /* 0x0000100652040981 */ /* 0x000162000c1e1d00 */
[C-C-:B--2---:R-:W-:Y:S02]  /*0d40*/  SHF.R.U64 R89, R80.reuse, 0x8, R81.reuse ;  /* 0x0000000850597819 */ /* 0x144fe40000001251 */
[C-C-:B------:R-:W-:Y:S02]  /*0d50*/  SHF.R.U64 R88, R80.reuse, 0x10, R81.reuse ;  /* 0x0000001050587819 */ /* 0x140fe40000001251 */
[--C-:B------:R-:W-:Y:S02]  /*0d60*/  SHF.R.U32.HI R53, RZ, 0x8, R81.reuse ;  /* 0x00000008ff357819 */ /* 0x100fe40000011651 */
[----:B------:R-:W-:-:S02]  /*0d70*/  SHF.R.U64 R84, R80, 0x18, R81 ;  /* 0x0000001850547819 */ /* 0x000fc40000001251 */
[----:B------:R-:W-:Y:S02]  /*0d80*/  PRMT R79, R80, 0x7610, R79 ;  /* 0x00007610504f7816 */ /* 0x000fe4000000004f */
[--C-:B------:R-:W-:Y:S02]  /*0d90*/  SHF.R.U32.HI R85, RZ, 0x10, R81.reuse ;  /* 0x00000010ff557819 */ /* 0x100fe40000011651 */
[--C-:B------:R-:W-:Y:S02]  /*0da0*/  SHF.R.U32.HI R86, RZ, 0x18, R81.reuse ;  /* 0x00000018ff567819 */ /* 0x100fe40000011651 */
[----:B------:R-:W-:Y:S02]  /*0db0*/  PRMT R80, R81, 0x7610, R80 ;  /* 0x0000761051507816 */ /* 0x000fe40000000050 */
[----:B------:R-:W-:Y:S02]  /*0dc0*/  PRMT R81, R89, 0x7610, R81 ;  /* 0x0000761059517816 */ /* 0x000fe40000000051 */
[----:B0-----:R-:W-:-:S02]  /*0dd0*/  PRMT R82, R88, 0x7610, R82 ;  /* 0x0000761058527816 */ /* 0x001fc40000000052 */
[----:B------:R-:W-:-:S07]  /*0de0*/  PRMT R83, R53, 0x7610, R83 ;  /* 0x0000761035537816 */ /* 0x000fce0000000053 */
.L_x_4079:
[----:B------:R-:W-:Y:S05]  /*0df0*/  BSYNC.RECONVERGENT B1 ;  /* 0x0000000000017941 */ /* 0x000fea0003800200 */
.L_x_4077:
        /* <DEDUP_REMOVED lines=20> */
.L_x_4144:
[----:B------:R-:W-:Y:S05]  /*0f40*/  @!P3 BRA.U `(.L_x_4081) ;  /* 0x000000210000b947 */ /* 0x000fea0003800000 */
[----:B------:R-:W3:Y:S01]  /*0f50*/  @P1 LDC R53, c[0x0][0x388] ;  /* 0x0000e200ff351b82 */ /* 0x000ee20000000800 */
[----:B------:R-:W-:Y:S01]  /*0f60*/  @P1 IADD3 R52, PT, PT, R52, -0x1, RZ ;  /* 0xffffffff34341810 */ /* 0x000fe20007ffe0ff */
[----:B------:R-:W-:Y:S01]  /*0f70*/  BSSY.RECONVERGENT B2, `(.L_x_4081) ;  /* 0x00001fd000027945 */ /* 0x000fe20003800200 */
[----:B-1----:R-:W-:Y:S01]  /*0f80*/  FADD.FTZ R88, R87, R88 ;  /* 0x0000005857587221 */ /* 0x002fe20000010000 */
[----:B0-2---:R-:W-:Y:S02]  /*0f90*/  FADD.FTZ R87, R94, R95 ;  /* 0x0000005f5e577221 */ /* 0x005fe40000010000 */
[----:B---3--:R-:W-:-:S05]  /*0fa0*/  @P1 IMAD R52, R52, R53, RZ ;  /* 0x0000003534341224 */ /* 0x008fca00078e02ff */
[----:B------:R-:W-:-:S04]  /*0fb0*/  @P1 SHF.R.S32.HI R53, RZ, 0x1f, R52 ;  /* 0x0000001fff351819 */ /* 0x000fc80000011434 */
[----:B------:R-:W-:Y:S02]  /*0fc0*/  @P1 LEA.HI R89, R53, R52, RZ, 0x3 ;  /* 0x0000003435591211 */ /* 0x000fe400078f18ff */
[----:B------:R-:W-:Y:S02]  /*0fd0*/  CS2R R52, SRZ ;  /* 0x0000000000347805 */ /* 0x000fe4000001ff00 */
[----:B------:R-:W-:Y:S02]  /*0fe0*/  @P1 MOV R53, RZ ;  /* 0x000000ff00351202 */ /* 0x000fe40000000f00 */
        /* <DEDUP_REMOVED lines=38> */
.L_x_4087:
[----:B------:R-:W-:Y:S05]  /*1250*/  BSYNC.RECONVERGENT B3 ;  /* 0x0000000000037941 */ /* 0x000fea0003800200 */
.L_x_4086:
[----:B------:R-:W-:Y:S04]  /*1260*/  BSSY.RECONVERGENT B3, `(.L_x_4088) ;  /* 0x0000012000037945 */ /* 0x000fe80003800200 */
[----:B------:R-:W-:Y:S05]  /*1270*/  @!P1 BRA `(.L_x_4089) ;  /* 0x0000000000409947 */ /* 0x000fea0003800000 */
[----:B------:R-:W-:Y:S01]  /*1280*/  FFMA.FTZ R90, R56, R87, R88 ;  /* 0x00000057385a7223 */ /* 0x000fe20000010058 */
[----:B------:R-:W-:Y:S02]  /*1290*/  LOP3.LUT P0, RZ, R81, 0xff, RZ, 0xc0, !PT ;  /* 0x000000ff51ff7812 */ /* 0x000fe4000780c0ff */
[----:B------:R-:W-:Y:S01]  /*12a0*/  ISETP.GT.AND P2, PT, R55, RZ, PT ;  /* 0x000000ff3700720c */ /* 0x000fe20003f44270 */
[----:B------:R-:W-:Y:S01]  /*12b0*/  FADD.FTZ R89, R57, -R90 ;  /* 0x8000005a39597221 */ /* 0x000fe20000010000 */
[----:B------:R-:W-:-:S03]  /*12c0*/  CS2R R90, SRZ ;  /* 0x00000000005a7805 */ /* 0x000fc6000001ff00 */
        /* <DEDUP_REMOVED lines=11> */
.L_x_4089:
[----:B------:R-:W-:Y:S05]  /*1380*/  BSYNC.RECONVERGENT B3 ;  /* 0x0000000000037941 */ /* 0x000fea0003800200 */
.L_x_4088:
        /* <DEDUP_REMOVED lines=18> */
.L_x_4091:
[----:B------:R-:W-:Y:S05]  /*14b0*/  BSYNC.RECONVERGENT B3 ;  /* 0x0000000000037941 */ /* 0x000fea0003800200 */
.L_x_4090:
        /* <DEDUP_REMOVED lines=18> */
.L_x_4093:
[----:B------:R-:W-:Y:S05]  /*15e0*/  BSYNC.RECONVERGENT B3 ;  /* 0x0000000000037941 */ /* 0x000fea0003800200 */
.L_x_4092:
        /* <DEDUP_REMOVED lines=18> */
.L_x_4095:
[----:B------:R-:W-:Y:S05]  /*1710*/  BSYNC.RECONVERGENT B3 ;  /* 0x0000000000037941 */ /* 0x000fea0003800200 */
.L_x_4094:
        /* <DEDUP_REMOVED lines=18> */
.L_x_4097:
[----:B------:R-:W-:Y:S05]  /*1840*/  BSYNC.RECONVERGENT B3 ;  /* 0x0000000000037941 */ /* 0x000fea0003800200 */
.L_x_4096:
        /* <DEDUP_REMOVED lines=18> */
.L_x_4099:
[----:B------:R-:W-:Y:S05]  /*1970*/  BSYNC.RECONVERGENT B3 ;  /* 0x0000000000037941 */ /* 0x000fea0003800200 */
.L_x_4098:
[----:B------:R-:W-:Y:S05]  /*1980*/  @!P1 BRA `(.L_x_4100) ;  /* 0x00000014002c9947 */ /* 0x000fea0003800000 */
[----:B------:R-:W-:Y:S01]  /*1990*/  FFMA.FTZ R88, R78, R87, R88 ;  /* 0x000000574e587223 */ /* 0x000fe20000010058 */
[----:B------:R-:W-:Y:S02]  /*19a0*/  LOP3.LUT P0, RZ, R86, 0xff, RZ, 0xc0, !PT ;  /* 0x000000ff56ff7812 */ /* 0x000fe4000780c0ff */
[----:B------:R-:W-:Y:S01]  /*19b0*/  ISETP.GT.AND P2, PT, R55, RZ, PT ;  /* 0x000000ff3700720c */ /* 0x000fe20003f44270 */
[----:B------:R-:W-:-:S04]  /*19c0*/  FADD.FTZ R87, R77, -R88 ;  /* 0x800000584d577221 */ /* 0x000fc80000010000 */
[----:B------:R-:W-:-:S05]  /*19d0*/  FMUL.FTZ R87, R54, R87 ;  /* 0x0000005736577220 */ /* 0x000fca0000410000 */
[----:B------:R-:W-:Y:S01]  /*19e0*/  FSEL R54, R87, RZ, P2 ;  /* 0x000000ff57367208 */ /* 0x000fe20001000000 */
[----:B------:R-:W-:Y:S02]  /*19f0*/  @P0 HADD2.F32 R88, -RZ, R39.H1_H1 ;  /* 0x30000027ff580230 */ /* 0x000fe40000004100 */
[----:B------:R-:W-:Y:S02]  /*1a00*/  HFMA2 R87, -RZ, RZ, 0, 0 ;  /* 0x00000000ff577431 */ /* 0x000fe400000001ff */
        /* <DEDUP_REMOVED lines=10> */
.L_x_4085:
        /* <DEDUP_REMOVED lines=47> */
.L_x_4102:
[----:B------:R-:W-:Y:S05]  /*1da0*/  BSYNC.RECONVERGENT B3 ;  /* 0x0000000000037941 */ /* 0x000fea0003800200 */
.L_x_4101:
        /* <DEDUP_REMOVED lines=14> */
.L_x_4104:
[----:B------:R-:W-:Y:S05]  /*1e90*/  BSYNC.RECONVERGENT B3 ;  /* 0x0000000000037941 */ /* 0x000fea0003800200 */
.L_x_4103:
        /* <DEDUP_REMOVED lines=14> */
.L_x_4106:
[----:B------:R-:W-:Y:S05]  /*1f80*/  BSYNC.RECONVERGENT B3 ;  /* 0x0000000000037941 */ /* 0x000fea0003800200 */
.L_x_4105:
        /* <DEDUP_REMOVED lines=14> */
.L_x_4108:
[----:B------:R-:W-:Y:S05]  /*2070*/  BSYNC.RECONVERGENT B3 ;  /* 0x0000000000037941 */ /* 0x000fea0003800200 */
.L_x_4107:
        /* <DEDUP_REMOVED lines=14> */
.L_x_4110:
[----:B------:R-:W-:Y:S05]  /*2160*/  BSYNC.RECONVERGENT B3 ;  /* 0x0000000000037941 */ /* 0x000fea0003800200 */
.L_x_4109:
        /* <DEDUP_REMOVED lines=14> */
.L_x_4112:
[----:B------:R-:W-:Y:S05]  /*2250*/  BSYNC.RECONVERGENT B3 ;  /* 0x0000000000037941 */ /* 0x000fea0003800200 */
.L_x_4111:
        /* <DEDUP_REMOVED lines=14> */
.L_x_4114:
[----:B------:R-:W-:Y:S05]  /*2340*/  BSYNC.RECONVERGENT B3 ;  /* 0x0000000000037941 */ /* 0x000fea0003800200 */
.L_x_4113:
[----:B------:R-:W-:Y:S05]  /*2350*/  @!P1 BRA `(.L_x_4100) ;  /* 0x0000000800b89947 */ /* 0x000fea0003800000 */
[----:B------:R-:W-:Y:S01]  /*2360*/  LOP3.LUT P0, RZ, R86, 0xff, RZ, 0xc0, !PT ;  /* 0x000000ff56ff7812 */ /* 0x000fe2000780c0ff */
[----:B------:R-:W-:-:S04]  /*2370*/  FMUL.FTZ R54, R51, UR15 ;  /* 0x0000000f33367c20 */ /* 0x000fc80008410000 */
[----:B------:R-:W-:Y:S01]  /*2380*/  FMUL.FTZ R87, R54, UR14 ;  /* 0x0000000e36577c20 */ /* 0x000fe20008410000 */
[----:B------:R-:W-:-:S07]  /*2390*/  CS2R R54, SRZ ;  /* 0x0000000000367805 */ /* 0x000fce000001ff00 */
        /* <DEDUP_REMOVED lines=8> */
.L_x_4084:
        /* <DEDUP_REMOVED lines=9> */
[----:B-----5:R-:W-:Y:S01]  /*24b0*/  MOV R87, R4 ;  /* 0x0000000400577202 */ /* 0x020fe20000000f00 */
        /* <DEDUP_REMOVED lines=9> */
[C---:B------:R-:W-:Y:S01]  /*2550*/  @P2 FFMA.FTZ R91, R54.reuse, R99, R6 ;  /* 0x00000063365b2223 */ /* 0x040fe20000010006 */
[----:B------:R-:W-:Y:S01]  /*2560*/  MOV R90, R9 ;  /* 0x00000009005a7202 */ /* 0x000fe20000000f00 */
        /* <DEDUP_REMOVED lines=23> */
[----:B------:R-:W-:Y:S02]  /*26e0*/  @P2 HADD2.F32 R101, -RZ, R36.H0_H0 ;  /* 0x20000024ff652230 */ /* 0x000fe40000004100 */
[----:B------:R-:W-:-:S03]  /*26f0*/  @P2 HADD2.F32 R99, -RZ, R72.H0_H0 ;  /* 0x20000048ff632230 */ /* 0x000fc60000004100 */
[-C--:B------:R-:W-:Y:S02]  /*2700*/  @P2 FMUL.FTZ R98, R101, R54.reuse ;  /* 0x0000003665622220 */ /* 0x080fe40000410000 */
[----:B------:R-:W-:-:S03]  /*2710*/  @P2 FMUL.FTZ R97, R99, R54 ;  /* 0x0000003663612220 */ /* 0x000fc60000410000 */
[----:B------:R-:W-:Y:S01]  /*2720*/  F2FP.F16.F32.PACK_AB R98, RZ, R98 ;  /* 0x00000062ff62723e */ /* 0x000fe200000000ff */
[----:B------:R-:W-:-:S03]  /*2730*/  FADD.FTZ R28, R28, R97 ;  /* 0x000000611c1c7221 */ /* 0x000fc60000010000 */
[----:B------:R-:W-:-:S07]  /*2740*/  PRMT R40, R98, 0x7610, R40 ;  /* 0x0000761062287816 */ /* 0x000fce0000000028 */
.L_x_4116:
[----:B------:R-:W-:Y:S05]  /*2750*/  BSYNC.RECONVERGENT B3 ;  /* 0x0000000000037941 */ /* 0x000fea0003800200 */
.L_x_4115:
        /* <DEDUP_REMOVED lines=14> */
.L_x_4118:
[----:B------:R-:W-:Y:S05]  /*2840*/  BSYNC.RECONVERGENT B3 ;  /* 0x0000000000037941 */ /* 0x000fea0003800200 */
.L_x_4117:
        /* <DEDUP_REMOVED lines=14> */
.L_x_4120:
[----:B------:R-:W-:Y:S05]  /*2930*/  BSYNC.RECONVERGENT B3 ;  /* 0x0000000000037941 */ /* 0x000fea0003800200 */
.L_x_4119:
        /* <DEDUP_REMOVED lines=14> */
.L_x_4122:
[----:B------:R-:W-:Y:S05]  /*2a20*/  BSYNC.RECONVERGENT B3 ;  /* 0x0000000000037941 */ /* 0x000fea0003800200 */
.L_x_4121:
        /* <DEDUP_REMOVED lines=14> */
.L_x_4124:
[----:B------:R-:W-:Y:S05]  /*2b10*/  BSYNC.RECONVERGENT B3 ;  /* 0x0000000000037941 */ /* 0x000fea0003800200 */
.L_x_4123:
        /* <DEDUP_REMOVED lines=14> */
.L_x_4126:
[----:B------:R-:W-:Y:S05]  /*2c00*/  BSYNC.RECONVERGENT B3 ;  /* 0x0000000000037941 */ /* 0x000fea0003800200 */
.L_x_4125:
        /* <DEDUP_REMOVED lines=14> */
.L_x_4128:
[----:B------:R-:W-:Y:S05]  /*2cf0*/  BSYNC.RECONVERGENT B3 ;  /* 0x0000000000037941 */ /* 0x000fea0003800200 */
.L_x_4127:
        /* <DEDUP_REMOVED lines=20> */
.L_x_4100:
[----:B------:R-:W-:Y:S05]  /*2e40*/  BSYNC.RECONVERGENT B1 ;  /* 0x0000000000017941 */ /* 0x000fea0003800200 */
.L_x_4083:
        /* <DEDUP_REMOVED lines=14> */
.L_x_4129:
[----:B------:R1:W-:Y:S02]  /*2f30*/  @P1 STG.E.128 desc[UR6][R54.64], R40 ;  /* 0x0000002836001986 */ /* 0x0003e4000c101d06 */
.L_x_4082:
[----:B------:R-:W-:Y:S05]  /*2f40*/  BSYNC.RECONVERGENT B2 ;  /* 0x0000000000027941 */ /* 0x000fea0003800200 */
.L_x_4081:
[----:B0-----:R-:W0:Y:S02]  /*2f50*/  LDC.64 R52, c[0x0][0x380] ;  /* 0x0000e000ff347b82 */ /* 0x001e240000000a00 */
[----:B0-----:R-:W-:-:S04]  /*2f60*/  LEA R2, R52, R2, 0x2 ;  /* 0x0000000234027211 */ /* 0x001fc800078e10ff */
[----:B------:R-:W-:-:S13]  /*2f70*/  ISETP.GE.AND P0, PT, R2, R53, PT ;  /* 0x000000350200720c */ /* 0x000fda0003f06270 */
[----:B------:R-:W-:Y:S05]  /*2f80*/  @!P0 BRA `(.L_x_4130) ;  /* 0xffffffd000cc8947 */ /* 0x000fea000383ffff */
.L_x_4076:
[----:B------:R-:W-:Y:S05]  /*2f90*/  BSYNC B0 ;  /* 0x0000000000007941 */ /* 0x000fea0003800000 */
.L_x_4075:
[----:B-----5:R-:W0:Y:S01]  /*2fa0*/  S2R R36, SR_TID.X ;  /* 0x0000000000247919 */ /* 0x020e220000002100 */
[----:B------:R-:W-:Y:S01]  /*2fb0*/  MOV R2, 0x400 ;  /* 0x0000040000027802 */ /* 0x000fe20000000f00 */
[----:B------:R-:W-:Y:S05]  /*2fc0*/  WARPSYNC.ALL ;  /* 0x0000000000007948 */ /* 0x000fea0003800000 */
[----:B------:R-:W3:Y:S01]  /*2fd0*/  S2R R3, SR_CgaCtaId ;  /* 0x0000000000037919 */ /* 0x000ee20000008800 */
[----:B------:R-:W1:Y:S01]  /*2fe0*/  LDCU UR4, c[0x0][0x388] ;  /* 0x00007100ff0477ac */ /* 0x000e620008000800 */
[----:B------:R-:W-:Y:S01]  /*2ff0*/  BSSY.RECONVERGENT B0, `(.L_x_4131) ;  /* 0x0000062000007945 */ /* 0x000fe20003800200 */
[----:B------:R-:W4:Y:S01]  /*3000*/  S2R R5, SR_TID.X ;  /* 0x0000000000057919 */ /* 0x000f220000002100 */
[----:B------:R-:W2:Y:S01]  /*3010*/  LDCU.128 UR16, c[0x0][0x440] ;  /* 0x00008800ff1077ac */ /* 0x000ea20008000c00 */
[----:B------:R-:W1:Y:S01]  /*3020*/  S2R R38, SR_CTAID.X ;  /* 0x0000000000267919 */ /* 0x000e620000002500 */
[----:B0-----:R-:W-:-:S02]  /*3030*/  LOP3.LUT R0, R36, 0x60, RZ, 0xc0, !PT ;  /* 0x0000006024007812 */ /* 0x001fc400078ec0ff */
[----:B---3--:R-:W-:Y:S02]  /*3040*/  LEA R3, R3, R2, 0x18 ;  /* 0x0000000203037211 */ /* 0x008fe400078ec0ff */
[----:B----4-:R-:W-:-:S04]  /*3050*/  LOP3.LUT R0, R0, 0x1f, R5, 0xf8, !PT ;  /* 0x0000001f00007812 */ /* 0x010fc800078ef805 */
[-C--:B------:R-:W-:Y:S01]  /*3060*/  LEA R0, R0, R3.reuse, 0x5 ;  /* 0x0000000300007211 */ /* 0x080fe200078e28ff */
[----:B-1----:R-:W-:Y:S01]  /*3070*/  IMAD R43, R38, UR4, RZ ;  /* 0x00000004262b7c24 */ /* 0x002fe2000f8e02ff */
        /* <DEDUP_REMOVED lines=50> */
[----:B-1----:R-:W-:Y:S02]  /*33a0*/  IADD3.X R31, PT, PT, RZ, RZ, RZ, P2, !PT ;  /* 0x000000ffff1f7210 */ /* 0x002fe400017fe4ff */
[C---:B0-----:R-:W-:Y:S02]  /*33b0*/  SHF.L.U32 R0, R18.reuse, 0x2, RZ ;  /* 0x0000000212007819 */ /* 0x041fe400000006ff */
        /* <DEDUP_REMOVED lines=37> */
.L_x_4132:
[----:B------:R-:W-:Y:S05]  /*3610*/  BSYNC.RECONVERGENT B0 ;  /* 0x0000000000007941 */ /* 0x000fea0003800200 */
.L_x_4131:
        /* <DEDUP_REMOVED lines=11> */
.L_x_4080:
        /* <DEDUP_REMOVED lines=8> */
.L_x_4134:
[----:B------:R-:W-:Y:S05]  /*3750*/  BSYNC B1 ;  /* 0x0000000000017941 */ /* 0x000fea0003800000 */
.L_x_4133:
        /* <DEDUP_REMOVED lines=8> */
.L_x_4135:
[----:B------:R-:W-:-:S05]  /*37e0*/  FADD.FTZ R88, R88, R87 ;  /* 0x0000005758587221 */ /* 0x000fca0000010000 */
[----:B------:R-:W-:Y:S01]  /*37f0*/  MOV R97, R88 ;  /* 0x0000005800617202 */ /* 0x000fe20000000f00 */
[----:B------:R-:W-:Y:S01]  /*3800*/  HFMA2 R98, -RZ, RZ, 0, 1.1920928955078125e-07 ;  /* 0x00000002ff627431 */ /* 0x000fe200000001ff */
[----:B------:R-:W-:-:S07]  /*3810*/  MOV R53, R95 ;  /* 0x0000005f00357202 */ /* 0x000fce0000000f00 */
[----:B------:R-:W-:Y:S05]  /*3820*/  WARPSYNC.COLLECTIVE R96, `(.L_x_4136) ;  /* 0x0000000060087348 */ /* 0x000fea0003c00000 */
[----:B------:R0:W1:Y:S02]  /*3830*/  SHFL.BFLY P0, R95, R97, R98, R99 ;  /* 0x0c000062615f7389 */ /* 0x0000640000000063 */
[----:B01----:R-:W-:Y:S05]  /*3840*/  ENDCOLLECTIVE ;  /* 0x000000000000791b */ /* 0x003fea0003800000 */
.L_x_4136:
[----:B------:R-:W-:-:S05]  /*3850*/  FADD.FTZ R53, R53, R94 ;  /* 0x0000005e35357221 */ /* 0x000fca0000010000 */
[----:B------:R-:W-:Y:S02]  /*3860*/  MOV R97, R53 ;  /* 0x0000003500617202 */ /* 0x000fe40000000f00 */
[----:B------:R-:W-:-:S07]  /*3870*/  MOV R89, R95 ;  /* 0x0000005f00597202 */ /* 0x000fce0000000f00 */
[----:B------:R-:W-:Y:S05]  /*3880*/  WARPSYNC.COLLECTIVE R96, `(.L_x_4137) ;  /* 0x0000000060087348 */ /* 0x000fea0003c00000 */
[----:B------:R0:W1:Y:S02]  /*3890*/  SHFL.BFLY P0, R95, R97, R98, R99 ;  /* 0x0c000062615f7389 */ /* 0x0000640000000063 */
[----:B01----:R-:W-:Y:S05]  /*38a0*/  ENDCOLLECTIVE ;  /* 0x000000000000791b */ /* 0x003fea0003800000 */
.L_x_4137:
[----:B------:R-:W-:-:S05]  /*38b0*/  FADD.FTZ R89, R88, R89 ;  /* 0x0000005958597221 */ /* 0x000fca0000010000 */
[----:B------:R-:W-:Y:S01]  /*38c0*/  MOV R97, R89 ;  /* 0x0000005900617202 */ /* 0x000fe20000000f00 */
[----:B------:R-:W-:Y:S01]  /*38d0*/  HFMA2 R98, -RZ, RZ, 0, 2.384185791015625e-07 ;  /* 0x00000004ff627431 */ /* 0x000fe200000001ff */
[----:B------:R-:W-:-:S07]  /*38e0*/  MOV R90, R95 ;  /* 0x0000005f005a7202 */ /* 0x000fce0000000f00 */
[----:B------:R-:W-:Y:S05]  /*38f0*/  WARPSYNC.COLLECTIVE R96, `(.L_x_4138) ;  /* 0x0000000060087348 */ /* 0x000fea0003c00000 */
[----:B------:R0:W1:Y:S02]  /*3900*/  SHFL.BFLY P0, R95, R97, R98, R99 ;  /* 0x0c000062615f7389 */ /* 0x0000640000000063 */
[----:B01----:R-:W-:Y:S05]  /*3910*/  ENDCOLLECTIVE ;  /* 0x000000000000791b */ /* 0x003fea0003800000 */
.L_x_4138:
[----:B------:R-:W-:-:S05]  /*3920*/  FADD.FTZ R90, R53, R90 ;  /* 0x0000005a355a7221 */ /* 0x000fca0000010000 */
[----:B------:R-:W-:Y:S02]  /*3930*/  MOV R97, R90 ;  /* 0x0000005a00617202 */ /* 0x000fe40000000f00 */
[----:B------:R-:W-:-:S07]  /*3940*/  MOV R92, R95 ;  /* 0x0000005f005c7202 */ /* 0x000fce0000000f00 */
[----:B------:R-:W-:Y:S05]  /*3950*/  WARPSYNC.COLLECTIVE R96, `(.L_x_4139) ;  /* 0x0000000060087348 */ /* 0x000fea0003c00000 */
[----:B------:R0:W1:Y:S02]  /*3960*/  SHFL.BFLY P0, R95, R97, R98, R99 ;  /* 0x0c000062615f7389 */ /* 0x0000640000000063 */
[----:B01----:R-:W-:Y:S05]  /*3970*/  ENDCOLLECTIVE ;  /* 0x000000000000791b */ /* 0x003fea0003800000 */
.L_x_4139:
[----:B------:R-:W-:-:S05]  /*3980*/  FADD.FTZ R92, R89, R92 ;  /* 0x0000005c595c7221 */ /* 0x000fca0000010000 */
[----:B------:R-:W-:Y:S01]  /*3990*/  MOV R97, R92 ;  /* 0x0000005c00617202 */ /* 0x000fe20000000f00 */
[----:B------:R-:W-:Y:S01]  /*39a0*/  HFMA2 R98, -RZ, RZ, 0, 4.76837158203125e-07 ;  /* 0x00000008ff627431 */ /* 0x000fe200000001ff */
[----:B------:R-:W-:-:S07]  /*39b0*/  MOV R91, R95 ;  /* 0x0000005f005b7202 */ /* 0x000fce0000000f00 */
[----:B------:R-:W-:Y:S05]  /*39c0*/  WARPSYNC.COLLECTIVE R96, `(.L_x_4140) ;  /* 0x0000000060087348 */ /* 0x000fea0003c00000 */
[----:B------:R0:W1:Y:S02]  /*39d0*/  SHFL.BFLY P0, R95, R97, R98, R99 ;  /* 0x0c000062615f7389 */ /* 0x0000640000000063 */
[----:B01----:R-:W-:Y:S05]  /*39e0*/  ENDCOLLECTIVE ;  /* 0x000000000000791b */ /* 0x003fea0003800000 */
.L_x_4140:
[----:B------:R-:W-:-:S05]  /*39f0*/  FADD.FTZ R91, R90, R91 ;  /* 0x0000005b5a5b7221 */ /* 0x000fca0000010000 */
[----:B------:R-:W-:Y:S02]  /*3a00*/  MOV R97, R91 ;  /* 0x0000005b00617202 */ /* 0x000fe40000000f00 */
[----:B------:R-:W-:-:S07]  /*3a10*/  MOV R87, R95 ;  /* 0x0000005f00577202 */ /* 0x000fce0000000f00 */
[----:B------:R-:W-:Y:S05]  /*3a20*/  WARPSYNC.COLLECTIVE R96, `(.L_x_4141) ;  /* 0x0000000060087348 */ /* 0x000fea0003c00000 */
[----:B------:R0:W1:Y:S02]  /*3a30*/  SHFL.BFLY P0, R95, R97, R98, R99 ;  /* 0x0c000062615f7389 */ /* 0x0000640000000063 */
[----:B01----:R-:W-:Y:S05]  /*3a40*/  ENDCOLLECTIVE ;  /* 0x000000000000791b */ /* 0x003fea0003800000 */
.L_x_4141:
[----:B------:R-:W-:-:S05]  /*3a50*/  FADD.FTZ R87, R92, R87 ;  /* 0x000000575c577221 */ /* 0x000fca0000010000 */
[----:B------:R-:W-:Y:S01]  /*3a60*/  MOV R97, R87 ;  /* 0x0000005700617202 */ /* 0x000fe20000000f00 */
[----:B------:R-:W-:Y:S01]  /*3a70*/  HFMA2 R98, -RZ, RZ, 0, 9.5367431640625e-07 ;  /* 0x00000010ff627431 */ /* 0x000fe200000001ff */
[----:B------:R-:W-:-:S07]  /*3a80*/  MOV R94, R95 ;  /* 0x0000005f005e7202 */ /* 0x000fce0000000f00 */
[----:B------:R-:W-:Y:S05]  /*3a90*/  WARPSYNC.COLLECTIVE R96, `(.L_x_4142) ;  /* 0x0000000060087348 */ /* 0x000fea0003c00000 */
[----:B------:R0:W1:Y:S02]  /*3aa0*/  SHFL.BFLY P0, R95, R97, R98, R99 ;  /* 0x0c000062615f7389 */ /* 0x0000640000000063 */
[----:B01----:R-:W-:Y:S05]  /*3ab0*/  ENDCOLLECTIVE ;  /* 0x000000000000791b */ /* 0x003fea0003800000 */
.L_x_4142:
[----:B------:R-:W-:-:S05]  /*3ac0*/  FADD.FTZ R94, R91, R94 ;  /* 0x0000005e5b5e7221 */ /* 0x000fca0000010000 */
[----:B------:R-:W-:Y:S02]  /*3ad0*/  MOV R97, R94 ;  /* 0x0000005e00617202 */ /* 0x000fe40000000f00 */
[----:B------:R-:W-:-:S07]  /*3ae0*/  MOV R88, R95 ;  /* 0x0000005f00587202 */ /* 0x000fce0000000f00 */
[----:B------:R-:W-:Y:S05]  /*3af0*/  WARPSYNC.COLLECTIVE R96, `(.L_x_4143) ;  /* 0x0000000060087348 */ /* 0x000fea0003c00000 */
[----:B------:R0:W1:Y:S02]  /*3b00*/  SHFL.BFLY P0, R95, R97, R98, R99 ;  /* 0x0c000062615f7389 */ /* 0x0000640000000063 */
[----:B01----:R-:W-:Y:S05]  /*3b10*/  ENDCOLLECTIVE ;  /* 0x000000000000791b */ /* 0x003fea0003800000 */
.L_x_4143:
[----:B------:R-:W-:Y:S05]  /*3b20*/  BRA `(.L_x_4144) ;  /* 0xffffffd400047947 */ /* 0x000fea000383ffff */
.L_x_4145:
        /* <DEDUP_REMOVED lines=13> */
.L_x_6473:


//--------------------- .text._ZN10layer_norm22ln_bwd_finalize_kernelINS_22Kernel_traits_finalizeILj256E6__halfS2_fS2_fjLb1ELj1024ELj4ENS_18Kernel_traits_baseILj256ES2_S2_fS2_fjLj1024EEEEELb1ELb1EEEvNS_9BwdParamsE --------------------------
	.section	.text._ZN10layer_norm22ln_bwd_finalize_kernelINS_22Kernel_traits_finalizeILj256E6__halfS2_fS2_fjLb1ELj1024ELj4ENS_18Kernel_traits_baseILj256ES2_S2_fS2_fjLj1024EEEEELb1ELb1EEEvNS_9BwdParamsE,"ax",@progbits
	.align	128
        .global         _ZN10layer_norm22ln_bwd_finalize_kernelINS_22Kernel_traits_finalizeILj256E6__halfS2_fS2_fjLb1ELj1024ELj4ENS_18Kernel_traits_baseILj256ES2_S2_fS2_fjLj1024EEEEELb1ELb1EEEvNS_9BwdParamsE
        .type           _ZN10layer_norm22ln_bwd_finalize_kernelINS_22Kernel_traits_finalizeILj256E6__halfS2_fS2_fjLb1ELj1024ELj4ENS_18Kernel_traits_baseILj256ES2_S2_fS2_fjLj1024EEEEELb1ELb1EEEvNS_9BwdParamsE,@function
        .size           _ZN10layer_norm22ln_bwd_finalize_kernelINS_22Kernel_traits_finalizeILj256E6__halfS2_fS2_fjLb1ELj1024ELj4ENS_18Kernel_traits_baseILj256ES2_S2_fS2_fjLj1024EEEEELb1ELb1EEEvNS_9BwdParamsE,(.L_x_6474 - _ZN10layer_norm22ln_bwd_finalize_kernelINS_22Kernel_traits_finalizeILj256E6__halfS2_fS2_fjLb1ELj1024ELj4ENS_18Kernel_traits_baseILj256ES2_S2_fS2_fjLj1024EEEEELb1ELb1EEEvNS_9BwdParamsE)
        .other          _ZN10layer_norm22ln_bwd_finalize_kernelINS_22Kernel_traits_finalizeILj256E6__halfS2_fS2_fjLb1ELj1024ELj4ENS_18Kernel_traits_baseILj256ES2_S2_fS2_fjLj1024EEEEELb1ELb1EEEvNS_9BwdParamsE,@"STO_CUDA_ENTRY STV_DEFAULT"
_ZN10layer_norm22ln_bwd_finalize_kernelINS_22Kernel_traits_finalizeILj256E6__halfS2_fS2_fjLb1ELj1024ELj4ENS_18Kernel_traits_baseILj256ES2_S2_fS2_fjLj1024EEEEELb1ELb1EEEvNS_9BwdParamsE:
.text._ZN10layer_norm22ln_bwd_finalize_kernelINS_22Kernel_traits_finalizeILj256E6__halfS2_fS2_fjLb1ELj1024ELj4ENS_18Kernel_traits_baseILj256ES2_S2_fS2_fjLj1024EEEEELb1ELb1EEEvNS_9BwdParamsE:
        /* <DEDUP_REMOVED lines=58> */
.L_x_4150:
        /* <DEDUP_REMOVED lines=87> */
.L_x_4149:
[----:B------:R-:W-:Y:S05]  /*0910*/  BSYNC.RECONVERGENT B1 ;  /* 0x0000000000017941 */ /* 0x000fea0003800200 */
.L_x_4148:
        /* <DEDUP_REMOVED lines=50> */
.L_x_4152:
[----:B------:R-:W-:Y:S05]  /*0c40*/  BSYNC.RECONVERGENT B1 ;  /* 0x0000000000017941 */ /* 0x000fea0003800200 */
.L_x_4151:
        /* <DEDUP_REMOVED lines=30> */
.L_x_4154:
[----:B------:R-:W-:Y:S05]  /*0e30*/  BSYNC.RECONVERGENT B1 ;  /* 0x0000000000017941 */ /* 0x000fea0003800200 */
.L_x_4153:
        /* <DEDUP_REMOVED lines=15> */
.L_x_4147:
[----:B------:R-:W-:Y:S05]  /*0f30*/  BSYNC.RECONVERGENT B0 ;  /* 0x0000000000007941 */ /* 0x000fea0003800200 */
.L_x_4146:
        /* <DEDUP_REMOVED lines=73> */
.L_x_4155:
        /* <DEDUP_REMOVED lines=11> */
.L_x_6474:


//--------------------- .text._ZN10layer_norm13ln_bwd_kernelINS_13Kernel_traitsI6__halfS2_fS2_fjLj256ELj1ELj4ELj1ELj16ENS_18Kernel_traits_baseILj256ES2_S2_fS2_fjLj128EEEEELb1ELb1ELb1ELb1EEEvNS_9BwdParamsE --------------------------
	.section	.text._ZN10layer_norm13ln_bwd_kernelINS_13Kernel_traitsI6__halfS2_fS2_fjLj256ELj1ELj4ELj1ELj16ENS_18Kernel_traits_baseILj256ES2_S2_fS2_fjLj128EEEEELb1ELb1ELb1ELb1EEEvNS_9BwdParamsE,"ax",@progbits
	.align	128
        .global         _ZN10layer_norm13ln_bwd_kernelINS_13Kernel_traitsI6__halfS2_fS2_fjLj256ELj1ELj4ELj1ELj16ENS_18Kernel_traits_baseILj256ES2_S2_fS2_fjLj128EEEEELb1ELb1ELb1ELb1EEEvNS_9BwdParamsE
        .type           _ZN10layer_norm13ln_bwd_kernelINS_13Kernel_traitsI6__halfS2_fS2_fjLj256ELj1ELj4ELj1ELj16ENS_18Kernel_traits_baseILj256ES2_S2_fS2_fjLj128EEEEELb1ELb1ELb1ELb1EEEvNS_9BwdParamsE,@function
        .size           _ZN10layer_norm13ln_bwd_kernelINS_13Kernel_traitsI6__halfS2_fS2_fjLj256ELj1ELj4ELj1ELj16ENS_18Kernel_traits_baseILj256ES2_S2_fS2_fjLj128EEEEELb1ELb1ELb1ELb1EEEvNS_9BwdParamsE,(.L_x_6475 - _ZN10layer_norm13ln_bwd_kernelINS_13Kernel_traitsI6__halfS2_fS2_fjLj256ELj1ELj4ELj1ELj16ENS_18Kernel_traits_baseILj256ES2_S2_fS2_fjLj128EEEEELb1ELb1ELb1ELb1EEEvNS_9BwdParamsE)
        .other          _ZN10layer_norm13ln_bwd_kernelINS_13Kernel_traitsI6__halfS2_fS2_fjLj256ELj1ELj4ELj1ELj16ENS_18Kernel_traits_baseILj256ES2_S2_fS2_fjLj128EEEEELb1ELb1ELb1ELb1EEEvNS_9BwdParamsE,@"STO_CUDA_ENTRY STV_DEFAULT"
_ZN10layer_norm13ln_bwd_kernelINS_13Kernel_traitsI6__halfS2_fS2_fjLj256ELj1ELj4ELj1ELj16ENS_18Kernel_traits_baseILj256ES2_S2_fS2_fjLj128EEEEELb1ELb1ELb1ELb1EEEvNS_9BwdParamsE:
.text._ZN10layer_norm13ln_bwd_kernelINS_13Kernel_traitsI6__halfS2_fS2_fjLj256ELj1ELj4ELj1ELj16ENS_18Kernel_traits_baseILj256ES2_S2_fS2_fjLj128EEEEELb1ELb1ELb1ELb1EEEvNS_9BwdParamsE:
        /* <DEDUP_REMOVED lines=34> */
[----:B------:R-:W5:Y:S01]  /*0220*/  LDG.E.128 R16, desc[UR6][R16.64] ;  /* 0x0000000610107981 */ /* 0x000f62000c1e1d00 */
[----:B--2---:R-:W-:-:S06]  /*0230*/  IMAD.WIDE.U32 R12, R0, 0x10, R12 ;  /* 0x00000010000c7825 */ /* 0x004fcc00078e000c */
[----:B------:R-:W5:Y:S01]  /*0240*/  LDG.E.128 R12, desc[UR6][R12.64] ;  /* 0x000000060c0c7981 */ /* 0x000f62000c1e1d00 */
[----:B------:R-:W-:-:S07]  /*0250*/  HFMA2 R43, -RZ, RZ, 0, 0 ;  /* 0x00000000ff2b7431 */ /* 0x000fce00000001ff */
.L_x_4210:
[----:B-1----:R-:W1:Y:S08]  /*0260*/  LDC.64 R60, c[0x0][0x3f8] ;  /* 0x0000fe00ff3c7b82 */ /* 0x002e700000000a00 */
[----:B------:R-:W2:Y:S08]  /*0270*/  LDC.64 R56, c[0x0][0x3c8] ;  /* 0x0000f200ff387b82 */ /* 0x000eb00000000a00 */
[----:B------:R-:W3:Y:S01]  /*0280*/  LDC.64 R82, c[0x0][0x3f0] ;  /* 0x0000fc00ff527b82 */ /* 0x000ee20000000a00 */
        /* <DEDUP_REMOVED lines=9> */
[----:B012---:R-:W-:Y:S05]  /*0320*/  @!P2 BRA `(.L_x_4159) ;  /* 0x0000000400c4a947 */ /* 0x007fea0003800000 */
[----:B------:R-:W1:Y:S01]  /*0330*/  LDC.64 R76, c[0x0][0x3a8] ;  /* 0x0000ea00ff4c7b82 */ /* 0x000e620000000a00 */
[----:B------:R-:W-:Y:S01]  /*0340*/  IMAD R3, R2, UR8, RZ ;  /* 0x0000000802037c24 */ /* 0x000fe2000f8e02ff */
[----:B------:R-:W-:Y:S01]  /*0350*/  IADD3 R59, PT, PT, R62, -0x1, RZ ;  /* 0xffffffff3e3b7810 */ /* 0x000fe20007ffe0ff */
[----:B------:R-:W-:-:S03]  /*0360*/  IMAD.WIDE R60, R2, 0x4, R84 ;  /* 0x00000004023c7825 */ /* 0x000fc600078e0254 */
[----:B------:R-:W-:Y:S01]  /*0370*/  SHF.R.S32.HI R58, RZ, 0x1f, R3 ;  /* 0x0000001fff3a7819 */ /* 0x000fe20000011403 */
[----:B------:R-:W-:Y:S01]  /*0380*/  IMAD R59, R59, UR8, RZ ;  /* 0x000000083b3b7c24 */ /* 0x000fe2000f8e02ff */
[----:B------:R-:W2:Y:S01]  /*0390*/  LDC.64 R56, c[0x0][0x428] ;  /* 0x00010a00ff387b82 */ /* 0x000ea20000000a00 */
[----:B------:R3:W4:Y:S01]  /*03a0*/  LDG.E R80, desc[UR6][R60.64] ;  /* 0x000000063c507981 */ /* 0x000722000c1e1900 */
[----:B------:R-:W-:Y:S02]  /*03b0*/  LEA.HI R3, R58, R3, RZ, 0x3 ;  /* 0x000000033a037211 */ /* 0x000fe400078f18ff */
[----:B------:R-:W-:Y:S02]  /*03c0*/  SHF.R.S32.HI R58, RZ, 0x1f, R59 ;  /* 0x0000001fff3a7819 */ /* 0x000fe4000001143b */
[----:B------:R-:W-:Y:S02]  /*03d0*/  LEA.HI.SX32 R85, R3, R0, 0x1d ;  /* 0x0000000003557211 */ /* 0x000fe400078feaff */
[----:B------:R-:W-:-:S04]  /*03e0*/  LEA.HI R59, R58, R59, RZ, 0x3 ;  /* 0x0000003b3a3b7211 */ /* 0x000fc800078f18ff */
[----:B------:R-:W-:Y:S01]  /*03f0*/  LEA.HI.SX32 R59, R59, R0, 0x1d ;  /* 0x000000003b3b7211 */ /* 0x000fe200078feaff */
[----:B-1----:R-:W-:-:S05]  /*0400*/  IMAD.WIDE.U32 R76, R85, 0x20, R76 ;  /* 0x00000020554c7825 */ /* 0x002fca00078e004c */
[----:B------:R-:W4:Y:S01]  /*0410*/  LDG.E.128 R64, desc[UR6][R76.64] ;  /* 0x000000064c407981 */ /* 0x000f22000c1e1d00 */
[----:B--2---:R-:W-:-:S03]  /*0420*/  IMAD.WIDE.U32 R56, R59, 0x10, R56 ;  /* 0x000000103b387825 */ /* 0x004fc600078e0038 */
[----:B------:R1:W2:Y:S04]  /*0430*/  LDG.E.128 R68, desc[UR6][R76.64+0x10] ;  /* 0x000010064c447981 */ /* 0x0002a8000c1e1d00 */
[----:B------:R-:W2:Y:S01]  /*0440*/  LDG.E.128 R56, desc[UR6][R56.64] ;  /* 0x0000000638387981 */ /* 0x000ea2000c1e1d00 */
[----:B-----5:R-:W-:-:S13]  /*0450*/  ISETP.GE.AND P1, PT, R81, 0x1, PT ;  /* 0x000000015100780c */ /* 0x020fda0003f26270 */
        /* <DEDUP_REMOVED lines=20> */
[----:B0-----:R-:W-:-:S03]  /*05a0*/  HADD2.F32 R76, -RZ, R14.H0_H0 ;  /* 0x2000000eff4c7230 */ /* 0x001fc60000004100 */
[----:B----4-:R-:W-:-:S05]  /*05b0*/  FSEL R3, R80, RZ, !P0 ;  /* 0x000000ff50037208 */ /* 0x010fca0004000000 */
[--C-:B------:R-:W-:Y:S01]  /*05c0*/  FADD.FTZ R64, R64, -R3.reuse ;  /* 0x8000000340407221 */ /* 0x100fe20000010000 */
[--C-:B------:R-:W-:Y:S01]  /*05d0*/  FADD.FTZ R78, R65, -R3.reuse ;  /* 0x80000003414e7221 */ /* 0x100fe20000010000 */
[--C-:B------:R-:W-:Y:S01]  /*05e0*/  FADD.FTZ R80, R66, -R3.reuse ;  /* 0x8000000342507221 */ /* 0x100fe20000010000 */
[--C-:B------:R-:W-:Y:S01]  /*05f0*/  FADD.FTZ R84, R67, -R3.reuse ;  /* 0x8000000343547221 */ /* 0x100fe20000010000 */
[----:B------:R-:W-:Y:S02]  /*0600*/  HADD2.F32 R65, -RZ, R12.H0_H0 ;  /* 0x2000000cff417230 */ /* 0x000fe40000004100 */
[--C-:B--2---:R-:W-:Y:S01]  /*0610*/  FADD.FTZ R86, R68, -R3.reuse ;  /* 0x8000000344567221 */ /* 0x104fe20000010000 */
[--C-:B------:R-:W-:Y:S01]  /*0620*/  FADD.FTZ R88, R69, -R3.reuse ;  /* 0x8000000345587221 */ /* 0x100fe20000010000 */
[--C-:B------:R-:W-:Y:S01]  /*0630*/  FADD.FTZ R90, R70, -R3.reuse ;  /* 0x80000003465a7221 */ /* 0x100fe20000010000 */
[----:B------:R-:W-:Y:S01]  /*0640*/  FADD.FTZ R92, R71, -R3 ;  /* 0x80000003475c7221 */ /* 0x000fe20000010000 */
[----:B------:R-:W-:-:S02]  /*0650*/  HADD2.F32 R66, -RZ, R56.H0_H0 ;  /* 0x20000038ff427230 */ /* 0x000fc40000004100 */
[----:B------:R-:W-:Y:S01]  /*0660*/  FMUL.FTZ R3, R63, R64 ;  /* 0x000000403f037220 */ /* 0x000fe20000410000 */
[----:B------:R-:W-:Y:S02]  /*0670*/  HADD2.F32 R67, -RZ, R12.H1_H1 ;  /* 0x3000000cff437230 */ /* 0x000fe40000004100 */
[----:B------:R-:W-:Y:S02]  /*0680*/  HADD2.F32 R56, -RZ, R56.H1_H1 ;  /* 0x30000038ff387230 */ /* 0x000fe40000004100 */
[-C--:B------:R-:W-:Y:S01]  /*0690*/  FMUL.FTZ R64, R65, R66.reuse ;  /* 0x0000004241407220 */ /* 0x080fe20000410000 */
[----:B------:R-:W-:Y:S01]  /*06a0*/  FFMA.FTZ R20, R3, R66, R20 ;  /* 0x0000004203147223 */ /* 0x000fe20000010014 */
[----:B------:R-:W-:Y:S01]  /*06b0*/  FADD.FTZ R28, R28, R66 ;  /* 0x000000421c1c7221 */ /* 0x000fe20000010000 */
[----:B------:R-:W-:Y:S01]  /*06c0*/  FMUL.FTZ R66, R63, R78 ;  /* 0x0000004e3f427220 */ /* 0x000fe20000410000 */
[----:B------:R-:W-:Y:S02]  /*06d0*/  HADD2.F32 R68, -RZ, R13.H0_H0 ;  /* 0x2000000dff447230 */ /* 0x000fe40000004100 */
[----:B------:R-:W-:Y:S01]  /*06e0*/  FMUL.FTZ R65, R67, R56 ;  /* 0x0000003843417220 */ /* 0x000fe20000410000 */
[----:B------:R-:W-:-:S02]  /*06f0*/  HADD2.F32 R69, -RZ, R57.H0_H0 ;  /* 0x20000039ff457230 */ /* 0x000fc40000004100 */
[----:B------:R-:W-:Y:S01]  /*0700*/  FFMA.FTZ R21, R66, R56, R21 ;  /* 0x0000003842157223 */ /* 0x000fe20000010015 */
[----:B------:R-:W-:Y:S01]  /*0710*/  FADD.FTZ R29, R29, R56 ;  /* 0x000000381d1d7221 */ /* 0x000fe20000010000 */
[----:B------:R-:W-:Y:S01]  /*0720*/  FMUL.FTZ R67, R63, R80 ;  /* 0x000000503f437220 */ /* 0x000fe20000410000 */
[----:B------:R-:W-:Y:S02]  /*0730*/  HADD2.F32 R56, -RZ, R13.H1_H1 ;  /* 0x3000000dff387230 */ /* 0x000fe40000004100 */
[----:B------:R-:W-:Y:S02]  /*0740*/  HADD2.F32 R57, -RZ, R57.H1_H1 ;  /* 0x30000039ff397230 */ /* 0x000fe40000004100 */
[-C--:B------:R-:W-:Y:S01]  /*0750*/  FMUL.FTZ R68, R68, R69.reuse ;  /* 0x0000004544447220 */ /* 0x080fe20000410000 */
[----:B------:R-:W-:Y:S01]  /*0760*/  FFMA.FTZ R22, R67, R69, R22 ;  /* 0x0000004543167223 */ /* 0x000fe20000010016 */
[----:B------:R-:W-:Y:S01]  /*0770*/  FADD.FTZ R30, R30, R69 ;  /* 0x000000451e1e7221 */ /* 0x000fe20000010000 */
[----:B------:R-:W-:-:S02]  /*0780*/  HADD2.F32 R77, -RZ, R58.H0_H0 ;  /* 0x2000003aff4d7230 */ /* 0x000fc40000004100 */
[----:B------:R-:W-:Y:S01]  /*0790*/  FMUL.FTZ R69, R56, R57 ;  /* 0x0000003938457220 */ /* 0x000fe20000410000 */
[C---:B------:R-:W-:Y:S01]  /*07a0*/  FMUL.FTZ R71, R63.reuse, R86 ;  /* 0x000000563f477220 */ /* 0x040fe20000410000 */
[----:B------:R-:W-:Y:S02]  /*07b0*/  HADD2.F32 R56, -RZ, R14.H1_H1 ;  /* 0x3000000eff387230 */ /* 0x000fe40000004100 */
[----:B------:R-:W-:Y:S02]  /*07c0*/  HADD2.F32 R78, -RZ, R58.H1_H1 ;  /* 0x3000003aff4e7230 */ /* 0x000fe40000004100 */
[----:B------:R-:W-:Y:S01]  /*07d0*/  FMUL.FTZ R70, R63, R84 ;  /* 0x000000543f467220 */ /* 0x000fe20000410000 */
[-C--:B------:R-:W-:Y:S01]  /*07e0*/  FMUL.FTZ R58, R76, R77.reuse ;  /* 0x0000004d4c3a7220 */ /* 0x080fe20000410000 */
[----:B------:R-:W-:Y:S01]  /*07f0*/  FFMA.FTZ R24, R71, R77, R24 ;  /* 0x0000004d47187223 */ /* 0x000fe20000010018 */
[----:B------:R-:W-:Y:S01]  /*0800*/  FADD.FTZ R32, R32, R77 ;  /* 0x0000004d20207221 */ /* 0x000fe20000010000 */
[----:B------:R-:W-:Y:S01]  /*0810*/  FMUL.FTZ R77, R56, R78 ;  /* 0x0000004e384d7220 */ /* 0x000fe20000410000 */
[----:B------:R-:W-:Y:S01]  /*0820*/  FFMA.FTZ R23, R70, R57, R23 ;  /* 0x0000003946177223 */ /* 0x000fe20000010017 */
[----:B------:R-:W-:Y:S01]  /*0830*/  FADD.FTZ R31, R31, R57 ;  /* 0x000000391f1f7221 */ /* 0x000fe20000010000 */
[----:B------:R-:W-:Y:S01]  /*0840*/  FADD.FTZ R56, RZ, R64 ;  /* 0x00000040ff387221 */ /* 0x000fe20000010000 */
[----:B------:R-:W-:Y:S01]  /*0850*/  FFMA.FTZ R57, R3, R64, RZ ;  /* 0x0000004003397223 */ /* 0x000fe200000100ff */
[----:B------:R-:W-:-:S02]  /*0860*/  FMUL.FTZ R76, R63, R88 ;  /* 0x000000583f4c7220 */ /* 0x000fc40000410000 */
[----:B------:R-:W-:Y:S01]  /*0870*/  FADD.FTZ R85, R56, R65 ;  /* 0x0000004138557221 */ /* 0x000fe20000010000 */
[----:B------:R-:W-:Y:S01]  /*0880*/  FFMA.FTZ R56, R66, R65, R57 ;  /* 0x0000004142387223 */ /* 0x000fe20000010039 */
[----:B------:R-:W-:Y:S01]  /*0890*/  FFMA.FTZ R25, R76, R78, R25 ;  /* 0x0000004e4c197223 */ /* 0x000fe20000010019 */
[----:B------:R-:W-:Y:S01]  /*08a0*/  FADD.FTZ R33, R33, R78 ;  /* 0x0000004e21217221 */ /* 0x000fe20000010000 */
[----:B------:R-:W-:Y:S01]  /*08b0*/  FADD.FTZ R78, R85, R68 ;  /* 0x00000044554e7221 */ /* 0x000fe20000010000 */
[----:B------:R-:W-:Y:S01]  /*08c0*/  FFMA.FTZ R57, R67, R68, R56 ;  /* 0x0000004443397223 */ /* 0x000fe20000010038 */
[----:B------:R-:W-:Y:S02]  /*08d0*/  HADD2.F32 R87, -RZ, R59.H0_H0 ;  /* 0x2000003bff577230 */ /* 0x000fe40000004100 */
[----:B------:R-:W-:Y:S02]  /*08e0*/  HADD2.F32 R80, -RZ, R15.H0_H0 ;  /* 0x2000000fff507230 */ /* 0x000fe40000004100 */
[----:B------:R-:W-:Y:S01]  /*08f0*/  FADD.FTZ R85, R78, R69 ;  /* 0x000000454e557221 */ /* 0x000fe20000010000 */
[----:B------:R-:W-:-:S02]  /*0900*/  FFMA.FTZ R56, R70, R69, R57 ;  /* 0x0000004546387223 */ /* 0x000fc40000010039 */
[----:B------:R-:W-:Y:S01]  /*0910*/  FMUL.FTZ R78, R80, R87 ;  /* 0x00000057504e7220 */ /* 0x000fe20000410000 */
[----:B------:R-:W-:Y:S01]  /*0920*/  FADD.FTZ R80, R85, R58 ;  /* 0x0000003a55507221 */ /* 0x000fe20000010000 */
[----:B------:R-:W-:Y:S01]  /*0930*/  FFMA.FTZ R57, R71, R58, R56 ;  /* 0x0000003a47397223 */ /* 0x000fe20000010038 */
[----:B------:R-:W-:Y:S02]  /*0940*/  HADD2.F32 R86, -RZ, R59.H1_H1 ;  /* 0x3000003bff567230 */ /* 0x000fe40000004100 */
[C---:B------:R-:W-:Y:S01]  /*0950*/  FMUL.FTZ R79, R63.reuse, R90 ;  /* 0x0000005a3f4f7220 */ /* 0x040fe20000410000 */
[----:B------:R-:W-:Y:S02]  /*0960*/  HADD2.F32 R59, -RZ, R15.H1_H1 ;  /* 0x3000000fff3b7230 */ /* 0x000fe40000004100 */
        /* <DEDUP_REMOVED lines=13> */
.L_x_4159:
        /* <DEDUP_REMOVED lines=20> */
[----:B0-----:R-:W-:-:S03]  /*0b80*/  LEA R60, P3, R86, UR10, 0x3 ;  /* 0x0000000a563c7c11 */ /* 0x001fc6000f8618ff */
[----:B---3--:R-:W-:Y:S01]  /*0b90*/  @P0 IMAD.WIDE.U32 R56, R85, 0x20, R56 ;  /* 0x0000002055380825 */ /* 0x008fe200078e0038 */
[----:B------:R-:W-:-:S04]  /*0ba0*/  LEA.HI.X R61, R86, UR11, R87, 0x3, P3 ;  /* 0x0000000b563d7c11 */ /* 0x000fc800098f1c57 */
[----:B------:R0:W5:Y:S04]  /*0bb0*/  @P0 LDG.E.128 R8, desc[UR6][R56.64] ;  /* 0x0000000638080981 */ /* 0x000168000c1e1d00 */
[----:B------:R0:W5:Y:S04]  /*0bc0*/  @P0 LDG.E.128 R4, desc[UR6][R56.64+0x10] ;  /* 0x0000100638040981 */ /* 0x000168000c1e1d00 */
[----:B------:R-:W5:Y:S01]  /*0bd0*/  LDG.E.64 R60, desc[UR6][R60.64] ;  /* 0x000000063c3c7981 */ /* 0x000f62000c1e1b00 */
[----:B------:R-:W-:-:S07]  /*0be0*/  CS2R R88, SRZ ;  /* 0x0000000000587805 */ /* 0x000fce000001ff00 */
.L_x_4160:
[----:B------:R-:W-:Y:S05]  /*0bf0*/  BSYNC.RECONVERGENT B1 ;  /* 0x0000000000017941 */ /* 0x000fea0003800200 */
.L_x_4158:
[----:B------:R-:W-:Y:S01]  /*0c00*/  UMOV UR4, 0xffffffff ;  /* 0xffffffff00047882 */ /* 0x000fe20000000000 */
[----:B0----5:R-:W-:Y:S02]  /*0c10*/  MOV R56, R60 ;  /* 0x0000003c00387202 */ /* 0x021fe40000000f00 */
[----:B------:R-:W-:Y:S02]  /*0c20*/  MOV R57, R61 ;  /* 0x0000003d00397202 */ /* 0x000fe40000000f00 */
[----:B------:R-:W-:Y:S02]  /*0c30*/  SHF.R.U64 R87, R60, 0x8, R61 ;  /* 0x000000083c577819 */ /* 0x000fe4000000123d */
[----:B------:R-:W-:Y:S02]  /*0c40*/  PRMT R95, R56, 0x7610, R95 ;  /* 0x00007610385f7816 */ /* 0x000fe4000000005f */
[----:B------:R-:W-:Y:S02]  /*0c50*/  PRMT R94, R57, 0x7610, R94 ;  /* 0x00007610395e7816 */ /* 0x000fe4000000005e */
[----:B------:R-:W-:-:S02]  /*0c60*/  SHF.R.U64 R86, R60, 0x10, R61 ;  /* 0x000000103c567819 */ /* 0x000fc4000000123d */
[--C-:B------:R-:W-:Y:S02]  /*0c70*/  SHF.R.U64 R84, R60, 0x18, R61.reuse ;  /* 0x000000183c547819 */ /* 0x100fe4000000123d */
        /* <DEDUP_REMOVED lines=20> */
.L_x_4222:
[----:B--2---:R-:W-:Y:S01]  /*0dc0*/  FADD.FTZ R90, R89, R56 ;  /* 0x00000038595a7221 */ /* 0x004fe20000010000 */
[----:B------:R-:W-:Y:S01]  /*0dd0*/  @P1 IADD3 R81, PT, PT, R81, -0x1, RZ ;  /* 0xffffffff51511810 */ /* 0x000fe20007ffe0ff */
[----:B------:R-:W2:Y:S01]  /*0de0*/  @P1 LDC R56, c[0x0][0x388] ;  /* 0x0000e200ff381b82 */ /* 0x000ea20000000800 */
[----:B-1----:R-:W-:Y:S01]  /*0df0*/  FADD.FTZ R91, R88, R57 ;  /* 0x00000039585b7221 */ /* 0x002fe20000010000 */
[----:B------:R-:W-:-:S04]  /*0e00*/  ISETP.NE.U32.AND P0, PT, R82, RZ, PT ;  /* 0x000000ff5200720c */ /* 0x000fc80003f05070 */
[----:B------:R-:W-:Y:S02]  /*0e10*/  ISETP.NE.AND.EX P0, PT, R83, RZ, PT, P0 ;  /* 0x000000ff5300720c */ /* 0x000fe40003f05300 */
[----:B0-----:R-:W0:Y:S01]  /*0e20*/  @P1 LDC.64 R88, c[0x0][0x390] ;  /* 0x0000e400ff581b82 */ /* 0x001e220000000a00 */
[----:B--2---:R-:W-:-:S05]  /*0e30*/  @P1 IMAD R56, R81, R56, RZ ;  /* 0x0000003851381224 */ /* 0x004fca00078e02ff */
[----:B------:R-:W-:-:S04]  /*0e40*/  @P1 SHF.R.S32.HI R57, RZ, 0x1f, R56 ;  /* 0x0000001fff391819 */ /* 0x000fc80000011438 */
[----:B------:R-:W-:-:S04]  /*0e50*/  @P1 LEA.HI R57, R57, R56, RZ, 0x3 ;  /* 0x0000003839391211 */ /* 0x000fc800078f18ff */
[----:B------:R-:W-:Y:S02]  /*0e60*/  @P1 LEA.HI.SX32 R81, R57, R0, 0x1d ;  /* 0x0000000039511211 */ /* 0x000fe400078feaff */
[----:B------:R-:W-:Y:S02]  /*0e70*/  CS2R R56, SRZ ;  /* 0x0000000000387805 */ /* 0x000fe4000001ff00 */
[----:B------:R-:W-:Y:S02]  /*0e80*/  @P1 MOV R57, RZ ;  /* 0x000000ff00391202 */ /* 0x000fe40000000f00 */
[----:B------:R-:W-:-:S04]  /*0e90*/  @P1 MOV R56, R81 ;  /* 0x0000005100381202 */ /* 0x000fc80000000f00 */
[----:B0-----:R-:W-:-:S04]  /*0ea0*/  @P1 LEA R88, P3, R56, R88, 0x4 ;  /* 0x0000005838581211 */ /* 0x001fc800078620ff */
[----:B------:R-:W-:-:S05]  /*0eb0*/  @P1 LEA.HI.X R89, R56, R89, R57, 0x4, P3 ;  /* 0x0000005938591211 */ /* 0x000fca00018f2439 */
[----:B------:R0:W5:Y:S01]  /*0ec0*/  @P1 LDG.E.128 R72, desc[UR6][R88.64] ;  /* 0x0000000658481981 */ /* 0x000162000c1e1d00 */
[----:B------:R-:W-:Y:S01]  /*0ed0*/  FMUL.FTZ R83, R91, UR12 ;  /* 0x0000000c5b537c20 */ /* 0x000fe20008410000 */
[----:B------:R-:W-:Y:S01]  /*0ee0*/  ISETP.NE.AND P3, PT, RZ, UR9, PT ;  /* 0x00000009ff007c0c */ /* 0x000fe2000bf65270 */
[----:B------:R-:W-:Y:S01]  /*0ef0*/  BSSY.RECONVERGENT B1, `(.L_x_4162) ;  /* 0x00001e8000017945 */ /* 0x000fe20003800200 */
[----:B------:R-:W-:Y:S01]  /*0f00*/  SHF.R.U32.HI R81, RZ, 0x10, R61 ;  /* 0x00000010ff517819 */ /* 0x000fe2000001163d */
[----:B------:R-:W-:Y:S01]  /*0f10*/  FMUL.FTZ R82, R90, UR12 ;  /* 0x0000000c5a527c20 */ /* 0x000fe20008410000 */
[----:B------:R-:W-:Y:S01]  /*0f20*/  FSEL R83, R83, RZ, !P3 ;  /* 0x000000ff53537208 */ /* 0x000fe20005800000 */
[----:B------:R-:W-:Y:S08]  /*0f30*/  @P0 BRA `(.L_x_4163) ;  /* 0x0000001400000947 */ /* 0x000ff00003800000 */
[----:B------:R-:W-:Y:S02]  /*0f40*/  MOV R90, UR22 ;  /* 0x00000016005a7c02 */ /* 0x000fe40008000f00 */
[----:B------:R-:W-:Y:S02]  /*0f50*/  MOV R91, UR23 ;  /* 0x00000017005b7c02 */ /* 0x000fe40008000f00 */
[----:B------:R-:W-:-:S04]  /*0f60*/  ISETP.NE.U32.AND P0, PT, R90, RZ, PT ;  /* 0x000000ff5a00720c */ /* 0x000fc80003f05070 */
[----:B------:R-:W-:-:S13]  /*0f70*/  ISETP.NE.AND.EX P0, PT, R91, RZ, PT, P0 ;  /* 0x000000ff5b00720c */ /* 0x000fda0003f05300 */
[----:B------:R-:W-:Y:S05]  /*0f80*/  @P0 BRA `(.L_x_4164) ;  /* 0x0000000800800947 */ /* 0x000fea0003800000 */
[----:B------:R-:W-:Y:S04]  /*0f90*/  BSSY.RECONVERGENT B2, `(.L_x_4165) ;  /* 0x0000013000027945 */ /* 0x000fe80003800200 */
[----:B------:R-:W-:Y:S05]  /*0fa0*/  @!P1 BRA `(.L_x_4166) ;  /* 0x0000000000449947 */ /* 0x000fea0003800000 */
[----:B0-----:R-:W-:Y:S01]  /*0fb0*/  FFMA.FTZ R89, R3, R82, R83 ;  /* 0x0000005203597223 */ /* 0x001fe20000010053 */
        /* <DEDUP_REMOVED lines=8> */
[----:B-----5:R-:W-:-:S05]  /*1040*/  @P2 HADD2.F32 R88, -RZ, R72.H0_H0 ;  /* 0x20000048ff582230 */ /* 0x020fca0000004100 */
[----:B------:R-:W-:Y:S01]  /*1050*/  @P2 FMUL.FTZ R89, R92, R88 ;  /* 0x000000585c592220 */ /* 0x000fe20000410000 */
[----:B------:R-:W-:-:S03]  /*1060*/  MOV R88, RZ ;  /* 0x000000ff00587202 */ /* 0x000fc60000000f00 */
[----:B------:R-:W-:Y:S01]  /*1070*/  FADD.FTZ R36, R36, R89 ;  /* 0x0000005924247221 */ /* 0x000fe20000010000 */
[----:B------:R-:W-:-:S05]  /*1080*/  @P2 HADD2.F32 R89, -RZ, R16.H0_H0 ;  /* 0x20000010ff592230 */ /* 0x000fca0000004100 */
[----:B------:R-:W-:-:S05]  /*1090*/  @P2 FMUL.FTZ R88, R92, R89 ;  /* 0x000000595c582220 */ /* 0x000fca0000410000 */
[----:B------:R-:W-:-:S04]  /*10a0*/  F2FP.F16.F32.PACK_AB R88, RZ, R88 ;  /* 0x00000058ff58723e */ /* 0x000fc800000000ff */
[----:B------:R-:W-:-:S07]  /*10b0*/  PRMT R44, R88, 0x7610, R44 ;  /* 0x00007610582c7816 */ /* 0x000fce000000002c */
.L_x_4166:
[----:B------:R-:W-:Y:S05]  /*10c0*/  BSYNC.RECONVERGENT B2 ;  /* 0x0000000000027941 */ /* 0x000fea0003800200 */
.L_x_4165:
[----:B------:R-:W-:Y:S04]  /*10d0*/  BSSY.RECONVERGENT B2, `(.L_x_4167) ;  /* 0x0000013000027945 */ /* 0x000fe80003800200 */
[----:B------:R-:W-:Y:S05]  /*10e0*/  @!P1 BRA `(.L_x_4168) ;  /* 0x0000000000449947 */ /* 0x000fea0003800000 */
[----:B0-----:R-:W-:Y:S01]  /*10f0*/  FFMA.FTZ R88, R66, R82, R83 ;  /* 0x0000005242587223 */ /* 0x001fe20000010053 */
[----:B------:R-:W-:Y:S02]  /*1100*/  LOP3.LUT P0, RZ, R87, 0xff, RZ, 0xc0, !PT ;  /* 0x000000ff57ff7812 */ /* 0x000fe4000780c0ff */
[----:B------:R-:W-:Y:S01]  /*1110*/  ISETP.GT.AND P2, PT, R62, RZ, PT ;  /* 0x000000ff3e00720c */ /* 0x000fe20003f44270 */
[----:B------:R-:W-:-:S04]  /*1120*/  FADD.FTZ R88, R65, -R88 ;  /* 0x8000005841587221 */ /* 0x000fc80000010000 */
[----:B------:R-:W-:-:S05]  /*1130*/  FMUL.FTZ R88, R63, R88 ;  /* 0x000000583f587220 */ /* 0x000fca0000410000 */
[----:B------:R-:W-:Y:S01]  /*1140*/  FSEL R88, R88, RZ, P2 ;  /* 0x000000ff58587208 */ /* 0x000fe20001000000 */
[----:B-----5:R-:W-:-:S04]  /*1150*/  @P0 HADD2.F32 R87, -RZ, R72.H1_H1 ;  /* 0x30000048ff570230 */ /* 0x020fc80000004100 */
[----:B------:R-:W-:-:S04]  /*1160*/  FMUL.FTZ R88, R88, UR15 ;  /* 0x0000000f58587c20 */ /* 0x000fc80008410000 */
[----:B------:R-:W-:Y:S01]  /*1170*/  FMUL.FTZ R89, R88, UR14 ;  /* 0x0000000e58597c20 */ /* 0x000fe20008410000 */
[----:B------:R-:W-:-:S03]  /*1180*/  HFMA2 R88, -RZ, RZ, 0, 0 ;  /* 0x00000000ff587431 */ /* 0x000fc600000001ff */
[----:B------:R-:W-:Y:S01]  /*1190*/  @P0 FMUL.FTZ R88, R89, R87 ;  /* 0x0000005759580220 */ /* 0x000fe20000410000 */
[----:B------:R-:W-:-:S03]  /*11a0*/  MOV R87, RZ ;  /* 0x000000ff00577202 */ /* 0x000fc60000000f00 */
[----:B------:R-:W-:Y:S01]  /*11b0*/  FADD.FTZ R37, R37, R88 ;  /* 0x0000005825257221 */ /* 0x000fe20000010000 */
[----:B------:R-:W-:-:S05]  /*11c0*/  @P0 HADD2.F32 R88, -RZ, R16.H1_H1 ;  /* 0x30000010ff580230 */ /* 0x000fca0000004100 */
[----:B------:R-:W-:-:S05]  /*11d0*/  @P0 FMUL.FTZ R87, R89, R88 ;  /* 0x0000005859570220 */ /* 0x000fca0000410000 */
[----:B------:R-:W-:-:S04]  /*11e0*/  F2FP.F16.F32.PACK_AB R87, RZ, R87 ;  /* 0x00000057ff57723e */ /* 0x000fc800000000ff */
[----:B------:R-:W-:-:S07]  /*11f0*/  PRMT R44, R44, 0x5410, R87 ;  /* 0x000054102c2c7816 */ /* 0x000fce0000000057 */
.L_x_4168:
[----:B------:R-:W-:Y:S05]  /*1200*/  BSYNC.RECONVERGENT B2 ;  /* 0x0000000000027941 */ /* 0x000fea0003800200 */
.L_x_4167:
[----:B------:R-:W-:Y:S04]  /*1210*/  BSSY.RECONVERGENT B2, `(.L_x_4169) ;  /* 0x0000013000027945 */ /* 0x000fe80003800200 */
[----:B------:R-:W-:Y:S05]  /*1220*/  @!P1 BRA `(.L_x_4170) ;  /* 0x0000000000449947 */ /* 0x000fea0003800000 */
[----:B------:R-:W-:Y:S01]  /*1230*/  FFMA.FTZ R87, R67, R82, R83 ;  /* 0x0000005243577223 */ /* 0x000fe20000010053 */
[----:B------:R-:W-:Y:S02]  /*1240*/  LOP3.LUT P0, RZ, R86, 0xff, RZ, 0xc0, !PT ;  /* 0x000000ff56ff7812 */ /* 0x000fe4000780c0ff */
[----:B------:R-:W-:Y:S01]  /*1250*/  ISETP.GT.AND P2, PT, R62, RZ, PT ;  /* 0x000000ff3e00720c */ /* 0x000fe20003f44270 */
[----:B------:R-:W-:Y:S01]  /*1260*/  FADD.FTZ R86, R68, -R87 ;  /* 0x8000005744567221 */ /* 0x000fe20000010000 */
[----:B------:R-:W-:-:S03]  /*1270*/  HFMA2 R87, -RZ, RZ, 0, 0 ;  /* 0x00000000ff577431 */ /* 0x000fc600000001ff */
[----:B------:R-:W-:-:S05]  /*1280*/  FMUL.FTZ R86, R63, R86 ;  /* 0x000000563f567220 */ /* 0x000fca0000410000 */
[----:B------:R-:W-:-:S05]  /*1290*/  FSEL R86, R86, RZ, P2 ;  /* 0x000000ff56567208 */ /* 0x000fca0001000000 */
[----:B------:R-:W-:-:S04]  /*12a0*/  FMUL.FTZ R86, R86, UR15 ;  /* 0x0000000f56567c20 */ /* 0x000fc80008410000 */
[----:B0-----:R-:W-:Y:S01]  /*12b0*/  FMUL.FTZ R88, R86, UR14 ;  /* 0x0000000e56587c20 */ /* 0x001fe20008410000 */
        /* <DEDUP_REMOVED lines=8> */
.L_x_4170:
[----:B------:R-:W-:Y:S05]  /*1340*/  BSYNC.RECONVERGENT B2 ;  /* 0x0000000000027941 */ /* 0x000fea0003800200 */
.L_x_4169:
        /* <DEDUP_REMOVED lines=11> */
[----:B-----5:R-:W-:-:S05]  /*1400*/  @P0 HADD2.F32 R86, -RZ, R73.H1_H1 ;  /* 0x30000049ff560230 */ /* 0x020fca0000004100 */
[----:B------:R-:W-:Y:S01]  /*1410*/  @P0 FMUL.FTZ R84, R87, R86 ;  /* 0x0000005657540220 */ /* 0x000fe20000410000 */
[----:B------:R-:W-:-:S03]  /*1420*/  @P0 HADD2.F32 R86, -RZ, R17.H1_H1 ;  /* 0x30000011ff560230 */ /* 0x000fc60000004100 */
[----:B------:R-:W-:Y:S01]  /*1430*/  FADD.FTZ R39, R39, R84 ;  /* 0x0000005427277221 */ /* 0x000fe20000010000 */
[----:B------:R-:W-:Y:S01]  /*1440*/  MOV R84, RZ ;  /* 0x000000ff00547202 */ /* 0x000fe20000000f00 */
[----:B------:R-:W-:-:S05]  /*1450*/  @P0 FMUL.FTZ R84, R87, R86 ;  /* 0x0000005657540220 */ /* 0x000fca0000410000 */
[----:B------:R-:W-:-:S04]  /*1460*/  F2FP.F16.F32.PACK_AB R84, RZ, R84 ;  /* 0x00000054ff54723e */ /* 0x000fc800000000ff */
[----:B------:R-:W-:-:S07]  /*1470*/  PRMT R45, R45, 0x5410, R84 ;  /* 0x000054102d2d7816 */ /* 0x000fce0000000054 */
.L_x_4172:
[----:B------:R-:W-:Y:S05]  /*1480*/  BSYNC.RECONVERGENT B2 ;  /* 0x0000000000027941 */ /* 0x000fea0003800200 */
.L_x_4171:
        /* <DEDUP_REMOVED lines=9> */
[----:B------:R-:W-:Y:S02]  /*1520*/  @P0 HADD2.F32 R86, -RZ, R18.H0_H0 ;  /* 0x20000012ff560230 */ /* 0x000fe40000004100 */
[----:B------:R-:W-:-:S04]  /*1530*/  FMUL.FTZ R84, R84, UR15 ;  /* 0x0000000f54547c20 */ /* 0x000fc80008410000 */
[----:B0-----:R-:W-:Y:S01]  /*1540*/  FMUL.FTZ R89, R84, UR14 ;  /* 0x0000000e54597c20 */ /* 0x001fe20008410000 */
[----:B-----5:R-:W-:-:S05]  /*1550*/  @P0 HADD2.F32 R84, -RZ, R74.H0_H0 ;  /* 0x2000004aff540230 */ /* 0x020fca0000004100 */
[C---:B------:R-:W-:Y:S01]  /*1560*/  @P0 FMUL.FTZ R87, R89.reuse, R84 ;  /* 0x0000005459570220 */ /* 0x040fe20000410000 */
[----:B------:R-:W-:Y:S01]  /*1570*/  MOV R84, RZ ;  /* 0x000000ff00547202 */ /* 0x000fe20000000f00 */
[----:B------:R-:W-:Y:S02]  /*1580*/  @P0 FMUL.FTZ R84, R89, R86 ;  /* 0x0000005659540220 */ /* 0x000fe40000410000 */
[----:B------:R-:W-:-:S03]  /*1590*/  FADD.FTZ R40, R40, R87 ;  /* 0x0000005728287221 */ /* 0x000fc60000010000 */
[----:B------:R-:W-:-:S04]  /*15a0*/  F2FP.F16.F32.PACK_AB R84, RZ, R84 ;  /* 0x00000054ff54723e */ /* 0x000fc800000000ff */
[----:B------:R-:W-:-:S07]  /*15b0*/  PRMT R46, R84, 0x7610, R46 ;  /* 0x00007610542e7816 */ /* 0x000fce000000002e */
.L_x_4174:
[----:B------:R-:W-:Y:S05]  /*15c0*/  BSYNC.RECONVERGENT B2 ;  /* 0x0000000000027941 */ /* 0x000fea0003800200 */
.L_x_4173:
[----:B------:R-:W-:Y:S04]  /*15d0*/  BSSY.RECONVERGENT B2, `(.L_x_4175) ;  /* 0x0000013000027945 */ /* 0x000fe80003800200 */
[----:B------:R-:W-:Y:S05]  /*15e0*/  @!P1 BRA `(.L_x_4176) ;  /* 0x0000000000449947 */ /* 0x000fea0003800000 */
[----:B------:R-:W-:Y:S01]  /*15f0*/  FFMA.FTZ R84, R76, R82, R83 ;  /* 0x000000524c547223 */ /* 0x000fe20000010053 */
[----:B------:R-:W-:Y:S02]  /*1600*/  LOP3.LUT P0, RZ, R85, 0xff, RZ, 0xc0, !PT ;  /* 0x000000ff55ff7812 */ /* 0x000fe4000780c0ff */
[----:B------:R-:W-:Y:S01]  /*1610*/  ISETP.GT.AND P2, PT, R62, RZ, PT ;  /* 0x000000ff3e00720c */ /* 0x000fe20003f44270 */
[----:B------:R-:W-:-:S04]  /*1620*/  FADD.FTZ R84, R77, -R84 ;  /* 0x800000544d547221 */ /* 0x000fc80000010000 */
[----:B------:R-:W-:-:S05]  /*1630*/  FMUL.FTZ R84, R63, R84 ;  /* 0x000000543f547220 */ /* 0x000fca0000410000 */
[----:B------:R-:W-:Y:S01]  /*1640*/  FSEL R84, R84, RZ, P2 ;  /* 0x000000ff54547208 */ /* 0x000fe20001000000 */
[----:B-----5:R-:W-:Y:S02]  /*1650*/  @P0 HADD2.F32 R85, -RZ, R74.H1_H1 ;  /* 0x3000004aff550230 */ /* 0x020fe40000004100 */
[----:B------:R-:W-:Y:S02]  /*1660*/  @P0 HADD2.F32 R86, -RZ, R18.H1_H1 ;  /* 0x30000012ff560230 */ /* 0x000fe40000004100 */
[----:B------:R-:W-:-:S04]  /*1670*/  FMUL.FTZ R84, R84, UR15 ;  /* 0x0000000f54547c20 */ /* 0x000fc80008410000 */
[----:B------:R-:W-:Y:S01]  /*1680*/  FMUL.FTZ R87, R84, UR14 ;  /* 0x0000000e54577c20 */ /* 0x000fe20008410000 */
[----:B------:R-:W-:-:S03]  /*1690*/  HFMA2 R84, -RZ, RZ, 0, 0 ;  /* 0x00000000ff547431 */ /* 0x000fc600000001ff */
[C---:B------:R-:W-:Y:S01]  /*16a0*/  @P0 FMUL.FTZ R84, R87.reuse, R85 ;  /* 0x0000005557540220 */ /* 0x040fe20000410000 */
[----:B------:R-:W-:Y:S01]  /*16b0*/  MOV R85, RZ ;  /* 0x000000ff00557202 */ /* 0x000fe20000000f00 */
[----:B------:R-:W-:Y:S02]  /*16c0*/  @P0 FMUL.FTZ R85, R87, R86 ;  /* 0x0000005657550220 */ /* 0x000fe40000410000 */
[----:B------:R-:W-:-:S03]  /*16d0*/  FADD.FTZ R41, R41, R84 ;  /* 0x0000005429297221 */ /* 0x000fc60000010000 */
[----:B------:R-:W-:-:S04]  /*16e0*/  F2FP.F16.F32.PACK_AB R85, RZ, R85 ;  /* 0x00000055ff55723e */ /* 0x000fc800000000ff */
[----:B------:R-:W-:-:S07]  /*16f0*/  PRMT R46, R46, 0x5410, R85 ;  /* 0x000054102e2e7816 */ /* 0x000fce0000000055 */
.L_x_4176:
[----:B------:R-:W-:Y:S05]  /*1700*/  BSYNC.RECONVERGENT B2 ;  /* 0x0000000000027941 */ /* 0x000fea0003800200 */
.L_x_4175:
        /* <DEDUP_REMOVED lines=19> */
.L_x_4178:
[----:B------:R-:W-:Y:S05]  /*1840*/  BSYNC.RECONVERGENT B2 ;  /* 0x0000000000027941 */ /* 0x000fea0003800200 */
.L_x_4177:
[----:B------:R-:W-:Y:S05]  /*1850*/  @!P1 BRA `(.L_x_4179) ;  /* 0x0000001400449947 */ /* 0x000fea0003800000 */
[----:B------:R-:W-:Y:S01]  /*1860*/  FFMA.FTZ R82, R80, R82, R83 ;  /* 0x0000005250527223 */ /* 0x000fe20000010053 */
[----:B------:R-:W-:Y:S02]  /*1870*/  ISETP.GE.U32.AND P0, PT, R60, RZ, PT ;  /* 0x000000ff3c00720c */ /* 0x000fe40003f06070 */
[----:B------:R-:W-:Y:S01]  /*1880*/  ISETP.GT.AND P2, PT, R62, RZ, PT ;  /* 0x000000ff3e00720c */ /* 0x000fe20003f44270 */
[----:B------:R-:W-:Y:S01]  /*1890*/  FADD.FTZ R82, R59, -R82 ;  /* 0x800000523b527221 */ /* 0x000fe20000010000 */
[----:B------:R-:W-:Y:S01]  /*18a0*/  ISETP.GE.U32.AND.EX P0, PT, R61, 0x1000000, PT, P0 ;  /* 0x010000003d00780c */ /* 0x000fe20003f06100 */
[----:B------:R-:W-:Y:S02]  /*18b0*/  HFMA2 R62, -RZ, RZ, 0, 0 ;  /* 0x00000000ff3e7431 */ /* 0x000fe400000001ff */
        /* <DEDUP_REMOVED lines=13> */
.L_x_4164:
[-CC-:B------:R-:W-:Y:S01]  /*1990*/  FFMA.FTZ R49, R3, R82.reuse, R83.reuse ;  /* 0x0000005203317223 */ /* 0x180fe20000010053 */
[-CC-:B------:R-:W-:Y:S01]  /*19a0*/  FFMA.FTZ R50, R66, R82.reuse, R83.reuse ;  /* 0x0000005242327223 */ /* 0x180fe20000010053 */
[-CC-:B0-----:R-:W-:Y:S01]  /*19b0*/  FFMA.FTZ R88, R76, R82.reuse, R83.reuse ;  /* 0x000000524c587223 */ /* 0x181fe20000010053 */
        /* <DEDUP_REMOVED lines=37> */
.L_x_4181:
[----:B------:R-:W-:Y:S05]  /*1c10*/  BSYNC.RECONVERGENT B2 ;  /* 0x0000000000027941 */ /* 0x000fea0003800200 */
.L_x_4180:
        /* <DEDUP_REMOVED lines=8> */
[----:B-----5:R-:W-:-:S05]  /*1ca0*/  @P2 HADD2.F32 R82, -RZ, R72.H1_H1 ;  /* 0x30000048ff522230 */ /* 0x020fca0000004100 */
[----:B------:R-:W-:Y:S01]  /*1cb0*/  @P2 FMUL.FTZ R52, R82, R53 ;  /* 0x0000003552342220 */ /* 0x000fe20000410000 */
[----:B------:R-:W-:-:S03]  /*1cc0*/  @P2 HADD2.F32 R82, -RZ, R16.H1_H1 ;  /* 0x30000010ff522230 */ /* 0x000fc60000004100 */
[----:B------:R-:W-:Y:S02]  /*1cd0*/  FADD.FTZ R37, R37, R52 ;  /* 0x0000003425257221 */ /* 0x000fe40000010000 */
[----:B------:R-:W-:-:S05]  /*1ce0*/  @P2 FMUL.FTZ R51, R82, R53 ;  /* 0x0000003552332220 */ /* 0x000fca0000410000 */
[----:B------:R-:W-:-:S04]  /*1cf0*/  F2FP.F16.F32.PACK_AB R51, RZ, R51 ;  /* 0x00000033ff33723e */ /* 0x000fc800000000ff */
[----:B------:R-:W-:-:S07]  /*1d00*/  PRMT R44, R44, 0x5410, R51 ;  /* 0x000054102c2c7816 */ /* 0x000fce0000000033 */
.L_x_4183:
[----:B------:R-:W-:Y:S05]  /*1d10*/  BSYNC.RECONVERGENT B2 ;  /* 0x0000000000027941 */ /* 0x000fea0003800200 */
.L_x_4182:
[----:B------:R-:W-:Y:S01]  /*1d20*/  BSSY.RECONVERGENT B2, `(.L_x_4184) ;  /* 0x000000f000027945 */ /* 0x000fe20003800200 */
[----:B------:R-:W-:-:S03]  /*1d30*/  FSEL R55, R55, RZ, P0 ;  /* 0x000000ff37377208 */ /* 0x000fc60000000000 */
        /* <DEDUP_REMOVED lines=13> */
.L_x_4185:
[----:B------:R-:W-:Y:S05]  /*1e10*/  BSYNC.RECONVERGENT B2 ;  /* 0x0000000000027941 */ /* 0x000fea0003800200 */
.L_x_4184:
        /* <DEDUP_REMOVED lines=15> */
.L_x_4187:
[----:B------:R-:W-:Y:S05]  /*1f10*/  BSYNC.RECONVERGENT B2 ;  /* 0x0000000000027941 */ /* 0x000fea0003800200 */
.L_x_4186:
[----:B------:R-:W-:Y:S01]  /*1f20*/  BSSY.RECONVERGENT B2, `(.L_x_4188) ;  /* 0x0000010000027945 */ /* 0x000fe20003800200 */
[----:B------:R-:W-:Y:S02]  /*1f30*/  FSEL R54, R88, RZ, P0 ;  /* 0x000000ff58367208 */ /* 0x000fe40000000000 */
        /* <DEDUP_REMOVED lines=14> */
.L_x_4189:
[----:B------:R-:W-:Y:S05]  /*2020*/  BSYNC.RECONVERGENT B2 ;  /* 0x0000000000027941 */ /* 0x000fea0003800200 */
.L_x_4188:
[----:B------:R-:W-:Y:S01]  /*2030*/  BSSY.RECONVERGENT B2, `(.L_x_4190) ;  /* 0x000000f000027945 */ /* 0x000fe20003800200 */
[----:B------:R-:W-:Y:S02]  /*2040*/  FSEL R63, R63, RZ, P0 ;  /* 0x000000ff3f3f7208 */ /* 0x000fe40000000000 */
[----:B------:R-:W-:Y:S01]  /*2050*/  FSEL R53, R50, RZ, P0 ;  /* 0x000000ff32357208 */ /* 0x000fe20000000000 */
[----:B------:R-:W-:Y:S06]  /*2060*/  @!P1 BRA `(.L_x_4191) ;  /* 0x00000000002c9947 */ /* 0x000fec0003800000 */
        /* <DEDUP_REMOVED lines=10> */
[----:B------:R-:W-:-:S07]  /*2110*/  PRMT R46, R46, 0x5410, R51 ;  /* 0x000054102e2e7816 */ /* 0x000fce0000000033 */
.L_x_4191:
[----:B------:R-:W-:Y:S05]  /*2120*/  BSYNC.RECONVERGENT B2 ;  /* 0x0000000000027941 */ /* 0x000fea0003800200 */
.L_x_4190:
[----:B------:R-:W-:Y:S04]  /*2130*/  BSSY.RECONVERGENT B2, `(.L_x_4192) ;  /* 0x000000e000027945 */ /* 0x000fe80003800200 */
[----:B------:R-:W-:Y:S05]  /*2140*/  @!P1 BRA `(.L_x_4193) ;  /* 0x0000000000309947 */ /* 0x000fea0003800000 */
        /* <DEDUP_REMOVED lines=12> */
.L_x_4193:
[----:B------:R-:W-:Y:S05]  /*2210*/  BSYNC.RECONVERGENT B2 ;  /* 0x0000000000027941 */ /* 0x000fea0003800200 */
.L_x_4192:
[----:B------:R-:W-:Y:S02]  /*2220*/  MOV R50, R55 ;  /* 0x0000003700327202 */ /* 0x000fe40000000f00 */
        /* <DEDUP_REMOVED lines=17> */
.L_x_4163:
[----:B0-----:R-:W-:Y:S01]  /*2340*/  @P2 FFMA.FTZ R89, R3, R82, R83 ;  /* 0x0000005203592223 */ /* 0x001fe20000010053 */
[----:B------:R-:W-:Y:S03]  /*2350*/  BSSY.RECONVERGENT B2, `(.L_x_4194) ;  /* 0x0000011000027945 */ /* 0x000fe60003800200 */
[----:B------:R-:W-:Y:S01]  /*2360*/  @P2 FADD.FTZ R62, R64, -R89 ;  /* 0x80000059403e2221 */ /* 0x000fe20000010000 */
[----:B------:R-:W-:-:S03]  /*2370*/  MOV R89, R8 ;  /* 0x0000000800597202 */ /* 0x000fc60000000f00 */
[----:B------:R-:W-:Y:S01]  /*2380*/  @P2 FFMA.FTZ R89, R63, R62, R8 ;  /* 0x0000003e3f592223 */ /* 0x000fe20000010008 */
[----:B------:R-:W-:Y:S06]  /*2390*/  @!P1 BRA `(.L_x_4195) ;  /* 0x0000000000309947 */ /* 0x000fec0003800000 */
[----:B------:R-:W-:Y:S01]  /*23a0*/  LOP3.LUT P0, RZ, R95, 0xff, RZ, 0xc0, !PT ;  /* 0x000000ff5fff7812 */ /* 0x000fe2000780c0ff */
[----:B------:R-:W-:Y:S01]  /*23b0*/  FMUL.FTZ R62, R89, UR15 ;  /* 0x0000000f593e7c20 */ /* 0x000fe20008410000 */
[----:B------:R-:W-:-:S03]  /*23c0*/  HFMA2 R91, -RZ, RZ, 0, 0 ;  /* 0x00000000ff5b7431 */ /* 0x000fc600000001ff */
[----:B------:R-:W-:Y:S01]  /*23d0*/  FMUL.FTZ R88, R62, UR14 ;  /* 0x0000000e3e587c20 */ /* 0x000fe20008410000 */
[----:B------:R-:W-:-:S07]  /*23e0*/  MOV R62, RZ ;  /* 0x000000ff003e7202 */ /* 0x000fce0000000f00 */
[----:B-----5:R-:W-:-:S05]  /*23f0*/  @P0 HADD2.F32 R93, -RZ, R72.H0_H0 ;  /* 0x20000048ff5d0230 */ /* 0x020fca0000004100 */
[----:B------:R-:W-:-:S04]  /*2400*/  @P0 FMUL.FTZ R91, R93, R88 ;  /* 0x000000585d5b0220 */ /* 0x000fc80000410000 */
[----:B------:R-:W-:Y:S01]  /*2410*/  FADD.FTZ R36, R36, R91 ;  /* 0x0000005b24247221 */ /* 0x000fe20000010000 */
[----:B------:R-:W-:-:S05]  /*2420*/  @P0 HADD2.F32 R91, -RZ, R16.H0_H0 ;  /* 0x20000010ff5b0230 */ /* 0x000fca0000004100 */
[----:B------:R-:W-:-:S05]  /*2430*/  @P0 FMUL.FTZ R62, R91, R88 ;  /* 0x000000585b3e0220 */ /* 0x000fca0000410000 */
[----:B------:R-:W-:-:S04]  /*2440*/  F2FP.F16.F32.PACK_AB R62, RZ, R62 ;  /* 0x0000003eff3e723e */ /* 0x000fc800000000ff */
[----:B------:R-:W-:-:S07]  /*2450*/  PRMT R44, R62, 0x7610, R44 ;  /* 0x000076103e2c7816 */ /* 0x000fce000000002c */
.L_x_4195:
[----:B------:R-:W-:Y:S05]  /*2460*/  BSYNC.RECONVERGENT B2 ;  /* 0x0000000000027941 */ /* 0x000fea0003800200 */
.L_x_4194:
[----:B------:R-:W-:Y:S01]  /*2470*/  @P2 FFMA.FTZ R62, R66, R82, R83 ;  /* 0x00000052423e2223 */ /* 0x000fe20000010053 */
        /* <DEDUP_REMOVED lines=8> */
[----:B------:R-:W-:-:S08]  /*2500*/  FMUL.FTZ R90, R87, UR14 ;  /* 0x0000000e575a7c20 */ /* 0x000fd00008410000 */
        /* <DEDUP_REMOVED lines=8> */
.L_x_4197:
[----:B------:R-:W-:Y:S05]  /*2590*/  BSYNC.RECONVERGENT B2 ;  /* 0x0000000000027941 */ /* 0x000fea0003800200 */
.L_x_4196:
        /* <DEDUP_REMOVED lines=18> */
.L_x_4199:
[----:B------:R-:W-:Y:S05]  /*26c0*/  BSYNC.RECONVERGENT B2 ;  /* 0x0000000000027941 */ /* 0x000fea0003800200 */
.L_x_4198:
[----:B------:R-:W-:Y:S01]  /*26d0*/  @P2 FFMA.FTZ R86, R70, R82, R83 ;  /* 0x0000005246562223 */ /* 0x000fe20000010053 */
[----:B------:R-:W-:Y:S03]  /*26e0*/  BSSY.RECONVERGENT B2, `(.L_x_4200) ;  /* 0x0000011000027945 */ /* 0x000fe60003800200 */
[----:B------:R-:W-:Y:S01]  /*26f0*/  @P2 FADD.FTZ R88, R69, -R86 ;  /* 0x8000005645582221 */ /* 0x000fe20000010000 */
[----:B------:R-:W-:-:S03]  /*2700*/  MOV R86, R11 ;  /* 0x0000000b00567202 */ /* 0x000fc60000000f00 */
[----:B------:R-:W-:Y:S01]  /*2710*/  @P2 FFMA.FTZ R86, R63, R88, R11 ;  /* 0x000000583f562223 */ /* 0x000fe2000001000b */
[----:B------:R-:W-:Y:S06]  /*2720*/  @!P1 BRA `(.L_x_4201) ;  /* 0x0000000000309947 */ /* 0x000fec0003800000 */
[----:B------:R-:W-:Y:S01]  /*2730*/  LOP3.LUT P0, RZ, R84, 0xff, RZ, 0xc0, !PT ;  /* 0x000000ff54ff7812 */ /* 0x000fe2000780c0ff */
[----:B------:R-:W-:-:S04]  /*2740*/  FMUL.FTZ R84, R86, UR15 ;  /* 0x0000000f56547c20 */ /* 0x000fc80008410000 */
[----:B------:R-:W-:Y:S01]  /*2750*/  FMUL.FTZ R88, R84, UR14 ;  /* 0x0000000e54587c20 */ /* 0x000fe20008410000 */
[----:B------:R-:W-:-:S07]  /*2760*/  HFMA2 R84, -RZ, RZ, 0, 0 ;  /* 0x00000000ff547431 */ /* 0x000fce00000001ff */
        /* <DEDUP_REMOVED lines=8> */
.L_x_4201:
[----:B------:R-:W-:Y:S05]  /*27f0*/  BSYNC.RECONVERGENT B2 ;  /* 0x0000000000027941 */ /* 0x000fea0003800200 */
.L_x_4200:
[----:B------:R-:W-:Y:S01]  /*2800*/  @P2 FFMA.FTZ R91, R71, R82, R83 ;  /* 0x00000052475b2223 */ /* 0x000fe20000010053 */
[----:B------:R-:W-:Y:S01]  /*2810*/  BSSY.RECONVERGENT B2, `(.L_x_4202) ;  /* 0x0000011000027945 */ /* 0x000fe20003800200 */
[----:B------:R-:W-:Y:S02]  /*2820*/  MOV R93, R4 ;  /* 0x00000004005d7202 */ /* 0x000fe40000000f00 */
[----:B------:R-:W-:-:S04]  /*2830*/  @P2 FADD.FTZ R91, R58, -R91 ;  /* 0x8000005b3a5b2221 */ /* 0x000fc80000010000 */
        /* <DEDUP_REMOVED lines=14> */
.L_x_4203:
[----:B------:R-:W-:Y:S05]  /*2920*/  BSYNC.RECONVERGENT B2 ;  /* 0x0000000000027941 */ /* 0x000fea0003800200 */
.L_x_4202:
        /* <DEDUP_REMOVED lines=18> */
.L_x_4205:
[----:B------:R-:W-:Y:S05]  /*2a50*/  BSYNC.RECONVERGENT B2 ;  /* 0x0000000000027941 */ /* 0x000fea0003800200 */
.L_x_4204:
[-CC-:B------:R-:W-:Y:S01]  /*2a60*/  @P2 FFMA.FTZ R85, R79, R82.reuse, R83.reuse ;  /* 0x000000524f552223 */ /* 0x180fe20000010053 */
[----:B------:R-:W-:Y:S01]  /*2a70*/  @P2 FFMA.FTZ R82, R80, R82, R83 ;  /* 0x0000005250522223 */ /* 0x000fe20000010053 */
[----:B------:R-:W-:Y:S01]  /*2a80*/  MOV R90, UR22 ;  /* 0x00000016005a7c02 */ /* 0x000fe20008000f00 */
[----:B------:R-:W-:Y:S01]  /*2a90*/  BSSY.RECONVERGENT B2, `(.L_x_4206) ;  /* 0x0000017000027945 */ /* 0x000fe20003800200 */
[----:B------:R-:W-:Y:S01]  /*2aa0*/  @P2 FADD.FTZ R85, R78, -R85 ;  /* 0x800000554e552221 */ /* 0x000fe20000010000 */
[----:B------:R-:W-:Y:S01]  /*2ab0*/  @P2 FADD.FTZ R88, R59, -R82 ;  /* 0x800000523b582221 */ /* 0x000fe20000010000 */
[----:B------:R-:W-:Y:S02]  /*2ac0*/  ISETP.NE.U32.AND P0, PT, R90, RZ, PT ;  /* 0x000000ff5a00720c */ /* 0x000fe40003f05070 */
[----:B------:R-:W-:Y:S02]  /*2ad0*/  MOV R91, UR23 ;  /* 0x00000017005b7c02 */ /* 0x000fe40008000f00 */
[----:B------:R-:W-:Y:S01]  /*2ae0*/  MOV R83, R6 ;  /* 0x0000000600537202 */ /* 0x000fe20000000f00 */
[C---:B------:R-:W-:Y:S01]  /*2af0*/  @P2 FFMA.FTZ R83, R63.reuse, R85, R6 ;  /* 0x000000553f532223 */ /* 0x040fe20000010006 */
[----:B------:R-:W-:Y:S01]  /*2b00*/  MOV R82, R7 ;  /* 0x0000000700527202 */ /* 0x000fe20000000f00 */
[----:B------:R-:W-:Y:S01]  /*2b10*/  @P2 FFMA.FTZ R82, R63, R88, R7 ;  /* 0x000000583f522223 */ /* 0x000fe20000010007 */
[----:B------:R-:W-:Y:S01]  /*2b20*/  ISETP.NE.AND.EX P0, PT, R91, RZ, PT, P0 ;  /* 0x000000ff5b00720c */ /* 0x000fe20003f05300 */
[----:B------:R-:W-:-:S12]  /*2b30*/  @!P1 BRA `(.L_x_4207) ;  /* 0x0000000000309947 */ /* 0x000fd80003800000 */
        /* <DEDUP_REMOVED lines=12> */
.L_x_4207:
[----:B------:R-:W-:Y:S05]  /*2c00*/  BSYNC.RECONVERGENT B2 ;  /* 0x0000000000027941 */ /* 0x000fea0003800200 */
.L_x_4206:
[----:B------:R-:W-:Y:S02]  /*2c10*/  SEL R54, R54, R83, !P0 ;  /* 0x0000005336367207 */ /* 0x000fe40004000000 */
[----:B------:R-:W-:Y:S02]  /*2c20*/  SEL R53, R53, R84, !P0 ;  /* 0x0000005435357207 */ /* 0x000fe40004000000 */
[----:B------:R-:W-:Y:S02]  /*2c30*/  SEL R52, R52, R93, !P0 ;  /* 0x0000005d34347207 */ /* 0x000fe40004000000 */
[----:B------:R-:W-:Y:S02]  /*2c40*/  SEL R51, R51, R86, !P0 ;  /* 0x0000005633337207 */ /* 0x000fe40004000000 */
[----:B------:R-:W-:Y:S02]  /*2c50*/  SEL R50, R50, R87, !P0 ;  /* 0x0000005732327207 */ /* 0x000fe40004000000 */
[----:B------:R-:W-:-:S02]  /*2c60*/  SEL R49, R49, R62, !P0 ;  /* 0x0000003e31317207 */ /* 0x000fc40004000000 */
[----:B------:R-:W-:Y:S02]  /*2c70*/  SEL R48, R48, R89, !P0 ;  /* 0x0000005930307207 */ /* 0x000fe40004000000 */
        /* <DEDUP_REMOVED lines=8> */
[----:B------:R-:W-:Y:S02]  /*2d00*/  @P0 HADD2.F32 R81, -RZ, R19.H1_H1 ;  /* 0x30000013ff510230 */ /* 0x000fe40000004100 */
[----:B-----5:R-:W-:-:S03]  /*2d10*/  @P0 HADD2.F32 R63, -RZ, R75.H1_H1 ;  /* 0x3000004bff3f0230 */ /* 0x020fc60000004100 */
[-C--:B------:R-:W-:Y:S02]  /*2d20*/  @P0 FMUL.FTZ R61, R81, R60.reuse ;  /* 0x0000003c513d0220 */ /* 0x080fe40000410000 */
[----:B------:R-:W-:-:S03]  /*2d30*/  @P0 FMUL.FTZ R62, R63, R60 ;  /* 0x0000003c3f3e0220 */ /* 0x000fc60000410000 */
[----:B------:R-:W-:Y:S01]  /*2d40*/  F2FP.F16.F32.PACK_AB R61, RZ, R61 ;  /* 0x0000003dff3d723e */ /* 0x000fe200000000ff */
[----:B------:R-:W-:-:S03]  /*2d50*/  FADD.FTZ R43, R43, R62 ;  /* 0x0000003e2b2b7221 */ /* 0x000fc60000010000 */
[----:B------:R-:W-:-:S07]  /*2d60*/  PRMT R47, R47, 0x5410, R61 ;  /* 0x000054102f2f7816 */ /* 0x000fce000000003d */
.L_x_4179:
[----:B------:R-:W-:Y:S05]  /*2d70*/  BSYNC.RECONVERGENT B1 ;  /* 0x0000000000017941 */ /* 0x000fea0003800200 */
.L_x_4162:
[----:B------:R-:W-:Y:S01]  /*2d80*/  ISETP.NE.U32.AND P0, PT, R90, RZ, PT ;  /* 0x000000ff5a00720c */ /* 0x000fe20003f05070 */
[----:B------:R-:W-:Y:S03]  /*2d90*/  BSSY.RECONVERGENT B1, `(.L_x_4208) ;  /* 0x000000d000017945 */ /* 0x000fe60003800200 */
[----:B------:R-:W-:-:S13]  /*2da0*/  ISETP.NE.AND.EX P0, PT, R91, RZ, PT, P0 ;  /* 0x000000ff5b00720c */ /* 0x000fda0003f05300 */
[----:B------:R-:W-:Y:S05]  /*2db0*/  @!P0 BRA `(.L_x_4209) ;  /* 0x0000000000288947 */ /* 0x000fea0003800000 */
[----:B------:R-:W1:Y:S01]  /*2dc0*/  S2R R0, SR_TID.X ;  /* 0x0000000000007919 */ /* 0x000e620000002100 */
[----:B------:R-:W2:Y:S01]  /*2dd0*/  LDC.64 R60, c[0x0][0x478] ;  /* 0x00011e00ff3c7b82 */ /* 0x000ea20000000a00 */
[----:B------:R-:W-:-:S05]  /*2de0*/  IMAD R62, R2, UR8, RZ ;  /* 0x00000008023e7c24 */ /* 0x000fca000f8e02ff */
[----:B------:R-:W-:-:S04]  /*2df0*/  SHF.R.S32.HI R63, RZ, 0x1f, R62 ;  /* 0x0000001fff3f7819 */ /* 0x000fc8000001143e */
[----:B------:R-:W-:Y:S02]  /*2e00*/  LEA.HI R63, R63, R62, RZ, 0x3 ;  /* 0x0000003e3f3f7211 */ /* 0x000fe400078f18ff */
[----:B-1----:R-:W-:-:S04]  /*2e10*/  LOP3.LUT R0, R0, 0x1f, RZ, 0xc0, !PT ;  /* 0x0000001f00007812 */ /* 0x002fc800078ec0ff */
[----:B------:R-:W-:-:S05]  /*2e20*/  LEA.HI.SX32 R63, R63, R0, 0x1d ;  /* 0x000000003f3f7211 */ /* 0x000fca00078feaff */
[----:B--2---:R-:W-:-:S05]  /*2e30*/  IMAD.WIDE.U32 R60, R63, 0x20, R60 ;  /* 0x000000203f3c7825 */ /* 0x004fca00078e003c */
[----:B------:R1:W-:Y:S04]  /*2e40*/  STG.E.128 desc[UR6][R60.64], R48 ;  /* 0x000000303c007986 */ /* 0x0003e8000c101d06 */
[----:B------:R1:W-:Y:S02]  /*2e50*/  STG.E.128 desc[UR6][R60.64+0x10], R52 ;  /* 0x000010343c007986 */ /* 0x0003e4000c101d06 */
.L_x_4209:
[----:B------:R-:W-:Y:S05]  /*2e60*/  BSYNC.RECONVERGENT B1 ;  /* 0x0000000000017941 */ /* 0x000fea0003800200 */
.L_x_4208:
[----:B-1----:R-:W1:Y:S08]  /*2e70*/  @P1 LDC.64 R60, c[0x0][0x468] ;  /* 0x00011a00ff3c1b82 */ /* 0x002e700000000a00 */
[----:B------:R-:W2:Y:S01]  /*2e80*/  LDC.64 R62, c[0x0][0x380] ;  /* 0x0000e000ff3e7b82 */ /* 0x000ea20000000a00 */
[----:B-1----:R-:W-:-:S04]  /*2e90*/  @P1 LEA R60, P0, R56, R60, 0x4 ;  /* 0x0000003c383c1211 */ /* 0x002fc800078020ff */
[----:B------:R-:W-:Y:S02]  /*2ea0*/  @P1 LEA.HI.X R57, R56, R61, R57, 0x4, P0 ;  /* 0x0000003d38391211 */ /* 0x000fe400000f2439 */
[----:B------:R-:W-:Y:S02]  /*2eb0*/  @P1 MOV R56, R60 ;  /* 0x0000003c00381202 */ /* 0x000fe40000000f00 */
[----:B--2---:R-:W-:-:S03]  /*2ec0*/  LEA R2, R62, R2, 0x2 ;  /* 0x000000023e027211 */ /* 0x004fc600078e10ff */
[----:B------:R1:W-:Y:S01]  /*2ed0*/  @P1 STG.E.128 desc[UR6][R56.64], R44 ;  /* 0x0000002c38001986 */ /* 0x0003e2000c101d06 */
[----:B------:R-:W-:-:S13]  /*2ee0*/  ISETP.GE.AND P0, PT, R2, R63, PT ;  /* 0x0000003f0200720c */ /* 0x000fda0003f06270 */
[----:B------:R-:W-:Y:S05]  /*2ef0*/  @!P0 BRA `(.L_x_4210) ;  /* 0xffffffd000d88947 */ /* 0x000fea000383ffff */
.L_x_4157:
[----:B0-----:R-:W-:Y:S05]  /*2f00*/  BSYNC B0 ;  /* 0x0000000000007941 */ /* 0x001fea0003800000 */
.L_x_4156:
[----:B------:R-:W0:Y:S01]  /*2f10*/  S2R R3, SR_CgaCtaId ;  /* 0x0000000000037919 */ /* 0x000e220000008800 */
[----:B------:R-:W-:Y:S01]  /*2f20*/  MOV R0, 0x400 ;  /* 0x0000040000007802 */ /* 0x000fe20000000f00 */
[----:B------:R-:W-:Y:S05]  /*2f30*/  WARPSYNC.ALL ;  /* 0x0000000000007948 */ /* 0x000fea0003800000 */
[----:B-1----:R-:W1:Y:S01]  /*2f40*/  S2R R45, SR_TID.X ;  /* 0x00000000002d7919 */ /* 0x002e620000002100 */
        /* <DEDUP_REMOVED lines=84> */
.L_x_4161:
        /* <DEDUP_REMOVED lines=8> */
.L_x_4212:
[----:B------:R-:W-:Y:S05]  /*3510*/  BSYNC B1 ;  /* 0x0000000000017941 */ /* 0x000fea0003800000 */
.L_x_4211:
        /* <DEDUP_REMOVED lines=8> */
.L_x_4213:
[----:B------:R-:W-:-:S05]  /*35a0*/  FADD.FTZ R57, R57, R88 ;  /* 0x0000005839397221 */ /* 0x000fca0000010000 */
[----:B------:R-:W-:Y:S01]  /*35b0*/  MOV R99, R57 ;  /* 0x0000003900637202 */ /* 0x000fe20000000f00 */
[----:B------:R-:W-:Y:S01]  /*35c0*/  HFMA2 R98, -RZ, RZ, 0, 1.1920928955078125e-07 ;  /* 0x00000002ff627431 */ /* 0x000fe200000001ff */
[----:B------:R-:W-:-:S07]  /*35d0*/  MOV R56, R97 ;  /* 0x0000006100387202 */ /* 0x000fce0000000f00 */
[----:B------:R-:W-:Y:S05]  /*35e0*/  WARPSYNC.COLLECTIVE R96, `(.L_x_4214) ;  /* 0x0000000060087348 */ /* 0x000fea0003c00000 */
[----:B------:R0:W1:Y:S02]  /*35f0*/  SHFL.BFLY P0, R97, R99, R98, R101 ;  /* 0x0c00006263617389 */ /* 0x0000640000000065 */
[----:B01----:R-:W-:Y:S05]  /*3600*/  ENDCOLLECTIVE ;  /* 0x000000000000791b */ /* 0x003fea0003800000 */
.L_x_4214:
[----:B------:R-:W-:-:S05]  /*3610*/  FADD.FTZ R56, R56, R89 ;  /* 0x0000005938387221 */ /* 0x000fca0000010000 */
[----:B------:R-:W-:Y:S02]  /*3620*/  MOV R99, R56 ;  /* 0x0000003800637202 */ /* 0x000fe40000000f00 */
[----:B------:R-:W-:-:S07]  /*3630*/  MOV R90, R97 ;  /* 0x00000061005a7202 */ /* 0x000fce0000000f00 */
[----:B------:R-:W-:Y:S05]  /*3640*/  WARPSYNC.COLLECTIVE R96, `(.L_x_4215) ;  /* 0x0000000060087348 */ /* 0x000fea0003c00000 */
[----:B------:R0:W1:Y:S02]  /*3650*/  SHFL.BFLY P0, R97, R99, R98, R101 ;  /* 0x0c00006263617389 */ /* 0x0000640000000065 */
[----:B01----:R-:W-:Y:S05]  /*3660*/  ENDCOLLECTIVE ;  /* 0x000000000000791b */ /* 0x003fea0003800000 */
.L_x_4215:
[----:B------:R-:W-:-:S05]  /*3670*/  FADD.FTZ R90, R57, R90 ;  /* 0x0000005a395a7221 */ /* 0x000fca0000010000 */
[----:B------:R-:W-:Y:S01]  /*3680*/  MOV R99, R90 ;  /* 0x0000005a00637202 */ /* 0x000fe20000000f00 */
[----:B------:R-:W-:Y:S01]  /*3690*/  HFMA2 R98, -RZ, RZ, 0, 2.384185791015625e-07 ;  /* 0x00000004ff627431 */ /* 0x000fe200000001ff */
[----:B------:R-:W-:-:S07]  /*36a0*/  MOV R91, R97 ;  /* 0x00000061005b7202 */ /* 0x000fce0000000f00 */
[----:B------:R-:W-:Y:S05]  /*36b0*/  WARPSYNC.COLLECTIVE R96, `(.L_x_4216) ;  /* 0x0000000060087348 */ /* 0x000fea0003c00000 */
[----:B------:R0:W1:Y:S02]  /*36c0*/  SHFL.BFLY P0, R97, R99, R98, R101 ;  /* 0x0c00006263617389 */ /* 0x0000640000000065 */
[----:B01----:R-:W-:Y:S05]  /*36d0*/  ENDCOLLECTIVE ;  /* 0x000000000000791b */ /* 0x003fea0003800000 */
.L_x_4216:
[----:B------:R-:W-:-:S05]  /*36e0*/  FADD.FTZ R91, R56, R91 ;  /* 0x0000005b385b7221 */ /* 0x000fca0000010000 */
[----:B------:R-:W-:Y:S02]  /*36f0*/  MOV R99, R91 ;  /* 0x0000005b00637202 */ /* 0x000fe40000000f00 */
[----:B------:R-:W-:-:S07]  /*3700*/  MOV R93, R97 ;  /* 0x00000061005d7202 */ /* 0x000fce0000000f00 */
[----:B------:R-:W-:Y:S05]  /*3710*/  WARPSYNC.COLLECTIVE R96, `(.L_x_4217) ;  /* 0x0000000060087348 */ /* 0x000fea0003c00000 */
[----:B------:R0:W1:Y:S02]  /*3720*/  SHFL.BFLY P0, R97, R99, R98, R101 ;  /* 0x0c00006263617389 */ /* 0x0000640000000065 */
[----:B01----:R-:W-:Y:S05]  /*3730*/  ENDCOLLECTIVE ;  /* 0x000000000000791b */ /* 0x003fea0003800000 */
.L_x_4217:
[----:B------:R-:W-:-:S05]  /*3740*/  FADD.FTZ R93, R90, R93 ;  /* 0x0000005d5a5d7221 */ /* 0x000fca0000010000 */
[----:B------:R-:W-:Y:S01]  /*3750*/  MOV R99, R93 ;  /* 0x0000005d00637202 */ /* 0x000fe20000000f00 */
[----:B------:R-:W-:Y:S01]  /*3760*/  HFMA2 R98, -RZ, RZ, 0, 4.76837158203125e-07 ;  /* 0x00000008ff627431 */ /* 0x000fe200000001ff */
[----:B------:R-:W-:-:S07]  /*3770*/  MOV R92, R97 ;  /* 0x00000061005c7202 */ /* 0x000fce0000000f00 */
[----:B------:R-:W-:Y:S05]  /*3780*/  WARPSYNC.COLLECTIVE R96, `(.L_x_4218) ;  /* 0x0000000060087348 */ /* 0x000fea0003c00000 */
[----:B------:R0:W1:Y:S02]  /*3790*/  SHFL.BFLY P0, R97, R99, R98, R101 ;  /* 0x0c00006263617389 */ /* 0x0000640000000065 */
[----:B01----:R-:W-:Y:S05]  /*37a0*/  ENDCOLLECTIVE ;  /* 0x000000000000791b */ /* 0x003fea0003800000 */
.L_x_4218:
[----:B------:R-:W-:-:S05]  /*37b0*/  FADD.FTZ R92, R91, R92 ;  /* 0x0000005c5b5c7221 */ /* 0x000fca0000010000 */
[----:B------:R-:W-:Y:S02]  /*37c0*/  MOV R99, R92 ;  /* 0x0000005c00637202 */ /* 0x000fe40000000f00 */
[----:B------:R-:W-:-:S07]  /*37d0*/  MOV R88, R97 ;  /* 0x0000006100587202 */ /* 0x000fce0000000f00 */
[----:B------:R-:W-:Y:S05]  /*37e0*/  WARPSYNC.COLLECTIVE R96, `(.L_x_4219) ;  /* 0x0000000060087348 */ /* 0x000fea0003c00000 */
[----:B------:R0:W1:Y:S02]  /*37f0*/  SHFL.BFLY P0, R97, R99, R98, R101 ;  /* 0x0c00006263617389 */ /* 0x0000640000000065 */
[----:B01----:R-:W-:Y:S05]  /*3800*/  ENDCOLLECTIVE ;  /* 0x000000000000791b */ /* 0x003fea0003800000 */
.L_x_4219:
[----:B------:R-:W-:-:S05]  /*3810*/  FADD.FTZ R88, R93, R88 ;  /* 0x000000585d587221 */ /* 0x000fca0000010000 */
[----:B------:R-:W-:Y:S01]  /*3820*/  MOV R99, R88 ;  /* 0x0000005800637202 */ /* 0x000fe20000000f00 */
[----:B------:R-:W-:Y:S01]  /*3830*/  HFMA2 R98, -RZ, RZ, 0, 9.5367431640625e-07 ;  /* 0x00000010ff627431 */ /* 0x000fe200000001ff */
[----:B------:R-:W-:-:S07]  /*3840*/  MOV R89, R97 ;  /* 0x0000006100597202 */ /* 0x000fce0000000f00 */
[----:B------:R-:W-:Y:S05]  /*3850*/  WARPSYNC.COLLECTIVE R96, `(.L_x_4220) ;  /* 0x0000000060087348 */ /* 0x000fea0003c00000 */
[----:B------:R0:W1:Y:S02]  /*3860*/  SHFL.BFLY P0, R97, R99, R98, R101 ;  /* 0x0c00006263617389 */ /* 0x0000640000000065 */
[----:B01----:R-:W-:Y:S05]  /*3870*/  ENDCOLLECTIVE ;  /* 0x000000000000791b */ /* 0x003fea0003800000 */
.L_x_4220:
[----:B------:R-:W-:-:S05]  /*3880*/  FADD.FTZ R89, R92, R89 ;  /* 0x000000595c597221 */ /* 0x000fca0000010000 */
[----:B------:R-:W-:Y:S02]  /*3890*/  MOV R99, R89 ;  /* 0x0000005900637202 */ /* 0x000fe40000000f00 */
[----:B------:R-:W-:-:S07]  /*38a0*/  MOV R57, R97 ;  /* 0x0000006100397202 */ /* 0x000fce0000000f00 */
[----:B------:R-:W-:Y:S05]  /*38b0*/  WARPSYNC.COLLECTIVE R96, `(.L_x_4221) ;  /* 0x0000000060087348 */ /* 0x000fea0003c00000 */
[----:B------:R0:W1:Y:S02]  /*38c0*/  SHFL.BFLY P0, R97, R99, R98, R101 ;  /* 0x0c00006263617389 */ /* 0x0000640000000065 */
[----:B01----:R-:W-:Y:S05]  /*38d0*/  ENDCOLLECTIVE ;  /* 0x000000000000791b */ /* 0x003fea0003800000 */
.L_x_4221:
[----:B------:R-:W-:Y:S01]  /*38e0*/  MOV R56, R97 ;  /* 0x0000006100387202 */ /* 0x000fe20000000f00 */
[----:B------:R-:W-:Y:S06]  /*38f0*/  BRA `(.L_x_4222) ;  /* 0xffffffd400307947 */ /* 0x000fec000383ffff */
.L_x_4223:
        /* <DEDUP_REMOVED lines=16> */
.L_x_6475:


//--------------------- .text._ZN10layer_norm13ln_bwd_kernelINS_13Kernel_traitsIf6__halffS2_fjLj256ELj1ELj4ELj1ELj16ENS_18Kernel_traits_baseILj256EfS2_fS2_fjLj128EEEEELb0ELb0ELb0ELb0EEEvNS_9BwdParamsE --------------------------
	.section	.text._ZN10layer_norm13ln_bwd_kernelINS_13Kernel_traitsIf6__halffS2_fjLj256ELj1ELj4ELj1ELj16ENS_18Kernel_traits_baseILj256EfS2_fS2_fjLj128EEEEELb0ELb0ELb0ELb0EEEvNS_9BwdParamsE,"ax",@progbits
	.align	128
        .global         _ZN10layer_norm13ln_bwd_kernelINS_13Kernel_traitsIf6__halffS2_fjLj256ELj1ELj4ELj1ELj16ENS_18Kernel_traits_baseILj256EfS2_fS2_fjLj128EEEEELb0ELb0ELb0ELb0EEEvNS_9BwdParamsE
        .type           _ZN10layer_norm13ln_bwd_kernelINS_13Kernel_traitsIf6__halffS2_fjLj256ELj1ELj4ELj1ELj16ENS_18Kernel_traits_baseILj256EfS2_fS2_fjLj128EEEEELb0ELb0ELb0ELb0EEEvNS_9BwdParamsE,@function
        .size           _ZN10layer_norm13ln_bwd_kernelINS_13Kernel_traitsIf6__halffS2_fjLj256ELj1ELj4ELj1ELj16ENS_18Kernel_traits_baseILj256EfS2_fS2_fjLj128EEEEELb0ELb0ELb0ELb0EEEvNS_9BwdParamsE,(.L_x_6476 - _ZN10layer_norm13ln_bwd_kernelINS_13Kernel_traitsIf6__halffS2_fjLj256ELj1ELj4ELj1ELj16ENS_18Kernel_traits_baseILj256EfS2_fS2_fjLj128EEEEELb0ELb0ELb0ELb0EEEvNS_9BwdParamsE)
        .other          _ZN10layer_norm13ln_bwd_kernelINS_13Kernel_traitsIf6__halffS2_fjLj256ELj1ELj4ELj1ELj16ENS_18Kernel_traits_baseILj256EfS2_fS2_fjLj128EEEEELb0ELb0ELb0ELb0EEEvNS_9BwdParamsE,@"STO_CUDA_ENTRY STV_DEFAULT"
_ZN10layer_norm13ln_bwd_kernelINS_13Kernel_traitsIf6__halffS2_fjLj256ELj1ELj4ELj1ELj16ENS_18Kernel_traits_baseILj256EfS2_fS2_fjLj128EEEEELb0ELb0ELb0ELb0EEEvNS_9BwdParamsE:
.text._ZN10layer_norm13ln_bwd_kernelINS_13Kernel_traitsIf6__halffS2_fjLj256ELj1ELj4ELj1ELj16ENS_18Kernel_traits_baseILj256EfS2_fS2_fjLj128EEEEELb0ELb0ELb0ELb0EEEvNS_9BwdParamsE:
        /* <DEDUP_REMOVED lines=40> */
.L_x_4235:
        /* <DEDUP_REMOVED lines=15> */
[----:B------:R-:W-:Y:S01]  /*0370*/  LEA.HI.SX32 R7, R7, R2, 0x1d ;  /* 0x0000000207077211 */ /* 0x000fe200078feaff */
[----:B---3--:R-:W-:Y:S01]  /*0380*/  @P0 HADD2.F32 R60, -RZ, R62.H0_H0 ;  /* 0x2000003eff3c0230 */ /* 0x008fe20000004100 */
[----:B------:R-:W-:Y:S01]  /*0390*/  MOV R62, RZ ;  /* 0x000000ff003e7202 */ /* 0x000fe20000000f00 */
[----:B0-----:R-:W-:Y:S06]  /*03a0*/  @!P2 BRA `(.L_x_4227) ;  /* 0x000000040044a947 */ /* 0x001fec0003800000 */
[----:B------:R-:W0:Y:S01]  /*03b0*/  LDC.64 R56, c[0x0][0x428] ;  /* 0x00010a00ff387b82 */ /* 0x000e220000000a00 */
[----:B------:R-:W-:-:S06]  /*03c0*/  IMAD.WIDE R62, R5, 0x4, R48 ;  /* 0x00000004053e7825 */ /* 0x000fcc00078e0230 */
[----:B------:R-:W2:Y:S01]  /*03d0*/  LDG.E R62, desc[UR8][R62.64] ;  /* 0x000000083e3e7981 */ /* 0x000ea2000c1e1900 */
[----:B------:R-:W3:Y:S01]  /*03e0*/  LDC.64 R66, c[0x0][0x3a8] ;  /* 0x0000ea00ff427b82 */ /* 0x000ee20000000a00 */
[----:B0-----:R-:W-:-:S06]  /*03f0*/  IMAD.WIDE.U32 R56, R7, 0x10, R56 ;  /* 0x0000001007387825 */ /* 0x001fcc00078e0038 */
[----:B------:R-:W4:Y:S01]  /*0400*/  LDG.E.128 R56, desc[UR8][R56.64] ;  /* 0x0000000838387981 */ /* 0x000f22000c1e1d00 */
[----:B---3--:R-:W-:-:S05]  /*0410*/  IMAD.WIDE.U32 R66, R7, 0x20, R66 ;  /* 0x0000002007427825 */ /* 0x008fca00078e0042 */
        /* <DEDUP_REMOVED lines=9> */
[----:B--2---:R-:W-:Y:S01]  /*04b0*/  FSEL R70, R62, RZ, !P1 ;  /* 0x000000ff3e467208 */ /* 0x004fe20004800000 */
[--C-:B----4-:R-:W-:Y:S02]  /*04c0*/  HADD2.F32 R63, -RZ, R56.reuse.H0_H0 ;  /* 0x20000038ff3f7230 */ /* 0x110fe40000004100 */
[----:B0-----:R-:W-:Y:S02]  /*04d0*/  HADD2.F32 R64, -RZ, R56.H1_H1 ;  /* 0x30000038ff407230 */ /* 0x001fe40000004100 */
[--C-:B---3--:R-:W-:Y:S01]  /*04e0*/  FADD.FTZ R68, R48, -R70.reuse ;  /* 0x8000004630447221 */ /* 0x108fe20000010000 */
[--C-:B------:R-:W-:Y:S01]  /*04f0*/  FADD.FTZ R66, R49, -R70.reuse ;  /* 0x8000004631427221 */ /* 0x100fe20000010000 */
[--C-:B------:R-:W-:Y:S01]  /*0500*/  FADD.FTZ R72, R50, -R70.reuse ;  /* 0x8000004632487221 */ /* 0x100fe20000010000 */
[----:B------:R-:W-:Y:S01]  /*0510*/  FADD.FTZ R74, R51, -R70 ;  /* 0x80000046334a7221 */ /* 0x000fe20000010000 */
[--C-:B------:R-:W-:Y:S02]  /*0520*/  HADD2.F32 R51, -RZ, R58.reuse.H0_H0 ;  /* 0x2000003aff337230 */ /* 0x100fe40000004100 */
[----:B-----5:R-:W-:Y:S01]  /*0530*/  FMUL.FTZ R3, R61, R68 ;  /* 0x000000443d037220 */ /* 0x020fe20000410000 */
[----:B------:R-:W-:-:S02]  /*0540*/  HADD2.F32 R50, -RZ, R58.H1_H1 ;  /* 0x3000003aff327230 */ /* 0x000fc40000004100 */
[----:B------:R-:W-:Y:S01]  /*0550*/  FMUL.FTZ R58, R16, R63 ;  /* 0x0000003f103a7220 */ /* 0x000fe20000410000 */
[--C-:B------:R-:W-:Y:S01]  /*0560*/  FADD.FTZ R76, R52, -R70.reuse ;  /* 0x80000046344c7221 */ /* 0x100fe20000010000 */
[--C-:B------:R-:W-:Y:S01]  /*0570*/  FADD.FTZ R67, R53, -R70.reuse ;  /* 0x8000004635437221 */ /* 0x100fe20000010000 */
[--C-:B------:R-:W-:Y:S02]  /*0580*/  HADD2.F32 R65, -RZ, R57.reuse.H0_H0 ;  /* 0x20000039ff417230 */ /* 0x100fe40000004100 */
[C---:B------:R-:W-:Y:S01]  /*0590*/  FMUL.FTZ R52, R61.reuse, R66 ;  /* 0x000000423d347220 */ /* 0x040fe20000410000 */
[----:B------:R-:W-:Y:S01]  /*05a0*/  FADD.FTZ R69, R54, -R70 ;  /* 0x8000004636457221 */ /* 0x000fe20000010000 */
[----:B------:R-:W-:Y:S02]  /*05b0*/  HADD2.F32 R62, -RZ, R57.H1_H1 ;  /* 0x30000039ff3e7230 */ /* 0x000fe40000004100 */
[----:B------:R-:W-:Y:S01]  /*05c0*/  FMUL.FTZ R53, R61, R72 ;  /* 0x000000483d357220 */ /* 0x000fe20000410000 */
[----:B------:R-:W-:-:S02]  /*05d0*/  HADD2.F32 R49, -RZ, R59.H0_H0 ;  /* 0x2000003bff317230 */ /* 0x000fc40000004100 */
[----:B------:R-:W-:Y:S01]  /*05e0*/  FMUL.FTZ R54, R61, R74 ;  /* 0x0000004a3d367220 */ /* 0x000fe20000410000 */
[----:B------:R-:W-:Y:S02]  /*05f0*/  HADD2.F32 R48, -RZ, R59.H1_H1 ;  /* 0x3000003bff307230 */ /* 0x000fe40000004100 */
[----:B------:R-:W-:Y:S01]  /*0600*/  FADD.FTZ R32, R32, R63 ;  /* 0x0000003f20207221 */ /* 0x000fe20000010000 */
[----:B------:R-:W-:Y:S01]  /*0610*/  FFMA.FTZ R24, R3, R63, R24 ;  /* 0x0000003f03187223 */ /* 0x000fe20000010018 */
[----:B------:R-:W-:Y:S01]  /*0620*/  FMUL.FTZ R59, R17, R64 ;  /* 0x00000040113b7220 */ /* 0x000fe20000410000 */
[----:B------:R-:W-:Y:S01]  /*0630*/  FADD.FTZ R66, RZ, R58 ;  /* 0x0000003aff427221 */ /* 0x000fe20000010000 */
[----:B------:R-:W-:Y:S01]  /*0640*/  FFMA.FTZ R63, R3, R58, RZ ;  /* 0x0000003a033f7223 */ /* 0x000fe200000100ff */
[----:B------:R-:W-:Y:S01]  /*0650*/  FADD.FTZ R33, R33, R64 ;  /* 0x0000004021217221 */ /* 0x000fe20000010000 */
[----:B------:R-:W-:Y:S01]  /*0660*/  FFMA.FTZ R25, R52, R64, R25 ;  /* 0x0000004034197223 */ /* 0x000fe20000010019 */
[----:B------:R-:W-:Y:S01]  /*0670*/  FADD.FTZ R70, R55, -R70 ;  /* 0x8000004637467221 */ /* 0x000fe20000010000 */
        /* <DEDUP_REMOVED lines=36> */
.L_x_4227:
[----:B------:R-:W-:Y:S05]  /*08c0*/  BSYNC.RECONVERGENT B1 ;  /* 0x0000000000017941 */ /* 0x000fea0003800200 */
.L_x_4226:
        /* <DEDUP_REMOVED lines=20> */
.L_x_4247:
        /* <DEDUP_REMOVED lines=51> */
.L_x_4232:
        /* <DEDUP_REMOVED lines=37> */
.L_x_4231:
        /* <DEDUP_REMOVED lines=40> */
.L_x_4234:
        /* <DEDUP_REMOVED lines=36> */
.L_x_4233:
        /* <DEDUP_REMOVED lines=9> */
.L_x_4230:
[----:B------:R-:W-:Y:S05]  /*14e0*/  BSYNC.RECONVERGENT B1 ;  /* 0x0000000000017941 */ /* 0x000fea0003800200 */
.L_x_4229:
[----:B0-----:R-:W0:Y:S02]  /*14f0*/  LDC.64 R48, c[0x0][0x380] ;  /* 0x0000e000ff307b82 */ /* 0x001e240000000a00 */
[----:B0-----:R-:W-:-:S04]  /*1500*/  LEA R5, R48, R5, 0x2 ;  /* 0x0000000530057211 */ /* 0x001fc800078e10ff */
[----:B------:R-:W-:-:S13]  /*1510*/  ISETP.GE.AND P1, PT, R5, R49, PT ;  /* 0x000000310500720c */ /* 0x000fda0003f26270 */
[----:B------:R-:W-:Y:S05]  /*1520*/  @!P1 BRA `(.L_x_4235) ;  /* 0xffffffec00549947 */ /* 0x000fea000383ffff */
.L_x_4225:
[----:B------:R-:W-:Y:S05]  /*1530*/  BSYNC B0 ;  /* 0x0000000000007941 */ /* 0x000fea0003800000 */
.L_x_4224:
        /* <DEDUP_REMOVED lines=10> */
[----:B------:R0:W-:Y:S04]  /*15e0*/  STS.128 [R2], R32 ;  /* 0x0000002002007388 */ /* 0x0001e80000000c00 */
[----:B------:R-:W-:Y:S01]  /*15f0*/  STS.128 [R2+0x10], R36 ;  /* 0x0000102402007388 */ /* 0x000fe20000000c00 */
        /* <DEDUP_REMOVED lines=15> */
[----:B------:R0:W-:Y:S01]  /*16f0*/  STS.128 [R2], R24 ;  /* 0x0000001802007388 */ /* 0x0001e20000000c00 */
[----:B---3--:R-:W-:-:S03]  /*1700*/  FADD.FTZ R4, R4, R9 ;  /* 0x0000000904047221 */ /* 0x008fc60000010000 */
        /* <DEDUP_REMOVED lines=18> */
[----:B-----5:R-:W2:Y:S01]  /*1830*/  LDS R19, [R3+0x800] ;  /* 0x0008000003137984 */ /* 0x020ea20000000800 */
        /* <DEDUP_REMOVED lines=32> */
.L_x_4228:
[----:B------:R-:W-:Y:S01]  /*1a40*/  HFMA2 R50, -RZ, RZ, 0, 5.9604644775390625e-08 ;  /* 0x00000001ff327431 */ /* 0x000fe200000001ff */
[----:B------:R-:W-:Y:S01]  /*1a50*/  BSSY B1, `(.L_x_4236) ;  /* 0x0000006000017945 */ /* 0x000fe20003800000 */
[----:B------:R-:W-:Y:S02]  /*1a60*/  MOV R49, 0x1f ;  /* 0x0000001f00317802 */ /* 0x000fe40000000f00 */
[----:B------:R-:W-:-:S07]  /*1a70*/  MOV R48, 0xffffffff ;  /* 0xffffffff00307802 */ /* 0x000fce0000000f00 */
[----:B-1---5:R-:W-:Y:S05]  /*1a80*/  WARPSYNC.COLLECTIVE R48, `(.L_x_4237) ;  /* 0x0000000030087348 */ /* 0x022fea0003c00000 */
[----:B------:R0:W2:Y:S02]  /*1a90*/  SHFL.BFLY P1, R77, R51, R50, R49 ;  /* 0x0c000032334d7389 */ /* 0x0000a40000020031 */
[----:B012--5:R-:W-:Y:S05]  /*1aa0*/  ENDCOLLECTIVE ;  /* 0x000000000000791b */ /* 0x027fea0003800000 */
.L_x_4237:
[----:B------:R-:W-:Y:S05]  /*1ab0*/  BSYNC B1 ;  /* 0x0000000000017941 */ /* 0x000fea0003800000 */
.L_x_4236:
        /* <DEDUP_REMOVED lines=9> */
.L_x_4238:
[----:B------:R-:W-:Y:S01]  /*1b50*/  MOV R51, R71 ;  /* 0x0000004700337202 */ /* 0x000fe20000000f00 */
[----:B------:R-:W-:Y:S01]  /*1b60*/  HFMA2 R50, -RZ, RZ, 0, 1.1920928955078125e-07 ;  /* 0x00000002ff327431 */ /* 0x000fe200000001ff */
[----:B------:R-:W-:-:S07]  /*1b70*/  MOV R63, R77 ;  /* 0x0000004d003f7202 */ /* 0x000fce0000000f00 */
[----:B------:R-:W-:Y:S05]  /*1b80*/  WARPSYNC.COLLECTIVE R48, `(.L_x_4239) ;  /* 0x0000000030087348 */ /* 0x000fea0003c00000 */
[----:B------:R0:W1:Y:S02]  /*1b90*/  SHFL.BFLY P1, R77, R51, R50, R49 ;  /* 0x0c000032334d7389 */ /* 0x0000640000020031 */
[----:B01----:R-:W-:Y:S05]  /*1ba0*/  ENDCOLLECTIVE ;  /* 0x000000000000791b */ /* 0x003fea0003800000 */
.L_x_4239:
[----:B------:R-:W-:-:S05]  /*1bb0*/  FADD.FTZ R63, R63, R62 ;  /* 0x0000003e3f3f7221 */ /* 0x000fca0000010000 */
[----:B------:R-:W-:Y:S02]  /*1bc0*/  MOV R51, R63 ;  /* 0x0000003f00337202 */ /* 0x000fe40000000f00 */
[----:B------:R-:W-:-:S07]  /*1bd0*/  MOV R72, R77 ;  /* 0x0000004d00487202 */ /* 0x000fce0000000f00 */
[----:B------:R-:W-:Y:S05]  /*1be0*/  WARPSYNC.COLLECTIVE R48, `(.L_x_4240) ;  /* 0x0000000030087348 */ /* 0x000fea0003c00000 */
[----:B------:R0:W1:Y:S02]  /*1bf0*/  SHFL.BFLY P1, R77, R51, R50, R49 ;  /* 0x0c000032334d7389 */ /* 0x0000640000020031 */
[----:B01----:R-:W-:Y:S05]  /*1c00*/  ENDCOLLECTIVE ;  /* 0x000000000000791b */ /* 0x003fea0003800000 */
.L_x_4240:
[----:B------:R-:W-:-:S05]  /*1c10*/  FADD.FTZ R72, R71, R72 ;  /* 0x0000004847487221 */ /* 0x000fca0000010000 */
[----:B------:R-:W-:Y:S01]  /*1c20*/  MOV R51, R72 ;  /* 0x0000004800337202 */ /* 0x000fe20000000f00 */
[----:B------:R-:W-:Y:S01]  /*1c30*/  HFMA2 R50, -RZ, RZ, 0, 2.384185791015625e-07 ;  /* 0x00000004ff327431 */ /* 0x000fe200000001ff */
[----:B------:R-:W-:-:S07]  /*1c40*/  MOV R74, R77 ;  /* 0x0000004d004a7202 */ /* 0x000fce0000000f00 */
[----:B------:R-:W-:Y:S05]  /*1c50*/  WARPSYNC.COLLECTIVE R48, `(.L_x_4241) ;  /* 0x0000000030087348 */ /* 0x000fea0003c00000 */
[----:B------:R0:W1:Y:S02]  /*1c60*/  SHFL.BFLY P1, R77, R51, R50, R49 ;  /* 0x0c000032334d7389 */ /* 0x0000640000020031 */
[----:B01----:R-:W-:Y:S05]  /*1c70*/  ENDCOLLECTIVE ;  /* 0x000000000000791b */ /* 0x003fea0003800000 */
.L_x_4241:
[----:B------:R-:W-:-:S05]  /*1c80*/  FADD.FTZ R74, R63, R74 ;  /* 0x0000004a3f4a7221 */ /* 0x000fca0000010000 */
[----:B------:R-:W-:Y:S02]  /*1c90*/  MOV R51, R74 ;  /* 0x0000004a00337202 */ /* 0x000fe40000000f00 */
[----:B------:R-:W-:-:S07]  /*1ca0*/  MOV R73, R77 ;  /* 0x0000004d00497202 */ /* 0x000fce0000000f00 */
[----:B------:R-:W-:Y:S05]  /*1cb0*/  WARPSYNC.COLLECTIVE R48, `(.L_x_4242) ;  /* 0x0000000030087348 */ /* 0x000fea0003c00000 */
[----:B------:R0:W1:Y:S02]  /*1cc0*/  SHFL.BFLY P1, R77, R51, R50, R49 ;  /* 0x0c000032334d7389 */ /* 0x0000640000020031 */
[----:B01----:R-:W-:Y:S05]  /*1cd0*/  ENDCOLLECTIVE ;  /* 0x000000000000791b */ /* 0x003fea0003800000 */
.L_x_4242:
[----:B------:R-:W-:-:S05]  /*1ce0*/  FADD.FTZ R73, R72, R73 ;  /* 0x0000004948497221 */ /* 0x000fca0000010000 */
[----:B------:R-:W-:Y:S01]  /*1cf0*/  MOV R51, R73 ;  /* 0x0000004900337202 */ /* 0x000fe20000000f00 */
[----:B------:R-:W-:Y:S01]  /*1d00*/  HFMA2 R50, -RZ, RZ, 0, 4.76837158203125e-07 ;  /* 0x00000008ff327431 */ /* 0x000fe200000001ff */
[----:B------:R-:W-:-:S07]  /*1d10*/  MOV R75, R77 ;  /* 0x0000004d004b7202 */ /* 0x000fce0000000f00 */
[----:B------:R-:W-:Y:S05]  /*1d20*/  WARPSYNC.COLLECTIVE R48, `(.L_x_4243) ;  /* 0x0000000030087348 */ /* 0x000fea0003c00000 */
[----:B------:R0:W1:Y:S02]  /*1d30*/  SHFL.BFLY P1, R77, R51, R50, R49 ;  /* 0x0c000032334d7389 */ /* 0x0000640000020031 */
[----:B01----:R-:W-:Y:S05]  /*1d40*/  ENDCOLLECTIVE ;  /* 0x000000000000791b */ /* 0x003fea0003800000 */
.L_x_4243:
[----:B------:R-:W-:-:S05]  /*1d50*/  FADD.FTZ R75, R74, R75 ;  /* 0x0000004b4a4b7221 */ /* 0x000fca0000010000 */
[----:B------:R-:W-:Y:S02]  /*1d60*/  MOV R51, R75 ;  /* 0x0000004b00337202 */ /* 0x000fe40000000f00 */
[----:B------:R-:W-:-:S07]  /*1d70*/  MOV R62, R77 ;  /* 0x0000004d003e7202 */ /* 0x000fce0000000f00 */
[----:B------:R-:W-:Y:S05]  /*1d80*/  WARPSYNC.COLLECTIVE R48, `(.L_x_4244) ;  /* 0x0000000030087348 */ /* 0x000fea0003c00000 */
[----:B------:R0:W1:Y:S02]  /*1d90*/  SHFL.BFLY P1, R77, R51, R50, R49 ;  /* 0x0c000032334d7389 */ /* 0x0000640000020031 */
[----:B01----:R-:W-:Y:S05]  /*1da0*/  ENDCOLLECTIVE ;  /* 0x000000000000791b */ /* 0x003fea0003800000 */
.L_x_4244:
[----:B------:R-:W-:-:S05]  /*1db0*/  FADD.FTZ R62, R73, R62 ;  /* 0x0000003e493e7221 */ /* 0x000fca0000010000 */
[----:B------:R-:W-:Y:S01]  /*1dc0*/  MOV R51, R62 ;  /* 0x0000003e00337202 */ /* 0x000fe20000000f00 */
[----:B------:R-:W-:Y:S01]  /*1dd0*/  HFMA2 R50, -RZ, RZ, 0, 9.5367431640625e-07 ;  /* 0x00000010ff327431 */ /* 0x000fe200000001ff */
[----:B------:R-:W-:-:S07]  /*1de0*/  MOV R76, R77 ;  /* 0x0000004d004c7202 */ /* 0x000fce0000000f00 */
[----:B------:R-:W-:Y:S05]  /*1df0*/  WARPSYNC.COLLECTIVE R48, `(.L_x_4245) ;  /* 0x0000000030087348 */ /* 0x000fea0003c00000 */
[----:B------:R0:W1:Y:S02]  /*1e00*/  SHFL.BFLY P1, R77, R51, R50, R49 ;  /* 0x0c000032334d7389 */ /* 0x0000640000020031 */
[----:B01----:R-:W-:Y:S05]  /*1e10*/  ENDCOLLECTIVE ;  /* 0x000000000000791b */ /* 0x003fea0003800000 */
.L_x_4245:
[----:B------:R-:W-:-:S05]  /*1e20*/  FADD.FTZ R76, R75, R76 ;  /* 0x0000004c4b4c7221 */ /* 0x000fca0000010000 */
[----:B------:R-:W-:Y:S02]  /*1e30*/  MOV R51, R76 ;  /* 0x0000004c00337202 */ /* 0x000fe40000000f00 */
[----:B------:R-:W-:-:S07]  /*1e40*/  MOV R63, R77 ;  /* 0x0000004d003f7202 */ /* 0x000fce0000000f00 */
[----:B------:R-:W-:Y:S05]  /*1e50*/  WARPSYNC.COLLECTIVE R48, `(.L_x_4246) ;  /* 0x0000000030087348 */ /* 0x000fea0003c00000 */
[----:B------:R0:W1:Y:S02]  /*1e60*/  SHFL.BFLY P1, R77, R51, R50, R49 ;  /* 0x0c000032334d7389 */ /* 0x0000640000020031 */
[----:B01----:R-:W-:Y:S05]  /*1e70*/  ENDCOLLECTIVE ;  /* 0x000000000000791b */ /* 0x003fea0003800000 */
.L_x_4246:
[----:B------:R-:W-:Y:S01]  /*1e80*/  MOV R71, R77 ;  /* 0x0000004d00477202 */ /* 0x000fe20000000f00 */
[----:B------:R-:W-:Y:S06]  /*1e90*/  BRA `(.L_x_4247) ;  /* 0xffffffe800dc7947 */ /* 0x000fec000383ffff */
.L_x_4248:
        /* <DEDUP_REMOVED lines=14> */
.L_x_6476:


//--------------------- .text._ZN10layer_norm13ln_bwd_kernelINS_13Kernel_traitsIf6__halffS2_fjLj256ELj1ELj4ELj1ELj16ENS_18Kernel_traits_baseILj256EfS2_fS2_fjLj128EEEEELb0ELb0ELb0ELb1EEEvNS_9BwdParamsE --------------------------
	.section	.text._ZN10layer_norm13ln_bwd_kernelINS_13Kernel_traitsIf6__halffS2_fjLj256ELj1ELj4ELj1ELj16ENS_18Kernel_traits_baseILj256EfS2_fS2_fjLj128EEEEELb0ELb0ELb0ELb1EEEvNS_9BwdParamsE,"ax",@progbits
	.align	128
        .global         _ZN10layer_norm13ln_bwd_kernelINS_13Kernel_traitsIf6__halffS2_fjLj256ELj1ELj4ELj1ELj16ENS_18Kernel_traits_baseILj256EfS2_fS2_fjLj128EEEEELb0ELb0ELb0ELb1EEEvNS_9BwdParamsE
        .type           _ZN10layer_norm13ln_bwd_kernelINS_13Kernel_traitsIf6__halffS2_fjLj256ELj1ELj4ELj1ELj16ENS_18Kernel_traits_baseILj256EfS2_fS2_fjLj128EEEEELb0ELb0ELb0ELb1EEEvNS_9BwdParamsE,@function
        .size           _ZN10layer_norm13ln_bwd_kernelINS_13Kernel_traitsIf6__halffS2_fjLj256ELj1ELj4ELj1ELj16ENS_18Kernel_traits_baseILj256EfS2_fS2_fjLj128EEEEELb0ELb0ELb0ELb1EEEvNS_9BwdParamsE,(.L_x_6477 - _ZN10layer_norm13ln_bwd_kernelINS_13Kernel_traitsIf6__halffS2_fjLj256ELj1ELj4ELj1ELj16ENS_18Kernel_traits_baseILj256EfS2_fS2_fjLj128EEEEELb0ELb0ELb0ELb1EEEvNS_9BwdParamsE)
        .other          _ZN10layer_norm13ln_bwd_kernelINS_13Kernel_traitsIf6__halffS2_fjLj256ELj1ELj4ELj1ELj16ENS_18Kernel_traits_baseILj256EfS2_fS2_fjLj128EEEEELb0ELb0ELb0ELb1EEEvNS_9BwdParamsE,@"STO_CUDA_ENTRY STV_DEFAULT"
_ZN10layer_norm13ln_bwd_kernelINS_13Kernel_traitsIf6__halffS2_fjLj256ELj1ELj4ELj1ELj16ENS_18Kernel_traits_baseILj256EfS2_fS2_fjLj128EEEEELb0ELb0ELb0ELb1EEEvNS_9BwdParamsE:
.text._ZN10layer_norm13ln_bwd_kernelINS_13Kernel_traitsIf6__halffS2_fjLj256ELj1ELj4ELj1ELj16ENS_18Kernel_traits_baseILj256EfS2_fS2_fjLj128EEEEELb0ELb0ELb0ELb1EEEvNS_9BwdParamsE:
        /* <DEDUP_REMOVED lines=42> */
.L_x_4257:
        /* <DEDUP_REMOVED lines=36> */
[--C-:B0-----:R-:W-:Y:S01]  /*04e0*/  FADD.FTZ R63, R38, -R66.reuse ;  /* 0x80000042263f7221 */ /* 0x101fe20000010000 */
[--C-:B------:R-:W-:Y:S01]  /*04f0*/  FADD.FTZ R68, R39, -R66.reuse ;  /* 0x8000004227447221 */ /* 0x100fe20000010000 */
[--C-:B---3--:R-:W-:Y:S01]  /*0500*/  FADD.FTZ R62, R40, -R66.reuse ;  /* 0x80000042283e7221 */ /* 0x108fe20000010000 */
[--C-:B------:R-:W-:Y:S01]  /*0510*/  FADD.FTZ R64, R41, -R66.reuse ;  /* 0x8000004229407221 */ /* 0x100fe20000010000 */
[--C-:B------:R-:W-:Y:S01]  /*0520*/  FADD.FTZ R42, R42, -R66.reuse ;  /* 0x800000422a2a7221 */ /* 0x100fe20000010000 */
[----:B------:R-:W-:Y:S01]  /*0530*/  FADD.FTZ R66, R43, -R66 ;  /* 0x800000422b427221 */ /* 0x000fe20000010000 */
[----:B------:R-:W-:Y:S02]  /*0540*/  HADD2.F32 R43, -RZ, R44.H0_H0 ;  /* 0x2000002cff2b7230 */ /* 0x000fe40000004100 */
[----:B------:R-:W-:-:S02]  /*0550*/  HADD2.F32 R38, -RZ, R45.H1_H1 ;  /* 0x3000002dff267230 */ /* 0x000fc40000004100 */
[C---:B------:R-:W-:Y:S01]  /*0560*/  FMUL.FTZ R0, R59.reuse, R0 ;  /* 0x000000003b007220 */ /* 0x040fe20000410000 */
[----:B-1----:R-:W-:Y:S02]  /*0570*/  HADD2.F32 R60, -RZ, R44.H1_H1 ;  /* 0x3000002cff3c7230 */ /* 0x002fe40000004100 */
[----:B------:R-:W-:Y:S01]  /*0580*/  FMUL.FTZ R61, R59, R68 ;  /* 0x000000443b3d7220 */ /* 0x000fe20000410000 */
[----:B------:R-:W-:Y:S01]  /*0590*/  FADD.FTZ R53, R43, R53 ;  /* 0x000000352b357221 */ /* 0x000fe20000010000 */
[----:B------:R-:W-:Y:S01]  /*05a0*/  FFMA.FTZ R55, R0, R43, R55 ;  /* 0x0000002b00377223 */ /* 0x000fe20000010037 */
[C---:B------:R-:W-:Y:S01]  /*05b0*/  FMUL.FTZ R65, R59.reuse, R65 ;  /* 0x000000413b417220 */ /* 0x040fe20000410000 */
[----:B------:R-:W-:Y:S01]  /*05c0*/  FMUL.FTZ R43, R20, R43 ;  /* 0x0000002b142b7220 */ /* 0x000fe20000410000 */
[----:B------:R-:W-:Y:S02]  /*05d0*/  HADD2.F32 R40, -RZ, R45.H0_H0 ;  /* 0x2000002dff287230 */ /* 0x000fe40000004100 */
        /* <DEDUP_REMOVED lines=9> */
[----:B------:R-:W-:Y:S01]  /*0670*/  FADD.FTZ R49, R40, R49 ;  /* 0x0000003128317221 */ /* 0x000fe20000010000 */
[-C--:B------:R-:W-:Y:S01]  /*0680*/  FFMA.FTZ R50, R63, R40.reuse, R50 ;  /* 0x000000283f327223 */ /* 0x080fe20000010032 */
[----:B------:R-:W-:Y:S01]  /*0690*/  FMUL.FTZ R40, R22, R40 ;  /* 0x0000002816287220 */ /* 0x000fe20000410000 */
[----:B------:R-:W-:Y:S01]  /*06a0*/  FADD.FTZ R69, R38, R41 ;  /* 0x0000002926457221 */ /* 0x000fe20000010000 */
[----:B------:R-:W-:-:S02]  /*06b0*/  HADD2.F32 R37, -RZ, R46.H0_H0 ;  /* 0x2000002eff257230 */ /* 0x000fc40000004100 */
[----:B------:R-:W-:Y:S01]  /*06c0*/  FFMA.FTZ R60, R65, R41, R60 ;  /* 0x00000029413c7223 */ /* 0x000fe2000001003c */
[----:B------:R-:W-:Y:S02]  /*06d0*/  HADD2.F32 R36, -RZ, R46.H1_H1 ;  /* 0x3000002eff247230 */ /* 0x000fe40000004100 */
[--C-:B------:R-:W-:Y:S02]  /*06e0*/  HADD2.F32 R67, -RZ, R47.reuse.H0_H0 ;  /* 0x2000002fff437230 */ /* 0x100fe40000004100 */
[----:B------:R-:W-:Y:S02]  /*06f0*/  HADD2.F32 R46, -RZ, R47.H1_H1 ;  /* 0x3000002fff2e7230 */ /* 0x000fe40000004100 */
[----:B------:R-:W-:Y:S01]  /*0700*/  FMUL.FTZ R47, R59, R62 ;  /* 0x0000003e3b2f7220 */ /* 0x000fe20000410000 */
[----:B------:R-:W-:Y:S01]  /*0710*/  FADD.FTZ R62, R69, R40 ;  /* 0x00000028453e7221 */ /* 0x000fe20000010000 */
[----:B------:R-:W-:Y:S01]  /*0720*/  FFMA.FTZ R60, R63, R40, R60 ;  /* 0x000000283f3c7223 */ /* 0x000fe2000001003c */
[----:B------:R-:W-:-:S02]  /*0730*/  FMUL.FTZ R38, R24, R37 ;  /* 0x0000002518267220 */ /* 0x000fc40000410000 */
[----:B------:R-:W-:Y:S01]  /*0740*/  FADD.FTZ R69, R62, R39 ;  /* 0x000000273e457221 */ /* 0x000fe20000010000 */
[----:B------:R-:W-:Y:S01]  /*0750*/  FFMA.FTZ R60, R61, R39, R60 ;  /* 0x000000273d3c7223 */ /* 0x000fe2000001003c */
[----:B------:R-:W-:Y:S01]  /*0760*/  FMUL.FTZ R44, R59, R64 ;  /* 0x000000403b2c7220 */ /* 0x000fe20000410000 */
[----:B------:R-:W-:Y:S01]  /*0770*/  FADD.FTZ R6, R37, R6 ;  /* 0x0000000625067221 */ /* 0x000fe20000010000 */
[----:B------:R-:W-:Y:S01]  /*0780*/  FFMA.FTZ R10, R47, R37, R10 ;  /* 0x000000252f0a7223 */ /* 0x000fe2000001000a */
[----:B------:R-:W-:Y:S01]  /*0790*/  FADD.FTZ R62, R69, R38 ;  /* 0x00000026453e7221 */ /* 0x000fe20000010000 */
[----:B------:R-:W-:Y:S01]  /*07a0*/  FMUL.FTZ R37, R25, R36 ;  /* 0x0000002419257220 */ /* 0x000fe20000410000 */
[----:B------:R-:W-:Y:S01]  /*07b0*/  FFMA.FTZ R69, R47, R38, R60 ;  /* 0x000000262f457223 */ /* 0x000fe2000001003c */
[----:B------:R-:W-:Y:S01]  /*07c0*/  FMUL.FTZ R45, R59, R42 ;  /* 0x0000002a3b2d7220 */ /* 0x000fe20000410000 */
[----:B------:R-:W-:Y:S01]  /*07d0*/  FADD.FTZ R5, R36, R5 ;  /* 0x0000000524057221 */ /* 0x000fe20000010000 */
[----:B------:R-:W-:Y:S01]  /*07e0*/  FFMA.FTZ R9, R44, R36, R9 ;  /* 0x000000242c097223 */ /* 0x000fe20000010009 */
        /* <DEDUP_REMOVED lines=32> */
.L_x_4269:
        /* <DEDUP_REMOVED lines=46> */
.L_x_4254:
        /* <DEDUP_REMOVED lines=37> */
.L_x_4253:
        /* <DEDUP_REMOVED lines=40> */
.L_x_4256:
        /* <DEDUP_REMOVED lines=36> */
.L_x_4255:
        /* <DEDUP_REMOVED lines=14> */
.L_x_4251:
        /* <DEDUP_REMOVED lines=16> */
.L_x_4250:
[----:B------:R-:W-:Y:S05]  /*15c0*/  BSYNC B0 ;  /* 0x0000000000007941 */ /* 0x000fea0003800000 */
.L_x_4249:
        /* <DEDUP_REMOVED lines=61> */
.L_x_4252:
        /* <DEDUP_REMOVED lines=8> */
.L_x_4259:
[----:B------:R-:W-:Y:S05]  /*1a20*/  BSYNC B2 ;  /* 0x0000000000027941 */ /* 0x000fea0003800000 */
.L_x_4258:
        /* <DEDUP_REMOVED lines=8> */
.L_x_4260:
[----:B------:R-:W-:Y:S01]  /*1ab0*/  HFMA2 R68, -RZ, RZ, 0, 1.1920928955078125e-07 ;  /* 0x00000002ff447431 */ /* 0x000fe200000001ff */
[----:B------:R-:W-:Y:S02]  /*1ac0*/  MOV R46, R62 ;  /* 0x0000003e002e7202 */ /* 0x000fe40000000f00 */
[----:B------:R-:W-:-:S03]  /*1ad0*/  MOV R62, R60 ;  /* 0x0000003c003e7202 */ /* 0x000fc60000000f00 */
[----:B------:R-:W-:-:S07]  /*1ae0*/  FADD.FTZ R69, R69, R46 ;  /* 0x0000002e45457221 */ /* 0x000fce0000010000 */
[----:B------:R-:W-:Y:S05]  /*1af0*/  WARPSYNC.COLLECTIVE R64, `(.L_x_4261) ;  /* 0x0000000040087348 */ /* 0x000fea0003c00000 */
[----:B------:R0:W1:Y:S02]  /*1b00*/  SHFL.BFLY P3, R62, R62, R68, R66 ;  /* 0x0c0000443e3e7389 */ /* 0x0000640000060042 */
[----:B01----:R-:W-:Y:S05]  /*1b10*/  ENDCOLLECTIVE ;  /* 0x000000000000791b */ /* 0x003fea0003800000 */
.L_x_4261:
[----:B------:R-:W-:Y:S02]  /*1b20*/  MOV R46, R62 ;  /* 0x0000003e002e7202 */ /* 0x000fe40000000f00 */
[----:B------:R-:W-:-:S03]  /*1b30*/  MOV R62, R69 ;  /* 0x00000045003e7202 */ /* 0x000fc60000000f00 */
[----:B------:R-:W-:-:S07]  /*1b40*/  FADD.FTZ R46, R60, R46 ;  /* 0x0000002e3c2e7221 */ /* 0x000fce0000010000 */
[----:B------:R-:W-:Y:S05]  /*1b50*/  WARPSYNC.COLLECTIVE R64, `(.L_x_4262) ;  /* 0x0000000040087348 */ /* 0x000fea0003c00000 */
[----:B------:R0:W1:Y:S02]  /*1b60*/  SHFL.BFLY P3, R62, R62, R68, R66 ;  /* 0x0c0000443e3e7389 */ /* 0x0000640000060042 */
[----:B01----:R-:W-:Y:S05]  /*1b70*/  ENDCOLLECTIVE ;  /* 0x000000000000791b */ /* 0x003fea0003800000 */
.L_x_4262:
[----:B------:R-:W-:Y:S02]  /*1b80*/  HFMA2 R68, -RZ, RZ, 0, 2.384185791015625e-07 ;  /* 0x00000004ff447431 */ /* 0x000fe400000001ff */
[----:B------:R-:W-:Y:S01]  /*1b90*/  FADD.FTZ R69, R69, R62 ;  /* 0x0000003e45457221 */ /* 0x000fe20000010000 */
[----:B------:R-:W-:-:S07]  /*1ba0*/  MOV R62, R46 ;  /* 0x0000002e003e7202 */ /* 0x000fce0000000f00 */
[----:B------:R-:W-:Y:S05]  /*1bb0*/  WARPSYNC.COLLECTIVE R64, `(.L_x_4263) ;  /* 0x0000000040087348 */ /* 0x000fea0003c00000 */
[----:B------:R0:W1:Y:S02]  /*1bc0*/  SHFL.BFLY P3, R62, R62, R68, R66 ;  /* 0x0c0000443e3e7389 */ /* 0x0000640000060042 */
[----:B01----:R-:W-:Y:S05]  /*1bd0*/  ENDCOLLECTIVE ;  /* 0x000000000000791b */ /* 0x003fea0003800000 */
.L_x_4263:
[----:B------:R-:W-:Y:S01]  /*1be0*/  FADD.FTZ R46, R46, R62 ;  /* 0x0000003e2e2e7221 */ /* 0x000fe20000010000 */
[----:B------:R-:W-:-:S07]  /*1bf0*/  MOV R62, R69 ;  /* 0x00000045003e7202 */ /* 0x000fce0000000f00 */
[----:B------:R-:W-:Y:S05]  /*1c00*/  WARPSYNC.COLLECTIVE R64, `(.L_x_4264) ;  /* 0x0000000040087348 */ /* 0x000fea0003c00000 */
[----:B------:R0:W1:Y:S02]  /*1c10*/  SHFL.BFLY P3, R62, R62, R68, R66 ;  /* 0x0c0000443e3e7389 */ /* 0x0000640000060042 */
[----:B01----:R-:W-:Y:S05]  /*1c20*/  ENDCOLLECTIVE ;  /* 0x000000000000791b */ /* 0x003fea0003800000 */
.L_x_4264:
[----:B------:R-:W-:Y:S02]  /*1c30*/  HFMA2 R68, -RZ, RZ, 0, 4.76837158203125e-07 ;  /* 0x00000008ff447431 */ /* 0x000fe400000001ff */
[----:B------:R-:W-:Y:S01]  /*1c40*/  FADD.FTZ R60, R69, R62 ;  /* 0x0000003e453c7221 */ /* 0x000fe20000010000 */
[----:B------:R-:W-:-:S07]  /*1c50*/  MOV R62, R46 ;  /* 0x0000002e003e7202 */ /* 0x000fce0000000f00 */
[----:B------:R-:W-:Y:S05]  /*1c60*/  WARPSYNC.COLLECTIVE R64, `(.L_x_4265) ;  /* 0x0000000040087348 */ /* 0x000fea0003c00000 */
[----:B------:R0:W1:Y:S02]  /*1c70*/  SHFL.BFLY P3, R62, R62, R68, R66 ;  /* 0x0c0000443e3e7389 */ /* 0x0000640000060042 */
[----:B01----:R-:W-:Y:S05]  /*1c80*/  ENDCOLLECTIVE ;  /* 0x000000000000791b */ /* 0x003fea0003800000 */
.L_x_4265:
[----:B------:R-:W-:Y:S01]  /*1c90*/  FADD.FTZ R46, R46, R62 ;  /* 0x0000003e2e2e7221 */ /* 0x000fe20000010000 */
[----:B------:R-:W-:-:S07]  /*1ca0*/  MOV R62, R60 ;  /* 0x0000003c003e7202 */ /* 0x000fce0000000f00 */
[----:B------:R-:W-:Y:S05]  /*1cb0*/  WARPSYNC.COLLECTIVE R64, `(.L_x_4266) ;  /* 0x0000000040087348 */ /* 0x000fea0003c00000 */
[----:B------:R0:W1:Y:S02]  /*1cc0*/  SHFL.BFLY P3, R62, R62, R68, R66 ;  /* 0x0c0000443e3e7389 */ /* 0x0000640000060042 */
[----:B01----:R-:W-:Y:S05]  /*1cd0*/  ENDCOLLECTIVE ;  /* 0x000000000000791b */ /* 0x003fea0003800000 */
.L_x_4266:
[----:B------:R-:W-:Y:S01]  /*1ce0*/  HFMA2 R68, -RZ, RZ, 0, 9.5367431640625e-07 ;  /* 0x00000010ff447431 */ /* 0x000fe200000001ff */
[----:B------:R-:W-:Y:S02]  /*1cf0*/  MOV R69, R62 ;  /* 0x0000003e00457202 */ /* 0x000fe40000000f00 */
[----:B------:R-:W-:-:S03]  /*1d00*/  MOV R62, R46 ;  /* 0x0000002e003e7202 */ /* 0x000fc60000000f00 */
[----:B------:R-:W-:-:S07]  /*1d10*/  FADD.FTZ R60, R60, R69 ;  /* 0x000000453c3c7221 */ /* 0x000fce0000010000 */
[----:B------:R-:W-:Y:S05]  /*1d20*/  WARPSYNC.COLLECTIVE R64, `(.L_x_4267) ;  /* 0x0000000040087348 */ /* 0x000fea0003c00000 */
[----:B------:R0:W1:Y:S02]  /*1d30*/  SHFL.BFLY P3, R62, R62, R68, R66 ;  /* 0x0c0000443e3e7389 */ /* 0x0000640000060042 */
[----:B01----:R-:W-:Y:S05]  /*1d40*/  ENDCOLLECTIVE ;  /* 0x000000000000791b */ /* 0x003fea0003800000 */
.L_x_4267:
[----:B------:R-:W-:Y:S02]  /*1d50*/  MOV R69, R62 ;  /* 0x0000003e00457202 */ /* 0x000fe40000000f00 */
[----:B------:R-:W-:-:S07]  /*1d60*/  MOV R62, R60 ;  /* 0x0000003c003e7202 */ /* 0x000fce0000000f00 */
[----:B------:R-:W-:Y:S05]  /*1d70*/  WARPSYNC.COLLECTIVE R64, `(.L_x_4268) ;  /* 0x0000000040087348 */ /* 0x000fea0003c00000 */
[----:B------:R0:W1:Y:S02]  /*1d80*/  SHFL.BFLY P3, R62, R62, R68, R66 ;  /* 0x0c0000443e3e7389 */ /* 0x0000640000060042 */
[----:B01----:R-:W-:Y:S05]  /*1d90*/  ENDCOLLECTIVE ;  /* 0x000000000000791b */ /* 0x003fea0003800000 */
.L_x_4268:
[----:B------:R-:W-:Y:S05]  /*1da0*/  BRA `(.L_x_4269) ;  /* 0xffffffec00107947 */ /* 0x000fea000383ffff */
.L_x_4270:
        /* <DEDUP_REMOVED lines=13> */
.L_x_6477:


//--------------------- .text._ZN10layer_norm13ln_bwd_kernelINS_13Kernel_traitsIf6__halffS2_fjLj256ELj1ELj4ELj1ELj16ENS_18Kernel_traits_baseILj256EfS2_fS2_fjLj128EEEEELb0ELb0ELb1ELb0EEEvNS_9BwdParamsE --------------------------
	.section	.text._ZN10layer_norm13ln_bwd_kernelINS_13Kernel_traitsIf6__halffS2_fjLj256ELj1ELj4ELj1ELj16ENS_18Kernel_traits_baseILj256EfS2_fS2_fjLj128EEEEELb0ELb0ELb1ELb0EEEvNS_9BwdParamsE,"ax",@progbits
	.align	128
        .global         _ZN10layer_norm13ln_bwd_kernelINS_13Kernel_traitsIf6__halffS2_fjLj256ELj1ELj4ELj1ELj16ENS_18Kernel_traits_baseILj256EfS2_fS2_fjLj128EEEEELb0ELb0ELb1ELb0EEEvNS_9BwdParamsE
        .type           _ZN10layer_norm13ln_bwd_kernelINS_13Kernel_traitsIf6__halffS2_fjLj256ELj1ELj4ELj1ELj16ENS_18Kernel_traits_baseILj256EfS2_fS2_fjLj128EEEEELb0ELb0ELb1ELb0EEEvNS_9BwdParamsE,@function
        .size           _ZN10layer_norm13ln_bwd_kernelINS_13Kernel_traitsIf6__halffS2_fjLj256ELj1ELj4ELj1ELj16ENS_18Kernel_traits_baseILj256EfS2_fS2_fjLj128EEEEELb0ELb0ELb1ELb0EEEvNS_9BwdParamsE,(.L_x_6478 - _ZN10layer_norm13ln_bwd_kernelINS_13Kernel_traitsIf6__halffS2_fjLj256ELj1ELj4ELj1ELj16ENS_18Kernel_traits_baseILj256EfS2_fS2_fjLj128EEEEELb0ELb0ELb1ELb0EEEvNS_9BwdParamsE)
        .other          _ZN10layer_norm13ln_bwd_kernelINS_13Kernel_traitsIf6__halffS2_fjLj256ELj1ELj4ELj1ELj16ENS_18Kernel_traits_baseILj256EfS2_fS2_fjLj128EEEEELb0ELb0ELb1ELb0EEEvNS_9BwdParamsE,@"STO_CUDA_ENTRY STV_DEFAULT"
_ZN10layer_norm13ln_bwd_kernelINS_13Kernel_traitsIf6__halffS2_fjLj256ELj1ELj4ELj1ELj16ENS_18Kernel_traits_baseILj256EfS2_fS2_fjLj128EEEEELb0ELb0ELb1ELb0EEEvNS_9BwdParamsE:
.text._ZN10layer_norm13ln_bwd_kernelINS_13Kernel_traitsIf6__halffS2_fjLj256ELj1ELj4ELj1ELj16ENS_18Kernel_traits_baseILj256EfS2_fS2_fjLj128EEEEELb0ELb0ELb1ELb0EEEvNS_9BwdParamsE:
        /* <DEDUP_REMOVED lines=41> */
.L_x_4299:
        /* <DEDUP_REMOVED lines=35> */
[----:B------:R-:W2:Y:S04]  /*04c0*/  LDG.E.128 R56, desc[UR6][R68.64+0x10] ;  /* 0x0000100644387981 */ /* 0x000ea8000c1e1d00 */
[----:B------:R-:W2:Y:S01]  /*04d0*/  LDG.E.128 R60, desc[UR6][R60.64] ;  /* 0x000000063c3c7981 */ /* 0x000ea2000c1e1d00 */
[----:B------:R-:W-:-:S04]  /*04e0*/  ISETP.NE.U32.AND P1, PT, RZ, UR18, PT ;  /* 0x00000012ff007c0c */ /* 0x000fc8000bf25070 */
[----:B------:R-:W-:-:S13]  /*04f0*/  ISETP.NE.AND.EX P1, PT, RZ, UR19, PT, P1 ;  /* 0x00000013ff007c0c */ /* 0x000fda000bf25310 */
[----:B------:R-:W0:Y:S02]  /*0500*/  @P1 LDC.64 R74, c[0x0][0x438] ;  /* 0x00010e00ff4a1b82 */ /* 0x000e240000000a00 */
[----:B0-----:R-:W-:-:S05]  /*0510*/  @P1 IMAD.WIDE.U32 R74, R3, 0x20, R74 ;  /* 0x00000020034a1825 */ /* 0x001fca00078e004a */
[----:B------:R-:W5:Y:S04]  /*0520*/  @P1 LDG.E.128 R12, desc[UR6][R74.64] ;  /* 0x000000064a0c1981 */ /* 0x000f68000c1e1d00 */
[----:B------:R0:W5:Y:S01]  /*0530*/  @P1 LDG.E.128 R8, desc[UR6][R74.64+0x10] ;  /* 0x000010064a081981 */ /* 0x000162000c1e1d00 */
[----:B-1----:R-:W-:-:S04]  /*0540*/  ISETP.NE.AND P1, PT, R4, RZ, PT ;  /* 0x000000ff0400720c */ /* 0x002fc80003f25270 */
[----:B---3--:R-:W-:-:S05]  /*0550*/  FSEL R65, R65, RZ, !P1 ;  /* 0x000000ff41417208 */ /* 0x008fca0004800000 */
[--C-:B----4-:R-:W-:Y:S01]  /*0560*/  FADD.FTZ R66, R52, -R65.reuse ;  /* 0x8000004134427221 */ /* 0x110fe20000010000 */
[--C-:B------:R-:W-:Y:S01]  /*0570*/  FADD.FTZ R52, R53, -R65.reuse ;  /* 0x8000004135347221 */ /* 0x100fe20000010000 */
[--C-:B------:R-:W-:Y:S01]  /*0580*/  FADD.FTZ R54, R54, -R65.reuse ;  /* 0x8000004136367221 */ /* 0x100fe20000010000 */
[--C-:B--2---:R-:W-:Y:S01]  /*0590*/  FADD.FTZ R56, R56, -R65.reuse ;  /* 0x8000004138387221 */ /* 0x104fe20000010000 */
[--C-:B------:R-:W-:Y:S01]  /*05a0*/  FADD.FTZ R72, R59, -R65.reuse ;  /* 0x800000413b487221 */ /* 0x100fe20000010000 */
[--C-:B------:R-:W-:Y:S02]  /*05b0*/  HADD2.F32 R53, -RZ, R60.reuse.H0_H0 ;  /* 0x2000003cff357230 */ /* 0x100fe40000004100 */
[----:B------:R-:W-:Y:S01]  /*05c0*/  FADD.FTZ R68, R55, -R65 ;  /* 0x8000004137447221 */ /* 0x000fe20000010000 */
[----:B------:R-:W-:Y:S02]  /*05d0*/  HADD2.F32 R60, -RZ, R60.H1_H1 ;  /* 0x3000003cff3c7230 */ /* 0x000fe40000004100 */
[----:B-----5:R-:W-:Y:S01]  /*05e0*/  FMUL.FTZ R3, R7, R66 ;  /* 0x0000004207037220 */ /* 0x020fe20000410000 */
[----:B------:R-:W-:-:S02]  /*05f0*/  HADD2.F32 R59, -RZ, R63.H0_H0 ;  /* 0x2000003fff3b7230 */ /* 0x000fc40000004100 */
[C---:B------:R-:W-:Y:S01]  /*0600*/  FMUL.FTZ R52, R7.reuse, R52 ;  /* 0x0000003407347220 */ /* 0x040fe20000410000 */
[----:B------:R-:W-:Y:S02]  /*0610*/  HADD2.F32 R76, -RZ, R63.H1_H1 ;  /* 0x3000003fff4c7230 */ /* 0x000fe40000004100 */
[C---:B------:R-:W-:Y:S01]  /*0620*/  FMUL.FTZ R63, R7.reuse, R56 ;  /* 0x00000038073f7220 */ /* 0x040fe20000410000 */
[--C-:B------:R-:W-:Y:S02]  /*0630*/  HADD2.F32 R55, -RZ, R61.reuse.H0_H0 ;  /* 0x2000003dff377230 */ /* 0x100fe40000004100 */
[-C--:B------:R-:W-:Y:S01]  /*0640*/  FMUL.FTZ R56, R16, R53.reuse ;  /* 0x0000003510387220 */ /* 0x080fe20000410000 */
[----:B0-----:R-:W-:Y:S02]  /*0650*/  HADD2.F32 R74, -RZ, R61.H1_H1 ;  /* 0x3000003dff4a7230 */ /* 0x001fe40000004100 */
[----:B------:R-:W-:Y:S01]  /*0660*/  FMUL.FTZ R61, R7, R54 ;  /* 0x00000036073d7220 */ /* 0x000fe20000410000 */
[----:B------:R-:W-:Y:S01]  /*0670*/  FFMA.FTZ R40, R3, R53, R40 ;  /* 0x0000003503287223 */ /* 0x000fe20000010028 */
[----:B------:R-:W-:Y:S01]  /*0680*/  FADD.FTZ R36, R36, R53 ;  /* 0x0000003524247221 */ /* 0x000fe20000010000 */
        /* <DEDUP_REMOVED lines=8> */
[----:B------:R-:W-:-:S02]  /*0710*/  FADD.FTZ R58, R58, -R65 ;  /* 0x800000413a3a7221 */ /* 0x000fc40000010000 */
[----:B------:R-:W-:Y:S01]  /*0720*/  FADD.FTZ R69, R54, R53 ;  /* 0x0000003536457221 */ /* 0x000fe20000010000 */
[----:B------:R-:W-:Y:S01]  /*0730*/  FFMA.FTZ R54, R52, R53, R55 ;  /* 0x0000003534367223 */ /* 0x000fe20000010037 */
[----:B------:R-:W-:Y:S01]  /*0740*/  FADD.FTZ R70, R57, -R65 ;  /* 0x8000004139467221 */ /* 0x000fe20000010000 */
[--C-:B------:R-:W-:Y:S02]  /*0750*/  HADD2.F32 R57, -RZ, R62.reuse.H0_H0 ;  /* 0x2000003eff397230 */ /* 0x100fe40000004100 */
[C---:B------:R-:W-:Y:S01]  /*0760*/  FMUL.FTZ R65, R7.reuse, R58 ;  /* 0x0000003a07417220 */ /* 0x040fe20000410000 */
[----:B------:R-:W-:Y:S01]  /*0770*/  FMUL.FTZ R68, R7, R68 ;  /* 0x0000004407447220 */ /* 0x000fe20000410000 */
[----:B------:R-:W-:Y:S01]  /*0780*/  FMUL.FTZ R67, R19, R74 ;  /* 0x0000004a13437220 */ /* 0x000fe20000410000 */
[----:B------:R-:W-:Y:S01]  /*0790*/  FADD.FTZ R58, R69, R60 ;  /* 0x0000003c453a7221 */ /* 0x000fe20000010000 */
[----:B------:R-:W-:Y:S01]  /*07a0*/  FFMA.FTZ R55, R61, R60, R54 ;  /* 0x0000003c3d377223 */ /* 0x000fe20000010036 */
[----:B------:R-:W-:-:S02]  /*07b0*/  HADD2.F32 R62, -RZ, R62.H1_H1 ;  /* 0x3000003eff3e7230 */ /* 0x000fc40000004100 */
        /* <DEDUP_REMOVED lines=27> */
.L_x_4274:
        /* <DEDUP_REMOVED lines=9> */
.L_x_4275:
[----:B------:R-:W-:Y:S05]  /*0a00*/  BSYNC.RECONVERGENT B1 ;  /* 0x0000000000017941 */ /* 0x000fea0003800200 */
.L_x_4273:
        /* <DEDUP_REMOVED lines=21> */
.L_x_4311:
        /* <DEDUP_REMOVED lines=37> */
.L_x_4283:
[----:B------:R-:W-:Y:S05]  /*0db0*/  BSYNC.RECONVERGENT B3 ;  /* 0x0000000000037941 */ /* 0x000fea0003800200 */
.L_x_4282:
        /* <DEDUP_REMOVED lines=10> */
.L_x_4285:
[----:B------:R-:W-:Y:S05]  /*0e60*/  BSYNC.RECONVERGENT B3 ;  /* 0x0000000000037941 */ /* 0x000fea0003800200 */
.L_x_4284:
        /* <DEDUP_REMOVED lines=10> */
.L_x_4287:
[----:B------:R-:W-:Y:S05]  /*0f10*/  BSYNC.RECONVERGENT B3 ;  /* 0x0000000000037941 */ /* 0x000fea0003800200 */
.L_x_4286:
        /* <DEDUP_REMOVED lines=10> */
.L_x_4289:
[----:B------:R-:W-:Y:S05]  /*0fc0*/  BSYNC.RECONVERGENT B3 ;  /* 0x0000000000037941 */ /* 0x000fea0003800200 */
.L_x_4288:
        /* <DEDUP_REMOVED lines=10> */
.L_x_4291:
[----:B------:R-:W-:Y:S05]  /*1070*/  BSYNC.RECONVERGENT B3 ;  /* 0x0000000000037941 */ /* 0x000fea0003800200 */
.L_x_4290:
        /* <DEDUP_REMOVED lines=10> */
.L_x_4293:
[----:B------:R-:W-:Y:S05]  /*1120*/  BSYNC.RECONVERGENT B3 ;  /* 0x0000000000037941 */ /* 0x000fea0003800200 */
.L_x_4292:
        /* <DEDUP_REMOVED lines=10> */
.L_x_4295:
[----:B------:R-:W-:Y:S05]  /*11d0*/  BSYNC.RECONVERGENT B3 ;  /* 0x0000000000037941 */ /* 0x000fea0003800200 */
.L_x_4294:
        /* <DEDUP_REMOVED lines=10> */
.L_x_4281:
        /* <DEDUP_REMOVED lines=29> */
[----:B------:R-:W-:Y:S01]  /*1450*/  @P2 F2FP.F16.F32.PACK_AB R49, RZ, R49 ;  /* 0x00000031ff31223e */ /* 0x000fe200000000ff */
        /* <DEDUP_REMOVED lines=11> */
[----:B------:R-:W-:Y:S01]  /*1510*/  @P2 F2FP.F16.F32.PACK_AB R5, RZ, R5 ;  /* 0x00000005ff05223e */ /* 0x000fe200000000ff */
[----:B------:R-:W1:Y:S01]  /*1520*/  @P2 LDC R74, c[0x0][0x40c] ;  /* 0x00010300ff4a2b82 */ /* 0x000e620000000800 */
[----:B0-----:R-:W-:Y:S02]  /*1530*/  @P2 FMUL.FTZ R27, R50, R27 ;  /* 0x0000001b321b2220 */ /* 0x001fe40000410000 */
[----:B------:R-:W-:-:S03]  /*1540*/  @P2 PRMT R46, R5, 0x7610, R46 ;  /* 0x00007610052e2816 */ /* 0x000fc6000000002e */
[----:B------:R-:W-:Y:S02]  /*1550*/  @P2 F2FP.F16.F32.PACK_AB R27, RZ, R27 ;  /* 0x0000001bff1b223e */ /* 0x000fe400000000ff */
[----:B------:R-:W0:Y:S01]  /*1560*/  @P2 LDC R71, c[0x0][0x40c] ;  /* 0x00010300ff472b82 */ /* 0x000e220000000800 */
[----:B--2---:R-:W-:Y:S01]  /*1570*/  @P2 FMUL.FTZ R64, R49, R64 ;  /* 0x0000004031402220 */ /* 0x004fe20000410000 */
[----:B------:R-:W-:Y:S02]  /*1580*/  @P2 PRMT R45, R27, 0x7610, R45 ;  /* 0x000076101b2d2816 */ /* 0x000fe4000000002d */
[----:B------:R-:W-:Y:S02]  /*1590*/  FSEL R27, R7, RZ, P1 ;  /* 0x000000ff071b7208 */ /* 0x000fe40000800000 */
[----:B------:R-:W-:Y:S01]  /*15a0*/  @P2 F2FP.F16.F32.PACK_AB R64, RZ, R64 ;  /* 0x00000040ff40223e */ /* 0x000fe200000000ff */
[----:B---3--:R-:W-:-:S03]  /*15b0*/  @P2 FMUL.FTZ R6, R51, R6 ;  /* 0x0000000633062220 */ /* 0x008fc60000410000 */
[----:B------:R-:W-:Y:S02]  /*15c0*/  @P2 PRMT R44, R44, 0x5410, R64 ;  /* 0x000054102c2c2816 */ /* 0x000fe40000000040 */
[----:B------:R-:W-:Y:S01]  /*15d0*/  @P2 F2FP.F16.F32.PACK_AB R6, RZ, R6 ;  /* 0x00000006ff06223e */ /* 0x000fe200000000ff */
[----:B-1----:R-:W-:-:S03]  /*15e0*/  @P2 FMUL.FTZ R74, R25, R74 ;  /* 0x0000004a194a2220 */ /* 0x002fc60000410000 */
[----:B------:R-:W-:Y:S02]  /*15f0*/  @P2 PRMT R45, R45, 0x5410, R6 ;  /* 0x000054102d2d2816 */ /* 0x000fe40000000006 */
[----:B------:R-:W-:Y:S01]  /*1600*/  @P2 F2FP.F16.F32.PACK_AB R74, RZ, R74 ;  /* 0x0000004aff4a223e */ /* 0x000fe200000000ff */
[----:B0-----:R-:W-:-:S03]  /*1610*/  @P2 FMUL.FTZ R71, R26, R71 ;  /* 0x000000471a472220 */ /* 0x001fc60000410000 */
        /* <DEDUP_REMOVED lines=8> */
.L_x_4280:
        /* <DEDUP_REMOVED lines=16> */
[----:B------:R-:W-:-:S03]  /*17a0*/  @P2 F2FP.F16.F32.PACK_AB R64, RZ, R64 ;  /* 0x00000040ff40223e */ /* 0x000fc600000000ff */
        /* <DEDUP_REMOVED lines=8> */
[----:B------:R-:W-:Y:S01]  /*1830*/  @P2 F2FP.F16.F32.PACK_AB R5, RZ, R5 ;  /* 0x00000005ff05223e */ /* 0x000fe200000000ff */
        /* <DEDUP_REMOVED lines=9> */
[----:B------:R-:W-:Y:S01]  /*18d0*/  @P2 F2FP.F16.F32.PACK_AB R73, RZ, R73 ;  /* 0x00000049ff49223e */ /* 0x000fe200000000ff */
[----:B------:R-:W-:Y:S01]  /*18e0*/  @P3 FFMA.FTZ R5, R7, R74, R8 ;  /* 0x0000004a07053223 */ /* 0x000fe20000010008 */
[----:B-1----:R-:W-:Y:S01]  /*18f0*/  @P2 FMUL.FTZ R64, R64, R75 ;  /* 0x0000004b40402220 */ /* 0x002fe20000410000 */
[----:B------:R-:W0:Y:S01]  /*1900*/  @P2 LDC R74, c[0x0][0x40c] ;  /* 0x00010300ff4a2b82 */ /* 0x000e220000000800 */
[----:B------:R-:W-:-:S03]  /*1910*/  @P2 PRMT R45, R73, 0x7610, R45 ;  /* 0x00007610492d2816 */ /* 0x000fc6000000002d */
[----:B------:R-:W-:-:S04]  /*1920*/  @P2 F2FP.F16.F32.PACK_AB R64, RZ, R64 ;  /* 0x00000040ff40223e */ /* 0x000fc800000000ff */
[----:B------:R-:W1:Y:S01]  /*1930*/  @P2 LDC R73, c[0x0][0x40c] ;  /* 0x00010300ff492b82 */ /* 0x000e620000000800 */
[----:B------:R-:W-:Y:S01]  /*1940*/  @P2 PRMT R45, R45, 0x5410, R64 ;  /* 0x000054102d2d2816 */ /* 0x000fe20000000040 */
[----:B------:R-:W-:Y:S01]  /*1950*/  @P3 FFMA.FTZ R64, R70, R6, R71 ;  /* 0x0000000646403223 */ /* 0x000fe20000010047 */
[----:B0-----:R-:W-:-:S03]  /*1960*/  @P2 FMUL.FTZ R5, R5, R74 ;  /* 0x0000004a05052220 */ /* 0x001fc60000410000 */
[----:B------:R-:W-:Y:S01]  /*1970*/  @P3 FADD.FTZ R74, R57, -R64 ;  /* 0x80000040394a3221 */ /* 0x000fe20000010000 */
[----:B------:R-:W-:-:S03]  /*1980*/  MOV R64, R9 ;  /* 0x0000000900407202 */ /* 0x000fc60000000f00 */
[----:B------:R-:W-:Y:S01]  /*1990*/  @P3 FFMA.FTZ R64, R7, R74, R9 ;  /* 0x0000004a07403223 */ /* 0x000fe20000010009 */
[----:B------:R-:W-:-:S03]  /*19a0*/  @P2 F2FP.F16.F32.PACK_AB R5, RZ, R5 ;  /* 0x00000005ff05223e */ /* 0x000fc600000000ff */
[----:B-1----:R-:W-:Y:S01]  /*19b0*/  @P2 FMUL.FTZ R64, R64, R73 ;  /* 0x0000004940402220 */ /* 0x002fe20000410000 */
[----:B------:R-:W-:Y:S01]  /*19c0*/  @P3 FFMA.FTZ R73, R65, R6, R71 ;  /* 0x0000000641493223 */ /* 0x000fe20000010047 */
[----:B------:R-:W-:-:S03]  /*19d0*/  @P2 PRMT R46, R5, 0x7610, R46 ;  /* 0x00007610052e2816 */ /* 0x000fc6000000002e */
[----:B------:R-:W-:Y:S01]  /*19e0*/  @P3 FADD.FTZ R74, R62, -R73 ;  /* 0x800000493e4a3221 */ /* 0x000fe20000010000 */
[----:B------:R-:W-:Y:S02]  /*19f0*/  MOV R73, R10 ;  /* 0x0000000a00497202 */ /* 0x000fe40000000f00 */
[----:B------:R-:W-:Y:S01]  /*1a00*/  @P2 F2FP.F16.F32.PACK_AB R64, RZ, R64 ;  /* 0x00000040ff40223e */ /* 0x000fe200000000ff */
[----:B------:R-:W-:Y:S02]  /*1a10*/  @P3 FFMA.FTZ R73, R7, R74, R10 ;  /* 0x0000004a07493223 */ /* 0x000fe4000001000a */
        /* <DEDUP_REMOVED lines=14> */
.L_x_4297:
        /* <DEDUP_REMOVED lines=36> */
[----:B------:R-:W-:-:S04]  /*1d40*/  @P2 F2FP.F16.F32.PACK_AB R5, RZ, R5 ;  /* 0x00000005ff05223e */ /* 0x000fc800000000ff */
[----:B------:R-:W2:Y:S01]  /*1d50*/  @P2 LDC R73, c[0x0][0x40c] ;  /* 0x00010300ff492b82 */ /* 0x000ea20000000800 */
[----:B-1----:R-:W-:Y:S01]  /*1d60*/  @P2 FMUL.FTZ R6, R27, R6 ;  /* 0x000000061b062220 */ /* 0x002fe20000410000 */
[----:B------:R-:W-:-:S04]  /*1d70*/  @P2 PRMT R47, R5, 0x7610, R47 ;  /* 0x00007610052f2816 */ /* 0x000fc8000000002f */
[----:B------:R-:W-:Y:S02]  /*1d80*/  @P2 F2FP.F16.F32.PACK_AB R6, RZ, R6 ;  /* 0x00000006ff06223e */ /* 0x000fe400000000ff */
[----:B------:R-:W1:Y:S02]  /*1d90*/  @P2 LDC R7, c[0x0][0x40c] ;  /* 0x00010300ff072b82 */ /* 0x000e640000000800 */
[----:B------:R-:W-:-:S06]  /*1da0*/  @P2 PRMT R47, R47, 0x5410, R6 ;  /* 0x000054102f2f2816 */ /* 0x000fcc0000000006 */
[----:B------:R-:W3:Y:S01]  /*1db0*/  @P2 LDC R76, c[0x0][0x40c] ;  /* 0x00010300ff4c2b82 */ /* 0x000ee20000000800 */
[----:B0-----:R-:W-:-:S05]  /*1dc0*/  @P2 FMUL.FTZ R5, R48, R71 ;  /* 0x0000004730052220 */ /* 0x001fca0000410000 */
[----:B------:R-:W-:Y:S02]  /*1dd0*/  @P2 F2FP.F16.F32.PACK_AB R5, RZ, R5 ;  /* 0x00000005ff05223e */ /* 0x000fe400000000ff */
[----:B------:R-:W0:Y:S01]  /*1de0*/  @P2 LDC R74, c[0x0][0x40c] ;  /* 0x00010300ff4a2b82 */ /* 0x000e220000000800 */
[----:B--2---:R-:W-:Y:S01]  /*1df0*/  @P2 FMUL.FTZ R71, R50, R73 ;  /* 0x0000004932472220 */ /* 0x004fe20000410000 */
[----:B------:R-:W-:-:S04]  /*1e00*/  @P2 PRMT R44, R5, 0x7610, R44 ;  /* 0x00007610052c2816 */ /* 0x000fc8000000002c */
[----:B------:R-:W-:Y:S02]  /*1e10*/  @P2 F2FP.F16.F32.PACK_AB R71, RZ, R71 ;  /* 0x00000047ff47223e */ /* 0x000fe400000000ff */
[----:B------:R-:W2:Y:S01]  /*1e20*/  @P2 LDC R64, c[0x0][0x40c] ;  /* 0x00010300ff402b82 */ /* 0x000ea20000000800 */
[----:B-1----:R-:W-:Y:S01]  /*1e30*/  @P2 FMUL.FTZ R7, R24, R7 ;  /* 0x0000000718072220 */ /* 0x002fe20000410000 */
[----:B------:R-:W-:-:S04]  /*1e40*/  @P2 PRMT R45, R71, 0x7610, R45 ;  /* 0x00007610472d2816 */ /* 0x000fc8000000002d */
[----:B------:R-:W-:Y:S01]  /*1e50*/  @P2 F2FP.F16.F32.PACK_AB R7, RZ, R7 ;  /* 0x00000007ff07223e */ /* 0x000fe200000000ff */
[----:B---3--:R-:W-:-:S03]  /*1e60*/  @P2 FMUL.FTZ R6, R49, R76 ;  /* 0x0000004c31062220 */ /* 0x008fc60000410000 */
[----:B------:R-:W-:Y:S02]  /*1e70*/  @P2 PRMT R46, R7, 0x7610, R46 ;  /* 0x00007610072e2816 */ /* 0x000fe4000000002e */
[----:B------:R-:W-:Y:S01]  /*1e80*/  @P2 F2FP.F16.F32.PACK_AB R6, RZ, R6 ;  /* 0x00000006ff06223e */ /* 0x000fe200000000ff */
[----:B0-----:R-:W-:-:S03]  /*1e90*/  @P2 FMUL.FTZ R74, R51, R74 ;  /* 0x0000004a334a2220 */ /* 0x001fc60000410000 */
[----:B------:R-:W-:Y:S02]  /*1ea0*/  @P2 PRMT R44, R44, 0x5410, R6 ;  /* 0x000054102c2c2816 */ /* 0x000fe40000000006 */
[----:B------:R-:W-:Y:S01]  /*1eb0*/  @P2 F2FP.F16.F32.PACK_AB R74, RZ, R74 ;  /* 0x0000004aff4a223e */ /* 0x000fe200000000ff */
[----:B--2---:R-:W-:-:S03]  /*1ec0*/  @P2 FMUL.FTZ R64, R25, R64 ;  /* 0x0000004019402220 */ /* 0x004fc60000410000 */
[----:B------:R-:W-:Y:S02]  /*1ed0*/  @P2 PRMT R45, R45, 0x5410, R74 ;  /* 0x000054102d2d2816 */ /* 0x000fe4000000004a */
[----:B------:R-:W-:-:S04]  /*1ee0*/  @P2 F2FP.F16.F32.PACK_AB R64, RZ, R64 ;  /* 0x00000040ff40223e */ /* 0x000fc800000000ff */
[----:B------:R-:W-:-:S07]  /*1ef0*/  @P2 PRMT R46, R46, 0x5410, R64 ;  /* 0x000054102e2e2816 */ /* 0x000fce0000000040 */
.L_x_4296:
[----:B------:R-:W-:Y:S05]  /*1f00*/  BSYNC.RECONVERGENT B1 ;  /* 0x0000000000017941 */ /* 0x000fea0003800200 */
.L_x_4279:
        /* <DEDUP_REMOVED lines=16> */
.L_x_4298:
[----:B------:R2:W-:Y:S02]  /*2010*/  @P2 STG.E.128 desc[UR6][R6.64], R44 ;  /* 0x0000002c06002986 */ /* 0x0005e4000c101d06 */
.L_x_4278:
[----:B------:R-:W-:Y:S05]  /*2020*/  BSYNC.RECONVERGENT B2 ;  /* 0x0000000000027941 */ /* 0x000fea0003800200 */
.L_x_4277:
[----:B--2---:R-:W2:Y:S02]  /*2030*/  LDC.64 R6, c[0x0][0x380] ;  /* 0x0000e000ff067b82 */ /* 0x004ea40000000a00 */
[----:B--2---:R-:W-:-:S04]  /*2040*/  LEA R2, R6, R2, 0x2 ;  /* 0x0000000206027211 */ /* 0x004fc800078e10ff */
[----:B------:R-:W-:-:S13]  /*2050*/  ISETP.GE.AND P1, PT, R2, R7, PT ;  /* 0x000000070200720c */ /* 0x000fda0003f26270 */
[----:B------:R-:W-:Y:S05]  /*2060*/  @!P1 BRA `(.L_x_4299) ;  /* 0xffffffe000889947 */ /* 0x000fea000383ffff */
.L_x_4272:
[----:B------:R-:W-:Y:S05]  /*2070*/  BSYNC B0 ;  /* 0x0000000000007941 */ /* 0x000fea0003800000 */
.L_x_4271:
        /* <DEDUP_REMOVED lines=81> */
.L_x_4276:
[----:B------:R-:W-:Y:S01]  /*2590*/  HFMA2 R58, -RZ, RZ, 0, 5.9604644775390625e-08 ;  /* 0x00000001ff3a7431 */ /* 0x000fe200000001ff */
[----:B------:R-:W-:Y:S01]  /*25a0*/  BSSY B1, `(.L_x_4300) ;  /* 0x0000006000017945 */ /* 0x000fe20003800000 */
[----:B0-----:R-:W-:Y:S02]  /*25b0*/  MOV R55, 0x1f ;  /* 0x0000001f00377802 */ /* 0x001fe40000000f00 */
[----:B------:R-:W-:-:S07]  /*25c0*/  MOV R54, 0xffffffff ;  /* 0xffffffff00367802 */ /* 0x000fce0000000f00 */
[----:B-1----:R-:W-:Y:S05]  /*25d0*/  WARPSYNC.COLLECTIVE R54, `(.L_x_4301) ;  /* 0x0000000036087348 */ /* 0x002fea0003c00000 */
[----:B------:R0:W2:Y:S02]  /*25e0*/  SHFL.BFLY P1, R74, R73, R58, R55 ;  /* 0x0c00003a494a7389 */ /* 0x0000a40000020037 */
[----:B012---:R-:W-:Y:S05]  /*25f0*/  ENDCOLLECTIVE ;  /* 0x000000000000791b */ /* 0x007fea0003800000 */
.L_x_4301:
[----:B------:R-:W-:Y:S05]  /*2600*/  BSYNC B1 ;  /* 0x0000000000017941 */ /* 0x000fea0003800000 */
.L_x_4300:
        /* <DEDUP_REMOVED lines=8> */
.L_x_4302:
[----:B------:R-:W-:Y:S01]  /*2690*/  MOV R73, R59 ;  /* 0x0000003b00497202 */ /* 0x000fe20000000f00 */
[----:B------:R-:W-:Y:S01]  /*26a0*/  HFMA2 R58, -RZ, RZ, 0, 1.1920928955078125e-07 ;  /* 0x00000002ff3a7431 */ /* 0x000fe200000001ff */
[----:B------:R-:W-:-:S07]  /*26b0*/  MOV R76, R74 ;  /* 0x0000004a004c7202 */ /* 0x000fce0000000f00 */
[----:B------:R-:W-:Y:S05]  /*26c0*/  WARPSYNC.COLLECTIVE R54, `(.L_x_4303) ;  /* 0x0000000036087348 */ /* 0x000fea0003c00000 */
[----:B------:R0:W1:Y:S02]  /*26d0*/  SHFL.BFLY P1, R74, R73, R58, R55 ;  /* 0x0c00003a494a7389 */ /* 0x0000640000020037 */
[----:B01----:R-:W-:Y:S05]  /*26e0*/  ENDCOLLECTIVE ;  /* 0x000000000000791b */ /* 0x003fea0003800000 */
.L_x_4303:
[----:B------:R-:W-:-:S05]  /*26f0*/  FADD.FTZ R77, R76, R71 ;  /* 0x000000474c4d7221 */ /* 0x000fca0000010000 */
[----:B------:R-:W-:Y:S01]  /*2700*/  MOV R73, R77 ;  /* 0x0000004d00497202 */ /* 0x000fe20000000f00 */
[----:B------:R-:W-:-:S07]  /*2710*/  FADD.FTZ R75, R59, R74 ;  /* 0x0000004a3b4b7221 */ /* 0x000fce0000010000 */
[----:B------:R-:W-:Y:S05]  /*2720*/  WARPSYNC.COLLECTIVE R54, `(.L_x_4304) ;  /* 0x0000000036087348 */ /* 0x000fea0003c00000 */
[----:B------:R0:W1:Y:S02]  /*2730*/  SHFL.BFLY P1, R74, R73, R58, R55 ;  /* 0x0c00003a494a7389 */ /* 0x0000640000020037 */
[----:B01----:R-:W-:Y:S05]  /*2740*/  ENDCOLLECTIVE ;  /* 0x000000000000791b */ /* 0x003fea0003800000 */
.L_x_4304:
[----:B------:R-:W-:Y:S01]  /*2750*/  MOV R73, R75 ;  /* 0x0000004b00497202 */ /* 0x000fe20000000f00 */
[----:B------:R-:W-:Y:S01]  /*2760*/  HFMA2 R58, -RZ, RZ, 0, 2.384185791015625e-07 ;  /* 0x00000004ff3a7431 */ /* 0x000fe200000001ff */
[----:B------:R-:W-:-:S07]  /*2770*/  MOV R76, R74 ;  /* 0x0000004a004c7202 */ /* 0x000fce0000000f00 */
[----:B------:R-:W-:Y:S05]  /*2780*/  WARPSYNC.COLLECTIVE R54, `(.L_x_4305) ;  /* 0x0000000036087348 */ /* 0x000fea0003c00000 */
[----:B------:R0:W1:Y:S02]  /*2790*/  SHFL.BFLY P1, R74, R73, R58, R55 ;  /* 0x0c00003a494a7389 */ /* 0x0000640000020037 */
[----:B01----:R-:W-:Y:S05]  /*27a0*/  ENDCOLLECTIVE ;  /* 0x000000000000791b */ /* 0x003fea0003800000 */
.L_x_4305:
[----:B------:R-:W-:-:S05]  /*27b0*/  FADD.FTZ R77, R77, R76 ;  /* 0x0000004c4d4d7221 */ /* 0x000fca0000010000 */
[----:B------:R-:W-:Y:S01]  /*27c0*/  MOV R73, R77 ;  /* 0x0000004d00497202 */ /* 0x000fe20000000f00 */
[----:B------:R-:W-:-:S07]  /*27d0*/  FADD.FTZ R76, R75, R74 ;  /* 0x0000004a4b4c7221 */ /* 0x000fce0000010000 */
[----:B------:R-:W-:Y:S05]  /*27e0*/  WARPSYNC.COLLECTIVE R54, `(.L_x_4306) ;  /* 0x0000000036087348 */ /* 0x000fea0003c00000 */
[----:B------:R0:W1:Y:S02]  /*27f0*/  SHFL.BFLY P1, R74, R73, R58, R55 ;  /* 0x0c00003a494a7389 */ /* 0x0000640000020037 */
[----:B01----:R-:W-:Y:S05]  /*2800*/  ENDCOLLECTIVE ;  /* 0x000000000000791b */ /* 0x003fea0003800000 */
.L_x_4306:
[----:B------:R-:W-:Y:S01]  /*2810*/  MOV R73, R76 ;  /* 0x0000004c00497202 */ /* 0x000fe20000000f00 */
[----:B------:R-:W-:Y:S01]  /*2820*/  HFMA2 R58, -RZ, RZ, 0, 4.76837158203125e-07 ;  /* 0x00000008ff3a7431 */ /* 0x000fe200000001ff */
[----:B------:R-:W-:-:S07]  /*2830*/  MOV R59, R74 ;  /* 0x0000004a003b7202 */ /* 0x000fce0000000f00 */
[----:B------:R-:W-:Y:S05]  /*2840*/  WARPSYNC.COLLECTIVE R54, `(.L_x_4307) ;  /* 0x0000000036087348 */ /* 0x000fea0003c00000 */
[----:B------:R0:W1:Y:S02]  /*2850*/  SHFL.BFLY P1, R74, R73, R58, R55 ;  /* 0x0c00003a494a7389 */ /* 0x0000640000020037 */
[----:B01----:R-:W-:Y:S05]  /*2860*/  ENDCOLLECTIVE ;  /* 0x000000000000791b */ /* 0x003fea0003800000 */
.L_x_4307:
[----:B------:R-:W-:-:S05]  /*2870*/  FADD.FTZ R75, R77, R59 ;  /* 0x0000003b4d4b7221 */ /* 0x000fca0000010000 */
[----:B------:R-:W-:Y:S01]  /*2880*/  MOV R73, R75 ;  /* 0x0000004b00497202 */ /* 0x000fe20000000f00 */
[----:B------:R-:W-:-:S07]  /*2890*/  FADD.FTZ R71, R76, R74 ;  /* 0x0000004a4c477221 */ /* 0x000fce0000010000 */
[----:B------:R-:W-:Y:S05]  /*28a0*/  WARPSYNC.COLLECTIVE R54, `(.L_x_4308) ;  /* 0x0000000036087348 */ /* 0x000fea0003c00000 */
[----:B------:R0:W1:Y:S02]  /*28b0*/  SHFL.BFLY P1, R74, R73, R58, R55 ;  /* 0x0c00003a494a7389 */ /* 0x0000640000020037 */
[----:B01----:R-:W-:Y:S05]  /*28c0*/  ENDCOLLECTIVE ;  /* 0x000000000000791b */ /* 0x003fea0003800000 */
.L_x_4308:
[----:B------:R-:W-:Y:S01]  /*28d0*/  MOV R73, R71 ;  /* 0x0000004700497202 */ /* 0x000fe20000000f00 */
[----:B------:R-:W-:Y:S01]  /*28e0*/  HFMA2 R58, -RZ, RZ, 0, 9.5367431640625e-07 ;  /* 0x00000010ff3a7431 */ /* 0x000fe200000001ff */
[----:B------:R-:W-:-:S07]  /*28f0*/  MOV R59, R74 ;  /* 0x0000004a003b7202 */ /* 0x000fce0000000f00 */
[----:B------:R-:W-:Y:S05]  /*2900*/  WARPSYNC.COLLECTIVE R54, `(.L_x_4309) ;  /* 0x0000000036087348 */ /* 0x000fea0003c00000 */
[----:B------:R0:W1:Y:S02]  /*2910*/  SHFL.BFLY P1, R74, R73, R58, R55 ;  /* 0x0c00003a494a7389 */ /* 0x0000640000020037 */
[----:B01----:R-:W-:Y:S05]  /*2920*/  ENDCOLLECTIVE ;  /* 0x000000000000791b */ /* 0x003fea0003800000 */
.L_x_4309:
[----:B------:R-:W-:-:S05]  /*2930*/  FADD.FTZ R59, R75, R59 ;  /* 0x0000003b4b3b7221 */ /* 0x000fca0000010000 */
[----:B------:R-:W-:Y:S02]  /*2940*/  MOV R73, R59 ;  /* 0x0000003b00497202 */ /* 0x000fe40000000f00 */
[----:B------:R-:W-:-:S07]  /*2950*/  MOV R77, R74 ;  /* 0x0000004a004d7202 */ /* 0x000fce0000000f00 */
[----:B------:R-:W-:Y:S05]  /*2960*/  WARPSYNC.COLLECTIVE R54, `(.L_x_4310) ;  /* 0x0000000036087348 */ /* 0x000fea0003c00000 */
[----:B------:R0:W1:Y:S02]  /*2970*/  SHFL.BFLY P1, R74, R73, R58, R55 ;  /* 0x0c00003a494a7389 */ /* 0x0000640000020037 */
[----:B01----:R-:W-:Y:S05]  /*2980*/  ENDCOLLECTIVE ;  /* 0x000000000000791b */ /* 0x003fea0003800000 */
.L_x_4310:
[----:B------:R-:W-:Y:S05]  /*2990*/  BRA `(.L_x_4311) ;  /* 0xffffffe000707947 */ /* 0x000fea000383ffff */
.L_x_4312:
        /* <DEDUP_REMOVED lines=14> */
.L_x_6478:


//--------------------- .text._ZN10layer_norm13ln_bwd_kernelINS_13Kernel_traitsIf6__halffS2_fjLj256ELj1ELj4ELj1ELj16ENS_18Kernel_traits_baseILj256EfS2_fS2_fjLj128EEEEELb0ELb0ELb1ELb1EEEvNS_9BwdParamsE --------------------------
	.section	.text._ZN10layer_norm13ln_bwd_kernelINS_13Kernel_traitsIf6__halffS2_fjLj256ELj1ELj4ELj1ELj16ENS_18Kernel_traits_baseILj256EfS2_fS2_fjLj128EEEEELb0ELb0ELb1ELb1EEEvNS_9BwdParamsE,"ax",@progbits
	.align	128
        .global         _ZN10layer_norm13ln_bwd_kernelINS_13Kernel_traitsIf6__halffS2_fjLj256ELj1ELj4ELj1ELj16ENS_18Kernel_traits_baseILj256EfS2_fS2_fjLj128EEEEELb0ELb0ELb1ELb1EEEvNS_9BwdParamsE
        .type           _ZN10layer_norm13ln_bwd_kernelINS_13Kernel_traitsIf6__halffS2_fjLj256ELj1ELj4ELj1ELj16ENS_18Kernel_traits_baseILj256EfS2_fS2_fjLj128EEEEELb0ELb0ELb1ELb1EEEvNS_9BwdParamsE,@function
        .size           _ZN10layer_norm13ln_bwd_kernelINS_13Kernel_traitsIf6__halffS2_fjLj256ELj1ELj4ELj1ELj16ENS_18Kernel_traits_baseILj256EfS2_fS2_fjLj128EEEEELb0ELb0ELb1ELb1EEEvNS_9BwdParamsE,(.L_x_6479 - _ZN10layer_norm13ln_bwd_kernelINS_13Kernel_traitsIf6__halffS2_fjLj256ELj1ELj4ELj1ELj16ENS_18Kernel_traits_baseILj256EfS2_fS2_fjLj128EEEEELb0ELb0ELb1ELb1EEEvNS_9BwdParamsE)
        .other          _ZN10layer_norm13ln_bwd_kernelINS_13Kernel_traitsIf6__halffS2_fjLj256ELj1ELj4ELj1ELj16ENS_18Kernel_traits_baseILj256EfS2_fS2_fjLj128EEEEELb0ELb0ELb1ELb1EEEvNS_9BwdParamsE,@"STO_CUDA_ENTRY STV_DEFAULT"
_ZN10layer_norm13ln_bwd_kernelINS_13Kernel_traitsIf6__halffS2_fjLj256ELj1ELj4ELj1ELj16ENS_18Kernel_traits_baseILj256EfS2_fS2_fjLj128EEEEELb0ELb0ELb1ELb1EEEvNS_9BwdParamsE:
.text._ZN10layer_norm13ln_bwd_kernelINS_13Kernel_traitsIf6__halffS2_fjLj256ELj1ELj4ELj1ELj16ENS_18Kernel_traits_baseILj256EfS2_fS2_fjLj128EEEEELb0ELb0ELb1ELb1EEEvNS_9BwdParamsE:
        /* <DEDUP_REMOVED lines=31> */
.L_x_4340:
        /* <DEDUP_REMOVED lines=49> */
[--C-:B------:R-:W-:Y:S02]  /*0500*/  HADD2.F32 R53, -RZ, R60.reuse.H0_H0 ;  /* 0x2000003cff357230 */ /* 0x100fe40000004100 */
[--C-:B------:R-:W-:Y:S01]  /*0510*/  FADD.FTZ R58, R58, -R3.reuse ;  /* 0x800000033a3a7221 */ /* 0x100fe20000010000 */
[----:B------:R-:W-:Y:S01]  /*0520*/  FADD.FTZ R72, R59, -R3 ;  /* 0x800000033b487221 */ /* 0x000fe20000010000 */
[----:B------:R-:W-:-:S02]  /*0530*/  HADD2.F32 R60, -RZ, R60.H1_H1 ;  /* 0x3000003cff3c7230 */ /* 0x000fc40000004100 */
[C---:B-----5:R-:W-:Y:S01]  /*0540*/  FMUL.FTZ R3, R7.reuse, R52 ;  /* 0x0000003407037220 */ /* 0x060fe20000410000 */
[--C-:B------:R-:W-:Y:S02]  /*0550*/  HADD2.F32 R55, -RZ, R61.reuse.H0_H0 ;  /* 0x2000003dff377230 */ /* 0x100fe40000004100 */
[-C--:B------:R-:W-:Y:S01]  /*0560*/  FMUL.FTZ R52, R28, R53.reuse ;  /* 0x000000351c347220 */ /* 0x080fe20000410000 */
[----:B0-----:R-:W-:Y:S02]  /*0570*/  HADD2.F32 R74, -RZ, R61.H1_H1 ;  /* 0x3000003dff4a7230 */ /* 0x001fe40000004100 */
[C---:B------:R-:W-:Y:S01]  /*0580*/  FMUL.FTZ R61, R7.reuse, R54 ;  /* 0x00000036073d7220 */ /* 0x040fe20000410000 */
[----:B------:R-:W-:Y:S01]  /*0590*/  FMUL.FTZ R67, R7, R58 ;  /* 0x0000003a07437220 */ /* 0x000fe20000410000 */
[----:B------:R-:W-:Y:S01]  /*05a0*/  FFMA.FTZ R36, R3, R53, R36 ;  /* 0x0000003503247223 */ /* 0x000fe20000010024 */
[----:B------:R-:W-:Y:S01]  /*05b0*/  FADD.FTZ R24, R24, R53 ;  /* 0x0000003518187221 */ /* 0x000fe20000010000 */
[----:B------:R-:W-:Y:S01]  /*05c0*/  FMUL.FTZ R53, R29, R60 ;  /* 0x0000003c1d357220 */ /* 0x000fe20000410000 */
[-C--:B------:R-:W-:Y:S01]  /*05d0*/  FFMA.FTZ R38, R61, R55.reuse, R38 ;  /* 0x000000373d267223 */ /* 0x080fe20000010026 */
[----:B------:R-:W-:Y:S01]  /*05e0*/  FADD.FTZ R26, R26, R55 ;  /* 0x000000371a1a7221 */ /* 0x000fe20000010000 */
[----:B------:R-:W-:Y:S01]  /*05f0*/  FMUL.FTZ R58, R30, R55 ;  /* 0x000000371e3a7220 */ /* 0x000fe20000410000 */
[----:B------:R-:W-:Y:S01]  /*0600*/  FADD.FTZ R54, RZ, R52 ;  /* 0x00000034ff367221 */ /* 0x000fe20000010000 */
[----:B------:R-:W-:Y:S01]  /*0610*/  FMUL.FTZ R66, R7, R66 ;  /* 0x0000004207427220 */ /* 0x000fe20000410000 */
[----:B------:R-:W-:-:S02]  /*0620*/  FFMA.FTZ R55, R3, R52, RZ ;  /* 0x0000003403377223 */ /* 0x000fc400000100ff */
[----:B------:R-:W-:Y:S02]  /*0630*/  FADD.FTZ R71, R54, R53 ;  /* 0x0000003536477221 */ /* 0x000fe40000010000 */
[C---:B------:R-:W-:Y:S01]  /*0640*/  FFMA.FTZ R54, R66.reuse, R53, R55 ;  /* 0x0000003542367223 */ /* 0x040fe20000010037 */
[--C-:B------:R-:W-:Y:S02]  /*0650*/  HADD2.F32 R57, -RZ, R62.reuse.H0_H0 ;  /* 0x2000003eff397230 */ /* 0x100fe40000004100 */
[--C-:B------:R-:W-:Y:S02]  /*0660*/  HADD2.F32 R59, -RZ, R63.reuse.H0_H0 ;  /* 0x2000003fff3b7230 */ /* 0x100fe40000004100 */
[----:B------:R-:W-:Y:S02]  /*0670*/  HADD2.F32 R76, -RZ, R63.H1_H1 ;  /* 0x3000003fff4c7230 */ /* 0x000fe40000004100 */
[C---:B------:R-:W-:Y:S01]  /*0680*/  FMUL.FTZ R63, R7.reuse, R56 ;  /* 0x00000038073f7220 */ /* 0x040fe20000410000 */
[----:B------:R-:W-:Y:S01]  /*0690*/  FMUL.FTZ R68, R7, R68 ;  /* 0x0000004407447220 */ /* 0x000fe20000410000 */
[----:B------:R-:W-:Y:S01]  /*06a0*/  FMUL.FTZ R69, R31, R74 ;  /* 0x0000004a1f457220 */ /* 0x000fe20000410000 */
[----:B------:R-:W-:Y:S01]  /*06b0*/  FADD.FTZ R56, R71, R58 ;  /* 0x0000003a47387221 */ /* 0x000fe20000010000 */
[----:B------:R-:W-:Y:S01]  /*06c0*/  FFMA.FTZ R55, R61, R58, R54 ;  /* 0x0000003a3d377223 */ /* 0x000fe20000010036 */
[----:B------:R-:W-:Y:S01]  /*06d0*/  FFMA.FTZ R37, R66, R60, R37 ;  /* 0x0000003c42257223 */ /* 0x000fe20000010025 */
[----:B------:R-:W-:Y:S01]  /*06e0*/  FADD.FTZ R25, R25, R60 ;  /* 0x0000003c19197221 */ /* 0x000fe20000010000 */
[----:B------:R-:W-:-:S02]  /*06f0*/  HADD2.F32 R62, -RZ, R62.H1_H1 ;  /* 0x3000003eff3e7230 */ /* 0x000fc40000004100 */
        /* <DEDUP_REMOVED lines=27> */
.L_x_4316:
        /* <DEDUP_REMOVED lines=13> */
.L_x_4317:
[----:B------:R-:W-:Y:S05]  /*0980*/  BSYNC.RECONVERGENT B1 ;  /* 0x0000000000017941 */ /* 0x000fea0003800200 */
.L_x_4315:
        /* <DEDUP_REMOVED lines=21> */
.L_x_4352:
        /* <DEDUP_REMOVED lines=34> */
.L_x_4323:
[----:B------:R-:W-:Y:S05]  /*0d00*/  BSYNC.RECONVERGENT B2 ;  /* 0x0000000000027941 */ /* 0x000fea0003800200 */
.L_x_4322:
        /* <DEDUP_REMOVED lines=10> */
.L_x_4325:
[----:B------:R-:W-:Y:S05]  /*0db0*/  BSYNC.RECONVERGENT B2 ;  /* 0x0000000000027941 */ /* 0x000fea0003800200 */
.L_x_4324:
        /* <DEDUP_REMOVED lines=10> */
.L_x_4327:
[----:B------:R-:W-:Y:S05]  /*0e60*/  BSYNC.RECONVERGENT B2 ;  /* 0x0000000000027941 */ /* 0x000fea0003800200 */
.L_x_4326:
        /* <DEDUP_REMOVED lines=10> */
.L_x_4329:
[----:B------:R-:W-:Y:S05]  /*0f10*/  BSYNC.RECONVERGENT B2 ;  /* 0x0000000000027941 */ /* 0x000fea0003800200 */
.L_x_4328:
        /* <DEDUP_REMOVED lines=10> */
.L_x_4331:
[----:B------:R-:W-:Y:S05]  /*0fc0*/  BSYNC.RECONVERGENT B2 ;  /* 0x0000000000027941 */ /* 0x000fea0003800200 */
.L_x_4330:
        /* <DEDUP_REMOVED lines=10> */
.L_x_4333:
[----:B------:R-:W-:Y:S05]  /*1070*/  BSYNC.RECONVERGENT B2 ;  /* 0x0000000000027941 */ /* 0x000fea0003800200 */
.L_x_4332:
        /* <DEDUP_REMOVED lines=10> */
.L_x_4335:
[----:B------:R-:W-:Y:S05]  /*1120*/  BSYNC.RECONVERGENT B2 ;  /* 0x0000000000027941 */ /* 0x000fea0003800200 */
.L_x_4334:
        /* <DEDUP_REMOVED lines=10> */
.L_x_4321:
        /* <DEDUP_REMOVED lines=66> */
.L_x_4320:
        /* <DEDUP_REMOVED lines=70> */
.L_x_4337:
        /* <DEDUP_REMOVED lines=37> */
[----:B------:R-:W3:Y:S01]  /*1ca0*/  @P1 LDC R73, c[0x0][0x40c] ;  /* 0x00010300ff491b82 */ /* 0x000ee20000000800 */
[----:B--2---:R-:W-:Y:S01]  /*1cb0*/  @P1 FMUL.FTZ R6, R19, R6 ;  /* 0x0000000613061220 */ /* 0x004fe20000410000 */
[----:B------:R-:W-:-:S04]  /*1cc0*/  @P1 PRMT R47, R5, 0x7610, R47 ;  /* 0x00007610052f1816 */ /* 0x000fc8000000002f */
[----:B------:R-:W-:Y:S02]  /*1cd0*/  @P1 F2FP.F16.F32.PACK_AB R6, RZ, R6 ;  /* 0x00000006ff06123e */ /* 0x000fe400000000ff */
[----:B------:R-:W2:Y:S02]  /*1ce0*/  @P1 LDC R7, c[0x0][0x40c] ;  /* 0x00010300ff071b82 */ /* 0x000ea40000000800 */
[----:B------:R-:W-:-:S06]  /*1cf0*/  @P1 PRMT R47, R47, 0x5410, R6 ;  /* 0x000054102f2f1816 */ /* 0x000fcc0000000006 */
[----:B-1----:R-:W1:Y:S01]  /*1d00*/  @P1 LDC R76, c[0x0][0x40c] ;  /* 0x00010300ff4c1b82 */ /* 0x002e620000000800 */
[----:B0-----:R-:W-:-:S05]  /*1d10*/  @P1 FMUL.FTZ R5, R48, R65 ;  /* 0x0000004130051220 */ /* 0x001fca0000410000 */
[----:B------:R-:W-:Y:S02]  /*1d20*/  @P1 F2FP.F16.F32.PACK_AB R5, RZ, R5 ;  /* 0x00000005ff05123e */ /* 0x000fe400000000ff */
[----:B------:R-:W0:Y:S01]  /*1d30*/  @P1 LDC R74, c[0x0][0x40c] ;  /* 0x00010300ff4a1b82 */ /* 0x000e220000000800 */
[----:B---3--:R-:W-:Y:S01]  /*1d40*/  @P1 FMUL.FTZ R65, R50, R73 ;  /* 0x0000004932411220 */ /* 0x008fe20000410000 */
[----:B------:R-:W-:-:S04]  /*1d50*/  @P1 PRMT R44, R5, 0x7610, R44 ;  /* 0x00007610052c1816 */ /* 0x000fc8000000002c */
[----:B------:R-:W-:Y:S02]  /*1d60*/  @P1 F2FP.F16.F32.PACK_AB R65, RZ, R65 ;  /* 0x00000041ff41123e */ /* 0x000fe400000000ff */
[----:B------:R-:W3:Y:S01]  /*1d70*/  @P1 LDC R56, c[0x0][0x40c] ;  /* 0x00010300ff381b82 */ /* 0x000ee20000000800 */
[----:B--2---:R-:W-:Y:S01]  /*1d80*/  @P1 FMUL.FTZ R7, R16, R7 ;  /* 0x0000000710071220 */ /* 0x004fe20000410000 */
[----:B------:R-:W-:-:S04]  /*1d90*/  @P1 PRMT R45, R65, 0x7610, R45 ;  /* 0x00007610412d1816 */ /* 0x000fc8000000002d */
[----:B------:R-:W-:Y:S01]  /*1da0*/  @P1 F2FP.F16.F32.PACK_AB R7, RZ, R7 ;  /* 0x00000007ff07123e */ /* 0x000fe200000000ff */
[----:B-1----:R-:W-:-:S03]  /*1db0*/  @P1 FMUL.FTZ R6, R49, R76 ;  /* 0x0000004c31061220 */ /* 0x002fc60000410000 */
[----:B------:R-:W-:Y:S02]  /*1dc0*/  @P1 PRMT R46, R7, 0x7610, R46 ;  /* 0x00007610072e1816 */ /* 0x000fe4000000002e */
[----:B------:R-:W-:Y:S01]  /*1dd0*/  @P1 F2FP.F16.F32.PACK_AB R6, RZ, R6 ;  /* 0x00000006ff06123e */ /* 0x000fe200000000ff */
[----:B0-----:R-:W-:-:S03]  /*1de0*/  @P1 FMUL.FTZ R74, R51, R74 ;  /* 0x0000004a334a1220 */ /* 0x001fc60000410000 */
[----:B------:R-:W-:Y:S02]  /*1df0*/  @P1 PRMT R44, R44, 0x5410, R6 ;  /* 0x000054102c2c1816 */ /* 0x000fe40000000006 */
[----:B------:R-:W-:Y:S01]  /*1e00*/  @P1 F2FP.F16.F32.PACK_AB R74, RZ, R74 ;  /* 0x0000004aff4a123e */ /* 0x000fe200000000ff */
[----:B---3--:R-:W-:-:S03]  /*1e10*/  @P1 FMUL.FTZ R56, R17, R56 ;  /* 0x0000003811381220 */ /* 0x008fc60000410000 */
[----:B------:R-:W-:Y:S02]  /*1e20*/  @P1 PRMT R45, R45, 0x5410, R74 ;  /* 0x000054102d2d1816 */ /* 0x000fe4000000004a */
[----:B------:R-:W-:-:S04]  /*1e30*/  @P1 F2FP.F16.F32.PACK_AB R56, RZ, R56 ;  /* 0x00000038ff38123e */ /* 0x000fc800000000ff */
[----:B------:R-:W-:-:S07]  /*1e40*/  @P1 PRMT R46, R46, 0x5410, R56 ;  /* 0x000054102e2e1816 */ /* 0x000fce0000000038 */
.L_x_4336:
[----:B------:R-:W-:Y:S05]  /*1e50*/  BSYNC.RECONVERGENT B1 ;  /* 0x0000000000017941 */ /* 0x000fea0003800200 */
.L_x_4319:
        /* <DEDUP_REMOVED lines=12> */
.L_x_4339:
[----:B------:R-:W-:Y:S05]  /*1f20*/  BSYNC.RECONVERGENT B1 ;  /* 0x0000000000017941 */ /* 0x000fea0003800200 */
.L_x_4338:
        /* <DEDUP_REMOVED lines=8> */
.L_x_4314:
[----:B------:R-:W-:Y:S05]  /*1fb0*/  BSYNC B0 ;  /* 0x0000000000007941 */ /* 0x000fea0003800000 */
.L_x_4313:
        /* <DEDUP_REMOVED lines=64> */
.L_x_4318:
        /* <DEDUP_REMOVED lines=8> */
.L_x_4342:
[----:B------:R-:W-:Y:S05]  /*2440*/  BSYNC B1 ;  /* 0x0000000000017941 */ /* 0x000fea0003800000 */
.L_x_4341:
        /* <DEDUP_REMOVED lines=8> */
.L_x_4343:
[----:B------:R-:W-:Y:S01]  /*24d0*/  MOV R57, R75 ;  /* 0x0000004b00397202 */ /* 0x000fe20000000f00 */
[----:B------:R-:W-:Y:S01]  /*24e0*/  HFMA2 R56, -RZ, RZ, 0, 1.1920928955078125e-07 ;  /* 0x00000002ff387431 */ /* 0x000fe200000001ff */
[----:B------:R-:W-:-:S07]  /*24f0*/  MOV R77, R74 ;  /* 0x0000004a004d7202 */ /* 0x000fce0000000f00 */
[----:B------:R-:W-:Y:S05]  /*2500*/  WARPSYNC.COLLECTIVE R54, `(.L_x_4344) ;  /* 0x0000000036087348 */ /* 0x000fea0003c00000 */
[----:B------:R0:W1:Y:S02]  /*2510*/  SHFL.BFLY P0, R74, R57, R56, R55 ;  /* 0x0c000038394a7389 */ /* 0x0000640000000037 */
[----:B01----:R-:W-:Y:S05]  /*2520*/  ENDCOLLECTIVE ;  /* 0x000000000000791b */ /* 0x003fea0003800000 */
.L_x_4344:
[----:B------:R-:W-:-:S05]  /*2530*/  FADD.FTZ R77, R77, R73 ;  /* 0x000000494d4d7221 */ /* 0x000fca0000010000 */
[----:B------:R-:W-:Y:S01]  /*2540*/  MOV R57, R77 ;  /* 0x0000004d00397202 */ /* 0x000fe20000000f00 */
[----:B------:R-:W-:-:S07]  /*2550*/  FADD.FTZ R75, R75, R74 ;  /* 0x0000004a4b4b7221 */ /* 0x000fce0000010000 */
[----:B------:R-:W-:Y:S05]  /*2560*/  WARPSYNC.COLLECTIVE R54, `(.L_x_4345) ;  /* 0x0000000036087348 */ /* 0x000fea0003c00000 */
[----:B------:R0:W1:Y:S02]  /*2570*/  SHFL.BFLY P0, R74, R57, R56, R55 ;  /* 0x0c000038394a7389 */ /* 0x0000640000000037 */
[----:B01----:R-:W-:Y:S05]  /*2580*/  ENDCOLLECTIVE ;  /* 0x000000000000791b */ /* 0x003fea0003800000 */
.L_x_4345:
[----:B------:R-:W-:Y:S01]  /*2590*/  MOV R57, R75 ;  /* 0x0000004b00397202 */ /* 0x000fe20000000f00 */
[----:B------:R-:W-:Y:S01]  /*25a0*/  HFMA2 R56, -RZ, RZ, 0, 2.384185791015625e-07 ;  /* 0x00000004ff387431 */ /* 0x000fe200000001ff */
[----:B------:R-:W-:-:S07]  /*25b0*/  MOV R76, R74 ;  /* 0x0000004a004c7202 */ /* 0x000fce0000000f00 */
[----:B------:R-:W-:Y:S05]  /*25c0*/  WARPSYNC.COLLECTIVE R54, `(.L_x_4346) ;  /* 0x0000000036087348 */ /* 0x000fea0003c00000 */
[----:B------:R0:W1:Y:S02]  /*25d0*/  SHFL.BFLY P0, R74, R57, R56, R55 ;  /* 0x0c000038394a7389 */ /* 0x0000640000000037 */
[----:B01----:R-:W-:Y:S05]  /*25e0*/  ENDCOLLECTIVE ;  /* 0x000000000000791b */ /* 0x003fea0003800000 */
.L_x_4346:
[----:B------:R-:W-:-:S05]  /*25f0*/  FADD.FTZ R77, R77, R76 ;  /* 0x0000004c4d4d7221 */ /* 0x000fca0000010000 */
[----:B------:R-:W-:Y:S01]  /*2600*/  MOV R57, R77 ;  /* 0x0000004d00397202 */ /* 0x000fe20000000f00 */
[----:B------:R-:W-:-:S07]  /*2610*/  FADD.FTZ R73, R75, R74 ;  /* 0x0000004a4b497221 */ /* 0x000fce0000010000 */
[----:B------:R-:W-:Y:S05]  /*2620*/  WARPSYNC.COLLECTIVE R54, `(.L_x_4347) ;  /* 0x0000000036087348 */ /* 0x000fea0003c00000 */
[----:B------:R0:W1:Y:S02]  /*2630*/  SHFL.BFLY P0, R74, R57, R56, R55 ;  /* 0x0c000038394a7389 */ /* 0x0000640000000037 */
[----:B01----:R-:W-:Y:S05]  /*2640*/  ENDCOLLECTIVE ;  /* 0x000000000000791b */ /* 0x003fea0003800000 */
.L_x_4347:
[----:B------:R-:W-:Y:S01]  /*2650*/  MOV R57, R73 ;  /* 0x0000004900397202 */ /* 0x000fe20000000f00 */
[----:B------:R-:W-:Y:S01]  /*2660*/  HFMA2 R56, -RZ, RZ, 0, 4.76837158203125e-07 ;  /* 0x00000008ff387431 */ /* 0x000fe200000001ff */
[----:B------:R-:W-:-:S07]  /*2670*/  MOV R76, R74 ;  /* 0x0000004a004c7202 */ /* 0x000fce0000000f00 */
[----:B------:R-:W-:Y:S05]  /*2680*/  WARPSYNC.COLLECTIVE R54, `(.L_x_4348) ;  /* 0x0000000036087348 */ /* 0x000fea0003c00000 */
[----:B------:R0:W1:Y:S02]  /*2690*/  SHFL.BFLY P0, R74, R57, R56, R55 ;  /* 0x0c000038394a7389 */ /* 0x0000640000000037 */
[----:B01----:R-:W-:Y:S05]  /*26a0*/  ENDCOLLECTIVE ;  /* 0x000000000000791b */ /* 0x003fea0003800000 */
.L_x_4348:
[----:B------:R-:W-:-:S05]  /*26b0*/  FADD.FTZ R77, R77, R76 ;  /* 0x0000004c4d4d7221 */ /* 0x000fca0000010000 */
[----:B------:R-:W-:Y:S01]  /*26c0*/  MOV R57, R77 ;  /* 0x0000004d00397202 */ /* 0x000fe20000000f00 */
[----:B------:R-:W-:-:S07]  /*26d0*/  FADD.FTZ R76, R73, R74 ;  /* 0x0000004a494c7221 */ /* 0x000fce0000010000 */
[----:B------:R-:W-:Y:S05]  /*26e0*/  WARPSYNC.COLLECTIVE R54, `(.L_x_4349) ;  /* 0x0000000036087348 */ /* 0x000fea0003c00000 */
[----:B------:R0:W1:Y:S02]  /*26f0*/  SHFL.BFLY P0, R74, R57, R56, R55 ;  /* 0x0c000038394a7389 */ /* 0x0000640000000037 */
[----:B01----:R-:W-:Y:S05]  /*2700*/  ENDCOLLECTIVE ;  /* 0x000000000000791b */ /* 0x003fea0003800000 */
.L_x_4349:
[----:B------:R-:W-:Y:S01]  /*2710*/  MOV R57, R76 ;  /* 0x0000004c00397202 */ /* 0x000fe20000000f00 */
[----:B------:R-:W-:Y:S01]  /*2720*/  HFMA2 R56, -RZ, RZ, 0, 9.5367431640625e-07 ;  /* 0x00000010ff387431 */ /* 0x000fe200000001ff */
[----:B------:R-:W-:-:S07]  /*2730*/  MOV R75, R74 ;  /* 0x0000004a004b7202 */ /* 0x000fce0000000f00 */
[----:B------:R-:W-:Y:S05]  /*2740*/  WARPSYNC.COLLECTIVE R54, `(.L_x_4350) ;  /* 0x0000000036087348 */ /* 0x000fea0003c00000 */
[----:B------:R0:W1:Y:S02]  /*2750*/  SHFL.BFLY P0, R74, R57, R56, R55 ;  /* 0x0c000038394a7389 */ /* 0x0000640000000037 */
[----:B01----:R-:W-:Y:S05]  /*2760*/  ENDCOLLECTIVE ;  /* 0x000000000000791b */ /* 0x003fea0003800000 */
.L_x_4350:
[----:B------:R-:W-:-:S05]  /*2770*/  FADD.FTZ R75, R77, R75 ;  /* 0x0000004b4d4b7221 */ /* 0x000fca0000010000 */
[----:B------:R-:W-:Y:S02]  /*2780*/  MOV R57, R75 ;  /* 0x0000004b00397202 */ /* 0x000fe40000000f00 */
[----:B------:R-:W-:-:S07]  /*2790*/  MOV R73, R74 ;  /* 0x0000004a00497202 */ /* 0x000fce0000000f00 */
[----:B------:R-:W-:Y:S05]  /*27a0*/  WARPSYNC.COLLECTIVE R54, `(.L_x_4351) ;  /* 0x0000000036087348 */ /* 0x000fea0003c00000 */
[----:B------:R0:W1:Y:S02]  /*27b0*/  SHFL.BFLY P0, R74, R57, R56, R55 ;  /* 0x0c000038394a7389 */ /* 0x0000640000000037 */
[----:B01----:R-:W-:Y:S05]  /*27c0*/  ENDCOLLECTIVE ;  /* 0x000000000000791b */ /* 0x003fea0003800000 */
.L_x_4351:
[----:B------:R-:W-:Y:S05]  /*27d0*/  BRA `(.L_x_4352) ;  /* 0xffffffe000c07947 */ /* 0x000fea000383ffff */
.L_x_4353:
        /* <DEDUP_REMOVED lines=10> */
.L_x_6479:


//--------------------- .text._ZN10layer_norm13ln_bwd_kernelINS_13Kernel_traitsIf6__halffS2_fjLj256ELj1ELj4ELj1ELj16ENS_18Kernel_traits_baseILj256EfS2_fS2_fjLj128EEEEELb0ELb1ELb0ELb0EEEvNS_9BwdParamsE --------------------------
	.section	.text._ZN10layer_norm13ln_bwd_kernelINS_13Kernel_traitsIf6__halffS2_fjLj256ELj1ELj4ELj1ELj16ENS_18Kernel_traits_baseILj256EfS2_fS2_fjLj128EEEEELb0ELb1ELb0ELb0EEEvNS_9BwdParamsE,"ax",@progbits
	.align	128
        .global         _ZN10layer_norm13ln_bwd_kernelINS_13Kernel_traitsIf6__halffS2_fjLj256ELj1ELj4ELj1ELj16ENS_18Kernel_traits_baseILj256EfS2_fS2_fjLj128EEEEELb0ELb1ELb0ELb0EEEvNS_9BwdParamsE
        .type           _ZN10layer_norm13ln_bwd_kernelINS_13Kernel_traitsIf6__halffS2_fjLj256ELj1ELj4ELj1ELj16ENS_18Kernel_traits_baseILj256EfS2_fS2_fjLj128EEEEELb0ELb1ELb0ELb0EEEvNS_9BwdParamsE,@function
        .size           _ZN10layer_norm13ln_bwd_kernelINS_13Kernel_traitsIf6__halffS2_fjLj256ELj1ELj4ELj1ELj16ENS_18Kernel_traits_baseILj256EfS2_fS2_fjLj128EEEEELb0ELb1ELb0ELb0EEEvNS_9BwdParamsE,(.L_x_6480 - _ZN10layer_norm13ln_bwd_kernelINS_13Kernel_traitsIf6__halffS2_fjLj256ELj1ELj4ELj1ELj16ENS_18Kernel_traits_baseILj256EfS2_fS2_fjLj128EEEEELb0ELb1ELb0ELb0EEEvNS_9BwdParamsE)
        .other          _ZN10layer_norm13ln_bwd_kernelINS_13Kernel_traitsIf6__halffS2_fjLj256ELj1ELj4ELj1ELj16ENS_18Kernel_traits_baseILj256EfS2_fS2_fjLj128EEEEELb0ELb1ELb0ELb0EEEvNS_9BwdParamsE,@"STO_CUDA_ENTRY STV_DEFAULT"
_ZN10layer_norm13ln_bwd_kernelINS_13Kernel_traitsIf6__halffS2_fjLj256ELj1ELj4ELj1ELj16ENS_18Kernel_traits_baseILj256EfS2_fS2_fjLj128EEEEELb0ELb1ELb0ELb0EEEvNS_9BwdParamsE:
.text._ZN10layer_norm13ln_bwd_kernelINS_13Kernel_traitsIf6__halffS2_fjLj256ELj1ELj4ELj1ELj16ENS_18Kernel_traits_baseILj256EfS2_fS2_fjLj128EEEEELb0ELb1ELb0ELb0EEEvNS_9BwdParamsE:
        /* <DEDUP_REMOVED lines=48> */
.L_x_4365:
        /* <DEDUP_REMOVED lines=16> */
[----:B--2---:R-:W-:Y:S01]  /*0400*/  MOV R67, RZ ;  /* 0x000000ff00437202 */ /* 0x004fe20000000f00 */
[----:B---3--:R-:W-:Y:S01]  /*0410*/  @P0 HADD2.F32 R76, -RZ, R86.H0_H0 ;  /* 0x20000056ff4c0230 */ /* 0x008fe20000004100 */
        /* <DEDUP_REMOVED lines=20> */
[--C-:B------:R-:W-:Y:S01]  /*0560*/  FADD.FTZ R84, R65, -R3.reuse ;  /* 0x8000000341547221 */ /* 0x100fe20000010000 */
[--C-:B0-----:R-:W-:Y:S01]  /*0570*/  FADD.FTZ R82, R66, -R3.reuse ;  /* 0x8000000342527221 */ /* 0x101fe20000010000 */
[--C-:B---3--:R-:W-:Y:S01]  /*0580*/  FADD.FTZ R92, R70, -R3.reuse ;  /* 0x80000003465c7221 */ /* 0x108fe20000010000 */
[--C-:B------:R-:W-:Y:S01]  /*0590*/  FADD.FTZ R88, R68, -R3.reuse ;  /* 0x8000000344587221 */ /* 0x100fe20000010000 */
[--C-:B------:R-:W-:Y:S01]  /*05a0*/  FADD.FTZ R90, R69, -R3.reuse ;  /* 0x80000003455a7221 */ /* 0x100fe20000010000 */
[--C-:B------:R-:W-:Y:S02]  /*05b0*/  HADD2.F32 R67, -RZ, R72.reuse.H0_H0 ;  /* 0x20000048ff437230 */ /* 0x100fe40000004100 */
[----:B------:R-:W-:Y:S01]  /*05c0*/  FADD.FTZ R70, R71, -R3 ;  /* 0x8000000347467221 */ /* 0x000fe20000010000 */
[----:B------:R-:W-:-:S02]  /*05d0*/  HADD2.F32 R72, -RZ, R72.H1_H1 ;  /* 0x30000048ff487230 */ /* 0x000fc40000004100 */
[C---:B-----5:R-:W-:Y:S01]  /*05e0*/  FMUL.FTZ R3, R77.reuse, R78 ;  /* 0x0000004e4d037220 */ /* 0x060fe20000410000 */
[C---:B------:R-:W-:Y:S01]  /*05f0*/  FMUL.FTZ R84, R77.reuse, R84 ;  /* 0x000000544d547220 */ /* 0x040fe20000410000 */
[----:B------:R-:W-:Y:S01]  /*0600*/  FMUL.FTZ R78, R16, R67 ;  /* 0x00000043104e7220 */ /* 0x000fe20000410000 */
[--C-:B------:R-:W-:Y:S02]  /*0610*/  HADD2.F32 R71, -RZ, R73.reuse.H0_H0 ;  /* 0x20000049ff477230 */ /* 0x100fe40000004100 */
[C---:B------:R-:W-:Y:S01]  /*0620*/  FMUL.FTZ R83, R77.reuse, R82 ;  /* 0x000000524d537220 */ /* 0x040fe20000410000 */
[----:B------:R-:W-:Y:S02]  /*0630*/  HADD2.F32 R68, -RZ, R73.H1_H1 ;  /* 0x30000049ff447230 */ /* 0x000fe40000004100 */
[----:B------:R-:W-:Y:S01]  /*0640*/  FMUL.FTZ R82, R77, R86 ;  /* 0x000000564d527220 */ /* 0x000fe20000410000 */
[--C-:B------:R-:W-:Y:S02]  /*0650*/  HADD2.F32 R69, -RZ, R75.reuse.H0_H0 ;  /* 0x2000004bff457230 */ /* 0x100fe40000004100 */
[----:B------:R-:W-:Y:S01]  /*0660*/  FADD.FTZ R48, R48, R67 ;  /* 0x0000004330307221 */ /* 0x000fe20000010000 */
[----:B------:R-:W-:-:S02]  /*0670*/  HADD2.F32 R64, -RZ, R75.H1_H1 ;  /* 0x3000004bff407230 */ /* 0x000fc40000004100 */
[----:B------:R-:W-:Y:S01]  /*0680*/  FFMA.FTZ R40, R3, R67, R40 ;  /* 0x0000004303287223 */ /* 0x000fe20000010028 */
[----:B------:R-:W-:Y:S01]  /*0690*/  FADD.FTZ R49, R49, R72 ;  /* 0x0000004831317221 */ /* 0x000fe20000010000 */
[-C--:B------:R-:W-:Y:S01]  /*06a0*/  FFMA.FTZ R41, R84, R72.reuse, R41 ;  /* 0x0000004854297223 */ /* 0x080fe20000010029 */
[----:B------:R-:W-:Y:S01]  /*06b0*/  FMUL.FTZ R75, R17, R72 ;  /* 0x00000048114b7220 */ /* 0x000fe20000410000 */
[----:B------:R-:W-:Y:S01]  /*06c0*/  FADD.FTZ R72, RZ, R78 ;  /* 0x0000004eff487221 */ /* 0x000fe20000010000 */
[----:B------:R-:W-:Y:S01]  /*06d0*/  FFMA.FTZ R67, R3, R78, RZ ;  /* 0x0000004e03437223 */ /* 0x000fe200000100ff */
[--C-:B------:R-:W-:Y:S02]  /*06e0*/  HADD2.F32 R65, -RZ, R74.reuse.H0_H0 ;  /* 0x2000004aff417230 */ /* 0x100fe40000004100 */
[----:B-1----:R-:W-:Y:S01]  /*06f0*/  FMUL.FTZ R81, R77, R88 ;  /* 0x000000584d517220 */ /* 0x002fe20000410000 */
[----:B------:R-:W-:Y:S02]  /*0700*/  HADD2.F32 R66, -RZ, R74.H1_H1 ;  /* 0x3000004aff427230 */ /* 0x000fe40000004100 */
        /* <DEDUP_REMOVED lines=32> */
[C---:B------:R-:W-:Y:S01]  /*0910*/  FFMA.FTZ R47, R70.reuse, R64, R47 ;  /* 0x00000040462f7223 */ /* 0x040fe2000001002f */
[----:B------:R-:W-:Y:S01]  /*0920*/  FADD.FTZ R67, R67, R68 ;  /* 0x0000004443437221 */ /* 0x000fe20000010000 */
[----:B------:R-:W-:-:S07]  /*0930*/  FFMA.FTZ R85, R70, R68, R85 ;  /* 0x0000004446557223 */ /* 0x000fce0000010055 */
.L_x_4357:
[----:B------:R-:W-:Y:S05]  /*0940*/  BSYNC.RECONVERGENT B1 ;  /* 0x0000000000017941 */ /* 0x000fea0003800200 */
.L_x_4356:
        /* <DEDUP_REMOVED lines=20> */
.L_x_4379:
        /* <DEDUP_REMOVED lines=18> */
[----:B------:R-:W-:-:S03]  /*0bb0*/  FFMA.FTZ R91, R83, R87, R86 ;  /* 0x00000057535b7223 */ /* 0x000fc60000010056 */
[----:B------:R-:W-:Y:S01]  /*0bc0*/  FADD.FTZ R88, R78, -R85 ;  /* 0x800000554e587221 */ /* 0x000fe20000010000 */
[----:B------:R-:W-:-:S03]  /*0bd0*/  FADD.FTZ R90, R74, -R91 ;  /* 0x8000005b4a5a7221 */ /* 0x000fc60000010000 */
[----:B-----5:R-:W-:Y:S01]  /*0be0*/  FMUL.FTZ R85, R77, R88 ;  /* 0x000000584d557220 */ /* 0x020fe20000410000 */
[----:B------:R-:W-:-:S03]  /*0bf0*/  HADD2.F32 R88, -RZ, R64.H0_H0 ;  /* 0x20000040ff587230 */ /* 0x000fc60000004100 */
[----:B------:R-:W-:-:S04]  /*0c00*/  FMUL.FTZ R85, R85, R76 ;  /* 0x0000004c55557220 */ /* 0x000fc80000410000 */
[----:B------:R-:W-:Y:S01]  /*0c10*/  FFMA.FTZ R32, R85, R88, R32 ;  /* 0x0000005855207223 */ /* 0x000fe20000010020 */
[----:B------:R-:W-:Y:S01]  /*0c20*/  FFMA.FTZ R88, R84, R87, R86 ;  /* 0x0000005754587223 */ /* 0x000fe20000010056 */
[----:B------:R-:W-:-:S03]  /*0c30*/  FMUL.FTZ R85, R24, R85 ;  /* 0x0000005518557220 */ /* 0x000fc60000410000 */
[----:B------:R-:W-:-:S04]  /*0c40*/  FADD.FTZ R88, R75, -R88 ;  /* 0x800000584b587221 */ /* 0x000fc80000010000 */
[----:B------:R-:W-:Y:S01]  /*0c50*/  FMUL.FTZ R89, R77, R88 ;  /* 0x000000584d597220 */ /* 0x000fe20000410000 */
[----:B------:R-:W-:-:S03]  /*0c60*/  HADD2.F32 R88, -RZ, R64.H1_H1 ;  /* 0x30000040ff587230 */ /* 0x000fc60000004100 */
[----:B------:R-:W-:Y:S01]  /*0c70*/  FMUL.FTZ R64, R89, R76 ;  /* 0x0000004c59407220 */ /* 0x000fe20000410000 */
[----:B------:R-:W-:-:S03]  /*0c80*/  FMUL.FTZ R89, R77, R90 ;  /* 0x0000005a4d597220 */ /* 0x000fc60000410000 */
[----:B------:R-:W-:Y:S01]  /*0c90*/  FFMA.FTZ R33, R64, R88, R33 ;  /* 0x0000005840217223 */ /* 0x000fe20000010021 */
[--C-:B------:R-:W-:Y:S02]  /*0ca0*/  HADD2.F32 R88, -RZ, R65.reuse.H0_H0 ;  /* 0x20000041ff587230 */ /* 0x100fe40000004100 */
[----:B------:R-:W-:Y:S01]  /*0cb0*/  FMUL.FTZ R89, R89, R76 ;  /* 0x0000004c59597220 */ /* 0x000fe20000410000 */
[----:B------:R-:W-:Y:S02]  /*0cc0*/  HADD2.F32 R65, -RZ, R65.H1_H1 ;  /* 0x30000041ff417230 */ /* 0x000fe40000004100 */
[----:B------:R-:W-:Y:S01]  /*0cd0*/  FMUL.FTZ R64, R25, R64 ;  /* 0x0000004019407220 */ /* 0x000fe20000410000 */
[----:B------:R-:W-:Y:S01]  /*0ce0*/  FFMA.FTZ R34, R89, R88, R34 ;  /* 0x0000005859227223 */ /* 0x000fe20000010022 */
[----:B------:R-:W-:Y:S01]  /*0cf0*/  FFMA.FTZ R88, R82, R87, R86 ;  /* 0x0000005752587223 */ /* 0x000fe20000010056 */
[----:B------:R-:W-:Y:S02]  /*0d00*/  FMUL.FTZ R89, R26, R89 ;  /* 0x000000591a597220 */ /* 0x000fe40000410000 */
[----:B------:R-:W-:Y:S01]  /*0d10*/  F2FP.F16.F32.PACK_AB R64, R64, R85 ;  /* 0x000000554040723e */ /* 0x000fe200000000ff */
[----:B------:R-:W-:-:S04]  /*0d20*/  FADD.FTZ R88, R73, -R88 ;  /* 0x8000005849587221 */ /* 0x000fc80000010000 */
[----:B------:R-:W-:-:S04]  /*0d30*/  FMUL.FTZ R91, R77, R88 ;  /* 0x000000584d5b7220 */ /* 0x000fc80000410000 */
[----:B------:R-:W-:-:S04]  /*0d40*/  FMUL.FTZ R88, R91, R76 ;  /* 0x0000004c5b587220 */ /* 0x000fc80000410000 */
[----:B------:R-:W-:Y:S01]  /*0d50*/  FFMA.FTZ R35, R88, R65, R35 ;  /* 0x0000004158237223 */ /* 0x000fe20000010023 */
[----:B------:R-:W-:Y:S01]  /*0d60*/  FFMA.FTZ R65, R81, R87, R86 ;  /* 0x0000005751417223 */ /* 0x000fe20000010056 */
[----:B------:R-:W-:-:S03]  /*0d70*/  FMUL.FTZ R88, R27, R88 ;  /* 0x000000581b587220 */ /* 0x000fc60000410000 */
[----:B------:R-:W-:-:S04]  /*0d80*/  FADD.FTZ R90, R72, -R65 ;  /* 0x80000041485a7221 */ /* 0x000fc80000010000 */
[----:B------:R-:W-:Y:S01]  /*0d90*/  FMUL.FTZ R65, R77, R90 ;  /* 0x0000005a4d417220 */ /* 0x000fe20000410000 */
        /* <DEDUP_REMOVED lines=8> */
[----:B------:R-:W-:-:S04]  /*0e20*/  FMUL.FTZ R66, R91, R76 ;  /* 0x0000004c5b427220 */ /* 0x000fc80000410000 */
[----:B------:R-:W-:Y:S01]  /*0e30*/  FFMA.FTZ R37, R66, R90, R37 ;  /* 0x0000005a42257223 */ /* 0x000fe20000010025 */
[-CC-:B------:R-:W-:Y:S01]  /*0e40*/  FFMA.FTZ R90, R79, R87.reuse, R86.reuse ;  /* 0x000000574f5a7223 */ /* 0x180fe20000010056 */
[----:B------:R-:W-:Y:S01]  /*0e50*/  FFMA.FTZ R87, R70, R87, R86 ;  /* 0x0000005746577223 */ /* 0x000fe20000010056 */
[----:B------:R-:W-:Y:S02]  /*0e60*/  FMUL.FTZ R66, R29, R66 ;  /* 0x000000421d427220 */ /* 0x000fe40000410000 */
[----:B------:R-:W-:Y:S01]  /*0e70*/  FADD.FTZ R90, R69, -R90 ;  /* 0x8000005a455a7221 */ /* 0x000fe20000010000 */
[----:B------:R-:W-:Y:S02]  /*0e80*/  FADD.FTZ R86, R68, -R87 ;  /* 0x8000005744567221 */ /* 0x000fe40000010000 */
[----:B------:R-:W-:Y:S01]  /*0e90*/  F2FP.F16.F32.PACK_AB R66, R66, R65 ;  /* 0x000000414242723e */ /* 0x000fe200000000ff */
[C---:B------:R-:W-:Y:S01]  /*0ea0*/  FMUL.FTZ R87, R77.reuse, R90 ;  /* 0x0000005a4d577220 */ /* 0x040fe20000410000 */
[----:B------:R-:W-:Y:S01]  /*0eb0*/  FMUL.FTZ R77, R77, R86 ;  /* 0x000000564d4d7220 */ /* 0x000fe20000410000 */
[----:B------:R-:W-:-:S02]  /*0ec0*/  F2FP.F16.F32.PACK_AB R65, R88, R89 ;  /* 0x000000595841723e */ /* 0x000fc400000000ff */
[-C--:B------:R-:W-:Y:S01]  /*0ed0*/  FMUL.FTZ R87, R87, R76.reuse ;  /* 0x0000004c57577220 */ /* 0x080fe20000410000 */
[----:B------:R-:W-:Y:S01]  /*0ee0*/  FMUL.FTZ R86, R77, R76 ;  /* 0x0000004c4d567220 */ /* 0x000fe20000410000 */
[--C-:B------:R-:W-:Y:S02]  /*0ef0*/  HADD2.F32 R76, -RZ, R67.reuse.H0_H0 ;  /* 0x20000043ff4c7230 */ /* 0x100fe40000004100 */
[----:B------:R-:W-:-:S03]  /*0f00*/  HADD2.F32 R67, -RZ, R67.H1_H1 ;  /* 0x30000043ff437230 */ /* 0x000fc60000004100 */
[----:B------:R-:W-:Y:S02]  /*0f10*/  FFMA.FTZ R38, R87, R76, R38 ;  /* 0x0000004c57267223 */ /* 0x000fe40000010026 */
[----:B------:R-:W-:Y:S01]  /*0f20*/  FFMA.FTZ R39, R86, R67, R39 ;  /* 0x0000004356277223 */ /* 0x000fe20000010027 */
[----:B------:R-:W-:Y:S01]  /*0f30*/  FMUL.FTZ R67, R30, R87 ;  /* 0x000000571e437220 */ /* 0x000fe20000410000 */
[----:B------:R-:W-:-:S05]  /*0f40*/  FMUL.FTZ R86, R31, R86 ;  /* 0x000000561f567220 */ /* 0x000fca0000410000 */
[----:B------:R-:W-:Y:S01]  /*0f50*/  F2FP.F16.F32.PACK_AB R67, R86, R67 ;  /* 0x000000435643723e */ /* 0x000fe200000000ff */
[----:B------:R-:W-:Y:S06]  /*0f60*/  BRA `(.L_x_4363) ;  /* 0x0000000800e47947 */ /* 0x000fec0003800000 */
.L_x_4362:
        /* <DEDUP_REMOVED lines=26> */
[--C-:B------:R-:W-:Y:S02]  /*1110*/  HADD2.F32 R86, -RZ, R65.reuse.H0_H0 ;  /* 0x20000041ff567230 */ /* 0x100fe40000004100 */
[----:B------:R-:W-:Y:S02]  /*1120*/  HADD2.F32 R65, -RZ, R65.H1_H1 ;  /* 0x30000041ff417230 */ /* 0x000fe40000004100 */
[----:B------:R-:W-:Y:S01]  /*1130*/  FFMA.FTZ R32, R77, R85, R32 ;  /* 0x000000554d207223 */ /* 0x000fe20000010020 */
[----:B------:R-:W-:Y:S02]  /*1140*/  HADD2.F32 R85, -RZ, R64.H1_H1 ;  /* 0x30000040ff557230 */ /* 0x000fe40000004100 */
[----:B------:R-:W-:Y:S01]  /*1150*/  FMUL.FTZ R64, R61, R76 ;  /* 0x0000004c3d407220 */ /* 0x000fe20000410000 */
[----:B------:R-:W-:Y:S02]  /*1160*/  HADD2.F32 R87, -RZ, R66.H0_H0 ;  /* 0x20000042ff577230 */ /* 0x000fe40000004100 */
[----:B------:R-:W-:Y:S01]  /*1170*/  FMUL.FTZ R77, R24, R77 ;  /* 0x0000004d184d7220 */ /* 0x000fe20000410000 */
[----:B------:R-:W-:-:S02]  /*1180*/  HADD2.F32 R88, -RZ, R67.H0_H0 ;  /* 0x20000043ff587230 */ /* 0x000fc40000004100 */
[----:B------:R-:W-:Y:S01]  /*1190*/  FFMA.FTZ R33, R64, R85, R33 ;  /* 0x0000005540217223 */ /* 0x000fe20000010021 */
[----:B------:R-:W-:Y:S01]  /*11a0*/  FMUL.FTZ R85, R62, R76 ;  /* 0x0000004c3e557220 */ /* 0x000fe20000410000 */
[----:B------:R-:W-:Y:S02]  /*11b0*/  HADD2.F32 R66, -RZ, R66.H1_H1 ;  /* 0x30000042ff427230 */ /* 0x000fe40000004100 */
[----:B------:R-:W-:Y:S01]  /*11c0*/  FMUL.FTZ R64, R25, R64 ;  /* 0x0000004019407220 */ /* 0x000fe20000410000 */
[----:B------:R-:W-:Y:S02]  /*11d0*/  HADD2.F32 R67, -RZ, R67.H1_H1 ;  /* 0x30000043ff437230 */ /* 0x000fe40000004100 */
[----:B------:R-:W-:Y:S01]  /*11e0*/  FFMA.FTZ R34, R85, R86, R34 ;  /* 0x0000005655227223 */ /* 0x000fe20000010022 */
[----:B------:R-:W-:Y:S01]  /*11f0*/  FMUL.FTZ R86, R63, R76 ;  /* 0x0000004c3f567220 */ /* 0x000fe20000410000 */
[----:B------:R-:W-:Y:S01]  /*1200*/  FMUL.FTZ R85, R26, R85 ;  /* 0x000000551a557220 */ /* 0x000fe20000410000 */
[----:B------:R-:W-:-:S02]  /*1210*/  F2FP.F16.F32.PACK_AB R64, R64, R77 ;  /* 0x0000004d4040723e */ /* 0x000fc400000000ff */
[----:B------:R-:W-:Y:S01]  /*1220*/  FFMA.FTZ R35, R86, R65, R35 ;  /* 0x0000004156237223 */ /* 0x000fe20000010023 */
[----:B------:R-:W-:Y:S01]  /*1230*/  FMUL.FTZ R65, R56, R76 ;  /* 0x0000004c38417220 */ /* 0x000fe20000410000 */
[----:B------:R-:W-:-:S03]  /*1240*/  FMUL.FTZ R86, R27, R86 ;  /* 0x000000561b567220 */ /* 0x000fc60000410000 */
[----:B------:R-:W-:Y:S01]  /*1250*/  FFMA.FTZ R36, R65, R87, R36 ;  /* 0x0000005741247223 */ /* 0x000fe20000010024 */
[----:B------:R-:W-:-:S04]  /*1260*/  FMUL.FTZ R87, R58, R76 ;  /* 0x0000004c3a577220 */ /* 0x000fc80000410000 */
        /* <DEDUP_REMOVED lines=8> */
[----:B------:R-:W-:-:S03]  /*12f0*/  FMUL.FTZ R88, R31, R88 ;  /* 0x000000581f587220 */ /* 0x000fc60000410000 */
[----:B------:R-:W-:Y:S02]  /*1300*/  F2FP.F16.F32.PACK_AB R66, R65, R66 ;  /* 0x000000424142723e */ /* 0x000fe400000000ff */
[----:B------:R-:W-:Y:S02]  /*1310*/  F2FP.F16.F32.PACK_AB R67, R88, R67 ;  /* 0x000000435843723e */ /* 0x000fe400000000ff */
[----:B------:R-:W-:Y:S01]  /*1320*/  F2FP.F16.F32.PACK_AB R65, R86, R85 ;  /* 0x000000555641723e */ /* 0x000fe200000000ff */
[----:B------:R-:W-:Y:S06]  /*1330*/  BRA `(.L_x_4363) ;  /* 0x0000000400f07947 */ /* 0x000fec0003800000 */
.L_x_4361:
[----:B------:R-:W-:-:S04]  /*1340*/  UISETP.NE.U32.AND UP0, UPT, UR4, URZ, UPT ;  /* 0x000000ff0400728c */ /* 0x000fc8000bf05070 */
[----:B------:R-:W-:-:S09]  /*1350*/  UISETP.NE.AND.EX UP0, UPT, UR5, URZ, UPT, UP0 ;  /* 0x000000ff0500728c */ /* 0x000fd2000bf05300 */
[----:B------:R-:W-:Y:S05]  /*1360*/  BRA.U UP0, `(.L_x_4364) ;  /* 0x0000000100f47547 */ /* 0x000fea000b800000 */
[-CC-:B------:R-:W-:Y:S01]  /*1370*/  FFMA.FTZ R85, R3, R87.reuse, R86.reuse ;  /* 0x0000005703557223 */ /* 0x180fe20000010056 */
[-CC-:B------:R-:W-:Y:S01]  /*1380*/  FFMA.FTZ R88, R84, R87.reuse, R86.reuse ;  /* 0x0000005754587223 */ /* 0x180fe20000010056 */
[----:B-----5:R-:W-:Y:S02]  /*1390*/  HADD2.F32 R89, -RZ, R64.H0_H0 ;  /* 0x20000040ff597230 */ /* 0x020fe40000004100 */
[----:B------:R-:W-:Y:S01]  /*13a0*/  FFMA.FTZ R91, R83, R87, R86 ;  /* 0x00000057535b7223 */ /* 0x000fe20000010056 */
[----:B------:R-:W-:Y:S01]  /*13b0*/  FADD.FTZ R85, R78, -R85 ;  /* 0x800000554e557221 */ /* 0x000fe20000010000 */
[----:B------:R-:W-:Y:S01]  /*13c0*/  FADD.FTZ R88, R75, -R88 ;  /* 0x800000584b587221 */ /* 0x000fe20000010000 */
[----:B------:R-:W-:Y:S02]  /*13d0*/  HADD2.F32 R90, -RZ, R65.H1_H1 ;  /* 0x30000041ff5a7230 */ /* 0x000fe40000004100 */
[----:B------:R-:W-:Y:S01]  /*13e0*/  FADD.FTZ R91, R74, -R91 ;  /* 0x8000005b4a5b7221 */ /* 0x000fe20000010000 */
[----:B------:R-:W-:-:S04]  /*13f0*/  FFMA.FTZ R85, R77, R85, R12 ;  /* 0x000000554d557223 */ /* 0x000fc8000001000c */
[----:B------:R-:W-:-:S04]  /*1400*/  FMUL.FTZ R85, R85, R76 ;  /* 0x0000004c55557220 */ /* 0x000fc80000410000 */
[-C--:B------:R-:W-:Y:S01]  /*1410*/  FFMA.FTZ R32, R89, R85.reuse, R32 ;  /* 0x0000005559207223 */ /* 0x080fe20000010020 */
[----:B------:R-:W-:Y:S01]  /*1420*/  FFMA.FTZ R89, R77, R88, R13 ;  /* 0x000000584d597223 */ /* 0x000fe2000001000d */
[----:B------:R-:W-:Y:S02]  /*1430*/  HADD2.F32 R88, -RZ, R64.H1_H1 ;  /* 0x30000040ff587230 */ /* 0x000fe40000004100 */
[----:B------:R-:W-:Y:S01]  /*1440*/  FMUL.FTZ R85, R24, R85 ;  /* 0x0000005518557220 */ /* 0x000fe20000410000 */
[----:B------:R-:W-:Y:S01]  /*1450*/  FMUL.FTZ R64, R89, R76 ;  /* 0x0000004c59407220 */ /* 0x000fe20000410000 */
[----:B------:R-:W-:Y:S01]  /*1460*/  FFMA.FTZ R89, R77, R91, R14 ;  /* 0x0000005b4d597223 */ /* 0x000fe2000001000e */
[----:B------:R-:W-:Y:S02]  /*1470*/  HADD2.F32 R91, -RZ, R65.H0_H0 ;  /* 0x20000041ff5b7230 */ /* 0x000fe40000004100 */
[-CC-:B------:R-:W-:Y:S01]  /*1480*/  FFMA.FTZ R65, R81, R87.reuse, R86.reuse ;  /* 0x0000005751417223 */ /* 0x180fe20000010056 */
[----:B------:R-:W-:Y:S01]  /*1490*/  FFMA.FTZ R33, R88, R64, R33 ;  /* 0x0000004058217223 */ /* 0x000fe20000010021 */
[----:B------:R-:W-:Y:S01]  /*14a0*/  FFMA.FTZ R88, R82, R87, R86 ;  /* 0x0000005752587223 */ /* 0x000fe20000010056 */
[----:B------:R-:W-:Y:S01]  /*14b0*/  FMUL.FTZ R89, R89, R76 ;  /* 0x0000004c59597220 */ /* 0x000fe20000410000 */
[----:B------:R-:W-:Y:S01]  /*14c0*/  FADD.FTZ R65, R72, -R65 ;  /* 0x8000004148417221 */ /* 0x000fe20000010000 */
[----:B------:R-:W-:Y:S01]  /*14d0*/  FMUL.FTZ R64, R25, R64 ;  /* 0x0000004019407220 */ /* 0x000fe20000410000 */
[----:B------:R-:W-:Y:S01]  /*14e0*/  FADD.FTZ R88, R73, -R88 ;  /* 0x8000005849587221 */ /* 0x000fe20000010000 */
[----:B------:R-:W-:Y:S01]  /*14f0*/  FFMA.FTZ R34, R91, R89, R34 ;  /* 0x000000595b227223 */ /* 0x000fe20000010022 */
[C---:B------:R-:W-:Y:S01]  /*1500*/  FFMA.FTZ R65, R77.reuse, R65, R8 ;  /* 0x000000414d417223 */ /* 0x040fe20000010008 */
[----:B------:R-:W-:Y:S01]  /*1510*/  FMUL.FTZ R89, R26, R89 ;  /* 0x000000591a597220 */ /* 0x000fe20000410000 */
[----:B------:R-:W-:Y:S01]  /*1520*/  FFMA.FTZ R91, R77, R88, R15 ;  /* 0x000000584d5b7223 */ /* 0x000fe2000001000f */
[----:B------:R-:W-:Y:S01]  /*1530*/  F2FP.F16.F32.PACK_AB R64, R64, R85 ;  /* 0x000000554040723e */ /* 0x000fe200000000ff */
[----:B------:R-:W-:-:S02]  /*1540*/  FMUL.FTZ R65, R65, R76 ;  /* 0x0000004c41417220 */ /* 0x000fc40000410000 */
[----:B------:R-:W-:Y:S01]  /*1550*/  FMUL.FTZ R88, R91, R76 ;  /* 0x0000004c5b587220 */ /* 0x000fe20000410000 */
[----:B------:R-:W-:-:S03]  /*1560*/  HADD2.F32 R91, -RZ, R66.H0_H0 ;  /* 0x20000042ff5b7230 */ /* 0x000fc60000004100 */
[-C--:B------:R-:W-:Y:S01]  /*1570*/  FFMA.FTZ R35, R90, R88.reuse, R35 ;  /* 0x000000585a237223 */ /* 0x080fe20000010023 */
[----:B------:R-:W-:Y:S01]  /*1580*/  FFMA.FTZ R90, R80, R87, R86 ;  /* 0x00000057505a7223 */ /* 0x000fe20000010056 */
[-C--:B------:R-:W-:Y:S01]  /*1590*/  FFMA.FTZ R36, R91, R65.reuse, R36 ;  /* 0x000000415b247223 */ /* 0x080fe20000010024 */
[----:B------:R-:W-:Y:S01]  /*15a0*/  FMUL.FTZ R65, R28, R65 ;  /* 0x000000411c417220 */ /* 0x000fe20000410000 */
[----:B------:R-:W-:Y:S01]  /*15b0*/  FMUL.FTZ R88, R27, R88 ;  /* 0x000000581b587220 */ /* 0x000fe20000410000 */
[----:B------:R-:W-:-:S04]  /*15c0*/  FADD.FTZ R90, R71, -R90 ;  /* 0x8000005a475a7221 */ /* 0x000fc80000010000 */
[----:B------:R-:W-:Y:S01]  /*15d0*/  FFMA.FTZ R91, R77, R90, R9 ;  /* 0x0000005a4d5b7223 */ /* 0x000fe20000010009 */
[----:B------:R-:W-:-:S03]  /*15e0*/  HADD2.F32 R90, -RZ, R66.H1_H1 ;  /* 0x30000042ff5a7230 */ /* 0x000fc60000004100 */
[----:B------:R-:W-:Y:S01]  /*15f0*/  FMUL.FTZ R66, R91, R76 ;  /* 0x0000004c5b427220 */ /* 0x000fe20000410000 */
[----:B------:R-:W-:-:S03]  /*1600*/  FFMA.FTZ R91, R70, R87, R86 ;  /* 0x00000057465b7223 */ /* 0x000fc60000010056 */
[-C--:B------:R-:W-:Y:S01]  /*1610*/  FFMA.FTZ R37, R90, R66.reuse, R37 ;  /* 0x000000425a257223 */ /* 0x080fe20000010025 */
[----:B------:R-:W-:Y:S01]  /*1620*/  FFMA.FTZ R90, R79, R87, R86 ;  /* 0x000000574f5a7223 */ /* 0x000fe20000010056 */
[----:B------:R-:W-:Y:S01]  /*1630*/  FADD.FTZ R86, R68, -R91 ;  /* 0x8000005b44567221 */ /* 0x000fe20000010000 */
[----:B------:R-:W-:Y:S02]  /*1640*/  FMUL.FTZ R66, R29, R66 ;  /* 0x000000421d427220 */ /* 0x000fe40000410000 */
[----:B------:R-:W-:-:S03]  /*1650*/  FADD.FTZ R87, R69, -R90 ;  /* 0x8000005a45577221 */ /* 0x000fc60000010000 */
[----:B------:R-:W-:Y:S01]  /*1660*/  F2FP.F16.F32.PACK_AB R66, R66, R65 ;  /* 0x000000414242723e */ /* 0x000fe200000000ff */
[C---:B------:R-:W-:Y:S01]  /*1670*/  FFMA.FTZ R87, R77.reuse, R87, R10 ;  /* 0x000000574d577223 */ /* 0x040fe2000001000a */
[----:B------:R-:W-:Y:S01]  /*1680*/  FFMA.FTZ R77, R77, R86, R11 ;  /* 0x000000564d4d7223 */ /* 0x000fe2000001000b */
[--C-:B------:R-:W-:Y:S01]  /*1690*/  HADD2.F32 R86, -RZ, R67.reuse.H1_H1 ;  /* 0x30000043ff567230 */ /* 0x100fe20000004100 */
[----:B------:R-:W-:Y:S01]  /*16a0*/  F2FP.F16.F32.PACK_AB R65, R88, R89 ;  /* 0x000000595841723e */ /* 0x000fe200000000ff */
[-C--:B------:R-:W-:Y:S01]  /*16b0*/  FMUL.FTZ R87, R87, R76.reuse ;  /* 0x0000004c57577220 */ /* 0x080fe20000410000 */
[----:B------:R-:W-:Y:S01]  /*16c0*/  FMUL.FTZ R76, R77, R76 ;  /* 0x0000004c4d4c7220 */ /* 0x000fe20000410000 */
[----:B------:R-:W-:Y:S02]  /*16d0*/  HADD2.F32 R77, -RZ, R67.H0_H0 ;  /* 0x20000043ff4d7230 */ /* 0x000fe40000004100 */
[-C--:B------:R-:W-:Y:S01]  /*16e0*/  FMUL.FTZ R67, R30, R87.reuse ;  /* 0x000000571e437220 */ /* 0x080fe20000410000 */
[-C--:B------:R-:W-:Y:S01]  /*16f0*/  FFMA.FTZ R39, R86, R76.reuse, R39 ;  /* 0x0000004c56277223 */ /* 0x080fe20000010027 */
[----:B------:R-:W-:Y:S01]  /*1700*/  FMUL.FTZ R76, R31, R76 ;  /* 0x0000004c1f4c7220 */ /* 0x000fe20000410000 */
[----:B------:R-:W-:-:S04]  /*1710*/  FFMA.FTZ R38, R77, R87, R38 ;  /* 0x000000574d267223 */ /* 0x000fc80000010026 */
[----:B------:R-:W-:Y:S01]  /*1720*/  F2FP.F16.F32.PACK_AB R67, R76, R67 ;  /* 0x000000434c43723e */ /* 0x000fe200000000ff */
[----:B------:R-:W-:Y:S06]  /*1730*/  BRA `(.L_x_4363) ;  /* 0x0000000000f07947 */ /* 0x000fec0003800000 */
.L_x_4364:
        /* <DEDUP_REMOVED lines=24> */
[----:B------:R-:W-:-:S02]  /*18c0*/  HADD2.F32 R85, -RZ, R64.H0_H0 ;  /* 0x20000040ff557230 */ /* 0x000fc40000004100 */
[-C--:B------:R-:W-:Y:S01]  /*18d0*/  FMUL.FTZ R77, R60, R76.reuse ;  /* 0x0000004c3c4d7220 */ /* 0x080fe20000410000 */
[--C-:B------:R-:W-:Y:S02]  /*18e0*/  HADD2.F32 R87, -RZ, R65.reuse.H0_H0 ;  /* 0x20000041ff577230 */ /* 0x100fe40000004100 */
[----:B------:R-:W-:Y:S02]  /*18f0*/  HADD2.F32 R86, -RZ, R64.H1_H1 ;  /* 0x30000040ff567230 */ /* 0x000fe40000004100 */
[----:B------:R-:W-:Y:S01]  /*1900*/  FFMA.FTZ R32, R85, R77, R32 ;  /* 0x0000004d55207223 */ /* 0x000fe20000010020 */
[-C--:B------:R-:W-:Y:S01]  /*1910*/  FMUL.FTZ R85, R62, R76.reuse ;  /* 0x0000004c3e557220 */ /* 0x080fe20000410000 */
[-C--:B------:R-:W-:Y:S01]  /*1920*/  FMUL.FTZ R64, R61, R76.reuse ;  /* 0x0000004c3d407220 */ /* 0x080fe20000410000 */
[----:B------:R-:W-:Y:S02]  /*1930*/  HADD2.F32 R88, -RZ, R65.H1_H1 ;  /* 0x30000041ff587230 */ /* 0x000fe40000004100 */
[----:B------:R-:W-:Y:S01]  /*1940*/  FMUL.FTZ R65, R56, R76 ;  /* 0x0000004c38417220 */ /* 0x000fe20000410000 */
[----:B------:R-:W-:Y:S01]  /*1950*/  FFMA.FTZ R34, R87, R85, R34 ;  /* 0x0000005557227223 */ /* 0x000fe20000010022 */
[----:B------:R-:W-:Y:S01]  /*1960*/  FFMA.FTZ R33, R86, R64, R33 ;  /* 0x0000004056217223 */ /* 0x000fe20000010021 */
[----:B------:R-:W-:-:S02]  /*1970*/  HADD2.F32 R87, -RZ, R66.H0_H0 ;  /* 0x20000042ff577230 */ /* 0x000fc40000004100 */
[----:B------:R-:W-:Y:S01]  /*1980*/  FMUL.FTZ R86, R63, R76 ;  /* 0x0000004c3f567220 */ /* 0x000fe20000410000 */
[----:B------:R-:W-:Y:S02]  /*1990*/  HADD2.F32 R66, -RZ, R66.H1_H1 ;  /* 0x30000042ff427230 */ /* 0x000fe40000004100 */
[----:B------:R-:W-:Y:S01]  /*19a0*/  FMUL.FTZ R77, R24, R77 ;  /* 0x0000004d184d7220 */ /* 0x000fe20000410000 */
[--C-:B------:R-:W-:Y:S02]  /*19b0*/  HADD2.F32 R90, -RZ, R67.reuse.H1_H1 ;  /* 0x30000043ff5a7230 */ /* 0x100fe40000004100 */
[----:B------:R-:W-:Y:S01]  /*19c0*/  FFMA.FTZ R35, R88, R86, R35 ;  /* 0x0000005658237223 */ /* 0x000fe20000010023 */
[----:B------:R-:W-:Y:S01]  /*19d0*/  FFMA.FTZ R36, R87, R65, R36 ;  /* 0x0000004157247223 */ /* 0x000fe20000010024 */
[-C--:B------:R-:W-:Y:S01]  /*19e0*/  FMUL.FTZ R87, R58, R76.reuse ;  /* 0x0000004c3a577220 */ /* 0x080fe20000410000 */
[-C--:B------:R-:W-:Y:S01]  /*19f0*/  FMUL.FTZ R88, R59, R76.reuse ;  /* 0x0000004c3b587220 */ /* 0x080fe20000410000 */
[----:B------:R-:W-:Y:S01]  /*1a00*/  FMUL.FTZ R76, R57, R76 ;  /* 0x0000004c394c7220 */ /* 0x000fe20000410000 */
[----:B------:R-:W-:-:S02]  /*1a10*/  HADD2.F32 R89, -RZ, R67.H0_H0 ;  /* 0x20000043ff597230 */ /* 0x000fc40000004100 */
        /* <DEDUP_REMOVED lines=8> */
[----:B------:R-:W-:Y:S01]  /*1aa0*/  FMUL.FTZ R64, R25, R64 ;  /* 0x0000004019407220 */ /* 0x000fe20000410000 */
[----:B------:R-:W-:Y:S01]  /*1ab0*/  F2FP.F16.F32.PACK_AB R66, R65, R66 ;  /* 0x000000424142723e */ /* 0x000fe200000000ff */
[----:B------:R-:W-:Y:S01]  /*1ac0*/  FFMA.FTZ R38, R89, R87, R38 ;  /* 0x0000005759267223 */ /* 0x000fe20000010026 */
[----:B------:R-:W-:-:S02]  /*1ad0*/  F2FP.F16.F32.PACK_AB R67, R88, R67 ;  /* 0x000000435843723e */ /* 0x000fc400000000ff */
[----:B------:R-:W-:Y:S02]  /*1ae0*/  F2FP.F16.F32.PACK_AB R65, R86, R85 ;  /* 0x000000555641723e */ /* 0x000fe400000000ff */
[----:B------:R-:W-:-:S07]  /*1af0*/  F2FP.F16.F32.PACK_AB R64, R64, R77 ;  /* 0x0000004d4040723e */ /* 0x000fce00000000ff */
.L_x_4363:
        /* <DEDUP_REMOVED lines=9> */
.L_x_4360:
[----:B------:R-:W-:Y:S05]  /*1b90*/  BSYNC.RECONVERGENT B1 ;  /* 0x0000000000017941 */ /* 0x000fea0003800200 */
.L_x_4359:
[----:B--2---:R-:W2:Y:S02]  /*1ba0*/  LDC.64 R64, c[0x0][0x380] ;  /* 0x0000e000ff407b82 */ /* 0x004ea40000000a00 */
[----:B--2---:R-:W-:-:S04]  /*1bb0*/  LEA R4, R64, R4, 0x2 ;  /* 0x0000000440047211 */ /* 0x004fc800078e10ff */
[----:B------:R-:W-:-:S13]  /*1bc0*/  ISETP.GE.AND P1, PT, R4, R65, PT ;  /* 0x000000410400720c */ /* 0x000fda0003f26270 */
[----:B------:R-:W-:Y:S05]  /*1bd0*/  @!P1 BRA `(.L_x_4365) ;  /* 0xffffffe400c89947 */ /* 0x000fea000383ffff */
.L_x_4355:
[----:B------:R-:W-:Y:S05]  /*1be0*/  BSYNC B0 ;  /* 0x0000000000007941 */ /* 0x000fea0003800000 */
.L_x_4354:
        /* <DEDUP_REMOVED lines=100> */
.L_x_4367:
[----:B------:R-:W-:Y:S05]  /*2230*/  BSYNC.RECONVERGENT B0 ;  /* 0x0000000000007941 */ /* 0x000fea0003800200 */
.L_x_4366:
        /* <DEDUP_REMOVED lines=11> */
.L_x_4358:
[----:B------:R-:W-:Y:S01]  /*22f0*/  HFMA2 R66, -RZ, RZ, 0, 5.9604644775390625e-08 ;  /* 0x00000001ff427431 */ /* 0x000fe200000001ff */
[----:B------:R-:W-:Y:S01]  /*2300*/  BSSY B1, `(.L_x_4368) ;  /* 0x0000006000017945 */ /* 0x000fe20003800000 */
[----:B------:R-:W-:Y:S02]  /*2310*/  MOV R65, 0x1f ;  /* 0x0000001f00417802 */ /* 0x000fe40000000f00 */
[----:B------:R-:W-:-:S07]  /*2320*/  MOV R64, 0xffffffff ;  /* 0xffffffff00407802 */ /* 0x000fce0000000f00 */
[----:B-1---5:R-:W-:Y:S05]  /*2330*/  WARPSYNC.COLLECTIVE R64, `(.L_x_4369) ;  /* 0x0000000040087348 */ /* 0x022fea0003c00000 */
[----:B------:R0:W2:Y:S02]  /*2340*/  SHFL.BFLY P1, R93, R67, R66, R65 ;  /* 0x0c000042435d7389 */ /* 0x0000a40000020041 */
[----:B012--5:R-:W-:Y:S05]  /*2350*/  ENDCOLLECTIVE ;  /* 0x000000000000791b */ /* 0x027fea0003800000 */
.L_x_4369:
[----:B------:R-:W-:Y:S05]  /*2360*/  BSYNC B1 ;  /* 0x0000000000017941 */ /* 0x000fea0003800000 */
.L_x_4368:
        /* <DEDUP_REMOVED lines=9> */
.L_x_4370:
[----:B------:R-:W-:Y:S01]  /*2400*/  MOV R67, R87 ;  /* 0x0000005700437202 */ /* 0x000fe20000000f00 */
[----:B------:R-:W-:Y:S01]  /*2410*/  HFMA2 R66, -RZ, RZ, 0, 1.1920928955078125e-07 ;  /* 0x00000002ff427431 */ /* 0x000fe200000001ff */
[----:B------:R-:W-:-:S07]  /*2420*/  MOV R86, R93 ;  /* 0x0000005d00567202 */ /* 0x000fce0000000f00 */
[----:B------:R-:W-:Y:S05]  /*2430*/  WARPSYNC.COLLECTIVE R64, `(.L_x_4371) ;  /* 0x0000000040087348 */ /* 0x000fea0003c00000 */
[----:B------:R0:W1:Y:S02]  /*2440*/  SHFL.BFLY P1, R93, R67, R66, R65 ;  /* 0x0c000042435d7389 */ /* 0x0000640000020041 */
[----:B01----:R-:W-:Y:S05]  /*2450*/  ENDCOLLECTIVE ;  /* 0x000000000000791b */ /* 0x003fea0003800000 */
.L_x_4371:
[----:B------:R-:W-:-:S05]  /*2460*/  FADD.FTZ R86, R86, R85 ;  /* 0x0000005556567221 */ /* 0x000fca0000010000 */
[----:B------:R-:W-:Y:S02]  /*2470*/  MOV R67, R86 ;  /* 0x0000005600437202 */ /* 0x000fe40000000f00 */
[----:B------:R-:W-:-:S07]  /*2480*/  MOV R88, R93 ;  /* 0x0000005d00587202 */ /* 0x000fce0000000f00 */
[----:B------:R-:W-:Y:S05]  /*2490*/  WARPSYNC.COLLECTIVE R64, `(.L_x_4372) ;  /* 0x0000000040087348 */ /* 0x000fea0003c00000 */
[----:B------:R0:W1:Y:S02]  /*24a0*/  SHFL.BFLY P1, R93, R67, R66, R65 ;  /* 0x0c000042435d7389 */ /* 0x0000640000020041 */
[----:B01----:R-:W-:Y:S05]  /*24b0*/  ENDCOLLECTIVE ;  /* 0x000000000000791b */ /* 0x003fea0003800000 */
.L_x_4372:
[----:B------:R-:W-:-:S05]  /*24c0*/  FADD.FTZ R88, R87, R88 ;  /* 0x0000005857587221 */ /* 0x000fca0000010000 */
[----:B------:R-:W-:Y:S01]  /*24d0*/  MOV R67, R88 ;  /* 0x0000005800437202 */ /* 0x000fe20000000f00 */
[----:B------:R-:W-:Y:S01]  /*24e0*/  HFMA2 R66, -RZ, RZ, 0, 2.384185791015625e-07 ;  /* 0x00000004ff427431 */ /* 0x000fe200000001ff */
[----:B------:R-:W-:-:S07]  /*24f0*/  MOV R89, R93 ;  /* 0x0000005d00597202 */ /* 0x000fce0000000f00 */
[----:B------:R-:W-:Y:S05]  /*2500*/  WARPSYNC.COLLECTIVE R64, `(.L_x_4373) ;  /* 0x0000000040087348 */ /* 0x000fea0003c00000 */
[----:B------:R0:W1:Y:S02]  /*2510*/  SHFL.BFLY P1, R93, R67, R66, R65 ;  /* 0x0c000042435d7389 */ /* 0x0000640000020041 */
[----:B01----:R-:W-:Y:S05]  /*2520*/  ENDCOLLECTIVE ;  /* 0x000000000000791b */ /* 0x003fea0003800000 */
.L_x_4373:
[----:B------:R-:W-:-:S05]  /*2530*/  FADD.FTZ R89, R86, R89 ;  /* 0x0000005956597221 */ /* 0x000fca0000010000 */
[----:B------:R-:W-:Y:S02]  /*2540*/  MOV R67, R89 ;  /* 0x0000005900437202 */ /* 0x000fe40000000f00 */
[----:B------:R-:W-:-:S07]  /*2550*/  MOV R91, R93 ;  /* 0x0000005d005b7202 */ /* 0x000fce0000000f00 */
[----:B------:R-:W-:Y:S05]  /*2560*/  WARPSYNC.COLLECTIVE R64, `(.L_x_4374) ;  /* 0x0000000040087348 */ /* 0x000fea0003c00000 */
[----:B------:R0:W1:Y:S02]  /*2570*/  SHFL.BFLY P1, R93, R67, R66, R65 ;  /* 0x0c000042435d7389 */ /* 0x0000640000020041 */
[----:B01----:R-:W-:Y:S05]  /*2580*/  ENDCOLLECTIVE ;  /* 0x000000000000791b */ /* 0x003fea0003800000 */
.L_x_4374:
[----:B------:R-:W-:-:S05]  /*2590*/  FADD.FTZ R91, R88, R91 ;  /* 0x0000005b585b7221 */ /* 0x000fca0000010000 */
[----:B------:R-:W-:Y:S01]  /*25a0*/  MOV R67, R91 ;  /* 0x0000005b00437202 */ /* 0x000fe20000000f00 */
[----:B------:R-:W-:Y:S01]  /*25b0*/  HFMA2 R66, -RZ, RZ, 0, 4.76837158203125e-07 ;  /* 0x00000008ff427431 */ /* 0x000fe200000001ff */
[----:B------:R-:W-:-:S07]  /*25c0*/  MOV R90, R93 ;  /* 0x0000005d005a7202 */ /* 0x000fce0000000f00 */
[----:B------:R-:W-:Y:S05]  /*25d0*/  WARPSYNC.COLLECTIVE R64, `(.L_x_4375) ;  /* 0x0000000040087348 */ /* 0x000fea0003c00000 */
[----:B------:R0:W1:Y:S02]  /*25e0*/  SHFL.BFLY P1, R93, R67, R66, R65 ;  /* 0x0c000042435d7389 */ /* 0x0000640000020041 */
[----:B01----:R-:W-:Y:S05]  /*25f0*/  ENDCOLLECTIVE ;  /* 0x000000000000791b */ /* 0x003fea0003800000 */
.L_x_4375:
[----:B------:R-:W-:-:S05]  /*2600*/  FADD.FTZ R90, R89, R90 ;  /* 0x0000005a595a7221 */ /* 0x000fca0000010000 */
[----:B------:R-:W-:Y:S02]  /*2610*/  MOV R67, R90 ;  /* 0x0000005a00437202 */ /* 0x000fe40000000f00 */
[----:B------:R-:W-:-:S07]  /*2620*/  MOV R92, R93 ;  /* 0x0000005d005c7202 */ /* 0x000fce0000000f00 */
[----:B------:R-:W-:Y:S05]  /*2630*/  WARPSYNC.COLLECTIVE R64, `(.L_x_4376) ;  /* 0x0000000040087348 */ /* 0x000fea0003c00000 */
[----:B------:R0:W1:Y:S02]  /*2640*/  SHFL.BFLY P1, R93, R67, R66, R65 ;  /* 0x0c000042435d7389 */ /* 0x0000640000020041 */
[----:B01----:R-:W-:Y:S05]  /*2650*/  ENDCOLLECTIVE ;  /* 0x000000000000791b */ /* 0x003fea0003800000 */
.L_x_4376:
[----:B------:R-:W-:-:S05]  /*2660*/  FADD.FTZ R92, R91, R92 ;  /* 0x0000005c5b5c7221 */ /* 0x000fca0000010000 */
[----:B------:R-:W-:Y:S01]  /*2670*/  MOV R67, R92 ;  /* 0x0000005c00437202 */ /* 0x000fe20000000f00 */
[----:B------:R-:W-:Y:S01]  /*2680*/  HFMA2 R66, -RZ, RZ, 0, 9.5367431640625e-07 ;  /* 0x00000010ff427431 */ /* 0x000fe200000001ff */
[----:B------:R-:W-:-:S07]  /*2690*/  MOV R85, R93 ;  /* 0x0000005d00557202 */ /* 0x000fce0000000f00 */
[----:B------:R-:W-:Y:S05]  /*26a0*/  WARPSYNC.COLLECTIVE R64, `(.L_x_4377) ;  /* 0x0000000040087348 */ /* 0x000fea0003c00000 */
[----:B------:R0:W1:Y:S02]  /*26b0*/  SHFL.BFLY P1, R93, R67, R66, R65 ;  /* 0x0c000042435d7389 */ /* 0x0000640000020041 */
[----:B01----:R-:W-:Y:S05]  /*26c0*/  ENDCOLLECTIVE ;  /* 0x000000000000791b */ /* 0x003fea0003800000 */
.L_x_4377:
[----:B------:R-:W-:-:S05]  /*26d0*/  FADD.FTZ R85, R90, R85 ;  /* 0x000000555a557221 */ /* 0x000fca0000010000 */
[----:B------:R-:W-:Y:S02]  /*26e0*/  MOV R67, R85 ;  /* 0x0000005500437202 */ /* 0x000fe40000000f00 */
[----:B------:R-:W-:-:S07]  /*26f0*/  MOV R87, R93 ;  /* 0x0000005d00577202 */ /* 0x000fce0000000f00 */
[----:B------:R-:W-:Y:S05]  /*2700*/  WARPSYNC.COLLECTIVE R64, `(.L_x_4378) ;  /* 0x0000000040087348 */ /* 0x000fea0003c00000 */
[----:B------:R0:W1:Y:S02]  /*2710*/  SHFL.BFLY P1, R93, R67, R66, R65 ;  /* 0x0c000042435d7389 */ /* 0x0000640000020041 */
[----:B01----:R-:W-:Y:S05]  /*2720*/  ENDCOLLECTIVE ;  /* 0x000000000000791b */ /* 0x003fea0003800000 */
.L_x_4378:
[----:B------:R-:W-:Y:S01]  /*2730*/  MOV R86, R93 ;  /* 0x0000005d00567202 */ /* 0x000fe20000000f00 */
[----:B------:R-:W-:Y:S06]  /*2740*/  BRA `(.L_x_4379) ;  /* 0xffffffe000d07947 */ /* 0x000fec000383ffff */
.L_x_4380:
        /* <DEDUP_REMOVED lines=11> */
.L_x_6480:


//--------------------- .text._ZN10layer_norm13ln_bwd_kernelINS_13Kernel_traitsIf6__halffS2_fjLj256ELj1ELj4ELj1ELj16ENS_18Kernel_traits_baseILj256EfS2_fS2_fjLj128EEEEELb0ELb1ELb0ELb1EEEvNS_9BwdParamsE --------------------------
	.section	.text._ZN10layer_norm13ln_bwd_kernelINS_13Kernel_traitsIf6__halffS2_fjLj256ELj1ELj4ELj1ELj16ENS_18Kernel_traits_baseILj256EfS2_fS2_fjLj128EEEEELb0ELb1ELb0ELb1EEEvNS_9BwdParamsE,"ax",@progbits
	.align	128
        .global         _ZN10layer_norm13ln_bwd_kernelINS_13Kernel_traitsIf6__halffS2_fjLj256ELj1ELj4ELj1ELj16ENS_18Kernel_traits_baseILj256EfS2_fS2_fjLj128EEEEELb0ELb1ELb0ELb1EEEvNS_9BwdParamsE
        .type           _ZN10layer_norm13ln_bwd_kernelINS_13Kernel_traitsIf6__halffS2_fjLj256ELj1ELj4ELj1ELj16ENS_18Kernel_traits_baseILj256EfS2_fS2_fjLj128EEEEELb0ELb1ELb0ELb1EEEvNS_9BwdParamsE,@function
        .size           _ZN10layer_norm13ln_bwd_kernelINS_13Kernel_traitsIf6__halffS2_fjLj256ELj1ELj4ELj1ELj16ENS_18Kernel_traits_baseILj256EfS2_fS2_fjLj128EEEEELb0ELb1ELb0ELb1EEEvNS_9BwdParamsE,(.L_x_6481 - _ZN10layer_norm13ln_bwd_kernelINS_13Kernel_traitsIf6__halffS2_fjLj256ELj1ELj4ELj1ELj16ENS_18Kernel_traits_baseILj256EfS2_fS2_fjLj128EEEEELb0ELb1ELb0ELb1EEEvNS_9BwdParamsE)
        .other          _ZN10layer_norm13ln_bwd_kernelINS_13Kernel_traitsIf6__halffS2_fjLj256ELj1ELj4ELj1ELj16ENS_18Kernel_traits_baseILj256EfS2_fS2_fjLj128EEEEELb0ELb1ELb0ELb1EEEvNS_9BwdParamsE,@"STO_CUDA_ENTRY STV_DEFAULT"
_ZN10layer_norm13ln_bwd_kernelINS_13Kernel_traitsIf6__halffS2_fjLj256ELj1ELj4ELj1ELj16ENS_18Kernel_traits_baseILj256EfS2_fS2_fjLj128EEEEELb0ELb1ELb0ELb1EEEvNS_9BwdParamsE:
.text._ZN10layer_norm13ln_bwd_kernelINS_13Kernel_traitsIf6__halffS2_fjLj256ELj1ELj4ELj1ELj16ENS_18Kernel_traits_baseILj256EfS2_fS2_fjLj128EEEEELb0ELb1ELb0ELb1EEEvNS_9BwdParamsE:
        /* <DEDUP_REMOVED lines=54> */
.L_x_4389:
        /* <DEDUP_REMOVED lines=12> */
[----:B-1----:R-:W-:-:S05]  /*0420*/  IMAD.WIDE.U32 R80, R70, 0x20, R80 ;  /* 0x0000002046507825 */ /* 0x002fca00078e0050 */
[----:B------:R-:W4:Y:S01]  /*0430*/  LDG.E.128 R48, desc[UR8][R80.64] ;  /* 0x0000000850307981 */ /* 0x000f22000c1e1d00 */
[----:B--2---:R-:W-:-:S03]  /*0440*/  @P0 IMAD.WIDE R82, R73, 0x2, R82 ;  /* 0x0000000249520825 */ /* 0x004fc600078e0252 */
[----:B------:R-:W2:Y:S04]  /*0450*/  LDG.E.128 R52, desc[UR8][R80.64+0x10] ;  /* 0x0000100850347981 */ /* 0x000ea8000c1e1d00 */
        /* <DEDUP_REMOVED lines=16> */
[----:B----4-:R-:W-:-:S05]  /*0560*/  FSEL R0, R0, RZ, !P2 ;  /* 0x000000ff00007208 */ /* 0x010fca0005000000 */
[--C-:B0-----:R-:W-:Y:S01]  /*0570*/  FADD.FTZ R78, R48, -R0.reuse ;  /* 0x80000000304e7221 */ /* 0x101fe20000010000 */
[--C-:B------:R-:W-:Y:S01]  /*0580*/  FADD.FTZ R84, R50, -R0.reuse ;  /* 0x8000000032547221 */ /* 0x100fe20000010000 */
[--C-:B------:R-:W-:Y:S01]  /*0590*/  FADD.FTZ R86, R51, -R0.reuse ;  /* 0x8000000033567221 */ /* 0x100fe20000010000 */
[--C-:B--2---:R-:W-:Y:S01]  /*05a0*/  FADD.FTZ R52, R52, -R0.reuse ;  /* 0x8000000034347221 */ /* 0x104fe20000010000 */
[--C-:B------:R-:W-:Y:S01]  /*05b0*/  FADD.FTZ R88, R53, -R0.reuse ;  /* 0x8000000035587221 */ /* 0x100fe20000010000 */
[--C-:B------:R-:W-:Y:S01]  /*05c0*/  FADD.FTZ R90, R54, -R0.reuse ;  /* 0x80000000365a7221 */ /* 0x100fe20000010000 */
[--C-:B------:R-:W-:Y:S01]  /*05d0*/  FADD.FTZ R80, R55, -R0.reuse ;  /* 0x8000000037507221 */ /* 0x100fe20000010000 */
[----:B------:R-:W-:Y:S02]  /*05e0*/  @P0 HADD2.F32 R74, -RZ, R82.H0_H0 ;  /* 0x20000052ff4a0230 */ /* 0x000fe40000004100 */
[----:B------:R-:W-:Y:S01]  /*05f0*/  FADD.FTZ R82, R49, -R0 ;  /* 0x8000000031527221 */ /* 0x000fe20000010000 */
[----:B---3--:R-:W-:-:S02]  /*0600*/  HADD2.F32 R79, -RZ, R56.H0_H0 ;  /* 0x20000038ff4f7230 */ /* 0x008fc40000004100 */
[----:B------:R-:W-:Y:S02]  /*0610*/  HADD2.F32 R54, -RZ, R56.H1_H1 ;  /* 0x30000038ff367230 */ /* 0x000fe40000004100 */
[C---:B------:R-:W-:Y:S01]  /*0620*/  FMUL.FTZ R0, R75.reuse, R78 ;  /* 0x0000004e4b007220 */ /* 0x040fe20000410000 */
[----:B-1----:R-:W-:Y:S01]  /*0630*/  FMUL.FTZ R77, R75, R82 ;  /* 0x000000524b4d7220 */ /* 0x002fe20000410000 */
[----:B------:R-:W-:Y:S02]  /*0640*/  FADD.FTZ R69, R79, R69 ;  /* 0x000000454f457221 */ /* 0x000fe40000010000 */
[-C--:B------:R-:W-:Y:S01]  /*0650*/  FFMA.FTZ R71, R0, R79.reuse, R71 ;  /* 0x0000004f00477223 */ /* 0x080fe20000010047 */
[----:B------:R-:W-:Y:S01]  /*0660*/  FMUL.FTZ R79, R24, R79 ;  /* 0x0000004f184f7220 */ /* 0x000fe20000410000 */
[----:B------:R-:W-:Y:S02]  /*0670*/  HADD2.F32 R56, -RZ, R57.H0_H0 ;  /* 0x20000039ff387230 */ /* 0x000fe40000004100 */
[----:B------:R-:W-:Y:S01]  /*0680*/  FADD.FTZ R67, R54, R67 ;  /* 0x0000004336437221 */ /* 0x000fe20000010000 */
[----:B------:R-:W-:-:S02]  /*0690*/  HADD2.F32 R49, -RZ, R59.H0_H0 ;  /* 0x2000003bff317230 */ /* 0x000fc40000004100 */
[----:B------:R-:W-:Y:S01]  /*06a0*/  FFMA.FTZ R68, R77, R54, R68 ;  /* 0x000000364d447223 */ /* 0x000fe20000010044 */
[----:B------:R-:W-:Y:S02]  /*06b0*/  HADD2.F32 R48, -RZ, R59.H1_H1 ;  /* 0x3000003bff307230 */ /* 0x000fe40000004100 */
[----:B------:R-:W-:Y:S01]  /*06c0*/  FMUL.FTZ R59, R75, R84 ;  /* 0x000000544b3b7220 */ /* 0x000fe20000410000 */
[----:B------:R-:W-:Y:S01]  /*06d0*/  FMUL.FTZ R54, R25, R54 ;  /* 0x0000003619367220 */ /* 0x000fe20000410000 */
[----:B------:R-:W-:Y:S01]  /*06e0*/  FADD.FTZ R81, RZ, R79 ;  /* 0x0000004fff517221 */ /* 0x000fe20000010000 */
[----:B------:R-:W-:Y:S01]  /*06f0*/  FFMA.FTZ R78, R0, R79, RZ ;  /* 0x0000004f004e7223 */ /* 0x000fe200000100ff */
[----:B------:R-:W-:Y:S02]  /*0700*/  HADD2.F32 R76, -RZ, R57.H1_H1 ;  /* 0x30000039ff4c7230 */ /* 0x000fe40000004100 */
[----:B------:R-:W-:Y:S01]  /*0710*/  FADD.FTZ R65, R56, R65 ;  /* 0x0000004138417221 */ /* 0x000fe20000010000 */
[-C--:B------:R-:W-:Y:S01]  /*0720*/  FFMA.FTZ R66, R59, R56.reuse, R66 ;  /* 0x000000383b427223 */ /* 0x080fe20000010042 */
[----:B------:R-:W-:Y:S01]  /*0730*/  FMUL.FTZ R56, R26, R56 ;  /* 0x000000381a387220 */ /* 0x000fe20000410000 */
[----:B------:R-:W-:Y:S01]  /*0740*/  FADD.FTZ R81, R81, R54 ;  /* 0x0000003651517221 */ /* 0x000fe20000010000 */
[----:B------:R-:W-:Y:S01]  /*0750*/  FFMA.FTZ R78, R77, R54, R78 ;  /* 0x000000364d4e7223 */ /* 0x000fe2000001004e */
[----:B------:R-:W-:-:S02]  /*0760*/  HADD2.F32 R51, -RZ, R58.H0_H0 ;  /* 0x2000003aff337230 */ /* 0x000fc40000004100 */
[C---:B------:R-:W-:Y:S01]  /*0770*/  FMUL.FTZ R57, R75.reuse, R86 ;  /* 0x000000564b397220 */ /* 0x040fe20000410000 */
[----:B------:R-:W-:Y:S02]  /*0780*/  HADD2.F32 R50, -RZ, R58.H1_H1 ;  /* 0x3000003aff327230 */ /* 0x000fe40000004100 */
[----:B------:R-:W-:Y:S01]  /*0790*/  FMUL.FTZ R55, R75, R52 ;  /* 0x000000344b377220 */ /* 0x000fe20000410000 */
[----:B------:R-:W-:Y:S01]  /*07a0*/  FMUL.FTZ R58, R27, R76 ;  /* 0x0000004c1b3a7220 */ /* 0x000fe20000410000 */
[----:B------:R-:W-:Y:S01]  /*07b0*/  FADD.FTZ R81, R81, R56 ;  /* 0x0000003851517221 */ /* 0x000fe20000010000 */
[----:B------:R-:W-:Y:S01]  /*07c0*/  FFMA.FTZ R78, R59, R56, R78 ;  /* 0x000000383b4e7223 */ /* 0x000fe2000001004e */
        /* <DEDUP_REMOVED lines=46> */
.L_x_4401:
        /* <DEDUP_REMOVED lines=42> */
[----:B------:R-:W-:Y:S02]  /*0d50*/  HADD2.F32 R77, -RZ, R50.H0_H0 ;  /* 0x20000032ff4d7230 */ /* 0x000fe40000004100 */
[----:B------:R-:W-:Y:S01]  /*0d60*/  FMUL.FTZ R81, R81, R74 ;  /* 0x0000004a51517220 */ /* 0x000fe20000410000 */
[----:B------:R-:W-:-:S02]  /*0d70*/  HADD2.F32 R49, -RZ, R49.H1_H1 ;  /* 0x30000031ff317230 */ /* 0x000fc40000004100 */
[-C--:B------:R-:W-:Y:S01]  /*0d80*/  FMUL.FTZ R83, R83, R74.reuse ;  /* 0x0000004a53537220 */ /* 0x080fe20000410000 */
[----:B------:R-:W-:Y:S02]  /*0d90*/  HADD2.F32 R50, -RZ, R50.H1_H1 ;  /* 0x30000032ff327230 */ /* 0x000fe40000004100 */
[-C--:B------:R-:W-:Y:S01]  /*0da0*/  FMUL.FTZ R85, R85, R74.reuse ;  /* 0x0000004a55557220 */ /* 0x080fe20000410000 */
[--C-:B------:R-:W-:Y:S02]  /*0db0*/  HADD2.F32 R48, -RZ, R51.reuse.H0_H0 ;  /* 0x20000033ff307230 */ /* 0x100fe40000004100 */
[-C--:B------:R-:W-:Y:S01]  /*0dc0*/  FMUL.FTZ R55, R55, R74.reuse ;  /* 0x0000004a37377220 */ /* 0x080fe20000410000 */
        /* <DEDUP_REMOVED lines=23> */
.L_x_4386:
        /* <DEDUP_REMOVED lines=61> */
.L_x_4385:
        /* <DEDUP_REMOVED lines=25> */
[----:B------:R-:W-:Y:S01]  /*14a0*/  FFMA.FTZ R87, R75, R89, R18 ;  /* 0x000000594b577223 */ /* 0x000fe20000010012 */
[----:B------:R-:W-:-:S02]  /*14b0*/  HADD2.F32 R59, -RZ, R48.H0_H0 ;  /* 0x20000030ff3b7230 */ /* 0x000fc40000004100 */
[----:B------:R-:W-:Y:S01]  /*14c0*/  FFMA.FTZ R75, R75, R80, R19 ;  /* 0x000000504b4b7223 */ /* 0x000fe20000010013 */
        /* <DEDUP_REMOVED lines=12> */
[-C--:B------:R-:W-:Y:S01]  /*1590*/  FMUL.FTZ R55, R55, R74.reuse ;  /* 0x0000004a37377220 */ /* 0x080fe20000410000 */
[----:B------:R-:W-:Y:S01]  /*15a0*/  FMUL.FTZ R76, R75, R74 ;  /* 0x0000004a4b4c7220 */ /* 0x000fe20000410000 */
[----:B------:R-:W-:Y:S02]  /*15b0*/  HADD2.F32 R51, -RZ, R51.H1_H1 ;  /* 0x30000033ff337230 */ /* 0x000fe40000004100 */
        /* <DEDUP_REMOVED lines=15> */
[----:B------:R-:W-:Y:S01]  /*16b0*/  FMUL.FTZ R0, R0, R55 ;  /* 0x0000003700007220 */ /* 0x000fe20000410000 */
[----:B------:R-:W-:-:S02]  /*16c0*/  F2FP.F16.F32.PACK_AB R48, R52, R53 ;  /* 0x000000353430723e */ /* 0x000fc400000000ff */
[----:B------:R-:W-:Y:S02]  /*16d0*/  F2FP.F16.F32.PACK_AB R49, R54, R85 ;  /* 0x000000553631723e */ /* 0x000fe400000000ff */
[----:B------:R-:W-:Y:S02]  /*16e0*/  F2FP.F16.F32.PACK_AB R50, R50, R81 ;  /* 0x000000513232723e */ /* 0x000fe400000000ff */
[----:B------:R-:W-:Y:S01]  /*16f0*/  F2FP.F16.F32.PACK_AB R51, R56, R87 ;  /* 0x000000573833723e */ /* 0x000fe200000000ff */
[----:B------:R-:W-:Y:S06]  /*1700*/  BRA `(.L_x_4387) ;  /* 0x0000000000f07947 */ /* 0x000fec0003800000 */
.L_x_4388:
        /* <DEDUP_REMOVED lines=56> */
[----:B------:R-:W-:-:S02]  /*1a90*/  F2FP.F16.F32.PACK_AB R48, R54, R53 ;  /* 0x000000353630723e */ /* 0x000fc400000000ff */
[----:B------:R-:W-:Y:S02]  /*1aa0*/  F2FP.F16.F32.PACK_AB R49, R56, R55 ;  /* 0x000000373831723e */ /* 0x000fe400000000ff */
[----:B------:R-:W-:Y:S02]  /*1ab0*/  F2FP.F16.F32.PACK_AB R50, R50, R57 ;  /* 0x000000393232723e */ /* 0x000fe400000000ff */
[----:B------:R-:W-:-:S07]  /*1ac0*/  F2FP.F16.F32.PACK_AB R51, R52, R81 ;  /* 0x000000513433723e */ /* 0x000fce00000000ff */
.L_x_4387:
        /* <DEDUP_REMOVED lines=22> */
.L_x_4383:
        /* <DEDUP_REMOVED lines=24> */
.L_x_4382:
[----:B------:R-:W-:Y:S05]  /*1db0*/  BSYNC B0 ;  /* 0x0000000000007941 */ /* 0x000fea0003800000 */
.L_x_4381:
        /* <DEDUP_REMOVED lines=86> */
.L_x_4384:
        /* <DEDUP_REMOVED lines=8> */
.L_x_4391:
[----:B------:R-:W-:Y:S05]  /*23a0*/  BSYNC B2 ;  /* 0x0000000000027941 */ /* 0x000fea0003800000 */
.L_x_4390:
        /* <DEDUP_REMOVED lines=8> */
.L_x_4392:
[----:B------:R-:W-:-:S05]  /*2430*/  FADD.FTZ R49, R82, R49 ;  /* 0x0000003152317221 */ /* 0x000fca0000010000 */
[----:B------:R-:W-:Y:S01]  /*2440*/  MOV R91, R49 ;  /* 0x00000031005b7202 */ /* 0x000fe20000000f00 */
[----:B------:R-:W-:Y:S01]  /*2450*/  HFMA2 R92, -RZ, RZ, 0, 1.1920928955078125e-07 ;  /* 0x00000002ff5c7431 */ /* 0x000fe200000001ff */
[----:B------:R-:W-:-:S07]  /*2460*/  MOV R51, R87 ;  /* 0x0000005700337202 */ /* 0x000fce0000000f00 */
[----:B------:R-:W-:Y:S05]  /*2470*/  WARPSYNC.COLLECTIVE R90, `(.L_x_4393) ;  /* 0x000000005a087348 */ /* 0x000fea0003c00000 */
[----:B------:R0:W1:Y:S02]  /*2480*/  SHFL.BFLY P3, R87, R91, R92, R93 ;  /* 0x0c00005c5b577389 */ /* 0x000064000006005d */
[----:B01----:R-:W-:Y:S05]  /*2490*/  ENDCOLLECTIVE ;  /* 0x000000000000791b */ /* 0x003fea0003800000 */
.L_x_4393:
[----:B------:R-:W-:-:S05]  /*24a0*/  FADD.FTZ R51, R50, R51 ;  /* 0x0000003332337221 */ /* 0x000fca0000010000 */
[----:B------:R-:W-:Y:S02]  /*24b0*/  MOV R91, R51 ;  /* 0x00000033005b7202 */ /* 0x000fe40000000f00 */
[----:B------:R-:W-:-:S07]  /*24c0*/  MOV R48, R87 ;  /* 0x0000005700307202 */ /* 0x000fce0000000f00 */
[----:B------:R-:W-:Y:S05]  /*24d0*/  WARPSYNC.COLLECTIVE R90, `(.L_x_4394) ;  /* 0x000000005a087348 */ /* 0x000fea0003c00000 */
[----:B------:R0:W1:Y:S02]  /*24e0*/  SHFL.BFLY P3, R87, R91, R92, R93 ;  /* 0x0c00005c5b577389 */ /* 0x000064000006005d */
[----:B01----:R-:W-:Y:S05]  /*24f0*/  ENDCOLLECTIVE ;  /* 0x000000000000791b */ /* 0x003fea0003800000 */
.L_x_4394:
[----:B------:R-:W-:-:S05]  /*2500*/  FADD.FTZ R48, R49, R48 ;  /* 0x0000003031307221 */ /* 0x000fca0000010000 */
[----:B------:R-:W-:Y:S01]  /*2510*/  MOV R91, R48 ;  /* 0x00000030005b7202 */ /* 0x000fe20000000f00 */
[----:B------:R-:W-:Y:S01]  /*2520*/  HFMA2 R92, -RZ, RZ, 0, 2.384185791015625e-07 ;  /* 0x00000004ff5c7431 */ /* 0x000fe200000001ff */
[----:B------:R-:W-:-:S07]  /*2530*/  MOV R84, R87 ;  /* 0x0000005700547202 */ /* 0x000fce0000000f00 */
[----:B------:R-:W-:Y:S05]  /*2540*/  WARPSYNC.COLLECTIVE R90, `(.L_x_4395) ;  /* 0x000000005a087348 */ /* 0x000fea0003c00000 */
[----:B------:R0:W1:Y:S02]  /*2550*/  SHFL.BFLY P3, R87, R91, R92, R93 ;  /* 0x0c00005c5b577389 */ /* 0x000064000006005d */
[----:B01----:R-:W-:Y:S05]  /*2560*/  ENDCOLLECTIVE ;  /* 0x000000000000791b */ /* 0x003fea0003800000 */
.L_x_4395:
[----:B------:R-:W-:-:S05]  /*2570*/  FADD.FTZ R86, R51, R84 ;  /* 0x0000005433567221 */ /* 0x000fca0000010000 */
[----:B------:R-:W-:Y:S02]  /*2580*/  MOV R91, R86 ;  /* 0x00000056005b7202 */ /* 0x000fe40000000f00 */
[----:B------:R-:W-:-:S07]  /*2590*/  MOV R85, R87 ;  /* 0x0000005700557202 */ /* 0x000fce0000000f00 */
[----:B------:R-:W-:Y:S05]  /*25a0*/  WARPSYNC.COLLECTIVE R90, `(.L_x_4396) ;  /* 0x000000005a087348 */ /* 0x000fea0003c00000 */
[----:B------:R0:W1:Y:S02]  /*25b0*/  SHFL.BFLY P3, R87, R91, R92, R93 ;  /* 0x0c00005c5b577389 */ /* 0x000064000006005d */
[----:B01----:R-:W-:Y:S05]  /*25c0*/  ENDCOLLECTIVE ;  /* 0x000000000000791b */ /* 0x003fea0003800000 */
.L_x_4396:
[----:B------:R-:W-:-:S05]  /*25d0*/  FADD.FTZ R88, R48, R85 ;  /* 0x0000005530587221 */ /* 0x000fca0000010000 */
[----:B------:R-:W-:Y:S01]  /*25e0*/  MOV R91, R88 ;  /* 0x00000058005b7202 */ /* 0x000fe20000000f00 */
[----:B------:R-:W-:Y:S02]  /*25f0*/  HFMA2 R92, -RZ, RZ, 0, 4.76837158203125e-07 ;  /* 0x00000008ff5c7431 */ /* 0x000fe400000001ff */
[----:B------:R-:W-:-:S07]  /*2600*/  FADD.FTZ R89, R86, R87 ;  /* 0x0000005756597221 */ /* 0x000fce0000010000 */
[----:B------:R-:W-:Y:S05]  /*2610*/  WARPSYNC.COLLECTIVE R90, `(.L_x_4397) ;  /* 0x000000005a087348 */ /* 0x000fea0003c00000 */
[----:B------:R0:W1:Y:S02]  /*2620*/  SHFL.BFLY P3, R87, R91, R92, R93 ;  /* 0x0c00005c5b577389 */ /* 0x000064000006005d */
[----:B01----:R-:W-:Y:S05]  /*2630*/  ENDCOLLECTIVE ;  /* 0x000000000000791b */ /* 0x003fea0003800000 */
.L_x_4397:
[----:B------:R-:W-:Y:S02]  /*2640*/  MOV R91, R89 ;  /* 0x00000059005b7202 */ /* 0x000fe40000000f00 */
[----:B------:R-:W-:-:S07]  /*2650*/  MOV R85, R87 ;  /* 0x0000005700557202 */ /* 0x000fce0000000f00 */
[----:B------:R-:W-:Y:S05]  /*2660*/  WARPSYNC.COLLECTIVE R90, `(.L_x_4398) ;  /* 0x000000005a087348 */ /* 0x000fea0003c00000 */
[----:B------:R0:W1:Y:S02]  /*2670*/  SHFL.BFLY P3, R87, R91, R92, R93 ;  /* 0x0c00005c5b577389 */ /* 0x000064000006005d */
[----:B01----:R-:W-:Y:S05]  /*2680*/  ENDCOLLECTIVE ;  /* 0x000000000000791b */ /* 0x003fea0003800000 */
.L_x_4398:
[----:B------:R-:W-:-:S05]  /*2690*/  FADD.FTZ R82, R88, R85 ;  /* 0x0000005558527221 */ /* 0x000fca0000010000 */
[----:B------:R-:W-:Y:S01]  /*26a0*/  MOV R91, R82 ;  /* 0x00000052005b7202 */ /* 0x000fe20000000f00 */
[----:B------:R-:W-:Y:S01]  /*26b0*/  HFMA2 R92, -RZ, RZ, 0, 9.5367431640625e-07 ;  /* 0x00000010ff5c7431 */ /* 0x000fe200000001ff */
[----:B------:R-:W-:-:S07]  /*26c0*/  MOV R84, R87 ;  /* 0x0000005700547202 */ /* 0x000fce0000000f00 */
[----:B------:R-:W-:Y:S05]  /*26d0*/  WARPSYNC.COLLECTIVE R90, `(.L_x_4399) ;  /* 0x000000005a087348 */ /* 0x000fea0003c00000 */
[----:B------:R0:W1:Y:S02]  /*26e0*/  SHFL.BFLY P3, R87, R91, R92, R93 ;  /* 0x0c00005c5b577389 */ /* 0x000064000006005d */
[----:B01----:R-:W-:Y:S05]  /*26f0*/  ENDCOLLECTIVE ;  /* 0x000000000000791b */ /* 0x003fea0003800000 */
.L_x_4399:
[----:B------:R-:W-:-:S05]  /*2700*/  FADD.FTZ R84, R89, R84 ;  /* 0x0000005459547221 */ /* 0x000fca0000010000 */
[----:B------:R-:W-:Y:S02]  /*2710*/  MOV R91, R84 ;  /* 0x00000054005b7202 */ /* 0x000fe40000000f00 */
[----:B------:R-:W-:-:S07]  /*2720*/  MOV R85, R87 ;  /* 0x0000005700557202 */ /* 0x000fce0000000f00 */
[----:B------:R-:W-:Y:S05]  /*2730*/  WARPSYNC.COLLECTIVE R90, `(.L_x_4400) ;  /* 0x000000005a087348 */ /* 0x000fea0003c00000 */
[----:B------:R0:W1:Y:S02]  /*2740*/  SHFL.BFLY P3, R87, R91, R92, R93 ;  /* 0x0c00005c5b577389 */ /* 0x000064000006005d */
[----:B01----:R-:W-:Y:S05]  /*2750*/  ENDCOLLECTIVE ;  /* 0x000000000000791b */ /* 0x003fea0003800000 */
.L_x_4400:
[----:B------:R-:W-:Y:S05]  /*2760*/  BRA `(.L_x_4401) ;  /* 0xffffffe000d07947 */ /* 0x000fea000383ffff */
.L_x_4402:
        /* <DEDUP_REMOVED lines=9> */
.L_x_6481:


//--------------------- .text._ZN10layer_norm13ln_bwd_kernelINS_13Kernel_traitsIf6__halffS2_fjLj256ELj1ELj4ELj1ELj16ENS_18Kernel_traits_baseILj256EfS2_fS2_fjLj128EEEEELb0ELb1ELb1ELb0EEEvNS_9BwdParamsE --------------------------
	.section	.text._ZN10layer_norm13ln_bwd_kernelINS_13Kernel_traitsIf6__halffS2_fjLj256ELj1ELj4ELj1ELj16ENS_18Kernel_traits_baseILj256EfS2_fS2_fjLj128EEEEELb0ELb1ELb1ELb0EEEvNS_9BwdParamsE,"ax",@progbits
	.align	128
        .global         _ZN10layer_norm13ln_bwd_kernelINS_13Kernel_traitsIf6__halffS2_fjLj256ELj1ELj4ELj1ELj16ENS_18Kernel_traits_baseILj256EfS2_fS2_fjLj128EEEEELb0ELb1ELb1ELb0EEEvNS_9BwdParamsE
        .type           _ZN10layer_norm13ln_bwd_kernelINS_13Kernel_traitsIf6__halffS2_fjLj256ELj1ELj4ELj1ELj16ENS_18Kernel_traits_baseILj256EfS2_fS2_fjLj128EEEEELb0ELb1ELb1ELb0EEEvNS_9BwdParamsE,@function
        .size           _ZN10layer_norm13ln_bwd_kernelINS_13Kernel_traitsIf6__halffS2_fjLj256ELj1ELj4ELj1ELj16ENS_18Kernel_traits_baseILj256EfS2_fS2_fjLj128EEEEELb0ELb1ELb1ELb0EEEvNS_9BwdParamsE,(.L_x_6482 - _ZN10layer_norm13ln_bwd_kernelINS_13Kernel_traitsIf6__halffS2_fjLj256ELj1ELj4ELj1ELj16ENS_18Kernel_traits_baseILj256EfS2_fS2_fjLj128EEEEELb0ELb1ELb1ELb0EEEvNS_9BwdParamsE)
        .other          _ZN10layer_norm13ln_bwd_kernelINS_13Kernel_traitsIf6__halffS2_fjLj256ELj1ELj4ELj1ELj16ENS_18Kernel_traits_baseILj256EfS2_fS2_fjLj128EEEEELb0ELb1ELb1ELb0EEEvNS_9BwdParamsE,@"STO_CUDA_ENTRY STV_DEFAULT"
_ZN10layer_norm13ln_bwd_kernelINS_13Kernel_traitsIf6__halffS2_fjLj256ELj1ELj4ELj1ELj16ENS_18Kernel_traits_baseILj256EfS2_fS2_fjLj128EEEEELb0ELb1ELb1ELb0EEEvNS_9BwdParamsE:
.text._ZN10layer_norm13ln_bwd_kernelINS_13Kernel_traitsIf6__halffS2_fjLj256ELj1ELj4ELj1ELj16ENS_18Kernel_traits_baseILj256EfS2_fS2_fjLj128EEEEELb0ELb1ELb1ELb0EEEvNS_9BwdParamsE:
        /* <DEDUP_REMOVED lines=49> */
.L_x_4431:
        /* <DEDUP_REMOVED lines=29> */
[----:B------:R-:W-:-:S05]  /*04e0*/  LEA.HI.SX32 R3, R69, R0, 0x1d ;  /* 0x0000000045037211 */ /* 0x000fca00078feaff */
[----:B0-----:R-:W-:-:S06]  /*04f0*/  IMAD.WIDE.U32 R72, R3, 0x10, R72 ;  /* 0x0000001003487825 */ /* 0x001fcc00078e0048 */
[----:B------:R-:W4:Y:S01]  /*0500*/  LDG.E.128 R72, desc[UR6][R72.64] ;  /* 0x0000000648487981 */ /* 0x000f22000c1e1d00 */
[----:B-1----:R-:W-:-:S05]  /*0510*/  IMAD.WIDE.U32 R84, R93, 0x20, R84 ;  /* 0x000000205d547825 */ /* 0x002fca00078e0054 */
        /* <DEDUP_REMOVED lines=9> */
[----:B---3--:R-:W-:Y:S01]  /*05b0*/  FSEL R3, R86, RZ, !P1 ;  /* 0x000000ff56037208 */ /* 0x008fe20004800000 */
[--C-:B----4-:R-:W-:Y:S02]  /*05c0*/  HADD2.F32 R65, -RZ, R72.reuse.H0_H0 ;  /* 0x20000048ff417230 */ /* 0x110fe40000004100 */
[----:B------:R-:W-:Y:S02]  /*05d0*/  HADD2.F32 R64, -RZ, R72.H1_H1 ;  /* 0x30000048ff407230 */ /* 0x000fe40000004100 */
[--C-:B------:R-:W-:Y:S01]  /*05e0*/  FADD.FTZ R69, R69, -R3.reuse ;  /* 0x8000000345457221 */ /* 0x100fe20000010000 */
[--C-:B------:R-:W-:Y:S01]  /*05f0*/  FADD.FTZ R89, R68, -R3.reuse ;  /* 0x8000000344597221 */ /* 0x100fe20000010000 */
[--C-:B------:R-:W-:Y:S01]  /*0600*/  FADD.FTZ R85, R70, -R3.reuse ;  /* 0x8000000346557221 */ /* 0x100fe20000010000 */
[--C-:B------:R-:W-:Y:S01]  /*0610*/  FADD.FTZ R71, R71, -R3.reuse ;  /* 0x8000000347477221 */ /* 0x100fe20000010000 */
[--C-:B------:R-:W-:Y:S01]  /*0620*/  FADD.FTZ R93, R80, -R3.reuse ;  /* 0x80000003505d7221 */ /* 0x100fe20000010000 */
[--C-:B------:R-:W-:Y:S01]  /*0630*/  FADD.FTZ R97, R81, -R3.reuse ;  /* 0x8000000351617221 */ /* 0x100fe20000010000 */
[--C-:B------:R-:W-:Y:S01]  /*0640*/  FADD.FTZ R99, R82, -R3.reuse ;  /* 0x8000000352637221 */ /* 0x100fe20000010000 */
[----:B------:R-:W-:Y:S01]  /*0650*/  FADD.FTZ R103, R83, -R3 ;  /* 0x8000000353677221 */ /* 0x000fe20000010000 */
[----:B------:R-:W-:-:S02]  /*0660*/  HADD2.F32 R95, -RZ, R74.H0_H0 ;  /* 0x2000004aff5f7230 */ /* 0x000fc40000004100 */
[C---:B-----5:R-:W-:Y:S01]  /*0670*/  FMUL.FTZ R68, R66.reuse, R69 ;  /* 0x0000004542447220 */ /* 0x060fe20000410000 */
[----:B------:R-:W-:Y:S02]  /*0680*/  HADD2.F32 R86, -RZ, R74.H1_H1 ;  /* 0x3000004aff567230 */ /* 0x000fe40000004100 */
[----:B------:R-:W-:Y:S01]  /*0690*/  FMUL.FTZ R3, R66, R89 ;  /* 0x0000005942037220 */ /* 0x000fe20000410000 */
[----:B------:R-:W-:Y:S01]  /*06a0*/  FMUL.FTZ R74, R48, R65 ;  /* 0x00000041304a7220 */ /* 0x000fe20000410000 */
[--C-:B------:R-:W-:Y:S02]  /*06b0*/  HADD2.F32 R101, -RZ, R75.reuse.H0_H0 ;  /* 0x2000004bff657230 */ /* 0x100fe40000004100 */
[-C--:B------:R-:W-:Y:S01]  /*06c0*/  FFMA.FTZ R13, R68, R64.reuse, R13 ;  /* 0x00000040440d7223 */ /* 0x080fe2000001000d */
[----:B------:R-:W-:Y:S02]  /*06d0*/  HADD2.F32 R88, -RZ, R75.H1_H1 ;  /* 0x3000004bff587230 */ /* 0x000fe40000004100 */
[----:B------:R-:W-:Y:S01]  /*06e0*/  FADD.FTZ R21, R21, R64 ;  /* 0x0000004015157221 */ /* 0x000fe20000010000 */
[----:B------:R-:W-:Y:S01]  /*06f0*/  FMUL.FTZ R75, R49, R64 ;  /* 0x00000040314b7220 */ /* 0x000fe20000410000 */
[----:B------:R-:W-:-:S02]  /*0700*/  HADD2.F32 R81, -RZ, R73.H0_H0 ;  /* 0x20000049ff517230 */ /* 0x000fc40000004100 */
[C---:B------:R-:W-:Y:S01]  /*0710*/  FFMA.FTZ R12, R3.reuse, R65, R12 ;  /* 0x00000041030c7223 */ /* 0x040fe2000001000c */
[----:B------:R-:W-:Y:S01]  /*0720*/  FADD.FTZ R20, R20, R65 ;  /* 0x0000004114147221 */ /* 0x000fe20000010000 */
[----:B------:R-:W-:Y:S01]  /*0730*/  FADD.FTZ R64, RZ, R74 ;  /* 0x0000004aff407221 */ /* 0x000fe20000010000 */
[----:B------:R-:W-:Y:S01]  /*0740*/  FFMA.FTZ R65, R3, R74, RZ ;  /* 0x0000004a03417223 */ /* 0x000fe200000100ff */
[----:B------:R-:W-:Y:S02]  /*0750*/  HADD2.F32 R82, -RZ, R73.H1_H1 ;  /* 0x30000049ff527230 */ /* 0x000fe40000004100 */
[----:B------:R-:W-:Y:S01]  /*0760*/  FMUL.FTZ R69, R66, R85 ;  /* 0x0000005542457220 */ /* 0x000fe20000410000 */
[----:B------:R-:W-:Y:S01]  /*0770*/  FADD.FTZ R83, R64, R75 ;  /* 0x0000004b40537221 */ /* 0x000fe20000010000 */
[----:B------:R-:W-:Y:S01]  /*0780*/  FMUL.FTZ R80, R50, R81 ;  /* 0x0000005132507220 */ /* 0x000fe20000410000 */
[----:B------:R-:W-:Y:S01]  /*0790*/  FFMA.FTZ R64, R68, R75, R65 ;  /* 0x0000004b44407223 */ /* 0x000fe20000010041 */
[----:B------:R-:W-:Y:S01]  /*07a0*/  FMUL.FTZ R70, R66, R71 ;  /* 0x0000004742467220 */ /* 0x000fe20000410000 */
[----:B------:R-:W-:Y:S01]  /*07b0*/  FFMA.FTZ R14, R69, R81, R14 ;  /* 0x00000051450e7223 */ /* 0x000fe2000001000e */
[----:B------:R-:W-:Y:S01]  /*07c0*/  FADD.FTZ R22, R22, R81 ;  /* 0x0000005116167221 */ /* 0x000fe20000010000 */
[----:B------:R-:W-:Y:S01]  /*07d0*/  FMUL.FTZ R81, R51, R82 ;  /* 0x0000005233517220 */ /* 0x000fe20000410000 */
[----:B------:R-:W-:Y:S01]  /*07e0*/  FADD.FTZ R84, R83, R80 ;  /* 0x0000005053547221 */ /* 0x000fe20000010000 */
[----:B------:R-:W-:Y:S01]  /*07f0*/  FFMA.FTZ R65, R69, R80, R64 ;  /* 0x0000005045417223 */ /* 0x000fe20000010040 */
[----:B------:R-:W-:Y:S01]  /*0800*/  FMUL.FTZ R72, R66, R97 ;  /* 0x0000006142487220 */ /* 0x000fe20000410000 */
[----:B------:R-:W-:Y:S01]  /*0810*/  FFMA.FTZ R15, R70, R82, R15 ;  /* 0x00000052460f7223 */ /* 0x000fe2000001000f */
[----:B------:R-:W-:Y:S01]  /*0820*/  FADD.FTZ R23, R23, R82 ;  /* 0x0000005217177221 */ /* 0x000fe20000010000 */
        /* <DEDUP_REMOVED lines=26> */
.L_x_4406:
        /* <DEDUP_REMOVED lines=9> */
.L_x_4407:
[----:B------:R-:W-:Y:S05]  /*0a60*/  BSYNC.RECONVERGENT B1 ;  /* 0x0000000000017941 */ /* 0x000fea0003800200 */
.L_x_4405:
        /* <DEDUP_REMOVED lines=21> */
.L_x_4445:
        /* <DEDUP_REMOVED lines=39> */
[----:B------:R-:W-:Y:S01]  /*0e30*/  FMUL.FTZ R92, R40, R89 ;  /* 0x00000059285c7220 */ /* 0x000fe20000410000 */
[----:B------:R-:W-:-:S04]  /*0e40*/  FFMA.FTZ R28, R89, R90, R28 ;  /* 0x0000005a591c7223 */ /* 0x000fc8000001001c */
[----:B------:R-:W-:-:S04]  /*0e50*/  F2FP.F16.F32.PACK_AB R92, RZ, R92 ;  /* 0x0000005cff5c723e */ /* 0x000fc800000000ff */
[----:B------:R-:W-:-:S07]  /*0e60*/  PRMT R52, R92, 0x7610, R52 ;  /* 0x000076105c347816 */ /* 0x000fce0000000034 */
.L_x_4415:
[----:B------:R-:W-:Y:S05]  /*0e70*/  BSYNC.RECONVERGENT B3 ;  /* 0x0000000000037941 */ /* 0x000fea0003800200 */
.L_x_4414:
        /* <DEDUP_REMOVED lines=8> */
[----:B-----5:R-:W-:-:S03]  /*0f00*/  HADD2.F32 R89, -RZ, R76.H1_H1 ;  /* 0x3000004cff597230 */ /* 0x020fc60000004100 */
[----:B------:R-:W-:Y:S02]  /*0f10*/  FMUL.FTZ R92, R41, R90 ;  /* 0x0000005a295c7220 */ /* 0x000fe40000410000 */
[----:B------:R-:W-:-:S03]  /*0f20*/  FFMA.FTZ R29, R90, R89, R29 ;  /* 0x000000595a1d7223 */ /* 0x000fc6000001001d */
[----:B------:R-:W-:-:S04]  /*0f30*/  F2FP.F16.F32.PACK_AB R92, RZ, R92 ;  /* 0x0000005cff5c723e */ /* 0x000fc800000000ff */
[----:B------:R-:W-:-:S07]  /*0f40*/  PRMT R52, R52, 0x5410, R92 ;  /* 0x0000541034347816 */ /* 0x000fce000000005c */
.L_x_4417:
[----:B------:R-:W-:Y:S05]  /*0f50*/  BSYNC.RECONVERGENT B3 ;  /* 0x0000000000037941 */ /* 0x000fea0003800200 */
.L_x_4416:
        /* <DEDUP_REMOVED lines=13> */
.L_x_4419:
[----:B------:R-:W-:Y:S05]  /*1030*/  BSYNC.RECONVERGENT B3 ;  /* 0x0000000000037941 */ /* 0x000fea0003800200 */
.L_x_4418:
        /* <DEDUP_REMOVED lines=13> */
.L_x_4421:
[----:B------:R-:W-:Y:S05]  /*1110*/  BSYNC.RECONVERGENT B3 ;  /* 0x0000000000037941 */ /* 0x000fea0003800200 */
.L_x_4420:
        /* <DEDUP_REMOVED lines=13> */
.L_x_4423:
[----:B------:R-:W-:Y:S05]  /*11f0*/  BSYNC.RECONVERGENT B3 ;  /* 0x0000000000037941 */ /* 0x000fea0003800200 */
.L_x_4422:
        /* <DEDUP_REMOVED lines=13> */
.L_x_4425:
[----:B------:R-:W-:Y:S05]  /*12d0*/  BSYNC.RECONVERGENT B3 ;  /* 0x0000000000037941 */ /* 0x000fea0003800200 */
.L_x_4424:
        /* <DEDUP_REMOVED lines=13> */
.L_x_4427:
[----:B------:R-:W-:Y:S05]  /*13b0*/  BSYNC.RECONVERGENT B3 ;  /* 0x0000000000037941 */ /* 0x000fea0003800200 */
.L_x_4426:
        /* <DEDUP_REMOVED lines=13> */
.L_x_4413:
[----:B------:R-:W-:Y:S01]  /*1490*/  ISETP.GT.AND P1, PT, R67, RZ, PT ;  /* 0x000000ff4300720c */ /* 0x000fe20003f24270 */
[----:B------:R-:W0:Y:S01]  /*14a0*/  @P2 LDC R90, c[0x0][0x40c] ;  /* 0x00010300ff5a2b82 */ /* 0x000e220000000800 */
[-CC-:B------:R-:W-:Y:S01]  /*14b0*/  FFMA.FTZ R57, R3, R87.reuse, R88.reuse ;  /* 0x0000005703397223 */ /* 0x180fe20000010058 */
[-CC-:B------:R-:W-:Y:S01]  /*14c0*/  FFMA.FTZ R56, R68, R87.reuse, R88.reuse ;  /* 0x0000005744387223 */ /* 0x180fe20000010058 */
[-CC-:B------:R-:W-:Y:S01]  /*14d0*/  FFMA.FTZ R61, R69, R87.reuse, R88.reuse ;  /* 0x00000057453d7223 */ /* 0x180fe20000010058 */
        /* <DEDUP_REMOVED lines=8> */
[-CC-:B------:R-:W-:Y:S01]  /*1560*/  FFMA.FTZ R103, R73, R87.reuse, R88.reuse ;  /* 0x0000005749677223 */ /* 0x180fe20000010058 */
[----:B------:R-:W-:Y:S01]  /*1570*/  FFMA.FTZ R62, R86, R87, R88 ;  /* 0x00000057563e7223 */ /* 0x000fe20000010058 */
[----:B------:R-:W-:Y:S01]  /*1580*/  FSEL R56, R57, RZ, P1 ;  /* 0x000000ff39387208 */ /* 0x000fe20000800000 */
[----:B------:R-:W-:Y:S01]  /*1590*/  FADD.FTZ R87, R80, -R61 ;  /* 0x8000003d50577221 */ /* 0x000fe20000010000 */
[----:B------:R-:W2:Y:S01]  /*15a0*/  @P2 LDC R89, c[0x0][0x40c] ;  /* 0x00010300ff592b82 */ /* 0x000ea20000000800 */
[----:B------:R-:W-:Y:S01]  /*15b0*/  FSEL R57, R59, RZ, P1 ;  /* 0x000000ff3b397208 */ /* 0x000fe20000800000 */
[----:B------:R-:W-:Y:S01]  /*15c0*/  FADD.FTZ R97, R82, -R97 ;  /* 0x8000006152617221 */ /* 0x000fe20000010000 */
[----:B------:R-:W-:Y:S01]  /*15d0*/  FADD.FTZ R95, R81, -R58 ;  /* 0x8000003a515f7221 */ /* 0x000fe20000010000 */
[----:B------:R-:W-:Y:S01]  /*15e0*/  FADD.FTZ R61, R84, -R103 ;  /* 0x80000067543d7221 */ /* 0x000fe20000010000 */
[C---:B------:R-:W-:Y:S01]  /*15f0*/  FMUL.FTZ R87, R66.reuse, R87 ;  /* 0x0000005742577220 */ /* 0x040fe20000410000 */
[----:B------:R-:W-:Y:S01]  /*1600*/  FADD.FTZ R101, R83, -R60 ;  /* 0x8000003c53657221 */ /* 0x000fe20000010000 */
[C---:B------:R-:W-:Y:S01]  /*1610*/  FMUL.FTZ R60, R66.reuse, R97 ;  /* 0x00000061423c7220 */ /* 0x040fe20000410000 */
        /* <DEDUP_REMOVED lines=10> */
[----:B------:R-:W-:Y:S01]  /*16c0*/  FSEL R60, R60, RZ, P1 ;  /* 0x000000ff3c3c7208 */ /* 0x000fe20000800000 */
[----:B------:R-:W-:Y:S01]  /*16d0*/  FMUL.FTZ R103, R66, R103 ;  /* 0x0000006742677220 */ /* 0x000fe20000410000 */
[----:B------:R-:W-:Y:S01]  /*16e0*/  @P2 F2FP.F16.F32.PACK_AB R62, RZ, R62 ;  /* 0x0000003eff3e223e */ /* 0x000fe200000000ff */
[----:B------:R-:W-:-:S03]  /*16f0*/  @P2 FMUL.FTZ R59, R40, R67 ;  /* 0x00000043283b2220 */ /* 0x000fc60000410000 */
[----:B------:R-:W1:Y:S01]  /*1700*/  @P2 LDC R88, c[0x0][0x40c] ;  /* 0x00010300ff582b82 */ /* 0x000e620000000800 */
[----:B--2---:R-:W-:Y:S01]  /*1710*/  @P2 FMUL.FTZ R87, R58, R89 ;  /* 0x000000593a572220 */ /* 0x004fe20000410000 */
[----:B------:R-:W-:Y:S02]  /*1720*/  @P2 F2FP.F16.F32.PACK_AB R61, RZ, R59 ;  /* 0x0000003bff3d223e */ /* 0x000fe400000000ff */
[----:B------:R-:W-:Y:S01]  /*1730*/  FSEL R59, R95, RZ, P1 ;  /* 0x000000ff5f3b7208 */ /* 0x000fe20000800000 */
[----:B------:R-:W-:Y:S01]  /*1740*/  @P2 FMUL.FTZ R66, R42, R87 ;  /* 0x000000572a422220 */ /* 0x000fe20000410000 */
[----:B------:R-:W-:Y:S02]  /*1750*/  @P2 PRMT R52, R61, 0x7610, R52 ;  /* 0x000076103d342816 */ /* 0x000fe40000000034 */
[----:B------:R-:W2:Y:S01]  /*1760*/  @P2 LDC R63, c[0x0][0x40c] ;  /* 0x00010300ff3f2b82 */ /* 0x000ea20000000800 */
[----:B------:R-:W-:Y:S01]  /*1770*/  FSEL R61, R101, RZ, P1 ;  /* 0x000000ff653d7208 */ /* 0x000fe20000800000 */
[----:B---3--:R-:W-:Y:S01]  /*1780*/  @P2 FMUL.FTZ R95, R60, R99 ;  /* 0x000000633c5f2220 */ /* 0x008fe20000410000 */
[----:B------:R-:W-:Y:S01]  /*1790*/  @P2 PRMT R52, R52, 0x5410, R62 ;  /* 0x0000541034342816 */ /* 0x000fe2000000003e */
[----:B-----5:R-:W-:Y:S01]  /*17a0*/  @P2 HADD2.F32 R99, -RZ, R76.H0_H0 ;  /* 0x2000004cff632230 */ /* 0x020fe20000004100 */
[----:B------:R-:W-:Y:S01]  /*17b0*/  FSEL R62, R97, RZ, P1 ;  /* 0x000000ff613e7208 */ /* 0x000fe20000800000 */
[----:B------:R-:W-:Y:S01]  /*17c0*/  @P2 FMUL.FTZ R96, R36, R95 ;  /* 0x0000005f24602220 */ /* 0x000fe20000410000 */
[----:B------:R-:W-:Y:S01]  /*17d0*/  @P2 F2FP.F16.F32.PACK_AB R66, RZ, R66 ;  /* 0x00000042ff42223e */ /* 0x000fe200000000ff */
[----:B0-----:R-:W-:Y:S01]  /*17e0*/  @P2 FMUL.FTZ R92, R59, R92 ;  /* 0x0000005c3b5c2220 */ /* 0x001fe20000410000 */
[----:B------:R-:W-:Y:S01]  /*17f0*/  @P2 FFMA.FTZ R28, R99, R67, R28 ;  /* 0x00000043631c2223 */ /* 0x000fe2000001001c */
[----:B------:R-:W-:Y:S01]  /*1800*/  @P2 HADD2.F32 R67, -RZ, R78.H0_H0 ;  /* 0x2000004eff432230 */ /* 0x000fe20000004100 */
[----:B------:R-:W-:Y:S01]  /*1810*/  @P2 F2FP.F16.F32.PACK_AB R96, RZ, R96 ;  /* 0x00000060ff60223e */ /* 0x000fe200000000ff */
[----:B------:R-:W-:Y:S01]  /*1820*/  @P2 FMUL.FTZ R89, R43, R92 ;  /* 0x0000005c2b592220 */ /* 0x000fe20000410000 */
[----:B------:R-:W-:-:S02]  /*1830*/  @P2 PRMT R53, R66, 0x7610, R53 ;  /* 0x0000761042352816 */ /* 0x000fc40000000035 */
[----:B------:R-:W-:Y:S01]  /*1840*/  @P2 PRMT R54, R96, 0x7610, R54 ;  /* 0x0000761060362816 */ /* 0x000fe20000000036 */
[----:B-1----:R-:W-:Y:S01]  /*1850*/  @P2 FMUL.FTZ R88, R61, R88 ;  /* 0x000000583d582220 */ /* 0x002fe20000410000 */
[----:B------:R-:W-:Y:S01]  /*1860*/  @P2 F2FP.F16.F32.PACK_AB R89, RZ, R89 ;  /* 0x00000059ff59223e */ /* 0x000fe200000000ff */
[----:B------:R-:W-:Y:S02]  /*1870*/  @P2 HADD2.F32 R96, -RZ, R76.H1_H1 ;  /* 0x3000004cff602230 */ /* 0x000fe40000004100 */
[----:B------:R-:W-:Y:S01]  /*1880*/  @P2 FFMA.FTZ R24, R67, R95, R24 ;  /* 0x0000005f43182223 */ /* 0x000fe20000010018 */
[----:B------:R-:W-:Y:S02]  /*1890*/  @P2 PRMT R53, R53, 0x5410, R89 ;  /* 0x0000541035352816 */ /* 0x000fe40000000059 */
[----:B------:R-:W-:Y:S01]  /*18a0*/  @P2 FFMA.FTZ R29, R96, R90, R29 ;  /* 0x0000005a601d2223 */ /* 0x000fe2000001001d */
[----:B--2---:R-:W-:Y:S01]  /*18b0*/  @P2 FMUL.FTZ R97, R62, R63 ;  /* 0x0000003f3e612220 */ /* 0x004fe20000410000 */
[----:B------:R-:W-:Y:S01]  /*18c0*/  @P2 FMUL.FTZ R63, R37, R88 ;  /* 0x00000058253f2220 */ /* 0x000fe20000410000 */
[----:B------:R-:W-:-:S02]  /*18d0*/  @P2 HADD2.F32 R90, -RZ, R77.H1_H1 ;  /* 0x3000004dff5a2230 */ /* 0x000fc40000004100 */
[----:B------:R-:W-:Y:S01]  /*18e0*/  @P2 FMUL.FTZ R89, R38, R97 ;  /* 0x0000006126592220 */ /* 0x000fe20000410000 */
[----:B------:R-:W-:Y:S01]  /*18f0*/  @P2 HADD2.F32 R96, -RZ, R78.H1_H1 ;  /* 0x3000004eff602230 */ /* 0x000fe20000004100 */
[----:B------:R-:W-:Y:S01]  /*1900*/  @P2 F2FP.F16.F32.PACK_AB R66, RZ, R63 ;  /* 0x0000003fff42223e */ /* 0x000fe200000000ff */
[----:B------:R-:W-:Y:S02]  /*1910*/  @P2 HADD2.F32 R63, -RZ, R77.H0_H0 ;  /* 0x2000004dff3f2230 */ /* 0x000fe40000004100 */
[----:B------:R-:W-:Y:S01]  /*1920*/  @P2 FFMA.FTZ R31, R90, R92, R31 ;  /* 0x0000005c5a1f2223 */ /* 0x000fe2000001001f */
[----:B------:R-:W-:Y:S01]  /*1930*/  @P2 F2FP.F16.F32.PACK_AB R89, RZ, R89 ;  /* 0x00000059ff59223e */ /* 0x000fe200000000ff */
[----:B------:R-:W-:Y:S01]  /*1940*/  @P2 FFMA.FTZ R25, R96, R88, R25 ;  /* 0x0000005860192223 */ /* 0x000fe20000010019 */
[----:B------:R-:W-:Y:S01]  /*1950*/  @P2 PRMT R54, R54, 0x5410, R66 ;  /* 0x0000541036362816 */ /* 0x000fe20000000042 */
[----:B------:R-:W-:Y:S01]  /*1960*/  @P2 FFMA.FTZ R30, R63, R87, R30 ;  /* 0x000000573f1e2223 */ /* 0x000fe2000001001e */
[----:B------:R-:W-:Y:S01]  /*1970*/  @P2 HADD2.F32 R87, -RZ, R79.H0_H0 ;  /* 0x2000004fff572230 */ /* 0x000fe20000004100 */
[----:B------:R-:W-:-:S02]  /*1980*/  FSEL R63, R103, RZ, P1 ;  /* 0x000000ff673f7208 */ /* 0x000fc40000800000 */
[----:B------:R-:W-:Y:S02]  /*1990*/  @P2 PRMT R55, R89, 0x7610, R55 ;  /* 0x0000761059372816 */ /* 0x000fe40000000037 */
[----:B------:R-:W-:Y:S01]  /*19a0*/  @P2 FFMA.FTZ R26, R87, R97, R26 ;  /* 0x00000061571a2223 */ /* 0x000fe2000001001a */
        /* <DEDUP_REMOVED lines=8> */
.L_x_4412:
        /* <DEDUP_REMOVED lines=9> */
[----:B------:R-:W-:Y:S01]  /*1ac0*/  @P3 FFMA.FTZ R96, R68, R87, R88 ;  /* 0x0000005744603223 */ /* 0x000fe20000010058 */
[----:B------:R-:W-:Y:S01]  /*1ad0*/  @P3 FADD.FTZ R97, R80, -R97 ;  /* 0x8000006150613221 */ /* 0x000fe20000010000 */
[----:B------:R-:W-:Y:S01]  /*1ae0*/  MOV R67, R8 ;  /* 0x0000000800437202 */ /* 0x000fe20000000f00 */
[----:B------:R-:W-:Y:S01]  /*1af0*/  @P3 FADD.FTZ R95, R74, -R95 ;  /* 0x8000005f4a5f3221 */ /* 0x000fe20000010000 */
[----:B------:R-:W1:Y:S01]  /*1b00*/  @P2 LDC R98, c[0x0][0x40c] ;  /* 0x00010300ff622b82 */ /* 0x000e620000000800 */
[C---:B------:R-:W-:Y:S01]  /*1b10*/  @P3 FFMA.FTZ R92, R66.reuse, R97, R10 ;  /* 0x00000061425c3223 */ /* 0x040fe2000001000a */
[----:B------:R-:W-:Y:S01]  /*1b20*/  @P3 FADD.FTZ R96, R75, -R96 ;  /* 0x800000604b603221 */ /* 0x000fe20000010000 */
[----:B------:R-:W-:Y:S01]  /*1b30*/  @P3 FFMA.FTZ R67, R66, R95, R8 ;  /* 0x0000005f42433223 */ /* 0x000fe20000010008 */
[----:B------:R-:W-:Y:S01]  /*1b40*/  MOV R89, R9 ;  /* 0x0000000900597202 */ /* 0x000fe20000000f00 */
[-CC-:B------:R-:W-:Y:S01]  /*1b50*/  @P3 FFMA.FTZ R102, R70, R87.reuse, R88.reuse ;  /* 0x0000005746663223 */ /* 0x180fe20000010058 */
[----:B------:R-:W-:Y:S01]  /*1b60*/  @P3 FFMA.FTZ R89, R66, R96, R9 ;  /* 0x0000006042593223 */ /* 0x000fe20000010009 */
[----:B------:R-:W-:Y:S01]  /*1b70*/  @P3 FFMA.FTZ R95, R71, R87, R88 ;  /* 0x00000057475f3223 */ /* 0x000fe20000010058 */
[----:B------:R-:W2:Y:S01]  /*1b80*/  @P2 LDC R101, c[0x0][0x40c] ;  /* 0x00010300ff652b82 */ /* 0x000ea20000000800 */
[----:B------:R-:W-:Y:S01]  /*1b90*/  @P3 FADD.FTZ R102, R81, -R102 ;  /* 0x8000006651663221 */ /* 0x000fe20000010000 */
[----:B------:R-:W-:Y:S01]  /*1ba0*/  MOV R96, R11 ;  /* 0x0000000b00607202 */ /* 0x000fe20000000f00 */
[----:B------:R-:W-:Y:S01]  /*1bb0*/  @P3 FADD.FTZ R95, R82, -R95 ;  /* 0x8000005f525f3221 */ /* 0x000fe20000010000 */
[----:B------:R-:W-:Y:S01]  /*1bc0*/  MOV R99, R4 ;  /* 0x0000000400637202 */ /* 0x000fe20000000f00 */
[----:B------:R-:W-:Y:S01]  /*1bd0*/  @P3 FFMA.FTZ R96, R66, R102, R11 ;  /* 0x0000006642603223 */ /* 0x000fe2000001000b */
[----:B------:R-:W-:Y:S01]  /*1be0*/  @P3 FFMA.FTZ R106, R72, R87, R88 ;  /* 0x00000057486a3223 */ /* 0x000fe20000010058 */
[----:B------:R-:W-:Y:S01]  /*1bf0*/  @P3 FFMA.FTZ R99, R66, R95, R4 ;  /* 0x0000005f42633223 */ /* 0x000fe20000010004 */
[----:B------:R-:W3:Y:S01]  /*1c00*/  @P2 LDC R97, c[0x0][0x40c] ;  /* 0x00010300ff612b82 */ /* 0x000ee20000000800 */
[----:B0-----:R-:W-:Y:S01]  /*1c10*/  @P2 FMUL.FTZ R67, R67, R90 ;  /* 0x0000005a43432220 */ /* 0x001fe20000410000 */
[----:B------:R-:W-:Y:S01]  /*1c20*/  @P3 FFMA.FTZ R105, R73, R87, R88 ;  /* 0x0000005749693223 */ /* 0x000fe20000010058 */
[----:B------:R-:W-:Y:S01]  /*1c30*/  @P3 FADD.FTZ R106, R83, -R106 ;  /* 0x8000006a536a3221 */ /* 0x000fe20000010000 */
[----:B------:R-:W-:Y:S01]  /*1c40*/  MOV R100, R5 ;  /* 0x0000000500647202 */ /* 0x000fe20000000f00 */
[----:B-----5:R-:W-:-:S02]  /*1c50*/  @P2 HADD2.F32 R102, -RZ, R76.H1_H1 ;  /* 0x3000004cff662230 */ /* 0x020fc40000004100 */
[----:B------:R-:W-:Y:S01]  /*1c60*/  @P3 FADD.FTZ R105, R84, -R105 ;  /* 0x8000006954693221 */ /* 0x000fe20000010000 */
[----:B------:R-:W-:Y:S01]  /*1c70*/  @P3 FFMA.FTZ R100, R66, R106, R5 ;  /* 0x0000006a42643223 */ /* 0x000fe20000010005 */
[----:B------:R-:W0:Y:S01]  /*1c80*/  @P2 LDC R104, c[0x0][0x40c] ;  /* 0x00010300ff682b82 */ /* 0x000e220000000800 */
[----:B-1----:R-:W-:-:S04]  /*1c90*/  @P2 FMUL.FTZ R90, R89, R98 ;  /* 0x00000062595a2220 */ /* 0x002fc80000410000 */
[-C--:B------:R-:W-:Y:S01]  /*1ca0*/  @P2 FMUL.FTZ R95, R41, R90.reuse ;  /* 0x0000005a295f2220 */ /* 0x080fe20000410000 */
[----:B------:R-:W-:Y:S01]  /*1cb0*/  @P2 FFMA.FTZ R29, R102, R90, R29 ;  /* 0x0000005a661d2223 */ /* 0x000fe2000001001d */
[----:B------:R-:W-:Y:S01]  /*1cc0*/  @P2 HADD2.F32 R90, -RZ, R77.H1_H1 ;  /* 0x3000004dff5a2230 */ /* 0x000fe20000004100 */
[----:B------:R-:W1:Y:S01]  /*1cd0*/  @P2 LDC R103, c[0x0][0x40c] ;  /* 0x00010300ff672b82 */ /* 0x000e620000000800 */
[----:B--2---:R-:W-:Y:S01]  /*1ce0*/  @P2 FMUL.FTZ R89, R92, R101 ;  /* 0x000000655c592220 */ /* 0x004fe20000410000 */
[----:B------:R-:W-:Y:S01]  /*1cf0*/  @P2 FMUL.FTZ R92, R40, R67 ;  /* 0x00000043285c2220 */ /* 0x000fe20000410000 */
[----:B------:R-:W-:Y:S01]  /*1d00*/  @P2 F2FP.F16.F32.PACK_AB R95, RZ, R95 ;  /* 0x0000005fff5f223e */ /* 0x000fe200000000ff */
[----:B------:R-:W-:Y:S01]  /*1d10*/  @P2 HADD2.F32 R102, -RZ, R78.H1_H1 ;  /* 0x3000004eff662230 */ /* 0x000fe20000004100 */
[----:B------:R-:W-:Y:S01]  /*1d20*/  MOV R101, R6 ;  /* 0x0000000600657202 */ /* 0x000fe20000000f00 */
[----:B------:R-:W-:Y:S01]  /*1d30*/  @P3 FFMA.FTZ R101, R66, R105, R6 ;  /* 0x0000006942653223 */ /* 0x000fe20000010006 */
[----:B------:R-:W-:Y:S01]  /*1d40*/  @P2 F2FP.F16.F32.PACK_AB R92, RZ, R92 ;  /* 0x0000005cff5c223e */ /* 0x000fe200000000ff */
[----:B------:R-:W2:Y:S01]  /*1d50*/  @P2 LDC R108, c[0x0][0x40c] ;  /* 0x00010300ff6c2b82 */ /* 0x000ea20000000800 */
[----:B---3--:R-:W-:Y:S01]  /*1d60*/  @P2 FMUL.FTZ R98, R96, R97 ;  /* 0x0000006160622220 */ /* 0x008fe20000410000 */
[----:B------:R-:W-:Y:S01]  /*1d70*/  @P2 FMUL.FTZ R96, R42, R89 ;  /* 0x000000592a602220 */ /* 0x000fe20000410000 */
[----:B------:R-:W-:-:S02]  /*1d80*/  @P2 PRMT R52, R92, 0x7610, R52 ;  /* 0x000076105c342816 */ /* 0x000fc40000000034 */
[-C--:B------:R-:W-:Y:S01]  /*1d90*/  @P2 FMUL.FTZ R97, R43, R98.reuse ;  /* 0x000000622b612220 */ /* 0x080fe20000410000 */
[----:B------:R-:W-:Y:S01]  /*1da0*/  @P2 FFMA.FTZ R31, R90, R98, R31 ;  /* 0x000000625a1f2223 */ /* 0x000fe2000001001f */
[----:B------:R-:W-:Y:S01]  /*1db0*/  @P2 PRMT R52, R52, 0x5410, R95 ;  /* 0x0000541034342816 */ /* 0x000fe2000000005f */
[----:B0-----:R-:W-:Y:S01]  /*1dc0*/  @P2 FMUL.FTZ R95, R99, R104 ;  /* 0x00000068635f2220 */ /* 0x001fe20000410000 */
[----:B------:R-:W-:Y:S02]  /*1dd0*/  @P2 F2FP.F16.F32.PACK_AB R96, RZ, R96 ;  /* 0x00000060ff60223e */ /* 0x000fe400000000ff */
[----:B------:R-:W-:Y:S01]  /*1de0*/  @P2 F2FP.F16.F32.PACK_AB R97, RZ, R97 ;  /* 0x00000061ff61223e */ /* 0x000fe200000000ff */
[----:B------:R-:W-:Y:S01]  /*1df0*/  @P2 FMUL.FTZ R92, R36, R95 ;  /* 0x0000005f245c2220 */ /* 0x000fe20000410000 */
[----:B------:R-:W-:Y:S01]  /*1e00*/  @P2 PRMT R53, R96, 0x7610, R53 ;  /* 0x0000761060352816 */ /* 0x000fe20000000035 */
[----:B-1----:R-:W-:Y:S01]  /*1e10*/  @P2 FMUL.FTZ R100, R100, R103 ;  /* 0x0000006764642220 */ /* 0x002fe20000410000 */
[----:B------:R-:W-:-:S02]  /*1e20*/  @P2 HADD2.F32 R103, -RZ, R77.H0_H0 ;  /* 0x2000004dff672230 */ /* 0x000fc40000004100 */
[----:B------:R-:W-:Y:S01]  /*1e30*/  @P2 PRMT R53, R53, 0x5410, R97 ;  /* 0x0000541035352816 */ /* 0x000fe20000000061 */
[----:B------:R-:W-:Y:S01]  /*1e40*/  @P2 FMUL.FTZ R96, R37, R100 ;  /* 0x0000006425602220 */ /* 0x000fe20000410000 */
[----:B------:R-:W-:Y:S01]  /*1e50*/  @P2 F2FP.F16.F32.PACK_AB R92, RZ, R92 ;  /* 0x0000005cff5c223e */ /* 0x000fe200000000ff */
[----:B------:R-:W-:Y:S01]  /*1e60*/  @P2 FFMA.FTZ R30, R103, R89, R30 ;  /* 0x00000059671e2223 */ /* 0x000fe2000001001e */
[----:B------:R-:W-:Y:S02]  /*1e70*/  @P2 HADD2.F32 R89, -RZ, R79.H0_H0 ;  /* 0x2000004fff592230 */ /* 0x000fe40000004100 */
[----:B--2---:R-:W-:Y:S01]  /*1e80*/  @P2 FMUL.FTZ R99, R101, R108 ;  /* 0x0000006c65632220 */ /* 0x004fe20000410000 */
[----:B------:R-:W-:Y:S01]  /*1e90*/  @P2 HADD2.F32 R101, -RZ, R76.H0_H0 ;  /* 0x2000004cff652230 */ /* 0x000fe20000004100 */
[----:B------:R-:W-:Y:S01]  /*1ea0*/  @P2 F2FP.F16.F32.PACK_AB R96, RZ, R96 ;  /* 0x00000060ff60223e */ /* 0x000fe200000000ff */
[----:B------:R-:W-:Y:S01]  /*1eb0*/  @P2 FFMA.FTZ R25, R102, R100, R25 ;  /* 0x0000006466192223 */ /* 0x000fe20000010019 */
[----:B------:R-:W-:Y:S01]  /*1ec0*/  @P2 FMUL.FTZ R97, R38, R99 ;  /* 0x0000006326612220 */ /* 0x000fe20000410000 */
[----:B------:R-:W-:Y:S01]  /*1ed0*/  @P2 PRMT R54, R92, 0x7610, R54 ;  /* 0x000076105c362816 */ /* 0x000fe20000000036 */
[----:B------:R-:W-:Y:S01]  /*1ee0*/  @P2 FFMA.FTZ R28, R101, R67, R28 ;  /* 0x00000043651c2223 */ /* 0x000fe2000001001c */
[----:B------:R-:W-:-:S02]  /*1ef0*/  @P2 HADD2.F32 R67, -RZ, R78.H0_H0 ;  /* 0x2000004eff432230 */ /* 0x000fc40000004100 */
[----:B------:R-:W-:Y:S01]  /*1f00*/  @P2 FFMA.FTZ R26, R89, R99, R26 ;  /* 0x00000063591a2223 */ /* 0x000fe2000001001a */
[----:B------:R-:W-:Y:S02]  /*1f10*/  @P2 F2FP.F16.F32.PACK_AB R97, RZ, R97 ;  /* 0x00000061ff61223e */ /* 0x000fe400000000ff */
[----:B------:R-:W-:Y:S01]  /*1f20*/  @P2 PRMT R54, R54, 0x5410, R96 ;  /* 0x0000541036362816 */ /* 0x000fe20000000060 */
[----:B------:R-:W-:Y:S01]  /*1f30*/  @P2 FFMA.FTZ R24, R67, R95, R24 ;  /* 0x0000005f43182223 */ /* 0x000fe20000010018 */
[----:B------:R-:W-:Y:S01]  /*1f40*/  @P2 PRMT R55, R97, 0x7610, R55 ;  /* 0x0000761061372816 */ /* 0x000fe20000000037 */
[----:B------:R-:W-:Y:S06]  /*1f50*/  @!P2 BRA `(.L_x_4428) ;  /* 0x00000004008ca947 */ /* 0x000fec0003800000 */
[----:B------:R-:W-:Y:S01]  /*1f60*/  @P3 FFMA.FTZ R88, R86, R87, R88 ;  /* 0x0000005756583223 */ /* 0x000fe20000010058 */
[----:B------:R-:W-:-:S03]  /*1f70*/  MOV R67, R7 ;  /* 0x0000000700437202 */ /* 0x000fc60000000f00 */
        /* <DEDUP_REMOVED lines=9> */
.L_x_4429:
[----:B------:R-:W0:Y:S01]  /*2010*/  @P2 LDC R67, c[0x0][0x40c] ;  /* 0x00010300ff432b82 */ /* 0x000e220000000800 */
[-CC-:B------:R-:W-:Y:S01]  /*2020*/  @P3 FFMA.FTZ R57, R3, R87.reuse, R88.reuse ;  /* 0x0000005703393223 */ /* 0x180fe20000010058 */
[-CC-:B------:R-:W-:Y:S01]  /*2030*/  @P3 FFMA.FTZ R58, R68, R87.reuse, R88.reuse ;  /* 0x00000057443a3223 */ /* 0x180fe20000010058 */
[----:B------:R-:W-:Y:S01]  /*2040*/  MOV R56, R8 ;  /* 0x0000000800387202 */ /* 0x000fe20000000f00 */
[----:B------:R-:W-:Y:S01]  /*2050*/  @P3 FFMA.FTZ R60, R86, R87, R88 ;  /* 0x00000057563c3223 */ /* 0x000fe20000010058 */
[----:B------:R-:W-:Y:S01]  /*2060*/  @P3 FADD.FTZ R59, R74, -R57 ;  /* 0x800000394a3b3221 */ /* 0x000fe20000010000 */
[----:B------:R-:W-:Y:S01]  /*2070*/  @P3 FADD.FTZ R58, R75, -R58 ;  /* 0x8000003a4b3a3221 */ /* 0x000fe20000010000 */
[----:B------:R-:W-:Y:S01]  /*2080*/  MOV R57, R9 ;  /* 0x0000000900397202 */ /* 0x000fe20000000f00 */
[----:B------:R-:W1:Y:S01]  /*2090*/  @P2 LDC R90, c[0x0][0x40c] ;  /* 0x00010300ff5a2b82 */ /* 0x000e620000000800 */
[C---:B------:R-:W-:Y:S01]  /*20a0*/  @P3 FFMA.FTZ R56, R66.reuse, R59, R8 ;  /* 0x0000003b42383223 */ /* 0x040fe20000010008 */
[----:B------:R-:W-:Y:S01]  /*20b0*/  @P3 FFMA.FTZ R57, R66, R58, R9 ;  /* 0x0000003a42393223 */ /* 0x000fe20000010009 */
[-CC-:B------:R-:W-:Y:S01]  /*20c0*/  @P3 FFMA.FTZ R59, R69, R87.reuse, R88.reuse ;  /* 0x00000057453b3223 */ /* 0x180fe20000010058 */
[-C--:B------:R-:W-:Y:S01]  /*20d0*/  @P3 FFMA.FTZ R62, R70, R87.reuse, R88 ;  /* 0x00000057463e3223 */ /* 0x080fe20000010058 */
[----:B------:R-:W-:Y:S01]  /*20e0*/  @P3 FADD.FTZ R92, R85, -R60 ;  /* 0x8000003c555c3221 */ /* 0x000fe20000010000 */
[-CC-:B------:R-:W-:Y:S01]  /*20f0*/  @P3 FFMA.FTZ R95, R71, R87.reuse, R88.reuse ;  /* 0x00000057475f3223 */ /* 0x180fe20000010058 */
[----:B------:R-:W-:Y:S01]  /*2100*/  @P3 FADD.FTZ R61, R80, -R59 ;  /* 0x8000003b503d3221 */ /* 0x000fe20000010000 */
[----:B------:R-:W2:Y:S01]  /*2110*/  @P2 LDC R89, c[0x0][0x40c] ;  /* 0x00010300ff592b82 */ /* 0x000ea20000000800 */
[----:B------:R-:W-:Y:S01]  /*2120*/  @P3 FFMA.FTZ R99, R73, R87, R88 ;  /* 0x0000005749633223 */ /* 0x000fe20000010058 */
[----:B------:R-:W-:Y:S01]  /*2130*/  MOV R63, R7 ;  /* 0x00000007003f7202 */ /* 0x000fe20000000f00 */
[----:B------:R-:W-:Y:S01]  /*2140*/  @P3 FADD.FTZ R62, R81, -R62 ;  /* 0x8000003e513e3221 */ /* 0x000fe20000010000 */
[----:B------:R-:W-:Y:S01]  /*2150*/  @P3 FFMA.FTZ R98, R72, R87, R88 ;  /* 0x0000005748623223 */ /* 0x000fe20000010058 */
[----:B------:R-:W-:Y:S01]  /*2160*/  @P3 FFMA.FTZ R63, R66, R92, R7 ;  /* 0x0000005c423f3223 */ /* 0x000fe20000010007 */
[----:B------:R-:W-:Y:S01]  /*2170*/  @P3 FADD.FTZ R95, R82, -R95 ;  /* 0x8000005f525f3221 */ /* 0x000fe20000010000 */
[----:B------:R-:W-:Y:S01]  /*2180*/  @P3 FADD.FTZ R99, R84, -R99 ;  /* 0x8000006354633221 */ /* 0x000fe20000010000 */
[----:B------:R-:W3:Y:S01]  /*2190*/  @P2 LDC R97, c[0x0][0x40c] ;  /* 0x00010300ff612b82 */ /* 0x000ee20000000800 */
[----:B0-----:R-:W-:Y:S01]  /*21a0*/  @P2 FMUL.FTZ R67, R56, R67 ;  /* 0x0000004338432220 */ /* 0x001fe20000410000 */
[----:B------:R-:W-:Y:S01]  /*21b0*/  MOV R58, R10 ;  /* 0x0000000a003a7202 */ /* 0x000fe20000000f00 */
[----:B------:R-:W-:Y:S01]  /*21c0*/  @P3 FADD.FTZ R98, R83, -R98 ;  /* 0x8000006253623221 */ /* 0x000fe20000010000 */
[----:B------:R-:W-:Y:S01]  /*21d0*/  @P3 FFMA.FTZ R58, R66, R61, R10 ;  /* 0x0000003d423a3223 */ /* 0x000fe2000001000a */
[----:B------:R-:W-:Y:S01]  /*21e0*/  @P2 FMUL.FTZ R59, R40, R67 ;  /* 0x00000043283b2220 */ /* 0x000fe20000410000 */
[----:B------:R-:W-:Y:S01]  /*21f0*/  MOV R61, R5 ;  /* 0x00000005003d7202 */ /* 0x000fe20000000f00 */
[C---:B------:R-:W-:Y:S01]  /*2200*/  @P3 FFMA.FTZ R61, R66.reuse, R98, R5 ;  /* 0x00000062423d3223 */ /* 0x040fe20000010005 */
[----:B------:R-:W0:Y:S01]  /*2210*/  @P2 LDC R101, c[0x0][0x40c] ;  /* 0x00010300ff652b82 */ /* 0x000e220000000800 */
[----:B-1----:R-:W-:Y:S01]  /*2220*/  @P2 FMUL.FTZ R90, R57, R90 ;  /* 0x0000005a395a2220 */ /* 0x002fe20000410000 */
[----:B------:R-:W-:Y:S01]  /*2230*/  @P2 F2FP.F16.F32.PACK_AB R92, RZ, R59 ;  /* 0x0000003bff5c223e */ /* 0x000fe200000000ff */
[--C-:B-----5:R-:W-:Y:S01]  /*2240*/  @P2 HADD2.F32 R103, -RZ, R76.reuse.H0_H0 ;  /* 0x2000004cff672230 */ /* 0x120fe20000004100 */
[----:B------:R-:W-:Y:S01]  /*2250*/  MOV R59, R11 ;  /* 0x0000000b003b7202 */ /* 0x000fe20000000f00 */
[----:B------:R-:W-:Y:S01]  /*2260*/  @P2 FMUL.FTZ R60, R41, R90 ;  /* 0x0000005a293c2220 */ /* 0x000fe20000410000 */
[C---:B------:R-:W-:Y:S01]  /*2270*/  @P3 FFMA.FTZ R59, R66.reuse, R62, R11 ;  /* 0x0000003e423b3223 */ /* 0x040fe2000001000b */
[----:B------:R-:W-:Y:S01]  /*2280*/  MOV R62, R6 ;  /* 0x00000006003e7202 */ /* 0x000fe20000000f00 */
[----:B------:R-:W1:Y:S01]  /*2290*/  @P2 LDC R100, c[0x0][0x40c] ;  /* 0x00010300ff642b82 */ /* 0x000e620000000800 */
[----:B------:R-:W-:Y:S01]  /*22a0*/  @P3 FFMA.FTZ R62, R66, R99, R6 ;  /* 0x00000063423e3223 */ /* 0x000fe20000010006 */
[----:B------:R-:W-:Y:S01]  /*22b0*/  @P2 F2FP.F16.F32.PACK_AB R87, RZ, R60 ;  /* 0x0000003cff57223e */ /* 0x000fe200000000ff */
[----:B--2---:R-:W-:Y:S01]  /*22c0*/  @P2 FMUL.FTZ R89, R58, R89 ;  /* 0x000000593a592220 */ /* 0x004fe20000410000 */
[----:B------:R-:W-:Y:S01]  /*22d0*/  MOV R60, R4 ;  /* 0x00000004003c7202 */ /* 0x000fe20000000f00 */
[----:B------:R-:W-:Y:S01]  /*22e0*/  @P3 FFMA.FTZ R60, R66, R95, R4 ;  /* 0x0000005f423c3223 */ /* 0x000fe20000010004 */
[----:B------:R-:W-:-:S02]  /*22f0*/  @P2 HADD2.F32 R104, -RZ, R76.H1_H1 ;  /* 0x3000004cff682230 */ /* 0x000fc40000004100 */
[----:B------:R-:W-:Y:S01]  /*2300*/  @P2 FMUL.FTZ R88, R42, R89 ;  /* 0x000000592a582220 */ /* 0x000fe20000410000 */
[----:B------:R-:W2:Y:S01]  /*2310*/  @P2 LDC R96, c[0x0][0x40c] ;  /* 0x00010300ff602b82 */ /* 0x000ea20000000800 */
[----:B---3--:R-:W-:Y:S01]  /*2320*/  @P2 FMUL.FTZ R97, R60, R97 ;  /* 0x000000613c612220 */ /* 0x008fe20000410000 */
[--C-:B------:R-:W-:Y:S01]  /*2330*/  @P2 HADD2.F32 R105, -RZ, R77.reuse.H0_H0 ;  /* 0x2000004dff692230 */ /* 0x100fe20000004100 */
[----:B------:R-:W-:Y:S01]  /*2340*/  @P2 PRMT R52, R92, 0x7610, R52 ;  /* 0x000076105c342816 */ /* 0x000fe20000000034 */
[----:B------:R-:W-:Y:S01]  /*2350*/  @P2 FFMA.FTZ R28, R103, R67, R28 ;  /* 0x00000043671c2223 */ /* 0x000fe2000001001c */
[----:B------:R-:W-:Y:S01]  /*2360*/  @P2 FMUL.FTZ R66, R36, R97 ;  /* 0x0000006124422220 */ /* 0x000fe20000410000 */
[----:B------:R-:W-:Y:S01]  /*2370*/  @P2 F2FP.F16.F32.PACK_AB R88, RZ, R88 ;  /* 0x00000058ff58223e */ /* 0x000fe200000000ff */
[----:B------:R-:W-:Y:S01]  /*2380*/  @P2 FFMA.FTZ R29, R104, R90, R29 ;  /* 0x0000005a681d2223 */ /* 0x000fe2000001001d */
[----:B------:R-:W3:Y:S01]  /*2390*/  @P2 LDC R102, c[0x0][0x40c] ;  /* 0x00010300ff662b82 */ /* 0x000ee20000000800 */
[----:B0-----:R-:W-:Y:S01]  /*23a0*/  @P2 FMUL.FTZ R99, R62, R101 ;  /* 0x000000653e632220 */ /* 0x001fe20000410000 */
[----:B------:R-:W-:Y:S01]  /*23b0*/  @P2 F2FP.F16.F32.PACK_AB R66, RZ, R66 ;  /* 0x00000042ff42223e */ /* 0x000fe200000000ff */
[----:B------:R-:W-:Y:S01]  /*23c0*/  @P2 FFMA.FTZ R30, R105, R89, R30 ;  /* 0x00000059691e2223 */ /* 0x000fe2000001001e */
[----:B------:R-:W-:Y:S01]  /*23d0*/  @P2 HADD2.F32 R90, -RZ, R77.H1_H1 ;  /* 0x3000004dff5a2230 */ /* 0x000fe20000004100 */
[----:B------:R-:W-:Y:S01]  /*23e0*/  @P2 PRMT R53, R88, 0x7610, R53 ;  /* 0x0000761058352816 */ /* 0x000fe20000000035 */
[--C-:B------:R-:W-:Y:S01]  /*23f0*/  @P2 HADD2.F32 R67, -RZ, R78.reuse.H0_H0 ;  /* 0x2000004eff432230 */ /* 0x100fe20000004100 */
[----:B------:R-:W-:Y:S01]  /*2400*/  @P2 PRMT R54, R66, 0x7610, R54 ;  /* 0x0000761042362816 */ /* 0x000fe20000000036 */
[----:B-1----:R-:W-:Y:S01]  /*2410*/  @P2 FMUL.FTZ R98, R61, R100 ;  /* 0x000000643d622220 */ /* 0x002fe20000410000 */
[----:B------:R-:W-:Y:S01]  /*2420*/  @P2 FMUL.FTZ R100, R38, R99 ;  /* 0x0000006326642220 */ /* 0x000fe20000410000 */
[----:B------:R-:W-:-:S02]  /*2430*/  @P2 HADD2.F32 R104, -RZ, R78.H1_H1 ;  /* 0x3000004eff682230 */ /* 0x000fc40000004100 */
[----:B------:R-:W-:Y:S01]  /*2440*/  @P2 FFMA.FTZ R24, R67, R97, R24 ;  /* 0x0000006143182223 */ /* 0x000fe20000010018 */
[----:B------:R-:W-:Y:S01]  /*2450*/  @P2 FMUL.FTZ R92, R37, R98 ;  /* 0x00000062255c2220 */ /* 0x000fe20000410000 */
[--C-:B------:R-:W-:Y:S01]  /*2460*/  @P2 HADD2.F32 R89, -RZ, R79.reuse.H0_H0 ;  /* 0x2000004fff592230 */ /* 0x100fe20000004100 */
[----:B------:R-:W-:Y:S01]  /*2470*/  @P2 F2FP.F16.F32.PACK_AB R100, RZ, R100 ;  /* 0x00000064ff64223e */ /* 0x000fe200000000ff */
[----:B------:R-:W-:Y:S02]  /*2480*/  @P2 HADD2.F32 R106, -RZ, R79.H1_H1 ;  /* 0x3000004fff6a2230 */ /* 0x000fe40000004100 */
[----:B--2---:R-:W-:Y:S01]  /*2490*/  @P2 FMUL.FTZ R96, R59, R96 ;  /* 0x000000603b602220 */ /* 0x004fe20000410000 */
[----:B------:R-:W-:Y:S01]  /*24a0*/  @P2 F2FP.F16.F32.PACK_AB R92, RZ, R92 ;  /* 0x0000005cff5c223e */ /* 0x000fe200000000ff */
[----:B------:R-:W-:Y:S01]  /*24b0*/  @P2 FFMA.FTZ R25, R104, R98, R25 ;  /* 0x0000006268192223 */ /* 0x000fe20000010019 */
[----:B------:R-:W-:Y:S01]  /*24c0*/  @P2 PRMT R55, R100, 0x7610, R55 ;  /* 0x0000761064372816 */ /* 0x000fe20000000037 */
[-C--:B------:R-:W-:Y:S01]  /*24d0*/  @P2 FMUL.FTZ R95, R43, R96.reuse ;  /* 0x000000602b5f2220 */ /* 0x080fe20000410000 */
[----:B------:R-:W-:Y:S01]  /*24e0*/  @P2 FFMA.FTZ R31, R90, R96, R31 ;  /* 0x000000605a1f2223 */ /* 0x000fe2000001001f */
[----:B------:R-:W-:Y:S01]  /*24f0*/  @P2 FFMA.FTZ R26, R89, R99, R26 ;  /* 0x00000063591a2223 */ /* 0x000fe2000001001a */
[----:B------:R-:W-:Y:S01]  /*2500*/  @P2 PRMT R52, R52, 0x5410, R87 ;  /* 0x0000541034342816 */ /* 0x000fe20000000057 */
[----:B---3--:R-:W-:Y:S01]  /*2510*/  @P2 FMUL.FTZ R102, R63, R102 ;  /* 0x000000663f662220 */ /* 0x008fe20000410000 */
[----:B------:R-:W-:-:S02]  /*2520*/  @P2 F2FP.F16.F32.PACK_AB R95, RZ, R95 ;  /* 0x0000005fff5f223e */ /* 0x000fc400000000ff */
[----:B------:R-:W-:Y:S01]  /*2530*/  @P2 PRMT R54, R54, 0x5410, R92 ;  /* 0x0000541036362816 */ /* 0x000fe2000000005c */
[-C--:B------:R-:W-:Y:S01]  /*2540*/  @P2 FMUL.FTZ R101, R39, R102.reuse ;  /* 0x0000006627652220 */ /* 0x080fe20000410000 */
[----:B------:R-:W-:Y:S01]  /*2550*/  @P2 FFMA.FTZ R27, R106, R102, R27 ;  /* 0x000000666a1b2223 */ /* 0x000fe2000001001b */
[----:B------:R-:W-:-:S03]  /*2560*/  @P2 PRMT R53, R53, 0x5410, R95 ;  /* 0x0000541035352816 */ /* 0x000fc6000000005f */
[----:B------:R-:W-:-:S04]  /*2570*/  @P2 F2FP.F16.F32.PACK_AB R101, RZ, R101 ;  /* 0x00000065ff65223e */ /* 0x000fc800000000ff */
[----:B------:R-:W-:-:S07]  /*2580*/  @P2 PRMT R55, R55, 0x5410, R101 ;  /* 0x0000541037372816 */ /* 0x000fce0000000065 */
.L_x_4428:
[----:B------:R-:W-:Y:S05]  /*2590*/  BSYNC.RECONVERGENT B1 ;  /* 0x0000000000017941 */ /* 0x000fea0003800200 */
.L_x_4411:
        /* <DEDUP_REMOVED lines=14> */
.L_x_4430:
[----:B------:R1:W-:Y:S02]  /*2680*/  @P2 STG.E.128 desc[UR6][R66.64], R52 ;  /* 0x0000003442002986 */ /* 0x0003e4000c101d06 */
.L_x_4410:
[----:B------:R-:W-:Y:S05]  /*2690*/  BSYNC.RECONVERGENT B2 ;  /* 0x0000000000027941 */ /* 0x000fea0003800200 */
.L_x_4409:
[----:B0-----:R-:W0:Y:S02]  /*26a0*/  LDC.64 R64, c[0x0][0x380] ;  /* 0x0000e000ff407b82 */ /* 0x001e240000000a00 */
[----:B0-----:R-:W-:-:S04]  /*26b0*/  LEA R2, R64, R2, 0x2 ;  /* 0x0000000240027211 */ /* 0x001fc800078e10ff */
[----:B------:R-:W-:-:S13]  /*26c0*/  ISETP.GE.AND P1, PT, R2, R65, PT ;  /* 0x000000410200720c */ /* 0x000fda0003f26270 */
[----:B------:R-:W-:Y:S05]  /*26d0*/  @!P1 BRA `(.L_x_4431) ;  /* 0xffffffdc000c9947 */ /* 0x000fea000383ffff */
.L_x_4404:
[----:B------:R-:W-:Y:S05]  /*26e0*/  BSYNC B0 ;  /* 0x0000000000007941 */ /* 0x000fea0003800000 */
.L_x_4403:
        /* <DEDUP_REMOVED lines=102> */
.L_x_4433:
[----:B------:R-:W-:Y:S05]  /*2d50*/  BSYNC.RECONVERGENT B0 ;  /* 0x0000000000007941 */ /* 0x000fea0003800200 */
.L_x_4432:
        /* <DEDUP_REMOVED lines=9> */
.L_x_4408:
        /* <DEDUP_REMOVED lines=8> */
.L_x_4435:
[----:B------:R-:W-:Y:S05]  /*2e70*/  BSYNC B1 ;  /* 0x0000000000017941 */ /* 0x000fea0003800000 */
.L_x_4434:
        /* <DEDUP_REMOVED lines=8> */
.L_x_4436:
[----:B------:R-:W-:-:S05]  /*2f00*/  FADD.FTZ R65, R65, R90 ;  /* 0x0000005a41417221 */ /* 0x000fca0000010000 */
[----:B------:R-:W-:Y:S01]  /*2f10*/  MOV R99, R65 ;  /* 0x0000004100637202 */ /* 0x000fe20000000f00 */
[----:B------:R-:W-:Y:S01]  /*2f20*/  HFMA2 R98, -RZ, RZ, 0, 1.1920928955078125e-07 ;  /* 0x00000002ff627431 */ /* 0x000fe200000001ff */
[----:B------:R-:W-:-:S07]  /*2f30*/  MOV R89, R97 ;  /* 0x0000006100597202 */ /* 0x000fce0000000f00 */
[----:B------:R-:W-:Y:S05]  /*2f40*/  WARPSYNC.COLLECTIVE R94, `(.L_x_4437) ;  /* 0x000000005e087348 */ /* 0x000fea0003c00000 */
[----:B------:R0:W1:Y:S02]  /*2f50*/  SHFL.BFLY P1, R97, R99, R98, R101 ;  /* 0x0c00006263617389 */ /* 0x0000640000020065 */
[----:B01----:R-:W-:Y:S05]  /*2f60*/  ENDCOLLECTIVE ;  /* 0x000000000000791b */ /* 0x003fea0003800000 */
.L_x_4437:
[----:B------:R-:W-:-:S05]  /*2f70*/  FADD.FTZ R89, R89, R96 ;  /* 0x0000006059597221 */ /* 0x000fca0000010000 */
[----:B------:R-:W-:Y:S02]  /*2f80*/  MOV R99, R89 ;  /* 0x0000005900637202 */ /* 0x000fe40000000f00 */
[----:B------:R-:W-:-:S07]  /*2f90*/  MOV R64, R97 ;  /* 0x0000006100407202 */ /* 0x000fce0000000f00 */
[----:B------:R-:W-:Y:S05]  /*2fa0*/  WARPSYNC.COLLECTIVE R94, `(.L_x_4438) ;  /* 0x000000005e087348 */ /* 0x000fea0003c00000 */
[----:B------:R0:W1:Y:S02]  /*2fb0*/  SHFL.BFLY P1, R97, R99, R98, R101 ;  /* 0x0c00006263617389 */ /* 0x0000640000020065 */
[----:B01----:R-:W-:Y:S05]  /*2fc0*/  ENDCOLLECTIVE ;  /* 0x000000000000791b */ /* 0x003fea0003800000 */
.L_x_4438:
[----:B------:R-:W-:-:S05]  /*2fd0*/  FADD.FTZ R64, R65, R64 ;  /* 0x0000004041407221 */ /* 0x000fca0000010000 */
[----:B------:R-:W-:Y:S01]  /*2fe0*/  MOV R99, R64 ;  /* 0x0000004000637202 */ /* 0x000fe20000000f00 */
[----:B------:R-:W-:Y:S01]  /*2ff0*/  HFMA2 R98, -RZ, RZ, 0, 2.384185791015625e-07 ;  /* 0x00000004ff627431 */ /* 0x000fe200000001ff */
[----:B------:R-:W-:-:S07]  /*3000*/  MOV R88, R97 ;  /* 0x0000006100587202 */ /* 0x000fce0000000f00 */
[----:B------:R-:W-:Y:S05]  /*3010*/  WARPSYNC.COLLECTIVE R94, `(.L_x_4439) ;  /* 0x000000005e087348 */ /* 0x000fea0003c00000 */
[----:B------:R0:W1:Y:S02]  /*3020*/  SHFL.BFLY P1, R97, R99, R98, R101 ;  /* 0x0c00006263617389 */ /* 0x0000640000020065 */
[----:B01----:R-:W-:Y:S05]  /*3030*/  ENDCOLLECTIVE ;  /* 0x000000000000791b */ /* 0x003fea0003800000 */
.L_x_4439:
[----:B------:R-:W-:-:S05]  /*3040*/  FADD.FTZ R88, R89, R88 ;  /* 0x0000005859587221 */ /* 0x000fca0000010000 */
[----:B------:R-:W-:Y:S02]  /*3050*/  MOV R99, R88 ;  /* 0x0000005800637202 */ /* 0x000fe40000000f00 */
[----:B------:R-:W-:-:S07]  /*3060*/  MOV R93, R97 ;  /* 0x00000061005d7202 */ /* 0x000fce0000000f00 */
[----:B------:R-:W-:Y:S05]  /*3070*/  WARPSYNC.COLLECTIVE R94, `(.L_x_4440) ;  /* 0x000000005e087348 */ /* 0x000fea0003c00000 */
[----:B------:R0:W1:Y:S02]  /*3080*/  SHFL.BFLY P1, R97, R99, R98, R101 ;  /* 0x0c00006263617389 */ /* 0x0000640000020065 */
[----:B01----:R-:W-:Y:S05]  /*3090*/  ENDCOLLECTIVE ;  /* 0x000000000000791b */ /* 0x003fea0003800000 */
.L_x_4440:
[----:B------:R-:W-:-:S05]  /*30a0*/  FADD.FTZ R93, R64, R93 ;  /* 0x0000005d405d7221 */ /* 0x000fca0000010000 */
[----:B------:R-:W-:Y:S01]  /*30b0*/  MOV R99, R93 ;  /* 0x0000005d00637202 */ /* 0x000fe20000000f00 */
[----:B------:R-:W-:Y:S01]  /*30c0*/  HFMA2 R98, -RZ, RZ, 0, 4.76837158203125e-07 ;  /* 0x00000008ff627431 */ /* 0x000fe200000001ff */
[----:B------:R-:W-:-:S07]  /*30d0*/  MOV R95, R97 ;  /* 0x00000061005f7202 */ /* 0x000fce0000000f00 */
[----:B------:R-:W-:Y:S05]  /*30e0*/  WARPSYNC.COLLECTIVE R94, `(.L_x_4441) ;  /* 0x000000005e087348 */ /* 0x000fea0003c00000 */
[----:B------:R0:W1:Y:S02]  /*30f0*/  SHFL.BFLY P1, R97, R99, R98, R101 ;  /* 0x0c00006263617389 */ /* 0x0000640000020065 */
[----:B01----:R-:W-:Y:S05]  /*3100*/  ENDCOLLECTIVE ;  /* 0x000000000000791b */ /* 0x003fea0003800000 */
.L_x_4441:
[----:B------:R-:W-:-:S05]  /*3110*/  FADD.FTZ R95, R88, R95 ;  /* 0x0000005f585f7221 */ /* 0x000fca0000010000 */
[----:B------:R-:W-:Y:S02]  /*3120*/  MOV R99, R95 ;  /* 0x0000005f00637202 */ /* 0x000fe40000000f00 */
[----:B------:R-:W-:-:S07]  /*3130*/  MOV R90, R97 ;  /* 0x00000061005a7202 */ /* 0x000fce0000000f00 */
[----:B------:R-:W-:Y:S05]  /*3140*/  WARPSYNC.COLLECTIVE R94, `(.L_x_4442) ;  /* 0x000000005e087348 */ /* 0x000fea0003c00000 */
[----:B------:R0:W1:Y:S02]  /*3150*/  SHFL.BFLY P1, R97, R99, R98, R101 ;  /* 0x0c00006263617389 */ /* 0x0000640000020065 */
[----:B01----:R-:W-:Y:S05]  /*3160*/  ENDCOLLECTIVE ;  /* 0x000000000000791b */ /* 0x003fea0003800000 */
.L_x_4442:
[----:B------:R-:W-:-:S05]  /*3170*/  FADD.FTZ R90, R93, R90 ;  /* 0x0000005a5d5a7221 */ /* 0x000fca0000010000 */
[----:B------:R-:W-:Y:S01]  /*3180*/  MOV R99, R90 ;  /* 0x0000005a00637202 */ /* 0x000fe20000000f00 */
[----:B------:R-:W-:Y:S01]  /*3190*/  HFMA2 R98, -RZ, RZ, 0, 9.5367431640625e-07 ;  /* 0x00000010ff627431 */ /* 0x000fe200000001ff */
[----:B------:R-:W-:-:S07]  /*31a0*/  MOV R92, R97 ;  /* 0x00000061005c7202 */ /* 0x000fce0000000f00 */
[----:B------:R-:W-:Y:S05]  /*31b0*/  WARPSYNC.COLLECTIVE R94, `(.L_x_4443) ;  /* 0x000000005e087348 */ /* 0x000fea0003c00000 */
[----:B------:R0:W1:Y:S02]  /*31c0*/  SHFL.BFLY P1, R97, R99, R98, R101 ;  /* 0x0c00006263617389 */ /* 0x0000640000020065 */
[----:B01----:R-:W-:Y:S05]  /*31d0*/  ENDCOLLECTIVE ;  /* 0x000000000000791b */ /* 0x003fea0003800000 */
.L_x_4443:
[----:B------:R-:W-:-:S05]  /*31e0*/  FADD.FTZ R92, R95, R92 ;  /* 0x0000005c5f5c7221 */ /* 0x000fca0000010000 */
[----:B------:R-:W-:Y:S02]  /*31f0*/  MOV R99, R92 ;  /* 0x0000005c00637202 */ /* 0x000fe40000000f00 */
[----:B------:R-:W-:-:S07]  /*3200*/  MOV R89, R97 ;  /* 0x0000006100597202 */ /* 0x000fce0000000f00 */
[----:B------:R-:W-:Y:S05]  /*3210*/  WARPSYNC.COLLECTIVE R94, `(.L_x_4444) ;  /* 0x000000005e087348 */ /* 0x000fea0003c00000 */
[----:B------:R0:W1:Y:S02]  /*3220*/  SHFL.BFLY P1, R97, R99, R98, R101 ;  /* 0x0c00006263617389 */ /* 0x0000640000020065 */
[----:B01----:R-:W-:Y:S05]  /*3230*/  ENDCOLLECTIVE ;  /* 0x000000000000791b */ /* 0x003fea0003800000 */
.L_x_4444:
[----:B------:R-:W-:Y:S05]  /*3240*/  BRA `(.L_x_4445) ;  /* 0xffffffd8005c7947 */ /* 0x000fea000383ffff */
.L_x_4446:
        /* <DEDUP_REMOVED lines=11> */
.L_x_6482:


//--------------------- .text._ZN10layer_norm13ln_bwd_kernelINS_13Kernel_traitsIf6__halffS2_fjLj256ELj1ELj4ELj1ELj16ENS_18Kernel_traits_baseILj256EfS2_fS2_fjLj128EEEEELb0ELb1ELb1ELb1EEEvNS_9BwdParamsE --------------------------
	.section	.text._ZN10layer_norm13ln_bwd_kernelINS_13Kernel_traitsIf6__halffS2_fjLj256ELj1ELj4ELj1ELj16ENS_18Kernel_traits_baseILj256EfS2_fS2_fjLj128EEEEELb0ELb1ELb1ELb1EEEvNS_9BwdParamsE,"ax",@progbits
	.align	128
        .global         _ZN10layer_norm13ln_bwd_kernelINS_13Kernel_traitsIf6__halffS2_fjLj256ELj1ELj4ELj1ELj16ENS_18Kernel_traits_baseILj256EfS2_fS2_fjLj128EEEEELb0ELb1ELb1ELb1EEEvNS_9BwdParamsE
        .type           _ZN10layer_norm13ln_bwd_kernelINS_13Kernel_traitsIf6__halffS2_fjLj256ELj1ELj4ELj1ELj16ENS_18Kernel_traits_baseILj256EfS2_fS2_fjLj128EEEEELb0ELb1ELb1ELb1EEEvNS_9BwdParamsE,@function
        .size           _ZN10layer_norm13ln_bwd_kernelINS_13Kernel_traitsIf6__halffS2_fjLj256ELj1ELj4ELj1ELj16ENS_18Kernel_traits_baseILj256EfS2_fS2_fjLj128EEEEELb0ELb1ELb1ELb1EEEvNS_9BwdParamsE,(.L_x_6483 - _ZN10layer_norm13ln_bwd_kernelINS_13Kernel_traitsIf6__halffS2_fjLj256ELj1ELj4ELj1ELj16ENS_18Kernel_traits_baseILj256EfS2_fS2_fjLj128EEEEELb0ELb1ELb1ELb1EEEvNS_9BwdParamsE)
        .other          _ZN10layer_norm13ln_bwd_kernelINS_13Kernel_traitsIf6__halffS2_fjLj256ELj1ELj4ELj1ELj16ENS_18Kernel_traits_baseILj256EfS2_fS2_fjLj128EEEEELb0ELb1ELb1ELb1EEEvNS_9BwdParamsE,@"STO_CUDA_ENTRY STV_DEFAULT"
_ZN10layer_norm13ln_bwd_kernelINS_13Kernel_traitsIf6__halffS2_fjLj256ELj1ELj4ELj1ELj16ENS_18Kernel_traits_baseILj256EfS2_fS2_fjLj128EEEEELb0ELb1ELb1ELb1EEEvNS_9BwdParamsE:
.text._ZN10layer_norm13ln_bwd_kernelINS_13Kernel_traitsIf6__halffS2_fjLj256ELj1ELj4ELj1ELj16ENS_18Kernel_traits_baseILj256EfS2_fS2_fjLj128EEEEELb0ELb1ELb1ELb1EEEvNS_9BwdParamsE:
        /* <DEDUP_REMOVED lines=39> */
.L_x_4474:
        /* <DEDUP_REMOVED lines=32> */
[----:B------:R-:W2:Y:S01]  /*0470*/  LDG.E.128 R76, desc[UR6][R92.64+0x10] ;  /* 0x000010065c4c7981 */ /* 0x000ea2000c1e1d00 */
[----:B------:R-:W-:Y:S02]  /*0480*/  MOV R89, UR18 ;  /* 0x0000001200597c02 */ /* 0x000fe40008000f00 */
[----:B------:R-:W-:Y:S02]  /*0490*/  MOV R90, UR19 ;  /* 0x00000013005a7c02 */ /* 0x000fe40008000f00 */
[----:B------:R-:W-:-:S04]  /*04a0*/  ISETP.NE.U32.AND P0, PT, R89, RZ, PT ;  /* 0x000000ff5900720c */ /* 0x000fc80003f05070 */
[----:B------:R-:W-:-:S13]  /*04b0*/  ISETP.NE.AND.EX P0, PT, R90, RZ, PT, P0 ;  /* 0x000000ff5a00720c */ /* 0x000fda0003f05300 */
[----:B---3--:R-:W1:Y:S02]  /*04c0*/  @P0 LDC.64 R70, c[0x0][0x438] ;  /* 0x00010e00ff460b82 */ /* 0x008e640000000a00 */
[----:B-1----:R-:W-:-:S05]  /*04d0*/  @P0 IMAD.WIDE.U32 R70, R69, 0x20, R70 ;  /* 0x0000002045460825 */ /* 0x002fca00078e0046 */
[----:B------:R-:W5:Y:S04]  /*04e0*/  @P0 LDG.E.128 R8, desc[UR6][R70.64] ;  /* 0x0000000646080981 */ /* 0x000f68000c1e1d00 */
[----:B0-----:R0:W5:Y:S01]  /*04f0*/  @P0 LDG.E.128 R4, desc[UR6][R70.64+0x10] ;  /* 0x0000100646040981 */ /* 0x001162000c1e1d00 */
[----:B------:R-:W-:-:S04]  /*0500*/  ISETP.NE.AND P0, PT, RZ, UR9, PT ;  /* 0x00000009ff007c0c */ /* 0x000fc8000bf05270 */
[----:B----4-:R-:W-:Y:S01]  /*0510*/  FSEL R3, R3, RZ, !P0 ;  /* 0x000000ff03037208 */ /* 0x010fe20004000000 */
[--C-:B------:R-:W-:Y:S02]  /*0520*/  HADD2.F32 R65, -RZ, R84.reuse.H0_H0 ;  /* 0x20000054ff417230 */ /* 0x100fe40000004100 */
[----:B------:R-:W-:Y:S02]  /*0530*/  HADD2.F32 R84, -RZ, R84.H1_H1 ;  /* 0x30000054ff547230 */ /* 0x000fe40000004100 */
[--C-:B--2---:R-:W-:Y:S01]  /*0540*/  FADD.FTZ R72, R72, -R3.reuse ;  /* 0x8000000348487221 */ /* 0x104fe20000010000 */
[--C-:B------:R-:W-:Y:S01]  /*0550*/  FADD.FTZ R88, R73, -R3.reuse ;  /* 0x8000000349587221 */ /* 0x100fe20000010000 */
[--C-:B------:R-:W-:Y:S01]  /*0560*/  FADD.FTZ R76, R76, -R3.reuse ;  /* 0x800000034c4c7221 */ /* 0x100fe20000010000 */
[--C-:B------:R-:W-:Y:S01]  /*0570*/  FADD.FTZ R74, R74, -R3.reuse ;  /* 0x800000034a4a7221 */ /* 0x100fe20000010000 */
[--C-:B------:R-:W-:Y:S01]  /*0580*/  FADD.FTZ R92, R75, -R3.reuse ;  /* 0x800000034b5c7221 */ /* 0x100fe20000010000 */
[--C-:B------:R-:W-:Y:S01]  /*0590*/  FADD.FTZ R96, R77, -R3.reuse ;  /* 0x800000034d607221 */ /* 0x100fe20000010000 */
[--C-:B------:R-:W-:Y:S01]  /*05a0*/  FADD.FTZ R78, R78, -R3.reuse ;  /* 0x800000034e4e7221 */ /* 0x100fe20000010000 */
[----:B------:R-:W-:Y:S01]  /*05b0*/  FADD.FTZ R100, R79, -R3 ;  /* 0x800000034f647221 */ /* 0x000fe20000010000 */
[C---:B-----5:R-:W-:Y:S01]  /*05c0*/  FMUL.FTZ R3, R67.reuse, R72 ;  /* 0x0000004843037220 */ /* 0x060fe20000410000 */
[C---:B0-----:R-:W-:Y:S01]  /*05d0*/  FMUL.FTZ R70, R67.reuse, R88 ;  /* 0x0000005843467220 */ /* 0x041fe20000410000 */
[----:B------:R-:W-:Y:S01]  /*05e0*/  FMUL.FTZ R71, R67, R76 ;  /* 0x0000004c43477220 */ /* 0x000fe20000410000 */
[----:B------:R-:W-:Y:S01]  /*05f0*/  FMUL.FTZ R76, R24, R65 ;  /* 0x00000041184c7220 */ /* 0x000fe20000410000 */
[----:B------:R-:W-:-:S02]  /*0600*/  HADD2.F32 R77, -RZ, R85.H0_H0 ;  /* 0x20000055ff4d7230 */ /* 0x000fc40000004100 */
[----:B------:R-:W-:Y:S01]  /*0610*/  FFMA.FTZ R28, R3, R65, R28 ;  /* 0x00000041031c7223 */ /* 0x000fe2000001001c */
[----:B------:R-:W-:Y:S01]  /*0620*/  FADD.FTZ R36, R36, R65 ;  /* 0x0000004124247221 */ /* 0x000fe20000010000 */
[-C--:B------:R-:W-:Y:S01]  /*0630*/  FFMA.FTZ R29, R70, R84.reuse, R29 ;  /* 0x00000054461d7223 */ /* 0x080fe2000001001d */
[----:B------:R-:W-:Y:S01]  /*0640*/  FADD.FTZ R37, R37, R84 ;  /* 0x0000005425257221 */ /* 0x000fe20000010000 */
[----:B------:R-:W-:Y:S01]  /*0650*/  FMUL.FTZ R75, R25, R84 ;  /* 0x00000054194b7220 */ /* 0x000fe20000410000 */
[----:B------:R-:W-:Y:S01]  /*0660*/  FADD.FTZ R84, RZ, R76 ;  /* 0x0000004cff547221 */ /* 0x000fe20000010000 */
[----:B------:R-:W-:Y:S01]  /*0670*/  FFMA.FTZ R65, R3, R76, RZ ;  /* 0x0000004c03417223 */ /* 0x000fe200000100ff */
[----:B------:R-:W-:Y:S02]  /*0680*/  HADD2.F32 R94, -RZ, R85.H1_H1 ;  /* 0x30000055ff5e7230 */ /* 0x000fe40000004100 */
[----:B------:R-:W-:Y:S01]  /*0690*/  FMUL.FTZ R69, R67, R74 ;  /* 0x0000004a43457220 */ /* 0x000fe20000410000 */
[----:B------:R-:W-:-:S02]  /*06a0*/  HADD2.F32 R85, -RZ, R86.H0_H0 ;  /* 0x20000056ff557230 */ /* 0x000fc40000004100 */
        /* <DEDUP_REMOVED lines=16> */
[----:B------:R-:W-:-:S02]  /*07b0*/  HADD2.F32 R91, -RZ, R87.H0_H0 ;  /* 0x20000057ff5b7230 */ /* 0x000fc40000004100 */
[----:B------:R-:W-:Y:S01]  /*07c0*/  FMUL.FTZ R74, R67, R96 ;  /* 0x00000060434a7220 */ /* 0x000fe20000410000 */
[----:B------:R-:W-:Y:S01]  /*07d0*/  FMUL.FTZ R79, R21, R98 ;  /* 0x00000062154f7220 */ /* 0x000fe20000410000 */
[----:B------:R-:W-:Y:S01]  /*07e0*/  FADD.FTZ R88, R85, R84 ;  /* 0x0000005455587221 */ /* 0x000fe20000010000 */
[----:B------:R-:W-:Y:S01]  /*07f0*/  FFMA.FTZ R65, R71, R84, R86 ;  /* 0x0000005447417223 */ /* 0x000fe20000010056 */
        /* <DEDUP_REMOVED lines=19> */
.L_x_4450:
        /* <DEDUP_REMOVED lines=13> */
.L_x_4451:
[----:B------:R-:W-:Y:S05]  /*0a00*/  BSYNC.RECONVERGENT B1 ;  /* 0x0000000000017941 */ /* 0x000fea0003800200 */
.L_x_4449:
        /* <DEDUP_REMOVED lines=21> */
.L_x_4486:
        /* <DEDUP_REMOVED lines=40> */
.L_x_4457:
[----:B------:R-:W-:Y:S05]  /*0de0*/  BSYNC.RECONVERGENT B2 ;  /* 0x0000000000027941 */ /* 0x000fea0003800200 */
.L_x_4456:
[----:B------:R-:W-:Y:S04]  /*0df0*/  BSSY.RECONVERGENT B2, `(.L_x_4458) ;  /* 0x000000d000027945 */ /* 0x000fe80003800200 */
        /* <DEDUP_REMOVED lines=12> */
.L_x_4459:
[----:B------:R-:W-:Y:S05]  /*0ec0*/  BSYNC.RECONVERGENT B2 ;  /* 0x0000000000027941 */ /* 0x000fea0003800200 */
.L_x_4458:
        /* <DEDUP_REMOVED lines=13> */
.L_x_4461:
[----:B------:R-:W-:Y:S05]  /*0fa0*/  BSYNC.RECONVERGENT B2 ;  /* 0x0000000000027941 */ /* 0x000fea0003800200 */
.L_x_4460:
        /* <DEDUP_REMOVED lines=13> */
.L_x_4463:
[----:B------:R-:W-:Y:S05]  /*1080*/  BSYNC.RECONVERGENT B2 ;  /* 0x0000000000027941 */ /* 0x000fea0003800200 */
.L_x_4462:
        /* <DEDUP_REMOVED lines=13> */
.L_x_4465:
[----:B------:R-:W-:Y:S05]  /*1160*/  BSYNC.RECONVERGENT B2 ;  /* 0x0000000000027941 */ /* 0x000fea0003800200 */
.L_x_4464:
        /* <DEDUP_REMOVED lines=13> */
.L_x_4467:
[----:B------:R-:W-:Y:S05]  /*1240*/  BSYNC.RECONVERGENT B2 ;  /* 0x0000000000027941 */ /* 0x000fea0003800200 */
.L_x_4466:
        /* <DEDUP_REMOVED lines=13> */
.L_x_4469:
[----:B------:R-:W-:Y:S05]  /*1320*/  BSYNC.RECONVERGENT B2 ;  /* 0x0000000000027941 */ /* 0x000fea0003800200 */
.L_x_4468:
[----:B------:R-:W-:Y:S05]  /*1330*/  @!P1 BRA `(.L_x_4470) ;  /* 0x0000001000709947 */ /* 0x000fea0003800000 */
[----:B------:R-:W-:Y:S01]  /*1340*/  FFMA.FTZ R90, R88, R87, R90 ;  /* 0x00000057585a7223 */ /* 0x000fe2000001005a */
[----:B------:R-:W-:-:S03]  /*1350*/  ISETP.GT.AND P0, PT, R68, RZ, PT ;  /* 0x000000ff4400720c */ /* 0x000fc60003f04270 */
[----:B------:R-:W-:-:S04]  /*1360*/  FADD.FTZ R90, R85, -R90 ;  /* 0x8000005a555a7221 */ /* 0x000fc80000010000 */
[----:B------:R-:W-:Y:S01]  /*1370*/  FMUL.FTZ R90, R67, R90 ;  /* 0x0000005a435a7220 */ /* 0x000fe20000410000 */
[----:B-----5:R-:W-:-:S04]  /*1380*/  HADD2.F32 R67, -RZ, R83.H1_H1 ;  /* 0x30000053ff437230 */ /* 0x020fc80000004100 */
[----:B------:R-:W-:-:S05]  /*1390*/  FSEL R68, R90, RZ, P0 ;  /* 0x000000ff5a447208 */ /* 0x000fca0000000000 */
[----:B------:R-:W-:-:S04]  /*13a0*/  FMUL.FTZ R68, R68, UR11 ;  /* 0x0000000b44447c20 */ /* 0x000fc80008410000 */
[----:B------:R-:W-:Y:S01]  /*13b0*/  FMUL.FTZ R87, R19, R68 ;  /* 0x0000004413577220 */ /* 0x000fe20000410000 */
[----:B------:R-:W-:-:S04]  /*13c0*/  FFMA.FTZ R51, R68, R67, R51 ;  /* 0x0000004344337223 */ /* 0x000fc80000010033 */
[----:B------:R-:W-:-:S04]  /*13d0*/  F2FP.F16.F32.PACK_AB R87, RZ, R87 ;  /* 0x00000057ff57723e */ /* 0x000fc800000000ff */
[----:B------:R-:W-:Y:S01]  /*13e0*/  PRMT R55, R55, 0x5410, R87 ;  /* 0x0000541037377816 */ /* 0x000fe20000000057 */
[----:B------:R-:W-:Y:S06]  /*13f0*/  BRA `(.L_x_4470) ;  /* 0x0000001000407947 */ /* 0x000fec0003800000 */
.L_x_4455:
        /* <DEDUP_REMOVED lines=21> */
[----:B------:R-:W-:Y:S01]  /*1550*/  FMUL.FTZ R61, R67, R90 ;  /* 0x0000005a433d7220 */ /* 0x000fe20000410000 */
[----:B------:R-:W-:Y:S01]  /*1560*/  FADD.FTZ R92, R77, -R92 ;  /* 0x8000005c4d5c7221 */ /* 0x000fe20000010000 */
[----:B------:R-:W-:Y:S01]  /*1570*/  FADD.FTZ R60, R86, -R97 ;  /* 0x80000061563c7221 */ /* 0x000fe20000010000 */
[----:B------:R-:W3:Y:S01]  /*1580*/  @P1 LDC R95, c[0x0][0x40c] ;  /* 0x00010300ff5f1b82 */ /* 0x000ee20000000800 */
[----:B0-----:R-:W-:Y:S01]  /*1590*/  @P1 FMUL.FTZ R87, R56, R59 ;  /* 0x0000003b38571220 */ /* 0x001fe20000410000 */
[C---:B------:R-:W-:Y:S01]  /*15a0*/  FMUL.FTZ R91, R67.reuse, R98 ;  /* 0x00000062435b7220 */ /* 0x040fe20000410000 */
[C---:B------:R-:W-:Y:S01]  /*15b0*/  FMUL.FTZ R97, R67.reuse, R58 ;  /* 0x0000003a43617220 */ /* 0x040fe20000410000 */
[----:B------:R-:W-:Y:S01]  /*15c0*/  FMUL.FTZ R92, R67, R92 ;  /* 0x0000005c435c7220 */ /* 0x000fe20000410000 */
[----:B------:R-:W-:Y:S01]  /*15d0*/  @P1 FMUL.FTZ R59, R12, R87 ;  /* 0x000000570c3b1220 */ /* 0x000fe20000410000 */
[----:B------:R-:W-:Y:S01]  /*15e0*/  FSEL R58, R61, RZ, P0 ;  /* 0x000000ff3d3a7208 */ /* 0x000fe20000000000 */
[----:B------:R-:W-:Y:S01]  /*15f0*/  FADD.FTZ R102, R85, -R102 ;  /* 0x8000006655667221 */ /* 0x000fe20000010000 */
[----:B------:R-:W0:Y:S01]  /*1600*/  @P1 LDC R96, c[0x0][0x40c] ;  /* 0x00010300ff601b82 */ /* 0x000e220000000800 */
[----:B-1----:R-:W-:Y:S01]  /*1610*/  @P1 FMUL.FTZ R90, R57, R62 ;  /* 0x0000003e395a1220 */ /* 0x002fe20000410000 */
[----:B------:R-:W-:Y:S01]  /*1620*/  @P1 F2FP.F16.F32.PACK_AB R61, RZ, R59 ;  /* 0x0000003bff3d123e */ /* 0x000fe200000000ff */
[----:B------:R-:W-:Y:S01]  /*1630*/  FMUL.FTZ R98, R67, R60 ;  /* 0x0000003c43627220 */ /* 0x000fe20000410000 */
[----:B------:R-:W-:Y:S01]  /*1640*/  FSEL R60, R91, RZ, P0 ;  /* 0x000000ff5b3c7208 */ /* 0x000fe20000000000 */
[----:B------:R-:W-:Y:S01]  /*1650*/  @P1 FMUL.FTZ R62, R13, R90 ;  /* 0x0000005a0d3e1220 */ /* 0x000fe20000410000 */
[----:B------:R-:W-:Y:S01]  /*1660*/  FMUL.FTZ R102, R67, R102 ;  /* 0x0000006643667220 */ /* 0x000fe20000410000 */
[----:B------:R-:W-:Y:S01]  /*1670*/  FSEL R59, R92, RZ, P0 ;  /* 0x000000ff5c3b7208 */ /* 0x000fe20000000000 */
[----:B------:R-:W1:Y:S01]  /*1680*/  @P1 LDC R68, c[0x0][0x40c] ;  /* 0x00010300ff441b82 */ /* 0x000e620000000800 */
[----:B------:R-:W-:Y:S01]  /*1690*/  @P1 PRMT R52, R61, 0x7610, R52 ;  /* 0x000076103d341816 */ /* 0x000fe20000000034 */
[----:B--2---:R-:W-:Y:S01]  /*16a0*/  @P1 FMUL.FTZ R67, R58, R89 ;  /* 0x000000593a431220 */ /* 0x004fe20000410000 */
[----:B------:R-:W-:Y:S01]  /*16b0*/  @P1 F2FP.F16.F32.PACK_AB R62, RZ, R62 ;  /* 0x0000003eff3e123e */ /* 0x000fe200000000ff */
[----:B-----5:R-:W-:Y:S01]  /*16c0*/  @P1 HADD2.F32 R99, -RZ, R80.H0_H0 ;  /* 0x20000050ff631230 */ /* 0x020fe20000004100 */
[----:B------:R-:W-:Y:S01]  /*16d0*/  FSEL R61, R97, RZ, P0 ;  /* 0x000000ff613d7208 */ /* 0x000fe20000000000 */
[----:B------:R-:W-:Y:S01]  /*16e0*/  @P1 FMUL.FTZ R89, R14, R67 ;  /* 0x000000430e591220 */ /* 0x000fe20000410000 */
[----:B------:R-:W-:Y:S01]  /*16f0*/  @P1 PRMT R52, R52, 0x5410, R62 ;  /* 0x0000541034341816 */ /* 0x000fe2000000003e */
[----:B------:R-:W2:Y:S01]  /*1700*/  @P1 LDC R63, c[0x0][0x40c] ;  /* 0x00010300ff3f1b82 */ /* 0x000ea20000000800 */
[----:B---3--:R-:W-:Y:S01]  /*1710*/  @P1 FMUL.FTZ R95, R60, R95 ;  /* 0x0000005f3c5f1220 */ /* 0x008fe20000410000 */
[----:B------:R-:W-:Y:S01]  /*1720*/  FSEL R62, R98, RZ, P0 ;  /* 0x000000ff623e7208 */ /* 0x000fe20000000000 */
[----:B------:R-:W-:Y:S01]  /*1730*/  @P1 FFMA.FTZ R44, R99, R87, R44 ;  /* 0x00000057632c1223 */ /* 0x000fe2000001002c */
[----:B------:R-:W-:Y:S01]  /*1740*/  @P1 F2FP.F16.F32.PACK_AB R89, RZ, R89 ;  /* 0x00000059ff59123e */ /* 0x000fe200000000ff */
[----:B------:R-:W-:-:S02]  /*1750*/  @P1 HADD2.F32 R87, -RZ, R83.H0_H0 ;  /* 0x20000053ff571230 */ /* 0x000fc40000004100 */
[----:B0-----:R-:W-:Y:S01]  /*1760*/  @P1 FMUL.FTZ R92, R59, R96 ;  /* 0x000000603b5c1220 */ /* 0x001fe20000410000 */
[----:B------:R-:W-:Y:S01]  /*1770*/  @P1 FMUL.FTZ R96, R16, R95 ;  /* 0x0000005f10601220 */ /* 0x000fe20000410000 */
[----:B------:R-:W-:Y:S02]  /*1780*/  @P1 PRMT R53, R89, 0x7610, R53 ;  /* 0x0000761059351816 */ /* 0x000fe40000000035 */
[----:B------:R-:W-:Y:S02]  /*1790*/  @P1 FMUL.FTZ R91, R15, R92 ;  /* 0x0000005c0f5b1220 */ /* 0x000fe40000410000 */
[----:B------:R-:W-:Y:S01]  /*17a0*/  @P1 F2FP.F16.F32.PACK_AB R96, RZ, R96 ;  /* 0x00000060ff60123e */ /* 0x000fe200000000ff */
[----:B-1----:R-:W-:Y:S02]  /*17b0*/  @P1 FMUL.FTZ R68, R61, R68 ;  /* 0x000000443d441220 */ /* 0x002fe40000410000 */
[----:B------:R-:W-:Y:S02]  /*17c0*/  @P1 F2FP.F16.F32.PACK_AB R91, RZ, R91 ;  /* 0x0000005bff5b123e */ /* 0x000fe400000000ff */
[----:B------:R-:W-:Y:S01]  /*17d0*/  @P1 PRMT R54, R96, 0x7610, R54 ;  /* 0x0000761060361816 */ /* 0x000fe20000000036 */
[----:B------:R-:W-:Y:S01]  /*17e0*/  @P1 HADD2.F32 R96, -RZ, R80.H1_H1 ;  /* 0x30000050ff601230 */ /* 0x000fe20000004100 */
[----:B------:R-:W-:Y:S01]  /*17f0*/  @P1 PRMT R53, R53, 0x5410, R91 ;  /* 0x0000541035351816 */ /* 0x000fe2000000005b */
[----:B--2---:R-:W-:Y:S01]  /*1800*/  @P1 FMUL.FTZ R97, R62, R63 ;  /* 0x0000003f3e611220 */ /* 0x004fe20000410000 */
[----:B------:R-:W-:-:S02]  /*1810*/  @P1 FMUL.FTZ R63, R17, R68 ;  /* 0x00000044113f1220 */ /* 0x000fc40000410000 */
[----:B------:R-:W-:Y:S01]  /*1820*/  @P1 FFMA.FTZ R45, R96, R90, R45 ;  /* 0x0000005a602d1223 */ /* 0x000fe2000001002d */
[--C-:B------:R-:W-:Y:S02]  /*1830*/  @P1 HADD2.F32 R90, -RZ, R81.reuse.H1_H1 ;  /* 0x30000051ff5a1230 */ /* 0x100fe40000004100 */
[----:B------:R-:W-:Y:S01]  /*1840*/  @P1 FMUL.FTZ R91, R18, R97 ;  /* 0x00000061125b1220 */ /* 0x000fe20000410000 */
[--C-:B------:R-:W-:Y:S01]  /*1850*/  @P1 HADD2.F32 R96, -RZ, R82.reuse.H1_H1 ;  /* 0x30000052ff601230 */ /* 0x100fe20000004100 */
[----:B------:R-:W-:Y:S01]  /*1860*/  @P1 F2FP.F16.F32.PACK_AB R89, RZ, R63 ;  /* 0x0000003fff59123e */ /* 0x000fe200000000ff */
[----:B------:R-:W-:Y:S02]  /*1870*/  @P1 HADD2.F32 R63, -RZ, R81.H0_H0 ;  /* 0x20000051ff3f1230 */ /* 0x000fe40000004100 */
[----:B------:R-:W-:Y:S01]  /*1880*/  @P1 FFMA.FTZ R47, R90, R92, R47 ;  /* 0x0000005c5a2f1223 */ /* 0x000fe2000001002f */
[----:B------:R-:W-:Y:S01]  /*1890*/  @P1 F2FP.F16.F32.PACK_AB R91, RZ, R91 ;  /* 0x0000005bff5b123e */ /* 0x000fe200000000ff */
[----:B------:R-:W-:Y:S01]  /*18a0*/  @P1 FFMA.FTZ R49, R96, R68, R49 ;  /* 0x0000004460311223 */ /* 0x000fe20000010031 */
[----:B------:R-:W-:Y:S01]  /*18b0*/  @P1 FFMA.FTZ R50, R87, R97, R50 ;  /* 0x0000006157321223 */ /* 0x000fe20000010032 */
[----:B------:R-:W-:Y:S01]  /*18c0*/  @P1 FFMA.FTZ R46, R63, R67, R46 ;  /* 0x000000433f2e1223 */ /* 0x000fe2000001002e */
[----:B------:R-:W-:Y:S01]  /*18d0*/  @P1 HADD2.F32 R67, -RZ, R82.H0_H0 ;  /* 0x20000052ff431230 */ /* 0x000fe20000004100 */
[----:B------:R-:W-:-:S02]  /*18e0*/  FSEL R63, R102, RZ, P0 ;  /* 0x000000ff663f7208 */ /* 0x000fc40000000000 */
[----:B------:R-:W-:Y:S02]  /*18f0*/  @P1 PRMT R54, R54, 0x5410, R89 ;  /* 0x0000541036361816 */ /* 0x000fe40000000059 */
[----:B------:R-:W-:Y:S01]  /*1900*/  @P1 FFMA.FTZ R48, R67, R95, R48 ;  /* 0x0000005f43301223 */ /* 0x000fe20000010030 */
        /* <DEDUP_REMOVED lines=9> */
.L_x_4454:
        /* <DEDUP_REMOVED lines=16> */
[----:B------:R-:W-:Y:S01]  /*1aa0*/  @P2 FFMA.FTZ R89, R71, R87, R90 ;  /* 0x0000005747592223 */ /* 0x000fe2000001005a */
[----:B------:R-:W-:Y:S01]  /*1ab0*/  @P2 FADD.FTZ R96, R75, -R96 ;  /* 0x800000604b602221 */ /* 0x000fe20000010000 */
[----:B------:R-:W-:Y:S01]  /*1ac0*/  MOV R91, R9 ;  /* 0x00000009005b7202 */ /* 0x000fe20000000f00 */
[----:B------:R-:W-:Y:S01]  /*1ad0*/  @P2 FFMA.FTZ R102, R72, R87, R90 ;  /* 0x0000005748662223 */ /* 0x000fe2000001005a */
[----:B------:R-:W-:Y:S01]  /*1ae0*/  @P2 FADD.FTZ R89, R84, -R89 ;  /* 0x8000005954592221 */ /* 0x000fe20000010000 */
[----:B------:R-:W2:Y:S01]  /*1af0*/  @P1 LDC R101, c[0x0][0x40c] ;  /* 0x00010300ff651b82 */ /* 0x000ea20000000800 */
[C---:B------:R-:W-:Y:S01]  /*1b00*/  @P2 FFMA.FTZ R91, R67.reuse, R96, R9 ;  /* 0x00000060435b2223 */ /* 0x040fe20000010009 */
[----:B------:R-:W-:Y:S01]  /*1b10*/  MOV R99, R4 ;  /* 0x0000000400637202 */ /* 0x000fe20000000f00 */
[----:B------:R-:W-:Y:S01]  /*1b20*/  @P2 FFMA.FTZ R99, R67, R89, R4 ;  /* 0x0000005943632223 */ /* 0x000fe20000010004 */
[----:B------:R-:W-:Y:S01]  /*1b30*/  @P2 FADD.FTZ R102, R77, -R102 ;  /* 0x800000664d662221 */ /* 0x000fe20000010000 */
[----:B------:R-:W-:Y:S01]  /*1b40*/  MOV R96, R11 ;  /* 0x0000000b00607202 */ /* 0x000fe20000000f00 */
[-CC-:B------:R-:W-:Y:S01]  /*1b50*/  @P2 FFMA.FTZ R106, R74, R87.reuse, R90.reuse ;  /* 0x000000574a6a2223 */ /* 0x180fe2000001005a */
[----:B------:R-:W-:Y:S01]  /*1b60*/  @P2 FFMA.FTZ R105, R73, R87, R90 ;  /* 0x0000005749692223 */ /* 0x000fe2000001005a */
[----:B------:R-:W3:Y:S01]  /*1b70*/  @P1 LDC R97, c[0x0][0x40c] ;  /* 0x00010300ff611b82 */ /* 0x000ee20000000800 */
[----:B0-----:R-:W-:Y:S01]  /*1b80*/  @P1 FMUL.FTZ R89, R68, R95 ;  /* 0x0000005f44591220 */ /* 0x001fe20000410000 */
[----:B------:R-:W-:Y:S01]  /*1b90*/  @P2 FFMA.FTZ R96, R67, R102, R11 ;  /* 0x0000006643602223 */ /* 0x000fe2000001000b */
[----:B------:R-:W-:Y:S01]  /*1ba0*/  @P2 FADD.FTZ R106, R79, -R106 ;  /* 0x8000006a4f6a2221 */ /* 0x000fe20000010000 */
[----:B------:R-:W-:Y:S01]  /*1bb0*/  @P2 FADD.FTZ R105, R86, -R105 ;  /* 0x8000006956692221 */ /* 0x000fe20000010000 */
[----:B------:R-:W-:Y:S01]  /*1bc0*/  MOV R100, R5 ;  /* 0x0000000500647202 */ /* 0x000fe20000000f00 */
[----:B-----5:R-:W-:-:S02]  /*1bd0*/  @P1 HADD2.F32 R102, -RZ, R80.H1_H1 ;  /* 0x30000050ff661230 */ /* 0x020fc40000004100 */
        /* <DEDUP_REMOVED lines=58> */
.L_x_4471:
        /* <DEDUP_REMOVED lines=12> */
[-CC-:B------:R-:W-:Y:S01]  /*2040*/  @P2 FFMA.FTZ R62, R72, R87.reuse, R90.reuse ;  /* 0x00000057483e2223 */ /* 0x180fe2000001005a */
[----:B------:R-:W-:Y:S01]  /*2050*/  @P2 FADD.FTZ R61, R78, -R59 ;  /* 0x8000003b4e3d2221 */ /* 0x000fe20000010000 */
[-C--:B------:R-:W-:Y:S01]  /*2060*/  @P2 FFMA.FTZ R95, R71, R87.reuse, R90 ;  /* 0x00000057475f2223 */ /* 0x080fe2000001005a */
        /* <DEDUP_REMOVED lines=13> */
[C---:B------:R-:W-:Y:S01]  /*2140*/  @P2 FFMA.FTZ R58, R67.reuse, R61, R10 ;  /* 0x0000003d433a2223 */ /* 0x040fe2000001000a */
[----:B------:R-:W-:Y:S01]  /*2150*/  @P1 FMUL.FTZ R59, R12, R89 ;  /* 0x000000590c3b1220 */ /* 0x000fe20000410000 */
[----:B------:R-:W-:Y:S01]  /*2160*/  MOV R61, R5 ;  /* 0x00000005003d7202 */ /* 0x000fe20000000f00 */
[----:B------:R-:W-:Y:S01]  /*2170*/  @P2 FFMA.FTZ R61, R67, R98, R5 ;  /* 0x00000062433d2223 */ /* 0x000fe20000010005 */
        /* <DEDUP_REMOVED lines=9> */
[C---:B------:R-:W-:Y:S01]  /*2210*/  @P2 FFMA.FTZ R62, R67.reuse, R99, R6 ;  /* 0x00000063433e2223 */ /* 0x040fe20000010006 */
        /* <DEDUP_REMOVED lines=46> */
.L_x_4470:
[----:B------:R-:W-:Y:S05]  /*2500*/  BSYNC.RECONVERGENT B1 ;  /* 0x0000000000017941 */ /* 0x000fea0003800200 */
.L_x_4453:
        /* <DEDUP_REMOVED lines=13> */
.L_x_4473:
[----:B------:R-:W-:Y:S05]  /*25e0*/  BSYNC.RECONVERGENT B1 ;  /* 0x0000000000017941 */ /* 0x000fea0003800200 */
.L_x_4472:
        /* <DEDUP_REMOVED lines=8> */
.L_x_4448:
[----:B------:R-:W-:Y:S05]  /*2670*/  BSYNC B0 ;  /* 0x0000000000007941 */ /* 0x000fea0003800000 */
.L_x_4447:
        /* <DEDUP_REMOVED lines=87> */
.L_x_4452:
        /* <DEDUP_REMOVED lines=8> */
.L_x_4476:
[----:B------:R-:W-:Y:S05]  /*2c70*/  BSYNC B1 ;  /* 0x0000000000017941 */ /* 0x000fea0003800000 */
.L_x_4475:
        /* <DEDUP_REMOVED lines=8> */
.L_x_4477:
[----:B------:R-:W-:-:S05]  /*2d00*/  FADD.FTZ R92, R92, R87 ;  /* 0x000000575c5c7221 */ /* 0x000fca0000010000 */
[----:B------:R-:W-:Y:S01]  /*2d10*/  MOV R102, R92 ;  /* 0x0000005c00667202 */ /* 0x000fe20000000f00 */
[----:B------:R-:W-:Y:S01]  /*2d20*/  HFMA2 R99, -RZ, RZ, 0, 1.1920928955078125e-07 ;  /* 0x00000002ff637431 */ /* 0x000fe200000001ff */
[----:B------:R-:W-:-:S07]  /*2d30*/  MOV R65, R95 ;  /* 0x0000005f00417202 */ /* 0x000fce0000000f00 */
[----:B------:R-:W-:Y:S05]  /*2d40*/  WARPSYNC.COLLECTIVE R97, `(.L_x_4478) ;  /* 0x0000000061087348 */ /* 0x000fea0003c00000 */
[----:B------:R0:W1:Y:S02]  /*2d50*/  SHFL.BFLY P0, R95, R102, R99, R104 ;  /* 0x0c000063665f7389 */ /* 0x0000640000000068 */
[----:B01----:R-:W-:Y:S05]  /*2d60*/  ENDCOLLECTIVE ;  /* 0x000000000000791b */ /* 0x003fea0003800000 */
.L_x_4478:
[----:B------:R-:W-:-:S05]  /*2d70*/  FADD.FTZ R65, R65, R96 ;  /* 0x0000006041417221 */ /* 0x000fca0000010000 */
[----:B------:R-:W-:Y:S02]  /*2d80*/  MOV R102, R65 ;  /* 0x0000004100667202 */ /* 0x000fe40000000f00 */
[----:B------:R-:W-:-:S07]  /*2d90*/  MOV R91, R95 ;  /* 0x0000005f005b7202 */ /* 0x000fce0000000f00 */
[----:B------:R-:W-:Y:S05]  /*2da0*/  WARPSYNC.COLLECTIVE R97, `(.L_x_4479) ;  /* 0x0000000061087348 */ /* 0x000fea0003c00000 */
[----:B------:R0:W1:Y:S02]  /*2db0*/  SHFL.BFLY P0, R95, R102, R99, R104 ;  /* 0x0c000063665f7389 */ /* 0x0000640000000068 */
[----:B01----:R-:W-:Y:S05]  /*2dc0*/  ENDCOLLECTIVE ;  /* 0x000000000000791b */ /* 0x003fea0003800000 */
.L_x_4479:
[----:B------:R-:W-:-:S05]  /*2dd0*/  FADD.FTZ R91, R92, R91 ;  /* 0x0000005b5c5b7221 */ /* 0x000fca0000010000 */
[----:B------:R-:W-:Y:S01]  /*2de0*/  MOV R102, R91 ;  /* 0x0000005b00667202 */ /* 0x000fe20000000f00 */
[----:B------:R-:W-:Y:S01]  /*2df0*/  HFMA2 R99, -RZ, RZ, 0, 2.384185791015625e-07 ;  /* 0x00000004ff637431 */ /* 0x000fe200000001ff */
[----:B------:R-:W-:-:S07]  /*2e00*/  MOV R94, R95 ;  /* 0x0000005f005e7202 */ /* 0x000fce0000000f00 */
[----:B------:R-:W-:Y:S05]  /*2e10*/  WARPSYNC.COLLECTIVE R97, `(.L_x_4480) ;  /* 0x0000000061087348 */ /* 0x000fea0003c00000 */
[----:B------:R0:W1:Y:S02]  /*2e20*/  SHFL.BFLY P0, R95, R102, R99, R104 ;  /* 0x0c000063665f7389 */ /* 0x0000640000000068 */
[----:B01----:R-:W-:Y:S05]  /*2e30*/  ENDCOLLECTIVE ;  /* 0x000000000000791b */ /* 0x003fea0003800000 */
.L_x_4480:
[----:B------:R-:W-:-:S05]  /*2e40*/  FADD.FTZ R94, R65, R94 ;  /* 0x0000005e415e7221 */ /* 0x000fca0000010000 */
[----:B------:R-:W-:Y:S02]  /*2e50*/  MOV R102, R94 ;  /* 0x0000005e00667202 */ /* 0x000fe40000000f00 */
[----:B------:R-:W-:-:S07]  /*2e60*/  MOV R98, R95 ;  /* 0x0000005f00627202 */ /* 0x000fce0000000f00 */
[----:B------:R-:W-:Y:S05]  /*2e70*/  WARPSYNC.COLLECTIVE R97, `(.L_x_4481) ;  /* 0x0000000061087348 */ /* 0x000fea0003c00000 */
[----:B------:R0:W1:Y:S02]  /*2e80*/  SHFL.BFLY P0, R95, R102, R99, R104 ;  /* 0x0c000063665f7389 */ /* 0x0000640000000068 */
[----:B01----:R-:W-:Y:S05]  /*2e90*/  ENDCOLLECTIVE ;  /* 0x000000000000791b */ /* 0x003fea0003800000 */
.L_x_4481:
[----:B------:R-:W-:-:S05]  /*2ea0*/  FADD.FTZ R98, R91, R98 ;  /* 0x000000625b627221 */ /* 0x000fca0000010000 */
[----:B------:R-:W-:Y:S01]  /*2eb0*/  MOV R102, R98 ;  /* 0x0000006200667202 */ /* 0x000fe20000000f00 */
[----:B------:R-:W-:Y:S01]  /*2ec0*/  HFMA2 R99, -RZ, RZ, 0, 4.76837158203125e-07 ;  /* 0x00000008ff637431 */ /* 0x000fe200000001ff */
[----:B------:R-:W-:-:S07]  /*2ed0*/  MOV R93, R95 ;  /* 0x0000005f005d7202 */ /* 0x000fce0000000f00 */
[----:B------:R-:W-:Y:S05]  /*2ee0*/  WARPSYNC.COLLECTIVE R97, `(.L_x_4482) ;  /* 0x0000000061087348 */ /* 0x000fea0003c00000 */
[----:B------:R0:W1:Y:S02]  /*2ef0*/  SHFL.BFLY P0, R95, R102, R99, R104 ;  /* 0x0c000063665f7389 */ /* 0x0000640000000068 */
[----:B01----:R-:W-:Y:S05]  /*2f00*/  ENDCOLLECTIVE ;  /* 0x000000000000791b */ /* 0x003fea0003800000 */
.L_x_4482:
[----:B------:R-:W-:-:S05]  /*2f10*/  FADD.FTZ R93, R94, R93 ;  /* 0x0000005d5e5d7221 */ /* 0x000fca0000010000 */
[----:B------:R-:W-:Y:S02]  /*2f20*/  MOV R102, R93 ;  /* 0x0000005d00667202 */ /* 0x000fe40000000f00 */
[----:B------:R-:W-:-:S07]  /*2f30*/  MOV R87, R95 ;  /* 0x0000005f00577202 */ /* 0x000fce0000000f00 */
[----:B------:R-:W-:Y:S05]  /*2f40*/  WARPSYNC.COLLECTIVE R97, `(.L_x_4483) ;  /* 0x0000000061087348 */ /* 0x000fea0003c00000 */
[----:B------:R0:W1:Y:S02]  /*2f50*/  SHFL.BFLY P0, R95, R102, R99, R104 ;  /* 0x0c000063665f7389 */ /* 0x0000640000000068 */
[----:B01----:R-:W-:Y:S05]  /*2f60*/  ENDCOLLECTIVE ;  /* 0x000000000000791b */ /* 0x003fea0003800000 */
.L_x_4483:
[----:B------:R-:W-:-:S05]  /*2f70*/  FADD.FTZ R87, R98, R87 ;  /* 0x0000005762577221 */ /* 0x000fca0000010000 */
[----:B------:R-:W-:Y:S01]  /*2f80*/  MOV R102, R87 ;  /* 0x0000005700667202 */ /* 0x000fe20000000f00 */
[----:B------:R-:W-:Y:S01]  /*2f90*/  HFMA2 R99, -RZ, RZ, 0, 9.5367431640625e-07 ;  /* 0x00000010ff637431 */ /* 0x000fe200000001ff */
[----:B------:R-:W-:-:S07]  /*2fa0*/  MOV R96, R95 ;  /* 0x0000005f00607202 */ /* 0x000fce0000000f00 */
[----:B------:R-:W-:Y:S05]  /*2fb0*/  WARPSYNC.COLLECTIVE R97, `(.L_x_4484) ;  /* 0x0000000061087348 */ /* 0x000fea0003c00000 */
[----:B------:R0:W1:Y:S02]  /*2fc0*/  SHFL.BFLY P0, R95, R102, R99, R104 ;  /* 0x0c000063665f7389 */ /* 0x0000640000000068 */
[----:B01----:R-:W-:Y:S05]  /*2fd0*/  ENDCOLLECTIVE ;  /* 0x000000000000791b */ /* 0x003fea0003800000 */
.L_x_4484:
[----:B------:R-:W-:-:S05]  /*2fe0*/  FADD.FTZ R96, R93, R96 ;  /* 0x000000605d607221 */ /* 0x000fca0000010000 */
[----:B------:R-:W-:Y:S02]  /*2ff0*/  MOV R102, R96 ;  /* 0x0000006000667202 */ /* 0x000fe40000000f00 */
[----:B------:R-:W-:-:S07]  /*3000*/  MOV R100, R95 ;  /* 0x0000005f00647202 */ /* 0x000fce0000000f00 */
[----:B------:R-:W-:Y:S05]  /*3010*/  WARPSYNC.COLLECTIVE R97, `(.L_x_4485) ;  /* 0x0000000061087348 */ /* 0x000fea0003c00000 */
[----:B------:R0:W1:Y:S02]  /*3020*/  SHFL.BFLY P0, R95, R102, R99, R104 ;  /* 0x0c000063665f7389 */ /* 0x0000640000000068 */
[----:B01----:R-:W-:Y:S05]  /*3030*/  ENDCOLLECTIVE ;  /* 0x000000000000791b */ /* 0x003fea0003800000 */
.L_x_4485:
[----:B------:R-:W-:Y:S05]  /*3040*/  BRA `(.L_x_4486) ;  /* 0xffffffd800c47947 */ /* 0x000fea000383ffff */
.L_x_4487:
        /* <DEDUP_REMOVED lines=11> */
.L_x_6483:


//--------------------- .text._ZN10layer_norm13ln_bwd_kernelINS_13Kernel_traitsIf6__halffS2_fjLj256ELj1ELj4ELj1ELj16ENS_18Kernel_traits_baseILj256EfS2_fS2_fjLj128EEEEELb1ELb0ELb0ELb0EEEvNS_9BwdParamsE --------------------------
	.section	.text._ZN10layer_norm13ln_bwd_kernelINS_13Kernel_traitsIf6__halffS2_fjLj256ELj1ELj4ELj1ELj16ENS_18Kernel_traits_baseILj256EfS2_fS2_fjLj128EEEEELb1ELb0ELb0ELb0EEEvNS_9BwdParamsE,"ax",@progbits
	.align	128
        .global         _ZN10layer_norm13ln_bwd_kernelINS_13Kernel_traitsIf6__halffS2_fjLj256ELj1ELj4ELj1ELj16ENS_18Kernel_traits_baseILj256EfS2_fS2_fjLj128EEEEELb1ELb0ELb0ELb0EEEvNS_9BwdParamsE
        .type           _ZN10layer_norm13ln_bwd_kernelINS_13Kernel_traitsIf6__halffS2_fjLj256ELj1ELj4ELj1ELj16ENS_18Kernel_traits_baseILj256EfS2_fS2_fjLj128EEEEELb1ELb0ELb0ELb0EEEvNS_9BwdParamsE,@function
        .size           _ZN10layer_norm13ln_bwd_kernelINS_13Kernel_traitsIf6__halffS2_fjLj256ELj1ELj4ELj1ELj16ENS_18Kernel_traits_baseILj256EfS2_fS2_fjLj128EEEEELb1ELb0ELb0ELb0EEEvNS_9BwdParamsE,(.L_x_6484 - _ZN10layer_norm13ln_bwd_kernelINS_13Kernel_traitsIf6__halffS2_fjLj256ELj1ELj4ELj1ELj16ENS_18Kernel_traits_baseILj256EfS2_fS2_fjLj128EEEEELb1ELb0ELb0ELb0EEEvNS_9BwdParamsE)
        .other          _ZN10layer_norm13ln_bwd_kernelINS_13Kernel_traitsIf6__halffS2_fjLj256ELj1ELj4ELj1ELj16ENS_18Kernel_traits_baseILj256EfS2_fS2_fjLj128EEEEELb1ELb0ELb0ELb0EEEvNS_9BwdParamsE,@"STO_CUDA_ENTRY STV_DEFAULT"
_ZN10layer_norm13ln_bwd_kernelINS_13Kernel_traitsIf6__halffS2_fjLj256ELj1ELj4ELj1ELj16ENS_18Kernel_traits_baseILj256EfS2_fS2_fjLj128EEEEELb1ELb0ELb0ELb0EEEvNS_9BwdParamsE:
.text._ZN10layer_norm13ln_bwd_kernelINS_13Kernel_traitsIf6__halffS2_fjLj256ELj1ELj4ELj1ELj16ENS_18Kernel_traits_baseILj256EfS2_fS2_fjLj128EEEEELb1ELb0ELb0ELb0EEEvNS_9BwdParamsE:
        /* <DEDUP_REMOVED lines=41> */
.L_x_4499:
        /* <DEDUP_REMOVED lines=43> */
[--C-:B------:R-:W-:Y:S01]  /*0540*/  FADD.FTZ R87, R57, -R3.reuse ;  /* 0x8000000339577221 */ /* 0x100fe20000010000 */
[--C-:B------:R-:W-:Y:S02]  /*0550*/  HADD2.F32 R47, -RZ, R60.reuse.H0_H0 ;  /* 0x2000003cff2f7230 */ /* 0x100fe40000004100 */
[--C-:B------:R-:W-:Y:S01]  /*0560*/  FADD.FTZ R89, R58, -R3.reuse ;  /* 0x800000033a597221 */ /* 0x100fe20000010000 */
[----:B------:R-:W-:Y:S02]  /*0570*/  HADD2.F32 R46, -RZ, R60.H1_H1 ;  /* 0x3000003cff2e7230 */ /* 0x000fe40000004100 */
[----:B------:R-:W-:Y:S01]  /*0580*/  FADD.FTZ R91, R59, -R3 ;  /* 0x800000033b5b7221 */ /* 0x000fe20000010000 */
[----:B------:R-:W-:-:S02]  /*0590*/  HADD2.F32 R85, -RZ, R62.H0_H0 ;  /* 0x2000003eff557230 */ /* 0x000fc40000004100 */
[C---:B-----5:R-:W-:Y:S01]  /*05a0*/  FMUL.FTZ R54, R50.reuse, R67 ;  /* 0x0000004332367220 */ /* 0x060fe20000410000 */
[----:B------:R-:W-:Y:S02]  /*05b0*/  HADD2.F32 R68, -RZ, R62.H1_H1 ;  /* 0x3000003eff447230 */ /* 0x000fe40000004100 */
[----:B------:R-:W-:Y:S01]  /*05c0*/  FMUL.FTZ R3, R50, R51 ;  /* 0x0000003332037220 */ /* 0x000fe20000410000 */
[----:B------:R-:W-:Y:S01]  /*05d0*/  FMUL.FTZ R62, R4, R47 ;  /* 0x0000002f043e7220 */ /* 0x000fe20000410000 */
[--C-:B------:R-:W-:Y:S02]  /*05e0*/  HADD2.F32 R45, -RZ, R63.reuse.H0_H0 ;  /* 0x2000003fff2d7230 */ /* 0x100fe40000004100 */
[----:B------:R-:W-:Y:S01]  /*05f0*/  FADD.FTZ R17, R17, R46 ;  /* 0x0000002e11117221 */ /* 0x000fe20000010000 */
[----:B------:R-:W-:Y:S02]  /*0600*/  HADD2.F32 R44, -RZ, R63.H1_H1 ;  /* 0x3000003fff2c7230 */ /* 0x000fe40000004100 */
[----:B------:R-:W-:Y:S01]  /*0610*/  FFMA.FTZ R25, R54, R46, R25 ;  /* 0x0000002e36197223 */ /* 0x000fe20000010019 */
[----:B0-----:R-:W-:-:S02]  /*0620*/  HADD2.F32 R65, -RZ, R61.H0_H0 ;  /* 0x2000003dff417230 */ /* 0x001fc40000004100 */
[----:B------:R-:W-:Y:S01]  /*0630*/  FMUL.FTZ R63, R5, R46 ;  /* 0x0000002e053f7220 */ /* 0x000fe20000410000 */
[----:B------:R-:W-:Y:S01]  /*0640*/  FADD.FTZ R16, R16, R47 ;  /* 0x0000002f10107221 */ /* 0x000fe20000010000 */
[C---:B------:R-:W-:Y:S01]  /*0650*/  FFMA.FTZ R24, R3.reuse, R47, R24 ;  /* 0x0000002f03187223 */ /* 0x040fe20000010018 */
[----:B------:R-:W-:Y:S01]  /*0660*/  FADD.FTZ R46, RZ, R62 ;  /* 0x0000003eff2e7221 */ /* 0x000fe20000010000 */
[----:B------:R-:W-:Y:S01]  /*0670*/  FFMA.FTZ R47, R3, R62, RZ ;  /* 0x0000003e032f7223 */ /* 0x000fe200000100ff */
[----:B------:R-:W-:Y:S02]  /*0680*/  HADD2.F32 R66, -RZ, R61.H1_H1 ;  /* 0x3000003dff427230 */ /* 0x000fe40000004100 */
[----:B------:R-:W-:Y:S01]  /*0690*/  FMUL.FTZ R57, R50, R69 ;  /* 0x0000004532397220 */ /* 0x000fe20000410000 */
[----:B------:R-:W-:Y:S01]  /*06a0*/  FMUL.FTZ R64, R6, R65 ;  /* 0x0000004106407220 */ /* 0x000fe20000410000 */
[----:B------:R-:W-:Y:S01]  /*06b0*/  FADD.FTZ R51, R46, R63 ;  /* 0x0000003f2e337221 */ /* 0x000fe20000010000 */
[----:B------:R-:W-:Y:S01]  /*06c0*/  FFMA.FTZ R46, R54, R63, R47 ;  /* 0x0000003f362e7223 */ /* 0x000fe2000001002f */
[C---:B------:R-:W-:Y:S01]  /*06d0*/  FMUL.FTZ R58, R50.reuse, R87 ;  /* 0x00000057323a7220 */ /* 0x040fe20000410000 */
[C---:B------:R-:W-:Y:S01]  /*06e0*/  FMUL.FTZ R56, R50.reuse, R81 ;  /* 0x0000005132387220 */ /* 0x040fe20000410000 */
[----:B------:R-:W-:Y:S01]  /*06f0*/  FMUL.FTZ R61, R50, R89 ;  /* 0x00000059323d7220 */ /* 0x000fe20000410000 */
        /* <DEDUP_REMOVED lines=16> */
[----:B------:R-:W-:Y:S01]  /*0800*/  FMUL.FTZ R59, R50, R83 ;  /* 0x00000053323b7220 */ /* 0x000fe20000410000 */
        /* <DEDUP_REMOVED lines=10> */
[----:B------:R-:W-:Y:S01]  /*08b0*/  SHF.R.U64 R70, R48, 0x8, R49 ;  /* 0x0000000830467819 */ /* 0x000fe20000001231 */
[----:B------:R-:W-:Y:S01]  /*08c0*/  FADD.FTZ R12, R12, R85 ;  /* 0x000000550c0c7221 */ /* 0x000fe20000010000 */
[C-C-:B------:R-:W-:Y:S01]  /*08d0*/  SHF.R.U64 R71, R48.reuse, 0x10, R49.reuse ;  /* 0x0000001030477819 */ /* 0x140fe20000001231 */
[----:B------:R-:W-:Y:S01]  /*08e0*/  FFMA.FTZ R20, R59, R85, R20 ;  /* 0x000000553b147223 */ /* 0x000fe20000010014 */
[----:B------:R-:W-:Y:S01]  /*08f0*/  SHF.R.U64 R72, R48, 0x18, R49 ;  /* 0x0000001830487819 */ /* 0x000fe20000001231 */
[----:B------:R-:W-:Y:S01]  /*0900*/  FADD.FTZ R78, R78, R69 ;  /* 0x000000454e4e7221 */ /* 0x000fe20000010000 */
[----:B------:R-:W-:Y:S01]  /*0910*/  SHF.R.U32.HI R73, RZ, 0x8, R49 ;  /* 0x00000008ff497819 */ /* 0x000fe20000011631 */
[----:B------:R-:W-:Y:S01]  /*0920*/  FFMA.FTZ R46, R60, R69, R45 ;  /* 0x000000453c2e7223 */ /* 0x000fe2000001002d */
[----:B------:R-:W-:-:S02]  /*0930*/  SHF.R.U32.HI R74, RZ, 0x10, R49 ;  /* 0x00000010ff4a7819 */ /* 0x000fc40000011631 */
[----:B------:R-:W-:-:S07]  /*0940*/  SHF.R.U32.HI R75, RZ, 0x18, R49 ;  /* 0x00000018ff4b7819 */ /* 0x000fce0000011631 */
.L_x_4491:
[----:B------:R-:W-:Y:S05]  /*0950*/  BSYNC.RECONVERGENT B1 ;  /* 0x0000000000017941 */ /* 0x000fea0003800200 */
.L_x_4490:
[----:B------:R-:W-:Y:S01]  /*0960*/  UMOV UR6, 0xffffffff ;  /* 0xffffffff00067882 */ /* 0x000fe20000000000 */
[----:B-----5:R-:W-:Y:S02]  /*0970*/  @P0 HADD2.F32 R53, -RZ, R52.H0_H0 ;  /* 0x20000034ff350230 */ /* 0x020fe40000004100 */
        /* <DEDUP_REMOVED lines=19> */
.L_x_4511:
        /* <DEDUP_REMOVED lines=72> */
[----:B------:R-:W-:Y:S02]  /*0f30*/  F2FP.F16.F32.PACK_AB R45, R78, R45 ;  /* 0x0000002d4e2d723e */ /* 0x000fe400000000ff */
[----:B------:R-:W-:Y:S01]  /*0f40*/  F2FP.F16.F32.PACK_AB R44, R51, R44 ;  /* 0x0000002c332c723e */ /* 0x000fe200000000ff */
[----:B------:R-:W-:Y:S06]  /*0f50*/  BRA `(.L_x_4497) ;  /* 0x0000000800e47947 */ /* 0x000fec0003800000 */
.L_x_4496:
        /* <DEDUP_REMOVED lines=61> */
.L_x_4495:
        /* <DEDUP_REMOVED lines=64> */
.L_x_4498:
        /* <DEDUP_REMOVED lines=60> */
.L_x_4497:
        /* <DEDUP_REMOVED lines=9> */
.L_x_4494:
[----:B------:R-:W-:Y:S05]  /*1b80*/  BSYNC.RECONVERGENT B1 ;  /* 0x0000000000017941 */ /* 0x000fea0003800200 */
.L_x_4493:
[----:B--2---:R-:W2:Y:S02]  /*1b90*/  LDC.64 R44, c[0x0][0x380] ;  /* 0x0000e000ff2c7b82 */ /* 0x004ea40000000a00 */
[----:B--2---:R-:W-:-:S04]  /*1ba0*/  LEA R55, R44, R55, 0x2 ;  /* 0x000000372c377211 */ /* 0x004fc800078e10ff */
[----:B------:R-:W-:-:S13]  /*1bb0*/  ISETP.GE.AND P1, PT, R55, R45, PT ;  /* 0x0000002d3700720c */ /* 0x000fda0003f26270 */
[----:B------:R-:W-:Y:S05]  /*1bc0*/  @!P1 BRA `(.L_x_4499) ;  /* 0xffffffe400b09947 */ /* 0x000fea000383ffff */
.L_x_4489:
[----:B------:R-:W-:Y:S05]  /*1bd0*/  BSYNC B0 ;  /* 0x0000000000007941 */ /* 0x000fea0003800000 */
.L_x_4488:
        /* <DEDUP_REMOVED lines=80> */
.L_x_4492:
        /* <DEDUP_REMOVED lines=8> */
.L_x_4501:
[----:B------:R-:W-:Y:S05]  /*2160*/  BSYNC B1 ;  /* 0x0000000000017941 */ /* 0x000fea0003800000 */
.L_x_4500:
        /* <DEDUP_REMOVED lines=8> */
.L_x_4502:
[----:B------:R-:W-:-:S05]  /*21f0*/  FADD.FTZ R45, R45, R78 ;  /* 0x0000004e2d2d7221 */ /* 0x000fca0000010000 */
[----:B------:R-:W-:Y:S01]  /*2200*/  MOV R83, R45 ;  /* 0x0000002d00537202 */ /* 0x000fe20000000f00 */
[----:B------:R-:W-:Y:S01]  /*2210*/  HFMA2 R84, -RZ, RZ, 0, 1.1920928955078125e-07 ;  /* 0x00000002ff547431 */ /* 0x000fe200000001ff */
[----:B------:R-:W-:-:S07]  /*2220*/  MOV R47, R82 ;  /* 0x00000052002f7202 */ /* 0x000fce0000000f00 */
[----:B------:R-:W-:Y:S05]  /*2230*/  WARPSYNC.COLLECTIVE R80, `(.L_x_4503) ;  /* 0x0000000050087348 */ /* 0x000fea0003c00000 */
[----:B------:R0:W1:Y:S02]  /*2240*/  SHFL.BFLY P1, R82, R83, R84, R85 ;  /* 0x0c00005453527389 */ /* 0x0000640000020055 */
[----:B01----:R-:W-:Y:S05]  /*2250*/  ENDCOLLECTIVE ;  /* 0x000000000000791b */ /* 0x003fea0003800000 */
.L_x_4503:
[----:B------:R-:W-:-:S05]  /*2260*/  FADD.FTZ R47, R47, R46 ;  /* 0x0000002e2f2f7221 */ /* 0x000fca0000010000 */
[----:B------:R-:W-:Y:S02]  /*2270*/  MOV R83, R47 ;  /* 0x0000002f00537202 */ /* 0x000fe40000000f00 */
[----:B------:R-:W-:-:S07]  /*2280*/  MOV R44, R82 ;  /* 0x00000052002c7202 */ /* 0x000fce0000000f00 */
[----:B------:R-:W-:Y:S05]  /*2290*/  WARPSYNC.COLLECTIVE R80, `(.L_x_4504) ;  /* 0x0000000050087348 */ /* 0x000fea0003c00000 */
[----:B------:R0:W1:Y:S02]  /*22a0*/  SHFL.BFLY P1, R82, R83, R84, R85 ;  /* 0x0c00005453527389 */ /* 0x0000640000020055 */
[----:B01----:R-:W-:Y:S05]  /*22b0*/  ENDCOLLECTIVE ;  /* 0x000000000000791b */ /* 0x003fea0003800000 */
.L_x_4504:
[----:B------:R-:W-:-:S05]  /*22c0*/  FADD.FTZ R44, R45, R44 ;  /* 0x0000002c2d2c7221 */ /* 0x000fca0000010000 */
[----:B------:R-:W-:Y:S01]  /*22d0*/  MOV R83, R44 ;  /* 0x0000002c00537202 */ /* 0x000fe20000000f00 */
[----:B------:R-:W-:Y:S01]  /*22e0*/  HFMA2 R84, -RZ, RZ, 0, 2.384185791015625e-07 ;  /* 0x00000004ff547431 */ /* 0x000fe200000001ff */
[----:B------:R-:W-:-:S07]  /*22f0*/  MOV R52, R82 ;  /* 0x0000005200347202 */ /* 0x000fce0000000f00 */
[----:B------:R-:W-:Y:S05]  /*2300*/  WARPSYNC.COLLECTIVE R80, `(.L_x_4505) ;  /* 0x0000000050087348 */ /* 0x000fea0003c00000 */
[----:B------:R0:W1:Y:S02]  /*2310*/  SHFL.BFLY P1, R82, R83, R84, R85 ;  /* 0x0c00005453527389 */ /* 0x0000640000020055 */
[----:B01----:R-:W-:Y:S05]  /*2320*/  ENDCOLLECTIVE ;  /* 0x000000000000791b */ /* 0x003fea0003800000 */
.L_x_4505:
[----:B------:R-:W-:-:S05]  /*2330*/  FADD.FTZ R52, R47, R52 ;  /* 0x000000342f347221 */ /* 0x000fca0000010000 */
[----:B------:R-:W-:Y:S02]  /*2340*/  MOV R83, R52 ;  /* 0x0000003400537202 */ /* 0x000fe40000000f00 */
[----:B------:R-:W-:-:S07]  /*2350*/  MOV R51, R82 ;  /* 0x0000005200337202 */ /* 0x000fce0000000f00 */
[----:B------:R-:W-:Y:S05]  /*2360*/  WARPSYNC.COLLECTIVE R80, `(.L_x_4506) ;  /* 0x0000000050087348 */ /* 0x000fea0003c00000 */
[----:B------:R0:W1:Y:S02]  /*2370*/  SHFL.BFLY P1, R82, R83, R84, R85 ;  /* 0x0c00005453527389 */ /* 0x0000640000020055 */
[----:B01----:R-:W-:Y:S05]  /*2380*/  ENDCOLLECTIVE ;  /* 0x000000000000791b */ /* 0x003fea0003800000 */
.L_x_4506:
[----:B------:R-:W-:-:S05]  /*2390*/  FADD.FTZ R51, R44, R51 ;  /* 0x000000332c337221 */ /* 0x000fca0000010000 */
[----:B------:R-:W-:Y:S01]  /*23a0*/  MOV R83, R51 ;  /* 0x0000003300537202 */ /* 0x000fe20000000f00 */
[----:B------:R-:W-:Y:S01]  /*23b0*/  HFMA2 R84, -RZ, RZ, 0, 4.76837158203125e-07 ;  /* 0x00000008ff547431 */ /* 0x000fe200000001ff */
[----:B------:R-:W-:-:S07]  /*23c0*/  MOV R81, R82 ;  /* 0x0000005200517202 */ /* 0x000fce0000000f00 */
[----:B------:R-:W-:Y:S05]  /*23d0*/  WARPSYNC.COLLECTIVE R80, `(.L_x_4507) ;  /* 0x0000000050087348 */ /* 0x000fea0003c00000 */
[----:B------:R0:W1:Y:S02]  /*23e0*/  SHFL.BFLY P1, R82, R83, R84, R85 ;  /* 0x0c00005453527389 */ /* 0x0000640000020055 */
[----:B01----:R-:W-:Y:S05]  /*23f0*/  ENDCOLLECTIVE ;  /* 0x000000000000791b */ /* 0x003fea0003800000 */
.L_x_4507:
[----:B------:R-:W-:-:S05]  /*2400*/  FADD.FTZ R81, R52, R81 ;  /* 0x0000005134517221 */ /* 0x000fca0000010000 */
[----:B------:R-:W-:Y:S02]  /*2410*/  MOV R83, R81 ;  /* 0x0000005100537202 */ /* 0x000fe40000000f00 */
[----:B------:R-:W-:-:S07]  /*2420*/  MOV R46, R82 ;  /* 0x00000052002e7202 */ /* 0x000fce0000000f00 */
[----:B------:R-:W-:Y:S05]  /*2430*/  WARPSYNC.COLLECTIVE R80, `(.L_x_4508) ;  /* 0x0000000050087348 */ /* 0x000fea0003c00000 */
[----:B------:R0:W1:Y:S02]  /*2440*/  SHFL.BFLY P1, R82, R83, R84, R85 ;  /* 0x0c00005453527389 */ /* 0x0000640000020055 */
[----:B01----:R-:W-:Y:S05]  /*2450*/  ENDCOLLECTIVE ;  /* 0x000000000000791b */ /* 0x003fea0003800000 */
.L_x_4508:
[----:B------:R-:W-:-:S05]  /*2460*/  FADD.FTZ R46, R51, R46 ;  /* 0x0000002e332e7221 */ /* 0x000fca0000010000 */
[----:B------:R-:W-:Y:S01]  /*2470*/  MOV R83, R46 ;  /* 0x0000002e00537202 */ /* 0x000fe20000000f00 */
[----:B------:R-:W-:Y:S01]  /*2480*/  HFMA2 R84, -RZ, RZ, 0, 9.5367431640625e-07 ;  /* 0x00000010ff547431 */ /* 0x000fe200000001ff */
[----:B------:R-:W-:-:S07]  /*2490*/  MOV R78, R82 ;  /* 0x00000052004e7202 */ /* 0x000fce0000000f00 */
[----:B------:R-:W-:Y:S05]  /*24a0*/  WARPSYNC.COLLECTIVE R80, `(.L_x_4509) ;  /* 0x0000000050087348 */ /* 0x000fea0003c00000 */
[----:B------:R0:W1:Y:S02]  /*24b0*/  SHFL.BFLY P1, R82, R83, R84, R85 ;  /* 0x0c00005453527389 */ /* 0x0000640000020055 */
[----:B01----:R-:W-:Y:S05]  /*24c0*/  ENDCOLLECTIVE ;  /* 0x000000000000791b */ /* 0x003fea0003800000 */
.L_x_4509:
[----:B------:R-:W-:-:S05]  /*24d0*/  FADD.FTZ R78, R81, R78 ;  /* 0x0000004e514e7221 */ /* 0x000fca0000010000 */
[----:B------:R-:W-:Y:S02]  /*24e0*/  MOV R83, R78 ;  /* 0x0000004e00537202 */ /* 0x000fe40000000f00 */
[----:B------:R-:W-:-:S07]  /*24f0*/  MOV R45, R82 ;  /* 0x00000052002d7202 */ /* 0x000fce0000000f00 */
[----:B------:R-:W-:Y:S05]  /*2500*/  WARPSYNC.COLLECTIVE R80, `(.L_x_4510) ;  /* 0x0000000050087348 */ /* 0x000fea0003c00000 */
[----:B------:R0:W1:Y:S02]  /*2510*/  SHFL.BFLY P1, R82, R83, R84, R85 ;  /* 0x0c00005453527389 */ /* 0x0000640000020055 */
[----:B01----:R-:W-:Y:S05]  /*2520*/  ENDCOLLECTIVE ;  /* 0x000000000000791b */ /* 0x003fea0003800000 */
.L_x_4510:
[----:B------:R-:W-:Y:S01]  /*2530*/  MOV R47, R82 ;  /* 0x00000052002f7202 */ /* 0x000fe20000000f00 */
[----:B------:R-:W-:Y:S06]  /*2540*/  BRA `(.L_x_4511) ;  /* 0xffffffe400587947 */ /* 0x000fec000383ffff */
.L_x_4512:
        /* <DEDUP_REMOVED lines=11> */
.L_x_6484:


//--------------------- .text._ZN10layer_norm13ln_bwd_kernelINS_13Kernel_traitsIf6__halffS2_fjLj256ELj1ELj4ELj1ELj16ENS_18Kernel_traits_baseILj256EfS2_fS2_fjLj128EEEEELb1ELb0ELb0ELb1EEEvNS_9BwdParamsE --------------------------
	.section	.text._ZN10layer_norm13ln_bwd_kernelINS_13Kernel_traitsIf6__halffS2_fjLj256ELj1ELj4ELj1ELj16ENS_18Kernel_traits_baseILj256EfS2_fS2_fjLj128EEEEELb1ELb0ELb0ELb1EEEvNS_9BwdParamsE,"ax",@progbits
	.align	128
        .global         _ZN10layer_norm13ln_bwd_kernelINS_13Kernel_traitsIf6__halffS2_fjLj256ELj1ELj4ELj1ELj16ENS_18Kernel_traits_baseILj256EfS2_fS2_fjLj128EEEEELb1ELb0ELb0ELb1EEEvNS_9BwdParamsE
        .type           _ZN10layer_norm13ln_bwd_kernelINS_13Kernel_traitsIf6__halffS2_fjLj256ELj1ELj4ELj1ELj16ENS_18Kernel_traits_baseILj256EfS2_fS2_fjLj128EEEEELb1ELb0ELb0ELb1EEEvNS_9BwdParamsE,@function
        .size           _ZN10layer_norm13ln_bwd_kernelINS_13Kernel_traitsIf6__halffS2_fjLj256ELj1ELj4ELj1ELj16ENS_18Kernel_traits_baseILj256EfS2_fS2_fjLj128EEEEELb1ELb0ELb0ELb1EEEvNS_9BwdParamsE,(.L_x_6485 - _ZN10layer_norm13ln_bwd_kernelINS_13Kernel_traitsIf6__halffS2_fjLj256ELj1ELj4ELj1ELj16ENS_18Kernel_traits_baseILj256EfS2_fS2_fjLj128EEEEELb1ELb0ELb0ELb1EEEvNS_9BwdParamsE)
        .other          _ZN10layer_norm13ln_bwd_kernelINS_13Kernel_traitsIf6__halffS2_fjLj256ELj1ELj4ELj1ELj16ENS_18Kernel_traits_baseILj256EfS2_fS2_fjLj128EEEEELb1ELb0ELb0ELb1EEEvNS_9BwdParamsE,@"STO_CUDA_ENTRY STV_DEFAULT"
_ZN10layer_norm13ln_bwd_kernelINS_13Kernel_traitsIf6__halffS2_fjLj256ELj1ELj4ELj1ELj16ENS_18Kernel_traits_baseILj256EfS2_fS2_fjLj128EEEEELb1ELb0ELb0ELb1EEEvNS_9BwdParamsE:
.text._ZN10layer_norm13ln_bwd_kernelINS_13Kernel_traitsIf6__halffS2_fjLj256ELj1ELj4ELj1ELj16ENS_18Kernel_traits_baseILj256EfS2_fS2_fjLj128EEEEELb1ELb0ELb0ELb1EEEvNS_9BwdParamsE:
        /* <DEDUP_REMOVED lines=43> */
.L_x_4521:
[----:B------:R-:W-:Y:S01]  /*02b0*/  IMAD R0, R50, UR14, RZ ;  /* 0x0000000e32007c24 */ /* 0x000fe2000f8e02ff */
[----:B0-----:R-:W0:Y:S01]  /*02c0*/  LDC.64 R62, c[0x0][0x3c0] ;  /* 0x0000f000ff3e7b82 */ /* 0x001e220000000a00 */
[----:B------:R-:W-:-:S03]  /*02d0*/  LOP3.LUT R40, R52, 0x1f, RZ, 0xc0, !PT ;  /* 0x0000001f34287812 */ /* 0x000fc600078ec0ff */
[----:B------:R-:W-:-:S04]  /*02e0*/  SHF.R.S32.HI R3, RZ, 0x1f, R0 ;  /* 0x0000001fff037819 */ /* 0x000fc80000011400 */
[----:B------:R-:W-:Y:S01]  /*02f0*/  LEA.HI R3, R3, R0, RZ, 0x3 ;  /* 0x0000000003037211 */ /* 0x000fe200078f18ff */
[----:B------:R-:W1:Y:S03]  /*0300*/  LDC.64 R68, c[0x0][0x3a8] ;  /* 0x0000ea00ff447b82 */ /* 0x000e660000000a00 */
[----:B------:R-:W-:-:S05]  /*0310*/  LEA.HI.SX32 R40, R3, R40, 0x1d ;  /* 0x0000002803287211 */ /* 0x000fca00078feaff */
[----:B------:R-:W2:Y:S01]  /*0320*/  LDC.64 R32, c[0x0][0x428] ;  /* 0x00010a00ff207b82 */ /* 0x000ea20000000a00 */
[----:B0-----:R-:W-:-:S07]  /*0330*/  IMAD.WIDE R62, R50, 0x4, R62 ;  /* 0x00000004323e7825 */ /* 0x001fce00078e023e */
[----:B------:R-:W0:Y:S01]  /*0340*/  LDC.64 R2, c[0x0][0x3c8] ;  /* 0x0000f200ff027b82 */ /* 0x000e220000000a00 */
[----:B------:R3:W4:Y:S07]  /*0350*/  LDG.E R0, desc[UR8][R62.64] ;  /* 0x000000083e007981 */ /* 0x00072e000c1e1900 */
[----:B------:R-:W3:Y:S08]  /*0360*/  LDC.64 R60, c[0x0][0x3b0] ;  /* 0x0000ec00ff3c7b82 */ /* 0x000ef00000000a00 */
[----:B------:R-:W3:Y:S01]  /*0370*/  @P0 LDC.64 R66, c[0x0][0x3e0] ;  /* 0x0000f800ff420b82 */ /* 0x000ee20000000a00 */
[----:B-1----:R-:W-:-:S04]  /*0380*/  IMAD.WIDE.U32 R68, R40, 0x20, R68 ;  /* 0x0000002028447825 */ /* 0x002fc800078e0044 */
[----:B--2---:R-:W-:Y:S01]  /*0390*/  IMAD.WIDE.U32 R36, R40, 0x10, R32 ;  /* 0x0000001028247825 */ /* 0x004fe200078e0020 */
[----:B------:R-:W2:Y:S03]  /*03a0*/  LDG.E.128 R28, desc[UR8][R68.64] ;  /* 0x00000008441c7981 */ /* 0x000ea6000c1e1d00 */
[----:B0-----:R-:W-:Y:S01]  /*03b0*/  IMAD.WIDE R64, R50, 0x4, R2 ;  /* 0x0000000432407825 */ /* 0x001fe200078e0202 */
[----:B------:R-:W2:Y:S04]  /*03c0*/  LDG.E.128 R32, desc[UR8][R68.64+0x10] ;  /* 0x0000100844207981 */ /* 0x000ea8000c1e1d00 */
[----:B------:R-:W2:Y:S01]  /*03d0*/  LDG.E.128 R36, desc[UR8][R36.64] ;  /* 0x0000000824247981 */ /* 0x000ea2000c1e1d00 */
[----:B---3--:R-:W-:-:S03]  /*03e0*/  IMAD.WIDE.U32 R70, R40, 0x8, R60 ;  /* 0x0000000828467825 */ /* 0x008fc600078e003c */
[----:B------:R-:W3:Y:S04]  /*03f0*/  LDG.E R60, desc[UR8][R64.64] ;  /* 0x00000008403c7981 */ /* 0x000ee8000c1e1900 */
[----:B------:R-:W3:Y:S01]  /*0400*/  LDG.E.64 R2, desc[UR8][R70.64] ;  /* 0x0000000846027981 */ /* 0x000ee2000c1e1b00 */
[----:B------:R-:W-:-:S06]  /*0410*/  @P0 IMAD.WIDE R66, R50, 0x2, R66 ;  /* 0x0000000232420825 */ /* 0x000fcc00078e0242 */
[----:B------:R2:W3:Y:S01]  /*0420*/  @P0 LDG.E.U16 R66, desc[UR8][R66.64] ;  /* 0x0000000842420981 */ /* 0x0004e2000c1e1500 */
        /* <DEDUP_REMOVED lines=11> */
[----:B----4-:R-:W-:-:S05]  /*04e0*/  FSEL R0, R0, RZ, !P2 ;  /* 0x000000ff00007208 */ /* 0x010fca0005000000 */
[--C-:B--2---:R-:W-:Y:S01]  /*04f0*/  FADD.FTZ R67, R29, -R0.reuse ;  /* 0x800000001d437221 */ /* 0x104fe20000010000 */
        /* <DEDUP_REMOVED lines=8> */
[----:B------:R-:W-:-:S02]  /*0580*/  HADD2.F32 R68, -RZ, R38.H1_H1 ;  /* 0x30000026ff447230 */ /* 0x000fc40000004100 */
[----:B---3--:R-:W-:Y:S01]  /*0590*/  FMUL.FTZ R67, R60, R67 ;  /* 0x000000433c437220 */ /* 0x008fe20000410000 */
[----:B------:R-:W-:Y:S01]  /*05a0*/  FADD.FTZ R75, R34, -R0 ;  /* 0x80000000224b7221 */ /* 0x000fe20000010000 */
[--C-:B------:R-:W-:Y:S02]  /*05b0*/  HADD2.F32 R35, -RZ, R37.reuse.H0_H0 ;  /* 0x20000025ff237230 */ /* 0x100fe40000004100 */
[C---:B0-----:R-:W-:Y:S01]  /*05c0*/  FMUL.FTZ R63, R60.reuse, R73 ;  /* 0x000000493c3f7220 */ /* 0x041fe20000410000 */
[----:B------:R-:W-:Y:S02]  /*05d0*/  HADD2.F32 R30, -RZ, R37.H1_H1 ;  /* 0x30000025ff1e7230 */ /* 0x000fe40000004100 */
[----:B------:R-:W-:Y:S01]  /*05e0*/  FMUL.FTZ R0, R60, R65 ;  /* 0x000000413c007220 */ /* 0x000fe20000410000 */
[----:B------:R-:W-:Y:S01]  /*05f0*/  FMUL.FTZ R37, R8, R29 ;  /* 0x0000001d08257220 */ /* 0x000fe20000410000 */
        /* <DEDUP_REMOVED lines=8> */
[----:B------:R-:W-:Y:S01]  /*0680*/  FADD.FTZ R68, RZ, R37 ;  /* 0x00000025ff447221 */ /* 0x000fe20000010000 */
[----:B------:R-:W-:-:S02]  /*0690*/  HADD2.F32 R32, -RZ, R38.H0_H0 ;  /* 0x20000026ff207230 */ /* 0x000fc40000004100 */
[----:B------:R-:W-:Y:S01]  /*06a0*/  FFMA.FTZ R70, R0, R37, RZ ;  /* 0x0000002500467223 */ /* 0x000fe200000100ff */
[----:B------:R-:W-:Y:S02]  /*06b0*/  @P0 HADD2.F32 R61, -RZ, R66.H0_H0 ;  /* 0x20000042ff3d0230 */ /* 0x000fe40000004100 */
[C---:B------:R-:W-:Y:S01]  /*06c0*/  FMUL.FTZ R38, R60.reuse, R71 ;  /* 0x000000473c267220 */ /* 0x040fe20000410000 */
[--C-:B------:R-:W-:Y:S02]  /*06d0*/  HADD2.F32 R33, -RZ, R39.reuse.H0_H0 ;  /* 0x20000027ff217230 */ /* 0x100fe40000004100 */
[----:B------:R-:W-:Y:S01]  /*06e0*/  FMUL.FTZ R36, R60, R75 ;  /* 0x0000004b3c247220 */ /* 0x000fe20000410000 */
[----:B------:R-:W-:Y:S02]  /*06f0*/  HADD2.F32 R66, -RZ, R39.H1_H1 ;  /* 0x30000027ff427230 */ /* 0x000fe40000004100 */
[----:B------:R-:W-:Y:S01]  /*0700*/  FADD.FTZ R55, R35, R55 ;  /* 0x0000003723377221 */ /* 0x000fe20000010000 */
[----:B------:R-:W-:Y:S01]  /*0710*/  FFMA.FTZ R41, R62, R35, R41 ;  /* 0x000000233e297223 */ /* 0x000fe20000010029 */
[----:B------:R-:W-:Y:S01]  /*0720*/  FMUL.FTZ R39, R60, R77 ;  /* 0x0000004d3c277220 */ /* 0x000fe20000410000 */
[----:B------:R-:W-:Y:S01]  /*0730*/  FMUL.FTZ R35, R10, R35 ;  /* 0x000000230a237220 */ /* 0x000fe20000410000 */
[----:B------:R-:W-:Y:S01]  /*0740*/  FADD.FTZ R68, R68, R31 ;  /* 0x0000001f44447221 */ /* 0x000fe20000010000 */
[----:B------:R-:W-:Y:S01]  /*0750*/  FADD.FTZ R58, R29, R58 ;  /* 0x0000003a1d3a7221 */ /* 0x000fe20000010000 */
[----:B------:R-:W-:Y:S01]  /*0760*/  FFMA.FTZ R53, R0, R29, R53 ;  /* 0x0000001d00357223 */ /* 0x000fe20000010035 */
[----:B------:R-:W-:Y:S01]  /*0770*/  FFMA.FTZ R69, R67, R31, R70 ;  /* 0x0000001f43457223 */ /* 0x000fe20000010046 */
[----:B------:R-:W-:Y:S01]  /*0780*/  FADD.FTZ R57, R32, R57 ;  /* 0x0000003920397221 */ /* 0x000fe20000010000 */
[-C--:B------:R-:W-:Y:S01]  /*0790*/  FFMA.FTZ R43, R38, R32.reuse, R43 ;  /* 0x00000020262b7223 */ /* 0x080fe2000001002b */
[----:B------:R-:W-:Y:S01]  /*07a0*/  FMUL.FTZ R29, R4, R32 ;  /* 0x00000020041d7220 */ /* 0x000fe20000410000 */
[----:B------:R-:W-:Y:S01]  /*07b0*/  MOV R34, R2 ;  /* 0x0000000200227202 */ /* 0x000fe20000000f00 */
[----:B------:R-:W-:Y:S01]  /*07c0*/  FADD.FTZ R56, R30, R56 ;  /* 0x000000381e387221 */ /* 0x000fe20000010000 */
[-C--:B------:R-:W-:Y:S01]  /*07d0*/  FFMA.FTZ R42, R65, R30.reuse, R42 ;  /* 0x0000001e412a7223 */ /* 0x080fe2000001002a */
        /* <DEDUP_REMOVED lines=9> */
[----:B------:R-:W-:-:S02]  /*0870*/  PRMT R72, R34, 0x7610, R72 ;  /* 0x0000761022487816 */ /* 0x000fc40000000048 */
[----:B------:R-:W-:Y:S01]  /*0880*/  FADD.FTZ R34, R71, R30 ;  /* 0x0000001e47227221 */ /* 0x000fe20000010000 */
[----:B------:R-:W-:-:S03]  /*0890*/  FFMA.FTZ R69, R65, R30, R66 ;  /* 0x0000001e41457223 */ /* 0x000fc60000010042 */
[----:B------:R-:W-:Y:S01]  /*08a0*/  FADD.FTZ R71, R34, R29 ;  /* 0x0000001d22477221 */ /* 0x000fe20000010000 */
[----:B------:R-:W-:Y:S01]  /*08b0*/  FFMA.FTZ R34, R38, R29, R69 ;  /* 0x0000001d26227223 */ /* 0x000fe20000010045 */
[----:B------:R-:W-:Y:S02]  /*08c0*/  SHF.R.U64 R68, R2, 0x10, R3 ;  /* 0x0000001002447819 */ /* 0x000fe40000001203 */
[----:B------:R-:W-:Y:S01]  /*08d0*/  FADD.FTZ R71, R71, R28 ;  /* 0x0000001c47477221 */ /* 0x000fe20000010000 */
[----:B------:R-:W-:Y:S01]  /*08e0*/  FFMA.FTZ R73, R63, R28, R34 ;  /* 0x0000001c3f497223 */ /* 0x000fe20000010022 */
[----:B------:R-:W-:Y:S02]  /*08f0*/  PRMT R66, R68, 0x7610, R66 ;  /* 0x0000761044427816 */ /* 0x000fe40000000042 */
[----:B------:R-:W-:Y:S01]  /*0900*/  MOV R68, R3 ;  /* 0x0000000300447202 */ /* 0x000fe20000000f00 */
[----:B------:R-:W-:Y:S01]  /*0910*/  FADD.FTZ R70, R71, R32 ;  /* 0x0000002047467221 */ /* 0x000fe20000010000 */
[----:B------:R-:W-:Y:S01]  /*0920*/  FFMA.FTZ R76, R36, R32, R73 ;  /* 0x00000020244c7223 */ /* 0x000fe20000010049 */
[----:B------:R-:W-:-:S02]  /*0930*/  SHF.R.U64 R64, R2, 0x8, R3 ;  /* 0x0000000802407819 */ /* 0x000fc40000001203 */
[----:B------:R-:W-:Y:S01]  /*0940*/  PRMT R74, R68, 0x7610, R74 ;  /* 0x00007610444a7816 */ /* 0x000fe2000000004a */
[----:B------:R-:W-:Y:S01]  /*0950*/  FADD.FTZ R70, R70, R33 ;  /* 0x0000002146467221 */ /* 0x000fe20000010000 */
[--C-:B------:R-:W-:Y:S01]  /*0960*/  SHF.R.U64 R69, R2, 0x18, R3.reuse ;  /* 0x0000001802457819 */ /* 0x100fe20000001203 */
[----:B------:R-:W-:Y:S01]  /*0970*/  FFMA.FTZ R76, R39, R33, R76 ;  /* 0x00000021274c7223 */ /* 0x000fe2000001004c */
[--C-:B------:R-:W-:Y:S02]  /*0980*/  SHF.R.U32.HI R68, RZ, 0x8, R3.reuse ;  /* 0x00000008ff447819 */ /* 0x100fe40000011603 */
        /* <DEDUP_REMOVED lines=20> */
.L_x_4533:
        /* <DEDUP_REMOVED lines=71> */
.L_x_4518:
[-CC-:B------:R-:W-:Y:S01]  /*0f40*/  FFMA.FTZ R62, R62, R70.reuse, R71.reuse ;  /* 0x000000463e3e7223 */ /* 0x180fe20000010047 */
[-CC-:B------:R-:W-:Y:S01]  /*0f50*/  FFMA.FTZ R0, R0, R70.reuse, R71.reuse ;  /* 0x0000004600007223 */ /* 0x180fe20000010047 */
[-CC-:B------:R-:W-:Y:S01]  /*0f60*/  FFMA.FTZ R38, R38, R70.reuse, R71.reuse ;  /* 0x0000004626267223 */ /* 0x180fe20000010047 */
[-CC-:B------:R-:W-:Y:S01]  /*0f70*/  FFMA.FTZ R63, R63, R70.reuse, R71.reuse ;  /* 0x000000463f3f7223 */ /* 0x180fe20000010047 */
[----:B------:R-:W-:Y:S01]  /*0f80*/  FADD.FTZ R35, R35, -R62 ;  /* 0x8000003e23237221 */ /* 0x000fe20000010000 */
[----:B------:R-:W-:Y:S01]  /*0f90*/  FADD.FTZ R37, R37, -R0 ;  /* 0x8000000025257221 */ /* 0x000fe20000010000 */
[----:B------:R-:W-:Y:S01]  /*0fa0*/  LOP3.LUT P5, RZ, R66, 0xff, RZ, 0xc0, !PT ;  /* 0x000000ff42ff7812 */ /* 0x000fe200078ac0ff */
[-CC-:B------:R-:W-:Y:S01]  /*0fb0*/  FFMA.FTZ R24, R67, R70.reuse, R71.reuse ;  /* 0x0000004643187223 */ /* 0x180fe20000010047 */
[----:B------:R-:W-:Y:S01]  /*0fc0*/  FMUL.FTZ R22, R60, R35 ;  /* 0x000000233c167220 */ /* 0x000fe20000410000 */
[----:B------:R-:W-:Y:S01]  /*0fd0*/  ISETP.GE.U32.AND P1, PT, R2, RZ, PT ;  /* 0x000000ff0200720c */ /* 0x000fe20003f26070 */
[-CC-:B------:R-:W-:Y:S01]  /*0fe0*/  FFMA.FTZ R65, R65, R70.reuse, R71.reuse ;  /* 0x0000004641417223 */ /* 0x180fe20000010047 */
[-CC-:B------:R-:W-:Y:S01]  /*0ff0*/  FFMA.FTZ R23, R36, R70.reuse, R71.reuse ;  /* 0x0000004624177223 */ /* 0x180fe20000010047 */
[----:B------:R-:W-:Y:S01]  /*1000*/  FMUL.FTZ R21, R22, R61 ;  /* 0x0000003d16157220 */ /* 0x000fe20000410000 */
[----:B------:R-:W-:Y:S01]  /*1010*/  FFMA.FTZ R70, R39, R70, R71 ;  /* 0x0000004627467223 */ /* 0x000fe20000010047 */
[----:B------:R-:W-:Y:S01]  /*1020*/  FMUL.FTZ R20, R60, R37 ;  /* 0x000000253c147220 */ /* 0x000fe20000410000 */
[----:B------:R-:W-:Y:S01]  /*1030*/  ISETP.GE.U32.AND.EX P1, PT, R3, 0x1000000, PT, P1 ;  /* 0x010000000300780c */ /* 0x000fe20003f26110 */
[----:B------:R-:W-:Y:S01]  /*1040*/  FMUL.FTZ R21, R21, UR16 ;  /* 0x0000001015157c20 */ /* 0x000fe20008410000 */
[----:B------:R-:W-:Y:S01]  /*1050*/  FADD.FTZ R29, R29, -R38 ;  /* 0x800000261d1d7221 */ /* 0x000fe20000010000 */
[----:B------:R-:W-:Y:S01]  /*1060*/  FADD.FTZ R63, R28, -R63 ;  /* 0x8000003f1c3f7221 */ /* 0x000fe20000010000 */
[----:B------:R-:W-:Y:S01]  /*1070*/  FADD.FTZ R65, R30, -R65 ;  /* 0x800000411e417221 */ /* 0x000fe20000010000 */
[----:B------:R-:W-:Y:S01]  /*1080*/  FADD.FTZ R3, R32, -R23 ;  /* 0x8000001720037221 */ /* 0x000fe20000010000 */
[----:B------:R-:W-:Y:S01]  /*1090*/  FSEL R35, R21, RZ, P5 ;  /* 0x000000ff15237208 */ /* 0x000fe20002800000 */
[----:B------:R-:W-:Y:S01]  /*10a0*/  FADD.FTZ R21, R31, -R24 ;  /* 0x800000181f157221 */ /* 0x000fe20000010000 */
[----:B------:R-:W-:Y:S01]  /*10b0*/  FADD.FTZ R27, R33, -R70 ;  /* 0x80000046211b7221 */ /* 0x000fe20000010000 */
        /* <DEDUP_REMOVED lines=33> */
[----:B------:R-:W-:Y:S02]  /*12d0*/  F2FP.F16.F32.PACK_AB R30, R29, R30 ;  /* 0x0000001e1d1e723e */ /* 0x000fe400000000ff */
[----:B------:R-:W-:Y:S02]  /*12e0*/  F2FP.F16.F32.PACK_AB R29, R28, R35 ;  /* 0x000000231c1d723e */ /* 0x000fe400000000ff */
[----:B------:R-:W-:Y:S02]  /*12f0*/  F2FP.F16.F32.PACK_AB R31, R32, R31 ;  /* 0x0000001f201f723e */ /* 0x000fe400000000ff */
[----:B------:R-:W-:Y:S01]  /*1300*/  F2FP.F16.F32.PACK_AB R28, R3, R0 ;  /* 0x00000000031c723e */ /* 0x000fe200000000ff */
[----:B------:R-:W-:Y:S06]  /*1310*/  BRA `(.L_x_4519) ;  /* 0x0000000400f87947 */ /* 0x000fec0003800000 */
.L_x_4517:
        /* <DEDUP_REMOVED lines=8> */
[----:B------:R-:W-:Y:S01]  /*13a0*/  LOP3.LUT P5, RZ, R66, 0xff, RZ, 0xc0, !PT ;  /* 0x000000ff42ff7812 */ /* 0x000fe200078ac0ff */
        /* <DEDUP_REMOVED lines=8> */
[----:B------:R-:W-:Y:S01]  /*1430*/  FFMA.FTZ R0, R60, R37, R12 ;  /* 0x000000253c007223 */ /* 0x000fe2000001000c */
        /* <DEDUP_REMOVED lines=47> */
.L_x_4520:
[-CC-:B------:R-:W-:Y:S01]  /*1730*/  FFMA.FTZ R62, R62, R70.reuse, R71.reuse ;  /* 0x000000463e3e7223 */ /* 0x180fe20000010047 */
[-CC-:B------:R-:W-:Y:S01]  /*1740*/  FFMA.FTZ R0, R0, R70.reuse, R71.reuse ;  /* 0x0000004600007223 */ /* 0x180fe20000010047 */
[-CC-:B------:R-:W-:Y:S01]  /*1750*/  FFMA.FTZ R24, R67, R70.reuse, R71.reuse ;  /* 0x0000004643187223 */ /* 0x180fe20000010047 */
[-CC-:B------:R-:W-:Y:S01]  /*1760*/  FFMA.FTZ R38, R38, R70.reuse, R71.reuse ;  /* 0x0000004626267223 */ /* 0x180fe20000010047 */
[----:B------:R-:W-:Y:S01]  /*1770*/  FADD.FTZ R35, R35, -R62 ;  /* 0x8000003e23237221 */ /* 0x000fe20000010000 */
[----:B------:R-:W-:Y:S01]  /*1780*/  FADD.FTZ R37, R37, -R0 ;  /* 0x8000000025257221 */ /* 0x000fe20000010000 */
[-CC-:B------:R-:W-:Y:S01]  /*1790*/  FFMA.FTZ R63, R63, R70.reuse, R71.reuse ;  /* 0x000000463f3f7223 */ /* 0x180fe20000010047 */
[----:B------:R-:W-:Y:S01]  /*17a0*/  ISETP.GE.U32.AND P1, PT, R2, RZ, PT ;  /* 0x000000ff0200720c */ /* 0x000fe20003f26070 */
[----:B-----5:R-:W-:Y:S01]  /*17b0*/  FFMA.FTZ R22, R60, R35, R14 ;  /* 0x000000233c167223 */ /* 0x020fe2000001000e */
[-CC-:B------:R-:W-:Y:S01]  /*17c0*/  FFMA.FTZ R65, R65, R70.reuse, R71.reuse ;  /* 0x0000004641417223 */ /* 0x180fe20000010047 */
[-CC-:B------:R-:W-:Y:S01]  /*17d0*/  FFMA.FTZ R23, R36, R70.reuse, R71.reuse ;  /* 0x0000004624177223 */ /* 0x180fe20000010047 */
[----:B------:R-:W-:Y:S01]  /*17e0*/  FFMA.FTZ R70, R39, R70, R71 ;  /* 0x0000004627467223 */ /* 0x000fe20000010047 */
[----:B------:R-:W-:Y:S01]  /*17f0*/  FMUL.FTZ R21, R22, R61 ;  /* 0x0000003d16157220 */ /* 0x000fe20000410000 */
[----:B------:R-:W-:Y:S01]  /*1800*/  LOP3.LUT P5, RZ, R66, 0xff, RZ, 0xc0, !PT ;  /* 0x000000ff42ff7812 */ /* 0x000fe200078ac0ff */
[----:B------:R-:W-:Y:S01]  /*1810*/  FFMA.FTZ R20, R60, R37, R12 ;  /* 0x000000253c147223 */ /* 0x000fe2000001000c */
[----:B------:R-:W-:Y:S01]  /*1820*/  FADD.FTZ R24, R31, -R24 ;  /* 0x800000181f187221 */ /* 0x000fe20000010000 */
[----:B------:R-:W-:Y:S01]  /*1830*/  FMUL.FTZ R21, R21, UR16 ;  /* 0x0000001015157c20 */ /* 0x000fe20008410000 */
[----:B------:R-:W-:Y:S01]  /*1840*/  ISETP.GE.U32.AND.EX P1, PT, R3, 0x1000000, PT, P1 ;  /* 0x010000000300780c */ /* 0x000fe20003f26110 */
[----:B------:R-:W-:Y:S01]  /*1850*/  FADD.FTZ R29, R29, -R38 ;  /* 0x800000261d1d7221 */ /* 0x000fe20000010000 */
[----:B------:R-:W-:Y:S01]  /*1860*/  FADD.FTZ R28, R28, -R63 ;  /* 0x8000003f1c1c7221 */ /* 0x000fe20000010000 */
[----:B------:R-:W-:Y:S01]  /*1870*/  FADD.FTZ R30, R30, -R65 ;  /* 0x800000411e1e7221 */ /* 0x000fe20000010000 */
[----:B------:R-:W-:Y:S01]  /*1880*/  FADD.FTZ R3, R32, -R23 ;  /* 0x8000001720037221 */ /* 0x000fe20000010000 */
[----:B------:R-:W-:Y:S01]  /*1890*/  FSEL R35, R21, RZ, P5 ;  /* 0x000000ff15237208 */ /* 0x000fe20002800000 */
[----:B------:R-:W-:Y:S01]  /*18a0*/  FADD.FTZ R70, R33, -R70 ;  /* 0x8000004621467221 */ /* 0x000fe20000010000 */
        /* <DEDUP_REMOVED lines=36> */
[----:B------:R-:W-:-:S07]  /*1af0*/  F2FP.F16.F32.PACK_AB R28, R3, R0 ;  /* 0x00000000031c723e */ /* 0x000fce00000000ff */
.L_x_4519:
        /* <DEDUP_REMOVED lines=14> */
.L_x_4515:
        /* <DEDUP_REMOVED lines=8> */
[----:B-----5:R-:W-:Y:S02]  /*1c60*/  MOV R12, R43 ;  /* 0x0000002b000c7202 */ /* 0x020fe40000000f00 */
[----:B------:R-:W-:Y:S02]  /*1c70*/  MOV R16, R57 ;  /* 0x0000003900107202 */ /* 0x000fe40000000f00 */
[----:B------:R-:W-:Y:S02]  /*1c80*/  MOV R13, R44 ;  /* 0x0000002c000d7202 */ /* 0x000fe40000000f00 */
[----:B------:R-:W-:-:S02]  /*1c90*/  MOV R17, R47 ;  /* 0x0000002f00117202 */ /* 0x000fc40000000f00 */
[----:B------:R-:W-:Y:S02]  /*1ca0*/  MOV R14, R45 ;  /* 0x0000002d000e7202 */ /* 0x000fe40000000f00 */
[----:B------:R-:W-:Y:S02]  /*1cb0*/  MOV R18, R48 ;  /* 0x0000003000127202 */ /* 0x000fe40000000f00 */
[----:B------:R-:W-:Y:S02]  /*1cc0*/  MOV R15, R46 ;  /* 0x0000002e000f7202 */ /* 0x000fe40000000f00 */
[----:B------:R-:W-:-:S07]  /*1cd0*/  MOV R19, R49 ;  /* 0x0000003100137202 */ /* 0x000fce0000000f00 */
.L_x_4514:
[----:B------:R-:W-:Y:S05]  /*1ce0*/  BSYNC B0 ;  /* 0x0000000000007941 */ /* 0x000fea0003800000 */
.L_x_4513:
[----:B0-----:R-:W0:Y:S01]  /*1cf0*/  S2R R3, SR_CgaCtaId ;  /* 0x0000000000037919 */ /* 0x001e220000008800 */
[----:B------:R-:W-:Y:S01]  /*1d00*/  MOV R0, 0x400 ;  /* 0x0000040000007802 */ /* 0x000fe20000000f00 */
[----:B------:R-:W-:Y:S05]  /*1d10*/  WARPSYNC.ALL ;  /* 0x0000000000007948 */ /* 0x000fea0003800000 */
[----:B------:R-:W1:Y:S01]  /*1d20*/  LDCU.128 UR20, c[0x0][0x440] ;  /* 0x00008800ff1477ac */ /* 0x000e620008000c00 */
[----:B0-----:R-:W-:-:S04]  /*1d30*/  LEA R3, R3, R0, 0x18 ;  /* 0x0000000003037211 */ /* 0x001fc800078ec0ff */
[CC--:B------:R-:W-:Y:S02]  /*1d40*/  LEA R0, R52.reuse, R3.reuse, 0x5 ;  /* 0x0000000334007211 */ /* 0x0c0fe400078e28ff */
[----:B------:R-:W-:-:S03]  /*1d50*/  LEA R3, R52, R3, 0x2 ;  /* 0x0000000334037211 */ /* 0x000fc600078e10ff */
[----:B------:R-:W-:Y:S04]  /*1d60*/  STS.128 [R0], R8 ;  /* 0x0000000800007388 */ /* 0x000fe80000000c00 */
[----:B------:R0:W-:Y:S01]  /*1d70*/  STS.128 [R0+0x10], R16 ;  /* 0x0000101000007388 */ /* 0x0001e20000000c00 */
        /* <DEDUP_REMOVED lines=52> */
.L_x_4516:
        /* <DEDUP_REMOVED lines=8> */
.L_x_4523:
[----:B------:R-:W-:Y:S05]  /*2140*/  BSYNC B2 ;  /* 0x0000000000027941 */ /* 0x000fea0003800000 */
.L_x_4522:
        /* <DEDUP_REMOVED lines=8> */
.L_x_4524:
[----:B------:R-:W-:-:S05]  /*21d0*/  FADD.FTZ R73, R70, R71 ;  /* 0x0000004746497221 */ /* 0x000fca0000010000 */
[----:B------:R-:W-:Y:S01]  /*21e0*/  MOV R84, R73 ;  /* 0x0000004900547202 */ /* 0x000fe20000000f00 */
[----:B------:R-:W-:Y:S01]  /*21f0*/  HFMA2 R83, -RZ, RZ, 0, 1.1920928955078125e-07 ;  /* 0x00000002ff537431 */ /* 0x000fe200000001ff */
[----:B------:R-:W-:-:S07]  /*2200*/  MOV R71, R82 ;  /* 0x0000005200477202 */ /* 0x000fce0000000f00 */
[----:B------:R-:W-:Y:S05]  /*2210*/  WARPSYNC.COLLECTIVE R81, `(.L_x_4525) ;  /* 0x0000000051087348 */ /* 0x000fea0003c00000 */
[----:B------:R0:W1:Y:S02]  /*2220*/  SHFL.BFLY P3, R82, R84, R83, R86 ;  /* 0x0c00005354527389 */ /* 0x0000640000060056 */
[----:B01----:R-:W-:Y:S05]  /*2230*/  ENDCOLLECTIVE ;  /* 0x000000000000791b */ /* 0x003fea0003800000 */
.L_x_4525:
[----:B------:R-:W-:-:S05]  /*2240*/  FADD.FTZ R75, R76, R71 ;  /* 0x000000474c4b7221 */ /* 0x000fca0000010000 */
[----:B------:R-:W-:Y:S02]  /*2250*/  MOV R84, R75 ;  /* 0x0000004b00547202 */ /* 0x000fe40000000f00 */
[----:B------:R-:W-:-:S07]  /*2260*/  MOV R78, R82 ;  /* 0x00000052004e7202 */ /* 0x000fce0000000f00 */
[----:B------:R-:W-:Y:S05]  /*2270*/  WARPSYNC.COLLECTIVE R81, `(.L_x_4526) ;  /* 0x0000000051087348 */ /* 0x000fea0003c00000 */
[----:B------:R0:W1:Y:S02]  /*2280*/  SHFL.BFLY P3, R82, R84, R83, R86 ;  /* 0x0c00005354527389 */ /* 0x0000640000060056 */
[----:B01----:R-:W-:Y:S05]  /*2290*/  ENDCOLLECTIVE ;  /* 0x000000000000791b */ /* 0x003fea0003800000 */
.L_x_4526:
[----:B------:R-:W-:-:S05]  /*22a0*/  FADD.FTZ R77, R73, R78 ;  /* 0x0000004e494d7221 */ /* 0x000fca0000010000 */
[----:B------:R-:W-:Y:S01]  /*22b0*/  MOV R84, R77 ;  /* 0x0000004d00547202 */ /* 0x000fe20000000f00 */
[----:B------:R-:W-:Y:S01]  /*22c0*/  HFMA2 R83, -RZ, RZ, 0, 2.384185791015625e-07 ;  /* 0x00000004ff537431 */ /* 0x000fe200000001ff */
[----:B------:R-:W-:-:S07]  /*22d0*/  MOV R78, R82 ;  /* 0x00000052004e7202 */ /* 0x000fce0000000f00 */
[----:B------:R-:W-:Y:S05]  /*22e0*/  WARPSYNC.COLLECTIVE R81, `(.L_x_4527) ;  /* 0x0000000051087348 */ /* 0x000fea0003c00000 */
[----:B------:R0:W1:Y:S02]  /*22f0*/  SHFL.BFLY P3, R82, R84, R83, R86 ;  /* 0x0c00005354527389 */ /* 0x0000640000060056 */
[----:B01----:R-:W-:Y:S05]  /*2300*/  ENDCOLLECTIVE ;  /* 0x000000000000791b */ /* 0x003fea0003800000 */
.L_x_4527:
[----:B------:R-:W-:-:S05]  /*2310*/  FADD.FTZ R78, R75, R78 ;  /* 0x0000004e4b4e7221 */ /* 0x000fca0000010000 */
[----:B------:R-:W-:Y:S02]  /*2320*/  MOV R84, R78 ;  /* 0x0000004e00547202 */ /* 0x000fe40000000f00 */
[----:B------:R-:W-:-:S07]  /*2330*/  MOV R80, R82 ;  /* 0x0000005200507202 */ /* 0x000fce0000000f00 */
[----:B------:R-:W-:Y:S05]  /*2340*/  WARPSYNC.COLLECTIVE R81, `(.L_x_4528) ;  /* 0x0000000051087348 */ /* 0x000fea0003c00000 */
[----:B------:R0:W1:Y:S02]  /*2350*/  SHFL.BFLY P3, R82, R84, R83, R86 ;  /* 0x0c00005354527389 */ /* 0x0000640000060056 */
[----:B01----:R-:W-:Y:S05]  /*2360*/  ENDCOLLECTIVE ;  /* 0x000000000000791b */ /* 0x003fea0003800000 */
.L_x_4528:
[----:B------:R-:W-:-:S05]  /*2370*/  FADD.FTZ R80, R77, R80 ;  /* 0x000000504d507221 */ /* 0x000fca0000010000 */
[----:B------:R-:W-:Y:S01]  /*2380*/  MOV R84, R80 ;  /* 0x0000005000547202 */ /* 0x000fe20000000f00 */
[----:B------:R-:W-:Y:S01]  /*2390*/  HFMA2 R83, -RZ, RZ, 0, 4.76837158203125e-07 ;  /* 0x00000008ff537431 */ /* 0x000fe200000001ff */
[----:B------:R-:W-:-:S07]  /*23a0*/  MOV R71, R82 ;  /* 0x0000005200477202 */ /* 0x000fce0000000f00 */
[----:B------:R-:W-:Y:S05]  /*23b0*/  WARPSYNC.COLLECTIVE R81, `(.L_x_4529) ;  /* 0x0000000051087348 */ /* 0x000fea0003c00000 */
[----:B------:R0:W1:Y:S02]  /*23c0*/  SHFL.BFLY P3, R82, R84, R83, R86 ;  /* 0x0c00005354527389 */ /* 0x0000640000060056 */
[----:B01----:R-:W-:Y:S05]  /*23d0*/  ENDCOLLECTIVE ;  /* 0x000000000000791b */ /* 0x003fea0003800000 */
.L_x_4529:
[----:B------:R-:W-:-:S05]  /*23e0*/  FADD.FTZ R79, R78, R71 ;  /* 0x000000474e4f7221 */ /* 0x000fca0000010000 */
[----:B------:R-:W-:Y:S02]  /*23f0*/  MOV R84, R79 ;  /* 0x0000004f00547202 */ /* 0x000fe40000000f00 */
[----:B------:R-:W-:-:S07]  /*2400*/  MOV R71, R82 ;  /* 0x0000005200477202 */ /* 0x000fce0000000f00 */
[----:B------:R-:W-:Y:S05]  /*2410*/  WARPSYNC.COLLECTIVE R81, `(.L_x_4530) ;  /* 0x0000000051087348 */ /* 0x000fea0003c00000 */
[----:B------:R0:W1:Y:S02]  /*2420*/  SHFL.BFLY P3, R82, R84, R83, R86 ;  /* 0x0c00005354527389 */ /* 0x0000640000060056 */
[----:B01----:R-:W-:Y:S05]  /*2430*/  ENDCOLLECTIVE ;  /* 0x000000000000791b */ /* 0x003fea0003800000 */
.L_x_4530:
[----:B------:R-:W-:-:S05]  /*2440*/  FADD.FTZ R70, R80, R71 ;  /* 0x0000004750467221 */ /* 0x000fca0000010000 */
[----:B------:R-:W-:Y:S01]  /*2450*/  MOV R84, R70 ;  /* 0x0000004600547202 */ /* 0x000fe20000000f00 */
[----:B------:R-:W-:Y:S01]  /*2460*/  HFMA2 R83, -RZ, RZ, 0, 9.5367431640625e-07 ;  /* 0x00000010ff537431 */ /* 0x000fe200000001ff */
[----:B------:R-:W-:-:S07]  /*2470*/  MOV R76, R82 ;  /* 0x00000052004c7202 */ /* 0x000fce0000000f00 */
[----:B------:R-:W-:Y:S05]  /*2480*/  WARPSYNC.COLLECTIVE R81, `(.L_x_4531) ;  /* 0x0000000051087348 */ /* 0x000fea0003c00000 */
[----:B------:R0:W1:Y:S02]  /*2490*/  SHFL.BFLY P3, R82, R84, R83, R86 ;  /* 0x0c00005354527389 */ /* 0x0000640000060056 */
[----:B01----:R-:W-:Y:S05]  /*24a0*/  ENDCOLLECTIVE ;  /* 0x000000000000791b */ /* 0x003fea0003800000 */
.L_x_4531:
[----:B------:R-:W-:-:S05]  /*24b0*/  FADD.FTZ R71, R79, R76 ;  /* 0x0000004c4f477221 */ /* 0x000fca0000010000 */
[----:B------:R-:W-:Y:S02]  /*24c0*/  MOV R84, R71 ;  /* 0x0000004700547202 */ /* 0x000fe40000000f00 */
[----:B------:R-:W-:-:S07]  /*24d0*/  MOV R73, R82 ;  /* 0x0000005200497202 */ /* 0x000fce0000000f00 */
[----:B------:R-:W-:Y:S05]  /*24e0*/  WARPSYNC.COLLECTIVE R81, `(.L_x_4532) ;  /* 0x0000000051087348 */ /* 0x000fea0003c00000 */
[----:B------:R0:W1:Y:S02]  /*24f0*/  SHFL.BFLY P3, R82, R84, R83, R86 ;  /* 0x0c00005354527389 */ /* 0x0000640000060056 */
[----:B01----:R-:W-:Y:S05]  /*2500*/  ENDCOLLECTIVE ;  /* 0x000000000000791b */ /* 0x003fea0003800000 */
.L_x_4532:
[----:B------:R-:W-:Y:S01]  /*2510*/  MOV R76, R82 ;  /* 0x00000052004c7202 */ /* 0x000fe20000000f00 */
[----:B------:R-:W-:Y:S06]  /*2520*/  BRA `(.L_x_4533) ;  /* 0xffffffe400687947 */ /* 0x000fec000383ffff */
.L_x_4534:
        /* <DEDUP_REMOVED lines=13> */
.L_x_6485:


//--------------------- .text._ZN10layer_norm22ln_bwd_finalize_kernelINS_22Kernel_traits_finalizeILj256Ef6__halffS2_fjLb0ELj1024ELj4ENS_18Kernel_traits_baseILj256EfS2_fS2_fjLj1024EEEEELb0ELb0EEEvNS_9BwdParamsE --------------------------
	.section	.text._ZN10layer_norm22ln_bwd_finalize_kernelINS_22Kernel_traits_finalizeILj256Ef6__halffS2_fjLb0ELj1024ELj4ENS_18Kernel_traits_baseILj256EfS2_fS2_fjLj1024EEEEELb0ELb0EEEvNS_9BwdParamsE,"ax",@progbits
	.align	128
        .global         _ZN10layer_norm22ln_bwd_finalize_kernelINS_22Kernel_traits_finalizeILj256Ef6__halffS2_fjLb0ELj1024ELj4ENS_18Kernel_traits_baseILj256EfS2_fS2_fjLj1024EEEEELb0ELb0EEEvNS_9BwdParamsE
        .type           _ZN10layer_norm22ln_bwd_finalize_kernelINS_22Kernel_traits_finalizeILj256Ef6__halffS2_fjLb0ELj1024ELj4ENS_18Kernel_traits_baseILj256EfS2_fS2_fjLj1024EEEEELb0ELb0EEEvNS_9BwdParamsE,@function
        .size           _ZN10layer_norm22ln_bwd_finalize_kernelINS_22Kernel_traits_finalizeILj256Ef6__halffS2_fjLb0ELj1024ELj4ENS_18Kernel_traits_baseILj256EfS2_fS2_fjLj1024EEEEELb0ELb0EEEvNS_9BwdParamsE,(.L_x_6486 - _ZN10layer_norm22ln_bwd_finalize_kernelINS_22Kernel_traits_finalizeILj256Ef6__halffS2_fjLb0ELj1024ELj4ENS_18Kernel_traits_baseILj256EfS2_fS2_fjLj1024EEEEELb0ELb0EEEvNS_9BwdParamsE)
        .other          _ZN10layer_norm22ln_bwd_finalize_kernelINS_22Kernel_traits_finalizeILj256Ef6__halffS2_fjLb0ELj1024ELj4ENS_18Kernel_traits_baseILj256EfS2_fS2_fjLj1024EEEEELb0ELb0EEEvNS_9BwdParamsE,@"STO_CUDA_ENTRY STV_DEFAULT"
_ZN10layer_norm22ln_bwd_finalize_kernelINS_22Kernel_traits_finalizeILj256Ef6__halffS2_fjLb0ELj1024ELj4ENS_18Kernel_traits_baseILj256EfS2_fS2_fjLj1024EEEEELb0ELb0EEEvNS_9BwdParamsE:
.text._ZN10layer_norm22ln_bwd_finalize_kernelINS_22Kernel_traits_finalizeILj256Ef6__halffS2_fjLb0ELj1024ELj4ENS_18Kernel_traits_baseILj256EfS2_fS2_fjLj1024EEEEELb0ELb0EEEvNS_9BwdParamsE:
        /* <DEDUP_REMOVED lines=82> */
.L_x_4539:
        /* <DEDUP_REMOVED lines=118> */
.L_x_4538:
[----:B------:R-:W-:Y:S05]  /*0c80*/  BSYNC.RECONVERGENT B1 ;  /* 0x0000000000017941 */ /* 0x000fea0003800200 */
.L_x_4537:
        /* <DEDUP_REMOVED lines=75> */
.L_x_4541:
[----:B------:R-:W-:Y:S05]  /*1140*/  BSYNC.RECONVERGENT B1 ;  /* 0x0000000000017941 */ /* 0x000fea0003800200 */
.L_x_4540:
        /* <DEDUP_REMOVED lines=37> */
.L_x_4543:
[----:B------:R-:W-:Y:S05]  /*13a0*/  BSYNC.RECONVERGENT B1 ;  /* 0x0000000000017941 */ /* 0x000fea0003800200 */
.L_x_4542:
[----:B------:R-:W-:Y:S05]  /*13b0*/  @!P1 BRA `(.L_x_4536) ;  /* 0x0000000000409947 */ /* 0x000fea0003800000 */
[----:B------:R-:W0:Y:S01]  /*13c0*/  LDC.64 R6, c[0x0][0x440] ;  /* 0x00011000ff067b82 */ /* 0x000e220000000a00 */
[----:B------:R-:W-:Y:S01]  /*13d0*/  IMAD R59, R2, R56, R59 ;  /* 0x00000038023b7224 */ /* 0x000fe200078e023b */
[----:B------:R-:W-:Y:S02]  /*13e0*/  LOP3.LUT R8, R8, 0x1f, RZ, 0xc0, !PT ;  /* 0x0000001f08087812 */ /* 0x000fe400078ec0ff */
[----:B------:R-:W-:Y:S02]  /*13f0*/  IADD3 R9, PT, PT, -R9, RZ, RZ ;  /* 0x000000ff09097210 */ /* 0x000fe40007ffe1ff */
[----:B------:R-:W-:Y:S02]  /*1400*/  IADD3 R59, PT, PT, R8, R59, RZ ;  /* 0x0000003b083b7210 */ /* 0x000fe40007ffe0ff */
[----:B------:R-:W1:Y:S05]  /*1410*/  LDC.64 R10, c[0x0][0x448] ;  /* 0x00011200ff0a7b82 */ /* 0x000e6a0000000a00 */
.L_x_4544:
        /* <DEDUP_REMOVED lines=10> */
.L_x_4536:
[----:B------:R-:W-:Y:S05]  /*14c0*/  BSYNC.RECONVERGENT B0 ;  /* 0x0000000000007941 */ /* 0x000fea0003800200 */
.L_x_4535:
        /* <DEDUP_REMOVED lines=57> */
.L_x_4545:
        /* <DEDUP_REMOVED lines=10> */
.L_x_6486:


//--------------------- .text._ZN10layer_norm13ln_bwd_kernelINS_13Kernel_traitsIf6__halffS2_fjLj256ELj1ELj4ELj1ELj16ENS_18Kernel_traits_baseILj256EfS2_fS2_fjLj128EEEEELb1ELb0ELb1ELb0EEEvNS_9BwdParamsE --------------------------
	.section	.text._ZN10layer_norm13ln_bwd_kernelINS_13Kernel_traitsIf6__halffS2_fjLj256ELj1ELj4ELj1ELj16ENS_18Kernel_traits_baseILj256EfS2_fS2_fjLj128EEEEELb1ELb0ELb1ELb0EEEvNS_9BwdParamsE,"ax",@progbits
	.align	128
        .global         _ZN10layer_norm13ln_bwd_kernelINS_13Kernel_traitsIf6__halffS2_fjLj256ELj1ELj4ELj1ELj16ENS_18Kernel_traits_baseILj256EfS2_fS2_fjLj128EEEEELb1ELb0ELb1ELb0EEEvNS_9BwdParamsE
        .type           _ZN10layer_norm13ln_bwd_kernelINS_13Kernel_traitsIf6__halffS2_fjLj256ELj1ELj4ELj1ELj16ENS_18Kernel_traits_baseILj256EfS2_fS2_fjLj128EEEEELb1ELb0ELb1ELb0EEEvNS_9BwdParamsE,@function
        .size           _ZN10layer_norm13ln_bwd_kernelINS_13Kernel_traitsIf6__halffS2_fjLj256ELj1ELj4ELj1ELj16ENS_18Kernel_traits_baseILj256EfS2_fS2_fjLj128EEEEELb1ELb0ELb1ELb0EEEvNS_9BwdParamsE,(.L_x_6487 - _ZN10layer_norm13ln_bwd_kernelINS_13Kernel_traitsIf6__halffS2_fjLj256ELj1ELj4ELj1ELj16ENS_18Kernel_traits_baseILj256EfS2_fS2_fjLj128EEEEELb1ELb0ELb1ELb0EEEvNS_9BwdParamsE)
        .other          _ZN10layer_norm13ln_bwd_kernelINS_13Kernel_traitsIf6__halffS2_fjLj256ELj1ELj4ELj1ELj16ENS_18Kernel_traits_baseILj256EfS2_fS2_fjLj128EEEEELb1ELb0ELb1ELb0EEEvNS_9BwdParamsE,@"STO_CUDA_ENTRY STV_DEFAULT"
_ZN10layer_norm13ln_bwd_kernelINS_13Kernel_traitsIf6__halffS2_fjLj256ELj1ELj4ELj1ELj16ENS_18Kernel_traits_baseILj256EfS2_fS2_fjLj128EEEEELb1ELb0ELb1ELb0EEEvNS_9BwdParamsE:
.text._ZN10layer_norm13ln_bwd_kernelINS_13Kernel_traitsIf6__halffS2_fjLj256ELj1ELj4ELj1ELj16ENS_18Kernel_traits_baseILj256EfS2_fS2_fjLj128EEEEELb1ELb0ELb1ELb0EEEvNS_9BwdParamsE:
        /* <DEDUP_REMOVED lines=37> */
[----:B------:R-:W-:-:S07]  /*0250*/  HFMA2 R32, -RZ, RZ, 0, 0 ;  /* 0x00000000ff207431 */ /* 0x000fce00000001ff */
.L_x_4574:
        /* <DEDUP_REMOVED lines=16> */
[----:B------:R-:W-:-:S04]  /*0360*/  @P1 VIADD R66, R74, 0xffffffff ;  /* 0xffffffff4a421836 */ /* 0x000fc80000000000 */
        /* <DEDUP_REMOVED lines=38> */
[----:B---3--:R-:W-:Y:S01]  /*05d0*/  FSEL R62, R64, RZ, !P0 ;  /* 0x000000ff403e7208 */ /* 0x008fe20004000000 */
[--C-:B----4-:R-:W-:Y:S02]  /*05e0*/  HADD2.F32 R69, -RZ, R56.reuse.H0_H0 ;  /* 0x20000038ff457230 */ /* 0x110fe40000004100 */
[----:B------:R-:W-:Y:S01]  /*05f0*/  HADD2.F32 R66, -RZ, R56.H1_H1 ;  /* 0x30000038ff427230 */ /* 0x000fe20000004100 */
[----:B--2---:R-:W-:Y:S01]  /*0600*/  SHF.R.U32.HI R56, RZ, 0x8, R3 ;  /* 0x00000008ff387819 */ /* 0x004fe20000011603 */
[--C-:B------:R-:W-:Y:S01]  /*0610*/  FADD.FTZ R11, R11, -R62.reuse ;  /* 0x8000003e0b0b7221 */ /* 0x100fe20000010000 */
[--C-:B------:R-:W-:Y:S01]  /*0620*/  FADD.FTZ R75, R10, -R62.reuse ;  /* 0x8000003e0a4b7221 */ /* 0x100fe20000010000 */
[--C-:B------:R-:W-:Y:S01]  /*0630*/  FADD.FTZ R5, R5, -R62.reuse ;  /* 0x8000003e05057221 */ /* 0x100fe20000010000 */
[--C-:B------:R-:W-:Y:S01]  /*0640*/  FADD.FTZ R7, R7, -R62.reuse ;  /* 0x8000003e07077221 */ /* 0x100fe20000010000 */
[--C-:B------:R-:W-:Y:S01]  /*0650*/  FADD.FTZ R71, R6, -R62.reuse ;  /* 0x8000003e06477221 */ /* 0x100fe20000010000 */
[----:B------:R-:W-:Y:S01]  /*0660*/  FADD.FTZ R67, R4, -R62 ;  /* 0x8000003e04437221 */ /* 0x000fe20000010000 */
[----:B-1----:R-:W-:-:S02]  /*0670*/  HADD2.F32 R60, -RZ, R57.H1_H1 ;  /* 0x30000039ff3c7230 */ /* 0x002fc40000004100 */
[----:B------:R-:W-:Y:S01]  /*0680*/  FMUL.FTZ R10, R72, R11 ;  /* 0x0000000b480a7220 */ /* 0x000fe20000410000 */
[----:B------:R-:W-:Y:S01]  /*0690*/  HADD2.F32 R65, -RZ, R57.H0_H0 ;  /* 0x20000039ff417230 */ /* 0x000fe20000004100 */
[--C-:B------:R-:W-:Y:S01]  /*06a0*/  SHF.R.U64 R80, R2, 0x8, R3.reuse ;  /* 0x0000000802507819 */ /* 0x100fe20000001203 */
[----:B------:R-:W-:Y:S01]  /*06b0*/  FMUL.FTZ R4, R72, R5 ;  /* 0x0000000548047220 */ /* 0x000fe20000410000 */
[--C-:B------:R-:W-:Y:S01]  /*06c0*/  SHF.R.U64 R79, R2, 0x10, R3.reuse ;  /* 0x00000010024f7819 */ /* 0x100fe20000001203 */
[----:B------:R-:W-:Y:S01]  /*06d0*/  FMUL.FTZ R6, R72, R7 ;  /* 0x0000000748067220 */ /* 0x000fe20000410000 */
[----:B------:R-:W-:Y:S01]  /*06e0*/  SHF.R.U64 R78, R2, 0x18, R3 ;  /* 0x00000018024e7819 */ /* 0x000fe20000001203 */
[----:B------:R-:W-:Y:S01]  /*06f0*/  FMUL.FTZ R5, R72, R71 ;  /* 0x0000004748057220 */ /* 0x000fe20000410000 */
[----:B------:R-:W-:Y:S02]  /*0700*/  PRMT R81, R2, 0x7610, R81 ;  /* 0x0000761002517816 */ /* 0x000fe40000000051 */
[----:B------:R-:W-:Y:S01]  /*0710*/  PRMT R11, R56, 0x7610, R11 ;  /* 0x00007610380b7816 */ /* 0x000fe2000000000b */
[----:B------:R-:W-:Y:S01]  /*0720*/  FMUL.FTZ R56, R40, R69 ;  /* 0x0000004528387220 */ /* 0x000fe20000410000 */
[----:B------:R-:W-:-:S02]  /*0730*/  SHF.R.U32.HI R76, RZ, 0x10, R3 ;  /* 0x00000010ff4c7819 */ /* 0x000fc40000011603 */
[----:B------:R-:W-:Y:S02]  /*0740*/  SHF.R.U32.HI R77, RZ, 0x18, R3 ;  /* 0x00000018ff4d7819 */ /* 0x000fe40000011603 */
[----:B------:R-:W-:Y:S01]  /*0750*/  PRMT R2, R3, 0x7610, R2 ;  /* 0x0000761003027816 */ /* 0x000fe20000000002 */
[----:B------:R-:W-:Y:S01]  /*0760*/  FMUL.FTZ R3, R72, R67 ;  /* 0x0000004348037220 */ /* 0x000fe20000410000 */
[--C-:B------:R-:W-:Y:S01]  /*0770*/  FADD.FTZ R73, R8, -R62.reuse ;  /* 0x8000003e08497221 */ /* 0x100fe20000010000 */
[----:B------:R-:W-:Y:S01]  /*0780*/  FADD.FTZ R9, R9, -R62 ;  /* 0x8000003e09097221 */ /* 0x000fe20000010000 */
[--C-:B------:R-:W-:Y:S02]  /*0790*/  HADD2.F32 R63, -RZ, R59.reuse.H0_H0 ;  /* 0x2000003bff3f7230 */ /* 0x100fe40000004100 */
[----:B------:R-:W-:Y:S01]  /*07a0*/  FFMA.FTZ R23, R6, R60, R23 ;  /* 0x0000003c06177223 */ /* 0x000fe20000010017 */
[----:B------:R-:W-:Y:S02]  /*07b0*/  HADD2.F32 R64, -RZ, R59.H1_H1 ;  /* 0x3000003bff407230 */ /* 0x000fe40000004100 */
[----:B------:R-:W-:Y:S01]  /*07c0*/  FADD.FTZ R31, R31, R60 ;  /* 0x0000003c1f1f7221 */ /* 0x000fe20000010000 */
[----:B------:R-:W-:-:S02]  /*07d0*/  HADD2.F32 R61, -RZ, R58.H0_H0 ;  /* 0x2000003aff3d7230 */ /* 0x000fc40000004100 */
[----:B------:R-:W-:Y:S01]  /*07e0*/  FMUL.FTZ R59, R43, R60 ;  /* 0x0000003c2b3b7220 */ /* 0x000fe20000410000 */
[----:B------:R-:W-:Y:S02]  /*07f0*/  HADD2.F32 R62, -RZ, R58.H1_H1 ;  /* 0x3000003aff3e7230 */ /* 0x000fe40000004100 */
[----:B------:R-:W-:Y:S01]  /*0800*/  FMUL.FTZ R57, R41, R66 ;  /* 0x0000004229397220 */ /* 0x000fe20000410000 */
[-C--:B------:R-:W-:Y:S01]  /*0810*/  FFMA.FTZ R22, R5, R65.reuse, R22 ;  /* 0x0000004105167223 */ /* 0x080fe20000010016 */
[----:B------:R-:W-:Y:S01]  /*0820*/  FADD.FTZ R30, R30, R65 ;  /* 0x000000411e1e7221 */ /* 0x000fe20000010000 */
[----:B------:R-:W-:Y:S01]  /*0830*/  FMUL.FTZ R58, R42, R65 ;  /* 0x000000412a3a7220 */ /* 0x000fe20000410000 */
[----:B------:R-:W-:Y:S01]  /*0840*/  FADD.FTZ R60, RZ, R56 ;  /* 0x00000038ff3c7221 */ /* 0x000fe20000010000 */
[----:B------:R-:W-:Y:S01]  /*0850*/  FFMA.FTZ R65, R3, R56, RZ ;  /* 0x0000003803417223 */ /* 0x000fe200000100ff */
[----:B------:R-:W-:Y:S01]  /*0860*/  FFMA.FTZ R21, R4, R66, R21 ;  /* 0x0000004204157223 */ /* 0x000fe20000010015 */
[----:B------:R-:W-:Y:S01]  /*0870*/  FADD.FTZ R29, R29, R66 ;  /* 0x000000421d1d7221 */ /* 0x000fe20000010000 */
[----:B------:R-:W-:Y:S01]  /*0880*/  FADD.FTZ R67, R60, R57 ;  /* 0x000000393c437221 */ /* 0x000fe20000010000 */
[----:B------:R-:W-:Y:S01]  /*0890*/  FFMA.FTZ R66, R4, R57, R65 ;  /* 0x0000003904427223 */ /* 0x000fe20000010041 */
[C---:B------:R-:W-:Y:S01]  /*08a0*/  FMUL.FTZ R7, R72.reuse, R73 ;  /* 0x0000004948077220 */ /* 0x040fe20000410000 */
[----:B------:R-:W-:Y:S01]  /*08b0*/  FMUL.FTZ R8, R72, R9 ;  /* 0x0000000948087220 */ /* 0x000fe20000410000 */
[----:B------:R-:W-:Y:S01]  /*08c0*/  FADD.FTZ R70, R67, R58 ;  /* 0x0000003a43467221 */ /* 0x000fe20000010000 */
[----:B------:R-:W-:Y:S01]  /*08d0*/  FFMA.FTZ R65, R5, R58, R66 ;  /* 0x0000003a05417223 */ /* 0x000fe20000010042 */
[-C--:B------:R-:W-:Y:S01]  /*08e0*/  FFMA.FTZ R24, R7, R61.reuse, R24 ;  /* 0x0000003d07187223 */ /* 0x080fe20000010018 */
[----:B------:R-:W-:Y:S01]  /*08f0*/  FADD.FTZ R32, R32, R61 ;  /* 0x0000003d20207221 */ /* 0x000fe20000010000 */
[----:B------:R-:W-:Y:S01]  /*0900*/  FMUL.FTZ R60, R36, R61 ;  /* 0x0000003d243c7220 */ /* 0x000fe20000410000 */
[-C--:B------:R-:W-:Y:S01]  /*0910*/  FFMA.FTZ R25, R8, R62.reuse, R25 ;  /* 0x0000003e08197223 */ /* 0x080fe20000010019 */
[----:B------:R-:W-:Y:S01]  /*0920*/  FADD.FTZ R33, R33, R62 ;  /* 0x0000003e21217221 */ /* 0x000fe20000010000 */
        /* <DEDUP_REMOVED lines=21> */
.L_x_4549:
        /* <DEDUP_REMOVED lines=28> */
[----:B-1----:R-:W-:Y:S02]  /*0c40*/  MOV R70, RZ ;  /* 0x000000ff00467202 */ /* 0x002fe40000000f00 */
        /* <DEDUP_REMOVED lines=8> */
.L_x_4550:
[----:B------:R-:W-:Y:S05]  /*0cd0*/  BSYNC.RECONVERGENT B1 ;  /* 0x0000000000017941 */ /* 0x000fea0003800200 */
.L_x_4548:
        /* <DEDUP_REMOVED lines=20> */
.L_x_4586:
        /* <DEDUP_REMOVED lines=40> */
.L_x_4558:
[----:B------:R-:W-:Y:S05]  /*10a0*/  BSYNC.RECONVERGENT B3 ;  /* 0x0000000000037941 */ /* 0x000fea0003800200 */
.L_x_4557:
        /* <DEDUP_REMOVED lines=13> */
.L_x_4560:
[----:B------:R-:W-:Y:S05]  /*1180*/  BSYNC.RECONVERGENT B3 ;  /* 0x0000000000037941 */ /* 0x000fea0003800200 */
.L_x_4559:
        /* <DEDUP_REMOVED lines=13> */
.L_x_4562:
[----:B------:R-:W-:Y:S05]  /*1260*/  BSYNC.RECONVERGENT B3 ;  /* 0x0000000000037941 */ /* 0x000fea0003800200 */
.L_x_4561:
        /* <DEDUP_REMOVED lines=13> */
.L_x_4564:
[----:B------:R-:W-:Y:S05]  /*1340*/  BSYNC.RECONVERGENT B3 ;  /* 0x0000000000037941 */ /* 0x000fea0003800200 */
.L_x_4563:
        /* <DEDUP_REMOVED lines=13> */
.L_x_4566:
[----:B------:R-:W-:Y:S05]  /*1420*/  BSYNC.RECONVERGENT B3 ;  /* 0x0000000000037941 */ /* 0x000fea0003800200 */
.L_x_4565:
        /* <DEDUP_REMOVED lines=13> */
.L_x_4568:
[----:B------:R-:W-:Y:S05]  /*1500*/  BSYNC.RECONVERGENT B3 ;  /* 0x0000000000037941 */ /* 0x000fea0003800200 */
.L_x_4567:
        /* <DEDUP_REMOVED lines=13> */
.L_x_4570:
[----:B------:R-:W-:Y:S05]  /*15e0*/  BSYNC.RECONVERGENT B3 ;  /* 0x0000000000037941 */ /* 0x000fea0003800200 */
.L_x_4569:
        /* <DEDUP_REMOVED lines=13> */
.L_x_4556:
        /* <DEDUP_REMOVED lines=45> */
[----:B------:R-:W-:-:S02]  /*1990*/  @P1 F2FP.F16.F32.PACK_AB R54, RZ, R64 ;  /* 0x00000040ff36123e */ /* 0x000fc400000000ff */
[----:B------:R-:W-:Y:S02]  /*19a0*/  @P1 F2FP.F16.F32.PACK_AB R55, RZ, R65 ;  /* 0x00000041ff37123e */ /* 0x000fe400000000ff */
        /* <DEDUP_REMOVED lines=9> */
[----:B------:R-:W-:Y:S02]  /*1a40*/  @P1 F2FP.F16.F32.PACK_AB R74, RZ, R74 ;  /* 0x0000004aff4a123e */ /* 0x000fe400000000ff */
        /* <DEDUP_REMOVED lines=10> */
[----:B------:R-:W-:Y:S01]  /*1af0*/  @P1 F2FP.F16.F32.PACK_AB R55, RZ, R55 ;  /* 0x00000037ff37123e */ /* 0x000fe200000000ff */
[----:B------:R-:W-:Y:S01]  /*1b00*/  @P1 FMUL.FTZ R64, R65, R64 ;  /* 0x0000004041401220 */ /* 0x000fe20000410000 */
[----:B---3--:R-:W-:Y:S01]  /*1b10*/  @P1 FMUL.FTZ R69, R54, R69 ;  /* 0x0000004536451220 */ /* 0x008fe20000410000 */
[----:B------:R-:W-:Y:S01]  /*1b20*/  @P1 FMUL.FTZ R66, R67, R66 ;  /* 0x0000004243421220 */ /* 0x000fe20000410000 */
[----:B------:R-:W-:-:S02]  /*1b30*/  @P1 PRMT R45, R45, 0x5410, R55 ;  /* 0x000054102d2d1816 */ /* 0x000fc40000000037 */
[----:B------:R-:W-:Y:S01]  /*1b40*/  @P1 FMUL.FTZ R68, R69, R68 ;  /* 0x0000004445441220 */ /* 0x000fe20000410000 */
[----:B------:R-:W-:Y:S02]  /*1b50*/  @P1 FSEL R64, R64, RZ, P3 ;  /* 0x000000ff40401208 */ /* 0x000fe40001800000 */
[----:B------:R-:W-:Y:S02]  /*1b60*/  @P1 FSEL R66, R66, RZ, P2 ;  /* 0x000000ff42421208 */ /* 0x000fe40001000000 */
[----:B------:R-:W-:Y:S02]  /*1b70*/  @P1 FSEL R68, R68, RZ, P4 ;  /* 0x000000ff44441208 */ /* 0x000fe40002000000 */
[----:B------:R-:W-:Y:S02]  /*1b80*/  @P1 F2FP.F16.F32.PACK_AB R64, RZ, R64 ;  /* 0x00000040ff40123e */ /* 0x000fe400000000ff */
[----:B------:R-:W-:Y:S02]  /*1b90*/  @P1 F2FP.F16.F32.PACK_AB R66, RZ, R66 ;  /* 0x00000042ff42123e */ /* 0x000fe400000000ff */
[----:B------:R-:W-:-:S02]  /*1ba0*/  @P1 F2FP.F16.F32.PACK_AB R68, RZ, R68 ;  /* 0x00000044ff44123e */ /* 0x000fc400000000ff */
[----:B------:R-:W-:Y:S02]  /*1bb0*/  @P1 PRMT R46, R64, 0x7610, R46 ;  /* 0x00007610402e1816 */ /* 0x000fe4000000002e */
[----:B------:R-:W-:Y:S02]  /*1bc0*/  MOV R55, R72 ;  /* 0x0000004800377202 */ /* 0x000fe40000000f00 */
        /* <DEDUP_REMOVED lines=10> */
.L_x_4555:
[----:B------:R-:W-:Y:S01]  /*1c70*/  IMAD.U32 R86, RZ, RZ, UR22 ;  /* 0x00000016ff567e24 */ /* 0x000fe2000f8e00ff */
[----:B------:R-:W-:-:S04]  /*1c80*/  MOV R85, UR23 ;  /* 0x0000001700557c02 */ /* 0x000fc80008000f00 */
        /* <DEDUP_REMOVED lines=16> */
[----:B------:R-:W-:Y:S01]  /*1d90*/  IMAD.MOV.U32 R90, RZ, RZ, R12 ;  /* 0x000000ffff5a7224 */ /* 0x000fe200078e000c */
        /* <DEDUP_REMOVED lines=10> */
[----:B------:R-:W-:Y:S01]  /*1e40*/  MOV R70, R19 ;  /* 0x0000001300467202 */ /* 0x000fe20000000f00 */
[----:B------:R-:W-:Y:S01]  /*1e50*/  @P2 FFMA.FTZ R70, R72, R68, R19 ;  /* 0x0000004448462223 */ /* 0x000fe20000010013 */
[----:B------:R-:W-:Y:S01]  /*1e60*/  @P1 FSEL R64, R64, RZ, P0 ;  /* 0x000000ff40401208 */ /* 0x000fe20000000000 */
[----:B------:R-:W0:Y:S01]  /*1e70*/  @P1 LDC.64 R68, c[0x0][0x408] ;  /* 0x00010200ff441b82 */ /* 0x000e220000000a00 */
[----:B------:R-:W-:Y:S01]  /*1e80*/  @P1 FMUL.FTZ R66, R67, R66 ;  /* 0x0000004243421220 */ /* 0x000fe20000410000 */
[----:B------:R-:W-:Y:S01]  /*1e90*/  @P2 FADD.FTZ R65, R60, -R65 ;  /* 0x800000413c412221 */ /* 0x000fe20000010000 */
[----:B------:R-:W-:-:S02]  /*1ea0*/  @P1 F2FP.F16.F32.PACK_AB R64, RZ, R64 ;  /* 0x00000040ff40123e */ /* 0x000fc400000000ff */
[----:B------:R-:W-:Y:S01]  /*1eb0*/  @P1 LOP3.LUT P0, RZ, R79, 0xff, RZ, 0xc0, !PT ;  /* 0x000000ff4fff1812 */ /* 0x000fe2000780c0ff */
[----:B------:R-:W-:Y:S01]  /*1ec0*/  @P2 FFMA.FTZ R90, R72, R65, R12 ;  /* 0x00000041485a2223 */ /* 0x000fe2000001000c */
[----:B------:R-:W-:Y:S02]  /*1ed0*/  @P1 FSEL R66, R66, RZ, P3 ;  /* 0x000000ff42421208 */ /* 0x000fe40001800000 */
[----:B------:R-:W-:Y:S02]  /*1ee0*/  @P1 PRMT R44, R64, 0x7610, R44 ;  /* 0x00007610402c1816 */ /* 0x000fe4000000002c */
[----:B------:R-:W-:Y:S01]  /*1ef0*/  @P1 F2FP.F16.F32.PACK_AB R66, RZ, R66 ;  /* 0x00000042ff42123e */ /* 0x000fe200000000ff */
        /* <DEDUP_REMOVED lines=8> */
[----:B------:R-:W-:Y:S01]  /*1f80*/  MOV R92, R13 ;  /* 0x0000000d005c7202 */ /* 0x000fe20000000f00 */
[----:B------:R-:W0:Y:S02]  /*1f90*/  @P1 LDC.64 R68, c[0x0][0x408] ;  /* 0x00010200ff441b82 */ /* 0x000e240000000a00 */
[----:B------:R-:W-:Y:S01]  /*1fa0*/  @P2 FFMA.FTZ R92, R72, R71, R13 ;  /* 0x00000047485c2223 */ /* 0x000fe2000001000d */
[----:B------:R-:W-:Y:S01]  /*1fb0*/  @P2 FFMA.FTZ R71, R9, R74, R73 ;  /* 0x0000004a09472223 */ /* 0x000fe20000010049 */
[----:B------:R-:W-:Y:S01]  /*1fc0*/  @P1 FSEL R75, R75, RZ, P0 ;  /* 0x000000ff4b4b1208 */ /* 0x000fe20000000000 */
[----:B-1----:R-:W-:Y:S01]  /*1fd0*/  @P1 FMUL.FTZ R65, R70, R65 ;  /* 0x0000004146411220 */ /* 0x002fe20000410000 */
[----:B------:R-:W-:Y:S01]  /*1fe0*/  @P1 LOP3.LUT P0, RZ, R2, 0xff, RZ, 0xc0, !PT ;  /* 0x000000ff02ff1812 */ /* 0x000fe2000780c0ff */
[----:B------:R-:W-:Y:S01]  /*1ff0*/  @P2 FADD.FTZ R71, R62, -R71 ;  /* 0x800000473e472221 */ /* 0x000fe20000010000 */
[----:B------:R-:W-:Y:S01]  /*2000*/  @P1 F2FP.F16.F32.PACK_AB R75, RZ, R75 ;  /* 0x0000004bff4b123e */ /* 0x000fe200000000ff */
        /* <DEDUP_REMOVED lines=9> */
[----:B------:R-:W-:Y:S02]  /*20a0*/  @P1 F2FP.F16.F32.PACK_AB R64, RZ, R64 ;  /* 0x00000040ff40123e */ /* 0x000fe400000000ff */
[----:B------:R-:W-:Y:S01]  /*20b0*/  @P1 FSEL R66, R66, RZ, P0 ;  /* 0x000000ff42421208 */ /* 0x000fe20000000000 */
[----:B0-----:R-:W-:Y:S01]  /*20c0*/  @P1 FMUL.FTZ R69, R92, R69 ;  /* 0x000000455c451220 */ /* 0x001fe20000410000 */
[----:B------:R-:W-:-:S02]  /*20d0*/  @P1 PRMT R45, R45, 0x5410, R64 ;  /* 0x000054102d2d1816 */ /* 0x000fc40000000040 */
[----:B------:R-:W-:Y:S01]  /*20e0*/  @P1 F2FP.F16.F32.PACK_AB R66, RZ, R66 ;  /* 0x00000042ff42123e */ /* 0x000fe200000000ff */
[----:B------:R-:W-:-:S03]  /*20f0*/  @P1 FMUL.FTZ R68, R69, R68 ;  /* 0x0000004445441220 */ /* 0x000fc60000410000 */
[----:B------:R-:W-:Y:S02]  /*2100*/  @P1 PRMT R46, R66, 0x7610, R46 ;  /* 0x00007610422e1816 */ /* 0x000fe4000000002e */
[----:B------:R-:W-:-:S04]  /*2110*/  @P1 FSEL R68, R68, RZ, P3 ;  /* 0x000000ff44441208 */ /* 0x000fc80001800000 */
[----:B------:R-:W-:Y:S01]  /*2120*/  @P1 F2FP.F16.F32.PACK_AB R68, RZ, R68 ;  /* 0x00000044ff44123e */ /* 0x000fe200000000ff */
[----:B-1----:R-:W-:-:S03]  /*2130*/  @P1 FMUL.FTZ R71, R90, R71 ;  /* 0x000000475a471220 */ /* 0x002fc60000410000 */
[----:B------:R-:W-:Y:S01]  /*2140*/  @P1 PRMT R46, R46, 0x5410, R68 ;  /* 0x000054102e2e1816 */ /* 0x000fe20000000044 */
[----:B------:R-:W-:-:S05]  /*2150*/  @P1 FMUL.FTZ R70, R71, R70 ;  /* 0x0000004647461220 */ /* 0x000fca0000410000 */
[----:B------:R-:W-:-:S04]  /*2160*/  @P1 FSEL R70, R70, RZ, P4 ;  /* 0x000000ff46461208 */ /* 0x000fc80002000000 */
[----:B------:R-:W-:-:S04]  /*2170*/  @P1 F2FP.F16.F32.PACK_AB R70, RZ, R70 ;  /* 0x00000046ff46123e */ /* 0x000fc800000000ff */
        /* <DEDUP_REMOVED lines=13> */
.L_x_4572:
[----:B------:R-:W0:Y:S01]  /*2250*/  @P1 LDC.64 R50, c[0x0][0x408] ;  /* 0x00010200ff321b82 */ /* 0x000e220000000a00 */
[--C-:B------:R-:W-:Y:S01]  /*2260*/  @P2 FFMA.FTZ R49, R3, R74, R73.reuse ;  /* 0x0000004a03312223 */ /* 0x100fe20000010049 */
[----:B-----5:R-:W-:Y:S01]  /*2270*/  MOV R48, R16 ;  /* 0x0000001000307202 */ /* 0x020fe20000000f00 */
[-CC-:B------:R-:W-:Y:S01]  /*2280*/  @P2 FFMA.FTZ R64, R10, R74.reuse, R73.reuse ;  /* 0x0000004a0a402223 */ /* 0x180fe20000010049 */
[-C--:B------:R-:W-:Y:S01]  /*2290*/  @P2 FFMA.FTZ R52, R4, R74.reuse, R73 ;  /* 0x0000004a04342223 */ /* 0x080fe20000010049 */
[----:B------:R-:W-:Y:S01]  /*22a0*/  @P2 FADD.FTZ R49, R56, -R49 ;  /* 0x8000003138312221 */ /* 0x000fe20000010000 */
[----:B------:R-:W-:Y:S01]  /*22b0*/  @P1 LOP3.LUT P0, RZ, R81, 0xff, RZ, 0xc0, !PT ;  /* 0x000000ff51ff1812 */ /* 0x000fe2000780c0ff */
[-CC-:B------:R-:W-:Y:S01]  /*22c0*/  @P2 FFMA.FTZ R53, R5, R74.reuse, R73.reuse ;  /* 0x0000004a05352223 */ /* 0x180fe20000010049 */
[----:B------:R-:W1:Y:S01]  /*22d0*/  @P1 LDC.64 R68, c[0x0][0x408] ;  /* 0x00010200ff441b82 */ /* 0x000e620000000a00 */
[----:B------:R-:W-:Y:S01]  /*22e0*/  @P2 FFMA.FTZ R48, R72, R49, R16 ;  /* 0x0000003148302223 */ /* 0x000fe20000010010 */
[----:B------:R-:W-:Y:S01]  /*22f0*/  @P2 FADD.FTZ R49, R63, -R64 ;  /* 0x800000403f312221 */ /* 0x000fe20000010000 */
[----:B------:R-:W-:Y:S01]  /*2300*/  @P2 FADD.FTZ R52, R57, -R52 ;  /* 0x8000003439342221 */ /* 0x000fe20000010000 */
[----:B------:R-:W-:Y:S01]  /*2310*/  MOV R55, R15 ;  /* 0x0000000f00377202 */ /* 0x000fe20000000f00 */
[-C--:B------:R-:W-:Y:S01]  /*2320*/  @P2 FFMA.FTZ R54, R6, R74.reuse, R73 ;  /* 0x0000004a06362223 */ /* 0x080fe20000010049 */
[----:B------:R-:W-:Y:S01]  /*2330*/  @P2 FFMA.FTZ R55, R72, R49, R15 ;  /* 0x0000003148372223 */ /* 0x000fe2000001000f */
[-CC-:B------:R-:W-:Y:S01]  /*2340*/  @P2 FFMA.FTZ R65, R7, R74.reuse, R73.reuse ;  /* 0x0000004a07412223 */ /* 0x180fe20000010049 */
[----:B------:R-:W-:Y:S01]  /*2350*/  @P2 FFMA.FTZ R64, R8, R74, R73 ;  /* 0x0000004a08402223 */ /* 0x000fe20000010049 */
[----:B------:R-:W-:-:S02]  /*2360*/  IMAD.MOV.U32 R49, RZ, RZ, R17 ;  /* 0x000000ffff317224 */ /* 0x000fc400078e0011 */
        /* <DEDUP_REMOVED lines=8> */
[--C-:B------:R-:W-:Y:S02]  /*23f0*/  IMAD.MOV.U32 R52, RZ, RZ, R12.reuse ;  /* 0x000000ffff347224 */ /* 0x100fe400078e000c */
[C---:B------:R-:W-:Y:S01]  /*2400*/  @P2 FFMA.FTZ R52, R72.reuse, R65, R12 ;  /* 0x0000004148342223 */ /* 0x040fe2000001000c */
[----:B------:R-:W-:Y:S01]  /*2410*/  @P1 FMUL.FTZ R66, R51, R50 ;  /* 0x0000003233421220 */ /* 0x000fe20000410000 */
[----:B------:R-:W-:Y:S01]  /*2420*/  MOV R50, R18 ;  /* 0x0000001200327202 */ /* 0x000fe20000000f00 */
[----:B------:R-:W-:Y:S01]  /*2430*/  @P2 FFMA.FTZ R50, R72, R53, R18 ;  /* 0x0000003548322223 */ /* 0x000fe20000010012 */
[----:B------:R-:W-:Y:S01]  /*2440*/  MOV R51, R19 ;  /* 0x0000001300337202 */ /* 0x000fe20000000f00 */
[----:B-1----:R-:W-:Y:S01]  /*2450*/  @P1 FMUL.FTZ R69, R49, R69 ;  /* 0x0000004531451220 */ /* 0x002fe20000410000 */
[----:B------:R-:W-:Y:S01]  /*2460*/  @P1 FSEL R66, R66, RZ, P0 ;  /* 0x000000ff42421208 */ /* 0x000fe20000000000 */
[C---:B------:R-:W-:Y:S01]  /*2470*/  @P2 FFMA.FTZ R51, R72.reuse, R54, R19 ;  /* 0x0000003648332223 */ /* 0x040fe20000010013 */
[----:B------:R-:W-:Y:S01]  /*2480*/  MOV R53, R13 ;  /* 0x0000000d00357202 */ /* 0x000fe20000000f00 */
[C---:B------:R-:W-:Y:S01]  /*2490*/  @P2 FFMA.FTZ R53, R72.reuse, R64, R13 ;  /* 0x0000004048352223 */ /* 0x040fe2000001000d */
[----:B------:R-:W-:Y:S01]  /*24a0*/  @P1 F2FP.F16.F32.PACK_AB R70, RZ, R66 ;  /* 0x00000042ff46123e */ /* 0x000fe200000000ff */
[----:B------:R-:W0:Y:S01]  /*24b0*/  @P1 LDC.64 R64, c[0x0][0x408] ;  /* 0x00010200ff401b82 */ /* 0x000e220000000a00 */
[----:B------:R-:W-:Y:S01]  /*24c0*/  MOV R54, R14 ;  /* 0x0000000e00367202 */ /* 0x000fe20000000f00 */
[----:B------:R-:W-:Y:S01]  /*24d0*/  @P2 FFMA.FTZ R54, R72, R73, R14 ;  /* 0x0000004948362223 */ /* 0x000fe2000001000e */
[----:B------:R-:W-:Y:S01]  /*24e0*/  @P1 FMUL.FTZ R87, R69, R68 ;  /* 0x0000004445571220 */ /* 0x000fe20000410000 */
[----:B------:R-:W-:-:S02]  /*24f0*/  @P1 PRMT R44, R70, 0x7610, R44 ;  /* 0x00007610462c1816 */ /* 0x000fc4000000002c */
[----:B------:R-:W-:Y:S02]  /*2500*/  @P1 LOP3.LUT P0, RZ, R80, 0xff, RZ, 0xc0, !PT ;  /* 0x000000ff50ff1812 */ /* 0x000fe4000780c0ff */
[----:B------:R-:W1:Y:S01]  /*2510*/  @P1 LDC.64 R66, c[0x0][0x408] ;  /* 0x00010200ff421b82 */ /* 0x000e620000000a00 */
[----:B------:R-:W-:Y:S02]  /*2520*/  @P1 LOP3.LUT P3, RZ, R78, 0xff, RZ, 0xc0, !PT ;  /* 0x000000ff4eff1812 */ /* 0x000fe4000786c0ff */
[----:B------:R-:W-:Y:S02]  /*2530*/  @P1 LOP3.LUT P2, RZ, R79, 0xff, RZ, 0xc0, !PT ;  /* 0x000000ff4fff1812 */ /* 0x000fe4000784c0ff */
[----:B------:R-:W-:Y:S02]  /*2540*/  @P1 FSEL R87, R87, RZ, P0 ;  /* 0x000000ff57571208 */ /* 0x000fe40000000000 */
[----:B------:R-:W-:Y:S01]  /*2550*/  @P1 LOP3.LUT P0, RZ, R2, 0xff, RZ, 0xc0, !PT ;  /* 0x000000ff02ff1812 */ /* 0x000fe2000780c0ff */
[----:B------:R-:W2:Y:S01]  /*2560*/  @P1 LDC.64 R68, c[0x0][0x408] ;  /* 0x00010200ff441b82 */ /* 0x000ea20000000a00 */
[----:B------:R-:W-:-:S07]  /*2570*/  @P1 LOP3.LUT P4, RZ, R77, 0xff, RZ, 0xc0, !PT ;  /* 0x000000ff4dff1812 */ /* 0x000fce000788c0ff */
        /* <DEDUP_REMOVED lines=14> */
[----:B------:R-:W-:Y:S01]  /*2660*/  @P1 F2FP.F16.F32.PACK_AB R64, RZ, R87 ;  /* 0x00000057ff40123e */ /* 0x000fe200000000ff */
[----:B---3--:R-:W-:Y:S01]  /*2670*/  @P1 FMUL.FTZ R73, R54, R73 ;  /* 0x0000004936491220 */ /* 0x008fe20000410000 */
[----:B------:R-:W-:Y:S02]  /*2680*/  @P1 F2FP.F16.F32.PACK_AB R66, RZ, R66 ;  /* 0x00000042ff42123e */ /* 0x000fe400000000ff */
[----:B------:R-:W-:Y:S01]  /*2690*/  @P1 FSEL R68, R68, RZ, P0 ;  /* 0x000000ff44441208 */ /* 0x000fe20000000000 */
[----:B------:R-:W-:Y:S01]  /*26a0*/  @P1 FMUL.FTZ R72, R73, R72 ;  /* 0x0000004849481220 */ /* 0x000fe20000410000 */
[----:B------:R-:W-:Y:S02]  /*26b0*/  @P1 PRMT R45, R65, 0x7610, R45 ;  /* 0x00007610412d1816 */ /* 0x000fe4000000002d */
[----:B------:R-:W-:Y:S01]  /*26c0*/  @P1 F2FP.F16.F32.PACK_AB R68, RZ, R68 ;  /* 0x00000044ff44123e */ /* 0x000fe200000000ff */
[----:B0-----:R-:W-:Y:S01]  /*26d0*/  @P1 FMUL.FTZ R71, R53, R71 ;  /* 0x0000004735471220 */ /* 0x001fe20000410000 */
[----:B------:R-:W-:-:S02]  /*26e0*/  @P1 FSEL R72, R72, RZ, P3 ;  /* 0x000000ff48481208 */ /* 0x000fc40001800000 */
[----:B------:R-:W-:Y:S01]  /*26f0*/  @P1 PRMT R46, R68, 0x7610, R46 ;  /* 0x00007610442e1816 */ /* 0x000fe2000000002e */
[----:B------:R-:W-:Y:S01]  /*2700*/  @P1 FMUL.FTZ R70, R71, R70 ;  /* 0x0000004647461220 */ /* 0x000fe20000410000 */
[----:B------:R-:W-:Y:S02]  /*2710*/  @P1 F2FP.F16.F32.PACK_AB R72, RZ, R72 ;  /* 0x00000048ff48123e */ /* 0x000fe400000000ff */
[----:B------:R-:W-:Y:S01]  /*2720*/  @P1 PRMT R44, R44, 0x5410, R64 ;  /* 0x000054102c2c1816 */ /* 0x000fe20000000040 */
[----:B-1----:R-:W-:Y:S01]  /*2730*/  @P1 FMUL.FTZ R75, R55, R75 ;  /* 0x0000004b374b1220 */ /* 0x002fe20000410000 */
[----:B------:R-:W-:Y:S02]  /*2740*/  @P1 FSEL R70, R70, RZ, P2 ;  /* 0x000000ff46461208 */ /* 0x000fe40001000000 */
[----:B------:R-:W-:Y:S01]  /*2750*/  @P1 PRMT R47, R72, 0x7610, R47 ;  /* 0x00007610482f1816 */ /* 0x000fe2000000002f */
[----:B------:R-:W-:Y:S01]  /*2760*/  @P1 FMUL.FTZ R74, R75, R74 ;  /* 0x0000004a4b4a1220 */ /* 0x000fe20000410000 */
[----:B------:R-:W-:-:S02]  /*2770*/  @P1 F2FP.F16.F32.PACK_AB R70, RZ, R70 ;  /* 0x00000046ff46123e */ /* 0x000fc400000000ff */
[----:B------:R-:W-:Y:S02]  /*2780*/  @P1 PRMT R45, R45, 0x5410, R66 ;  /* 0x000054102d2d1816 */ /* 0x000fe40000000042 */
[----:B------:R-:W-:Y:S02]  /*2790*/  @P1 FSEL R74, R74, RZ, P4 ;  /* 0x000000ff4a4a1208 */ /* 0x000fe40002000000 */
[----:B------:R-:W-:Y:S02]  /*27a0*/  @P1 PRMT R46, R46, 0x5410, R70 ;  /* 0x000054102e2e1816 */ /* 0x000fe40000000046 */
[----:B------:R-:W-:-:S04]  /*27b0*/  @P1 F2FP.F16.F32.PACK_AB R74, RZ, R74 ;  /* 0x0000004aff4a123e */ /* 0x000fc800000000ff */
[----:B------:R-:W-:-:S07]  /*27c0*/  @P1 PRMT R47, R47, 0x5410, R74 ;  /* 0x000054102f2f1816 */ /* 0x000fce000000004a */
.L_x_4571:
[----:B------:R-:W-:Y:S05]  /*27d0*/  BSYNC.RECONVERGENT B1 ;  /* 0x0000000000017941 */ /* 0x000fea0003800200 */
.L_x_4554:
        /* <DEDUP_REMOVED lines=14> */
.L_x_4573:
[----:B------:R2:W-:Y:S02]  /*28c0*/  @P1 STG.E.128 desc[UR6][R66.64], R44 ;  /* 0x0000002c42001986 */ /* 0x0005e4000c101d06 */
.L_x_4553:
[----:B------:R-:W-:Y:S05]  /*28d0*/  BSYNC.RECONVERGENT B2 ;  /* 0x0000000000027941 */ /* 0x000fea0003800200 */
.L_x_4552:
[----:B012---:R-:W0:Y:S02]  /*28e0*/  LDC.64 R64, c[0x0][0x380] ;  /* 0x0000e000ff407b82 */ /* 0x007e240000000a00 */
[----:B0-----:R-:W-:-:S05]  /*28f0*/  IMAD R82, R64, 0x4, R82 ;  /* 0x0000000440527824 */ /* 0x001fca00078e0252 */
[----:B------:R-:W-:-:S13]  /*2900*/  ISETP.GE.AND P0, PT, R82, R65, PT ;  /* 0x000000415200720c */ /* 0x000fda0003f06270 */
[----:B------:R-:W-:Y:S05]  /*2910*/  @!P0 BRA `(.L_x_4574) ;  /* 0xffffffd800508947 */ /* 0x000fea000383ffff */
.L_x_4547:
[----:B------:R-:W-:Y:S05]  /*2920*/  BSYNC B0 ;  /* 0x0000000000007941 */ /* 0x000fea0003800000 */
.L_x_4546:
        /* <DEDUP_REMOVED lines=8> */
[----:B----4-:R-:W-:-:S04]  /*29b0*/  LOP3.LUT R0, R0, 0x1f, R5, 0xf8, !PT ;  /* 0x0000001f00007812 */ /* 0x010fc800078ef805 */
[-C--:B------:R-:W-:Y:S02]  /*29c0*/  LEA R0, R0, R3.reuse, 0x5 ;  /* 0x0000000300007211 */ /* 0x080fe400078e28ff */
[----:B------:R-:W-:-:S03]  /*29d0*/  LEA R3, R10, R3, 0x2 ;  /* 0x000000030a037211 */ /* 0x000fc600078e10ff */
        /* <DEDUP_REMOVED lines=26> */
[----:B------:R-:W-:Y:S01]  /*2b80*/  IADD3 R10, P0, PT, R23, R10, RZ ;  /* 0x0000000a170a7210 */ /* 0x000fe20007f1e0ff */
[----:B------:R-:W-:-:S03]  /*2b90*/  IMAD.IADD R0, R0, 0x1, R35 ;  /* 0x0000000100007824 */ /* 0x000fc600078e0223 */
        /* <DEDUP_REMOVED lines=22> */
[----:B------:R-:W-:Y:S01]  /*2d00*/  @P0 IMAD.MOV.U32 R2, RZ, RZ, R9 ;  /* 0x000000ffff020224 */ /* 0x000fe200078e0009 */
[----:B------:R-:W-:Y:S01]  /*2d10*/  @P0 MOV R3, R12 ;  /* 0x0000000c00030202 */ /* 0x000fe20000000f00 */
[----:B------:R-:W-:Y:S02]  /*2d20*/  @P0 IMAD.MOV.U32 R5, RZ, RZ, R10 ;  /* 0x000000ffff050224 */ /* 0x000fe400078e000a */
        /* <DEDUP_REMOVED lines=10> */
[----:B0-----:R-:W-:Y:S01]  /*2dd0*/  IMAD.MOV.U32 R2, RZ, RZ, R9 ;  /* 0x000000ffff027224 */ /* 0x001fe200078e0009 */
[----:B------:R-:W-:Y:S02]  /*2de0*/  MOV R3, R12 ;  /* 0x0000000c00037202 */ /* 0x000fe40000000f00 */
[----:B-1----:R-:W-:Y:S01]  /*2df0*/  MOV R4, R7 ;  /* 0x0000000700047202 */ /* 0x002fe20000000f00 */
[----:B------:R-:W-:Y:S01]  /*2e00*/  IMAD.MOV.U32 R5, RZ, RZ, R10 ;  /* 0x000000ffff057224 */ /* 0x000fe200078e000a */
[----:B------:R-:W-:Y:S06]  /*2e10*/  @!P1 EXIT ;  /* 0x000000000000994d */ /* 0x000fec0003800000 */
[----:B------:R-:W-:Y:S04]  /*2e20*/  STG.E desc[UR6][R2.64], R21 ;  /* 0x0000001502007986 */ /* 0x000fe8000c101906 */
[----:B------:R-:W-:Y:S01]  /*2e30*/  STG.E desc[UR6][R4.64], R15 ;  /* 0x0000000f04007986 */ /* 0x000fe2000c101906 */
[----:B------:R-:W-:Y:S05]  /*2e40*/  EXIT ;  /* 0x000000000000794d */ /* 0x000fea0003800000 */
.L_x_4551:
        /* <DEDUP_REMOVED lines=8> */
.L_x_4576:
[----:B------:R-:W-:Y:S05]  /*2ed0*/  BSYNC B1 ;  /* 0x0000000000017941 */ /* 0x000fea0003800000 */
.L_x_4575:
        /* <DEDUP_REMOVED lines=8> */
.L_x_4577:
[----:B------:R-:W-:-:S05]  /*2f60*/  FADD.FTZ R66, R64, R73 ;  /* 0x0000004940427221 */ /* 0x000fca0000010000 */
[----:B------:R-:W-:Y:S01]  /*2f70*/  MOV R88, R66 ;  /* 0x0000004200587202 */ /* 0x000fe20000000f00 */
[----:B------:R-:W-:Y:S01]  /*2f80*/  IMAD.MOV.U32 R87, RZ, RZ, 0x2 ;  /* 0x00000002ff577424 */ /* 0x000fe200078e00ff */
[----:B------:R-:W-:-:S07]  /*2f90*/  MOV R65, R85 ;  /* 0x0000005500417202 */ /* 0x000fce0000000f00 */
[----:B------:R-:W-:Y:S05]  /*2fa0*/  WARPSYNC.COLLECTIVE R75, `(.L_x_4578) ;  /* 0x000000004b087348 */ /* 0x000fea0003c00000 */
[----:B------:R0:W1:Y:S02]  /*2fb0*/  SHFL.BFLY P0, R85, R88, R87, R90 ;  /* 0x0c00005758557389 */ /* 0x000064000000005a */
[----:B01----:R-:W-:Y:S05]  /*2fc0*/  ENDCOLLECTIVE ;  /* 0x000000000000791b */ /* 0x003fea0003800000 */
.L_x_4578:
[----:B------:R-:W-:-:S05]  /*2fd0*/  FADD.FTZ R65, R65, R70 ;  /* 0x0000004641417221 */ /* 0x000fca0000010000 */
[----:B------:R-:W-:Y:S02]  /*2fe0*/  MOV R88, R65 ;  /* 0x0000004100587202 */ /* 0x000fe40000000f00 */
[----:B------:R-:W-:-:S07]  /*2ff0*/  MOV R67, R85 ;  /* 0x0000005500437202 */ /* 0x000fce0000000f00 */
[----:B------:R-:W-:Y:S05]  /*3000*/  WARPSYNC.COLLECTIVE R75, `(.L_x_4579) ;  /* 0x000000004b087348 */ /* 0x000fea0003c00000 */
[----:B------:R0:W1:Y:S02]  /*3010*/  SHFL.BFLY P0, R85, R88, R87, R90 ;  /* 0x0c00005758557389 */ /* 0x000064000000005a */
[----:B01----:R-:W-:Y:S05]  /*3020*/  ENDCOLLECTIVE ;  /* 0x000000000000791b */ /* 0x003fea0003800000 */
.L_x_4579:
[----:B------:R-:W-:-:S05]  /*3030*/  FADD.FTZ R67, R66, R67 ;  /* 0x0000004342437221 */ /* 0x000fca0000010000 */
[----:B------:R-:W-:Y:S01]  /*3040*/  MOV R88, R67 ;  /* 0x0000004300587202 */ /* 0x000fe20000000f00 */
[----:B------:R-:W-:Y:S02]  /*3050*/  HFMA2 R87, -RZ, RZ, 0, 2.384185791015625e-07 ;  /* 0x00000004ff577431 */ /* 0x000fe400000001ff */
[----:B------:R-:W-:-:S07]  /*3060*/  IMAD.MOV.U32 R64, RZ, RZ, R85 ;  /* 0x000000ffff407224 */ /* 0x000fce00078e0055 */
[----:B------:R-:W-:Y:S05]  /*3070*/  WARPSYNC.COLLECTIVE R75, `(.L_x_4580) ;  /* 0x000000004b087348 */ /* 0x000fea0003c00000 */
[----:B------:R0:W1:Y:S02]  /*3080*/  SHFL.BFLY P0, R85, R88, R87, R90 ;  /* 0x0c00005758557389 */ /* 0x000064000000005a */
[----:B01----:R-:W-:Y:S05]  /*3090*/  ENDCOLLECTIVE ;  /* 0x000000000000791b */ /* 0x003fea0003800000 */
.L_x_4580:
[----:B------:R-:W-:-:S05]  /*30a0*/  FADD.FTZ R69, R65, R64 ;  /* 0x0000004041457221 */ /* 0x000fca0000010000 */
[----:B------:R-:W-:Y:S01]  /*30b0*/  MOV R88, R69 ;  /* 0x0000004500587202 */ /* 0x000fe20000000f00 */
[----:B------:R-:W-:-:S07]  /*30c0*/  IMAD.MOV.U32 R64, RZ, RZ, R85 ;  /* 0x000000ffff407224 */ /* 0x000fce00078e0055 */
[----:B------:R-:W-:Y:S05]  /*30d0*/  WARPSYNC.COLLECTIVE R75, `(.L_x_4581) ;  /* 0x000000004b087348 */ /* 0x000fea0003c00000 */
[----:B------:R0:W1:Y:S02]  /*30e0*/  SHFL.BFLY P0, R85, R88, R87, R90 ;  /* 0x0c00005758557389 */ /* 0x000064000000005a */
[----:B01----:R-:W-:Y:S05]  /*30f0*/  ENDCOLLECTIVE ;  /* 0x000000000000791b */ /* 0x003fea0003800000 */
.L_x_4581:
[----:B------:R-:W-:-:S04]  /*3100*/  FADD.FTZ R71, R67, R64 ;  /* 0x0000004043477221 */ /* 0x000fc80000010000 */
[----:B------:R-:W-:Y:S02]  /*3110*/  IMAD.MOV.U32 R88, RZ, RZ, R71 ;  /* 0x000000ffff587224 */ /* 0x000fe400078e0047 */
[----:B------:R-:W-:Y:S01]  /*3120*/  HFMA2 R87, -RZ, RZ, 0, 4.76837158203125e-07 ;  /* 0x00000008ff577431 */ /* 0x000fe200000001ff */
[----:B------:R-:W-:-:S07]  /*3130*/  MOV R86, R85 ;  /* 0x0000005500567202 */ /* 0x000fce0000000f00 */
[----:B------:R-:W-:Y:S05]  /*3140*/  WARPSYNC.COLLECTIVE R75, `(.L_x_4582) ;  /* 0x000000004b087348 */ /* 0x000fea0003c00000 */
[----:B------:R0:W1:Y:S02]  /*3150*/  SHFL.BFLY P0, R85, R88, R87, R90 ;  /* 0x0c00005758557389 */ /* 0x000064000000005a */
[----:B01----:R-:W-:Y:S05]  /*3160*/  ENDCOLLECTIVE ;  /* 0x000000000000791b */ /* 0x003fea0003800000 */
.L_x_4582:
[----:B------:R-:W-:-:S04]  /*3170*/  FADD.FTZ R86, R69, R86 ;  /* 0x0000005645567221 */ /* 0x000fc80000010000 */
[----:B------:R-:W-:Y:S01]  /*3180*/  IMAD.MOV.U32 R88, RZ, RZ, R86 ;  /* 0x000000ffff587224 */ /* 0x000fe200078e0056 */
[----:B------:R-:W-:-:S07]  /*3190*/  MOV R64, R85 ;  /* 0x0000005500407202 */ /* 0x000fce0000000f00 */
[----:B------:R-:W-:Y:S05]  /*31a0*/  WARPSYNC.COLLECTIVE R75, `(.L_x_4583) ;  /* 0x000000004b087348 */ /* 0x000fea0003c00000 */
[----:B------:R0:W1:Y:S02]  /*31b0*/  SHFL.BFLY P0, R85, R88, R87, R90 ;  /* 0x0c00005758557389 */ /* 0x000064000000005a */
[----:B01----:R-:W-:Y:S05]  /*31c0*/  ENDCOLLECTIVE ;  /* 0x000000000000791b */ /* 0x003fea0003800000 */
.L_x_4583:
[----:B------:R-:W-:-:S05]  /*31d0*/  FADD.FTZ R64, R71, R64 ;  /* 0x0000004047407221 */ /* 0x000fca0000010000 */
[----:B------:R-:W-:Y:S01]  /*31e0*/  MOV R88, R64 ;  /* 0x0000004000587202 */ /* 0x000fe20000000f00 */
[----:B------:R-:W-:Y:S01]  /*31f0*/  IMAD.MOV.U32 R87, RZ, RZ, 0x10 ;  /* 0x00000010ff577424 */ /* 0x000fe200078e00ff */
[----:B------:R-:W-:-:S07]  /*3200*/  MOV R73, R85 ;  /* 0x0000005500497202 */ /* 0x000fce0000000f00 */
[----:B------:R-:W-:Y:S05]  /*3210*/  WARPSYNC.COLLECTIVE R75, `(.L_x_4584) ;  /* 0x000000004b087348 */ /* 0x000fea0003c00000 */
[----:B------:R0:W1:Y:S02]  /*3220*/  SHFL.BFLY P0, R85, R88, R87, R90 ;  /* 0x0c00005758557389 */ /* 0x000064000000005a */
[----:B01----:R-:W-:Y:S05]  /*3230*/  ENDCOLLECTIVE ;  /* 0x000000000000791b */ /* 0x003fea0003800000 */
.L_x_4584:
[----:B------:R-:W-:-:S05]  /*3240*/  FADD.FTZ R73, R86, R73 ;  /* 0x0000004956497221 */ /* 0x000fca0000010000 */
[----:B------:R-:W-:Y:S02]  /*3250*/  MOV R88, R73 ;  /* 0x0000004900587202 */ /* 0x000fe40000000f00 */
[----:B------:R-:W-:-:S07]  /*3260*/  MOV R65, R85 ;  /* 0x0000005500417202 */ /* 0x000fce0000000f00 */
[----:B------:R-:W-:Y:S05]  /*3270*/  WARPSYNC.COLLECTIVE R75, `(.L_x_4585) ;  /* 0x000000004b087348 */ /* 0x000fea0003c00000 */
[----:B------:R0:W1:Y:S02]  /*3280*/  SHFL.BFLY P0, R85, R88, R87, R90 ;  /* 0x0c00005758557389 */ /* 0x000064000000005a */
[----:B01----:R-:W-:Y:S05]  /*3290*/  ENDCOLLECTIVE ;  /* 0x000000000000791b */ /* 0x003fea0003800000 */
.L_x_4585:
[----:B------:R-:W-:Y:S01]  /*32a0*/  MOV R66, R85 ;  /* 0x0000005500427202 */ /* 0x000fe20000000f00 */
[----:B------:R-:W-:Y:S06]  /*32b0*/  BRA `(.L_x_4586) ;  /* 0xffffffd800d87947 */ /* 0x000fec000383ffff */
.L_x_4587:
        /* <DEDUP_REMOVED lines=12> */
.L_x_6487:


//--------------------- .text._ZN10layer_norm22ln_bwd_finalize_kernelINS_22Kernel_traits_finalizeILj256Ef6__halffS2_fjLb0ELj1024ELj4ENS_18Kernel_traits_baseILj256EfS2_fS2_fjLj1024EEEEELb0ELb1EEEvNS_9BwdParamsE --------------------------
	.section	.text._ZN10layer_norm22ln_bwd_finalize_kernelINS_22Kernel_traits_finalizeILj256Ef6__halffS2_fjLb0ELj1024ELj4ENS_18Kernel_traits_baseILj256EfS2_fS2_fjLj1024EEEEELb0ELb1EEEvNS_9BwdParamsE,"ax",@progbits
	.align	128
        .global         _ZN10layer_norm22ln_bwd_finalize_kernelINS_22Kernel_traits_finalizeILj256Ef6__halffS2_fjLb0ELj1024ELj4ENS_18Kernel_traits_baseILj256EfS2_fS2_fjLj1024EEEEELb0ELb1EEEvNS_9BwdParamsE
        .type           _ZN10layer_norm22ln_bwd_finalize_kernelINS_22Kernel_traits_finalizeILj256Ef6__halffS2_fjLb0ELj1024ELj4ENS_18Kernel_traits_baseILj256EfS2_fS2_fjLj1024EEEEELb0ELb1EEEvNS_9BwdParamsE,@function
        .size           _ZN10layer_norm22ln_bwd_finalize_kernelINS_22Kernel_traits_finalizeILj256Ef6__halffS2_fjLb0ELj1024ELj4ENS_18Kernel_traits_baseILj256EfS2_fS2_fjLj1024EEEEELb0ELb1EEEvNS_9BwdParamsE,(.L_x_6488 - _ZN10layer_norm22ln_bwd_finalize_kernelINS_22Kernel_traits_finalizeILj256Ef6__halffS2_fjLb0ELj1024ELj4ENS_18Kernel_traits_baseILj256EfS2_fS2_fjLj1024EEEEELb0ELb1EEEvNS_9BwdParamsE)
        .other          _ZN10layer_norm22ln_bwd_finalize_kernelINS_22Kernel_traits_finalizeILj256Ef6__halffS2_fjLb0ELj1024ELj4ENS_18Kernel_traits_baseILj256EfS2_fS2_fjLj1024EEEEELb0ELb1EEEvNS_9BwdParamsE,@"STO_CUDA_ENTRY STV_DEFAULT"
_ZN10layer_norm22ln_bwd_finalize_kernelINS_22Kernel_traits_finalizeILj256Ef6__halffS2_fjLb0ELj1024ELj4ENS_18Kernel_traits_baseILj256EfS2_fS2_fjLj1024EEEEELb0ELb1EEEvNS_9BwdParamsE:
.text._ZN10layer_norm22ln_bwd_finalize_kernelINS_22Kernel_traits_finalizeILj256Ef6__halffS2_fjLb0ELj1024ELj4ENS_18Kernel_traits_baseILj256EfS2_fS2_fjLj1024EEEEELb0ELb1EEEvNS_9BwdParamsE:
        /* <DEDUP_REMOVED lines=81> */
.L_x_4592:
        /* <DEDUP_REMOVED lines=118> */
.L_x_4591:
[----:B------:R-:W-:Y:S05]  /*0c70*/  BSYNC.RECONVERGENT B1 ;  /* 0x0000000000017941 */ /* 0x000fea0003800200 */
.L_x_4590:
        /* <DEDUP_REMOVED lines=77> */
.L_x_4594:
[----:B------:R-:W-:Y:S05]  /*1150*/  BSYNC.RECONVERGENT B1 ;  /* 0x0000000000017941 */ /* 0x000fea0003800200 */
.L_x_4593:
        /* <DEDUP_REMOVED lines=38> */
.L_x_4596:
[----:B------:R-:W-:Y:S05]  /*13c0*/  BSYNC.RECONVERGENT B1 ;  /* 0x0000000000017941 */ /* 0x000fea0003800200 */
.L_x_4595:
        /* <DEDUP_REMOVED lines=8> */
.L_x_4597:
        /* <DEDUP_REMOVED lines=10> */
.L_x_4589:
[----:B------:R-:W-:Y:S05]  /*14f0*/  BSYNC.RECONVERGENT B0 ;  /* 0x0000000000007941 */ /* 0x000fea0003800200 */
.L_x_4588:
        /* <DEDUP_REMOVED lines=55> */
.L_x_4598:
        /* <DEDUP_REMOVED lines=9> */
.L_x_6488:


//--------------------- .text._ZN10layer_norm13ln_bwd_kernelINS_13Kernel_traitsIf6__halffS2_fjLj256ELj1ELj4ELj1ELj16ENS_18Kernel_traits_baseILj256EfS2_fS2_fjLj128EEEEELb1ELb0ELb1ELb1EEEvNS_9BwdParamsE --------------------------
	.section	.text._ZN10layer_norm13ln_bwd_kernelINS_13Kernel_traitsIf6__halffS2_fjLj256ELj1ELj4ELj1ELj16ENS_18Kernel_traits_baseILj256EfS2_fS2_fjLj128EEEEELb1ELb0ELb1ELb1EEEvNS_9BwdParamsE,"ax",@progbits
	.align	128
        .global         _ZN10layer_norm13ln_bwd_kernelINS_13Kernel_traitsIf6__halffS2_fjLj256ELj1ELj4ELj1ELj16ENS_18Kernel_traits_baseILj256EfS2_fS2_fjLj128EEEEELb1ELb0ELb1ELb1EEEvNS_9BwdParamsE
        .type           _ZN10layer_norm13ln_bwd_kernelINS_13Kernel_traitsIf6__halffS2_fjLj256ELj1ELj4ELj1ELj16ENS_18Kernel_traits_baseILj256EfS2_fS2_fjLj128EEEEELb1ELb0ELb1ELb1EEEvNS_9BwdParamsE,@function
        .size           _ZN10layer_norm13ln_bwd_kernelINS_13Kernel_traitsIf6__halffS2_fjLj256ELj1ELj4ELj1ELj16ENS_18Kernel_traits_baseILj256EfS2_fS2_fjLj128EEEEELb1ELb0ELb1ELb1EEEvNS_9BwdParamsE,(.L_x_6489 - _ZN10layer_norm13ln_bwd_kernelINS_13Kernel_traitsIf6__halffS2_fjLj256ELj1ELj4ELj1ELj16ENS_18Kernel_traits_baseILj256EfS2_fS2_fjLj128EEEEELb1ELb0ELb1ELb1EEEvNS_9BwdParamsE)
        .other          _ZN10layer_norm13ln_bwd_kernelINS_13Kernel_traitsIf6__halffS2_fjLj256ELj1ELj4ELj1ELj16ENS_18Kernel_traits_baseILj256EfS2_fS2_fjLj128EEEEELb1ELb0ELb1ELb1EEEvNS_9BwdParamsE,@"STO_CUDA_ENTRY STV_DEFAULT"
_ZN10layer_norm13ln_bwd_kernelINS_13Kernel_traitsIf6__halffS2_fjLj256ELj1ELj4ELj1ELj16ENS_18Kernel_traits_baseILj256EfS2_fS2_fjLj128EEEEELb1ELb0ELb1ELb1EEEvNS_9BwdParamsE:
.text._ZN10layer_norm13ln_bwd_kernelINS_13Kernel_traitsIf6__halffS2_fjLj256ELj1ELj4ELj1ELj16ENS_18Kernel_traits_baseILj256EfS2_fS2_fjLj128EEEEELb1ELb0ELb1ELb1EEEvNS_9BwdParamsE:
        /* <DEDUP_REMOVED lines=32> */
.L_x_4626:
        /* <DEDUP_REMOVED lines=43> */
[----:B------:R-:W-:Y:S01]  /*04b0*/  MOV R65, UR20 ;  /* 0x0000001400417c02 */ /* 0x000fe20008000f00 */
[----:B------:R-:W-:-:S03]  /*04c0*/  IMAD.U32 R70, RZ, RZ, UR21 ;  /* 0x00000015ff467e24 */ /* 0x000fc6000f8e00ff */
        /* <DEDUP_REMOVED lines=13> */
[--C-:B------:R-:W-:Y:S02]  /*05a0*/  HADD2.F32 R11, -RZ, R56.reuse.H0_H0 ;  /* 0x20000038ff0b7230 */ /* 0x100fe40000004100 */
[--C-:B------:R-:W-:Y:S01]  /*05b0*/  FADD.FTZ R7, R7, -R3.reuse ;  /* 0x8000000307077221 */ /* 0x100fe20000010000 */
[--C-:B------:R-:W-:Y:S01]  /*05c0*/  FADD.FTZ R9, R9, -R3.reuse ;  /* 0x8000000309097221 */ /* 0x100fe20000010000 */
[----:B------:R-:W-:Y:S01]  /*05d0*/  FADD.FTZ R81, R10, -R3 ;  /* 0x800000030a517221 */ /* 0x000fe20000010000 */
[----:B------:R-:W-:-:S02]  /*05e0*/  HADD2.F32 R56, -RZ, R56.H1_H1 ;  /* 0x30000038ff387230 */ /* 0x000fc40000004100 */
[----:B------:R-:W-:Y:S01]  /*05f0*/  FMUL.FTZ R3, R78, R69 ;  /* 0x000000454e037220 */ /* 0x000fe20000410000 */
[----:B------:R-:W-:Y:S01]  /*0600*/  FMUL.FTZ R10, R24, R11 ;  /* 0x0000000b180a7220 */ /* 0x000fe20000410000 */
[--C-:B------:R-:W-:Y:S02]  /*0610*/  HADD2.F32 R73, -RZ, R57.reuse.H0_H0 ;  /* 0x20000039ff497230 */ /* 0x100fe40000004100 */
[----:B------:R-:W-:Y:S01]  /*0620*/  FMUL.FTZ R4, R78, R5 ;  /* 0x000000054e047220 */ /* 0x000fe20000410000 */
[----:B------:R-:W-:Y:S02]  /*0630*/  HADD2.F32 R60, -RZ, R57.H1_H1 ;  /* 0x30000039ff3c7230 */ /* 0x000fe40000004100 */
[----:B------:R-:W-:Y:S01]  /*0640*/  FFMA.FTZ R28, R3, R11, R28 ;  /* 0x0000000b031c7223 */ /* 0x000fe2000001001c */
[--C-:B------:R-:W-:Y:S02]  /*0650*/  HADD2.F32 R79, -RZ, R58.reuse.H0_H0 ;  /* 0x2000003aff4f7230 */ /* 0x100fe40000004100 */
[----:B------:R-:W-:Y:S01]  /*0660*/  FADD.FTZ R36, R36, R11 ;  /* 0x0000000b24247221 */ /* 0x000fe20000010000 */
[----:B------:R-:W-:-:S02]  /*0670*/  HADD2.F32 R68, -RZ, R58.H1_H1 ;  /* 0x3000003aff447230 */ /* 0x000fc40000004100 */
[----:B------:R-:W-:Y:S01]  /*0680*/  FMUL.FTZ R6, R78, R7 ;  /* 0x000000074e067220 */ /* 0x000fe20000410000 */
[--C-:B------:R-:W-:Y:S02]  /*0690*/  HADD2.F32 R67, -RZ, R59.reuse.H0_H0 ;  /* 0x2000003bff437230 */ /* 0x100fe40000004100 */
[----:B------:R-:W-:Y:S01]  /*06a0*/  FMUL.FTZ R11, R25, R56 ;  /* 0x00000038190b7220 */ /* 0x000fe20000410000 */
[----:B------:R-:W-:Y:S02]  /*06b0*/  HADD2.F32 R66, -RZ, R59.H1_H1 ;  /* 0x3000003bff427230 */ /* 0x000fe40000004100 */
[----:B------:R-:W-:Y:S01]  /*06c0*/  FADD.FTZ R58, RZ, R10 ;  /* 0x0000000aff3a7221 */ /* 0x000fe20000010000 */
[----:B------:R-:W-:Y:S01]  /*06d0*/  FFMA.FTZ R59, R3, R10, RZ ;  /* 0x0000000a033b7223 */ /* 0x000fe200000100ff */
[----:B------:R-:W-:Y:S01]  /*06e0*/  FFMA.FTZ R29, R4, R56, R29 ;  /* 0x00000038041d7223 */ /* 0x000fe2000001001d */
[----:B------:R-:W-:Y:S01]  /*06f0*/  FADD.FTZ R37, R37, R56 ;  /* 0x0000003825257221 */ /* 0x000fe20000010000 */
[----:B------:R-:W-:Y:S01]  /*0700*/  FMUL.FTZ R56, R26, R73 ;  /* 0x000000491a387220 */ /* 0x000fe20000410000 */
[-C--:B------:R-:W-:Y:S01]  /*0710*/  FFMA.FTZ R31, R6, R60.reuse, R31 ;  /* 0x0000003c061f7223 */ /* 0x080fe2000001001f */
[----:B------:R-:W-:Y:S01]  /*0720*/  FADD.FTZ R39, R39, R60 ;  /* 0x0000003c27277221 */ /* 0x000fe20000010000 */
[----:B------:R-:W-:Y:S01]  /*0730*/  FMUL.FTZ R57, R27, R60 ;  /* 0x0000003c1b397220 */ /* 0x000fe20000410000 */
[----:B------:R-:W-:Y:S01]  /*0740*/  FADD.FTZ R69, R58, R11 ;  /* 0x0000000b3a457221 */ /* 0x000fe20000010000 */
[----:B------:R-:W-:Y:S01]  /*0750*/  FMUL.FTZ R5, R78, R71 ;  /* 0x000000474e057220 */ /* 0x000fe20000410000 */
[----:B------:R-:W-:-:S02]  /*0760*/  FFMA.FTZ R60, R4, R11, R59 ;  /* 0x0000000b043c7223 */ /* 0x000fc4000001003b */
[----:B------:R-:W-:Y:S02]  /*0770*/  FADD.FTZ R62, R69, R56 ;  /* 0x00000038453e7221 */ /* 0x000fe40000010000 */
[----:B------:R-:W-:Y:S01]  /*0780*/  FFMA.FTZ R59, R5, R56, R60 ;  /* 0x00000038053b7223 */ /* 0x000fe2000001003c */
[----:B------:R-:W-:Y:S01]  /*0790*/  FMUL.FTZ R58, R20, R79 ;  /* 0x0000004f143a7220 */ /* 0x000fe20000410000 */
[----:B------:R-:W-:Y:S01]  /*07a0*/  FADD.FTZ R69, R62, R57 ;  /* 0x000000393e457221 */ /* 0x000fe20000010000 */
[----:B------:R-:W-:Y:S01]  /*07b0*/  FMUL.FTZ R7, R78, R75 ;  /* 0x0000004b4e077220 */ /* 0x000fe20000410000 */
[----:B------:R-:W-:Y:S01]  /*07c0*/  FFMA.FTZ R60, R6, R57, R59 ;  /* 0x00000039063c7223 */ /* 0x000fe2000001003b */
        /* <DEDUP_REMOVED lines=8> */
[----:B------:R-:W-:Y:S01]  /*0850*/  FFMA.FTZ R33, R8, R68, R33 ;  /* 0x0000004408217223 */ /* 0x000fe20000010021 */
[----:B------:R-:W-:Y:S01]  /*0860*/  FADD.FTZ R41, R41, R68 ;  /* 0x0000004429297221 */ /* 0x000fe20000010000 */
        /* <DEDUP_REMOVED lines=10> */
[----:B------:R-:W-:Y:S01]  /*0910*/  FADD.FTZ R40, R40, R79 ;  /* 0x0000004f28287221 */ /* 0x000fe20000010000 */
[C---:B------:R-:W-:Y:S01]  /*0920*/  FFMA.FTZ R35, R62.reuse, R66, R35 ;  /* 0x000000423e237223 */ /* 0x040fe20000010023 */
[----:B------:R-:W-:Y:S01]  /*0930*/  FADD.FTZ R43, R43, R66 ;  /* 0x000000422b2b7221 */ /* 0x000fe20000010000 */
[----:B------:R-:W-:Y:S01]  /*0940*/  FFMA.FTZ R72, R62, R61, R68 ;  /* 0x0000003d3e487223 */ /* 0x000fe20000010044 */
[----:B------:R-:W-:Y:S06]  /*0950*/  BRA `(.L_x_4603) ;  /* 0x00000000006c7947 */ /* 0x000fec0003800000 */
.L_x_4602:
        /* <DEDUP_REMOVED lines=27> */
.L_x_4603:
[----:B------:R-:W-:Y:S05]  /*0b10*/  BSYNC.RECONVERGENT B1 ;  /* 0x0000000000017941 */ /* 0x000fea0003800200 */
.L_x_4601:
[----:B------:R-:W-:Y:S01]  /*0b20*/  UMOV UR4, 0xffffffff ;  /* 0xffffffff00047882 */ /* 0x000fe20000000000 */
[----:B-1---5:R-:W-:Y:S02]  /*0b30*/  MOV R66, R84 ;  /* 0x0000005400427202 */ /* 0x022fe40000000f00 */
        /* <DEDUP_REMOVED lines=27> */
.L_x_4638:
        /* <DEDUP_REMOVED lines=37> */
.L_x_4609:
[----:B------:R-:W-:Y:S05]  /*0f40*/  BSYNC.RECONVERGENT B2 ;  /* 0x0000000000027941 */ /* 0x000fea0003800200 */
.L_x_4608:
        /* <DEDUP_REMOVED lines=13> */
.L_x_4611:
[----:B------:R-:W-:Y:S05]  /*1020*/  BSYNC.RECONVERGENT B2 ;  /* 0x0000000000027941 */ /* 0x000fea0003800200 */
.L_x_4610:
        /* <DEDUP_REMOVED lines=13> */
.L_x_4613:
[----:B------:R-:W-:Y:S05]  /*1100*/  BSYNC.RECONVERGENT B2 ;  /* 0x0000000000027941 */ /* 0x000fea0003800200 */
.L_x_4612:
        /* <DEDUP_REMOVED lines=13> */
.L_x_4615:
[----:B------:R-:W-:Y:S05]  /*11e0*/  BSYNC.RECONVERGENT B2 ;  /* 0x0000000000027941 */ /* 0x000fea0003800200 */
.L_x_4614:
        /* <DEDUP_REMOVED lines=13> */
.L_x_4617:
[----:B------:R-:W-:Y:S05]  /*12c0*/  BSYNC.RECONVERGENT B2 ;  /* 0x0000000000027941 */ /* 0x000fea0003800200 */
.L_x_4616:
        /* <DEDUP_REMOVED lines=13> */
.L_x_4619:
[----:B------:R-:W-:Y:S05]  /*13a0*/  BSYNC.RECONVERGENT B2 ;  /* 0x0000000000027941 */ /* 0x000fea0003800200 */
.L_x_4618:
        /* <DEDUP_REMOVED lines=13> */
.L_x_4621:
[----:B------:R-:W-:Y:S05]  /*1480*/  BSYNC.RECONVERGENT B2 ;  /* 0x0000000000027941 */ /* 0x000fea0003800200 */
.L_x_4620:
        /* <DEDUP_REMOVED lines=14> */
.L_x_4607:
        /* <DEDUP_REMOVED lines=31> */
[----:B------:R-:W-:Y:S02]  /*1760*/  @P1 F2FP.F16.F32.PACK_AB R55, RZ, R55 ;  /* 0x00000037ff37123e */ /* 0x000fe400000000ff */
[----:B------:R-:W-:Y:S01]  /*1770*/  FADD.FTZ R51, R56, -R51 ;  /* 0x8000003338337221 */ /* 0x000fe20000010000 */
[----:B------:R-:W4:Y:S01]  /*1780*/  @P1 LDC.64 R52, c[0x0][0x408] ;  /* 0x00010200ff341b82 */ /* 0x000f220000000a00 */
[----:B------:R-:W-:Y:S01]  /*1790*/  @P1 FSEL R54, R50, RZ, P6 ;  /* 0x000000ff32361208 */ /* 0x000fe20003000000 */
[----:B------:R-:W-:Y:S01]  /*17a0*/  FFMA.FTZ R50, R6, R74, R75 ;  /* 0x0000004a06327223 */ /* 0x000fe2000001004b */
[----:B------:R-:W-:Y:S01]  /*17b0*/  FMUL.FTZ R51, R78, R51 ;  /* 0x000000334e337220 */ /* 0x000fe20000410000 */
[----:B------:R-:W-:Y:S01]  /*17c0*/  FADD.FTZ R79, R58, -R79 ;  /* 0x8000004f3a4f7221 */ /* 0x000fe20000010000 */
[----:B------:R-:W-:Y:S01]  /*17d0*/  @P1 F2FP.F16.F32.PACK_AB R54, RZ, R54 ;  /* 0x00000036ff36123e */ /* 0x000fe200000000ff */
        /* <DEDUP_REMOVED lines=28> */
[----:B------:R-:W-:Y:S01]  /*19a0*/  @P1 F2FP.F16.F32.PACK_AB R55, RZ, R55 ;  /* 0x00000037ff37123e */ /* 0x000fe200000000ff */
[----:B------:R-:W-:Y:S01]  /*19b0*/  @P1 FMUL.FTZ R68, R69, R68 ;  /* 0x0000004445441220 */ /* 0x000fe20000410000 */
[----:B------:R-:W-:-:S02]  /*19c0*/  @P1 F2FP.F16.F32.PACK_AB R64, RZ, R64 ;  /* 0x00000040ff40123e */ /* 0x000fc400000000ff */
[----:B------:R-:W-:Y:S02]  /*19d0*/  @P1 FSEL R66, R66, RZ, P5 ;  /* 0x000000ff42421208 */ /* 0x000fe40002800000 */
[----:B------:R-:W-:Y:S02]  /*19e0*/  @P1 FSEL R68, R68, RZ, P6 ;  /* 0x000000ff44441208 */ /* 0x000fe40003000000 */
[----:B------:R-:W-:Y:S02]  /*19f0*/  @P1 FSEL R70, R70, RZ, P2 ;  /* 0x000000ff46461208 */ /* 0x000fe40001000000 */
[----:B------:R-:W-:Y:S02]  /*1a00*/  @P1 F2FP.F16.F32.PACK_AB R66, RZ, R66 ;  /* 0x00000042ff42123e */ /* 0x000fe400000000ff */
[----:B------:R-:W-:Y:S02]  /*1a10*/  @P1 PRMT R45, R55, 0x7610, R45 ;  /* 0x00007610372d1816 */ /* 0x000fe4000000002d */
[----:B------:R-:W-:-:S02]  /*1a20*/  @P1 F2FP.F16.F32.PACK_AB R68, RZ, R68 ;  /* 0x00000044ff44123e */ /* 0x000fc400000000ff */
[----:B------:R-:W-:Y:S02]  /*1a30*/  @P1 F2FP.F16.F32.PACK_AB R70, RZ, R70 ;  /* 0x00000046ff46123e */ /* 0x000fe400000000ff */
        /* <DEDUP_REMOVED lines=14> */
.L_x_4606:
[----:B------:R-:W-:Y:S01]  /*1b20*/  IMAD.U32 R63, RZ, RZ, UR22 ;  /* 0x00000016ff3f7e24 */ /* 0x000fe2000f8e00ff */
[----:B------:R-:W-:-:S04]  /*1b30*/  MOV R76, UR23 ;  /* 0x00000017004c7c02 */ /* 0x000fc80008000f00 */
[----:B------:R-:W-:-:S04]  /*1b40*/  ISETP.NE.U32.AND P0, PT, R63, RZ, PT ;  /* 0x000000ff3f00720c */ /* 0x000fc80003f05070 */
[----:B------:R-:W-:-:S13]  /*1b50*/  ISETP.NE.AND.EX P0, PT, R76, RZ, PT, P0 ;  /* 0x000000ff4c00720c */ /* 0x000fda0003f05300 */
[----:B------:R-:W-:Y:S05]  /*1b60*/  @P0 BRA `(.L_x_4623) ;  /* 0x0000000400680947 */ /* 0x000fea0003800000 */
[----:B------:R-:W2:Y:S01]  /*1b70*/  @P1 LDC.64 R64, c[0x0][0x408] ;  /* 0x00010200ff401b82 */ /* 0x000ea20000000a00 */
[-CC-:B-1----:R-:W-:Y:S01]  /*1b80*/  @P2 FFMA.FTZ R73, R3, R74.reuse, R75.reuse ;  /* 0x0000004a03492223 */ /* 0x182fe2000001004b */
[----:B------:R-:W-:Y:S01]  /*1b90*/  @P2 FFMA.FTZ R72, R4, R74, R75 ;  /* 0x0000004a04482223 */ /* 0x000fe2000001004b */
[----:B------:R-:W-:Y:S01]  /*1ba0*/  MOV R70, R16 ;  /* 0x0000001000467202 */ /* 0x000fe20000000f00 */
[----:B------:R-:W-:Y:S02]  /*1bb0*/  IMAD.MOV.U32 R92, RZ, RZ, R18 ;  /* 0x000000ffff5c7224 */ /* 0x000fe400078e0012 */
[----:B------:R-:W-:Y:S01]  /*1bc0*/  @P2 FADD.FTZ R73, R10, -R73 ;  /* 0x800000490a492221 */ /* 0x000fe20000010000 */
[----:B------:R-:W-:Y:S01]  /*1bd0*/  @P1 LOP3.LUT P6, RZ, R86, 0xff, RZ, 0xc0, !PT ;  /* 0x000000ff56ff1812 */ /* 0x000fe200078cc0ff */
[----:B------:R-:W-:Y:S01]  /*1be0*/  @P2 FFMA.FTZ R87, R9, R74, R75 ;  /* 0x0000004a09572223 */ /* 0x000fe2000001004b */
[----:B------:R-:W1:Y:S01]  /*1bf0*/  @P1 LDC.64 R66, c[0x0][0x408] ;  /* 0x00010200ff421b82 */ /* 0x000e620000000a00 */
[----:B------:R-:W-:Y:S01]  /*1c00*/  @P2 FFMA.FTZ R70, R78, R73, R16 ;  /* 0x000000494e462223 */ /* 0x000fe20000010010 */
[----:B------:R-:W-:Y:S01]  /*1c10*/  @P2 FADD.FTZ R73, R11, -R72 ;  /* 0x800000480b492221 */ /* 0x000fe20000010000 */
[----:B------:R-:W-:Y:S01]  /*1c20*/  MOV R72, R17 ;  /* 0x0000001100487202 */ /* 0x000fe20000000f00 */
[----:B------:R-:W-:Y:S01]  /*1c30*/  @P2 FADD.FTZ R87, R60, -R87 ;  /* 0x800000573c572221 */ /* 0x000fe20000010000 */
[----:B------:R-:W-:Y:S01]  /*1c40*/  @P1 LOP3.LUT P4, RZ, R68, 0xff, RZ, 0xc0, !PT ;  /* 0x000000ff44ff1812 */ /* 0x000fe2000788c0ff */
[C---:B------:R-:W-:Y:S01]  /*1c50*/  @P2 FFMA.FTZ R72, R78.reuse, R73, R17 ;  /* 0x000000494e482223 */ /* 0x040fe20000010011 */
[----:B------:R-:W-:Y:S01]  /*1c60*/  @P1 LOP3.LUT P0, RZ, R71, 0xff, RZ, 0xc0, !PT ;  /* 0x000000ff47ff1812 */ /* 0x000fe2000780c0ff */
[--C-:B------:R-:W-:Y:S01]  /*1c70*/  IMAD.MOV.U32 R88, RZ, RZ, R14.reuse ;  /* 0x000000ffff587224 */ /* 0x100fe200078e000e */
[----:B------:R-:W-:Y:S01]  /*1c80*/  @P1 LOP3.LUT P3, RZ, R69, 0xff, RZ, 0xc0, !PT ;  /* 0x000000ff45ff1812 */ /* 0x000fe2000786c0ff */
[----:B------:R-:W-:Y:S01]  /*1c90*/  @P2 FFMA.FTZ R88, R78, R87, R14 ;  /* 0x000000574e582223 */ /* 0x000fe2000001000e */
[----:B------:R-:W-:-:S02]  /*1ca0*/  @P1 LOP3.LUT P5, RZ, R83, 0xff, RZ, 0xc0, !PT ;  /* 0x000000ff53ff1812 */ /* 0x000fc400078ac0ff */
[----:B------:R-:W-:Y:S02]  /*1cb0*/  MOV R90, R19 ;  /* 0x00000013005a7202 */ /* 0x000fe40000000f00 */
        /* <DEDUP_REMOVED lines=18> */
[----:B------:R-:W-:Y:S01]  /*1de0*/  @P1 F2FP.F16.F32.PACK_AB R79, RZ, R68 ;  /* 0x00000044ff4f123e */ /* 0x000fe200000000ff */
[----:B------:R-:W-:Y:S01]  /*1df0*/  @P2 FADD.FTZ R70, R59, -R66 ;  /* 0x800000423b462221 */ /* 0x000fe20000010000 */
[----:B------:R-:W-:Y:S01]  /*1e00*/  @P1 F2FP.F16.F32.PACK_AB R83, RZ, R69 ;  /* 0x00000045ff53123e */ /* 0x000fe200000000ff */
        /* <DEDUP_REMOVED lines=15> */
[----:B------:R-:W-:Y:S01]  /*1f00*/  @P1 F2FP.F16.F32.PACK_AB R64, RZ, R64 ;  /* 0x00000040ff40123e */ /* 0x000fe200000000ff */
[----:B---3--:R-:W-:-:S03]  /*1f10*/  @P1 FMUL.FTZ R67, R90, R67 ;  /* 0x000000435a431220 */ /* 0x008fc60000410000 */
[----:B------:R-:W-:Y:S01]  /*1f20*/  @P1 FSEL R68, R68, RZ, P5 ;  /* 0x000000ff44441208 */ /* 0x000fe20002800000 */
[----:B------:R-:W-:Y:S01]  /*1f30*/  @P1 FMUL.FTZ R66, R67, R66 ;  /* 0x0000004243421220 */ /* 0x000fe20000410000 */
[----:B------:R-:W-:Y:S02]  /*1f40*/  @P1 PRMT R45, R64, 0x7610, R45 ;  /* 0x00007610402d1816 */ /* 0x000fe4000000002d */
[----:B------:R-:W-:Y:S01]  /*1f50*/  @P1 F2FP.F16.F32.PACK_AB R68, RZ, R68 ;  /* 0x00000044ff44123e */ /* 0x000fe200000000ff */
[----:B----4-:R-:W-:Y:S01]  /*1f60*/  @P1 FMUL.FTZ R71, R82, R71 ;  /* 0x0000004752471220 */ /* 0x010fe20000410000 */
[----:B------:R-:W-:Y:S02]  /*1f70*/  @P1 FSEL R66, R66, RZ, P4 ;  /* 0x000000ff42421208 */ /* 0x000fe40002000000 */
[----:B------:R-:W-:Y:S01]  /*1f80*/  @P1 PRMT R46, R68, 0x7610, R46 ;  /* 0x00007610442e1816 */ /* 0x000fe2000000002e */
[----:B------:R-:W-:Y:S01]  /*1f90*/  @P1 FMUL.FTZ R70, R71, R70 ;  /* 0x0000004647461220 */ /* 0x000fe20000410000 */
[----:B------:R-:W-:Y:S01]  /*1fa0*/  @P1 F2FP.F16.F32.PACK_AB R66, RZ, R66 ;  /* 0x00000042ff42123e */ /* 0x000fe200000000ff */
[----:B-1----:R-:W-:-:S03]  /*1fb0*/  @P1 FMUL.FTZ R73, R88, R73 ;  /* 0x0000004958491220 */ /* 0x002fc60000410000 */
        /* <DEDUP_REMOVED lines=21> */
.L_x_4623:
        /* <DEDUP_REMOVED lines=16> */
[----:B------:R-:W-:Y:S01]  /*2210*/  MOV R49, R17 ;  /* 0x0000001100317202 */ /* 0x000fe20000000f00 */
[----:B------:R-:W3:Y:S01]  /*2220*/  @P1 LDC.64 R74, c[0x0][0x408] ;  /* 0x00010200ff4a1b82 */ /* 0x000ee20000000a00 */
[----:B------:R-:W-:Y:S01]  /*2230*/  @P2 FADD.FTZ R66, R57, -R66 ;  /* 0x8000004239422221 */ /* 0x000fe20000010000 */
[----:B------:R-:W-:Y:S01]  /*2240*/  @P2 FFMA.FTZ R49, R78, R54, R17 ;  /* 0x000000364e312223 */ /* 0x000fe20000010011 */
[----:B------:R-:W-:Y:S01]  /*2250*/  @P2 FADD.FTZ R68, R59, -R68 ;  /* 0x800000443b442221 */ /* 0x000fe20000010000 */
[----:B------:R-:W-:Y:S01]  /*2260*/  @P2 FADD.FTZ R67, R60, -R67 ;  /* 0x800000433c432221 */ /* 0x000fe20000010000 */
[----:B------:R-:W-:Y:S01]  /*2270*/  @P2 FADD.FTZ R70, R61, -R70 ;  /* 0x800000463d462221 */ /* 0x000fe20000010000 */
[----:B------:R-:W-:Y:S01]  /*2280*/  MOV R50, R18 ;  /* 0x0000001200327202 */ /* 0x000fe20000000f00 */
[C---:B------:R-:W-:Y:S01]  /*2290*/  @P2 FFMA.FTZ R50, R78.reuse, R53, R18 ;  /* 0x000000354e322223 */ /* 0x040fe20000010012 */
[----:B------:R-:W-:Y:S01]  /*22a0*/  MOV R52, R12 ;  /* 0x0000000c00347202 */ /* 0x000fe20000000f00 */
[C---:B------:R-:W-:Y:S01]  /*22b0*/  @P2 FFMA.FTZ R52, R78.reuse, R55, R12 ;  /* 0x000000374e342223 */ /* 0x040fe2000001000c */
[--C-:B------:R-:W-:Y:S01]  /*22c0*/  IMAD.MOV.U32 R51, RZ, RZ, R19.reuse ;  /* 0x000000ffff337224 */ /* 0x100fe200078e0013 */
[----:B------:R-:W-:Y:S01]  /*22d0*/  MOV R53, R13 ;  /* 0x0000000d00357202 */ /* 0x000fe20000000f00 */
[C---:B------:R-:W-:Y:S01]  /*22e0*/  @P2 FFMA.FTZ R51, R78.reuse, R66, R19 ;  /* 0x000000424e332223 */ /* 0x040fe20000010013 */
[----:B------:R-:W-:Y:S01]  /*22f0*/  MOV R54, R14 ;  /* 0x0000000e00367202 */ /* 0x000fe20000000f00 */
[C---:B------:R-:W-:Y:S01]  /*2300*/  @P2 FFMA.FTZ R53, R78.reuse, R68, R13 ;  /* 0x000000444e352223 */ /* 0x040fe2000001000d */
[----:B------:R-:W-:Y:S01]  /*2310*/  MOV R55, R15 ;  /* 0x0000000f00377202 */ /* 0x000fe20000000f00 */
        /* <DEDUP_REMOVED lines=16> */
[----:B------:R-:W-:-:S02]  /*2420*/  @P1 F2FP.F16.F32.PACK_AB R82, RZ, R78 ;  /* 0x0000004eff52123e */ /* 0x000fc400000000ff */
[----:B------:R-:W-:Y:S02]  /*2430*/  @P1 FSEL R78, R83, RZ, P0 ;  /* 0x000000ff534e1208 */ /* 0x000fe40000000000 */
[----:B------:R-:W-:Y:S01]  /*2440*/  @P1 ISETP.GE.U32.AND P0, PT, R84, RZ, PT ;  /* 0x000000ff5400120c */ /* 0x000fe20003f06070 */
[----:B--2---:R-:W-:Y:S02]  /*2450*/  @P1 FMUL.FTZ R67, R50, R67 ;  /* 0x0000004332431220 */ /* 0x004fe40000410000 */
[----:B------:R-:W2:Y:S01]  /*2460*/  @P1 LDC.64 R68, c[0x0][0x408] ;  /* 0x00010200ff441b82 */ /* 0x000ea20000000a00 */
[----:B------:R-:W-:Y:S01]  /*2470*/  @P1 ISETP.GE.U32.AND.EX P0, PT, R85, 0x1000000, PT, P0 ;  /* 0x010000005500180c */ /* 0x000fe20003f06100 */
[----:B------:R-:W-:Y:S01]  /*2480*/  @P1 FMUL.FTZ R66, R67, R66 ;  /* 0x0000004243421220 */ /* 0x000fe20000410000 */
[----:B------:R-:W-:Y:S02]  /*2490*/  @P1 PRMT R44, R82, 0x7610, R44 ;  /* 0x00007610522c1816 */ /* 0x000fe4000000002c */
[----:B------:R-:W-:-:S03]  /*24a0*/  @P1 F2FP.F16.F32.PACK_AB R78, RZ, R78 ;  /* 0x0000004eff4e123e */ /* 0x000fc600000000ff */
[----:B-1----:R-:W1:Y:S01]  /*24b0*/  @P1 LDC.64 R72, c[0x0][0x408] ;  /* 0x00010200ff481b82 */ /* 0x002e620000000a00 */
[----:B---3--:R-:W-:Y:S01]  /*24c0*/  @P1 FMUL.FTZ R71, R52, R71 ;  /* 0x0000004734471220 */ /* 0x008fe20000410000 */
[----:B------:R-:W-:Y:S02]  /*24d0*/  @P1 FSEL R66, R66, RZ, P3 ;  /* 0x000000ff42421208 */ /* 0x000fe40001800000 */
[----:B------:R-:W-:Y:S01]  /*24e0*/  @P1 PRMT R44, R44, 0x5410, R78 ;  /* 0x000054102c2c1816 */ /* 0x000fe2000000004e */
[----:B------:R-:W-:Y:S01]  /*24f0*/  @P1 FMUL.FTZ R70, R71, R70 ;  /* 0x0000004647461220 */ /* 0x000fe20000410000 */
[----:B------:R-:W-:Y:S02]  /*2500*/  @P1 F2FP.F16.F32.PACK_AB R66, RZ, R66 ;  /* 0x00000042ff42123e */ /* 0x000fe400000000ff */
[----:B------:R-:W3:Y:S01]  /*2510*/  @P1 LDC.64 R64, c[0x0][0x408] ;  /* 0x00010200ff401b82 */ /* 0x000ee20000000a00 */
[----:B----4-:R-:W-:Y:S01]  /*2520*/  @P1 FMUL.FTZ R75, R54, R75 ;  /* 0x0000004b364b1220 */ /* 0x010fe20000410000 */
[----:B------:R-:W-:-:S02]  /*2530*/  @P1 FSEL R70, R70, RZ, P5 ;  /* 0x000000ff46461208 */ /* 0x000fc40002800000 */
[----:B------:R-:W-:Y:S01]  /*2540*/  @P1 PRMT R45, R66, 0x7610, R45 ;  /* 0x00007610422d1816 */ /* 0x000fe2000000002d */
[----:B------:R-:W-:Y:S01]  /*2550*/  @P1 FMUL.FTZ R74, R75, R74 ;  /* 0x0000004a4b4a1220 */ /* 0x000fe20000410000 */
[----:B------:R-:W-:Y:S01]  /*2560*/  @P1 F2FP.F16.F32.PACK_AB R70, RZ, R70 ;  /* 0x00000046ff46123e */ /* 0x000fe200000000ff */
[----:B--2---:R-:W-:-:S03]  /*2570*/  @P1 FMUL.FTZ R69, R51, R69 ;  /* 0x0000004533451220 */ /* 0x004fc60000410000 */
        /* <DEDUP_REMOVED lines=8> */
[----:B------:R-:W-:Y:S01]  /*2600*/  @P1 F2FP.F16.F32.PACK_AB R68, RZ, R68 ;  /* 0x00000044ff44123e */ /* 0x000fe200000000ff */
[----:B---3--:R-:W-:-:S03]  /*2610*/  @P1 FMUL.FTZ R65, R55, R65 ;  /* 0x0000004137411220 */ /* 0x008fc60000410000 */
        /* <DEDUP_REMOVED lines=8> */
.L_x_4622:
[----:B------:R-:W-:Y:S05]  /*26a0*/  BSYNC.RECONVERGENT B1 ;  /* 0x0000000000017941 */ /* 0x000fea0003800200 */
.L_x_4605:
        /* <DEDUP_REMOVED lines=12> */
.L_x_4625:
[----:B------:R-:W-:Y:S05]  /*2770*/  BSYNC.RECONVERGENT B1 ;  /* 0x0000000000017941 */ /* 0x000fea0003800200 */
.L_x_4624:
[----:B------:R-:W3:Y:S08]  /*2780*/  @P1 LDC.64 R66, c[0x0][0x468] ;  /* 0x00011a00ff421b82 */ /* 0x000ef00000000a00 */
[----:B--2---:R-:W2:Y:S01]  /*2790*/  LDC.64 R64, c[0x0][0x380] ;  /* 0x0000e000ff407b82 */ /* 0x004ea20000000a00 */
[----:B---3--:R-:W-:-:S04]  /*27a0*/  @P1 LEA R66, P0, R80, R66, 0x4 ;  /* 0x0000004250421211 */ /* 0x008fc800078020ff */
[----:B------:R-:W-:Y:S01]  /*27b0*/  @P1 LEA.HI.X R67, R80, R67, R81, 0x4, P0 ;  /* 0x0000004350431211 */ /* 0x000fe200000f2451 */
[----:B--2---:R-:W-:-:S04]  /*27c0*/  IMAD R2, R64, 0x4, R2 ;  /* 0x0000000440027824 */ /* 0x004fc800078e0202 */
[----:B------:R2:W-:Y:S01]  /*27d0*/  @P1 STG.E.128 desc[UR6][R66.64], R44 ;  /* 0x0000002c42001986 */ /* 0x0005e2000c101d06 */
[----:B------:R-:W-:-:S13]  /*27e0*/  ISETP.GE.AND P0, PT, R2, R65, PT ;  /* 0x000000410200720c */ /* 0x000fda0003f06270 */
[----:B------:R-:W-:Y:S05]  /*27f0*/  @!P0 BRA `(.L_x_4626) ;  /* 0xffffffd800808947 */ /* 0x000fea000383ffff */
.L_x_4600:
[----:B------:R-:W-:Y:S05]  /*2800*/  BSYNC B0 ;  /* 0x0000000000007941 */ /* 0x000fea0003800000 */
.L_x_4599:
        /* <DEDUP_REMOVED lines=9> */
[-C--:B------:R-:W-:Y:S02]  /*28a0*/  LEA R0, R0, R3.reuse, 0x5 ;  /* 0x0000000300007211 */ /* 0x080fe400078e28ff */
[----:B------:R-:W-:-:S03]  /*28b0*/  LEA R3, R14, R3, 0x2 ;  /* 0x000000030e037211 */ /* 0x000fc600078e10ff */
        /* <DEDUP_REMOVED lines=53> */
.L_x_4604:
[----:B------:R-:W-:Y:S01]  /*2c10*/  HFMA2 R88, -RZ, RZ, 0, 5.9604644775390625e-08 ;  /* 0x00000001ff587431 */ /* 0x000fe200000001ff */
[----:B------:R-:W-:Y:S01]  /*2c20*/  BSSY B1, `(.L_x_4627) ;  /* 0x0000007000017945 */ /* 0x000fe20003800000 */
[----:B------:R-:W-:Y:S01]  /*2c30*/  IMAD.MOV.U32 R89, RZ, RZ, R73 ;  /* 0x000000ffff597224 */ /* 0x000fe200078e0049 */
[----:B------:R-:W-:Y:S02]  /*2c40*/  MOV R91, 0x1f ;  /* 0x0000001f005b7802 */ /* 0x000fe40000000f00 */
[----:B------:R-:W-:-:S07]  /*2c50*/  MOV R80, 0xffffffff ;  /* 0xffffffff00507802 */ /* 0x000fce0000000f00 */
[----:B0-----:R-:W-:Y:S05]  /*2c60*/  WARPSYNC.COLLECTIVE R80, `(.L_x_4628) ;  /* 0x0000000050087348 */ /* 0x001fea0003c00000 */
[----:B------:R1:W2:Y:S02]  /*2c70*/  SHFL.BFLY P0, R87, R89, R88, R91 ;  /* 0x0c00005859577389 */ /* 0x0002a4000000005b */
[----:B012---:R-:W-:Y:S05]  /*2c80*/  ENDCOLLECTIVE ;  /* 0x000000000000791b */ /* 0x007fea0003800000 */
.L_x_4628:
[----:B------:R-:W-:Y:S05]  /*2c90*/  BSYNC B1 ;  /* 0x0000000000017941 */ /* 0x000fea0003800000 */
.L_x_4627:
        /* <DEDUP_REMOVED lines=8> */
.L_x_4629:
[----:B------:R-:W-:-:S04]  /*2d20*/  FADD.FTZ R66, R66, R73 ;  /* 0x0000004942427221 */ /* 0x000fc80000010000 */
[----:B------:R-:W-:Y:S02]  /*2d30*/  IMAD.MOV.U32 R89, RZ, RZ, R66 ;  /* 0x000000ffff597224 */ /* 0x000fe400078e0042 */
[----:B------:R-:W-:Y:S01]  /*2d40*/  HFMA2 R88, -RZ, RZ, 0, 1.1920928955078125e-07 ;  /* 0x00000002ff587431 */ /* 0x000fe200000001ff */
[----:B------:R-:W-:-:S07]  /*2d50*/  MOV R67, R87 ;  /* 0x0000005700437202 */ /* 0x000fce0000000f00 */
[----:B------:R-:W-:Y:S05]  /*2d60*/  WARPSYNC.COLLECTIVE R80, `(.L_x_4630) ;  /* 0x0000000050087348 */ /* 0x000fea0003c00000 */
[----:B------:R0:W1:Y:S02]  /*2d70*/  SHFL.BFLY P0, R87, R89, R88, R91 ;  /* 0x0c00005859577389 */ /* 0x000064000000005b */
[----:B01----:R-:W-:Y:S05]  /*2d80*/  ENDCOLLECTIVE ;  /* 0x000000000000791b */ /* 0x003fea0003800000 */
.L_x_4630:
[----:B------:R-:W-:-:S05]  /*2d90*/  FADD.FTZ R67, R67, R72 ;  /* 0x0000004843437221 */ /* 0x000fca0000010000 */
[----:B------:R-:W-:Y:S02]  /*2da0*/  MOV R89, R67 ;  /* 0x0000004300597202 */ /* 0x000fe40000000f00 */
[----:B------:R-:W-:-:S07]  /*2db0*/  MOV R75, R87 ;  /* 0x00000057004b7202 */ /* 0x000fce0000000f00 */
[----:B------:R-:W-:Y:S05]  /*2dc0*/  WARPSYNC.COLLECTIVE R80, `(.L_x_4631) ;  /* 0x0000000050087348 */ /* 0x000fea0003c00000 */
[----:B------:R0:W1:Y:S02]  /*2dd0*/  SHFL.BFLY P0, R87, R89, R88, R91 ;  /* 0x0c00005859577389 */ /* 0x000064000000005b */
[----:B01----:R-:W-:Y:S05]  /*2de0*/  ENDCOLLECTIVE ;  /* 0x000000000000791b */ /* 0x003fea0003800000 */
.L_x_4631:
[----:B------:R-:W-:-:S04]  /*2df0*/  FADD.FTZ R75, R66, R75 ;  /* 0x0000004b424b7221 */ /* 0x000fc80000010000 */
[----:B------:R-:W-:Y:S02]  /*2e00*/  IMAD.MOV.U32 R89, RZ, RZ, R75 ;  /* 0x000000ffff597224 */ /* 0x000fe400078e004b */
[----:B------:R-:W-:Y:S01]  /*2e10*/  HFMA2 R88, -RZ, RZ, 0, 2.384185791015625e-07 ;  /* 0x00000004ff587431 */ /* 0x000fe200000001ff */
[----:B------:R-:W-:-:S07]  /*2e20*/  MOV R74, R87 ;  /* 0x00000057004a7202 */ /* 0x000fce0000000f00 */
[----:B------:R-:W-:Y:S05]  /*2e30*/  WARPSYNC.COLLECTIVE R80, `(.L_x_4632) ;  /* 0x0000000050087348 */ /* 0x000fea0003c00000 */
[----:B------:R0:W1:Y:S02]  /*2e40*/  SHFL.BFLY P0, R87, R89, R88, R91 ;  /* 0x0c00005859577389 */ /* 0x000064000000005b */
[----:B01----:R-:W-:Y:S05]  /*2e50*/  ENDCOLLECTIVE ;  /* 0x000000000000791b */ /* 0x003fea0003800000 */
.L_x_4632:
[----:B------:R-:W-:-:S05]  /*2e60*/  FADD.FTZ R74, R67, R74 ;  /* 0x0000004a434a7221 */ /* 0x000fca0000010000 */
[----:B------:R-:W-:Y:S02]  /*2e70*/  MOV R89, R74 ;  /* 0x0000004a00597202 */ /* 0x000fe40000000f00 */
[----:B------:R-:W-:-:S07]  /*2e80*/  MOV R76, R87 ;  /* 0x00000057004c7202 */ /* 0x000fce0000000f00 */
[----:B------:R-:W-:Y:S05]  /*2e90*/  WARPSYNC.COLLECTIVE R80, `(.L_x_4633) ;  /* 0x0000000050087348 */ /* 0x000fea0003c00000 */
[----:B------:R0:W1:Y:S02]  /*2ea0*/  SHFL.BFLY P0, R87, R89, R88, R91 ;  /* 0x0c00005859577389 */ /* 0x000064000000005b */
[----:B01----:R-:W-:Y:S05]  /*2eb0*/  ENDCOLLECTIVE ;  /* 0x000000000000791b */ /* 0x003fea0003800000 */
.L_x_4633:
[----:B------:R-:W-:-:S04]  /*2ec0*/  FADD.FTZ R76, R75, R76 ;  /* 0x0000004c4b4c7221 */ /* 0x000fc80000010000 */
[----:B------:R-:W-:Y:S02]  /*2ed0*/  IMAD.MOV.U32 R89, RZ, RZ, R76 ;  /* 0x000000ffff597224 */ /* 0x000fe400078e004c */
[----:B------:R-:W-:Y:S01]  /*2ee0*/  HFMA2 R88, -RZ, RZ, 0, 4.76837158203125e-07 ;  /* 0x00000008ff587431 */ /* 0x000fe200000001ff */
[----:B------:R-:W-:-:S07]  /*2ef0*/  MOV R81, R87 ;  /* 0x0000005700517202 */ /* 0x000fce0000000f00 */
[----:B------:R-:W-:Y:S05]  /*2f00*/  WARPSYNC.COLLECTIVE R80, `(.L_x_4634) ;  /* 0x0000000050087348 */ /* 0x000fea0003c00000 */
[----:B------:R0:W1:Y:S02]  /*2f10*/  SHFL.BFLY P0, R87, R89, R88, R91 ;  /* 0x0c00005859577389 */ /* 0x000064000000005b */
[----:B01----:R-:W-:Y:S05]  /*2f20*/  ENDCOLLECTIVE ;  /* 0x000000000000791b */ /* 0x003fea0003800000 */
.L_x_4634:
[----:B------:R-:W-:-:S05]  /*2f30*/  FADD.FTZ R81, R74, R81 ;  /* 0x000000514a517221 */ /* 0x000fca0000010000 */
[----:B------:R-:W-:Y:S02]  /*2f40*/  MOV R89, R81 ;  /* 0x0000005100597202 */ /* 0x000fe40000000f00 */
[----:B------:R-:W-:-:S07]  /*2f50*/  MOV R73, R87 ;  /* 0x0000005700497202 */ /* 0x000fce0000000f00 */
[----:B------:R-:W-:Y:S05]  /*2f60*/  WARPSYNC.COLLECTIVE R80, `(.L_x_4635) ;  /* 0x0000000050087348 */ /* 0x000fea0003c00000 */
[----:B------:R0:W1:Y:S02]  /*2f70*/  SHFL.BFLY P0, R87, R89, R88, R91 ;  /* 0x0c00005859577389 */ /* 0x000064000000005b */
[----:B01----:R-:W-:Y:S05]  /*2f80*/  ENDCOLLECTIVE ;  /* 0x000000000000791b */ /* 0x003fea0003800000 */
.L_x_4635:
[----:B------:R-:W-:-:S04]  /*2f90*/  FADD.FTZ R73, R76, R73 ;  /* 0x000000494c497221 */ /* 0x000fc80000010000 */
[----:B------:R-:W-:Y:S02]  /*2fa0*/  IMAD.MOV.U32 R89, RZ, RZ, R73 ;  /* 0x000000ffff597224 */ /* 0x000fe400078e0049 */
[----:B------:R-:W-:Y:S01]  /*2fb0*/  HFMA2 R88, -RZ, RZ, 0, 9.5367431640625e-07 ;  /* 0x00000010ff587431 */ /* 0x000fe200000001ff */
[----:B------:R-:W-:-:S07]  /*2fc0*/  MOV R72, R87 ;  /* 0x0000005700487202 */ /* 0x000fce0000000f00 */
[----:B------:R-:W-:Y:S05]  /*2fd0*/  WARPSYNC.COLLECTIVE R80, `(.L_x_4636) ;  /* 0x0000000050087348 */ /* 0x000fea0003c00000 */
[----:B------:R0:W1:Y:S02]  /*2fe0*/  SHFL.BFLY P0, R87, R89, R88, R91 ;  /* 0x0c00005859577389 */ /* 0x000064000000005b */
[----:B01----:R-:W-:Y:S05]  /*2ff0*/  ENDCOLLECTIVE ;  /* 0x000000000000791b */ /* 0x003fea0003800000 */
.L_x_4636:
[----:B------:R-:W-:-:S05]  /*3000*/  FADD.FTZ R72, R81, R72 ;  /* 0x0000004851487221 */ /* 0x000fca0000010000 */
[----:B------:R-:W-:Y:S02]  /*3010*/  MOV R89, R72 ;  /* 0x0000004800597202 */ /* 0x000fe40000000f00 */
[----:B------:R-:W-:-:S07]  /*3020*/  MOV R66, R87 ;  /* 0x0000005700427202 */ /* 0x000fce0000000f00 */
[----:B------:R-:W-:Y:S05]  /*3030*/  WARPSYNC.COLLECTIVE R80, `(.L_x_4637) ;  /* 0x0000000050087348 */ /* 0x000fea0003c00000 */
[----:B------:R0:W1:Y:S02]  /*3040*/  SHFL.BFLY P0, R87, R89, R88, R91 ;  /* 0x0c00005859577389 */ /* 0x000064000000005b */
[----:B01----:R-:W-:Y:S05]  /*3050*/  ENDCOLLECTIVE ;  /* 0x000000000000791b */ /* 0x003fea0003800000 */
.L_x_4637:
[----:B------:R-:W-:Y:S01]  /*3060*/  MOV R67, R87 ;  /* 0x0000005700437202 */ /* 0x000fe20000000f00 */
[----:B------:R-:W-:Y:S06]  /*3070*/  BRA `(.L_x_4638) ;  /* 0xffffffdc001c7947 */ /* 0x000fec000383ffff */
.L_x_4639:
        /* <DEDUP_REMOVED lines=16> */
.L_x_6489:


//--------------------- .text._ZN10layer_norm13ln_bwd_kernelINS_13Kernel_traitsIf6__halffS2_fjLj256ELj1ELj4ELj1ELj16ENS_18Kernel_traits_baseILj256EfS2_fS2_fjLj128EEEEELb1ELb1ELb0ELb0EEEvNS_9BwdParamsE --------------------------
	.section	.text._ZN10layer_norm13ln_bwd_kernelINS_13Kernel_traitsIf6__halffS2_fjLj256ELj1ELj4ELj1ELj16ENS_18Kernel_traits_baseILj256EfS2_fS2_fjLj128EEEEELb1ELb1ELb0ELb0EEEvNS_9BwdParamsE,"ax",@progbits
	.align	128
        .global         _ZN10layer_norm13ln_bwd_kernelINS_13Kernel_traitsIf6__halffS2_fjLj256ELj1ELj4ELj1ELj16ENS_18Kernel_traits_baseILj256EfS2_fS2_fjLj128EEEEELb1ELb1ELb0ELb0EEEvNS_9BwdParamsE
        .type           _ZN10layer_norm13ln_bwd_kernelINS_13Kernel_traitsIf6__halffS2_fjLj256ELj1ELj4ELj1ELj16ENS_18Kernel_traits_baseILj256EfS2_fS2_fjLj128EEEEELb1ELb1ELb0ELb0EEEvNS_9BwdParamsE,@function
        .size           _ZN10layer_norm13ln_bwd_kernelINS_13Kernel_traitsIf6__halffS2_fjLj256ELj1ELj4ELj1ELj16ENS_18Kernel_traits_baseILj256EfS2_fS2_fjLj128EEEEELb1ELb1ELb0ELb0EEEvNS_9BwdParamsE,(.L_x_6490 - _ZN10layer_norm13ln_bwd_kernelINS_13Kernel_traitsIf6__halffS2_fjLj256ELj1ELj4ELj1ELj16ENS_18Kernel_traits_baseILj256EfS2_fS2_fjLj128EEEEELb1ELb1ELb0ELb0EEEvNS_9BwdParamsE)
        .other          _ZN10layer_norm13ln_bwd_kernelINS_13Kernel_traitsIf6__halffS2_fjLj256ELj1ELj4ELj1ELj16ENS_18Kernel_traits_baseILj256EfS2_fS2_fjLj128EEEEELb1ELb1ELb0ELb0EEEvNS_9BwdParamsE,@"STO_CUDA_ENTRY STV_DEFAULT"
_ZN10layer_norm13ln_bwd_kernelINS_13Kernel_traitsIf6__halffS2_fjLj256ELj1ELj4ELj1ELj16ENS_18Kernel_traits_baseILj256EfS2_fS2_fjLj128EEEEELb1ELb1ELb0ELb0EEEvNS_9BwdParamsE:
.text._ZN10layer_norm13ln_bwd_kernelINS_13Kernel_traitsIf6__halffS2_fjLj256ELj1ELj4ELj1ELj16ENS_18Kernel_traits_baseILj256EfS2_fS2_fjLj128EEEEELb1ELb1ELb0ELb0EEEvNS_9BwdParamsE:
        /* <DEDUP_REMOVED lines=35> */
[----:B--2---:R-:W-:Y:S02]  /*0230*/  CS2R R20, SRZ ;  /* 0x0000000000147805 */ /* 0x004fe4000001ff00 */
[----:B------:R-:W-:Y:S02]  /*0240*/  CS2R R26, SRZ ;  /* 0x00000000001a7805 */ /* 0x000fe4000001ff00 */
[----:B------:R-:W-:-:S02]  /*0250*/  CS2R R24, SRZ ;  /* 0x0000000000187805 */ /* 0x000fc4000001ff00 */
        /* <DEDUP_REMOVED lines=11> */
.L_x_4651:
[----:B0-----:R-:W0:Y:S08]  /*0310*/  @P0 LDC.64 R98, c[0x0][0x3e0] ;  /* 0x0000f800ff620b82 */ /* 0x001e300000000a00 */
[----:B------:R-:W2:Y:S01]  /*0320*/  LDC.64 R54, c[0x0][0x3c8] ;  /* 0x0000f200ff367b82 */ /* 0x000ea20000000a00 */
[----:B------:R-:W-:Y:S02]  /*0330*/  MOV R67, UR20 ;  /* 0x0000001400437c02 */ /* 0x000fe40008000f00 */
[----:B------:R-:W-:-:S05]  /*0340*/  ISETP.GE.U32.AND P2, PT, R2, 0x20, PT ;  /* 0x000000200200780c */ /* 0x000fca0003f46070 */
[----:B------:R-:W3:Y:S01]  /*0350*/  LDC.64 R52, c[0x0][0x3c0] ;  /* 0x0000f000ff347b82 */ /* 0x000ee20000000a00 */
[----:B0-----:R-:W-:-:S05]  /*0360*/  @P0 IMAD.WIDE R98, R0, 0x2, R98 ;  /* 0x0000000200620825 */ /* 0x001fca00078e0262 */
[----:B-----5:R0:W5:Y:S01]  /*0370*/  @P0 LDG.E.U16 R71, desc[UR8][R98.64] ;  /* 0x0000000862470981 */ /* 0x020162000c1e1500 */
[----:B--2---:R-:W-:-:S05]  /*0380*/  IMAD.WIDE R54, R0, 0x4, R54 ;  /* 0x0000000400367825 */ /* 0x004fca00078e0236 */
[----:B------:R0:W5:Y:S01]  /*0390*/  LDG.E R69, desc[UR8][R54.64] ;  /* 0x0000000836457981 */ /* 0x000162000c1e1900 */
[----:B------:R-:W-:Y:S01]  /*03a0*/  IMAD R68, R0, R67, RZ ;  /* 0x0000004300447224 */ /* 0x000fe200078e02ff */
[----:B------:R-:W-:Y:S01]  /*03b0*/  BSSY.RECONVERGENT B1, `(.L_x_4642) ;  /* 0x0000067000017945 */ /* 0x000fe20003800200 */
[----:B------:R-:W-:Y:S02]  /*03c0*/  MOV R70, 0x3f800000 ;  /* 0x3f80000000467802 */ /* 0x000fe40000000f00 */
[----:B------:R-:W-:Y:S02]  /*03d0*/  MOV R93, RZ ;  /* 0x000000ff005d7202 */ /* 0x000fe40000000f00 */
[----:B------:R-:W-:Y:S02]  /*03e0*/  SHF.R.S32.HI R91, RZ, 0x1f, R68 ;  /* 0x0000001fff5b7819 */ /* 0x000fe40000011444 */
[----:B------:R-:W-:Y:S02]  /*03f0*/  MOV R95, RZ ;  /* 0x000000ff005f7202 */ /* 0x000fe40000000f00 */
[----:B------:R-:W-:-:S04]  /*0400*/  LEA.HI R91, R91, R68, RZ, 0x3 ;  /* 0x000000445b5b7211 */ /* 0x000fc800078f18ff */
[----:B------:R-:W-:Y:S01]  /*0410*/  LEA.HI.SX32 R68, R91, R66, 0x1d ;  /* 0x000000425b447211 */ /* 0x000fe200078feaff */
[----:B0--3--:R-:W-:Y:S06]  /*0420*/  @!P2 BRA `(.L_x_4643) ;  /* 0x00000004007ca947 */ /* 0x009fec0003800000 */
        /* <DEDUP_REMOVED lines=27> */
[--C-:B------:R-:W-:Y:S02]  /*05e0*/  HADD2.F32 R53, -RZ, R76.reuse.H0_H0 ;  /* 0x2000004cff357230 */ /* 0x100fe40000004100 */
[----:B------:R-:W-:Y:S01]  /*05f0*/  FADD.FTZ R88, R75, -R3 ;  /* 0x800000034b587221 */ /* 0x000fe20000010000 */
[----:B------:R-:W-:-:S02]  /*0600*/  HADD2.F32 R76, -RZ, R76.H1_H1 ;  /* 0x3000004cff4c7230 */ /* 0x000fc40000004100 */
[C---:B-----5:R-:W-:Y:S01]  /*0610*/  FMUL.FTZ R3, R69.reuse, R52 ;  /* 0x0000003445037220 */ /* 0x060fe20000410000 */
[-C--:B------:R-:W-:Y:S01]  /*0620*/  FMUL.FTZ R86, R4, R53.reuse ;  /* 0x0000003504567220 */ /* 0x080fe20000410000 */
[--C-:B------:R-:W-:Y:S02]  /*0630*/  HADD2.F32 R83, -RZ, R77.reuse.H0_H0 ;  /* 0x2000004dff537230 */ /* 0x100fe40000004100 */
[----:B------:R-:W-:Y:S01]  /*0640*/  FMUL.FTZ R89, R69, R54 ;  /* 0x0000003645597220 */ /* 0x000fe20000410000 */
[----:B------:R-:W-:Y:S01]  /*0650*/  FADD.FTZ R24, R24, R53 ;  /* 0x0000003518187221 */ /* 0x000fe20000010000 */
[----:B------:R-:W-:Y:S01]  /*0660*/  FFMA.FTZ R32, R3, R53, R32 ;  /* 0x0000003503207223 */ /* 0x000fe20000010020 */
[----:B------:R-:W-:Y:S01]  /*0670*/  FMUL.FTZ R94, R69, R94 ;  /* 0x0000005e455e7220 */ /* 0x000fe20000410000 */
[----:B------:R-:W-:Y:S01]  /*0680*/  FMUL.FTZ R84, R5, R76 ;  /* 0x0000004c05547220 */ /* 0x000fe20000410000 */
[----:B------:R-:W-:Y:S01]  /*0690*/  FADD.FTZ R53, RZ, R86 ;  /* 0x00000056ff357221 */ /* 0x000fe20000010000 */
[----:B------:R-:W-:Y:S01]  /*06a0*/  FFMA.FTZ R55, R3, R86, RZ ;  /* 0x0000005603377223 */ /* 0x000fe200000100ff */
[----:B------:R-:W-:-:S02]  /*06b0*/  HADD2.F32 R82, -RZ, R77.H1_H1 ;  /* 0x3000004dff527230 */ /* 0x000fc40000004100 */
[----:B------:R-:W-:Y:S01]  /*06c0*/  FMUL.FTZ R92, R69, R92 ;  /* 0x0000005c455c7220 */ /* 0x000fe20000410000 */
[----:B------:R-:W-:Y:S01]  /*06d0*/  FADD.FTZ R26, R26, R83 ;  /* 0x000000531a1a7221 */ /* 0x000fe20000010000 */
[-C--:B------:R-:W-:Y:S01]  /*06e0*/  FFMA.FTZ R34, R89, R83.reuse, R34 ;  /* 0x0000005359227223 */ /* 0x080fe20000010022 */
[----:B------:R-:W-:Y:S01]  /*06f0*/  FMUL.FTZ R83, R6, R83 ;  /* 0x0000005306537220 */ /* 0x000fe20000410000 */
[----:B------:R-:W-:Y:S01]  /*0700*/  FADD.FTZ R52, R53, R84 ;  /* 0x0000005435347221 */ /* 0x000fe20000010000 */
[----:B------:R-:W-:Y:S01]  /*0710*/  FFMA.FTZ R54, R94, R84, R55 ;  /* 0x000000545e367223 */ /* 0x000fe20000010037 */
[--C-:B0-----:R-:W-:Y:S02]  /*0720*/  HADD2.F32 R81, -RZ, R78.reuse.H0_H0 ;  /* 0x2000004eff517230 */ /* 0x101fe40000004100 */
[----:B------:R-:W-:Y:S01]  /*0730*/  FMUL.FTZ R87, R69, R72 ;  /* 0x0000004845577220 */ /* 0x000fe20000410000 */
[----:B------:R-:W-:Y:S01]  /*0740*/  FADD.FTZ R27, R27, R82 ;  /* 0x000000521b1b7221 */ /* 0x000fe20000010000 */
[-C--:B------:R-:W-:Y:S01]  /*0750*/  FFMA.FTZ R35, R92, R82.reuse, R35 ;  /* 0x000000525c237223 */ /* 0x080fe20000010023 */
        /* <DEDUP_REMOVED lines=9> */
[--C-:B------:R-:W-:Y:S02]  /*07f0*/  HADD2.F32 R73, -RZ, R79.reuse.H0_H0 ;  /* 0x2000004fff497230 */ /* 0x100fe40000004100 */
[----:B------:R-:W-:Y:S01]  /*0800*/  FMUL.FTZ R90, R69, R90 ;  /* 0x0000005a455a7220 */ /* 0x000fe20000410000 */
[----:B------:R-:W-:Y:S01]  /*0810*/  FMUL.FTZ R80, R9, R78 ;  /* 0x0000004e09507220 */ /* 0x000fe20000410000 */
[----:B------:R-:W-:Y:S01]  /*0820*/  FADD.FTZ R53, R52, R81 ;  /* 0x0000005134357221 */ /* 0x000fe20000010000 */
[----:B------:R-:W-:Y:S01]  /*0830*/  FFMA.FTZ R55, R87, R81, R54 ;  /* 0x0000005157377223 */ /* 0x000fe20000010036 */
[----:B------:R-:W-:Y:S01]  /*0840*/  HADD2.F32 R98, -RZ, R79.H1_H1 ;  /* 0x3000004fff627230 */ /* 0x000fe20000004100 */
[----:B------:R-:W-:Y:S01]  /*0850*/  SHF.R.U32.HI R93, RZ, 0x8, R65 ;  /* 0x00000008ff5d7819 */ /* 0x000fe20000011641 */
[----:B------:R-:W-:Y:S01]  /*0860*/  FMUL.FTZ R85, R69, R74 ;  /* 0x0000004a45557220 */ /* 0x000fe20000410000 */
[----:B------:R-:W-:Y:S01]  /*0870*/  FMUL.FTZ R79, R10, R73 ;  /* 0x000000490a4f7220 */ /* 0x000fe20000410000 */
[----:B------:R-:W-:Y:S01]  /*0880*/  FADD.FTZ R52, R53, R80 ;  /* 0x0000005035347221 */ /* 0x000fe20000010000 */
[----:B------:R-:W-:Y:S01]  /*0890*/  FFMA.FTZ R54, R90, R80, R55 ;  /* 0x000000505a367223 */ /* 0x000fe20000010037 */
[----:B------:R-:W-:Y:S01]  /*08a0*/  SHF.R.U64 R75, R64, 0x10, R65 ;  /* 0x00000010404b7819 */ /* 0x000fe20000001241 */
[----:B------:R-:W-:Y:S01]  /*08b0*/  FADD.FTZ R21, R21, R78 ;  /* 0x0000004e15157221 */ /* 0x000fe20000010000 */
[----:B------:R-:W-:Y:S01]  /*08c0*/  FFMA.FTZ R29, R90, R78, R29 ;  /* 0x0000004e5a1d7223 */ /* 0x000fe2000001001d */
[----:B------:R-:W-:Y:S01]  /*08d0*/  PRMT R74, R93, 0x7610, R74 ;  /* 0x000076105d4a7816 */ /* 0x000fe2000000004a */
[----:B------:R-:W-:Y:S01]  /*08e0*/  FMUL.FTZ R88, R69, R88 ;  /* 0x0000005845587220 */ /* 0x000fe20000410000 */
[--C-:B------:R-:W-:Y:S01]  /*08f0*/  SHF.R.U64 R91, R64, 0x18, R65.reuse ;  /* 0x00000018405b7819 */ /* 0x100fe20000001241 */
[----:B------:R-:W-:Y:S01]  /*0900*/  FMUL.FTZ R78, R11, R98 ;  /* 0x000000620b4e7220 */ /* 0x000fe20000410000 */
[----:B------:R-:W-:Y:S01]  /*0910*/  SHF.R.U32.HI R97, RZ, 0x10, R65 ;  /* 0x00000010ff617819 */ /* 0x000fe20000011641 */
[----:B------:R-:W-:Y:S01]  /*0920*/  FADD.FTZ R93, R52, R79 ;  /* 0x0000004f345d7221 */ /* 0x000fe20000010000 */
[----:B------:R-:W-:Y:S01]  /*0930*/  SHF.R.U32.HI R99, RZ, 0x18, R65 ;  /* 0x00000018ff637819 */ /* 0x000fe20000011641 */
[----:B------:R-:W-:Y:S01]  /*0940*/  FFMA.FTZ R95, R85, R79, R54 ;  /* 0x0000004f555f7223 */ /* 0x000fe20000010036 */
[----:B------:R-:W-:Y:S01]  /*0950*/  FADD.FTZ R25, R25, R76 ;  /* 0x0000004c19197221 */ /* 0x000fe20000010000 */
[----:B------:R-:W-:Y:S01]  /*0960*/  FFMA.FTZ R33, R94, R76, R33 ;  /* 0x0000004c5e217223 */ /* 0x000fe20000010021 */
[----:B------:R-:W-:Y:S01]  /*0970*/  FADD.FTZ R22, R22, R73 ;  /* 0x0000004916167221 */ /* 0x000fe20000010000 */
[----:B------:R-:W-:Y:S01]  /*0980*/  FFMA.FTZ R30, R85, R73, R30 ;  /* 0x00000049551e7223 */ /* 0x000fe2000001001e */
[----:B------:R-:W-:Y:S01]  /*0990*/  PRMT R76, R75, 0x7610, R76 ;  /* 0x000076104b4c7816 */ /* 0x000fe2000000004c */
[----:B------:R-:W-:Y:S01]  /*09a0*/  FADD.FTZ R23, R23, R98 ;  /* 0x0000006217177221 */ /* 0x000fe20000010000 */
[----:B------:R-:W-:Y:S01]  /*09b0*/  SHF.R.U64 R77, R64, 0x8, R65 ;  /* 0x00000008404d7819 */ /* 0x000fe20000001241 */
[C---:B------:R-:W-:Y:S01]  /*09c0*/  FFMA.FTZ R31, R88.reuse, R98, R31 ;  /* 0x00000062581f7223 */ /* 0x040fe2000001001f */
[----:B------:R-:W-:Y:S01]  /*09d0*/  PRMT R75, R91, 0x7610, R75 ;  /* 0x000076105b4b7816 */ /* 0x000fe2000000004b */
[----:B------:R-:W-:Y:S01]  /*09e0*/  FADD.FTZ R93, R93, R78 ;  /* 0x0000004e5d5d7221 */ /* 0x000fe20000010000 */
[----:B------:R-:W-:Y:S01]  /*09f0*/  PRMT R73, R97, 0x7610, R73 ;  /* 0x0000761061497816 */ /* 0x000fe20000000049 */
[----:B------:R-:W-:Y:S01]  /*0a00*/  FFMA.FTZ R95, R88, R78, R95 ;  /* 0x0000004e585f7223 */ /* 0x000fe2000001005f */
[----:B------:R-:W-:-:S07]  /*0a10*/  PRMT R72, R99, 0x7610, R72 ;  /* 0x0000761063487816 */ /* 0x000fce0000000048 */
.L_x_4643:
[----:B------:R-:W-:Y:S05]  /*0a20*/  BSYNC.RECONVERGENT B1 ;  /* 0x0000000000017941 */ /* 0x000fea0003800200 */
.L_x_4642:
[----:B------:R-:W-:Y:S01]  /*0a30*/  UMOV UR6, 0xffffffff ;  /* 0xffffffff00067882 */ /* 0x000fe20000000000 */
[----:B-----5:R-:W-:Y:S02]  /*0a40*/  @P0 HADD2.F32 R70, -RZ, R71.H0_H0 ;  /* 0x20000047ff460230 */ /* 0x020fe40000004100 */
        /* <DEDUP_REMOVED lines=19> */
.L_x_4665:
        /* <DEDUP_REMOVED lines=18> */
[-C--:B------:R-:W-:Y:S01]  /*0ca0*/  FFMA.FTZ R102, R89, R97.reuse, R98 ;  /* 0x0000006159667223 */ /* 0x080fe20000010062 */
[----:B------:R-:W-:Y:S01]  /*0cb0*/  LOP3.LUT P6, RZ, R64, 0xff, RZ, 0xc0, !PT ;  /* 0x000000ff40ff7812 */ /* 0x000fe200078cc0ff */
[----:B------:R-:W-:Y:S01]  /*0cc0*/  HFMA2 R95, -RZ, RZ, 0, 0 ;  /* 0x00000000ff5f7431 */ /* 0x000fe200000001ff */
[----:B------:R-:W-:Y:S01]  /*0cd0*/  LOP3.LUT P1, RZ, R76, 0xff, RZ, 0xc0, !PT ;  /* 0x000000ff4cff7812 */ /* 0x000fe2000782c0ff */
[----:B------:R-:W-:Y:S01]  /*0ce0*/  FADD.FTZ R100, R86, -R71 ;  /* 0x8000004756647221 */ /* 0x000fe20000010000 */
[----:B------:R-:W-:Y:S01]  /*0cf0*/  FADD.FTZ R102, R83, -R102 ;  /* 0x8000006653667221 */ /* 0x000fe20000010000 */
[----:B------:R-:W-:Y:S01]  /*0d00*/  MOV R93, RZ ;  /* 0x000000ff005d7202 */ /* 0x000fe20000000f00 */
[-CC-:B------:R-:W-:Y:S01]  /*0d10*/  FFMA.FTZ R101, R92, R97.reuse, R98.reuse ;  /* 0x000000615c657223 */ /* 0x180fe20000010062 */
[C---:B------:R-:W-:Y:S01]  /*0d20*/  FMUL.FTZ R71, R69.reuse, R100 ;  /* 0x0000006445477220 */ /* 0x040fe20000410000 */
[----:B------:R-:W-:Y:S01]  /*0d30*/  FMUL.FTZ R91, R69, R102 ;  /* 0x00000066455b7220 */ /* 0x000fe20000410000 */
[----:B------:R-:W-:Y:S01]  /*0d40*/  LOP3.LUT P2, RZ, R77, 0xff, RZ, 0xc0, !PT ;  /* 0x000000ff4dff7812 */ /* 0x000fe2000784c0ff */
[----:B------:R-:W-:Y:S01]  /*0d50*/  FFMA.FTZ R104, R87, R97, R98 ;  /* 0x0000006157687223 */ /* 0x000fe20000010062 */
[-C--:B------:R-:W-:Y:S01]  /*0d60*/  FMUL.FTZ R71, R71, R70.reuse ;  /* 0x0000004647477220 */ /* 0x080fe20000410000 */
[----:B------:R-:W-:Y:S01]  /*0d70*/  FMUL.FTZ R99, R91, R70 ;  /* 0x000000465b637220 */ /* 0x000fe20000410000 */
[----:B-----5:R-:W-:Y:S01]  /*0d80*/  @P6 HADD2.F32 R91, -RZ, R52.H0_H0 ;  /* 0x20000034ff5b6230 */ /* 0x020fe20000004100 */
[----:B------:R-:W-:Y:S01]  /*0d90*/  LOP3.LUT P3, RZ, R75, 0xff, RZ, 0xc0, !PT ;  /* 0x000000ff4bff7812 */ /* 0x000fe2000786c0ff */
[----:B------:R-:W-:Y:S01]  /*0da0*/  FMUL.FTZ R100, R71, UR15 ;  /* 0x0000000f47647c20 */ /* 0x000fe20008410000 */
[----:B------:R-:W-:-:S02]  /*0db0*/  @P1 HADD2.F32 R71, -RZ, R53.H0_H0 ;  /* 0x20000035ff471230 */ /* 0x000fc40000004100 */
[----:B------:R-:W-:Y:S01]  /*0dc0*/  FMUL.FTZ R99, R99, UR15 ;  /* 0x0000000f63637c20 */ /* 0x000fe20008410000 */
[----:B------:R-:W-:Y:S01]  /*0dd0*/  LOP3.LUT P4, RZ, R65, 0xff, RZ, 0xc0, !PT ;  /* 0x000000ff41ff7812 */ /* 0x000fe2000788c0ff */
[----:B------:R-:W-:Y:S01]  /*0de0*/  @P6 FMUL.FTZ R95, R100, R91 ;  /* 0x0000005b645f6220 */ /* 0x000fe20000410000 */
[--C-:B------:R-:W-:Y:S01]  /*0df0*/  FFMA.FTZ R103, R90, R97, R98.reuse ;  /* 0x000000615a677223 */ /* 0x100fe20000010062 */
[----:B------:R-:W-:Y:S01]  /*0e00*/  @P1 FMUL.FTZ R93, R99, R71 ;  /* 0x00000047635d1220 */ /* 0x000fe20000410000 */
[----:B------:R-:W-:Y:S01]  /*0e10*/  FMUL.FTZ R91, R14, R99 ;  /* 0x000000630e5b7220 */ /* 0x000fe20000410000 */
[----:B------:R-:W-:Y:S01]  /*0e20*/  FMUL.FTZ R71, R12, R100 ;  /* 0x000000640c477220 */ /* 0x000fe20000410000 */
[-CC-:B------:R-:W-:Y:S01]  /*0e30*/  FFMA.FTZ R99, R94, R97.reuse, R98.reuse ;  /* 0x000000615e637223 */ /* 0x180fe20000010062 */
[-CC-:B------:R-:W-:Y:S01]  /*0e40*/  FFMA.FTZ R108, R85, R97.reuse, R98.reuse ;  /* 0x00000061556c7223 */ /* 0x180fe20000010062 */
[----:B------:R-:W-:Y:S01]  /*0e50*/  FFMA.FTZ R105, R88, R97, R98 ;  /* 0x0000006158697223 */ /* 0x000fe20000010062 */
[----:B------:R-:W-:Y:S01]  /*0e60*/  FSEL R91, R91, RZ, P1 ;  /* 0x000000ff5b5b7208 */ /* 0x000fe20000800000 */
[----:B------:R-:W-:Y:S01]  /*0e70*/  FADD.FTZ R100, R84, -R99 ;  /* 0x8000006354647221 */ /* 0x000fe20000010000 */
[----:B------:R-:W-:Y:S01]  /*0e80*/  FSEL R71, R71, RZ, P6 ;  /* 0x000000ff47477208 */ /* 0x000fe20003000000 */
[----:B------:R-:W-:Y:S01]  /*0e90*/  FADD.FTZ R102, R82, -R101 ;  /* 0x8000006552667221 */ /* 0x000fe20000010000 */
        /* <DEDUP_REMOVED lines=10> */
[----:B------:R-:W-:Y:S01]  /*0f40*/  FMUL.FTZ R99, R99, R70 ;  /* 0x0000004663637220 */ /* 0x000fe20000410000 */
[C---:B------:R-:W-:Y:S01]  /*0f50*/  FMUL.FTZ R105, R69.reuse, R106 ;  /* 0x0000006a45697220 */ /* 0x040fe20000410000 */
[C---:B------:R-:W-:Y:S01]  /*0f60*/  FMUL.FTZ R107, R69.reuse, R108 ;  /* 0x0000006c456b7220 */ /* 0x040fe20000410000 */
[----:B------:R-:W-:Y:S01]  /*0f70*/  FMUL.FTZ R109, R69, R110 ;  /* 0x0000006e456d7220 */ /* 0x000fe20000410000 */
[-C--:B------:R-:W-:Y:S01]  /*0f80*/  FMUL.FTZ R69, R101, R70.reuse ;  /* 0x0000004665457220 */ /* 0x080fe20000410000 */
[----:B------:R-:W-:Y:S01]  /*0f90*/  FMUL.FTZ R103, R103, R70 ;  /* 0x0000004667677220 */ /* 0x000fe20000410000 */
[----:B------:R-:W-:-:S02]  /*0fa0*/  @P2 HADD2.F32 R97, -RZ, R52.H1_H1 ;  /* 0x30000034ff612230 */ /* 0x000fc40000004100 */
[----:B------:R-:W-:Y:S01]  /*0fb0*/  FMUL.FTZ R104, R99, UR15 ;  /* 0x0000000f63687c20 */ /* 0x000fe20008410000 */
[----:B------:R-:W-:Y:S02]  /*0fc0*/  @P3 HADD2.F32 R98, -RZ, R53.H1_H1 ;  /* 0x30000035ff623230 */ /* 0x000fe40000004100 */
[-C--:B------:R-:W-:Y:S01]  /*0fd0*/  FMUL.FTZ R109, R109, R70.reuse ;  /* 0x000000466d6d7220 */ /* 0x080fe20000410000 */
[----:B------:R-:W-:Y:S02]  /*0fe0*/  @P4 HADD2.F32 R52, -RZ, R54.H0_H0 ;  /* 0x20000036ff344230 */ /* 0x000fe40000004100 */
[-C--:B------:R-:W-:Y:S01]  /*0ff0*/  FMUL.FTZ R105, R105, R70.reuse ;  /* 0x0000004669697220 */ /* 0x080fe20000410000 */
[----:B------:R-:W-:Y:S01]  /*1000*/  FMUL.FTZ R69, R69, UR15 ;  /* 0x0000000f45457c20 */ /* 0x000fe20008410000 */
[----:B------:R-:W-:Y:S01]  /*1010*/  FMUL.FTZ R107, R107, R70 ;  /* 0x000000466b6b7220 */ /* 0x000fe20000410000 */
[----:B------:R-:W-:Y:S01]  /*1020*/  FMUL.FTZ R103, R103, UR15 ;  /* 0x0000000f67677c20 */ /* 0x000fe20008410000 */
[----:B------:R-:W-:-:S02]  /*1030*/  @P6 HADD2.F32 R53, -RZ, R55.H0_H0 ;  /* 0x20000037ff356230 */ /* 0x000fc40000004100 */
[----:B------:R-:W-:Y:S02]  /*1040*/  HFMA2 R100, -RZ, RZ, 0, 0 ;  /* 0x00000000ff647431 */ /* 0x000fe400000001ff */
[----:B------:R-:W-:Y:S02]  /*1050*/  @P1 HADD2.F32 R55, -RZ, R55.H1_H1 ;  /* 0x30000037ff371230 */ /* 0x000fe40000004100 */
[----:B------:R-:W-:Y:S01]  /*1060*/  @P2 FMUL.FTZ R100, R104, R97 ;  /* 0x0000006168642220 */ /* 0x000fe20000410000 */
[----:B------:R-:W-:Y:S01]  /*1070*/  @P5 HADD2.F32 R54, -RZ, R54.H1_H1 ;  /* 0x30000036ff365230 */ /* 0x000fe20000004100 */
[----:B------:R-:W-:Y:S01]  /*1080*/  MOV R102, RZ ;  /* 0x000000ff00667202 */ /* 0x000fe20000000f00 */
[----:B------:R-:W-:Y:S02]  /*1090*/  HFMA2 R97, -RZ, RZ, 0, 0 ;  /* 0x00000000ff617431 */ /* 0x000fe400000001ff */
[----:B------:R-:W-:Y:S01]  /*10a0*/  FMUL.FTZ R106, R109, UR15 ;  /* 0x0000000f6d6a7c20 */ /* 0x000fe20008410000 */
[----:B------:R-:W-:Y:S01]  /*10b0*/  @P3 FMUL.FTZ R102, R69, R98 ;  /* 0x0000006245663220 */ /* 0x000fe20000410000 */
[----:B------:R-:W-:Y:S01]  /*10c0*/  FMUL.FTZ R105, R105, UR15 ;  /* 0x0000000f69697c20 */ /* 0x000fe20008410000 */
[----:B------:R-:W-:Y:S01]  /*10d0*/  FMUL.FTZ R107, R107, UR15 ;  /* 0x0000000f6b6b7c20 */ /* 0x000fe20008410000 */
[----:B------:R-:W-:Y:S01]  /*10e0*/  @P4 FMUL.FTZ R97, R103, R52 ;  /* 0x0000003467614220 */ /* 0x000fe20000410000 */
[----:B------:R-:W-:-:S02]  /*10f0*/  CS2R R98, SRZ ;  /* 0x0000000000627805 */ /* 0x000fc4000001ff00 */
[----:B------:R-:W-:Y:S01]  /*1100*/  MOV R70, RZ ;  /* 0x000000ff00467202 */ /* 0x000fe20000000f00 */
[----:B------:R-:W-:Y:S01]  /*1110*/  @P1 FMUL.FTZ R98, R106, R55 ;  /* 0x000000376a621220 */ /* 0x000fe20000410000 */
[----:B------:R-:W-:Y:S01]  /*1120*/  FADD.FTZ R62, R62, R93 ;  /* 0x0000005d3e3e7221 */ /* 0x000fe20000010000 */
[----:B------:R-:W-:Y:S01]  /*1130*/  @P5 FMUL.FTZ R70, R105, R54 ;  /* 0x0000003669465220 */ /* 0x000fe20000410000 */
[----:B------:R-:W-:Y:S01]  /*1140*/  @P6 FMUL.FTZ R99, R107, R53 ;  /* 0x000000356b636220 */ /* 0x000fe20000410000 */
[----:B------:R-:W-:Y:S01]  /*1150*/  FADD.FTZ R93, R56, R97 ;  /* 0x00000061385d7221 */ /* 0x000fe20000010000 */
[----:B------:R-:W-:Y:S01]  /*1160*/  FMUL.FTZ R55, R18, R107 ;  /* 0x0000006b12377220 */ /* 0x000fe20000410000 */
[----:B------:R-:W-:Y:S01]  /*1170*/  FMUL.FTZ R53, R16, R103 ;  /* 0x0000006710357220 */ /* 0x000fe20000410000 */
[----:B------:R-:W-:Y:S01]  /*1180*/  FMUL.FTZ R56, R19, R106 ;  /* 0x0000006a13387220 */ /* 0x000fe20000410000 */
[----:B------:R-:W-:Y:S01]  /*1190*/  FMUL.FTZ R54, R17, R105 ;  /* 0x0000006911367220 */ /* 0x000fe20000410000 */
[----:B------:R-:W-:Y:S01]  /*11a0*/  FMUL.FTZ R52, R13, R104 ;  /* 0x000000680d347220 */ /* 0x000fe20000410000 */
[----:B------:R-:W-:Y:S01]  /*11b0*/  FMUL.FTZ R69, R15, R69 ;  /* 0x000000450f457220 */ /* 0x000fe20000410000 */
[----:B------:R-:W-:Y:S01]  /*11c0*/  FADD.FTZ R60, R60, R95 ;  /* 0x0000005f3c3c7221 */ /* 0x000fe20000010000 */
        /* <DEDUP_REMOVED lines=10> */
[----:B------:R-:W-:Y:S02]  /*1270*/  FSEL R52, R52, RZ, P2 ;  /* 0x000000ff34347208 */ /* 0x000fe40001000000 */
[----:B------:R-:W-:Y:S02]  /*1280*/  F2FP.F16.F32.PACK_AB R54, R54, R53 ;  /* 0x000000353636723e */ /* 0x000fe400000000ff */
[----:B------:R-:W-:Y:S02]  /*1290*/  F2FP.F16.F32.PACK_AB R55, R55, R70 ;  /* 0x000000463737723e */ /* 0x000fe400000000ff */
[----:B------:R-:W-:Y:S02]  /*12a0*/  F2FP.F16.F32.PACK_AB R53, R56, R91 ;  /* 0x0000005b3835723e */ /* 0x000fe400000000ff */
[----:B------:R-:W-:Y:S01]  /*12b0*/  F2FP.F16.F32.PACK_AB R52, R52, R71 ;  /* 0x000000473434723e */ /* 0x000fe200000000ff */
[----:B------:R-:W-:Y:S06]  /*12c0*/  BRA `(.L_x_4649) ;  /* 0x0000001000c07947 */ /* 0x000fec0003800000 */
.L_x_4648:
[-CC-:B------:R-:W-:Y:S01]  /*12d0*/  FFMA.FTZ R44, R89, R97.reuse, R98.reuse ;  /* 0x00000061592c7223 */ /* 0x180fe20000010062 */
[-C--:B------:R-:W-:Y:S01]  /*12e0*/  FFMA.FTZ R45, R92, R97.reuse, R98 ;  /* 0x000000615c2d7223 */ /* 0x080fe20000010062 */
[----:B------:R-:W-:Y:S01]  /*12f0*/  LOP3.LUT P1, RZ, R76, 0xff, RZ, 0xc0, !PT ;  /* 0x000000ff4cff7812 */ /* 0x000fe2000782c0ff */
[----:B0-----:R-:W-:Y:S01]  /*1300*/  HFMA2 R71, -RZ, RZ, 0, 0 ;  /* 0x00000000ff477431 */ /* 0x001fe200000001ff */
        /* <DEDUP_REMOVED lines=8> */
[----:B------:R-:W-:Y:S01]  /*1390*/  FFMA.FTZ R51, R94, R97, R98 ;  /* 0x000000615e337223 */ /* 0x000fe20000010062 */
[-C--:B------:R-:W-:Y:S01]  /*13a0*/  FMUL.FTZ R44, R46, R70.reuse ;  /* 0x000000462e2c7220 */ /* 0x080fe20000410000 */
[----:B------:R-:W-:Y:S01]  /*13b0*/  FMUL.FTZ R45, R47, R70 ;  /* 0x000000462f2d7220 */ /* 0x000fe20000410000 */
[--C-:B-----5:R-:W-:Y:S01]  /*13c0*/  @P1 HADD2.F32 R48, -RZ, R53.reuse.H0_H0 ;  /* 0x20000035ff301230 */ /* 0x120fe20000004100 */
[----:B------:R-:W-:Y:S01]  /*13d0*/  LOP3.LUT P4, RZ, R73, 0xff, RZ, 0xc0, !PT ;  /* 0x000000ff49ff7812 */ /* 0x000fe2000788c0ff */
[----:B------:R-:W-:-:S02]  /*13e0*/  @P6 HADD2.F32 R49, -RZ, R53.H1_H1 ;  /* 0x30000035ff316230 */ /* 0x000fc40000004100 */
[----:B------:R-:W-:Y:S01]  /*13f0*/  FMUL.FTZ R53, R44, UR15 ;  /* 0x0000000f2c357c20 */ /* 0x000fe20008410000 */
[----:B------:R-:W-:Y:S01]  /*1400*/  FMUL.FTZ R44, R45, UR15 ;  /* 0x0000000f2d2c7c20 */ /* 0x000fe20008410000 */
[-CC-:B------:R-:W-:Y:S01]  /*1410*/  FFMA.FTZ R45, R3, R97.reuse, R98.reuse ;  /* 0x00000061032d7223 */ /* 0x180fe20000010062 */
[----:B------:R-:W-:Y:S01]  /*1420*/  FFMA.FTZ R97, R88, R97, R98 ;  /* 0x0000006158617223 */ /* 0x000fe20000010062 */
[-C--:B------:R-:W-:Y:S01]  /*1430*/  @P1 FMUL.FTZ R71, R48, R53.reuse ;  /* 0x0000003530471220 */ /* 0x080fe20000410000 */
[----:B------:R-:W-:Y:S01]  /*1440*/  FMUL.FTZ R53, R14, R53 ;  /* 0x000000350e357220 */ /* 0x000fe20000410000 */
[-C--:B------:R-:W-:Y:S01]  /*1450*/  FMUL.FTZ R98, R15, R44.reuse ;  /* 0x0000002c0f627220 */ /* 0x080fe20000410000 */
[----:B------:R-:W-:Y:S01]  /*1460*/  LOP3.LUT P3, RZ, R72, 0xff, RZ, 0xc0, !PT ;  /* 0x000000ff48ff7812 */ /* 0x000fe2000786c0ff */
[----:B------:R-:W-:Y:S01]  /*1470*/  FADD.FTZ R50, R81, -R50 ;  /* 0x8000003251327221 */ /* 0x000fe20000010000 */
[----:B------:R-:W-:Y:S01]  /*1480*/  MOV R100, RZ ;  /* 0x000000ff00647202 */ /* 0x000fe20000000f00 */
[----:B------:R-:W-:Y:S01]  /*1490*/  @P6 FMUL.FTZ R100, R49, R44 ;  /* 0x0000002c31646220 */ /* 0x000fe20000410000 */
[----:B------:R-:W-:Y:S01]  /*14a0*/  FSEL R53, R53, RZ, P1 ;  /* 0x000000ff35357208 */ /* 0x000fe20000800000 */
[----:B------:R-:W-:Y:S01]  /*14b0*/  FADD.FTZ R44, R80, -R91 ;  /* 0x8000005b502c7221 */ /* 0x000fe20000010000 */
[----:B------:R-:W-:Y:S01]  /*14c0*/  FSEL R98, R98, RZ, P6 ;  /* 0x000000ff62627208 */ /* 0x000fe20003000000 */
[C---:B------:R-:W-:Y:S01]  /*14d0*/  FMUL.FTZ R48, R69.reuse, R50 ;  /* 0x0000003245307220 */ /* 0x040fe20000410000 */
[----:B------:R-:W-:Y:S01]  /*14e0*/  LOP3.LUT P1, RZ, R64, 0xff, RZ, 0xc0, !PT ;  /* 0x000000ff40ff7812 */ /* 0x000fe2000782c0ff */
[----:B------:R-:W-:Y:S01]  /*14f0*/  FMUL.FTZ R49, R69, R44 ;  /* 0x0000002c45317220 */ /* 0x000fe20000410000 */
[----:B------:R-:W-:Y:S01]  /*1500*/  LOP3.LUT P6, RZ, R77, 0xff, RZ, 0xc0, !PT ;  /* 0x000000ff4dff7812 */ /* 0x000fe200078cc0ff */
[----:B------:R-:W-:Y:S01]  /*1510*/  FMUL.FTZ R44, R48, R70 ;  /* 0x00000046302c7220 */ /* 0x000fe20000410000 */
[----:B------:R-:W-:Y:S01]  /*1520*/  LOP3.LUT P5, RZ, R65, 0xff, RZ, 0xc0, !PT ;  /* 0x000000ff41ff7812 */ /* 0x000fe200078ac0ff */
[--C-:B------:R-:W-:Y:S01]  /*1530*/  @P4 HADD2.F32 R91, -RZ, R55.reuse.H0_H0 ;  /* 0x20000037ff5b4230 */ /* 0x100fe20000004100 */
[----:B------:R-:W-:Y:S01]  /*1540*/  LOP3.LUT P2, RZ, R74, 0xff, RZ, 0xc0, !PT ;  /* 0x000000ff4aff7812 */ /* 0x000fe2000784c0ff */
[----:B------:R-:W-:-:S02]  /*1550*/  @P3 HADD2.F32 R105, -RZ, R55.H1_H1 ;  /* 0x30000037ff693230 */ /* 0x000fc40000004100 */
[----:B------:R-:W-:Y:S01]  /*1560*/  FMUL.FTZ R55, R44, UR15 ;  /* 0x0000000f2c377c20 */ /* 0x000fe20008410000 */
[----:B------:R-:W-:Y:S01]  /*1570*/  FADD.FTZ R106, R78, -R97 ;  /* 0x800000614e6a7221 */ /* 0x000fe20000010000 */
[----:B------:R-:W-:Y:S01]  /*1580*/  FADD.FTZ R44, R86, -R45 ;  /* 0x8000002d562c7221 */ /* 0x000fe20000010000 */
[----:B------:R-:W-:Y:S01]  /*1590*/  FADD.FTZ R104, R79, -R104 ;  /* 0x800000684f687221 */ /* 0x000fe20000010000 */
[----:B------:R-:W-:Y:S02]  /*15a0*/  HFMA2 R93, -RZ, RZ, 0, 0 ;  /* 0x00000000ff5d7431 */ /* 0x000fe400000001ff */
[--C-:B------:R-:W-:Y:S02]  /*15b0*/  @P1 HADD2.F32 R110, -RZ, R52.reuse.H0_H0 ;  /* 0x20000034ff6e1230 */ /* 0x100fe40000004100 */
[----:B------:R-:W-:Y:S01]  /*15c0*/  FMUL.FTZ R44, R69, R44 ;  /* 0x0000002c452c7220 */ /* 0x000fe20000410000 */
[----:B------:R-:W-:Y:S02]  /*15d0*/  @P6 HADD2.F32 R103, -RZ, R52.H1_H1 ;  /* 0x30000034ff676230 */ /* 0x000fe40000004100 */
[----:B------:R-:W-:Y:S01]  /*15e0*/  FADD.FTZ R52, R84, -R51 ;  /* 0x8000003354347221 */ /* 0x000fe20000010000 */
[----:B------:R-:W-:-:S02]  /*15f0*/  @P5 HADD2.F32 R50, -RZ, R54.H0_H0 ;  /* 0x20000036ff325230 */ /* 0x000fc40000004100 */
[----:B------:R-:W-:Y:S01]  /*1600*/  FMUL.FTZ R51, R69, R106 ;  /* 0x0000006a45337220 */ /* 0x000fe20000410000 */
[----:B------:R-:W-:Y:S02]  /*1610*/  @P2 HADD2.F32 R95, -RZ, R54.H1_H1 ;  /* 0x30000036ff5f2230 */ /* 0x000fe40000004100 */
[----:B------:R-:W-:Y:S01]  /*1620*/  FMUL.FTZ R54, R49, R70 ;  /* 0x0000004631367220 */ /* 0x000fe20000410000 */
[----:B------:R-:W-:Y:S01]  /*1630*/  FMUL.FTZ R45, R69, R52 ;  /* 0x00000034452d7220 */ /* 0x000fe20000410000 */
[-C--:B------:R-:W-:Y:S01]  /*1640*/  FMUL.FTZ R99, R51, R70.reuse ;  /* 0x0000004633637220 */ /* 0x080fe20000410000 */
[----:B------:R-:W-:Y:S01]  /*1650*/  @P5 FMUL.FTZ R93, R50, R55 ;  /* 0x00000037325d5220 */ /* 0x000fe20000410000 */
[----:B------:R-:W-:Y:S01]  /*1660*/  FMUL.FTZ R54, R54, UR15 ;  /* 0x0000000f36367c20 */ /* 0x000fe20008410000 */
[----:B------:R-:W-:Y:S01]  /*1670*/  FMUL.FTZ R52, R44, R70 ;  /* 0x000000462c347220 */ /* 0x000fe20000410000 */
[----:B------:R-:W-:Y:S01]  /*1680*/  FMUL.FTZ R50, R69, R104 ;  /* 0x0000006845327220 */ /* 0x000fe20000410000 */
[----:B------:R-:W-:Y:S01]  /*1690*/  MOV R102, RZ ;  /* 0x000000ff00667202 */ /* 0x000fe20000000f00 */
[----:B------:R-:W-:Y:S01]  /*16a0*/  FMUL.FTZ R108, R99, UR15 ;  /* 0x0000000f636c7c20 */ /* 0x000fe20008410000 */
[----:B------:R-:W-:Y:S01]  /*16b0*/  @P2 FMUL.FTZ R102, R95, R54 ;  /* 0x000000365f662220 */ /* 0x000fe20000410000 */
[----:B------:R-:W-:Y:S01]  /*16c0*/  FMUL.FTZ R99, R52, UR15 ;  /* 0x0000000f34637c20 */ /* 0x000fe20008410000 */
[-C--:B------:R-:W-:Y:S01]  /*16d0*/  FMUL.FTZ R95, R50, R70.reuse ;  /* 0x00000046325f7220 */ /* 0x080fe20000410000 */
[----:B------:R-:W-:Y:S01]  /*16e0*/  FMUL.FTZ R70, R45, R70 ;  /* 0x000000462d467220 */ /* 0x000fe20000410000 */
[----:B------:R-:W-:-:S02]  /*16f0*/  HFMA2 R69, -RZ, RZ, 0, 0 ;  /* 0x00000000ff457431 */ /* 0x000fc400000001ff */
[----:B------:R-:W-:Y:S01]  /*1700*/  @P1 FMUL.FTZ R69, R110, R99 ;  /* 0x000000636e451220 */ /* 0x000fe20000410000 */
[----:B------:R-:W-:Y:S01]  /*1710*/  FMUL.FTZ R101, R95, UR15 ;  /* 0x0000000f5f657c20 */ /* 0x000fe20008410000 */
[----:B------:R-:W-:Y:S01]  /*1720*/  FMUL.FTZ R70, R70, UR15 ;  /* 0x0000000f46467c20 */ /* 0x000fe20008410000 */
[----:B------:R-:W-:Y:S01]  /*1730*/  FADD.FTZ R93, R56, R93 ;  /* 0x0000005d385d7221 */ /* 0x000fe20000010000 */
[----:B------:R-:W-:Y:S01]  /*1740*/  FADD.FTZ R95, R57, R102 ;  /* 0x00000066395f7221 */ /* 0x000fe20000010000 */
[----:B------:R-:W-:Y:S01]  /*1750*/  FADD.FTZ R60, R60, R69 ;  /* 0x000000453c3c7221 */ /* 0x000fe20000010000 */
[----:B------:R-:W-:Y:S01]  /*1760*/  FMUL.FTZ R55, R16, R55 ;  /* 0x0000003710377220 */ /* 0x000fe20000410000 */
[----:B------:R-:W-:Y:S01]  /*1770*/  FMUL.FTZ R56, R17, R54 ;  /* 0x0000003611387220 */ /* 0x000fe20000410000 */
[----:B------:R-:W-:Y:S01]  /*1780*/  FMUL.FTZ R57, R18, R101 ;  /* 0x0000006512397220 */ /* 0x000fe20000410000 */
[----:B------:R-:W-:Y:S01]  /*1790*/  FMUL.FTZ R69, R19, R108 ;  /* 0x0000006c13457220 */ /* 0x000fe20000410000 */
[----:B------:R-:W-:Y:S01]  /*17a0*/  FMUL.FTZ R52, R12, R99 ;  /* 0x000000630c347220 */ /* 0x000fe20000410000 */
[-C--:B------:R-:W-:Y:S01]  /*17b0*/  FMUL.FTZ R54, R13, R70.reuse ;  /* 0x000000460d367220 */ /* 0x080fe20000410000 */
[----:B------:R-:W-:Y:S01]  /*17c0*/  MOV R104, RZ ;  /* 0x000000ff00687202 */ /* 0x000fe20000000f00 */
[----:B------:R-:W-:Y:S01]  /*17d0*/  @P6 FMUL.FTZ R104, R103, R70 ;  /* 0x0000004667686220 */ /* 0x000fe20000410000 */
[----:B------:R-:W-:Y:S01]  /*17e0*/  FADD.FTZ R63, R63, R100 ;  /* 0x000000643f3f7221 */ /* 0x000fe20000010000 */
[----:B------:R-:W-:Y:S01]  /*17f0*/  FSEL R70, R55, RZ, P5 ;  /* 0x000000ff37467208 */ /* 0x000fe20002800000 */
[----:B------:R-:W-:Y:S01]  /*1800*/  HFMA2 R97, -RZ, RZ, 0, 0 ;  /* 0x00000000ff617431 */ /* 0x000fe200000001ff */
[----:B------:R-:W-:Y:S01]  /*1810*/  MOV R106, RZ ;  /* 0x000000ff006a7202 */ /* 0x000fe20000000f00 */
[----:B------:R-:W-:Y:S01]  /*1820*/  @P4 FMUL.FTZ R97, R91, R101 ;  /* 0x000000655b614220 */ /* 0x000fe20000410000 */
[----:B------:R-:W-:Y:S01]  /*1830*/  FSEL R100, R57, RZ, P4 ;  /* 0x000000ff39647208 */ /* 0x000fe20002000000 */
        /* <DEDUP_REMOVED lines=9> */
[----:B------:R-:W-:-:S02]  /*18d0*/  F2FP.F16.F32.PACK_AB R55, R55, R100 ;  /* 0x000000643737723e */ /* 0x000fc400000000ff */
[----:B------:R-:W-:Y:S02]  /*18e0*/  F2FP.F16.F32.PACK_AB R54, R69, R70 ;  /* 0x000000464536723e */ /* 0x000fe400000000ff */
[----:B------:R-:W-:Y:S02]  /*18f0*/  F2FP.F16.F32.PACK_AB R53, R98, R53 ;  /* 0x000000356235723e */ /* 0x000fe400000000ff */
[----:B------:R-:W-:Y:S01]  /*1900*/  F2FP.F16.F32.PACK_AB R52, R57, R52 ;  /* 0x000000343934723e */ /* 0x000fe200000000ff */
[----:B------:R-:W-:Y:S06]  /*1910*/  BRA `(.L_x_4649) ;  /* 0x0000000c002c7947 */ /* 0x000fec0003800000 */
.L_x_4647:
[----:B------:R-:W-:-:S04]  /*1920*/  UISETP.NE.U32.AND UP0, UPT, UR4, URZ, UPT ;  /* 0x000000ff0400728c */ /* 0x000fc8000bf05070 */
[----:B------:R-:W-:-:S09]  /*1930*/  UISETP.NE.AND.EX UP0, UPT, UR5, URZ, UPT, UP0 ;  /* 0x000000ff0500728c */ /* 0x000fd2000bf05300 */
[----:B------:R-:W-:Y:S05]  /*1940*/  BRA.U UP0, `(.L_x_4650) ;  /* 0x0000000500907547 */ /* 0x000fea000b800000 */
[-CC-:B------:R-:W-:Y:S01]  /*1950*/  FFMA.FTZ R100, R89, R97.reuse, R98.reuse ;  /* 0x0000006159647223 */ /* 0x180fe20000010062 */
[-C--:B0-----:R-:W-:Y:S01]  /*1960*/  FFMA.FTZ R71, R3, R97.reuse, R98 ;  /* 0x0000006103477223 */ /* 0x081fe20000010062 */
[----:B------:R-:W-:Y:S01]  /*1970*/  LOP3.LUT P1, RZ, R76, 0xff, RZ, 0xc0, !PT ;  /* 0x000000ff4cff7812 */ /* 0x000fe2000782c0ff */
[----:B------:R-:W-:Y:S01]  /*1980*/  HFMA2 R95, -RZ, RZ, 0, 0 ;  /* 0x00000000ff5f7431 */ /* 0x000fe200000001ff */
[----:B------:R-:W-:Y:S01]  /*1990*/  LOP3.LUT P6, RZ, R64, 0xff, RZ, 0xc0, !PT ;  /* 0x000000ff40ff7812 */ /* 0x000fe200078cc0ff */
[----:B------:R-:W-:Y:S01]  /*19a0*/  FADD.FTZ R91, R83, -R100 ;  /* 0x80000064535b7221 */ /* 0x000fe20000010000 */
[----:B------:R-:W-:Y:S01]  /*19b0*/  FADD.FTZ R71, R86, -R71 ;  /* 0x8000004756477221 */ /* 0x000fe20000010000 */
[----:B------:R-:W-:Y:S01]  /*19c0*/  LOP3.LUT P2, RZ, R77, 0xff, RZ, 0xc0, !PT ;  /* 0x000000ff4dff7812 */ /* 0x000fe2000784c0ff */
[----:B------:R-:W-:Y:S01]  /*19d0*/  FFMA.FTZ R101, R94, R97, R98 ;  /* 0x000000615e657223 */ /* 0x000fe20000010062 */
[C---:B------:R-:W-:Y:S01]  /*19e0*/  FFMA.FTZ R91, R69.reuse, R91, R38 ;  /* 0x0000005b455b7223 */ /* 0x040fe20000010026 */
[----:B------:R-:W-:Y:S01]  /*19f0*/  FFMA.FTZ R71, R69, R71, R36 ;  /* 0x0000004745477223 */ /* 0x000fe20000010024 */
[----:B------:R-:W-:Y:S01]  /*1a00*/  MOV R93, RZ ;  /* 0x000000ff005d7202 */ /* 0x000fe20000000f00 */
[----:B------:R-:W-:Y:S01]  /*1a10*/  FFMA.FTZ R107, R90, R97, R98 ;  /* 0x000000615a6b7223 */ /* 0x000fe20000010062 */
[-C--:B------:R-:W-:Y:S01]  /*1a20*/  FMUL.FTZ R91, R91, R70.reuse ;  /* 0x000000465b5b7220 */ /* 0x080fe20000410000 */
[----:B------:R-:W-:Y:S01]  /*1a30*/  FMUL.FTZ R71, R71, R70 ;  /* 0x0000004647477220 */ /* 0x000fe20000410000 */
[----:B-----5:R-:W-:Y:S01]  /*1a40*/  @P1 HADD2.F32 R102, -RZ, R53.H0_H0 ;  /* 0x20000035ff661230 */ /* 0x020fe20000004100 */
[----:B------:R-:W-:Y:S01]  /*1a50*/  LOP3.LUT P3, RZ, R75, 0xff, RZ, 0xc0, !PT ;  /* 0x000000ff4bff7812 */ /* 0x000fe2000786c0ff */
[----:B------:R-:W-:-:S02]  /*1a60*/  @P6 HADD2.F32 R100, -RZ, R52.H0_H0 ;  /* 0x20000034ff646230 */ /* 0x000fc40000004100 */
[----:B------:R-:W-:Y:S01]  /*1a70*/  FMUL.FTZ R91, R91, UR15 ;  /* 0x0000000f5b5b7c20 */ /* 0x000fe20008410000 */
[----:B------:R-:W-:Y:S01]  /*1a80*/  FMUL.FTZ R71, R71, UR15 ;  /* 0x0000000f47477c20 */ /* 0x000fe20008410000 */
[----:B------:R-:W-:Y:S01]  /*1a90*/  LOP3.LUT P4, RZ, R65, 0xff, RZ, 0xc0, !PT ;  /* 0x000000ff41ff7812 */ /* 0x000fe2000788c0ff */
[--C-:B------:R-:W-:Y:S01]  /*1aa0*/  FFMA.FTZ R103, R92, R97, R98.reuse ;  /* 0x000000615c677223 */ /* 0x100fe20000010062 */
[----:B------:R-:W-:Y:S01]  /*1ab0*/  @P1 FMUL.FTZ R93, R102, R91 ;  /* 0x0000005b665d1220 */ /* 0x000fe20000410000 */
[----:B------:R-:W-:Y:S01]  /*1ac0*/  @P6 FMUL.FTZ R95, R100, R71 ;  /* 0x00000047645f6220 */ /* 0x000fe20000410000 */
[--C-:B------:R-:W-:Y:S01]  /*1ad0*/  FFMA.FTZ R102, R87, R97, R98.reuse ;  /* 0x0000006157667223 */ /* 0x100fe20000010062 */
[----:B------:R-:W-:Y:S01]  /*1ae0*/  FMUL.FTZ R71, R12, R71 ;  /* 0x000000470c477220 */ /* 0x000fe20000410000 */
[----:B------:R-:W-:Y:S01]  /*1af0*/  FMUL.FTZ R91, R14, R91 ;  /* 0x0000005b0e5b7220 */ /* 0x000fe20000410000 */
[-CC-:B------:R-:W-:Y:S01]  /*1b00*/  FFMA.FTZ R104, R85, R97.reuse, R98.reuse ;  /* 0x0000006155687223 */ /* 0x180fe20000010062 */
[----:B------:R-:W-:Y:S01]  /*1b10*/  FFMA.FTZ R111, R88, R97, R98 ;  /* 0x00000061586f7223 */ /* 0x000fe20000010062 */
[----:B------:R-:W-:Y:S01]  /*1b20*/  LOP3.LUT P5, RZ, R74, 0xff, RZ, 0xc0, !PT ;  /* 0x000000ff4aff7812 */ /* 0x000fe200078ac0ff */
[----:B------:R-:W-:-:S02]  /*1b30*/  @P2 HADD2.F32 R98, -RZ, R52.H1_H1 ;  /* 0x30000034ff622230 */ /* 0x000fc40000004100 */
[----:B------:R-:W-:Y:S01]  /*1b40*/  FADD.FTZ R105, R81, -R102 ;  /* 0x8000006651697221 */ /* 0x000fe20000010000 */
[----:B------:R-:W-:Y:S01]  /*1b50*/  FADD.FTZ R52, R84, -R101 ;  /* 0x8000006554347221 */ /* 0x000fe20000010000 */
[----:B------:R-:W-:Y:S01]  /*1b60*/  FSEL R71, R71, RZ, P6 ;  /* 0x000000ff47477208 */ /* 0x000fe20003000000 */
[----:B------:R-:W-:Y:S01]  /*1b70*/  FADD.FTZ R102, R80, -R107 ;  /* 0x8000006b50667221 */ /* 0x000fe20000010000 */
[----:B------:R-:W-:Y:S01]  /*1b80*/  LOP3.LUT P6, RZ, R73, 0xff, RZ, 0xc0, !PT ;  /* 0x000000ff49ff7812 */ /* 0x000fe200078cc0ff */
[----:B------:R-:W-:Y:S01]  /*1b90*/  FADD.FTZ R100, R82, -R103 ;  /* 0x8000006752647221 */ /* 0x000fe20000010000 */
[----:B------:R-:W-:Y:S01]  /*1ba0*/  FSEL R91, R91, RZ, P1 ;  /* 0x000000ff5b5b7208 */ /* 0x000fe20000800000 */
[----:B------:R-:W-:Y:S01]  /*1bb0*/  FFMA.FTZ R105, R69, R105, R40 ;  /* 0x0000006945697223 */ /* 0x000fe20000010028 */
[----:B------:R-:W-:Y:S01]  /*1bc0*/  LOP3.LUT P1, RZ, R72, 0xff, RZ, 0xc0, !PT ;  /* 0x000000ff48ff7812 */ /* 0x000fe2000782c0ff */
[----:B------:R-:W-:Y:S01]  /*1bd0*/  FADD.FTZ R109, R79, -R104 ;  /* 0x800000684f6d7221 */ /* 0x000fe20000010000 */
[C---:B------:R-:W-:Y:S01]  /*1be0*/  FFMA.FTZ R101, R69.reuse, R52, R37 ;  /* 0x0000003445657223 */ /* 0x040fe20000010025 */
[----:B------:R-:W-:Y:S01]  /*1bf0*/  FADD.FTZ R104, R78, -R111 ;  /* 0x8000006f4e687221 */ /* 0x000fe20000010000 */
[C---:B------:R-:W-:Y:S01]  /*1c00*/  FFMA.FTZ R107, R69.reuse, R102, R41 ;  /* 0x00000066456b7223 */ /* 0x040fe20000010029 */
[----:B------:R-:W-:Y:S01]  /*1c10*/  FFMA.FTZ R103, R69, R100, R39 ;  /* 0x0000006445677223 */ /* 0x000fe20000010027 */
[-C--:B------:R-:W-:Y:S01]  /*1c20*/  FMUL.FTZ R105, R105, R70.reuse ;  /* 0x0000004669697220 */ /* 0x080fe20000410000 */
[----:B------:R-:W-:Y:S01]  /*1c30*/  FFMA.FTZ R109, R69, R109, R42 ;  /* 0x0000006d456d7223 */ /* 0x000fe2000001002a */
[----:B------:R-:W-:Y:S01]  /*1c40*/  FMUL.FTZ R101, R101, R70 ;  /* 0x0000004665657220 */ /* 0x000fe20000410000 */
[----:B------:R-:W-:-:S02]  /*1c50*/  @P3 HADD2.F32 R99, -RZ, R53.H1_H1 ;  /* 0x30000035ff633230 */ /* 0x000fc40000004100 */
[----:B------:R-:W-:Y:S01]  /*1c60*/  FFMA.FTZ R69, R69, R104, R43 ;  /* 0x0000006845457223 */ /* 0x000fe2000001002b */
[-C--:B------:R-:W-:Y:S01]  /*1c70*/  FMUL.FTZ R107, R107, R70.reuse ;  /* 0x000000466b6b7220 */ /* 0x080fe20000410000 */
[--C-:B------:R-:W-:Y:S02]  /*1c80*/  @P4 HADD2.F32 R53, -RZ, R54.reuse.H0_H0 ;  /* 0x20000036ff354230 */ /* 0x100fe40000004100 */
[-C--:B------:R-:W-:Y:S01]  /*1c90*/  FMUL.FTZ R52, R103, R70.reuse ;  /* 0x0000004667347220 */ /* 0x080fe20000410000 */
[----:B------:R-:W-:Y:S01]  /*1ca0*/  FMUL.FTZ R105, R105, UR15 ;  /* 0x0000000f69697c20 */ /* 0x000fe20008410000 */
[----:B------:R-:W-:Y:S02]  /*1cb0*/  @P5 HADD2.F32 R54, -RZ, R54.H1_H1 ;  /* 0x30000036ff365230 */ /* 0x000fe40000004100 */
[----:B------:R-:W-:Y:S01]  /*1cc0*/  FMUL.FTZ R103, R101, UR15 ;  /* 0x0000000f65677c20 */ /* 0x000fe20008410000 */
[-C--:B------:R-:W-:Y:S01]  /*1cd0*/  FMUL.FTZ R109, R109, R70.reuse ;  /* 0x000000466d6d7220 */ /* 0x080fe20000410000 */
[----:B------:R-:W-:Y:S01]  /*1ce0*/  FMUL.FTZ R101, R69, R70 ;  /* 0x0000004645657220 */ /* 0x000fe20000410000 */
[----:B------:R-:W-:Y:S01]  /*1cf0*/  FMUL.FTZ R107, R107, UR15 ;  /* 0x0000000f6b6b7c20 */ /* 0x000fe20008410000 */
[----:B------:R-:W-:Y:S01]  /*1d00*/  FMUL.FTZ R52, R52, UR15 ;  /* 0x0000000f34347c20 */ /* 0x000fe20008410000 */
[----:B------:R-:W-:-:S02]  /*1d10*/  HFMA2 R69, -RZ, RZ, 0, 0 ;  /* 0x00000000ff457431 */ /* 0x000fc400000001ff */
[--C-:B------:R-:W-:Y:S02]  /*1d20*/  @P6 HADD2.F32 R97, -RZ, R55.reuse.H0_H0 ;  /* 0x20000037ff616230 */ /* 0x100fe40000004100 */
[----:B------:R-:W-:Y:S01]  /*1d30*/  @P4 FMUL.FTZ R69, R53, R105 ;  /* 0x0000006935454220 */ /* 0x000fe20000410000 */
[----:B------:R-:W-:Y:S01]  /*1d40*/  @P1 HADD2.F32 R55, -RZ, R55.H1_H1 ;  /* 0x30000037ff371230 */ /* 0x000fe20000004100 */
[----:B------:R-:W-:Y:S01]  /*1d50*/  MOV R70, RZ ;  /* 0x000000ff00467202 */ /* 0x000fe20000000f00 */
[----:B------:R-:W-:Y:S01]  /*1d60*/  FMUL.FTZ R109, R109, UR15 ;  /* 0x0000000f6d6d7c20 */ /* 0x000fe20008410000 */
[----:B------:R-:W-:Y:S01]  /*1d70*/  HFMA2 R100, -RZ, RZ, 0, 0 ;  /* 0x00000000ff647431 */ /* 0x000fe200000001ff */
[----:B------:R-:W-:Y:S01]  /*1d80*/  MOV R102, RZ ;  /* 0x000000ff00667202 */ /* 0x000fe20000000f00 */
[----:B------:R-:W-:Y:S01]  /*1d90*/  FMUL.FTZ R104, R101, UR15 ;  /* 0x0000000f65687c20 */ /* 0x000fe20008410000 */
[----:B------:R-:W-:Y:S01]  /*1da0*/  @P5 FMUL.FTZ R70, R54, R107 ;  /* 0x0000006b36465220 */ /* 0x000fe20000410000 */
[----:B------:R-:W-:Y:S01]  /*1db0*/  @P2 FMUL.FTZ R100, R98, R103 ;  /* 0x0000006762642220 */ /* 0x000fe20000410000 */
[----:B------:R-:W-:Y:S01]  /*1dc0*/  @P3 FMUL.FTZ R102, R99, R52 ;  /* 0x0000003463663220 */ /* 0x000fe20000410000 */
[----:B------:R-:W-:Y:S01]  /*1dd0*/  FADD.FTZ R62, R62, R93 ;  /* 0x0000005d3e3e7221 */ /* 0x000fe20000010000 */
[----:B------:R-:W-:Y:S01]  /*1de0*/  CS2R R98, SRZ ;  /* 0x0000000000627805 */ /* 0x000fe2000001ff00 */
[----:B------:R-:W-:Y:S01]  /*1df0*/  FADD.FTZ R93, R56, R69 ;  /* 0x00000045385d7221 */ /* 0x000fe20000010000 */
[----:B------:R-:W-:Y:S01]  /*1e00*/  FADD.FTZ R60, R60, R95 ;  /* 0x0000005f3c3c7221 */ /* 0x000fe20000010000 */
[----:B------:R-:W-:Y:S01]  /*1e10*/  FMUL.FTZ R56, R18, R109 ;  /* 0x0000006d12387220 */ /* 0x000fe20000410000 */
[----:B------:R-:W-:Y:S01]  /*1e20*/  @P1 FMUL.FTZ R98, R55, R104 ;  /* 0x0000006837621220 */ /* 0x000fe20000410000 */
[----:B------:R-:W-:Y:S01]  /*1e30*/  FADD.FTZ R95, R57, R70 ;  /* 0x00000046395f7221 */ /* 0x000fe20000010000 */
[----:B------:R-:W-:Y:S01]  /*1e40*/  FMUL.FTZ R52, R15, R52 ;  /* 0x000000340f347220 */ /* 0x000fe20000410000 */
[----:B------:R-:W-:Y:S01]  /*1e50*/  FMUL.FTZ R53, R13, R103 ;  /* 0x000000670d357220 */ /* 0x000fe20000410000 */
[----:B------:R-:W-:Y:S01]  /*1e60*/  FMUL.FTZ R54, R16, R105 ;  /* 0x0000006910367220 */ /* 0x000fe20000410000 */
[----:B------:R-:W-:Y:S01]  /*1e70*/  FMUL.FTZ R57, R19, R104 ;  /* 0x0000006813397220 */ /* 0x000fe20000410000 */
[----:B------:R-:W-:Y:S01]  /*1e80*/  FMUL.FTZ R55, R17, R107 ;  /* 0x0000006b11377220 */ /* 0x000fe20000410000 */
        /* <DEDUP_REMOVED lines=11> */
[----:B------:R-:W-:Y:S02]  /*1f40*/  F2FP.F16.F32.PACK_AB R55, R57, R70 ;  /* 0x000000463937723e */ /* 0x000fe400000000ff */
[----:B------:R-:W-:Y:S02]  /*1f50*/  F2FP.F16.F32.PACK_AB R54, R69, R54 ;  /* 0x000000364536723e */ /* 0x000fe400000000ff */
[----:B------:R-:W-:Y:S02]  /*1f60*/  F2FP.F16.F32.PACK_AB R53, R56, R91 ;  /* 0x0000005b3835723e */ /* 0x000fe400000000ff */
[----:B------:R-:W-:Y:S01]  /*1f70*/  F2FP.F16.F32.PACK_AB R52, R52, R71 ;  /* 0x000000473434723e */ /* 0x000fe200000000ff */
[----:B------:R-:W-:Y:S06]  /*1f80*/  BRA `(.L_x_4649) ;  /* 0x0000000400907947 */ /* 0x000fec0003800000 */
.L_x_4650:
        /* <DEDUP_REMOVED lines=8> */
[-C--:B------:R-:W-:Y:S01]  /*2010*/  FFMA.FTZ R91, R90, R97.reuse, R98 ;  /* 0x000000615a5b7223 */ /* 0x080fe20000010062 */
[C---:B------:R-:W-:Y:S01]  /*2020*/  FFMA.FTZ R46, R69.reuse, R44, R38 ;  /* 0x0000002c452e7223 */ /* 0x040fe20000010026 */
[----:B------:R-:W-:Y:S01]  /*2030*/  FFMA.FTZ R47, R69, R48, R39 ;  /* 0x00000030452f7223 */ /* 0x000fe20000010027 */
        /* <DEDUP_REMOVED lines=21> */
[C---:B------:R-:W-:Y:S01]  /*2190*/  FFMA.FTZ R48, R69.reuse, R50, R40 ;  /* 0x0000003245307223 */ /* 0x040fe20000010028 */
[----:B------:R-:W-:Y:S01]  /*21a0*/  LOP3.LUT P1, RZ, R64, 0xff, RZ, 0xc0, !PT ;  /* 0x000000ff40ff7812 */ /* 0x000fe2000782c0ff */
[----:B------:R-:W-:Y:S01]  /*21b0*/  FFMA.FTZ R49, R69, R44, R41 ;  /* 0x0000002c45317223 */ /* 0x000fe20000010029 */
        /* <DEDUP_REMOVED lines=12> */
[C---:B------:R-:W-:Y:S01]  /*2280*/  FFMA.FTZ R45, R69.reuse, R44, R37 ;  /* 0x0000002c452d7223 */ /* 0x040fe20000010025 */
[----:B------:R-:W-:Y:S02]  /*2290*/  @P6 HADD2.F32 R103, -RZ, R52.H1_H1 ;  /* 0x30000034ff676230 */ /* 0x000fe40000004100 */
[----:B------:R-:W-:Y:S01]  /*22a0*/  FADD.FTZ R52, R78, -R97 ;  /* 0x800000614e347221 */ /* 0x000fe20000010000 */
[----:B------:R-:W-:Y:S01]  /*22b0*/  FFMA.FTZ R44, R69, R51, R36 ;  /* 0x00000033452c7223 */ /* 0x000fe20000010024 */
[--C-:B------:R-:W-:Y:S01]  /*22c0*/  @P5 HADD2.F32 R50, -RZ, R54.reuse.H0_H0 ;  /* 0x20000036ff325230 */ /* 0x100fe20000004100 */
[----:B------:R-:W-:Y:S01]  /*22d0*/  MOV R102, RZ ;  /* 0x000000ff00667202 */ /* 0x000fe20000000f00 */
[----:B------:R-:W-:-:S02]  /*22e0*/  @P2 HADD2.F32 R95, -RZ, R54.H1_H1 ;  /* 0x30000036ff5f2230 */ /* 0x000fc40000004100 */
[----:B------:R-:W-:Y:S01]  /*22f0*/  FFMA.FTZ R51, R69, R52, R43 ;  /* 0x0000003445337223 */ /* 0x000fe2000001002b */
[-C--:B------:R-:W-:Y:S01]  /*2300*/  FMUL.FTZ R54, R49, R70.reuse ;  /* 0x0000004631367220 */ /* 0x080fe20000410000 */
[----:B------:R-:W-:Y:S01]  /*2310*/  @P5 FMUL.FTZ R93, R50, R55 ;  /* 0x00000037325d5220 */ /* 0x000fe20000410000 */
[-C--:B------:R-:W-:Y:S01]  /*2320*/  FMUL.FTZ R52, R44, R70.reuse ;  /* 0x000000462c347220 */ /* 0x080fe20000410000 */
[----:B------:R-:W-:Y:S01]  /*2330*/  FMUL.FTZ R99, R51, R70 ;  /* 0x0000004633637220 */ /* 0x000fe20000410000 */
[----:B------:R-:W-:Y:S01]  /*2340*/  FMUL.FTZ R54, R54, UR15 ;  /* 0x0000000f36367c20 */ /* 0x000fe20008410000 */
[----:B------:R-:W-:Y:S01]  /*2350*/  FFMA.FTZ R50, R69, R104, R42 ;  /* 0x0000006845327223 */ /* 0x000fe2000001002a */
[----:B------:R-:W-:Y:S02]  /*2360*/  HFMA2 R69, -RZ, RZ, 0, 0 ;  /* 0x00000000ff457431 */ /* 0x000fe400000001ff */
[----:B------:R-:W-:Y:S01]  /*2370*/  FMUL.FTZ R108, R99, UR15 ;  /* 0x0000000f636c7c20 */ /* 0x000fe20008410000 */
[----:B------:R-:W-:Y:S01]  /*2380*/  @P2 FMUL.FTZ R102, R95, R54 ;  /* 0x000000365f662220 */ /* 0x000fe20000410000 */
[----:B------:R-:W-:Y:S01]  /*2390*/  FMUL.FTZ R99, R52, UR15 ;  /* 0x0000000f34637c20 */ /* 0x000fe20008410000 */
[-C--:B------:R-:W-:Y:S01]  /*23a0*/  FMUL.FTZ R95, R50, R70.reuse ;  /* 0x00000046325f7220 */ /* 0x080fe20000410000 */
[----:B------:R-:W-:Y:S01]  /*23b0*/  FMUL.FTZ R70, R45, R70 ;  /* 0x000000462d467220 */ /* 0x000fe20000410000 */
[----:B------:R-:W-:Y:S01]  /*23c0*/  FADD.FTZ R93, R56, R93 ;  /* 0x0000005d385d7221 */ /* 0x000fe20000010000 */
[----:B------:R-:W-:Y:S01]  /*23d0*/  @P1 FMUL.FTZ R69, R110, R99 ;  /* 0x000000636e451220 */ /* 0x000fe20000410000 */
[----:B------:R-:W-:Y:S01]  /*23e0*/  FMUL.FTZ R101, R95, UR15 ;  /* 0x0000000f5f657c20 */ /* 0x000fe20008410000 */
[----:B------:R-:W-:Y:S01]  /*23f0*/  FMUL.FTZ R70, R70, UR15 ;  /* 0x0000000f46467c20 */ /* 0x000fe20008410000 */
        /* <DEDUP_REMOVED lines=28> */
[----:B------:R-:W-:-:S07]  /*25c0*/  F2FP.F16.F32.PACK_AB R52, R57, R52 ;  /* 0x000000343934723e */ /* 0x000fce00000000ff */
.L_x_4649:
        /* <DEDUP_REMOVED lines=11> */
.L_x_4646:
[----:B------:R-:W-:Y:S05]  /*2680*/  BSYNC.RECONVERGENT B1 ;  /* 0x0000000000017941 */ /* 0x000fea0003800200 */
.L_x_4645:
[----:B--2---:R-:W2:Y:S02]  /*2690*/  LDC.64 R52, c[0x0][0x380] ;  /* 0x0000e000ff347b82 */ /* 0x004ea40000000a00 */
[----:B--2---:R-:W-:-:S04]  /*26a0*/  LEA R0, R52, R0, 0x2 ;  /* 0x0000000034007211 */ /* 0x004fc800078e10ff */
[----:B------:R-:W-:-:S13]  /*26b0*/  ISETP.GE.AND P1, PT, R0, R53, PT ;  /* 0x000000350000720c */ /* 0x000fda0003f26270 */
[----:B------:R-:W-:Y:S05]  /*26c0*/  @!P1 BRA `(.L_x_4651) ;  /* 0xffffffdc00109947 */ /* 0x000fea000383ffff */
.L_x_4641:
[----:B------:R-:W-:Y:S05]  /*26d0*/  BSYNC B0 ;  /* 0x0000000000007941 */ /* 0x000fea0003800000 */
.L_x_4640:
        /* <DEDUP_REMOVED lines=36> */
[----:B------:R-:W-:-:S04]  /*2920*/  IADD3 R18, P0, PT, R35, R14, RZ ;  /* 0x0000000e23127210 */ /* 0x000fc80007f1e0ff */
[----:B------:R-:W-:-:S04]  /*2930*/  IADD3.X R41, PT, PT, RZ, RZ, RZ, P0, !PT ;  /* 0x000000ffff297210 */ /* 0x000fc800007fe4ff */
[C---:B------:R-:W-:Y:S02]  /*2940*/  SHF.L.U64.HI R20, R18.reuse, 0x2, R41 ;  /* 0x0000000212147819 */ /* 0x040fe40000010229 */
[----:B------:R-:W-:Y:S01]  /*2950*/  SHF.L.U32 R18, R18, 0x2, RZ ;  /* 0x0000000212127819 */ /* 0x000fe200000006ff */
[----:B------:R-:W0:Y:S03]  /*2960*/  LDS R6, [R3] ;  /* 0x0000000003067984 */ /* 0x000e260000000800 */
[----:B------:R-:W-:Y:S01]  /*2970*/  IADD3 R16, P2, PT, R18, UR18, RZ ;  /* 0x0000001212107c10 */ /* 0x000fe2000ff5e0ff */
        /* <DEDUP_REMOVED lines=20> */
[----:B------:R-:W-:Y:S02]  /*2ac0*/  IADD3 R14, P3, PT, R18, UR16, RZ ;  /* 0x00000010120e7c10 */ /* 0x000fe4000ff7e0ff */
[----:B------:R-:W-:-:S02]  /*2ad0*/  IADD3 R0, PT, PT, R0, R67, RZ ;  /* 0x0000004300007210 */ /* 0x000fc40007ffe0ff */
[----:B------:R-:W-:Y:S02]  /*2ae0*/  IADD3.X R41, PT, PT, R20, UR17, RZ, P3, !PT ;  /* 0x0000001114297c10 */ /* 0x000fe40009ffe4ff */
        /* <DEDUP_REMOVED lines=35> */
.L_x_4653:
[----:B------:R-:W-:Y:S05]  /*2d20*/  BSYNC.RECONVERGENT B0 ;  /* 0x0000000000007941 */ /* 0x000fea0003800200 */
.L_x_4652:
        /* <DEDUP_REMOVED lines=11> */
.L_x_4644:
        /* <DEDUP_REMOVED lines=8> */
.L_x_4655:
[----:B------:R-:W-:Y:S05]  /*2e60*/  BSYNC B1 ;  /* 0x0000000000017941 */ /* 0x000fea0003800000 */
.L_x_4654:
        /* <DEDUP_REMOVED lines=8> */
.L_x_4656:
[----:B------:R-:W-:-:S05]  /*2ef0*/  FADD.FTZ R52, R52, R93 ;  /* 0x0000005d34347221 */ /* 0x000fca0000010000 */
[----:B------:R-:W-:Y:S01]  /*2f00*/  MOV R102, R52 ;  /* 0x0000003400667202 */ /* 0x000fe20000000f00 */
[----:B------:R-:W-:Y:S01]  /*2f10*/  HFMA2 R101, -RZ, RZ, 0, 1.1920928955078125e-07 ;  /* 0x00000002ff657431 */ /* 0x000fe200000001ff */
[----:B------:R-:W-:-:S07]  /*2f20*/  MOV R54, R99 ;  /* 0x0000006300367202 */ /* 0x000fce0000000f00 */
[----:B------:R-:W-:Y:S05]  /*2f30*/  WARPSYNC.COLLECTIVE R97, `(.L_x_4657) ;  /* 0x0000000061087348 */ /* 0x000fea0003c00000 */
[----:B------:R0:W1:Y:S02]  /*2f40*/  SHFL.BFLY P1, R99, R102, R101, R104 ;  /* 0x0c00006566637389 */ /* 0x0000640000020068 */
[----:B01----:R-:W-:Y:S05]  /*2f50*/  ENDCOLLECTIVE ;  /* 0x000000000000791b */ /* 0x003fea0003800000 */
.L_x_4657:
[----:B------:R-:W-:-:S05]  /*2f60*/  FADD.FTZ R54, R54, R95 ;  /* 0x0000005f36367221 */ /* 0x000fca0000010000 */
[----:B------:R-:W-:Y:S02]  /*2f70*/  MOV R102, R54 ;  /* 0x0000003600667202 */ /* 0x000fe40000000f00 */
[----:B------:R-:W-:-:S07]  /*2f80*/  MOV R53, R99 ;  /* 0x0000006300357202 */ /* 0x000fce0000000f00 */
[----:B------:R-:W-:Y:S05]  /*2f90*/  WARPSYNC.COLLECTIVE R97, `(.L_x_4658) ;  /* 0x0000000061087348 */ /* 0x000fea0003c00000 */
[----:B------:R0:W1:Y:S02]  /*2fa0*/  SHFL.BFLY P1, R99, R102, R101, R104 ;  /* 0x0c00006566637389 */ /* 0x0000640000020068 */
[----:B01----:R-:W-:Y:S05]  /*2fb0*/  ENDCOLLECTIVE ;  /* 0x000000000000791b */ /* 0x003fea0003800000 */
.L_x_4658:
[----:B------:R-:W-:-:S05]  /*2fc0*/  FADD.FTZ R53, R52, R53 ;  /* 0x0000003534357221 */ /* 0x000fca0000010000 */
[----:B------:R-:W-:Y:S01]  /*2fd0*/  MOV R102, R53 ;  /* 0x0000003500667202 */ /* 0x000fe20000000f00 */
[----:B------:R-:W-:Y:S01]  /*2fe0*/  HFMA2 R101, -RZ, RZ, 0, 2.384185791015625e-07 ;  /* 0x00000004ff657431 */ /* 0x000fe200000001ff */
[----:B------:R-:W-:-:S07]  /*2ff0*/  MOV R55, R99 ;  /* 0x0000006300377202 */ /* 0x000fce0000000f00 */
[----:B------:R-:W-:Y:S05]  /*3000*/  WARPSYNC.COLLECTIVE R97, `(.L_x_4659) ;  /* 0x0000000061087348 */ /* 0x000fea0003c00000 */
[----:B------:R0:W1:Y:S02]  /*3010*/  SHFL.BFLY P1, R99, R102, R101, R104 ;  /* 0x0c00006566637389 */ /* 0x0000640000020068 */
[----:B01----:R-:W-:Y:S05]  /*3020*/  ENDCOLLECTIVE ;  /* 0x000000000000791b */ /* 0x003fea0003800000 */
.L_x_4659:
[----:B------:R-:W-:-:S05]  /*3030*/  FADD.FTZ R55, R54, R55 ;  /* 0x0000003736377221 */ /* 0x000fca0000010000 */
[----:B------:R-:W-:Y:S02]  /*3040*/  MOV R102, R55 ;  /* 0x0000003700667202 */ /* 0x000fe40000000f00 */
[----:B------:R-:W-:-:S07]  /*3050*/  MOV R98, R99 ;  /* 0x0000006300627202 */ /* 0x000fce0000000f00 */
[----:B------:R-:W-:Y:S05]  /*3060*/  WARPSYNC.COLLECTIVE R97, `(.L_x_4660) ;  /* 0x0000000061087348 */ /* 0x000fea0003c00000 */
[----:B------:R0:W1:Y:S02]  /*3070*/  SHFL.BFLY P1, R99, R102, R101, R104 ;  /* 0x0c00006566637389 */ /* 0x0000640000020068 */
[----:B01----:R-:W-:Y:S05]  /*3080*/  ENDCOLLECTIVE ;  /* 0x000000000000791b */ /* 0x003fea0003800000 */
.L_x_4660:
[----:B------:R-:W-:-:S05]  /*3090*/  FADD.FTZ R98, R53, R98 ;  /* 0x0000006235627221 */ /* 0x000fca0000010000 */
[----:B------:R-:W-:Y:S01]  /*30a0*/  MOV R102, R98 ;  /* 0x0000006200667202 */ /* 0x000fe20000000f00 */
[----:B------:R-:W-:Y:S01]  /*30b0*/  HFMA2 R101, -RZ, RZ, 0, 4.76837158203125e-07 ;  /* 0x00000008ff657431 */ /* 0x000fe200000001ff */
[----:B------:R-:W-:-:S07]  /*30c0*/  MOV R100, R99 ;  /* 0x0000006300647202 */ /* 0x000fce0000000f00 */
[----:B------:R-:W-:Y:S05]  /*30d0*/  WARPSYNC.COLLECTIVE R97, `(.L_x_4661) ;  /* 0x0000000061087348 */ /* 0x000fea0003c00000 */
[----:B------:R0:W1:Y:S02]  /*30e0*/  SHFL.BFLY P1, R99, R102, R101, R104 ;  /* 0x0c00006566637389 */ /* 0x0000640000020068 */
[----:B01----:R-:W-:Y:S05]  /*30f0*/  ENDCOLLECTIVE ;  /* 0x000000000000791b */ /* 0x003fea0003800000 */
.L_x_4661:
[----:B------:R-:W-:-:S05]  /*3100*/  FADD.FTZ R100, R55, R100 ;  /* 0x0000006437647221 */ /* 0x000fca0000010000 */
[----:B------:R-:W-:Y:S02]  /*3110*/  MOV R102, R100 ;  /* 0x0000006400667202 */ /* 0x000fe40000000f00 */
[----:B------:R-:W-:-:S07]  /*3120*/  MOV R71, R99 ;  /* 0x0000006300477202 */ /* 0x000fce0000000f00 */
[----:B------:R-:W-:Y:S05]  /*3130*/  WARPSYNC.COLLECTIVE R97, `(.L_x_4662) ;  /* 0x0000000061087348 */ /* 0x000fea0003c00000 */
[----:B------:R0:W1:Y:S02]  /*3140*/  SHFL.BFLY P1, R99, R102, R101, R104 ;  /* 0x0c00006566637389 */ /* 0x0000640000020068 */
[----:B01----:R-:W-:Y:S05]  /*3150*/  ENDCOLLECTIVE ;  /* 0x000000000000791b */ /* 0x003fea0003800000 */
.L_x_4662:
[----:B------:R-:W-:-:S05]  /*3160*/  FADD.FTZ R71, R98, R71 ;  /* 0x0000004762477221 */ /* 0x000fca0000010000 */
[----:B------:R-:W-:Y:S01]  /*3170*/  MOV R102, R71 ;  /* 0x0000004700667202 */ /* 0x000fe20000000f00 */
[----:B------:R-:W-:Y:S01]  /*3180*/  HFMA2 R101, -RZ, RZ, 0, 9.5367431640625e-07 ;  /* 0x00000010ff657431 */ /* 0x000fe200000001ff */
[----:B------:R-:W-:-:S07]  /*3190*/  MOV R91, R99 ;  /* 0x00000063005b7202 */ /* 0x000fce0000000f00 */
[----:B------:R-:W-:Y:S05]  /*31a0*/  WARPSYNC.COLLECTIVE R97, `(.L_x_4663) ;  /* 0x0000000061087348 */ /* 0x000fea0003c00000 */
[----:B------:R0:W1:Y:S02]  /*31b0*/  SHFL.BFLY P1, R99, R102, R101, R104 ;  /* 0x0c00006566637389 */ /* 0x0000640000020068 */
[----:B01----:R-:W-:Y:S05]  /*31c0*/  ENDCOLLECTIVE ;  /* 0x000000000000791b */ /* 0x003fea0003800000 */
.L_x_4663:
[----:B------:R-:W-:-:S05]  /*31d0*/  FADD.FTZ R91, R100, R91 ;  /* 0x0000005b645b7221 */ /* 0x000fca0000010000 */
[----:B------:R-:W-:Y:S02]  /*31e0*/  MOV R102, R91 ;  /* 0x0000005b00667202 */ /* 0x000fe40000000f00 */
[----:B------:R-:W-:-:S07]  /*31f0*/  MOV R52, R99 ;  /* 0x0000006300347202 */ /* 0x000fce0000000f00 */
[----:B------:R-:W-:Y:S05]  /*3200*/  WARPSYNC.COLLECTIVE R97, `(.L_x_4664) ;  /* 0x0000000061087348 */ /* 0x000fea0003c00000 */
[----:B------:R0:W1:Y:S02]  /*3210*/  SHFL.BFLY P1, R99, R102, R101, R104 ;  /* 0x0c00006566637389 */ /* 0x0000640000020068 */
[----:B01----:R-:W-:Y:S05]  /*3220*/  ENDCOLLECTIVE ;  /* 0x000000000000791b */ /* 0x003fea0003800000 */
.L_x_4664:
[----:B------:R-:W-:Y:S01]  /*3230*/  MOV R54, R99 ;  /* 0x0000006300367202 */ /* 0x000fe20000000f00 */
[----:B------:R-:W-:Y:S06]  /*3240*/  BRA `(.L_x_4665) ;  /* 0xffffffd8004c7947 */ /* 0x000fec000383ffff */
.L_x_4666:
        /* <DEDUP_REMOVED lines=11> */
.L_x_6490:


//--------------------- .text._ZN10layer_norm13ln_bwd_kernelINS_13Kernel_traitsIf6__halffS2_fjLj256ELj1ELj4ELj1ELj16ENS_18Kernel_traits_baseILj256EfS2_fS2_fjLj128EEEEELb1ELb1ELb0ELb1EEEvNS_9BwdParamsE --------------------------
	.section	.text._ZN10layer_norm13ln_bwd_kernelINS_13Kernel_traitsIf6__halffS2_fjLj256ELj1ELj4ELj1ELj16ENS_18Kernel_traits_baseILj256EfS2_fS2_fjLj128EEEEELb1ELb1ELb0ELb1EEEvNS_9BwdParamsE,"ax",@progbits
	.align	128
        .global         _ZN10layer_norm13ln_bwd_kernelINS_13Kernel_traitsIf6__halffS2_fjLj256ELj1ELj4ELj1ELj16ENS_18Kernel_traits_baseILj256EfS2_fS2_fjLj128EEEEELb1ELb1ELb0ELb1EEEvNS_9BwdParamsE
        .type           _ZN10layer_norm13ln_bwd_kernelINS_13Kernel_traitsIf6__halffS2_fjLj256ELj1ELj4ELj1ELj16ENS_18Kernel_traits_baseILj256EfS2_fS2_fjLj128EEEEELb1ELb1ELb0ELb1EEEvNS_9BwdParamsE,@function
        .size           _ZN10layer_norm13ln_bwd_kernelINS_13Kernel_traitsIf6__halffS2_fjLj256ELj1ELj4ELj1ELj16ENS_18Kernel_traits_baseILj256EfS2_fS2_fjLj128EEEEELb1ELb1ELb0ELb1EEEvNS_9BwdParamsE,(.L_x_6491 - _ZN10layer_norm13ln_bwd_kernelINS_13Kernel_traitsIf6__halffS2_fjLj256ELj1ELj4ELj1ELj16ENS_18Kernel_traits_baseILj256EfS2_fS2_fjLj128EEEEELb1ELb1ELb0ELb1EEEvNS_9BwdParamsE)
        .other          _ZN10layer_norm13ln_bwd_kernelINS_13Kernel_traitsIf6__halffS2_fjLj256ELj1ELj4ELj1ELj16ENS_18Kernel_traits_baseILj256EfS2_fS2_fjLj128EEEEELb1ELb1ELb0ELb1EEEvNS_9BwdParamsE,@"STO_CUDA_ENTRY STV_DEFAULT"
_ZN10layer_norm13ln_bwd_kernelINS_13Kernel_traitsIf6__halffS2_fjLj256ELj1ELj4ELj1ELj16ENS_18Kernel_traits_baseILj256EfS2_fS2_fjLj128EEEEELb1ELb1ELb0ELb1EEEvNS_9BwdParamsE:
.text._ZN10layer_norm13ln_bwd_kernelINS_13Kernel_traitsIf6__halffS2_fjLj256ELj1ELj4ELj1ELj16ENS_18Kernel_traits_baseILj256EfS2_fS2_fjLj128EEEEELb1ELb1ELb0ELb1EEEvNS_9BwdParamsE:
        /* <DEDUP_REMOVED lines=55> */
.L_x_4675:
        /* <DEDUP_REMOVED lines=14> */
[----:B------:R-:W2:Y:S03]  /*0450*/  @P0 LDC.64 R82, c[0x0][0x3e0] ;  /* 0x0000f800ff520b82 */ /* 0x000ea60000000a00 */
[----:B---3--:R-:W-:Y:S01]  /*0460*/  IMAD.WIDE.U32 R56, R70, 0x10, R56 ;  /* 0x0000001046387825 */ /* 0x008fe200078e0038 */
[----:B------:R-:W3:Y:S03]  /*0470*/  LDG.E.128 R48, desc[UR8][R80.64] ;  /* 0x0000000850307981 */ /* 0x000ee6000c1e1d00 */
[----:B----4-:R-:W-:Y:S01]  /*0480*/  IMAD.WIDE R78, R72, 0x4, R78 ;  /* 0x00000004484e7825 */ /* 0x010fe200078e024e */
[----:B------:R-:W4:Y:S04]  /*0490*/  LDG.E.128 R52, desc[UR8][R80.64+0x10] ;  /* 0x0000100850347981 */ /* 0x000f28000c1e1d00 */
[----:B------:R-:W4:Y:S04]  /*04a0*/  LDG.E.128 R56, desc[UR8][R56.64] ;  /* 0x0000000838387981 */ /* 0x000f28000c1e1d00 */
[----:B------:R-:W4:Y:S01]  /*04b0*/  LDG.E R73, desc[UR8][R78.64] ;  /* 0x000000084e497981 */ /* 0x000f22000c1e1900 */
[----:B0-----:R-:W-:-:S06]  /*04c0*/  IMAD.WIDE.U32 R90, R70, 0x8, R90 ;  /* 0x00000008465a7825 */ /* 0x001fcc00078e005a */
[----:B------:R-:W4:Y:S01]  /*04d0*/  LDG.E.64 R90, desc[UR8][R90.64] ;  /* 0x000000085a5a7981 */ /* 0x000f22000c1e1b00 */
[----:B--2---:R-:W-:-:S06]  /*04e0*/  @P0 IMAD.WIDE R82, R72, 0x2, R82 ;  /* 0x0000000248520825 */ /* 0x004fcc00078e0252 */
[----:B------:R4:W2:Y:S01]  /*04f0*/  @P0 LDG.E.U16 R82, desc[UR8][R82.64] ;  /* 0x0000000852520981 */ /* 0x0008a2000c1e1500 */
[----:B------:R-:W-:-:S04]  /*0500*/  ISETP.NE.U32.AND P1, PT, RZ, UR10, PT ;  /* 0x0000000aff007c0c */ /* 0x000fc8000bf25070 */
[----:B------:R-:W-:Y:S02]  /*0510*/  ISETP.NE.AND.EX P1, PT, RZ, UR11, PT, P1 ;  /* 0x0000000bff007c0c */ /* 0x000fe4000bf25310 */
[----:B------:R-:W-:-:S11]  /*0520*/  ISETP.NE.AND P2, PT, RZ, UR13, PT ;  /* 0x0000000dff007c0c */ /* 0x000fd6000bf45270 */
[----:B-1----:R-:W0:Y:S02]  /*0530*/  @P1 LDC.64 R74, c[0x0][0x438] ;  /* 0x00010e00ff4a1b82 */ /* 0x002e240000000a00 */
[----:B0-----:R-:W-:-:S05]  /*0540*/  @P1 IMAD.WIDE.U32 R76, R70, 0x20, R74 ;  /* 0x00000020464c1825 */ /* 0x001fca00078e004a */
[----:B-----5:R-:W5:Y:S04]  /*0550*/  @P1 LDG.E.128 R20, desc[UR8][R76.64] ;  /* 0x000000084c141981 */ /* 0x020f68000c1e1d00 */
[----:B------:R0:W5:Y:S01]  /*0560*/  @P1 LDG.E.128 R16, desc[UR8][R76.64+0x10] ;  /* 0x000010084c101981 */ /* 0x000162000c1e1d00 */
[----:B------:R-:W-:Y:S01]  /*0570*/  UMOV UR4, 0xffffffff ;  /* 0xffffffff00047882 */ /* 0x000fe20000000000 */
[----:B------:R-:W-:Y:S02]  /*0580*/  ISETP.NE.U32.AND P1, PT, RZ, UR10, PT ;  /* 0x0000000aff007c0c */ /* 0x000fe4000bf25070 */
[----:B------:R-:W-:Y:S02]  /*0590*/  MOV R74, 0x3f800000 ;  /* 0x3f800000004a7802 */ /* 0x000fe40000000f00 */
[----:B------:R-:W-:-:S02]  /*05a0*/  ISETP.NE.AND.EX P1, PT, RZ, UR11, PT, P1 ;  /* 0x0000000bff007c0c */ /* 0x000fc4000bf25310 */
[----:B------:R-:W-:-:S05]  /*05b0*/  FSEL R0, R0, RZ, !P2 ;  /* 0x000000ff00007208 */ /* 0x000fca0005000000 */
        /* <DEDUP_REMOVED lines=8> */
[--C-:B------:R-:W-:Y:S02]  /*0640*/  HADD2.F32 R55, -RZ, R56.reuse.H0_H0 ;  /* 0x20000038ff377230 */ /* 0x100fe40000004100 */
[----:B------:R-:W-:Y:S01]  /*0650*/  FMUL.FTZ R0, R73, R84 ;  /* 0x0000005449007220 */ /* 0x000fe20000410000 */
[----:B------:R-:W-:-:S02]  /*0660*/  HADD2.F32 R80, -RZ, R56.H1_H1 ;  /* 0x30000038ff507230 */ /* 0x000fc40000004100 */
[----:B------:R-:W-:Y:S01]  /*0670*/  FMUL.FTZ R79, R73, R86 ;  /* 0x00000056494f7220 */ /* 0x000fe20000410000 */
[----:B------:R-:W-:Y:S01]  /*0680*/  FADD.FTZ R69, R55, R69 ;  /* 0x0000004537457221 */ /* 0x000fe20000010000 */
[-C--:B------:R-:W-:Y:S01]  /*0690*/  FFMA.FTZ R71, R0, R55.reuse, R71 ;  /* 0x0000003700477223 */ /* 0x080fe20000010047 */
[----:B------:R-:W-:Y:S01]  /*06a0*/  FMUL.FTZ R55, R24, R55 ;  /* 0x0000003718377220 */ /* 0x000fe20000410000 */
[----:B------:R-:W-:Y:S02]  /*06b0*/  HADD2.F32 R78, -RZ, R58.H1_H1 ;  /* 0x3000003aff4e7230 */ /* 0x000fe40000004100 */
[C---:B------:R-:W-:Y:S01]  /*06c0*/  FMUL.FTZ R56, R73.reuse, R53 ;  /* 0x0000003549387220 */ /* 0x040fe20000410000 */
[--C-:B------:R-:W-:Y:S02]  /*06d0*/  HADD2.F32 R52, -RZ, R57.reuse.H0_H0 ;  /* 0x20000039ff347230 */ /* 0x100fe40000004100 */
[----:B0-----:R-:W-:Y:S01]  /*06e0*/  FMUL.FTZ R77, R73, R88 ;  /* 0x00000058494d7220 */ /* 0x001fe20000410000 */
[----:B------:R-:W-:-:S02]  /*06f0*/  HADD2.F32 R76, -RZ, R57.H1_H1 ;  /* 0x30000039ff4c7230 */ /* 0x000fc40000004100 */
[----:B------:R-:W-:Y:S01]  /*0700*/  FMUL.FTZ R57, R73, R54 ;  /* 0x0000003649397220 */ /* 0x000fe20000410000 */
[--C-:B------:R-:W-:Y:S02]  /*0710*/  HADD2.F32 R49, -RZ, R59.reuse.H0_H0 ;  /* 0x2000003bff317230 */ /* 0x100fe40000004100 */
[----:B------:R-:W-:Y:S01]  /*0720*/  FADD.FTZ R67, R80, R67 ;  /* 0x0000004350437221 */ /* 0x000fe20000010000 */
[-C--:B------:R-:W-:Y:S01]  /*0730*/  FFMA.FTZ R68, R79, R80.reuse, R68 ;  /* 0x000000504f447223 */ /* 0x080fe20000010044 */
[----:B------:R-:W-:Y:S01]  /*0740*/  FMUL.FTZ R53, R25, R80 ;  /* 0x0000005019357220 */ /* 0x000fe20000410000 */
[----:B------:R-:W-:Y:S02]  /*0750*/  HADD2.F32 R50, -RZ, R59.H1_H1 ;  /* 0x3000003bff327230 */ /* 0x000fe40000004100 */
[----:B------:R-:W-:Y:S01]  /*0760*/  FADD.FTZ R80, RZ, R55 ;  /* 0x00000037ff507221 */ /* 0x000fe20000010000 */
[----:B------:R-:W-:Y:S01]  /*0770*/  FMUL.FTZ R59, R73, R81 ;  /* 0x00000051493b7220 */ /* 0x000fe20000410000 */
[----:B------:R-:W-:Y:S01]  /*0780*/  FFMA.FTZ R84, R0, R55, RZ ;  /* 0x0000003700547223 */ /* 0x000fe200000100ff */
[----:B------:R-:W-:Y:S01]  /*0790*/  FADD.FTZ R7, R78, R7 ;  /* 0x000000074e077221 */ /* 0x000fe20000010000 */
[-C--:B------:R-:W-:Y:S01]  /*07a0*/  FFMA.FTZ R3, R56, R78.reuse, R3 ;  /* 0x0000004e38037223 */ /* 0x080fe20000010003 */
[----:B------:R-:W-:Y:S01]  /*07b0*/  FMUL.FTZ R81, R29, R78 ;  /* 0x0000004e1d517220 */ /* 0x000fe20000410000 */
        /* <DEDUP_REMOVED lines=8> */
[----:B------:R-:W-:Y:S01]  /*0840*/  FMUL.FTZ R54, R73, R83 ;  /* 0x0000005349367220 */ /* 0x000fe20000410000 */
[----:B------:R-:W-:-:S02]  /*0850*/  HADD2.F32 R51, -RZ, R58.H0_H0 ;  /* 0x2000003aff337230 */ /* 0x000fc40000004100 */
[----:B------:R-:W-:Y:S01]  /*0860*/  FMUL.FTZ R75, R73, R92 ;  /* 0x0000005c494b7220 */ /* 0x000fe20000410000 */
[----:B------:R-:W-:Y:S01]  /*0870*/  MOV R48, R90 ;  /* 0x0000005a00307202 */ /* 0x000fe20000000f00 */
        /* <DEDUP_REMOVED lines=8> */
[----:B------:R-:W-:Y:S01]  /*0900*/  SHF.R.U64 R50, R90, 0x10, R91 ;  /* 0x000000105a327819 */ /* 0x000fe2000000125b */
[----:B------:R-:W-:Y:S01]  /*0910*/  FMUL.FTZ R76, R28, R51 ;  /* 0x000000331c4c7220 */ /* 0x000fe20000410000 */
[----:B------:R-:W-:Y:S01]  /*0920*/  PRMT R80, R48, 0x7610, R80 ;  /* 0x0000761030507816 */ /* 0x000fe20000000050 */
[----:B------:R-:W-:Y:S01]  /*0930*/  FADD.FTZ R49, R49, R58 ;  /* 0x0000003a31317221 */ /* 0x000fe20000010000 */
[--C-:B------:R-:W-:Y:S01]  /*0940*/  FFMA.FTZ R48, R75, R58, R84.reuse ;  /* 0x0000003a4b307223 */ /* 0x100fe20000010054 */
[----:B------:R-:W-:-:S02]  /*0950*/  PRMT R84, R50, 0x7610, R84 ;  /* 0x0000761032547816 */ /* 0x000fc40000000054 */
[----:B------:R-:W-:Y:S01]  /*0960*/  FADD.FTZ R50, R49, R76 ;  /* 0x0000004c31327221 */ /* 0x000fe20000010000 */
[----:B------:R-:W-:Y:S01]  /*0970*/  FFMA.FTZ R49, R59, R76, R48 ;  /* 0x0000004c3b317223 */ /* 0x000fe20000010030 */
[----:B------:R-:W-:Y:S01]  /*0980*/  MOV R48, R91 ;  /* 0x0000005b00307202 */ /* 0x000fe20000000f00 */
[----:B------:R-:W-:Y:S01]  /*0990*/  FADD.FTZ R6, R51, R6 ;  /* 0x0000000633067221 */ /* 0x000fe20000010000 */
[----:B------:R-:W-:Y:S01]  /*09a0*/  FFMA.FTZ R2, R59, R51, R2 ;  /* 0x000000333b027223 */ /* 0x000fe20000010002 */
[----:B------:R-:W-:Y:S01]  /*09b0*/  FADD.FTZ R51, R50, R81 ;  /* 0x0000005132337221 */ /* 0x000fe20000010000 */
[----:B------:R-:W-:Y:S01]  /*09c0*/  PRMT R86, R48, 0x7610, R86 ;  /* 0x0000761030567816 */ /* 0x000fe20000000056 */
[----:B------:R-:W-:Y:S02]  /*09d0*/  FFMA.FTZ R48, R56, R81, R49 ;  /* 0x0000005138307223 */ /* 0x000fe40000010031 */
[----:B------:R-:W-:Y:S02]  /*09e0*/  FADD.FTZ R50, R51, R78 ;  /* 0x0000004e33327221 */ /* 0x000fe40000010000 */
[----:B------:R-:W-:Y:S01]  /*09f0*/  FFMA.FTZ R51, R57, R78, R48 ;  /* 0x0000004e39337223 */ /* 0x000fe20000010030 */
[----:B--2---:R-:W-:Y:S01]  /*0a00*/  @P0 HADD2.F32 R74, -RZ, R82.H0_H0 ;  /* 0x20000052ff4a0230 */ /* 0x004fe20000004100 */
[----:B------:R-:W-:Y:S01]  /*0a10*/  SHF.R.U64 R82, R90, 0x8, R91 ;  /* 0x000000085a527819 */ /* 0x000fe2000000125b */
[----:B------:R-:W-:Y:S01]  /*0a20*/  FADD.FTZ R49, R50, R83 ;  /* 0x0000005332317221 */ /* 0x000fe20000010000 */
[----:B------:R-:W-:Y:S01]  /*0a30*/  SHF.R.U64 R85, R90, 0x18, R91 ;  /* 0x000000185a557819 */ /* 0x000fe2000000125b */
[----:B------:R-:W-:Y:S01]  /*0a40*/  FFMA.FTZ R51, R54, R83, R51 ;  /* 0x0000005336337223 */ /* 0x000fe20000010033 */
[----:B------:R-:W-:-:S02]  /*0a50*/  SHF.R.U32.HI R87, RZ, 0x8, R91 ;  /* 0x00000008ff577819 */ /* 0x000fc4000001165b */
        /* <DEDUP_REMOVED lines=20> */
.L_x_4687:
        /* <DEDUP_REMOVED lines=16> */
[-CC-:B------:R-:W-:Y:S01]  /*0ca0*/  FFMA.FTZ R80, R79, R89.reuse, R92.reuse ;  /* 0x000000594f507223 */ /* 0x180fe2000001005c */
[-C--:B------:R-:W-:Y:S01]  /*0cb0*/  FFMA.FTZ R77, R77, R89.reuse, R92 ;  /* 0x000000594d4d7223 */ /* 0x080fe2000001005c */
[----:B------:R-:W-:Y:S01]  /*0cc0*/  FADD.FTZ R0, R55, -R0 ;  /* 0x8000000037007221 */ /* 0x000fe20000010000 */
[----:B------:R-:W-:Y:S01]  /*0cd0*/  LOP3.LUT P2, RZ, R82, 0xff, RZ, 0xc0, !PT ;  /* 0x000000ff52ff7812 */ /* 0x000fe2000784c0ff */
[----:B------:R-:W-:Y:S01]  /*0ce0*/  FADD.FTZ R80, R53, -R80 ;  /* 0x8000005035507221 */ /* 0x000fe20000010000 */
[----:B------:R-:W-:Y:S01]  /*0cf0*/  FADD.FTZ R52, R52, -R77 ;  /* 0x8000004d34347221 */ /* 0x000fe20000010000 */
[----:B------:R-:W-:Y:S01]  /*0d00*/  FMUL.FTZ R53, R73, R0 ;  /* 0x0000000049357220 */ /* 0x000fe20000410000 */
[----:B------:R-:W-:Y:S01]  /*0d10*/  LOP3.LUT P5, RZ, R84, 0xff, RZ, 0xc0, !PT ;  /* 0x000000ff54ff7812 */ /* 0x000fe200078ac0ff */
[----:B------:R-:W-:Y:S01]  /*0d20*/  FFMA.FTZ R77, R75, R89, R92 ;  /* 0x000000594b4d7223 */ /* 0x000fe2000001005c */
[----:B------:R-:W-:Y:S01]  /*0d30*/  FMUL.FTZ R75, R73, R52 ;  /* 0x00000034494b7220 */ /* 0x000fe20000410000 */
[----:B------:R-:W-:Y:S01]  /*0d40*/  FMUL.FTZ R53, R53, R74 ;  /* 0x0000004a35357220 */ /* 0x000fe20000410000 */
[----:B------:R-:W-:Y:S01]  /*0d50*/  FMUL.FTZ R79, R73, R80 ;  /* 0x00000050494f7220 */ /* 0x000fe20000410000 */
[----:B-----5:R-:W-:-:S02]  /*0d60*/  @P1 HADD2.F32 R0, -RZ, R48.H0_H0 ;  /* 0x20000030ff001230 */ /* 0x020fc40000004100 */
[-C--:B------:R-:W-:Y:S01]  /*0d70*/  FMUL.FTZ R52, R75, R74.reuse ;  /* 0x0000004a4b347220 */ /* 0x080fe20000410000 */
[----:B------:R-:W-:Y:S01]  /*0d80*/  FMUL.FTZ R53, R53, UR15 ;  /* 0x0000000f35357c20 */ /* 0x000fe20008410000 */
[----:B------:R-:W-:Y:S01]  /*0d90*/  FMUL.FTZ R79, R79, R74 ;  /* 0x0000004a4f4f7220 */ /* 0x000fe20000410000 */
[----:B------:R-:W-:Y:S02]  /*0da0*/  HFMA2 R55, -RZ, RZ, 0, 0 ;  /* 0x00000000ff377431 */ /* 0x000fe400000001ff */
[----:B------:R-:W-:Y:S01]  /*0db0*/  FMUL.FTZ R80, R52, UR15 ;  /* 0x0000000f34507c20 */ /* 0x000fe20008410000 */
[----:B------:R-:W-:Y:S01]  /*0dc0*/  FMUL.FTZ R52, R36, R53 ;  /* 0x0000003524347220 */ /* 0x000fe20000410000 */
[----:B------:R-:W-:Y:S02]  /*0dd0*/  @P2 HADD2.F32 R93, -RZ, R48.H1_H1 ;  /* 0x30000030ff5d2230 */ /* 0x000fe40000004100 */
[----:B------:R-:W-:Y:S01]  /*0de0*/  @P1 FMUL.FTZ R55, R53, R0 ;  /* 0x0000000035371220 */ /* 0x000fe20000410000 */
[----:B------:R-:W-:Y:S01]  /*0df0*/  FMUL.FTZ R48, R79, UR15 ;  /* 0x0000000f4f307c20 */ /* 0x000fe20008410000 */
[----:B------:R-:W-:-:S02]  /*0e00*/  @P5 HADD2.F32 R79, -RZ, R49.H0_H0 ;  /* 0x20000031ff4f5230 */ /* 0x000fc40000004100 */
[----:B------:R-:W-:Y:S01]  /*0e10*/  FMUL.FTZ R53, R38, R80 ;  /* 0x0000005026357220 */ /* 0x000fe20000410000 */
[----:B------:R-:W-:Y:S01]  /*0e20*/  LOP3.LUT P6, RZ, R86, 0xff, RZ, 0xc0, !PT ;  /* 0x000000ff56ff7812 */ /* 0x000fe200078cc0ff */
[-CC-:B------:R-:W-:Y:S01]  /*0e30*/  FFMA.FTZ R59, R59, R89.reuse, R92.reuse ;  /* 0x000000593b3b7223 */ /* 0x180fe2000001005c */
[----:B------:R-:W-:Y:S01]  /*0e40*/  LOP3.LUT P4, RZ, R87, 0xff, RZ, 0xc0, !PT ;  /* 0x000000ff57ff7812 */ /* 0x000fe2000788c0ff */
[-CC-:B------:R-:W-:Y:S01]  /*0e50*/  FFMA.FTZ R56, R56, R89.reuse, R92.reuse ;  /* 0x0000005938387223 */ /* 0x180fe2000001005c */
[----:B------:R-:W-:Y:S01]  /*0e60*/  FSEL R52, R52, RZ, P1 ;  /* 0x000000ff34347208 */ /* 0x000fe20000800000 */
[-CC-:B------:R-:W-:Y:S01]  /*0e70*/  FFMA.FTZ R57, R57, R89.reuse, R92.reuse ;  /* 0x0000005939397223 */ /* 0x180fe2000001005c */
[----:B------:R-:W-:Y:S01]  /*0e80*/  LOP3.LUT P3, RZ, R85, 0xff, RZ, 0xc0, !PT ;  /* 0x000000ff55ff7812 */ /* 0x000fe2000786c0ff */
[----:B------:R-:W-:Y:S01]  /*0e90*/  HFMA2 R75, -RZ, RZ, 0, 0 ;  /* 0x00000000ff4b7431 */ /* 0x000fe200000001ff */
[----:B------:R-:W-:Y:S01]  /*0ea0*/  ISETP.GE.U32.AND P1, PT, R90, RZ, PT ;  /* 0x000000ff5a00720c */ /* 0x000fe20003f26070 */
[----:B------:R-:W-:Y:S01]  /*0eb0*/  FFMA.FTZ R54, R54, R89, R92 ;  /* 0x0000005936367223 */ /* 0x000fe2000001005c */
        /* <DEDUP_REMOVED lines=9> */
[C---:B------:R-:W-:Y:S01]  /*0f50*/  FMUL.FTZ R57, R73.reuse, R58 ;  /* 0x0000003a49397220 */ /* 0x040fe20000410000 */
[C---:B------:R-:W-:Y:S01]  /*0f60*/  FMUL.FTZ R59, R73.reuse, R76 ;  /* 0x0000004c493b7220 */ /* 0x040fe20000410000 */
[C---:B------:R-:W-:Y:S01]  /*0f70*/  FMUL.FTZ R77, R73.reuse, R56 ;  /* 0x00000038494d7220 */ /* 0x040fe20000410000 */
[C---:B------:R-:W-:Y:S01]  /*0f80*/  FMUL.FTZ R79, R73.reuse, R78 ;  /* 0x0000004e494f7220 */ /* 0x040fe20000410000 */
[----:B------:R-:W-:Y:S01]  /*0f90*/  FMUL.FTZ R73, R73, R54 ;  /* 0x0000003649497220 */ /* 0x000fe20000410000 */
[----:B------:R-:W-:Y:S01]  /*0fa0*/  FMUL.FTZ R57, R57, R74 ;  /* 0x0000004a39397220 */ /* 0x000fe20000410000 */
[----:B------:R-:W-:-:S02]  /*0fb0*/  @P6 HADD2.F32 R56, -RZ, R50.H0_H0 ;  /* 0x20000032ff386230 */ /* 0x000fc40000004100 */
[-C--:B------:R-:W-:Y:S01]  /*0fc0*/  FMUL.FTZ R59, R59, R74.reuse ;  /* 0x0000004a3b3b7220 */ /* 0x080fe20000410000 */
[----:B------:R-:W-:Y:S02]  /*0fd0*/  @P4 HADD2.F32 R58, -RZ, R50.H1_H1 ;  /* 0x30000032ff3a4230 */ /* 0x000fe40000004100 */
[-C--:B------:R-:W-:Y:S01]  /*0fe0*/  FMUL.FTZ R50, R77, R74.reuse ;  /* 0x0000004a4d327220 */ /* 0x080fe20000410000 */
[----:B------:R-:W-:Y:S02]  /*0ff0*/  @P3 HADD2.F32 R49, -RZ, R49.H1_H1 ;  /* 0x30000031ff313230 */ /* 0x000fe40000004100 */
[-C--:B------:R-:W-:Y:S01]  /*1000*/  FMUL.FTZ R79, R79, R74.reuse ;  /* 0x0000004a4f4f7220 */ /* 0x080fe20000410000 */
[----:B------:R-:W-:Y:S01]  /*1010*/  FMUL.FTZ R82, R57, UR15 ;  /* 0x0000000f39527c20 */ /* 0x000fe20008410000 */
[----:B------:R-:W-:Y:S01]  /*1020*/  FMUL.FTZ R74, R73, R74 ;  /* 0x0000004a494a7220 */ /* 0x000fe20000410000 */
[--C-:B------:R-:W-:Y:S01]  /*1030*/  @P5 HADD2.F32 R80, -RZ, R51.reuse.H0_H0 ;  /* 0x20000033ff505230 */ /* 0x100fe20000004100 */
[----:B------:R-:W-:Y:S01]  /*1040*/  MOV R54, RZ ;  /* 0x000000ff00367202 */ /* 0x000fe20000000f00 */
[----:B------:R-:W-:-:S02]  /*1050*/  @P1 HADD2.F32 R51, -RZ, R51.H1_H1 ;  /* 0x30000033ff331230 */ /* 0x000fc40000004100 */
[----:B------:R-:W-:Y:S01]  /*1060*/  @P3 FMUL.FTZ R54, R82, R49 ;  /* 0x0000003152363220 */ /* 0x000fe20000410000 */
[----:B------:R-:W-:Y:S01]  /*1070*/  FMUL.FTZ R59, R59, UR15 ;  /* 0x0000000f3b3b7c20 */ /* 0x000fe20008410000 */
[----:B------:R-:W-:Y:S01]  /*1080*/  FMUL.FTZ R74, R74, UR15 ;  /* 0x0000000f4a4a7c20 */ /* 0x000fe20008410000 */
[----:B------:R-:W-:Y:S01]  /*1090*/  FMUL.FTZ R49, R50, UR15 ;  /* 0x0000000f32317c20 */ /* 0x000fe20008410000 */
[----:B------:R-:W-:Y:S01]  /*10a0*/  FMUL.FTZ R79, R79, UR15 ;  /* 0x0000000f4f4f7c20 */ /* 0x000fe20008410000 */
[----:B------:R-:W-:Y:S02]  /*10b0*/  CS2R R76, SRZ ;  /* 0x00000000004c7805 */ /* 0x000fe4000001ff00 */
[----:B------:R-:W-:Y:S01]  /*10c0*/  MOV R0, RZ ;  /* 0x000000ff00007202 */ /* 0x000fe20000000f00 */
[----:B------:R-:W-:Y:S02]  /*10d0*/  HFMA2 R78, -RZ, RZ, 0, 0 ;  /* 0x00000000ff4e7431 */ /* 0x000fe400000001ff */
[----:B------:R-:W-:Y:S01]  /*10e0*/  @P6 FMUL.FTZ R77, R59, R56 ;  /* 0x000000383b4d6220 */ /* 0x000fe20000410000 */
        /* <DEDUP_REMOVED lines=9> */
[----:B------:R-:W-:Y:S01]  /*1180*/  MOV R73, RZ ;  /* 0x000000ff00497202 */ /* 0x000fe20000000f00 */
[----:B------:R-:W-:Y:S01]  /*1190*/  @P5 FMUL.FTZ R73, R79, R80 ;  /* 0x000000504f495220 */ /* 0x000fe20000410000 */
        /* <DEDUP_REMOVED lines=11> */
.L_x_4672:
[-CC-:B------:R-:W-:Y:S01]  /*1250*/  FFMA.FTZ R42, R0, R89.reuse, R92.reuse ;  /* 0x00000059002a7223 */ /* 0x180fe2000001005c */
[-CC-:B------:R-:W-:Y:S01]  /*1260*/  FFMA.FTZ R77, R77, R89.reuse, R92.reuse ;  /* 0x000000594d4d7223 */ /* 0x180fe2000001005c */
[----:B------:R-:W-:Y:S01]  /*1270*/  LOP3.LUT P1, RZ, R80, 0xff, RZ, 0xc0, !PT ;  /* 0x000000ff50ff7812 */ /* 0x000fe2000782c0ff */
[-C--:B------:R-:W-:Y:S01]  /*1280*/  FFMA.FTZ R40, R79, R89.reuse, R92 ;  /* 0x000000594f287223 */ /* 0x080fe2000001005c */
[----:B------:R-:W-:Y:S01]  /*1290*/  FADD.FTZ R42, R55, -R42 ;  /* 0x8000002a372a7221 */ /* 0x000fe20000010000 */
[----:B------:R-:W-:Y:S01]  /*12a0*/  LOP3.LUT P5, RZ, R84, 0xff, RZ, 0xc0, !PT ;  /* 0x000000ff54ff7812 */ /* 0x000fe200078ac0ff */
[----:B------:R-:W-:Y:S01]  /*12b0*/  FADD.FTZ R46, R52, -R77 ;  /* 0x8000004d342e7221 */ /* 0x000fe20000010000 */
[----:B------:R-:W-:Y:S01]  /*12c0*/  LOP3.LUT P2, RZ, R82, 0xff, RZ, 0xc0, !PT ;  /* 0x000000ff52ff7812 */ /* 0x000fe2000784c0ff */
[----:B------:R-:W-:Y:S01]  /*12d0*/  FMUL.FTZ R44, R73, R42 ;  /* 0x0000002a492c7220 */ /* 0x000fe20000410000 */
[-C--:B------:R-:W-:Y:S01]  /*12e0*/  FFMA.FTZ R41, R75, R89.reuse, R92 ;  /* 0x000000594b297223 */ /* 0x080fe2000001005c */
[----:B------:R-:W-:Y:S01]  /*12f0*/  FMUL.FTZ R46, R73, R46 ;  /* 0x0000002e492e7220 */ /* 0x000fe20000410000 */
[----:B------:R-:W-:Y:S01]  /*1300*/  LOP3.LUT P3, RZ, R85, 0xff, RZ, 0xc0, !PT ;  /* 0x000000ff55ff7812 */ /* 0x000fe2000786c0ff */
[-C--:B------:R-:W-:Y:S01]  /*1310*/  FMUL.FTZ R42, R44, R74.reuse ;  /* 0x0000004a2c2a7220 */ /* 0x080fe20000410000 */
[----:B------:R-:W-:Y:S01]  /*1320*/  FADD.FTZ R40, R53, -R40 ;  /* 0x8000002835287221 */ /* 0x000fe20000010000 */
[----:B------:R-:W-:Y:S01]  /*1330*/  FMUL.FTZ R45, R46, R74 ;  /* 0x0000004a2e2d7220 */ /* 0x000fe20000410000 */
[----:B------:R-:W-:Y:S01]  /*1340*/  FFMA.FTZ R0, R56, R89, R92 ;  /* 0x0000005938007223 */ /* 0x000fe2000001005c */
[----:B------:R-:W-:Y:S01]  /*1350*/  FMUL.FTZ R43, R42, UR15 ;  /* 0x0000000f2a2b7c20 */ /* 0x000fe20008410000 */
[----:B-----5:R-:W-:-:S02]  /*1360*/  @P1 HADD2.F32 R42, -RZ, R48.H0_H0 ;  /* 0x20000030ff2a1230 */ /* 0x020fc40000004100 */
[----:B------:R-:W-:Y:S01]  /*1370*/  FMUL.FTZ R45, R45, UR15 ;  /* 0x0000000f2d2d7c20 */ /* 0x000fe20008410000 */
[--C-:B------:R-:W-:Y:S02]  /*1380*/  @P5 HADD2.F32 R80, -RZ, R49.reuse.H0_H0 ;  /* 0x20000031ff505230 */ /* 0x100fe40000004100 */
[----:B------:R-:W-:Y:S01]  /*1390*/  FMUL.FTZ R52, R36, R43 ;  /* 0x0000002b24347220 */ /* 0x000fe20000410000 */
[----:B------:R-:W-:Y:S01]  /*13a0*/  HFMA2 R55, -RZ, RZ, 0, 0 ;  /* 0x00000000ff377431 */ /* 0x000fe200000001ff */
[----:B------:R-:W-:Y:S01]  /*13b0*/  MOV R75, RZ ;  /* 0x000000ff004b7202 */ /* 0x000fe20000000f00 */
[----:B------:R-:W-:Y:S01]  /*13c0*/  FMUL.FTZ R56, R38, R45 ;  /* 0x0000002d26387220 */ /* 0x000fe20000410000 */
[----:B------:R-:W-:Y:S01]  /*13d0*/  FADD.FTZ R58, R58, -R41 ;  /* 0x800000293a3a7221 */ /* 0x000fe20000010000 */
[----:B------:R-:W-:Y:S01]  /*13e0*/  @P1 FMUL.FTZ R55, R42, R43 ;  /* 0x0000002b2a371220 */ /* 0x000fe20000410000 */
[----:B------:R-:W-:Y:S01]  /*13f0*/  FSEL R52, R52, RZ, P1 ;  /* 0x000000ff34347208 */ /* 0x000fe20000800000 */
[----:B------:R-:W-:Y:S01]  /*1400*/  @P5 FMUL.FTZ R75, R80, R45 ;  /* 0x0000002d504b5220 */ /* 0x000fe20000410000 */
[----:B------:R-:W-:Y:S01]  /*1410*/  ISETP.GE.U32.AND P1, PT, R90, RZ, PT ;  /* 0x000000ff5a00720c */ /* 0x000fe20003f26070 */
[C---:B------:R-:W-:Y:S01]  /*1420*/  FMUL.FTZ R45, R73.reuse, R40 ;  /* 0x00000028492d7220 */ /* 0x040fe20000410000 */
[----:B------:R-:W-:Y:S01]  /*1430*/  FMUL.FTZ R47, R73, R58 ;  /* 0x0000003a492f7220 */ /* 0x000fe20000410000 */
[----:B------:R-:W-:Y:S01]  /*1440*/  FSEL R56, R56, RZ, P5 ;  /* 0x000000ff38387208 */ /* 0x000fe20002800000 */
[----:B------:R-:W-:Y:S01]  /*1450*/  @P2 HADD2.F32 R41, -RZ, R48.H1_H1 ;  /* 0x30000030ff292230 */ /* 0x000fe20000004100 */
[----:B------:R-:W-:Y:S01]  /*1460*/  LOP3.LUT P5, RZ, R88, 0xff, RZ, 0xc0, !PT ;  /* 0x000000ff58ff7812 */ /* 0x000fe200078ac0ff */
[-C--:B------:R-:W-:Y:S01]  /*1470*/  FMUL.FTZ R40, R45, R74.reuse ;  /* 0x0000004a2d287220 */ /* 0x080fe20000410000 */
[----:B------:R-:W-:Y:S01]  /*1480*/  ISETP.GE.U32.AND.EX P1, PT, R91, 0x1000000, PT, P1 ;  /* 0x010000005b00780c */ /* 0x000fe20003f26110 */
[-CC-:B------:R-:W-:Y:S01]  /*1490*/  FFMA.FTZ R59, R59, R89.reuse, R92.reuse ;  /* 0x000000593b3b7223 */ /* 0x180fe2000001005c */
[-CC-:B------:R-:W-:Y:S01]  /*14a0*/  FFMA.FTZ R57, R57, R89.reuse, R92.reuse ;  /* 0x0000005939397223 */ /* 0x180fe2000001005c */
[----:B------:R-:W-:Y:S01]  /*14b0*/  FMUL.FTZ R48, R47, R74 ;  /* 0x0000004a2f307220 */ /* 0x000fe20000410000 */
[----:B------:R-:W-:Y:S01]  /*14c0*/  FFMA.FTZ R54, R54, R89, R92 ;  /* 0x0000005936367223 */ /* 0x000fe2000001005c */
[----:B------:R-:W-:Y:S01]  /*14d0*/  LOP3.LUT P6, RZ, R86, 0xff, RZ, 0xc0, !PT ;  /* 0x000000ff56ff7812 */ /* 0x000fe200078cc0ff */
[----:B------:R-:W-:Y:S01]  /*14e0*/  FMUL.FTZ R58, R40, UR15 ;  /* 0x0000000f283a7c20 */ /* 0x000fe20008410000 */
[----:B------:R-:W-:Y:S01]  /*14f0*/  LOP3.LUT P4, RZ, R87, 0xff, RZ, 0xc0, !PT ;  /* 0x000000ff57ff7812 */ /* 0x000fe2000788c0ff */
[----:B------:R-:W-:Y:S01]  /*1500*/  FADD.FTZ R42, R81, -R0 ;  /* 0x80000000512a7221 */ /* 0x000fe20000010000 */
[----:B------:R-:W-:-:S02]  /*1510*/  @P3 HADD2.F32 R43, -RZ, R49.H1_H1 ;  /* 0x30000031ff2b3230 */ /* 0x000fc40000004100 */
[----:B------:R-:W-:Y:S01]  /*1520*/  FADD.FTZ R76, R76, -R59 ;  /* 0x8000003b4c4c7221 */ /* 0x000fe20000010000 */
[----:B------:R-:W-:Y:S01]  /*1530*/  FADD.FTZ R78, R78, -R57 ;  /* 0x800000394e4e7221 */ /* 0x000fe20000010000 */
[----:B------:R-:W-:Y:S01]  /*1540*/  FMUL.FTZ R48, R48, UR15 ;  /* 0x0000000f30307c20 */ /* 0x000fe20008410000 */
[----:B------:R-:W-:Y:S01]  /*1550*/  FADD.FTZ R82, R83, -R54 ;  /* 0x8000003653527221 */ /* 0x000fe20000010000 */
[----:B------:R-:W-:Y:S02]  /*1560*/  HFMA2 R0, -RZ, RZ, 0, 0 ;  /* 0x00000000ff007431 */ /* 0x000fe400000001ff */
[----:B------:R-:W-:Y:S01]  /*1570*/  @P2 FMUL.FTZ R0, R41, R58 ;  /* 0x0000003a29002220 */ /* 0x000fe20000410000 */
[----:B------:R-:W-:Y:S01]  /*1580*/  MOV R54, RZ ;  /* 0x000000ff00367202 */ /* 0x000fe20000000f00 */
[----:B------:R-:W-:Y:S01]  /*1590*/  FMUL.FTZ R41, R73, R42 ;  /* 0x0000002a49297220 */ /* 0x000fe20000410000 */
[----:B------:R-:W-:Y:S01]  /*15a0*/  @P3 FMUL.FTZ R54, R43, R48 ;  /* 0x000000302b363220 */ /* 0x000fe20000410000 */
[C---:B------:R-:W-:Y:S01]  /*15b0*/  FMUL.FTZ R40, R73.reuse, R76 ;  /* 0x0000004c49287220 */ /* 0x040fe20000410000 */
[C---:B------:R-:W-:Y:S01]  /*15c0*/  FMUL.FTZ R42, R73.reuse, R78 ;  /* 0x0000004e492a7220 */ /* 0x040fe20000410000 */
[----:B------:R-:W-:Y:S01]  /*15d0*/  FMUL.FTZ R43, R73, R82 ;  /* 0x00000052492b7220 */ /* 0x000fe20000410000 */
[----:B------:R-:W-:-:S02]  /*15e0*/  @P5 HADD2.F32 R80, -RZ, R51.H0_H0 ;  /* 0x20000033ff505230 */ /* 0x000fc40000004100 */
[-C--:B------:R-:W-:Y:S01]  /*15f0*/  FMUL.FTZ R53, R41, R74.reuse ;  /* 0x0000004a29357220 */ /* 0x080fe20000410000 */
[----:B------:R-:W-:Y:S02]  /*1600*/  @P1 HADD2.F32 R59, -RZ, R51.H1_H1 ;  /* 0x30000033ff3b1230 */ /* 0x000fe40000004100 */
[-C--:B------:R-:W-:Y:S01]  /*1610*/  FMUL.FTZ R51, R40, R74.reuse ;  /* 0x0000004a28337220 */ /* 0x080fe20000410000 */
[-C--:B------:R-:W-:Y:S01]  /*1620*/  FMUL.FTZ R57, R42, R74.reuse ;  /* 0x0000004a2a397220 */ /* 0x080fe20000410000 */
[----:B------:R-:W-:Y:S01]  /*1630*/  FMUL.FTZ R74, R43, R74 ;  /* 0x0000004a2b4a7220 */ /* 0x000fe20000410000 */
[--C-:B------:R-:W-:Y:S02]  /*1640*/  @P6 HADD2.F32 R49, -RZ, R50.reuse.H0_H0 ;  /* 0x20000032ff316230 */ /* 0x100fe40000004100 */
[----:B------:R-:W-:Y:S01]  /*1650*/  FMUL.FTZ R51, R51, UR15 ;  /* 0x0000000f33337c20 */ /* 0x000fe20008410000 */
[----:B------:R-:W-:Y:S02]  /*1660*/  @P4 HADD2.F32 R50, -RZ, R50.H1_H1 ;  /* 0x30000032ff324230 */ /* 0x000fe40000004100 */
[----:B------:R-:W-:Y:S01]  /*1670*/  FMUL.FTZ R53, R53, UR15 ;  /* 0x0000000f35357c20 */ /* 0x000fe20008410000 */
[----:B------:R-:W-:Y:S01]  /*1680*/  FMUL.FTZ R57, R57, UR15 ;  /* 0x0000000f39397c20 */ /* 0x000fe20008410000 */
[----:B------:R-:W-:Y:S01]  /*1690*/  FMUL.FTZ R74, R74, UR15 ;  /* 0x0000000f4a4a7c20 */ /* 0x000fe20008410000 */
[----:B------:R-:W-:Y:S01]  /*16a0*/  CS2R R76, SRZ ;  /* 0x00000000004c7805 */ /* 0x000fe2000001ff00 */
[----:B------:R-:W-:Y:S01]  /*16b0*/  HFMA2 R78, -RZ, RZ, 0, 0 ;  /* 0x00000000ff4e7431 */ /* 0x000fe200000001ff */
[----:B------:R-:W-:Y:S01]  /*16c0*/  MOV R73, RZ ;  /* 0x000000ff00497202 */ /* 0x000fe20000000f00 */
[----:B------:R-:W-:Y:S01]  /*16d0*/  @P6 FMUL.FTZ R77, R49, R51 ;  /* 0x00000033314d6220 */ /* 0x000fe20000410000 */
[----:B------:R-:W-:Y:S01]  /*16e0*/  @P4 FMUL.FTZ R78, R50, R53 ;  /* 0x00000035324e4220 */ /* 0x000fe20000410000 */
[-C--:B------:R-:W-:Y:S01]  /*16f0*/  @P5 FMUL.FTZ R73, R80, R57.reuse ;  /* 0x0000003950495220 */ /* 0x080fe20000410000 */
        /* <DEDUP_REMOVED lines=18> */
.L_x_4671:
        /* <DEDUP_REMOVED lines=9> */
[----:B------:R-:W-:Y:S01]  /*18b0*/  LOP3.LUT P2, RZ, R82, 0xff, RZ, 0xc0, !PT ;  /* 0x000000ff52ff7812 */ /* 0x000fe2000784c0ff */
[----:B------:R-:W-:Y:S01]  /*18c0*/  FADD.FTZ R0, R55, -R0 ;  /* 0x8000000037007221 */ /* 0x000fe20000010000 */
[----:B------:R-:W-:Y:S01]  /*18d0*/  FADD.FTZ R80, R53, -R80 ;  /* 0x8000005035507221 */ /* 0x000fe20000010000 */
[----:B------:R-:W-:Y:S01]  /*18e0*/  FADD.FTZ R52, R52, -R77 ;  /* 0x8000004d34347221 */ /* 0x000fe20000010000 */
[----:B------:R-:W-:Y:S01]  /*18f0*/  LOP3.LUT P5, RZ, R84, 0xff, RZ, 0xc0, !PT ;  /* 0x000000ff54ff7812 */ /* 0x000fe200078ac0ff */
[C---:B-----5:R-:W-:Y:S01]  /*1900*/  FFMA.FTZ R53, R73.reuse, R0, R20 ;  /* 0x0000000049357223 */ /* 0x060fe20000010014 */
[----:B------:R-:W-:Y:S01]  /*1910*/  FFMA.FTZ R79, R73, R80, R21 ;  /* 0x00000050494f7223 */ /* 0x000fe20000010015 */
[----:B------:R-:W-:Y:S01]  /*1920*/  FFMA.FTZ R77, R75, R89, R92 ;  /* 0x000000594b4d7223 */ /* 0x000fe2000001005c */
[----:B------:R-:W-:Y:S01]  /*1930*/  FFMA.FTZ R75, R73, R52, R22 ;  /* 0x00000034494b7223 */ /* 0x000fe20000010016 */
[-C--:B------:R-:W-:Y:S01]  /*1940*/  FMUL.FTZ R53, R53, R74.reuse ;  /* 0x0000004a35357220 */ /* 0x080fe20000410000 */
[----:B------:R-:W-:Y:S01]  /*1950*/  FMUL.FTZ R79, R79, R74 ;  /* 0x0000004a4f4f7220 */ /* 0x000fe20000410000 */
[----:B------:R-:W-:-:S02]  /*1960*/  @P1 HADD2.F32 R0, -RZ, R48.H0_H0 ;  /* 0x20000030ff001230 */ /* 0x000fc40000004100 */
[----:B------:R-:W-:Y:S01]  /*1970*/  FMUL.FTZ R52, R75, R74 ;  /* 0x0000004a4b347220 */ /* 0x000fe20000410000 */
[----:B------:R-:W-:Y:S01]  /*1980*/  FMUL.FTZ R53, R53, UR15 ;  /* 0x0000000f35357c20 */ /* 0x000fe20008410000 */
[----:B------:R-:W-:Y:S02]  /*1990*/  @P2 HADD2.F32 R93, -RZ, R48.H1_H1 ;  /* 0x30000030ff5d2230 */ /* 0x000fe40000004100 */
[----:B------:R-:W-:Y:S01]  /*19a0*/  FMUL.FTZ R48, R79, UR15 ;  /* 0x0000000f4f307c20 */ /* 0x000fe20008410000 */
[----:B------:R-:W-:Y:S01]  /*19b0*/  FMUL.FTZ R79, R52, UR15 ;  /* 0x0000000f344f7c20 */ /* 0x000fe20008410000 */
[-C--:B------:R-:W-:Y:S01]  /*19c0*/  FMUL.FTZ R52, R36, R53.reuse ;  /* 0x0000003524347220 */ /* 0x080fe20000410000 */
[----:B------:R-:W-:Y:S02]  /*19d0*/  HFMA2 R55, -RZ, RZ, 0, 0 ;  /* 0x00000000ff377431 */ /* 0x000fe400000001ff */
[----:B------:R-:W-:Y:S01]  /*19e0*/  @P1 FMUL.FTZ R55, R0, R53 ;  /* 0x0000003500371220 */ /* 0x000fe20000410000 */
[----:B------:R-:W-:-:S02]  /*19f0*/  @P5 HADD2.F32 R80, -RZ, R49.H0_H0 ;  /* 0x20000031ff505230 */ /* 0x000fc40000004100 */
[----:B------:R-:W-:Y:S01]  /*1a00*/  FMUL.FTZ R53, R38, R79 ;  /* 0x0000004f26357220 */ /* 0x000fe20000410000 */
[----:B------:R-:W-:Y:S01]  /*1a10*/  LOP3.LUT P3, RZ, R85, 0xff, RZ, 0xc0, !PT ;  /* 0x000000ff55ff7812 */ /* 0x000fe2000786c0ff */
[-CC-:B------:R-:W-:Y:S01]  /*1a20*/  FFMA.FTZ R59, R59, R89.reuse, R92.reuse ;  /* 0x000000593b3b7223 */ /* 0x180fe2000001005c */
[----:B------:R-:W-:Y:S01]  /*1a30*/  FSEL R52, R52, RZ, P1 ;  /* 0x000000ff34347208 */ /* 0x000fe20000800000 */
[-CC-:B------:R-:W-:Y:S01]  /*1a40*/  FFMA.FTZ R56, R56, R89.reuse, R92.reuse ;  /* 0x0000005938387223 */ /* 0x180fe2000001005c */
[----:B------:R-:W-:Y:S01]  /*1a50*/  ISETP.GE.U32.AND P1, PT, R90, RZ, PT ;  /* 0x000000ff5a00720c */ /* 0x000fe20003f26070 */
[-CC-:B------:R-:W-:Y:S01]  /*1a60*/  FFMA.FTZ R57, R57, R89.reuse, R92.reuse ;  /* 0x0000005939397223 */ /* 0x180fe2000001005c */
[----:B------:R-:W-:Y:S02]  /*1a70*/  HFMA2 R75, -RZ, RZ, 0, 0 ;  /* 0x00000000ff4b7431 */ /* 0x000fe400000001ff */
        /* <DEDUP_REMOVED lines=9> */
[----:B------:R-:W-:Y:S01]  /*1b10*/  ISETP.GE.U32.AND.EX P1, PT, R91, 0x1000000, PT, P1 ;  /* 0x010000005b00780c */ /* 0x000fe20003f26110 */
[----:B------:R-:W-:Y:S01]  /*1b20*/  FADD.FTZ R79, R78, -R57 ;  /* 0x800000394e4f7221 */ /* 0x000fe20000010000 */
[----:B------:R-:W-:Y:S01]  /*1b30*/  FADD.FTZ R54, R83, -R54 ;  /* 0x8000003653367221 */ /* 0x000fe20000010000 */
[C---:B------:R-:W-:Y:S01]  /*1b40*/  FFMA.FTZ R57, R73.reuse, R58, R23 ;  /* 0x0000003a49397223 */ /* 0x040fe20000010017 */
[C---:B------:R-:W-:Y:S01]  /*1b50*/  FFMA.FTZ R59, R73.reuse, R59, R16 ;  /* 0x0000003b493b7223 */ /* 0x040fe20000010010 */
[C---:B------:R-:W-:Y:S01]  /*1b60*/  FFMA.FTZ R77, R73.reuse, R56, R17 ;  /* 0x00000038494d7223 */ /* 0x040fe20000010011 */
[C---:B------:R-:W-:Y:S01]  /*1b70*/  FFMA.FTZ R79, R73.reuse, R79, R18 ;  /* 0x0000004f494f7223 */ /* 0x040fe20000010012 */
[----:B------:R-:W-:Y:S01]  /*1b80*/  FFMA.FTZ R73, R73, R54, R19 ;  /* 0x0000003649497223 */ /* 0x000fe20000010013 */
[----:B------:R-:W-:-:S02]  /*1b90*/  @P3 HADD2.F32 R81, -RZ, R49.H1_H1 ;  /* 0x30000031ff513230 */ /* 0x000fc40000004100 */
[-C--:B------:R-:W-:Y:S01]  /*1ba0*/  FMUL.FTZ R57, R57, R74.reuse ;  /* 0x0000004a39397220 */ /* 0x080fe20000410000 */
[-C--:B------:R-:W-:Y:S01]  /*1bb0*/  FMUL.FTZ R59, R59, R74.reuse ;  /* 0x0000004a3b3b7220 */ /* 0x080fe20000410000 */
[-C--:B------:R-:W-:Y:S01]  /*1bc0*/  FMUL.FTZ R49, R77, R74.reuse ;  /* 0x0000004a4d317220 */ /* 0x080fe20000410000 */
[-C--:B------:R-:W-:Y:S01]  /*1bd0*/  FMUL.FTZ R79, R79, R74.reuse ;  /* 0x0000004a4f4f7220 */ /* 0x080fe20000410000 */
[----:B------:R-:W-:Y:S01]  /*1be0*/  FMUL.FTZ R74, R73, R74 ;  /* 0x0000004a494a7220 */ /* 0x000fe20000410000 */
[--C-:B------:R-:W-:Y:S02]  /*1bf0*/  @P6 HADD2.F32 R56, -RZ, R50.reuse.H0_H0 ;  /* 0x20000032ff386230 */ /* 0x100fe40000004100 */
[----:B------:R-:W-:Y:S01]  /*1c00*/  FMUL.FTZ R59, R59, UR15 ;  /* 0x0000000f3b3b7c20 */ /* 0x000fe20008410000 */
[----:B------:R-:W-:Y:S02]  /*1c10*/  @P4 HADD2.F32 R83, -RZ, R50.H1_H1 ;  /* 0x30000032ff534230 */ /* 0x000fe40000004100 */
[----:B------:R-:W-:Y:S01]  /*1c20*/  FMUL.FTZ R79, R79, UR15 ;  /* 0x0000000f4f4f7c20 */ /* 0x000fe20008410000 */
[----:B------:R-:W-:-:S02]  /*1c30*/  @P5 HADD2.F32 R50, -RZ, R51.H0_H0 ;  /* 0x20000033ff325230 */ /* 0x000fc40000004100 */
[----:B------:R-:W-:Y:S01]  /*1c40*/  FMUL.FTZ R74, R74, UR15 ;  /* 0x0000000f4a4a7c20 */ /* 0x000fe20008410000 */
[----:B------:R-:W-:Y:S02]  /*1c50*/  @P1 HADD2.F32 R51, -RZ, R51.H1_H1 ;  /* 0x30000033ff331230 */ /* 0x000fe40000004100 */
[----:B------:R-:W-:Y:S01]  /*1c60*/  FMUL.FTZ R58, R57, UR15 ;  /* 0x0000000f393a7c20 */ /* 0x000fe20008410000 */
[----:B------:R-:W-:Y:S01]  /*1c70*/  CS2R R76, SRZ ;  /* 0x00000000004c7805 */ /* 0x000fe2000001ff00 */
[----:B------:R-:W-:Y:S01]  /*1c80*/  FMUL.FTZ R80, R49, UR15 ;  /* 0x0000000f31507c20 */ /* 0x000fe20008410000 */
[----:B------:R-:W-:Y:S01]  /*1c90*/  MOV R0, RZ ;  /* 0x000000ff00007202 */ /* 0x000fe20000000f00 */
[----:B------:R-:W-:Y:S01]  /*1ca0*/  @P6 FMUL.FTZ R77, R56, R59 ;  /* 0x0000003b384d6220 */ /* 0x000fe20000410000 */
[----:B------:R-:W-:Y:S01]  /*1cb0*/  MOV R73, RZ ;  /* 0x000000ff00497202 */ /* 0x000fe20000000f00 */
[----:B------:R-:W-:Y:S01]  /*1cc0*/  @P2 FMUL.FTZ R0, R93, R48 ;  /* 0x000000305d002220 */ /* 0x000fe20000410000 */
[-C--:B------:R-:W-:Y:S01]  /*1cd0*/  @P5 FMUL.FTZ R73, R50, R79.reuse ;  /* 0x0000004f32495220 */ /* 0x080fe20000410000 */
[----:B------:R-:W-:Y:S01]  /*1ce0*/  @P1 FMUL.FTZ R76, R51, R74 ;  /* 0x0000004a334c1220 */ /* 0x000fe20000410000 */
        /* <DEDUP_REMOVED lines=8> */
[----:B------:R-:W-:Y:S01]  /*1d70*/  FSEL R58, R56, RZ, P5 ;  /* 0x000000ff383a7208 */ /* 0x000fe20002800000 */
[----:B------:R-:W-:Y:S01]  /*1d80*/  HFMA2 R78, -RZ, RZ, 0, 0 ;  /* 0x00000000ff4e7431 */ /* 0x000fe200000001ff */
[----:B------:R-:W-:Y:S01]  /*1d90*/  FSEL R50, R50, RZ, P6 ;  /* 0x000000ff32327208 */ /* 0x000fe20003000000 */
[----:B------:R-:W-:Y:S01]  /*1da0*/  @P4 FMUL.FTZ R78, R83, R80 ;  /* 0x00000050534e4220 */ /* 0x000fe20000410000 */
        /* <DEDUP_REMOVED lines=9> */
.L_x_4674:
        /* <DEDUP_REMOVED lines=8> */
[----:B-----5:R-:W-:Y:S01]  /*1ec0*/  FFMA.FTZ R44, R73, R42, R20 ;  /* 0x0000002a492c7223 */ /* 0x020fe20000010014 */
[----:B------:R-:W-:Y:S01]  /*1ed0*/  FFMA.FTZ R41, R75, R89, R92 ;  /* 0x000000594b297223 */ /* 0x000fe2000001005c */
[----:B------:R-:W-:Y:S01]  /*1ee0*/  FFMA.FTZ R46, R73, R77, R22 ;  /* 0x0000004d492e7223 */ /* 0x000fe20000010016 */
[----:B------:R-:W-:Y:S01]  /*1ef0*/  LOP3.LUT P3, RZ, R85, 0xff, RZ, 0xc0, !PT ;  /* 0x000000ff55ff7812 */ /* 0x000fe2000786c0ff */
[-C--:B------:R-:W-:Y:S01]  /*1f00*/  FMUL.FTZ R42, R44, R74.reuse ;  /* 0x0000004a2c2a7220 */ /* 0x080fe20000410000 */
[----:B------:R-:W-:Y:S01]  /*1f10*/  FADD.FTZ R40, R53, -R40 ;  /* 0x8000002835287221 */ /* 0x000fe20000010000 */
[----:B------:R-:W-:Y:S01]  /*1f20*/  FMUL.FTZ R45, R46, R74 ;  /* 0x0000004a2e2d7220 */ /* 0x000fe20000410000 */
[----:B------:R-:W-:Y:S01]  /*1f30*/  FFMA.FTZ R0, R56, R89, R92 ;  /* 0x0000005938007223 */ /* 0x000fe2000001005c */
[----:B------:R-:W-:Y:S01]  /*1f40*/  FMUL.FTZ R43, R42, UR15 ;  /* 0x0000000f2a2b7c20 */ /* 0x000fe20008410000 */
[----:B------:R-:W-:-:S02]  /*1f50*/  @P1 HADD2.F32 R42, -RZ, R48.H0_H0 ;  /* 0x20000030ff2a1230 */ /* 0x000fc40000004100 */
        /* <DEDUP_REMOVED lines=11> */
[C---:B------:R-:W-:Y:S01]  /*2010*/  FFMA.FTZ R45, R73.reuse, R40, R21 ;  /* 0x00000028492d7223 */ /* 0x040fe20000010015 */
[----:B------:R-:W-:Y:S01]  /*2020*/  FFMA.FTZ R47, R73, R58, R23 ;  /* 0x0000003a492f7223 */ /* 0x000fe20000010017 */
        /* <DEDUP_REMOVED lines=21> */
[----:B------:R-:W-:Y:S01]  /*2180*/  FFMA.FTZ R41, R73, R42, R17 ;  /* 0x0000002a49297223 */ /* 0x000fe20000010011 */
[----:B------:R-:W-:Y:S01]  /*2190*/  @P3 FMUL.FTZ R54, R43, R48 ;  /* 0x000000302b363220 */ /* 0x000fe20000410000 */
[C---:B------:R-:W-:Y:S01]  /*21a0*/  FFMA.FTZ R40, R73.reuse, R59, R16 ;  /* 0x0000003b49287223 */ /* 0x040fe20000010010 */
[C---:B------:R-:W-:Y:S01]  /*21b0*/  FFMA.FTZ R42, R73.reuse, R57, R18 ;  /* 0x00000039492a7223 */ /* 0x040fe20000010012 */
[----:B------:R-:W-:Y:S01]  /*21c0*/  FFMA.FTZ R43, R73, R76, R19 ;  /* 0x0000004c492b7223 */ /* 0x000fe20000010013 */
        /* <DEDUP_REMOVED lines=34> */
[----:B------:R-:W-:-:S07]  /*23f0*/  F2FP.F16.F32.PACK_AB R48, R53, R52 ;  /* 0x000000343530723e */ /* 0x000fce00000000ff */
.L_x_4673:
        /* <DEDUP_REMOVED lines=22> */
.L_x_4669:
        /* <DEDUP_REMOVED lines=24> */
.L_x_4668:
[----:B------:R-:W-:Y:S05]  /*26e0*/  BSYNC B0 ;  /* 0x0000000000007941 */ /* 0x000fea0003800000 */
.L_x_4667:
        /* <DEDUP_REMOVED lines=87> */
.L_x_4670:
        /* <DEDUP_REMOVED lines=8> */
.L_x_4677:
[----:B------:R-:W-:Y:S05]  /*2ce0*/  BSYNC B2 ;  /* 0x0000000000027941 */ /* 0x000fea0003800000 */
.L_x_4676:
        /* <DEDUP_REMOVED lines=8> */
.L_x_4678:
[----:B------:R-:W-:Y:S01]  /*2d70*/  HFMA2 R93, -RZ, RZ, 0, 1.1920928955078125e-07 ;  /* 0x00000002ff5d7431 */ /* 0x000fe200000001ff */
[----:B------:R-:W-:Y:S02]  /*2d80*/  MOV R48, R50 ;  /* 0x0000003200307202 */ /* 0x000fe40000000f00 */
[----:B------:R-:W-:-:S03]  /*2d90*/  MOV R50, R49 ;  /* 0x0000003100327202 */ /* 0x000fc60000000f00 */
[----:B------:R-:W-:-:S07]  /*2da0*/  FADD.FTZ R51, R51, R48 ;  /* 0x0000003033337221 */ /* 0x000fce0000010000 */
[----:B------:R-:W-:Y:S05]  /*2db0*/  WARPSYNC.COLLECTIVE R89, `(.L_x_4679) ;  /* 0x0000000059087348 */ /* 0x000fea0003c00000 */
[----:B------:R0:W1:Y:S02]  /*2dc0*/  SHFL.BFLY P3, R50, R50, R93, R92 ;  /* 0x0c00005d32327389 */ /* 0x000064000006005c */
[----:B01----:R-:W-:Y:S05]  /*2dd0*/  ENDCOLLECTIVE ;  /* 0x000000000000791b */ /* 0x003fea0003800000 */
.L_x_4679:
[----:B------:R-:W-:Y:S02]  /*2de0*/  MOV R48, R50 ;  /* 0x0000003200307202 */ /* 0x000fe40000000f00 */
[----:B------:R-:W-:-:S03]  /*2df0*/  MOV R50, R51 ;  /* 0x0000003300327202 */ /* 0x000fc60000000f00 */
[----:B------:R-:W-:-:S07]  /*2e00*/  FADD.FTZ R48, R49, R48 ;  /* 0x0000003031307221 */ /* 0x000fce0000010000 */
[----:B------:R-:W-:Y:S05]  /*2e10*/  WARPSYNC.COLLECTIVE R89, `(.L_x_4680) ;  /* 0x0000000059087348 */ /* 0x000fea0003c00000 */
[----:B------:R0:W1:Y:S02]  /*2e20*/  SHFL.BFLY P3, R50, R50, R93, R92 ;  /* 0x0c00005d32327389 */ /* 0x000064000006005c */
[----:B01----:R-:W-:Y:S05]  /*2e30*/  ENDCOLLECTIVE ;  /* 0x000000000000791b */ /* 0x003fea0003800000 */
.L_x_4680:
[----:B------:R-:W-:Y:S02]  /*2e40*/  HFMA2 R93, -RZ, RZ, 0, 2.384185791015625e-07 ;  /* 0x00000004ff5d7431 */ /* 0x000fe400000001ff */
[----:B------:R-:W-:Y:S01]  /*2e50*/  FADD.FTZ R51, R51, R50 ;  /* 0x0000003233337221 */ /* 0x000fe20000010000 */
[----:B------:R-:W-:-:S07]  /*2e60*/  MOV R50, R48 ;  /* 0x0000003000327202 */ /* 0x000fce0000000f00 */
[----:B------:R-:W-:Y:S05]  /*2e70*/  WARPSYNC.COLLECTIVE R89, `(.L_x_4681) ;  /* 0x0000000059087348 */ /* 0x000fea0003c00000 */
[----:B------:R0:W1:Y:S02]  /*2e80*/  SHFL.BFLY P3, R50, R50, R93, R92 ;  /* 0x0c00005d32327389 */ /* 0x000064000006005c */
[----:B01----:R-:W-:Y:S05]  /*2e90*/  ENDCOLLECTIVE ;  /* 0x000000000000791b */ /* 0x003fea0003800000 */
.L_x_4681:
[----:B------:R-:W-:Y:S02]  /*2ea0*/  MOV R49, R50 ;  /* 0x0000003200317202 */ /* 0x000fe40000000f00 */
[----:B------:R-:W-:-:S03]  /*2eb0*/  MOV R50, R51 ;  /* 0x0000003300327202 */ /* 0x000fc60000000f00 */
[----:B------:R-:W-:-:S07]  /*2ec0*/  FADD.FTZ R48, R48, R49 ;  /* 0x0000003130307221 */ /* 0x000fce0000010000 */
[----:B------:R-:W-:Y:S05]  /*2ed0*/  WARPSYNC.COLLECTIVE R89, `(.L_x_4682) ;  /* 0x0000000059087348 */ /* 0x000fea0003c00000 */
[----:B------:R0:W1:Y:S02]  /*2ee0*/  SHFL.BFLY P3, R50, R50, R93, R92 ;  /* 0x0c00005d32327389 */ /* 0x000064000006005c */
[----:B01----:R-:W-:Y:S05]  /*2ef0*/  ENDCOLLECTIVE ;  /* 0x000000000000791b */ /* 0x003fea0003800000 */
.L_x_4682:
[----:B------:R-:W-:Y:S02]  /*2f00*/  HFMA2 R93, -RZ, RZ, 0, 4.76837158203125e-07 ;  /* 0x00000008ff5d7431 */ /* 0x000fe400000001ff */
[----:B------:R-:W-:Y:S01]  /*2f10*/  FADD.FTZ R49, R51, R50 ;  /* 0x0000003233317221 */ /* 0x000fe20000010000 */
[----:B------:R-:W-:-:S07]  /*2f20*/  MOV R50, R48 ;  /* 0x0000003000327202 */ /* 0x000fce0000000f00 */
[----:B------:R-:W-:Y:S05]  /*2f30*/  WARPSYNC.COLLECTIVE R89, `(.L_x_4683) ;  /* 0x0000000059087348 */ /* 0x000fea0003c00000 */
[----:B------:R0:W1:Y:S02]  /*2f40*/  SHFL.BFLY P3, R50, R50, R93, R92 ;  /* 0x0c00005d32327389 */ /* 0x000064000006005c */
[----:B01----:R-:W-:Y:S05]  /*2f50*/  ENDCOLLECTIVE ;  /* 0x000000000000791b */ /* 0x003fea0003800000 */
.L_x_4683:
[----:B------:R-:W-:Y:S01]  /*2f60*/  FADD.FTZ R48, R48, R50 ;  /* 0x0000003230307221 */ /* 0x000fe20000010000 */
[----:B------:R-:W-:-:S07]  /*2f70*/  MOV R50, R49 ;  /* 0x0000003100327202 */ /* 0x000fce0000000f00 */
[----:B------:R-:W-:Y:S05]  /*2f80*/  WARPSYNC.COLLECTIVE R89, `(.L_x_4684) ;  /* 0x0000000059087348 */ /* 0x000fea0003c00000 */
[----:B------:R0:W1:Y:S02]  /*2f90*/  SHFL.BFLY P3, R50, R50, R93, R92 ;  /* 0x0c00005d32327389 */ /* 0x000064000006005c */
[----:B01----:R-:W-:Y:S05]  /*2fa0*/  ENDCOLLECTIVE ;  /* 0x000000000000791b */ /* 0x003fea0003800000 */
.L_x_4684:
[----:B------:R-:W-:Y:S02]  /*2fb0*/  HFMA2 R93, -RZ, RZ, 0, 9.5367431640625e-07 ;  /* 0x00000010ff5d7431 */ /* 0x000fe400000001ff */
[----:B------:R-:W-:Y:S01]  /*2fc0*/  FADD.FTZ R49, R49, R50 ;  /* 0x0000003231317221 */ /* 0x000fe20000010000 */
[----:B------:R-:W-:-:S07]  /*2fd0*/  MOV R50, R48 ;  /* 0x0000003000327202 */ /* 0x000fce0000000f00 */
[----:B------:R-:W-:Y:S05]  /*2fe0*/  WARPSYNC.COLLECTIVE R89, `(.L_x_4685) ;  /* 0x0000000059087348 */ /* 0x000fea0003c00000 */
[----:B------:R0:W1:Y:S02]  /*2ff0*/  SHFL.BFLY P3, R50, R50, R93, R92 ;  /* 0x0c00005d32327389 */ /* 0x000064000006005c */
[----:B01----:R-:W-:Y:S05]  /*3000*/  ENDCOLLECTIVE ;  /* 0x000000000000791b */ /* 0x003fea0003800000 */
.L_x_4685:
[----:B------:R-:W-:Y:S02]  /*3010*/  MOV R51, R50 ;  /* 0x0000003200337202 */ /* 0x000fe40000000f00 */
[----:B------:R-:W-:-:S07]  /*3020*/  MOV R50, R49 ;  /* 0x0000003100327202 */ /* 0x000fce0000000f00 */
[----:B------:R-:W-:Y:S05]  /*3030*/  WARPSYNC.COLLECTIVE R89, `(.L_x_4686) ;  /* 0x0000000059087348 */ /* 0x000fea0003c00000 */
[----:B------:R0:W1:Y:S02]  /*3040*/  SHFL.BFLY P3, R50, R50, R93, R92 ;  /* 0x0c00005d32327389 */ /* 0x000064000006005c */
[----:B01----:R-:W-:Y:S05]  /*3050*/  ENDCOLLECTIVE ;  /* 0x000000000000791b */ /* 0x003fea0003800000 */
.L_x_4686:
[----:B------:R-:W-:Y:S05]  /*3060*/  BRA `(.L_x_4687) ;  /* 0xffffffd800cc7947 */ /* 0x000fea000383ffff */
.L_x_4688:
        /* <DEDUP_REMOVED lines=9> */
.L_x_6491:


//--------------------- .text._ZN10layer_norm22ln_bwd_finalize_kernelINS_22Kernel_traits_finalizeILj256Ef6__halffS2_fjLb1ELj1024ELj4ENS_18Kernel_traits_baseILj256EfS2_fS2_fjLj1024EEEEELb1ELb0EEEvNS_9BwdParamsE --------------------------
	.section	.text._ZN10layer_norm22ln_bwd_finalize_kernelINS_22Kernel_traits_finalizeILj256Ef6__halffS2_fjLb1ELj1024ELj4ENS_18Kernel_traits_baseILj256EfS2_fS2_fjLj1024EEEEELb1ELb0EEEvNS_9BwdParamsE,"ax",@progbits
	.align	128
        .global         _ZN10layer_norm22ln_bwd_finalize_kernelINS_22Kernel_traits_finalizeILj256Ef6__halffS2_fjLb1ELj1024ELj4ENS_18Kernel_traits_baseILj256EfS2_fS2_fjLj1024EEEEELb1ELb0EEEvNS_9BwdParamsE
        .type           _ZN10layer_norm22ln_bwd_finalize_kernelINS_22Kernel_traits_finalizeILj256Ef6__halffS2_fjLb1ELj1024ELj4ENS_18Kernel_traits_baseILj256EfS2_fS2_fjLj1024EEEEELb1ELb0EEEvNS_9BwdParamsE,@function
        .size           _ZN10layer_norm22ln_bwd_finalize_kernelINS_22Kernel_traits_finalizeILj256Ef6__halffS2_fjLb1ELj1024ELj4ENS_18Kernel_traits_baseILj256EfS2_fS2_fjLj1024EEEEELb1ELb0EEEvNS_9BwdParamsE,(.L_x_6492 - _ZN10layer_norm22ln_bwd_finalize_kernelINS_22Kernel_traits_finalizeILj256Ef6__halffS2_fjLb1ELj1024ELj4ENS_18Kernel_traits_baseILj256EfS2_fS2_fjLj1024EEEEELb1ELb0EEEvNS_9BwdParamsE)
        .other          _ZN10layer_norm22ln_bwd_finalize_kernelINS_22Kernel_traits_finalizeILj256Ef6__halffS2_fjLb1ELj1024ELj4ENS_18Kernel_traits_baseILj256EfS2_fS2_fjLj1024EEEEELb1ELb0EEEvNS_9BwdParamsE,@"STO_CUDA_ENTRY STV_DEFAULT"
_ZN10layer_norm22ln_bwd_finalize_kernelINS_22Kernel_traits_finalizeILj256Ef6__halffS2_fjLb1ELj1024ELj4ENS_18Kernel_traits_baseILj256EfS2_fS2_fjLj1024EEEEELb1ELb0EEEvNS_9BwdParamsE:
.text._ZN10layer_norm22ln_bwd_finalize_kernelINS_22Kernel_traits_finalizeILj256Ef6__halffS2_fjLb1ELj1024ELj4ENS_18Kernel_traits_baseILj256EfS2_fS2_fjLj1024EEEEELb1ELb0EEEvNS_9BwdParamsE:
        /* <DEDUP_REMOVED lines=60> */
.L_x_4693:
        /* <DEDUP_REMOVED lines=87> */
.L_x_4692:
[----:B------:R-:W-:Y:S05]  /*0930*/  BSYNC.RECONVERGENT B1 ;  /* 0x0000000000017941 */ /* 0x000fea0003800200 */
.L_x_4691:
        /* <DEDUP_REMOVED lines=49> */
.L_x_4695:
[----:B------:R-:W-:Y:S05]  /*0c50*/  BSYNC.RECONVERGENT B1 ;  /* 0x0000000000017941 */ /* 0x000fea0003800200 */
.L_x_4694:
        /* <DEDUP_REMOVED lines=29> */
.L_x_4697:
[----:B------:R-:W-:Y:S05]  /*0e30*/  BSYNC.RECONVERGENT B1 ;  /* 0x0000000000017941 */ /* 0x000fea0003800200 */
.L_x_4696:
        /* <DEDUP_REMOVED lines=14> */
.L_x_4690:
[----:B------:R-:W-:Y:S05]  /*0f20*/  BSYNC.RECONVERGENT B0 ;  /* 0x0000000000007941 */ /* 0x000fea0003800200 */
.L_x_4689:
        /* <DEDUP_REMOVED lines=72> */
.L_x_4698:
        /* <DEDUP_REMOVED lines=13> */
.L_x_6492:


//--------------------- .text._ZN10layer_norm13ln_bwd_kernelINS_13Kernel_traitsIf6__halffS2_fjLj256ELj1ELj4ELj1ELj16ENS_18Kernel_traits_baseILj256EfS2_fS2_fjLj128EEEEELb1ELb1ELb1ELb0EEEvNS_9BwdParamsE --------------------------
	.section	.text._ZN10layer_norm13ln_bwd_kernelINS_13Kernel_traitsIf6__halffS2_fjLj256ELj1ELj4ELj1ELj16ENS_18Kernel_traits_baseILj256EfS2_fS2_fjLj128EEEEELb1ELb1ELb1ELb0EEEvNS_9BwdParamsE,"ax",@progbits
	.align	128
        .global         _ZN10layer_norm13ln_bwd_kernelINS_13Kernel_traitsIf6__halffS2_fjLj256ELj1ELj4ELj1ELj16ENS_18Kernel_traits_baseILj256EfS2_fS2_fjLj128EEEEELb1ELb1ELb1ELb0EEEvNS_9BwdParamsE
        .type           _ZN10layer_norm13ln_bwd_kernelINS_13Kernel_traitsIf6__halffS2_fjLj256ELj1ELj4ELj1ELj16ENS_18Kernel_traits_baseILj256EfS2_fS2_fjLj128EEEEELb1ELb1ELb1ELb0EEEvNS_9BwdParamsE,@function
        .size           _ZN10layer_norm13ln_bwd_kernelINS_13Kernel_traitsIf6__halffS2_fjLj256ELj1ELj4ELj1ELj16ENS_18Kernel_traits_baseILj256EfS2_fS2_fjLj128EEEEELb1ELb1ELb1ELb0EEEvNS_9BwdParamsE,(.L_x_6493 - _ZN10layer_norm13ln_bwd_kernelINS_13Kernel_traitsIf6__halffS2_fjLj256ELj1ELj4ELj1ELj16ENS_18Kernel_traits_baseILj256EfS2_fS2_fjLj128EEEEELb1ELb1ELb1ELb0EEEvNS_9BwdParamsE)
        .other          _ZN10layer_norm13ln_bwd_kernelINS_13Kernel_traitsIf6__halffS2_fjLj256ELj1ELj4ELj1ELj16ENS_18Kernel_traits_baseILj256EfS2_fS2_fjLj128EEEEELb1ELb1ELb1ELb0EEEvNS_9BwdParamsE,@"STO_CUDA_ENTRY STV_DEFAULT"
_ZN10layer_norm13ln_bwd_kernelINS_13Kernel_traitsIf6__halffS2_fjLj256ELj1ELj4ELj1ELj16ENS_18Kernel_traits_baseILj256EfS2_fS2_fjLj128EEEEELb1ELb1ELb1ELb0EEEvNS_9BwdParamsE:
.text._ZN10layer_norm13ln_bwd_kernelINS_13Kernel_traitsIf6__halffS2_fjLj256ELj1ELj4ELj1ELj16ENS_18Kernel_traits_baseILj256EfS2_fS2_fjLj128EEEEELb1ELb1ELb1ELb0EEEvNS_9BwdParamsE:
        /* <DEDUP_REMOVED lines=46> */
.L_x_4754:
        /* <DEDUP_REMOVED lines=36> */
[----:B------:R-:W-:Y:S01]  /*0520*/  LEA R96, P0, R66, UR12, 0x3 ;  /* 0x0000000c42607c11 */ /* 0x000fe2000f8018ff */
[----:B------:R2:W3:Y:S01]  /*0530*/  LDG.E R90, desc[UR6][R64.64] ;  /* 0x00000006405a7981 */ /* 0x0004e2000c1e1900 */
[----:B------:R-:W-:-:S04]  /*0540*/  SHF.R.S32.HI R72, RZ, 0x1f, R3 ;  /* 0x0000001fff487819 */ /* 0x000fc80000011403 */
[----:B------:R-:W-:-:S04]  /*0550*/  LEA.HI R3, R72, R3, RZ, 0x3 ;  /* 0x0000000348037211 */ /* 0x000fc800078f18ff */
[----:B------:R-:W-:Y:S02]  /*0560*/  LEA.HI.SX32 R3, R3, R0, 0x1d ;  /* 0x0000000003037211 */ /* 0x000fe400078feaff */
[----:B------:R-:W-:-:S03]  /*0570*/  LEA.HI.X R97, R66, UR13, R67, 0x3, P0 ;  /* 0x0000000d42617c11 */ /* 0x000fc600080f1c43 */
[----:B0-----:R-:W-:-:S03]  /*0580*/  IMAD.WIDE.U32 R84, R3, 0x10, R84 ;  /* 0x0000001003547825 */ /* 0x001fc600078e0054 */
[----:B------:R-:W4:Y:S04]  /*0590*/  LDG.E.64 R96, desc[UR6][R96.64] ;  /* 0x0000000660607981 */ /* 0x000f28000c1e1b00 */
[----:B------:R-:W4:Y:S01]  /*05a0*/  LDG.E.128 R84, desc[UR6][R84.64] ;  /* 0x0000000654547981 */ /* 0x000f22000c1e1d00 */
[----:B-1----:R-:W-:-:S05]  /*05b0*/  IMAD.WIDE.U32 R88, R69, 0x20, R88 ;  /* 0x0000002045587825 */ /* 0x002fca00078e0058 */
[----:B------:R-:W4:Y:S04]  /*05c0*/  LDG.E.128 R72, desc[UR6][R88.64] ;  /* 0x0000000658487981 */ /* 0x000f28000c1e1d00 */
[----:B------:R-:W4:Y:S01]  /*05d0*/  LDG.E.128 R80, desc[UR6][R88.64+0x10] ;  /* 0x0000100658507981 */ /* 0x000f22000c1e1d00 */
[----:B------:R-:W-:-:S04]  /*05e0*/  ISETP.NE.U32.AND P0, PT, RZ, UR8, PT ;  /* 0x00000008ff007c0c */ /* 0x000fc8000bf05070 */
[----:B------:R-:W-:-:S13]  /*05f0*/  ISETP.NE.AND.EX P0, PT, RZ, UR9, PT, P0 ;  /* 0x00000009ff007c0c */ /* 0x000fda000bf05300 */
[----:B--2---:R-:W0:Y:S02]  /*0600*/  @P0 LDC.64 R64, c[0x0][0x438] ;  /* 0x00010e00ff400b82 */ /* 0x004e240000000a00 */
[----:B0-----:R-:W-:-:S05]  /*0610*/  @P0 IMAD.WIDE.U32 R64, R69, 0x20, R64 ;  /* 0x0000002045400825 */ /* 0x001fca00078e0040 */
[----:B------:R-:W5:Y:S04]  /*0620*/  @P0 LDG.E.128 R8, desc[UR6][R64.64] ;  /* 0x0000000640080981 */ /* 0x000f68000c1e1d00 */
[----:B------:R4:W5:Y:S01]  /*0630*/  @P0 LDG.E.128 R4, desc[UR6][R64.64+0x10] ;  /* 0x0000100640040981 */ /* 0x000962000c1e1d00 */
[----:B------:R-:W-:-:S04]  /*0640*/  ISETP.NE.AND P0, PT, RZ, UR10, PT ;  /* 0x0000000aff007c0c */ /* 0x000fc8000bf05270 */
[----:B---3--:R-:W-:Y:S02]  /*0650*/  FSEL R3, R90, RZ, !P0 ;  /* 0x000000ff5a037208 */ /* 0x008fe40004000000 */
[C-C-:B----4-:R-:W-:Y:S01]  /*0660*/  SHF.R.U64 R64, R96.reuse, 0x8, R97.reuse ;  /* 0x0000000860407819 */ /* 0x150fe20000001261 */
[----:B------:R-:W-:Y:S01]  /*0670*/  HADD2.F32 R65, -RZ, R84.H0_H0 ;  /* 0x20000054ff417230 */ /* 0x000fe20000004100 */
[----:B------:R-:W-:Y:S01]  /*0680*/  SHF.R.U64 R88, R96, 0x10, R97 ;  /* 0x0000001060587819 */ /* 0x000fe20000001261 */
[--C-:B------:R-:W-:Y:S02]  /*0690*/  HADD2.F32 R101, -RZ, R87.reuse.H0_H0 ;  /* 0x20000057ff657230 */ /* 0x100fe40000004100 */
[--C-:B------:R-:W-:Y:S01]  /*06a0*/  FADD.FTZ R67, R72, -R3.reuse ;  /* 0x8000000348437221 */ /* 0x100fe20000010000 */
[--C-:B------:R-:W-:Y:S01]  /*06b0*/  FADD.FTZ R69, R73, -R3.reuse ;  /* 0x8000000349457221 */ /* 0x100fe20000010000 */
[----:B------:R-:W-:Y:S01]  /*06c0*/  FADD.FTZ R95, R74, -R3 ;  /* 0x800000034a5f7221 */ /* 0x000fe20000010000 */
[----:B------:R-:W-:-:S02]  /*06d0*/  HADD2.F32 R74, -RZ, R87.H1_H1 ;  /* 0x30000057ff4a7230 */ /* 0x000fc40000004100 */
[--C-:B------:R-:W-:Y:S01]  /*06e0*/  FADD.FTZ R75, R75, -R3.reuse ;  /* 0x800000034b4b7221 */ /* 0x100fe20000010000 */
[--C-:B------:R-:W-:Y:S01]  /*06f0*/  FADD.FTZ R93, R80, -R3.reuse ;  /* 0x80000003505d7221 */ /* 0x100fe20000010000 */
[--C-:B------:R-:W-:Y:S01]  /*0700*/  FADD.FTZ R89, R81, -R3.reuse ;  /* 0x8000000351597221 */ /* 0x100fe20000010000 */
[--C-:B------:R-:W-:Y:S01]  /*0710*/  FADD.FTZ R91, R82, -R3.reuse ;  /* 0x80000003525b7221 */ /* 0x100fe20000010000 */
[----:B------:R-:W-:Y:S01]  /*0720*/  FADD.FTZ R103, R83, -R3 ;  /* 0x8000000353677221 */ /* 0x000fe20000010000 */
[----:B------:R-:W-:Y:S01]  /*0730*/  HADD2.F32 R84, -RZ, R84.H1_H1 ;  /* 0x30000054ff547230 */ /* 0x000fe20000004100 */
[C---:B------:R-:W-:Y:S01]  /*0740*/  SHF.R.U64 R87, R96.reuse, 0x18, R97 ;  /* 0x0000001860577819 */ /* 0x040fe20000001261 */
[--C-:B------:R-:W-:Y:S01]  /*0750*/  HADD2.F32 R81, -RZ, R86.reuse.H0_H0 ;  /* 0x20000056ff517230 */ /* 0x100fe20000004100 */
[----:B------:R-:W-:Y:S01]  /*0760*/  PRMT R72, R96, 0x7610, R72 ;  /* 0x0000761060487816 */ /* 0x000fe20000000048 */
[----:B------:R-:W-:Y:S02]  /*0770*/  HADD2.F32 R80, -RZ, R86.H1_H1 ;  /* 0x30000056ff507230 */ /* 0x000fe40000004100 */
[C---:B------:R-:W-:Y:S01]  /*0780*/  FMUL.FTZ R3, R70.reuse, R67 ;  /* 0x0000004346037220 */ /* 0x040fe20000410000 */
[----:B------:R-:W-:Y:S01]  /*0790*/  FMUL.FTZ R96, R70, R69 ;  /* 0x0000004546607220 */ /* 0x000fe20000410000 */
[----:B------:R-:W-:Y:S01]  /*07a0*/  FMUL.FTZ R86, R48, R65 ;  /* 0x0000004130567220 */ /* 0x000fe20000410000 */
[----:B------:R-:W-:-:S02]  /*07b0*/  HADD2.F32 R83, -RZ, R85.H0_H0 ;  /* 0x20000055ff537230 */ /* 0x000fc40000004100 */
[----:B------:R-:W-:Y:S01]  /*07c0*/  FMUL.FTZ R95, R70, R95 ;  /* 0x0000005f465f7220 */ /* 0x000fe20000410000 */
        /* <DEDUP_REMOVED lines=8> */
[C---:B------:R-:W-:Y:S01]  /*0850*/  FMUL.FTZ R92, R70.reuse, R89 ;  /* 0x00000059465c7220 */ /* 0x040fe20000410000 */
[----:B------:R-:W-:Y:S01]  /*0860*/  FMUL.FTZ R94, R70, R75 ;  /* 0x0000004b465e7220 */ /* 0x000fe20000410000 */
[----:B------:R-:W-:Y:S01]  /*0870*/  PRMT R89, R64, 0x7610, R89 ;  /* 0x0000761040597816 */ /* 0x000fe20000000059 */
        /* <DEDUP_REMOVED lines=36> */
[----:B------:R-:W-:Y:S01]  /*0ac0*/  FADD.FTZ R100, R65, R74 ;  /* 0x0000004a41647221 */ /* 0x000fe20000010000 */
[----:B------:R-:W-:Y:S01]  /*0ad0*/  FFMA.FTZ R102, R90, R74, R67 ;  /* 0x0000004a5a667223 */ /* 0x000fe20000010043 */
[----:B------:R-:W-:Y:S06]  /*0ae0*/  BRA `(.L_x_4703) ;  /* 0x00000000009c7947 */ /* 0x000fec0003800000 */
.L_x_4702:
        /* <DEDUP_REMOVED lines=18> */
[----:B------:R-:W0:Y:S08]  /*0c10*/  @P0 LDC R72, c[0x0][0x388] ;  /* 0x0000e200ff480b82 */ /* 0x000e300000000800 */
[----:B------:R-:W1:Y:S01]  /*0c20*/  @P0 LDC.64 R66, c[0x0][0x438] ;  /* 0x00010e00ff420b82 */ /* 0x000e620000000a00 */
[----:B0-----:R-:W-:Y:S02]  /*0c30*/  @P0 IMAD R64, R71, R72, RZ ;  /* 0x0000004847400224 */ /* 0x001fe400078e02ff */
[----:B------:R-:W2:Y:S03]  /*0c40*/  LDG.E.64 R72, desc[UR6][R88.64] ;  /* 0x0000000658487981 */ /* 0x000ea6000c1e1b00 */
        /* <DEDUP_REMOVED lines=8> */
[--C-:B------:R-:W-:Y:S02]  /*0cd0*/  SHF.R.U64 R65, R72, 0x10, R73.reuse ;  /* 0x0000001048417819 */ /* 0x100fe40000001249 */
[----:B------:R-:W-:-:S02]  /*0ce0*/  SHF.R.U32.HI R64, RZ, 0x10, R73 ;  /* 0x00000010ff407819 */ /* 0x000fc40000011649 */
[--C-:B------:R-:W-:Y:S02]  /*0cf0*/  SHF.R.U64 R87, R72, 0x18, R73.reuse ;  /* 0x0000001848577819 */ /* 0x100fe40000001249 */
[--C-:B------:R-:W-:Y:S02]  /*0d00*/  SHF.R.U32.HI R85, RZ, 0x8, R73.reuse ;  /* 0x00000008ff557819 */ /* 0x100fe40000011649 */
[----:B------:R-:W-:Y:S02]  /*0d10*/  SHF.R.U32.HI R98, RZ, 0x18, R73 ;  /* 0x00000018ff627819 */ /* 0x000fe40000011649 */
[----:B------:R-:W-:Y:S02]  /*0d20*/  PRMT R97, R73, 0x7610, R97 ;  /* 0x0000761049617816 */ /* 0x000fe40000000061 */
[----:B------:R-:W-:Y:S02]  /*0d30*/  PRMT R89, R69, 0x7610, R89 ;  /* 0x0000761045597816 */ /* 0x000fe40000000059 */
[----:B------:R-:W-:-:S02]  /*0d40*/  PRMT R88, R65, 0x7610, R88 ;  /* 0x0000761041587816 */ /* 0x000fc40000000058 */
[----:B0-----:R-:W-:-:S07]  /*0d50*/  PRMT R73, R64, 0x7610, R73 ;  /* 0x0000761040497816 */ /* 0x001fce0000000049 */
.L_x_4703:
[----:B------:R-:W-:Y:S05]  /*0d60*/  BSYNC.RECONVERGENT B1 ;  /* 0x0000000000017941 */ /* 0x000fea0003800200 */
.L_x_4701:
        /* <DEDUP_REMOVED lines=20> */
.L_x_4768:
        /* <DEDUP_REMOVED lines=11> */
[----:B-1----:R-:W-:-:S03]  /*0f60*/  FADD.FTZ R69, R100, R67 ;  /* 0x0000004364457221 */ /* 0x002fc60000010000 */
        /* <DEDUP_REMOVED lines=27> */
[----:B-----5:R-:W-:Y:S02]  /*1120*/  @P2 HADD2.F32 R66, -RZ, R76.H0_H0 ;  /* 0x2000004cff422230 */ /* 0x020fe40000004100 */
[----:B------:R-:W-:-:S04]  /*1130*/  FMUL.FTZ R67, R67, UR15 ;  /* 0x0000000f43437c20 */ /* 0x000fc80008410000 */
[----:B------:R-:W-:Y:S01]  /*1140*/  FMUL.FTZ R101, R67, UR14 ;  /* 0x0000000e43657c20 */ /* 0x000fe20008410000 */
[----:B------:R-:W-:-:S03]  /*1150*/  HFMA2 R67, -RZ, RZ, 0, 0 ;  /* 0x00000000ff437431 */ /* 0x000fc600000001ff */
[----:B------:R-:W-:Y:S01]  /*1160*/  FMUL.FTZ R100, R40, R101 ;  /* 0x0000006528647220 */ /* 0x000fe20000410000 */
[----:B------:R-:W-:-:S04]  /*1170*/  @P2 FMUL.FTZ R67, R101, R66 ;  /* 0x0000004265432220 */ /* 0x000fc80000410000 */
[----:B------:R-:W-:Y:S01]  /*1180*/  FSEL R100, R100, RZ, P2 ;  /* 0x000000ff64647208 */ /* 0x000fe20001000000 */
[----:B------:R-:W-:-:S03]  /*1190*/  FADD.FTZ R28, R28, R67 ;  /* 0x000000431c1c7221 */ /* 0x000fc60000010000 */
[----:B------:R-:W-:-:S04]  /*11a0*/  F2FP.F16.F32.PACK_AB R100, RZ, R100 ;  /* 0x00000064ff64723e */ /* 0x000fc800000000ff */
[----:B------:R-:W-:-:S07]  /*11b0*/  PRMT R52, R100, 0x7610, R52 ;  /* 0x0000761064347816 */ /* 0x000fce0000000034 */
.L_x_4711:
[----:B------:R-:W-:Y:S05]  /*11c0*/  BSYNC.RECONVERGENT B3 ;  /* 0x0000000000037941 */ /* 0x000fea0003800200 */
.L_x_4710:
        /* <DEDUP_REMOVED lines=11> */
[----:B-----5:R-:W-:-:S03]  /*1280*/  @P0 HADD2.F32 R67, -RZ, R76.H1_H1 ;  /* 0x3000004cff430230 */ /* 0x020fc60000004100 */
[----:B------:R-:W-:Y:S02]  /*1290*/  FMUL.FTZ R100, R41, R106 ;  /* 0x0000006a29647220 */ /* 0x000fe40000410000 */
[----:B------:R-:W-:-:S03]  /*12a0*/  @P0 FMUL.FTZ R66, R106, R67 ;  /* 0x000000436a420220 */ /* 0x000fc60000410000 */
[----:B------:R-:W-:Y:S01]  /*12b0*/  FSEL R100, R100, RZ, P0 ;  /* 0x000000ff64647208 */ /* 0x000fe20000000000 */
[----:B------:R-:W-:-:S03]  /*12c0*/  FADD.FTZ R29, R29, R66 ;  /* 0x000000421d1d7221 */ /* 0x000fc60000010000 */
[----:B------:R-:W-:-:S04]  /*12d0*/  F2FP.F16.F32.PACK_AB R100, RZ, R100 ;  /* 0x00000064ff64723e */ /* 0x000fc800000000ff */
[----:B------:R-:W-:-:S07]  /*12e0*/  PRMT R52, R52, 0x5410, R100 ;  /* 0x0000541034347816 */ /* 0x000fce0000000064 */
.L_x_4713:
[----:B------:R-:W-:Y:S05]  /*12f0*/  BSYNC.RECONVERGENT B3 ;  /* 0x0000000000037941 */ /* 0x000fea0003800200 */
.L_x_4712:
        /* <DEDUP_REMOVED lines=18> */
.L_x_4715:
[----:B------:R-:W-:Y:S05]  /*1420*/  BSYNC.RECONVERGENT B3 ;  /* 0x0000000000037941 */ /* 0x000fea0003800200 */
.L_x_4714:
        /* <DEDUP_REMOVED lines=18> */
.L_x_4717:
[----:B------:R-:W-:Y:S05]  /*1550*/  BSYNC.RECONVERGENT B3 ;  /* 0x0000000000037941 */ /* 0x000fea0003800200 */
.L_x_4716:
        /* <DEDUP_REMOVED lines=18> */
.L_x_4719:
[----:B------:R-:W-:Y:S05]  /*1680*/  BSYNC.RECONVERGENT B3 ;  /* 0x0000000000037941 */ /* 0x000fea0003800200 */
.L_x_4718:
        /* <DEDUP_REMOVED lines=18> */
.L_x_4721:
[----:B------:R-:W-:Y:S05]  /*17b0*/  BSYNC.RECONVERGENT B3 ;  /* 0x0000000000037941 */ /* 0x000fea0003800200 */
.L_x_4720:
        /* <DEDUP_REMOVED lines=18> */
.L_x_4723:
[----:B------:R-:W-:Y:S05]  /*18e0*/  BSYNC.RECONVERGENT B3 ;  /* 0x0000000000037941 */ /* 0x000fea0003800200 */
.L_x_4722:
        /* <DEDUP_REMOVED lines=8> */
[----:B------:R-:W-:Y:S01]  /*1970*/  FMUL.FTZ R68, R2, UR14 ;  /* 0x0000000e02447c20 */ /* 0x000fe20008410000 */
[----:B------:R-:W-:-:S03]  /*1980*/  MOV R2, RZ ;  /* 0x000000ff00027202 */ /* 0x000fc60000000f00 */
        /* <DEDUP_REMOVED lines=8> */
.L_x_4709:
        /* <DEDUP_REMOVED lines=46> */
.L_x_4726:
[----:B------:R-:W-:Y:S05]  /*1cf0*/  BSYNC.RECONVERGENT B3 ;  /* 0x0000000000037941 */ /* 0x000fea0003800200 */
.L_x_4725:
        /* <DEDUP_REMOVED lines=13> */
.L_x_4728:
[----:B------:R-:W-:Y:S05]  /*1dd0*/  BSYNC.RECONVERGENT B3 ;  /* 0x0000000000037941 */ /* 0x000fea0003800200 */
.L_x_4727:
        /* <DEDUP_REMOVED lines=13> */
.L_x_4730:
[----:B------:R-:W-:Y:S05]  /*1eb0*/  BSYNC.RECONVERGENT B3 ;  /* 0x0000000000037941 */ /* 0x000fea0003800200 */
.L_x_4729:
        /* <DEDUP_REMOVED lines=13> */
.L_x_4732:
[----:B------:R-:W-:Y:S05]  /*1f90*/  BSYNC.RECONVERGENT B3 ;  /* 0x0000000000037941 */ /* 0x000fea0003800200 */
.L_x_4731:
        /* <DEDUP_REMOVED lines=13> */
.L_x_4734:
[----:B------:R-:W-:Y:S05]  /*2070*/  BSYNC.RECONVERGENT B3 ;  /* 0x0000000000037941 */ /* 0x000fea0003800200 */
.L_x_4733:
        /* <DEDUP_REMOVED lines=13> */
.L_x_4736:
[----:B------:R-:W-:Y:S05]  /*2150*/  BSYNC.RECONVERGENT B3 ;  /* 0x0000000000037941 */ /* 0x000fea0003800200 */
.L_x_4735:
        /* <DEDUP_REMOVED lines=13> */
.L_x_4738:
[----:B------:R-:W-:Y:S05]  /*2230*/  BSYNC.RECONVERGENT B3 ;  /* 0x0000000000037941 */ /* 0x000fea0003800200 */
.L_x_4737:
        /* <DEDUP_REMOVED lines=13> */
.L_x_4708:
[-CC-:B0-----:R-:W-:Y:S01]  /*2310*/  @P2 FFMA.FTZ R102, R91, R68.reuse, R69.reuse ;  /* 0x000000445b662223 */ /* 0x181fe20000010045 */
[-CC-:B------:R-:W-:Y:S01]  /*2320*/  @P2 FFMA.FTZ R67, R96, R68.reuse, R69.reuse ;  /* 0x0000004460432223 */ /* 0x180fe20000010045 */
[-CC-:B------:R-:W-:Y:S01]  /*2330*/  @P2 FFMA.FTZ R66, R95, R68.reuse, R69.reuse ;  /* 0x000000445f422223 */ /* 0x180fe20000010045 */
[-CC-:B------:R-:W-:Y:S01]  /*2340*/  @P2 FFMA.FTZ R107, R94, R68.reuse, R69.reuse ;  /* 0x000000445e6b2223 */ /* 0x180fe20000010045 */
[----:B------:R-:W-:Y:S01]  /*2350*/  @P2 FADD.FTZ R111, R75, -R102 ;  /* 0x800000664b6f2221 */ /* 0x000fe20000010000 */
[----:B------:R-:W-:Y:S01]  /*2360*/  MOV R102, UR22 ;  /* 0x0000001600667c02 */ /* 0x000fe20008000f00 */
[-CC-:B------:R-:W-:Y:S01]  /*2370*/  @P2 FFMA.FTZ R105, R3, R68.reuse, R69.reuse ;  /* 0x0000004403692223 */ /* 0x180fe20000010045 */
[-C--:B------:R-:W-:Y:S01]  /*2380*/  @P2 FFMA.FTZ R100, R93, R68.reuse, R69 ;  /* 0x000000445d642223 */ /* 0x080fe20000010045 */
[----:B------:R-:W-:Y:S01]  /*2390*/  @P2 FADD.FTZ R67, R84, -R67 ;  /* 0x8000004354432221 */ /* 0x000fe20000010000 */
[-CC-:B------:R-:W-:Y:S01]  /*23a0*/  @P2 FFMA.FTZ R109, R92, R68.reuse, R69.reuse ;  /* 0x000000445c6d2223 */ /* 0x180fe20000010045 */
[----:B------:R-:W-:Y:S01]  /*23b0*/  @P2 FFMA.FTZ R113, R90, R68, R69 ;  /* 0x000000445a712223 */ /* 0x000fe20000010045 */
[----:B------:R-:W-:Y:S01]  /*23c0*/  MOV R104, UR23 ;  /* 0x0000001700687c02 */ /* 0x000fe20008000f00 */
[----:B------:R-:W-:Y:S01]  /*23d0*/  @P2 FADD.FTZ R103, R83, -R66 ;  /* 0x8000004253672221 */ /* 0x000fe20000010000 */
[----:B------:R-:W-:Y:S01]  /*23e0*/  ISETP.NE.U32.AND P0, PT, R102, RZ, PT ;  /* 0x000000ff6600720c */ /* 0x000fe20003f05070 */
[----:B------:R-:W-:Y:S01]  /*23f0*/  @P2 FADD.FTZ R66, R82, -R107 ;  /* 0x8000006b52422221 */ /* 0x000fe20000010000 */
[----:B-----5:R-:W-:Y:S01]  /*2400*/  MOV R101, R6 ;  /* 0x0000000600657202 */ /* 0x020fe20000000f00 */
[C---:B------:R-:W-:Y:S01]  /*2410*/  @P2 FFMA.FTZ R101, R70.reuse, R111, R6 ;  /* 0x0000006f46652223 */ /* 0x040fe20000010006 */
[----:B------:R-:W-:Y:S01]  /*2420*/  MOV R2, R9 ;  /* 0x0000000900027202 */ /* 0x000fe20000000f00 */
        /* <DEDUP_REMOVED lines=32> */
.L_x_4740:
[----:B------:R-:W-:Y:S05]  /*2630*/  BSYNC.RECONVERGENT B3 ;  /* 0x0000000000037941 */ /* 0x000fea0003800200 */
.L_x_4739:
        /* <DEDUP_REMOVED lines=13> */
.L_x_4742:
[----:B------:R-:W-:Y:S05]  /*2710*/  BSYNC.RECONVERGENT B3 ;  /* 0x0000000000037941 */ /* 0x000fea0003800200 */
.L_x_4741:
        /* <DEDUP_REMOVED lines=13> */
.L_x_4744:
[----:B------:R-:W-:Y:S05]  /*27f0*/  BSYNC.RECONVERGENT B3 ;  /* 0x0000000000037941 */ /* 0x000fea0003800200 */
.L_x_4743:
        /* <DEDUP_REMOVED lines=13> */
.L_x_4746:
[----:B------:R-:W-:Y:S05]  /*28d0*/  BSYNC.RECONVERGENT B3 ;  /* 0x0000000000037941 */ /* 0x000fea0003800200 */
.L_x_4745:
        /* <DEDUP_REMOVED lines=13> */
.L_x_4748:
[----:B------:R-:W-:Y:S05]  /*29b0*/  BSYNC.RECONVERGENT B3 ;  /* 0x0000000000037941 */ /* 0x000fea0003800200 */
.L_x_4747:
        /* <DEDUP_REMOVED lines=13> */
.L_x_4750:
[----:B------:R-:W-:Y:S05]  /*2a90*/  BSYNC.RECONVERGENT B3 ;  /* 0x0000000000037941 */ /* 0x000fea0003800200 */
.L_x_4749:
        /* <DEDUP_REMOVED lines=13> */
.L_x_4752:
[----:B------:R-:W-:Y:S05]  /*2b70*/  BSYNC.RECONVERGENT B3 ;  /* 0x0000000000037941 */ /* 0x000fea0003800200 */
.L_x_4751:
        /* <DEDUP_REMOVED lines=19> */
.L_x_4724:
[----:B------:R-:W-:Y:S05]  /*2cb0*/  BSYNC.RECONVERGENT B1 ;  /* 0x0000000000017941 */ /* 0x000fea0003800200 */
.L_x_4707:
        /* <DEDUP_REMOVED lines=15> */
.L_x_4753:
[----:B------:R1:W-:Y:S02]  /*2db0*/  @P1 STG.E.128 desc[UR6][R64.64], R52 ;  /* 0x0000003440001986 */ /* 0x0003e4000c101d06 */
.L_x_4706:
[----:B------:R-:W-:Y:S05]  /*2dc0*/  BSYNC.RECONVERGENT B2 ;  /* 0x0000000000027941 */ /* 0x000fea0003800200 */
.L_x_4705:
[----:B-1----:R-:W1:Y:S02]  /*2dd0*/  LDC.64 R64, c[0x0][0x380] ;  /* 0x0000e000ff407b82 */ /* 0x002e640000000a00 */
[----:B-1----:R-:W-:-:S04]  /*2de0*/  LEA R71, R64, R71, 0x2 ;  /* 0x0000004740477211 */ /* 0x002fc800078e10ff */
[----:B------:R-:W-:-:S13]  /*2df0*/  ISETP.GE.AND P0, PT, R71, R65, PT ;  /* 0x000000414700720c */ /* 0x000fda0003f06270 */
[----:B------:R-:W-:Y:S05]  /*2e00*/  @!P0 BRA `(.L_x_4754) ;  /* 0xffffffd400348947 */ /* 0x000fea000383ffff */
.L_x_4700:
[----:B------:R-:W-:Y:S05]  /*2e10*/  BSYNC B0 ;  /* 0x0000000000007941 */ /* 0x000fea0003800000 */
.L_x_4699:
        /* <DEDUP_REMOVED lines=103> */
.L_x_4756:
[----:B------:R-:W-:Y:S05]  /*3490*/  BSYNC.RECONVERGENT B0 ;  /* 0x0000000000007941 */ /* 0x000fea0003800200 */
.L_x_4755:
        /* <DEDUP_REMOVED lines=11> */
.L_x_4704:
        /* <DEDUP_REMOVED lines=8> */
.L_x_4758:
[----:B------:R-:W-:Y:S05]  /*35d0*/  BSYNC B1 ;  /* 0x0000000000017941 */ /* 0x000fea0003800000 */
.L_x_4757:
        /* <DEDUP_REMOVED lines=8> */
.L_x_4759:
[----:B------:R-:W-:-:S05]  /*3660*/  FADD.FTZ R65, R65, R100 ;  /* 0x0000006441417221 */ /* 0x000fca0000010000 */
[----:B------:R-:W-:Y:S01]  /*3670*/  MOV R105, R65 ;  /* 0x0000004100697202 */ /* 0x000fe20000000f00 */
[----:B------:R-:W-:Y:S01]  /*3680*/  HFMA2 R106, -RZ, RZ, 0, 1.1920928955078125e-07 ;  /* 0x00000002ff6a7431 */ /* 0x000fe200000001ff */
[----:B------:R-:W-:-:S07]  /*3690*/  MOV R67, R103 ;  /* 0x0000006700437202 */ /* 0x000fce0000000f00 */
[----:B------:R-:W-:Y:S05]  /*36a0*/  WARPSYNC.COLLECTIVE R104, `(.L_x_4760) ;  /* 0x0000000068087348 */ /* 0x000fea0003c00000 */
[----:B------:R0:W1:Y:S02]  /*36b0*/  SHFL.BFLY P0, R103, R105, R106, R107 ;  /* 0x0c00006a69677389 */ /* 0x000064000000006b */
[----:B01----:R-:W-:Y:S05]  /*36c0*/  ENDCOLLECTIVE ;  /* 0x000000000000791b */ /* 0x003fea0003800000 */
.L_x_4760:
[----:B------:R-:W-:-:S05]  /*36d0*/  FADD.FTZ R67, R67, R102 ;  /* 0x0000006643437221 */ /* 0x000fca0000010000 */
[----:B------:R-:W-:Y:S02]  /*36e0*/  MOV R105, R67 ;  /* 0x0000004300697202 */ /* 0x000fe40000000f00 */
[----:B------:R-:W-:-:S07]  /*36f0*/  MOV R64, R103 ;  /* 0x0000006700407202 */ /* 0x000fce0000000f00 */
[----:B------:R-:W-:Y:S05]  /*3700*/  WARPSYNC.COLLECTIVE R104, `(.L_x_4761) ;  /* 0x0000000068087348 */ /* 0x000fea0003c00000 */
[----:B------:R0:W1:Y:S02]  /*3710*/  SHFL.BFLY P0, R103, R105, R106, R107 ;  /* 0x0c00006a69677389 */ /* 0x000064000000006b */
[----:B01----:R-:W-:Y:S05]  /*3720*/  ENDCOLLECTIVE ;  /* 0x000000000000791b */ /* 0x003fea0003800000 */
.L_x_4761:
[----:B------:R-:W-:-:S05]  /*3730*/  FADD.FTZ R64, R65, R64 ;  /* 0x0000004041407221 */ /* 0x000fca0000010000 */
[----:B------:R-:W-:Y:S01]  /*3740*/  MOV R105, R64 ;  /* 0x0000004000697202 */ /* 0x000fe20000000f00 */
[----:B------:R-:W-:Y:S01]  /*3750*/  HFMA2 R106, -RZ, RZ, 0, 2.384185791015625e-07 ;  /* 0x00000004ff6a7431 */ /* 0x000fe200000001ff */
[----:B------:R-:W-:-:S07]  /*3760*/  MOV R66, R103 ;  /* 0x0000006700427202 */ /* 0x000fce0000000f00 */
[----:B------:R-:W-:Y:S05]  /*3770*/  WARPSYNC.COLLECTIVE R104, `(.L_x_4762) ;  /* 0x0000000068087348 */ /* 0x000fea0003c00000 */
[----:B------:R0:W1:Y:S02]  /*3780*/  SHFL.BFLY P0, R103, R105, R106, R107 ;  /* 0x0c00006a69677389 */ /* 0x000064000000006b */
[----:B01----:R-:W-:Y:S05]  /*3790*/  ENDCOLLECTIVE ;  /* 0x000000000000791b */ /* 0x003fea0003800000 */
.L_x_4762:
[----:B------:R-:W-:-:S05]  /*37a0*/  FADD.FTZ R66, R67, R66 ;  /* 0x0000004243427221 */ /* 0x000fca0000010000 */
[----:B------:R-:W-:Y:S02]  /*37b0*/  MOV R105, R66 ;  /* 0x0000004200697202 */ /* 0x000fe40000000f00 */
[----:B------:R-:W-:-:S07]  /*37c0*/  MOV R69, R103 ;  /* 0x0000006700457202 */ /* 0x000fce0000000f00 */
[----:B------:R-:W-:Y:S05]  /*37d0*/  WARPSYNC.COLLECTIVE R104, `(.L_x_4763) ;  /* 0x0000000068087348 */ /* 0x000fea0003c00000 */
[----:B------:R0:W1:Y:S02]  /*37e0*/  SHFL.BFLY P0, R103, R105, R106, R107 ;  /* 0x0c00006a69677389 */ /* 0x000064000000006b */
[----:B01----:R-:W-:Y:S05]  /*37f0*/  ENDCOLLECTIVE ;  /* 0x000000000000791b */ /* 0x003fea0003800000 */
.L_x_4763:
[----:B------:R-:W-:-:S05]  /*3800*/  FADD.FTZ R69, R64, R69 ;  /* 0x0000004540457221 */ /* 0x000fca0000010000 */
[----:B------:R-:W-:Y:S01]  /*3810*/  MOV R105, R69 ;  /* 0x0000004500697202 */ /* 0x000fe20000000f00 */
[----:B------:R-:W-:Y:S01]  /*3820*/  HFMA2 R106, -RZ, RZ, 0, 4.76837158203125e-07 ;  /* 0x00000008ff6a7431 */ /* 0x000fe200000001ff */
[----:B------:R-:W-:-:S07]  /*3830*/  MOV R101, R103 ;  /* 0x0000006700657202 */ /* 0x000fce0000000f00 */
[----:B------:R-:W-:Y:S05]  /*3840*/  WARPSYNC.COLLECTIVE R104, `(.L_x_4764) ;  /* 0x0000000068087348 */ /* 0x000fea0003c00000 */
[----:B------:R0:W1:Y:S02]  /*3850*/  SHFL.BFLY P0, R103, R105, R106, R107 ;  /* 0x0c00006a69677389 */ /* 0x000064000000006b */
[----:B01----:R-:W-:Y:S05]  /*3860*/  ENDCOLLECTIVE ;  /* 0x000000000000791b */ /* 0x003fea0003800000 */
.L_x_4764:
[----:B------:R-:W-:-:S05]  /*3870*/  FADD.FTZ R101, R66, R101 ;  /* 0x0000006542657221 */ /* 0x000fca0000010000 */
[----:B------:R-:W-:Y:S02]  /*3880*/  MOV R105, R101 ;  /* 0x0000006500697202 */ /* 0x000fe40000000f00 */
[----:B------:R-:W-:-:S07]  /*3890*/  MOV R100, R103 ;  /* 0x0000006700647202 */ /* 0x000fce0000000f00 */
[----:B------:R-:W-:Y:S05]  /*38a0*/  WARPSYNC.COLLECTIVE R104, `(.L_x_4765) ;  /* 0x0000000068087348 */ /* 0x000fea0003c00000 */
[----:B------:R0:W1:Y:S02]  /*38b0*/  SHFL.BFLY P0, R103, R105, R106, R107 ;  /* 0x0c00006a69677389 */ /* 0x000064000000006b */
[----:B01----:R-:W-:Y:S05]  /*38c0*/  ENDCOLLECTIVE ;  /* 0x000000000000791b */ /* 0x003fea0003800000 */
.L_x_4765:
[----:B------:R-:W-:-:S05]  /*38d0*/  FADD.FTZ R100, R69, R100 ;  /* 0x0000006445647221 */ /* 0x000fca0000010000 */
[----:B------:R-:W-:Y:S01]  /*38e0*/  MOV R105, R100 ;  /* 0x0000006400697202 */ /* 0x000fe20000000f00 */
[----:B------:R-:W-:Y:S01]  /*38f0*/  HFMA2 R106, -RZ, RZ, 0, 9.5367431640625e-07 ;  /* 0x00000010ff6a7431 */ /* 0x000fe200000001ff */
[----:B------:R-:W-:-:S07]  /*3900*/  MOV R102, R103 ;  /* 0x0000006700667202 */ /* 0x000fce0000000f00 */
[----:B------:R-:W-:Y:S05]  /*3910*/  WARPSYNC.COLLECTIVE R104, `(.L_x_4766) ;  /* 0x0000000068087348 */ /* 0x000fea0003c00000 */
[----:B------:R0:W1:Y:S02]  /*3920*/  SHFL.BFLY P0, R103, R105, R106, R107 ;  /* 0x0c00006a69677389 */ /* 0x000064000000006b */
[----:B01----:R-:W-:Y:S05]  /*3930*/  ENDCOLLECTIVE ;  /* 0x000000000000791b */ /* 0x003fea0003800000 */
.L_x_4766:
[----:B------:R-:W-:-:S05]  /*3940*/  FADD.FTZ R102, R101, R102 ;  /* 0x0000006665667221 */ /* 0x000fca0000010000 */
[----:B------:R-:W-:Y:S02]  /*3950*/  MOV R105, R102 ;  /* 0x0000006600697202 */ /* 0x000fe40000000f00 */
[----:B------:R-:W-:-:S07]  /*3960*/  MOV R67, R103 ;  /* 0x0000006700437202 */ /* 0x000fce0000000f00 */
[----:B------:R-:W-:Y:S05]  /*3970*/  WARPSYNC.COLLECTIVE R104, `(.L_x_4767) ;  /* 0x0000000068087348 */ /* 0x000fea0003c00000 */
[----:B------:R0:W1:Y:S02]  /*3980*/  SHFL.BFLY P0, R103, R105, R106, R107 ;  /* 0x0c00006a69677389 */ /* 0x000064000000006b */
[----:B01----:R-:W-:Y:S05]  /*3990*/  ENDCOLLECTIVE ;  /* 0x000000000000791b */ /* 0x003fea0003800000 */
.L_x_4767:
[----:B------:R-:W-:Y:S05]  /*39a0*/  BRA `(.L_x_4768) ;  /* 0xffffffd400407947 */ /* 0x000fea000383ffff */
.L_x_4769:
        /* <DEDUP_REMOVED lines=13> */
.L_x_6493:


//--------------------- .text._ZN10layer_norm22ln_bwd_finalize_kernelINS_22Kernel_traits_finalizeILj256Ef6__halffS2_fjLb1ELj1024ELj4ENS_18Kernel_traits_baseILj256EfS2_fS2_fjLj1024EEEEELb1ELb1EEEvNS_9BwdParamsE --------------------------
	.section	.text._ZN10layer_norm22ln_bwd_finalize_kernelINS_22Kernel_traits_finalizeILj256Ef6__halffS2_fjLb1ELj1024ELj4ENS_18Kernel_traits_baseILj256EfS2_fS2_fjLj1024EEEEELb1ELb1EEEvNS_9BwdParamsE,"ax",@progbits
	.align	128
        .global         _ZN10layer_norm22ln_bwd_finalize_kernelINS_22Kernel_traits_finalizeILj256Ef6__halffS2_fjLb1ELj1024ELj4ENS_18Kernel_traits_baseILj256EfS2_fS2_fjLj1024EEEEELb1ELb1EEEvNS_9BwdParamsE
        .type           _ZN10layer_norm22ln_bwd_finalize_kernelINS_22Kernel_traits_finalizeILj256Ef6__halffS2_fjLb1ELj1024ELj4ENS_18Kernel_traits_baseILj256EfS2_fS2_fjLj1024EEEEELb1ELb1EEEvNS_9BwdParamsE,@function
        .size           _ZN10layer_norm22ln_bwd_finalize_kernelINS_22Kernel_traits_finalizeILj256Ef6__halffS2_fjLb1ELj1024ELj4ENS_18Kernel_traits_baseILj256EfS2_fS2_fjLj1024EEEEELb1ELb1EEEvNS_9BwdParamsE,(.L_x_6494 - _ZN10layer_norm22ln_bwd_finalize_kernelINS_22Kernel_traits_finalizeILj256Ef6__halffS2_fjLb1ELj1024ELj4ENS_18Kernel_traits_baseILj256EfS2_fS2_fjLj1024EEEEELb1ELb1EEEvNS_9BwdParamsE)
        .other          _ZN10layer_norm22ln_bwd_finalize_kernelINS_22Kernel_traits_finalizeILj256Ef6__halffS2_fjLb1ELj1024ELj4ENS_18Kernel_traits_baseILj256EfS2_fS2_fjLj1024EEEEELb1ELb1EEEvNS_9BwdParamsE,@"STO_CUDA_ENTRY STV_DEFAULT"
_ZN10layer_norm22ln_bwd_finalize_kernelINS_22Kernel_traits_finalizeILj256Ef6__halffS2_fjLb1ELj1024ELj4ENS_18Kernel_traits_baseILj256EfS2_fS2_fjLj1024EEEEELb1ELb1EEEvNS_9BwdParamsE:
.text._ZN10layer_norm22ln_bwd_finalize_kernelINS_22Kernel_traits_finalizeILj256Ef6__halffS2_fjLb1ELj1024ELj4ENS_18Kernel_traits_baseILj256EfS2_fS2_fjLj1024EEEEELb1ELb1EEEvNS_9BwdParamsE:
        /* <DEDUP_REMOVED lines=60> */
.L_x_4774:
        /* <DEDUP_REMOVED lines=87> */
.L_x_4773:
[----:B------:R-:W-:Y:S05]  /*0930*/  BSYNC.RECONVERGENT B1 ;  /* 0x0000000000017941 */ /* 0x000fea0003800200 */
.L_x_4772:
        /* <DEDUP_REMOVED lines=50> */
.L_x_4776:
[----:B------:R-:W-:Y:S05]  /*0c60*/  BSYNC.RECONVERGENT B1 ;  /* 0x0000000000017941 */ /* 0x000fea0003800200 */
.L_x_4775:
        /* <DEDUP_REMOVED lines=30> */
.L_x_4778:
[----:B------:R-:W-:Y:S05]  /*0e50*/  BSYNC.RECONVERGENT B1 ;  /* 0x0000000000017941 */ /* 0x000fea0003800200 */
.L_x_4777:
        /* <DEDUP_REMOVED lines=15> */
.L_x_4771:
[----:B------:R-:W-:Y:S05]  /*0f50*/  BSYNC.RECONVERGENT B0 ;  /* 0x0000000000007941 */ /* 0x000fea0003800200 */
.L_x_4770:
        /* <DEDUP_REMOVED lines=70> */
.L_x_4779:
        /* <DEDUP_REMOVED lines=12> */
.L_x_6494:


//--------------------- .text._ZN10layer_norm13ln_bwd_kernelINS_13Kernel_traitsIf6__halffS2_fjLj256ELj1ELj4ELj1ELj16ENS_18Kernel_traits_baseILj256EfS2_fS2_fjLj128EEEEELb1ELb1ELb1ELb1EEEvNS_9BwdParamsE --------------------------
	.section	.text._ZN10layer_norm13ln_bwd_kernelINS_13Kernel_traitsIf6__halffS2_fjLj256ELj1ELj4ELj1ELj16ENS_18Kernel_traits_baseILj256EfS2_fS2_fjLj128EEEEELb1ELb1ELb1ELb1EEEvNS_9BwdParamsE,"ax",@progbits
	.align	128
        .global         _ZN10layer_norm13ln_bwd_kernelINS_13Kernel_traitsIf6__halffS2_fjLj256ELj1ELj4ELj1ELj16ENS_18Kernel_traits_baseILj256EfS2_fS2_fjLj128EEEEELb1ELb1ELb1ELb1EEEvNS_9BwdParamsE
        .type           _ZN10layer_norm13ln_bwd_kernelINS_13Kernel_traitsIf6__halffS2_fjLj256ELj1ELj4ELj1ELj16ENS_18Kernel_traits_baseILj256EfS2_fS2_fjLj128EEEEELb1ELb1ELb1ELb1EEEvNS_9BwdParamsE,@function
        .size           _ZN10layer_norm13ln_bwd_kernelINS_13Kernel_traitsIf6__halffS2_fjLj256ELj1ELj4ELj1ELj16ENS_18Kernel_traits_baseILj256EfS2_fS2_fjLj128EEEEELb1ELb1ELb1ELb1EEEvNS_9BwdParamsE,(.L_x_6495 - _ZN10layer_norm13ln_bwd_kernelINS_13Kernel_traitsIf6__halffS2_fjLj256ELj1ELj4ELj1ELj16ENS_18Kernel_traits_baseILj256EfS2_fS2_fjLj128EEEEELb1ELb1ELb1ELb1EEEvNS_9BwdParamsE)
        .other          _ZN10layer_norm13ln_bwd_kernelINS_13Kernel_traitsIf6__halffS2_fjLj256ELj1ELj4ELj1ELj16ENS_18Kernel_traits_baseILj256EfS2_fS2_fjLj128EEEEELb1ELb1ELb1ELb1EEEvNS_9BwdParamsE,@"STO_CUDA_ENTRY STV_DEFAULT"
_ZN10layer_norm13ln_bwd_kernelINS_13Kernel_traitsIf6__halffS2_fjLj256ELj1ELj4ELj1ELj16ENS_18Kernel_traits_baseILj256EfS2_fS2_fjLj128EEEEELb1ELb1ELb1ELb1EEEvNS_9BwdParamsE:
.text._ZN10layer_norm13ln_bwd_kernelINS_13Kernel_traitsIf6__halffS2_fjLj256ELj1ELj4ELj1ELj16ENS_18Kernel_traits_baseILj256EfS2_fS2_fjLj128EEEEELb1ELb1ELb1ELb1EEEvNS_9BwdParamsE:
        /* <DEDUP_REMOVED lines=40> */
.L_x_4834:
        /* <DEDUP_REMOVED lines=32> */
[----:B------:R-:W-:Y:S02]  /*0480*/  @P2 IADD3 R3, PT, PT, R66, -0x1, RZ ;  /* 0xffffffff42032810 */ /* 0x000fe40007ffe0ff */
[----:B------:R-:W-:Y:S02]  /*0490*/  CS2R R96, SRZ ;  /* 0x0000000000607805 */ /* 0x000fe4000001ff00 */
[----:B------:R-:W-:Y:S02]  /*04a0*/  MOV R92, UR20 ;  /* 0x00000014005c7c02 */ /* 0x000fe40008000f00 */
[----:B------:R-:W-:Y:S01]  /*04b0*/  @P2 MOV R97, RZ ;  /* 0x000000ff00612202 */ /* 0x000fe20000000f00 */
[----:B------:R-:W-:Y:S01]  /*04c0*/  @P2 IMAD R3, R3, UR8, RZ ;  /* 0x0000000803032c24 */ /* 0x000fe2000f8e02ff */
[----:B------:R-:W-:-:S02]  /*04d0*/  MOV R93, UR21 ;  /* 0x00000015005d7c02 */ /* 0x000fc40008000f00 */
[----:B------:R-:W-:Y:S02]  /*04e0*/  ISETP.NE.U32.AND P0, PT, R92, RZ, PT ;  /* 0x000000ff5c00720c */ /* 0x000fe40003f05070 */
[----:B----4-:R-:W-:Y:S02]  /*04f0*/  @P2 SHF.R.S32.HI R64, RZ, 0x1f, R3 ;  /* 0x0000001fff402819 */ /* 0x010fe40000011403 */
[----:B------:R-:W-:Y:S02]  /*0500*/  ISETP.NE.AND.EX P0, PT, R93, RZ, PT, P0 ;  /* 0x000000ff5d00720c */ /* 0x000fe40003f05300 */
[----:B------:R-:W-:-:S04]  /*0510*/  @P2 LEA.HI R3, R64, R3, RZ, 0x3 ;  /* 0x0000000340032211 */ /* 0x000fc800078f18ff */
[----:B------:R-:W-:-:S04]  /*0520*/  @P2 LEA.HI.SX32 R3, R3, R2, 0x1d ;  /* 0x0000000203032211 */ /* 0x000fc800078feaff */
[----:B------:R-:W-:-:S03]  /*0530*/  @P2 MOV R96, R3 ;  /* 0x0000000300602202 */ /* 0x000fc60000000f00 */
[----:B------:R-:W3:Y:S01]  /*0540*/  @P0 LDC.64 R84, c[0x0][0x438] ;  /* 0x00010e00ff540b82 */ /* 0x000ee20000000a00 */
[----:B0-----:R-:W-:-:S04]  /*0550*/  LEA R64, P3, R96, UR10, 0x3 ;  /* 0x0000000a60407c11 */ /* 0x001fc8000f8618ff */
        /* <DEDUP_REMOVED lines=10> */
[--C-:B------:R-:W-:Y:S01]  /*0600*/  FADD.FTZ R69, R74, -R3.reuse ;  /* 0x800000034a457221 */ /* 0x100fe20000010000 */
[--C-:B------:R-:W-:Y:S01]  /*0610*/  FADD.FTZ R95, R76, -R3.reuse ;  /* 0x800000034c5f7221 */ /* 0x100fe20000010000 */
[--C-:B------:R-:W-:Y:S01]  /*0620*/  FADD.FTZ R97, R77, -R3.reuse ;  /* 0x800000034d617221 */ /* 0x100fe20000010000 */
[--C-:B------:R-:W-:Y:S01]  /*0630*/  FADD.FTZ R99, R78, -R3.reuse ;  /* 0x800000034e637221 */ /* 0x100fe20000010000 */
[--C-:B------:R-:W-:Y:S02]  /*0640*/  HADD2.F32 R75, -RZ, R88.reuse.H0_H0 ;  /* 0x20000058ff4b7230 */ /* 0x100fe40000004100 */
[----:B------:R-:W-:Y:S01]  /*0650*/  FADD.FTZ R103, R79, -R3 ;  /* 0x800000034f677221 */ /* 0x000fe20000010000 */
[----:B------:R-:W-:-:S02]  /*0660*/  HADD2.F32 R88, -RZ, R88.H1_H1 ;  /* 0x30000058ff587230 */ /* 0x000fc40000004100 */
[----:B------:R-:W-:Y:S01]  /*0670*/  FMUL.FTZ R3, R68, R67 ;  /* 0x0000004344037220 */ /* 0x000fe20000410000 */
[--C-:B------:R-:W-:Y:S02]  /*0680*/  HADD2.F32 R77, -RZ, R89.reuse.H0_H0 ;  /* 0x20000059ff4d7230 */ /* 0x100fe40000004100 */
[----:B------:R-:W-:Y:S01]  /*0690*/  FMUL.FTZ R76, R24, R75 ;  /* 0x0000004b184c7220 */ /* 0x000fe20000410000 */
[----:B------:R-:W-:Y:S02]  /*06a0*/  HADD2.F32 R86, -RZ, R89.H1_H1 ;  /* 0x30000059ff567230 */ /* 0x000fe40000004100 */
[C---:B------:R-:W-:Y:S01]  /*06b0*/  FMUL.FTZ R69, R68.reuse, R69 ;  /* 0x0000004544457220 */ /* 0x040fe20000410000 */
[----:B------:R-:W-:Y:S01]  /*06c0*/  FMUL.FTZ R72, R68, R85 ;  /* 0x0000005544487220 */ /* 0x000fe20000410000 */
[----:B------:R-:W-:Y:S01]  /*06d0*/  FFMA.FTZ R28, R3, R75, R28 ;  /* 0x0000004b031c7223 */ /* 0x000fe2000001001c */
[----:B------:R-:W-:Y:S01]  /*06e0*/  FADD.FTZ R36, R36, R75 ;  /* 0x0000004b24247221 */ /* 0x000fe20000010000 */
[----:B0-----:R-:W-:Y:S01]  /*06f0*/  FMUL.FTZ R70, R68, R73 ;  /* 0x0000004944467220 */ /* 0x001fe20000410000 */
[----:B------:R-:W-:Y:S01]  /*0700*/  FMUL.FTZ R75, R25, R88 ;  /* 0x00000058194b7220 */ /* 0x000fe20000410000 */
[----:B------:R-:W-:Y:S01]  /*0710*/  FADD.FTZ R84, RZ, R76 ;  /* 0x0000004cff547221 */ /* 0x000fe20000010000 */
[----:B------:R-:W-:Y:S01]  /*0720*/  FFMA.FTZ R67, R3, R76, RZ ;  /* 0x0000004c03437223 */ /* 0x000fe200000100ff */
[-C--:B------:R-:W-:Y:S01]  /*0730*/  FFMA.FTZ R30, R69, R77.reuse, R30 ;  /* 0x0000004d451e7223 */ /* 0x080fe2000001001e */
[----:B------:R-:W-:Y:S01]  /*0740*/  FADD.FTZ R38, R38, R77 ;  /* 0x0000004d26267221 */ /* 0x000fe20000010000 */
[----:B------:R-:W-:Y:S01]  /*0750*/  FMUL.FTZ R78, R26, R77 ;  /* 0x0000004d1a4e7220 */ /* 0x000fe20000410000 */
[-C--:B------:R-:W-:Y:S01]  /*0760*/  FFMA.FTZ R31, R72, R86.reuse, R31 ;  /* 0x00000056481f7223 */ /* 0x080fe2000001001f */
[----:B------:R-:W-:Y:S01]  /*0770*/  FADD.FTZ R39, R39, R86 ;  /* 0x0000005627277221 */ /* 0x000fe20000010000 */
[----:B------:R-:W-:Y:S01]  /*0780*/  FMUL.FTZ R77, R27, R86 ;  /* 0x000000561b4d7220 */ /* 0x000fe20000410000 */
[----:B------:R-:W-:Y:S01]  /*0790*/  FADD.FTZ R79, R84, R75 ;  /* 0x0000004b544f7221 */ /* 0x000fe20000010000 */
[----:B------:R-:W-:Y:S01]  /*07a0*/  FFMA.FTZ R86, R70, R75, R67 ;  /* 0x0000004b46567223 */ /* 0x000fe20000010043 */
[----:B------:R-:W-:-:S02]  /*07b0*/  HADD2.F32 R89, -RZ, R90.H0_H0 ;  /* 0x2000005aff597230 */ /* 0x000fc40000004100 */
[----:B------:R-:W-:Y:S01]  /*07c0*/  FFMA.FTZ R29, R70, R88, R29 ;  /* 0x00000058461d7223 */ /* 0x000fe2000001001d */
[----:B------:R-:W-:Y:S01]  /*07d0*/  FADD.FTZ R37, R37, R88 ;  /* 0x0000005825257221 */ /* 0x000fe20000010000 */
[----:B------:R-:W-:Y:S01]  /*07e0*/  FADD.FTZ R88, R79, R78 ;  /* 0x0000004e4f587221 */ /* 0x000fe20000010000 */
[----:B------:R-:W-:Y:S01]  /*07f0*/  FFMA.FTZ R67, R69, R78, R86 ;  /* 0x0000004e45437223 */ /* 0x000fe20000010056 */
[----:B------:R-:W-:Y:S02]  /*0800*/  HADD2.F32 R90, -RZ, R90.H1_H1 ;  /* 0x3000005aff5a7230 */ /* 0x000fe40000004100 */
[----:B------:R-:W-:Y:S01]  /*0810*/  FMUL.FTZ R71, R68, R95 ;  /* 0x0000005f44477220 */ /* 0x000fe20000410000 */
[----:B------:R-:W-:Y:S01]  /*0820*/  FMUL.FTZ R84, R20, R89 ;  /* 0x0000005914547220 */ /* 0x000fe20000410000 */
[----:B------:R-:W-:Y:S01]  /*0830*/  FADD.FTZ R85, R88, R77 ;  /* 0x0000004d58557221 */ /* 0x000fe20000010000 */
[----:B------:R-:W-:Y:S01]  /*0840*/  FFMA.FTZ R86, R72, R77, R67 ;  /* 0x0000004d48567223 */ /* 0x000fe20000010043 */
[----:B------:R-:W-:-:S02]  /*0850*/  HADD2.F32 R101, -RZ, R91.H0_H0 ;  /* 0x2000005bff657230 */ /* 0x000fc40000004100 */
[----:B------:R-:W-:Y:S01]  /*0860*/  FMUL.FTZ R74, R68, R97 ;  /* 0x00000061444a7220 */ /* 0x000fe20000410000 */
[----:B------:R-:W-:Y:S01]  /*0870*/  FMUL.FTZ R79, R21, R90 ;  /* 0x0000005a154f7220 */ /* 0x000fe20000410000 */
[----:B------:R-:W-:Y:S01]  /*0880*/  FADD.FTZ R88, R85, R84 ;  /* 0x0000005455587221 */ /* 0x000fe20000010000 */
[C---:B------:R-:W-:Y:S01]  /*0890*/  FFMA.FTZ R67, R71.reuse, R84, R86 ;  /* 0x0000005447437223 */ /* 0x040fe20000010056 */
[----:B------:R-:W-:Y:S02]  /*08a0*/  HADD2.F32 R96, -RZ, R91.H1_H1 ;  /* 0x3000005bff607230 */ /* 0x000fe40000004100 */
        /* <DEDUP_REMOVED lines=19> */
.L_x_4783:
[----:B------:R-:W-:Y:S02]  /*09e0*/  MOV R92, UR20 ;  /* 0x00000014005c7c02 */ /* 0x000fe40008000f00 */
[----:B------:R-:W-:Y:S02]  /*09f0*/  CS2R R96, SRZ ;  /* 0x0000000000607805 */ /* 0x000fe4000001ff00 */
[----:B-----5:R-:W-:Y:S02]  /*0a00*/  ISETP.GE.AND P2, PT, R66, 0x1, PT ;  /* 0x000000014200780c */ /* 0x020fe40003f46270 */
[----:B------:R-:W-:Y:S02]  /*0a10*/  MOV R93, UR21 ;  /* 0x00000015005d7c02 */ /* 0x000fe40008000f00 */
        /* <DEDUP_REMOVED lines=22> */
[----:B------:R-:W-:Y:S01]  /*0b80*/  HFMA2 R67, -RZ, RZ, 0, 0 ;  /* 0x00000000ff437431 */ /* 0x000fe200000001ff */
[----:B------:R-:W-:-:S07]  /*0b90*/  MOV R96, RZ ;  /* 0x000000ff00607202 */ /* 0x000fce0000000f00 */
.L_x_4784:
[----:B------:R-:W-:Y:S05]  /*0ba0*/  BSYNC.RECONVERGENT B1 ;  /* 0x0000000000017941 */ /* 0x000fea0003800200 */
.L_x_4782:
        /* <DEDUP_REMOVED lines=30> */
.L_x_4846:
        /* <DEDUP_REMOVED lines=47> */
.L_x_4790:
[----:B------:R-:W-:Y:S05]  /*1080*/  BSYNC.RECONVERGENT B2 ;  /* 0x0000000000027941 */ /* 0x000fea0003800200 */
.L_x_4789:
        /* <DEDUP_REMOVED lines=18> */
.L_x_4792:
[----:B------:R-:W-:Y:S05]  /*11b0*/  BSYNC.RECONVERGENT B2 ;  /* 0x0000000000027941 */ /* 0x000fea0003800200 */
.L_x_4791:
        /* <DEDUP_REMOVED lines=18> */
.L_x_4794:
[----:B------:R-:W-:Y:S05]  /*12e0*/  BSYNC.RECONVERGENT B2 ;  /* 0x0000000000027941 */ /* 0x000fea0003800200 */
.L_x_4793:
        /* <DEDUP_REMOVED lines=18> */
.L_x_4796:
[----:B------:R-:W-:Y:S05]  /*1410*/  BSYNC.RECONVERGENT B2 ;  /* 0x0000000000027941 */ /* 0x000fea0003800200 */
.L_x_4795:
        /* <DEDUP_REMOVED lines=18> */
.L_x_4798:
[----:B------:R-:W-:Y:S05]  /*1540*/  BSYNC.RECONVERGENT B2 ;  /* 0x0000000000027941 */ /* 0x000fea0003800200 */
.L_x_4797:
        /* <DEDUP_REMOVED lines=18> */
.L_x_4800:
[----:B------:R-:W-:Y:S05]  /*1670*/  BSYNC.RECONVERGENT B2 ;  /* 0x0000000000027941 */ /* 0x000fea0003800200 */
.L_x_4799:
        /* <DEDUP_REMOVED lines=18> */
.L_x_4802:
[----:B------:R-:W-:Y:S05]  /*17a0*/  BSYNC.RECONVERGENT B2 ;  /* 0x0000000000027941 */ /* 0x000fea0003800200 */
.L_x_4801:
        /* <DEDUP_REMOVED lines=19> */
.L_x_4788:
        /* <DEDUP_REMOVED lines=39> */
.L_x_4805:
[----:B------:R-:W-:Y:S05]  /*1b50*/  BSYNC.RECONVERGENT B2 ;  /* 0x0000000000027941 */ /* 0x000fea0003800200 */
.L_x_4804:
        /* <DEDUP_REMOVED lines=14> */
.L_x_4807:
[----:B------:R-:W-:Y:S05]  /*1c40*/  BSYNC.RECONVERGENT B2 ;  /* 0x0000000000027941 */ /* 0x000fea0003800200 */
.L_x_4806:
        /* <DEDUP_REMOVED lines=14> */
.L_x_4809:
[----:B------:R-:W-:Y:S05]  /*1d30*/  BSYNC.RECONVERGENT B2 ;  /* 0x0000000000027941 */ /* 0x000fea0003800200 */
.L_x_4808:
        /* <DEDUP_REMOVED lines=14> */
.L_x_4811:
[----:B------:R-:W-:Y:S05]  /*1e20*/  BSYNC.RECONVERGENT B2 ;  /* 0x0000000000027941 */ /* 0x000fea0003800200 */
.L_x_4810:
        /* <DEDUP_REMOVED lines=15> */
.L_x_4813:
[----:B------:R-:W-:Y:S05]  /*1f20*/  BSYNC.RECONVERGENT B2 ;  /* 0x0000000000027941 */ /* 0x000fea0003800200 */
.L_x_4812:
[----:B------:R-:W-:Y:S01]  /*1f30*/  BSSY.RECONVERGENT B2, `(.L_x_4814) ;  /* 0x000000f000027945 */ /* 0x000fe20003800200 */
[----:B------:R-:W-:Y:S02]  /*1f40*/  FSEL R68, R68, RZ, P0 ;  /* 0x000000ff44447208 */ /* 0x000fe40000000000 */
        /* <DEDUP_REMOVED lines=13> */
.L_x_4815:
[----:B------:R-:W-:Y:S05]  /*2020*/  BSYNC.RECONVERGENT B2 ;  /* 0x0000000000027941 */ /* 0x000fea0003800200 */
.L_x_4814:
        /* <DEDUP_REMOVED lines=13> */
.L_x_4817:
[----:B------:R-:W-:Y:S05]  /*2100*/  BSYNC.RECONVERGENT B2 ;  /* 0x0000000000027941 */ /* 0x000fea0003800200 */
.L_x_4816:
        /* <DEDUP_REMOVED lines=18> */
.L_x_4787:
        /* <DEDUP_REMOVED lines=50> */
.L_x_4819:
[----:B------:R-:W-:Y:S05]  /*2550*/  BSYNC.RECONVERGENT B2 ;  /* 0x0000000000027941 */ /* 0x000fea0003800200 */
.L_x_4818:
        /* <DEDUP_REMOVED lines=13> */
.L_x_4821:
[----:B------:R-:W-:Y:S05]  /*2630*/  BSYNC.RECONVERGENT B2 ;  /* 0x0000000000027941 */ /* 0x000fea0003800200 */
.L_x_4820:
        /* <DEDUP_REMOVED lines=13> */
.L_x_4823:
[----:B------:R-:W-:Y:S05]  /*2710*/  BSYNC.RECONVERGENT B2 ;  /* 0x0000000000027941 */ /* 0x000fea0003800200 */
.L_x_4822:
        /* <DEDUP_REMOVED lines=13> */
.L_x_4825:
[----:B------:R-:W-:Y:S05]  /*27f0*/  BSYNC.RECONVERGENT B2 ;  /* 0x0000000000027941 */ /* 0x000fea0003800200 */
.L_x_4824:
        /* <DEDUP_REMOVED lines=13> */
.L_x_4827:
[----:B------:R-:W-:Y:S05]  /*28d0*/  BSYNC.RECONVERGENT B2 ;  /* 0x0000000000027941 */ /* 0x000fea0003800200 */
.L_x_4826:
        /* <DEDUP_REMOVED lines=13> */
.L_x_4829:
[----:B------:R-:W-:Y:S05]  /*29b0*/  BSYNC.RECONVERGENT B2 ;  /* 0x0000000000027941 */ /* 0x000fea0003800200 */
.L_x_4828:
        /* <DEDUP_REMOVED lines=13> */
.L_x_4831:
[----:B------:R-:W-:Y:S05]  /*2a90*/  BSYNC.RECONVERGENT B2 ;  /* 0x0000000000027941 */ /* 0x000fea0003800200 */
.L_x_4830:
        /* <DEDUP_REMOVED lines=19> */
[----:B------:R-:W-:-:S07]  /*2bd0*/  FADD.FTZ R51, R51, R64 ;  /* 0x0000004033337221 */ /* 0x000fce0000010000 */
.L_x_4803:
[----:B------:R-:W-:Y:S05]  /*2be0*/  BSYNC.RECONVERGENT B1 ;  /* 0x0000000000017941 */ /* 0x000fea0003800200 */
.L_x_4786:
        /* <DEDUP_REMOVED lines=14> */
.L_x_4833:
[----:B------:R-:W-:Y:S05]  /*2cd0*/  BSYNC.RECONVERGENT B1 ;  /* 0x0000000000017941 */ /* 0x000fea0003800200 */
.L_x_4832:
        /* <DEDUP_REMOVED lines=8> */
.L_x_4781:
[----:B0-----:R-:W-:Y:S05]  /*2d60*/  BSYNC B0 ;  /* 0x0000000000007941 */ /* 0x001fea0003800000 */
.L_x_4780:
        /* <DEDUP_REMOVED lines=88> */
.L_x_4785:
        /* <DEDUP_REMOVED lines=8> */
.L_x_4836:
[----:B------:R-:W-:Y:S05]  /*3370*/  BSYNC B1 ;  /* 0x0000000000017941 */ /* 0x000fea0003800000 */
.L_x_4835:
        /* <DEDUP_REMOVED lines=8> */
.L_x_4837:
[----:B------:R-:W-:-:S05]  /*3400*/  FADD.FTZ R98, R98, R67 ;  /* 0x0000004362627221 */ /* 0x000fca0000010000 */
[----:B------:R-:W-:Y:S01]  /*3410*/  MOV R107, R98 ;  /* 0x00000062006b7202 */ /* 0x000fe20000000f00 */
[----:B------:R-:W-:Y:S01]  /*3420*/  HFMA2 R108, -RZ, RZ, 0, 1.1920928955078125e-07 ;  /* 0x00000002ff6c7431 */ /* 0x000fe200000001ff */
[----:B------:R-:W-:-:S07]  /*3430*/  MOV R95, R105 ;  /* 0x00000069005f7202 */ /* 0x000fce0000000f00 */
[----:B------:R-:W-:Y:S05]  /*3440*/  WARPSYNC.COLLECTIVE R106, `(.L_x_4838) ;  /* 0x000000006a087348 */ /* 0x000fea0003c00000 */
[----:B------:R0:W1:Y:S02]  /*3450*/  SHFL.BFLY P0, R105, R107, R108, R109 ;  /* 0x0c00006c6b697389 */ /* 0x000064000000006d */
[----:B01----:R-:W-:Y:S05]  /*3460*/  ENDCOLLECTIVE ;  /* 0x000000000000791b */ /* 0x003fea0003800000 */
.L_x_4838:
[----:B------:R-:W-:-:S05]  /*3470*/  FADD.FTZ R95, R95, R96 ;  /* 0x000000605f5f7221 */ /* 0x000fca0000010000 */
[----:B------:R-:W-:Y:S02]  /*3480*/  MOV R107, R95 ;  /* 0x0000005f006b7202 */ /* 0x000fe40000000f00 */
[----:B------:R-:W-:-:S07]  /*3490*/  MOV R97, R105 ;  /* 0x0000006900617202 */ /* 0x000fce0000000f00 */
[----:B------:R-:W-:Y:S05]  /*34a0*/  WARPSYNC.COLLECTIVE R106, `(.L_x_4839) ;  /* 0x000000006a087348 */ /* 0x000fea0003c00000 */
[----:B------:R0:W1:Y:S02]  /*34b0*/  SHFL.BFLY P0, R105, R107, R108, R109 ;  /* 0x0c00006c6b697389 */ /* 0x000064000000006d */
[----:B01----:R-:W-:Y:S05]  /*34c0*/  ENDCOLLECTIVE ;  /* 0x000000000000791b */ /* 0x003fea0003800000 */
.L_x_4839:
[----:B------:R-:W-:-:S05]  /*34d0*/  FADD.FTZ R97, R98, R97 ;  /* 0x0000006162617221 */ /* 0x000fca0000010000 */
[----:B------:R-:W-:Y:S01]  /*34e0*/  MOV R107, R97 ;  /* 0x00000061006b7202 */ /* 0x000fe20000000f00 */
[----:B------:R-:W-:Y:S01]  /*34f0*/  HFMA2 R108, -RZ, RZ, 0, 2.384185791015625e-07 ;  /* 0x00000004ff6c7431 */ /* 0x000fe200000001ff */
[----:B------:R-:W-:-:S07]  /*3500*/  MOV R100, R105 ;  /* 0x0000006900647202 */ /* 0x000fce0000000f00 */
[----:B------:R-:W-:Y:S05]  /*3510*/  WARPSYNC.COLLECTIVE R106, `(.L_x_4840) ;  /* 0x000000006a087348 */ /* 0x000fea0003c00000 */
[----:B------:R0:W1:Y:S02]  /*3520*/  SHFL.BFLY P0, R105, R107, R108, R109 ;  /* 0x0c00006c6b697389 */ /* 0x000064000000006d */
[----:B01----:R-:W-:Y:S05]  /*3530*/  ENDCOLLECTIVE ;  /* 0x000000000000791b */ /* 0x003fea0003800000 */
.L_x_4840:
[----:B------:R-:W-:-:S05]  /*3540*/  FADD.FTZ R100, R95, R100 ;  /* 0x000000645f647221 */ /* 0x000fca0000010000 */
[----:B------:R-:W-:Y:S02]  /*3550*/  MOV R107, R100 ;  /* 0x00000064006b7202 */ /* 0x000fe40000000f00 */
[----:B------:R-:W-:-:S07]  /*3560*/  MOV R102, R105 ;  /* 0x0000006900667202 */ /* 0x000fce0000000f00 */
[----:B------:R-:W-:Y:S05]  /*3570*/  WARPSYNC.COLLECTIVE R106, `(.L_x_4841) ;  /* 0x000000006a087348 */ /* 0x000fea0003c00000 */
[----:B------:R0:W1:Y:S02]  /*3580*/  SHFL.BFLY P0, R105, R107, R108, R109 ;  /* 0x0c00006c6b697389 */ /* 0x000064000000006d */
[----:B01----:R-:W-:Y:S05]  /*3590*/  ENDCOLLECTIVE ;  /* 0x000000000000791b */ /* 0x003fea0003800000 */
.L_x_4841:
[----:B------:R-:W-:-:S05]  /*35a0*/  FADD.FTZ R102, R97, R102 ;  /* 0x0000006661667221 */ /* 0x000fca0000010000 */
[----:B------:R-:W-:Y:S01]  /*35b0*/  MOV R107, R102 ;  /* 0x00000066006b7202 */ /* 0x000fe20000000f00 */
[----:B------:R-:W-:Y:S01]  /*35c0*/  HFMA2 R108, -RZ, RZ, 0, 4.76837158203125e-07 ;  /* 0x00000008ff6c7431 */ /* 0x000fe200000001ff */
[----:B------:R-:W-:-:S07]  /*35d0*/  MOV R103, R105 ;  /* 0x0000006900677202 */ /* 0x000fce0000000f00 */
[----:B------:R-:W-:Y:S05]  /*35e0*/  WARPSYNC.COLLECTIVE R106, `(.L_x_4842) ;  /* 0x000000006a087348 */ /* 0x000fea0003c00000 */
[----:B------:R0:W1:Y:S02]  /*35f0*/  SHFL.BFLY P0, R105, R107, R108, R109 ;  /* 0x0c00006c6b697389 */ /* 0x000064000000006d */
[----:B01----:R-:W-:Y:S05]  /*3600*/  ENDCOLLECTIVE ;  /* 0x000000000000791b */ /* 0x003fea0003800000 */
.L_x_4842:
[----:B------:R-:W-:-:S05]  /*3610*/  FADD.FTZ R103, R100, R103 ;  /* 0x0000006764677221 */ /* 0x000fca0000010000 */
[----:B------:R-:W-:Y:S02]  /*3620*/  MOV R107, R103 ;  /* 0x00000067006b7202 */ /* 0x000fe40000000f00 */
[----:B------:R-:W-:-:S07]  /*3630*/  MOV R67, R105 ;  /* 0x0000006900437202 */ /* 0x000fce0000000f00 */
[----:B------:R-:W-:Y:S05]  /*3640*/  WARPSYNC.COLLECTIVE R106, `(.L_x_4843) ;  /* 0x000000006a087348 */ /* 0x000fea0003c00000 */
[----:B------:R0:W1:Y:S02]  /*3650*/  SHFL.BFLY P0, R105, R107, R108, R109 ;  /* 0x0c00006c6b697389 */ /* 0x000064000000006d */
[----:B01----:R-:W-:Y:S05]  /*3660*/  ENDCOLLECTIVE ;  /* 0x000000000000791b */ /* 0x003fea0003800000 */
.L_x_4843:
[----:B------:R-:W-:-:S05]  /*3670*/  FADD.FTZ R104, R102, R67 ;  /* 0x0000004366687221 */ /* 0x000fca0000010000 */
[----:B------:R-:W-:Y:S01]  /*3680*/  MOV R107, R104 ;  /* 0x00000068006b7202 */ /* 0x000fe20000000f00 */
[----:B------:R-:W-:Y:S01]  /*3690*/  HFMA2 R108, -RZ, RZ, 0, 9.5367431640625e-07 ;  /* 0x00000010ff6c7431 */ /* 0x000fe200000001ff */
[----:B------:R-:W-:-:S07]  /*36a0*/  MOV R96, R105 ;  /* 0x0000006900607202 */ /* 0x000fce0000000f00 */
[----:B------:R-:W-:Y:S05]  /*36b0*/  WARPSYNC.COLLECTIVE R106, `(.L_x_4844) ;  /* 0x000000006a087348 */ /* 0x000fea0003c00000 */
[----:B------:R0:W1:Y:S02]  /*36c0*/  SHFL.BFLY P0, R105, R107, R108, R109 ;  /* 0x0c00006c6b697389 */ /* 0x000064000000006d */
[----:B01----:R-:W-:Y:S05]  /*36d0*/  ENDCOLLECTIVE ;  /* 0x000000000000791b */ /* 0x003fea0003800000 */
.L_x_4844:
[----:B------:R-:W-:-:S05]  /*36e0*/  FADD.FTZ R98, R103, R96 ;  /* 0x0000006067627221 */ /* 0x000fca0000010000 */
[----:B------:R-:W-:Y:S02]  /*36f0*/  MOV R107, R98 ;  /* 0x00000062006b7202 */ /* 0x000fe40000000f00 */
[----:B------:R-:W-:-:S07]  /*3700*/  MOV R95, R105 ;  /* 0x00000069005f7202 */ /* 0x000fce0000000f00 */
[----:B------:R-:W-:Y:S05]  /*3710*/  WARPSYNC.COLLECTIVE R106, `(.L_x_4845) ;  /* 0x000000006a087348 */ /* 0x000fea0003c00000 */
[----:B------:R0:W1:Y:S02]  /*3720*/  SHFL.BFLY P0, R105, R107, R108, R109 ;  /* 0x0c00006c6b697389 */ /* 0x000064000000006d */
[----:B01----:R-:W-:Y:S05]  /*3730*/  ENDCOLLECTIVE ;  /* 0x000000000000791b */ /* 0x003fea0003800000 */
.L_x_4845:
[----:B------:R-:W-:Y:S05]  /*3740*/  BRA `(.L_x_4846) ;  /* 0xffffffd400907947 */ /* 0x000fea000383ffff */
.L_x_4847:
        /* <DEDUP_REMOVED lines=11> */
.L_x_6495:


//--------------------- .text._ZN10layer_norm13ln_bwd_kernelINS_13Kernel_traitsI6__halfffffjLj256ELj1ELj4ELj1ELj16ENS_18Kernel_traits_baseILj256ES2_ffffjLj128EEEEELb0ELb0ELb0ELb0EEEvNS_9BwdParamsE --------------------------
	.section	.text._ZN10layer_norm13ln_bwd_kernelINS_13Kernel_traitsI6__halfffffjLj256ELj1ELj4ELj1ELj16ENS_18Kernel_traits_baseILj256ES2_ffffjLj128EEEEELb0ELb0ELb0ELb0EEEvNS_9BwdParamsE,"ax",@progbits
	.align	128
        .global         _ZN10layer_norm13ln_bwd_kernelINS_13Kernel_traitsI6__halfffffjLj256ELj1ELj4ELj1ELj16ENS_18Kernel_traits_baseILj256ES2_ffffjLj128EEEEELb0ELb0ELb0ELb0EEEvNS_9BwdParamsE
        .type           _ZN10layer_norm13ln_bwd_kernelINS_13Kernel_traitsI6__halfffffjLj256ELj1ELj4ELj1ELj16ENS_18Kernel_traits_baseILj256ES2_ffffjLj128EEEEELb0ELb0ELb0ELb0EEEvNS_9BwdParamsE,@function
        .size           _ZN10layer_norm13ln_bwd_kernelINS_13Kernel_traitsI6__halfffffjLj256ELj1ELj4ELj1ELj16ENS_18Kernel_traits_baseILj256ES2_ffffjLj128EEEEELb0ELb0ELb0ELb0EEEvNS_9BwdParamsE,(.L_x_6496 - _ZN10layer_norm13ln_bwd_kernelINS_13Kernel_traitsI6__halfffffjLj256ELj1ELj4ELj1ELj16ENS_18Kernel_traits_baseILj256ES2_ffffjLj128EEEEELb0ELb0ELb0ELb0EEEvNS_9BwdParamsE)
        .other          _ZN10layer_norm13ln_bwd_kernelINS_13Kernel_traitsI6__halfffffjLj256ELj1ELj4ELj1ELj16ENS_18Kernel_traits_baseILj256ES2_ffffjLj128EEEEELb0ELb0ELb0ELb0EEEvNS_9BwdParamsE,@"STO_CUDA_ENTRY STV_DEFAULT"
_ZN10layer_norm13ln_bwd_kernelINS_13Kernel_traitsI6__halfffffjLj256ELj1ELj4ELj1ELj16ENS_18Kernel_traits_baseILj256ES2_ffffjLj128EEEEELb0ELb0ELb0ELb0EEEvNS_9BwdParamsE:
.text._ZN10layer_norm13ln_bwd_kernelINS_13Kernel_traitsI6__halfffffjLj256ELj1ELj4ELj1ELj16ENS_18Kernel_traits_baseILj256ES2_ffffjLj128EEEEELb0ELb0ELb0ELb0EEEvNS_9BwdParamsE:
[----:B------:R-:W-:Y:S01]  /*0000*/  LDC R1, c[0x0][0x37c] ;  /* 0x0000df00ff017b82 */ /* 0x000fe20000000800 */
[----:B------:R-:W0:Y:S01]  /*0010*/  S2R R16, SR_TID.X ;  /* 0x0000000000107919 */ /* 0x000e220000002100 */
[----:B------:R-:W1:Y:S01]  /*0020*/  LDCU UR4, c[0x0][0x388] ;  /* 0x00007100ff0477ac */ /* 0x000e620008000800 */
[----:B------:R-:W2:Y:S05]  /*0030*/  LDCU.64 UR6, c[0x0][0x358] ;  /* 0x00006b00ff0677ac */ /* 0x000eaa0008000a00 */
[----:B------:R-:W3:Y:S01]  /*0040*/  S2UR UR5, SR_CTAID.X ;  /* 0x00000000000579c3 */ /* 0x000ee20000002500 */
[----:B------:R-:W4:Y:S01]  /*0050*/  LDCU UR8, c[0x0][0x384] ;  /* 0x00007080ff0877ac */ /* 0x000f220008000800 */
[----:B------:R-:W0:Y:S01]  /*0060*/  LDCU UR13, c[0x0][0x388] ;  /* 0x00007100ff0d77ac */ /* 0x000e220008000800 */
[----:B------:R-:W0:Y:S01]  /*0070*/  LDCU UR12, c[0x0][0x400] ;  /* 0x00008000ff0c77ac */ /* 0x000e220008000800 */
[----:B-1----:R-:W-:Y:S01]  /*0080*/  MOV R0, UR4 ;  /* 0x0000000400007c02 */ /* 0x002fe20008000f00 */
[----:B------:R-:W1:Y:S03]  /*0090*/  LDCU.64 UR14, c[0x0][0x478] ;  /* 0x00008f00ff0e77ac */ /* 0x000e660008000a00 */
[----:B------:R-:W-:Y:S01]  /*00a0*/  SHF.R.S32.HI R3, RZ, 0x1f, R0 ;  /* 0x0000001fff037819 */ /* 0x000fe20000011400 */
[----:B------:R-:W1:Y:S03]  /*00b0*/  LDCU.64 UR10, c[0x0][0x438] ;  /* 0x00008700ff0a77ac */ /* 0x000e660008000a00 */
[----:B------:R-:W-:-:S02]  /*00c0*/  LEA.HI R2, R3, R0, RZ, 0x2 ;  /* 0x0000000003027211 */ /* 0x000fc400078f10ff */
[C---:B0-----:R-:W-:Y:S02]  /*00d0*/  LOP3.LUT R5, R16.reuse, 0x1f, RZ, 0xc, !PT ;  /* 0x0000001f10057812 */ /* 0x041fe400078e0cff */
[----:B------:R-:W-:Y:S02]  /*00e0*/  LOP3.LUT R4, R16, 0x1f, RZ, 0xc0, !PT ;  /* 0x0000001f10047812 */ /* 0x000fe400078ec0ff */
[----:B------:R-:W-:Y:S02]  /*00f0*/  LEA.HI.SX32 R2, R2, R5, 0x1e ;  /* 0x0000000502027211 */ /* 0x000fe400078ff2ff */
[----:B------:R-:W-:Y:S02]  /*0100*/  MOV R3, R4 ;  /* 0x0000000400037202 */ /* 0x000fe40000000f00 */
[C---:B------:R-:W-:Y:S02]  /*0110*/  ISETP.GE.U32.AND P1, PT, R2.reuse, 0x40, PT ;  /* 0x000000400200780c */ /* 0x040fe40003f26070 */
[----:B------:R-:W-:-:S11]  /*0120*/  ISETP.GE.U32.AND P0, PT, R2, 0x20, PT ;  /* 0x000000200200780c */ /* 0x000fd60003f06070 */
[----:B------:R-:W0:Y:S02]  /*0130*/  @P1 LDC.64 R10, c[0x0][0x3d0] ;  /* 0x0000f400ff0a1b82 */ /* 0x000e240000000a00 */
[----:B------:R-:W-:-:S06]  /*0140*/  @P0 LOP3.LUT R3, R4, 0x20, RZ, 0xfc, !PT ;  /* 0x0000002004030812 */ /* 0x000fcc00078efcff */
[----:B------:R-:W4:Y:S01]  /*0150*/  @P0 LDC.64 R6, c[0x0][0x3d0] ;  /* 0x0000f400ff060b82 */ /* 0x000f220000000a00 */
[----:B0-----:R-:W-:-:S05]  /*0160*/  @P1 IMAD.WIDE.U32 R10, R3, 0x8, R10 ;  /* 0x00000008030a1825 */ /* 0x001fca00078e000a */
[----:B--2---:R0:W5:Y:S01]  /*0170*/  @P1 LDG.E.64 R28, desc[UR6][R10.64] ;  /* 0x000000060a1c1981 */ /* 0x004162000c1e1b00 */
[----:B---3--:R-:W-:Y:S01]  /*0180*/  USHF.L.U32 UR4, UR5, 0x2, URZ ;  /* 0x0000000205047899 */ /* 0x008fe200080006ff */
[----:B------:R-:W-:Y:S01]  /*0190*/  SHF.R.U32.HI R5, RZ, 0x5, R16 ;  /* 0x00000005ff057819 */ /* 0x000fe20000011610 */
[----:B----4-:R-:W-:-:S04]  /*01a0*/  @P0 IMAD.WIDE.U32 R6, R4, 0x8, R6 ;  /* 0x0000000804060825 */ /* 0x010fc800078e0006 */
[----:B------:R-:W-:Y:S01]  /*01b0*/  LOP3.LUT R5, R5, UR4, RZ, 0xfc, !PT ;  /* 0x0000000405057c12 */ /* 0x000fe2000f8efcff */
[----:B------:R0:W5:Y:S03]  /*01c0*/  @P0 LDG.E.64 R8, desc[UR6][R6.64] ;  /* 0x0000000606080981 */ /* 0x000166000c1e1b00 */
        /* <DEDUP_REMOVED lines=13> */
[----:B-----5:R-:W-:Y:S02]  /*02a0*/  MOV R69, R28 ;  /* 0x0000001c00457202 */ /* 0x020fe40000000f00 */
[----:B------:R-:W-:Y:S02]  /*02b0*/  CS2R R12, SRZ ;  /* 0x00000000000c7805 */ /* 0x000fe4000001ff00 */
[----:B------:R-:W-:Y:S02]  /*02c0*/  SHF.R.U64 R0, R28, 0x10, R29 ;  /* 0x000000101c007819 */ /* 0x000fe4000000121d */
[----:B------:R-:W-:Y:S02]  /*02d0*/  CS2R R14, SRZ ;  /* 0x00000000000e7805 */ /* 0x000fe4000001ff00 */
[----:B------:R-:W-:-:S02]  /*02e0*/  MOV R67, R29 ;  /* 0x0000001d00437202 */ /* 0x000fc40000000f00 */
[----:B------:R-:W-:Y:S02]  /*02f0*/  CS2R R20, SRZ ;  /* 0x0000000000147805 */ /* 0x000fe4000001ff00 */
[----:B------:R-:W-:Y:S02]  /*0300*/  PRMT R69, R0, 0x5410, R69 ;  /* 0x0000541000457816 */ /* 0x000fe40000000045 */
[----:B------:R-:W-:Y:S02]  /*0310*/  CS2R R22, SRZ ;  /* 0x0000000000167805 */ /* 0x000fe4000001ff00 */
[----:B------:R-:W-:Y:S02]  /*0320*/  SHF.R.U32.HI R3, RZ, 0x10, R29 ;  /* 0x00000010ff037819 */ /* 0x000fe4000001161d */
[----:B------:R-:W-:Y:S02]  /*0330*/  CS2R R16, SRZ ;  /* 0x0000000000107805 */ /* 0x000fe4000001ff00 */
[----:B------:R-:W-:-:S02]  /*0340*/  SHF.R.U64 R65, R8, 0x10, R9 ;  /* 0x0000001008417819 */ /* 0x000fc40000001209 */
[----:B------:R-:W-:Y:S02]  /*0350*/  CS2R R18, SRZ ;  /* 0x0000000000127805 */ /* 0x000fe4000001ff00 */
[----:B------:R-:W-:Y:S02]  /*0360*/  SHF.R.U32.HI R0, RZ, 0x10, R9 ;  /* 0x00000010ff007819 */ /* 0x000fe40000011609 */
[----:B------:R-:W-:Y:S02]  /*0370*/  CS2R R24, SRZ ;  /* 0x0000000000187805 */ /* 0x000fe4000001ff00 */
[----:B------:R-:W-:Y:S02]  /*0380*/  PRMT R67, R3, 0x5410, R67 ;  /* 0x0000541003437816 */ /* 0x000fe40000000043 */
[----:B------:R-:W-:Y:S02]  /*0390*/  CS2R R26, SRZ ;  /* 0x00000000001a7805 */ /* 0x000fe4000001ff00 */
[----:B0-----:R-:W-:-:S02]  /*03a0*/  ISETP.NE.U32.AND P0, PT, RZ, UR8, PT ;  /* 0x00000008ff007c0c */ /* 0x001fc4000bf05070 */
[----:B------:R-:W-:Y:S02]  /*03b0*/  PRMT R65, R0, 0x5410, R65 ;  /* 0x0000541000417816 */ /* 0x000fe40000000041 */
[----:B------:R-:W-:-:S13]  /*03c0*/  ISETP.NE.AND.EX P0, PT, RZ, UR9, PT, P0 ;  /* 0x00000009ff007c0c */ /* 0x000fda000bf05300 */
.L_x_4872:
[----:B------:R-:W0:Y:S08]  /*03d0*/  LDC.64 R44, c[0x0][0x3c0] ;  /* 0x0000f000ff2c7b82 */ /* 0x000e300000000a00 */
[----:B------:R-:W2:Y:S08]  /*03e0*/  @P0 LDC.64 R40, c[0x0][0x3e0] ;  /* 0x0000f800ff280b82 */ /* 0x000eb00000000a00 */
[----:B------:R-:W3:Y:S01]  /*03f0*/  LDC.64 R42, c[0x0][0x3c8] ;  /* 0x0000f200ff2a7b82 */ /* 0x000ee20000000a00 */
[----:B-----5:R-:W-:-:S02]  /*0400*/  HFMA2 R7, -RZ, RZ, 1.875, 0 ;  /* 0x3f800000ff077431 */ /* 0x020fc400000001ff */
[----:B0-----:R-:W-:-:S06]  /*0410*/  IMAD.WIDE R44, R5, 0x4, R44 ;  /* 0x00000004052c7825 */ /* 0x001fcc00078e022c */
[----:B------:R-:W4:Y:S01]  /*0420*/  LDG.E R44, desc[UR6][R44.64] ;  /* 0x000000062c2c7981 */ /* 0x000f22000c1e1900 */
[----:B--2---:R-:W-:-:S05]  /*0430*/  @P0 IMAD.WIDE R40, R5, 0x4, R40 ;  /* 0x0000000405280825 */ /* 0x004fca00078e0228 */
[----:B------:R0:W5:Y:S01]  /*0440*/  @P0 LDG.E R7, desc[UR6][R40.64] ;  /* 0x0000000628070981 */ /* 0x000162000c1e1900 */
[----:B---3--:R-:W-:-:S05]  /*0450*/  IMAD.WIDE R42, R5, 0x4, R42 ;  /* 0x00000004052a7825 */ /* 0x008fca00078e022a */
[----:B------:R0:W5:Y:S01]  /*0460*/  LDG.E R55, desc[UR6][R42.64] ;  /* 0x000000062a377981 */ /* 0x000162000c1e1900 */
[----:B------:R-:W-:Y:S02]  /*0470*/  ISETP.NE.U32.AND P1, PT, RZ, UR10, PT ;  /* 0x0000000aff007c0c */ /* 0x000fe4000bf25070 */
[----:B------:R-:W-:Y:S02]  /*0480*/  MOV R0, UR13 ;  /* 0x0000000d00007c02 */ /* 0x000fe40008000f00 */
[----:B------:R-:W-:-:S03]  /*0490*/  ISETP.NE.AND.EX P1, PT, RZ, UR11, PT, P1 ;  /* 0x0000000bff007c0c */ /* 0x000fc6000bf25310 */
[----:B------:R-:W-:Y:S01]  /*04a0*/  IMAD R11, R5, R0, RZ ;  /* 0x00000000050b7224 */ /* 0x000fe200078e02ff */
[----:B-1----:R-:W-:-:S04]  /*04b0*/  ISETP.NE.AND P3, PT, R6, RZ, PT ;  /* 0x000000ff0600720c */ /* 0x002fc80003f65270 */
[----:B------:R-:W-:Y:S01]  /*04c0*/  SHF.R.S32.HI R46, RZ, 0x1f, R11 ;  /* 0x0000001fff2e7819 */ /* 0x000fe2000001140b */
[----:B------:R-:W-:Y:S03]  /*04d0*/  BSSY.RECONVERGENT B1, `(.L_x_4850) ;  /* 0x00000b8000017945 */ /* 0x000fe60003800200 */
[----:B------:R-:W-:-:S04]  /*04e0*/  LEA.HI R11, R46, R11, RZ, 0x2 ;  /* 0x0000000b2e0b7211 */ /* 0x000fc800078f10ff */
[----:B------:R-:W-:Y:S02]  /*04f0*/  LEA.HI.SX32 R11, R11, R4, 0x1e ;  /* 0x000000040b0b7211 */ /* 0x000fe400078ff2ff */
[----:B----4-:R-:W-:Y:S01]  /*0500*/  FSEL R61, R44, RZ, !P3 ;  /* 0x000000ff2c3d7208 */ /* 0x010fe20005800000 */
[----:B0-----:R-:W-:Y:S06]  /*0510*/  @P1 BRA `(.L_x_4851) ;  /* 0x00000004005c1947 */ /* 0x001fec0003800000 */
[C---:B------:R-:W-:Y:S01]  /*0520*/  ISETP.GE.U32.AND P4, PT, R2.reuse, 0x20, PT ;  /* 0x000000200200780c */ /* 0x040fe20003f86070 */
[----:B------:R-:W-:Y:S01]  /*0530*/  BSSY.RECONVERGENT B2, `(.L_x_4852) ;  /* 0x000002d000027945 */ /* 0x000fe20003800200 */
[----:B------:R-:W-:Y:S02]  /*0540*/  ISETP.GE.U32.AND P2, PT, R2, 0x40, PT ;  /* 0x000000400200780c */ /* 0x000fe40003f46070 */
[----:B------:R-:W-:Y:S02]  /*0550*/  MOV R63, RZ ;  /* 0x000000ff003f7202 */ /* 0x000fe40000000f00 */
[----:B------:R-:W-:Y:S02]  /*0560*/  MOV R66, RZ ;  /* 0x000000ff00427202 */ /* 0x000fe40000000f00 */
[----:B------:R-:W-:-:S05]  /*0570*/  MOV R44, R11 ;  /* 0x0000000b002c7202 */ /* 0x000fca0000000f00 */
[----:B------:R-:W-:Y:S05]  /*0580*/  @!P4 BRA `(.L_x_4853) ;  /* 0x00000000009cc947 */ /* 0x000fea0003800000 */
[----:B------:R-:W0:Y:S08]  /*0590*/  LDC.64 R40, c[0x0][0x3a8] ;  /* 0x0000ea00ff287b82 */ /* 0x000e300000000a00 */
[----:B------:R-:W1:Y:S01]  /*05a0*/  LDC.64 R44, c[0x0][0x428] ;  /* 0x00010a00ff2c7b82 */ /* 0x000e620000000a00 */
[----:B0-----:R-:W-:-:S06]  /*05b0*/  IMAD.WIDE.U32 R40, R11, 0x10, R40 ;  /* 0x000000100b287825 */ /* 0x001fcc00078e0028 */
[----:B------:R-:W2:Y:S01]  /*05c0*/  LDG.E.128 R40, desc[UR6][R40.64] ;  /* 0x0000000628287981 */ /* 0x000ea2000c1e1d00 */
[----:B-1----:R-:W-:-:S06]  /*05d0*/  IMAD.WIDE.U32 R44, R11, 0x10, R44 ;  /* 0x000000100b2c7825 */ /* 0x002fcc00078e002c */
[----:B------:R-:W3:Y:S01]  /*05e0*/  LDG.E.128 R44, desc[UR6][R44.64] ;  /* 0x000000062c2c7981 */ /* 0x000ee2000c1e1d00 */
[----:B------:R-:W-:Y:S02]  /*05f0*/  HADD2.F32 R51, -RZ, R8.H0_H0 ;  /* 0x20000008ff337230 */ /* 0x000fe40000004100 */
[----:B------:R-:W-:Y:S02]  /*0600*/  HADD2.F32 R50, -RZ, R65.H1_H1 ;  /* 0x30000041ff327230 */ /* 0x000fe40000004100 */
[C---:B--2---:R-:W-:Y:S01]  /*0610*/  FADD.FTZ R10, -R61.reuse, R40 ;  /* 0x000000283d0a7221 */ /* 0x044fe20000010100 */
[C---:B------:R-:W-:Y:S01]  /*0620*/  FADD.FTZ R52, -R61.reuse, R41 ;  /* 0x000000293d347221 */ /* 0x040fe20000010100 */
[----:B------:R-:W-:Y:S02]  /*0630*/  HADD2.F32 R41, -RZ, R9.H0_H0 ;  /* 0x20000009ff297230 */ /* 0x000fe40000004100 */
[----:B------:R-:W-:Y:S01]  /*0640*/  FADD.FTZ R42, -R61, R42 ;  /* 0x0000002a3d2a7221 */ /* 0x000fe20000010100 */
[C---:B-----5:R-:W-:Y:S01]  /*0650*/  FMUL.FTZ R3, R55.reuse, R10 ;  /* 0x0000000a37037220 */ /* 0x060fe20000410000 */
[----:B------:R-:W-:Y:S01]  /*0660*/  FMUL.FTZ R52, R55, R52 ;  /* 0x0000003437347220 */ /* 0x000fe20000410000 */
[----:B------:R-:W-:Y:S01]  /*0670*/  FADD.FTZ R64, -R61, R43 ;  /* 0x0000002b3d407221 */ /* 0x000fe20000010100 */
[----:B---3--:R-:W-:Y:S01]  /*0680*/  FMUL.FTZ R10, R44, R51 ;  /* 0x000000332c0a7220 */ /* 0x008fe20000410000 */
[----:B------:R-:W-:Y:S01]  /*0690*/  FMUL.FTZ R56, R46, R41 ;  /* 0x000000292e387220 */ /* 0x000fe20000410000 */
[----:B------:R-:W-:Y:S01]  /*06a0*/  FMUL.FTZ R50, R45, R50 ;  /* 0x000000322d327220 */ /* 0x000fe20000410000 */
[----:B------:R-:W-:Y:S01]  /*06b0*/  FADD.FTZ R17, R17, R45 ;  /* 0x0000002d11117221 */ /* 0x000fe20000010000 */
[----:B------:R-:W-:Y:S01]  /*06c0*/  FFMA.FTZ R13, R45, R52, R13 ;  /* 0x000000342d0d7223 */ /* 0x000fe2000001000d */
[----:B------:R-:W-:Y:S01]  /*06d0*/  FADD.FTZ R41, RZ, R10 ;  /* 0x0000000aff297221 */ /* 0x000fe20000010000 */
[----:B------:R-:W-:Y:S01]  /*06e0*/  FMUL.FTZ R51, R55, R42 ;  /* 0x0000002a37337220 */ /* 0x000fe20000410000 */
[----:B------:R-:W-:Y:S01]  /*06f0*/  FFMA.FTZ R45, R3, R10, RZ ;  /* 0x0000000a032d7223 */ /* 0x000fe200000100ff */
[----:B------:R-:W-:-:S02]  /*0700*/  HADD2.F32 R42, -RZ, R65.H0_H0 ;  /* 0x20000041ff2a7230 */ /* 0x000fc40000004100 */
[----:B------:R-:W-:Y:S01]  /*0710*/  FADD.FTZ R41, R41, R50 ;  /* 0x0000003229297221 */ /* 0x000fe20000010000 */
        /* <DEDUP_REMOVED lines=13> */
[----:B------:R-:W-:-:S07]  /*07f0*/  IADD3 R44, PT, PT, R11, 0x20, RZ ;  /* 0x000000200b2c7810 */ /* 0x000fce0007ffe0ff */
.L_x_4853:
[----:B------:R-:W-:Y:S05]  /*0800*/  BSYNC.RECONVERGENT B2 ;  /* 0x0000000000027941 */ /* 0x000fea0003800200 */
.L_x_4852:
[----:B------:R-:W-:Y:S05]  /*0810*/  @!P2 BRA `(.L_x_4854) ;  /* 0x00000008000ca947 */ /* 0x000fea0003800000 */
[----:B------:R-:W0:Y:S08]  /*0820*/  LDC.64 R40, c[0x0][0x3a8] ;  /* 0x0000ea00ff287b82 */ /* 0x000e300000000a00 */
[----:B------:R-:W1:Y:S01]  /*0830*/  LDC.64 R46, c[0x0][0x428] ;  /* 0x00010a00ff2e7b82 */ /* 0x000e620000000a00 */
[----:B0-----:R-:W-:-:S06]  /*0840*/  IMAD.WIDE.U32 R40, R44, 0x10, R40 ;  /* 0x000000102c287825 */ /* 0x001fcc00078e0028 */
[----:B------:R-:W2:Y:S01]  /*0850*/  LDG.E.128 R40, desc[UR6][R40.64] ;  /* 0x0000000628287981 */ /* 0x000ea2000c1e1d00 */
[----:B-1----:R-:W-:-:S06]  /*0860*/  IMAD.WIDE.U32 R46, R44, 0x10, R46 ;  /* 0x000000102c2e7825 */ /* 0x002fcc00078e002e */
[----:B------:R-:W3:Y:S01]  /*0870*/  LDG.E.128 R44, desc[UR6][R46.64] ;  /* 0x000000062e2c7981 */ /* 0x000ee2000c1e1d00 */
[--C-:B------:R-:W-:Y:S02]  /*0880*/  HADD2.F32 R58, -RZ, R69.reuse.H0_H0 ;  /* 0x20000045ff3a7230 */ /* 0x100fe40000004100 */
[C---:B--2---:R-:W-:Y:S01]  /*0890*/  FADD.FTZ R48, -R61.reuse, R40 ;  /* 0x000000283d307221 */ /* 0x044fe20000010100 */
[C---:B------:R-:W-:Y:S01]  /*08a0*/  FADD.FTZ R60, -R61.reuse, R43 ;  /* 0x0000002b3d3c7221 */ /* 0x040fe20000010100 */
[----:B------:R-:W-:Y:S01]  /*08b0*/  FADD.FTZ R54, -R61, R41 ;  /* 0x000000293d367221 */ /* 0x000fe20000010100 */
[----:B------:R-:W-:Y:S02]  /*08c0*/  HADD2.F32 R43, -RZ, R69.H1_H1 ;  /* 0x30000045ff2b7230 */ /* 0x000fe40000004100 */
[----:B-----5:R-:W-:Y:S01]  /*08d0*/  FMUL.FTZ R49, R55, R48 ;  /* 0x0000003037317220 */ /* 0x020fe20000410000 */
[----:B------:R-:W-:Y:S01]  /*08e0*/  FADD.FTZ R42, -R61, R42 ;  /* 0x0000002a3d2a7221 */ /* 0x000fe20000010100 */
[C---:B------:R-:W-:Y:S01]  /*08f0*/  FMUL.FTZ R48, R55.reuse, R54 ;  /* 0x0000003637307220 */ /* 0x040fe20000410000 */
[----:B------:R-:W-:Y:S01]  /*0900*/  FMUL.FTZ R60, R55, R60 ;  /* 0x0000003c373c7220 */ /* 0x000fe20000410000 */
[----:B---3--:R-:W-:Y:S01]  /*0910*/  FMUL.FTZ R54, R44, R43 ;  /* 0x0000002b2c367220 */ /* 0x008fe20000410000 */
[----:B------:R-:W-:-:S02]  /*0920*/  HADD2.F32 R43, -RZ, R67.H1_H1 ;  /* 0x30000043ff2b7230 */ /* 0x000fc40000004100 */
[----:B------:R-:W-:Y:S01]  /*0930*/  FMUL.FTZ R53, R45, R58 ;  /* 0x0000003a2d357220 */ /* 0x000fe20000410000 */
[----:B------:R-:W-:Y:S02]  /*0940*/  HADD2.F32 R58, -RZ, R67.H0_H0 ;  /* 0x20000043ff3a7230 */ /* 0x000fe40000004100 */
        /* <DEDUP_REMOVED lines=20> */
.L_x_4851:
        /* <DEDUP_REMOVED lines=8> */
[----:B------:R-:W1:Y:S08]  /*0b10*/  LDC.64 R44, c[0x0][0x428] ;  /* 0x00010a00ff2c7b82 */ /* 0x000e700000000a00 */
[----:B------:R-:W2:Y:S01]  /*0b20*/  LDC.64 R28, c[0x0][0x438] ;  /* 0x00010e00ff1c7b82 */ /* 0x000ea20000000a00 */
[----:B0-----:R-:W-:-:S06]  /*0b30*/  IMAD.WIDE.U32 R40, R11, 0x10, R40 ;  /* 0x000000100b287825 */ /* 0x001fcc00078e0028 */
[----:B------:R-:W3:Y:S01]  /*0b40*/  LDG.E.128 R40, desc[UR6][R40.64] ;  /* 0x0000000628287981 */ /* 0x000ee2000c1e1d00 */
[----:B-1----:R-:W-:-:S06]  /*0b50*/  IMAD.WIDE.U32 R44, R11, 0x10, R44 ;  /* 0x000000100b2c7825 */ /* 0x002fcc00078e002c */
[----:B------:R-:W4:Y:S01]  /*0b60*/  LDG.E.128 R44, desc[UR6][R44.64] ;  /* 0x000000062c2c7981 */ /* 0x000f22000c1e1d00 */
[----:B--2---:R-:W-:-:S06]  /*0b70*/  IMAD.WIDE.U32 R28, R11, 0x10, R28 ;  /* 0x000000100b1c7825 */ /* 0x004fcc00078e001c */
[----:B------:R-:W5:Y:S01]  /*0b80*/  LDG.E.128 R28, desc[UR6][R28.64] ;  /* 0x000000061c1c7981 */ /* 0x000f62000c1e1d00 */
[----:B------:R-:W-:Y:S01]  /*0b90*/  HADD2.F32 R51, -RZ, R8.H0_H0 ;  /* 0x20000008ff337230 */ /* 0x000fe20000004100 */
[----:B------:R-:W-:Y:S01]  /*0ba0*/  IADD3 R68, PT, PT, R11, 0x20, RZ ;  /* 0x000000200b447810 */ /* 0x000fe20007ffe0ff */
[----:B------:R-:W-:Y:S02]  /*0bb0*/  HADD2.F32 R50, -RZ, R65.H1_H1 ;  /* 0x30000041ff327230 */ /* 0x000fe40000004100 */
[C---:B---3--:R-:W-:Y:S01]  /*0bc0*/  FADD.FTZ R10, -R61.reuse, R40 ;  /* 0x000000283d0a7221 */ /* 0x048fe20000010100 */
[C---:B------:R-:W-:Y:S01]  /*0bd0*/  FADD.FTZ R52, -R61.reuse, R41 ;  /* 0x000000293d347221 */ /* 0x040fe20000010100 */
[----:B------:R-:W-:Y:S02]  /*0be0*/  HADD2.F32 R41, -RZ, R9.H0_H0 ;  /* 0x20000009ff297230 */ /* 0x000fe40000004100 */
[----:B------:R-:W-:Y:S01]  /*0bf0*/  FADD.FTZ R42, -R61, R42 ;  /* 0x0000002a3d2a7221 */ /* 0x000fe20000010100 */
[C---:B-----5:R-:W-:Y:S01]  /*0c00*/  FMUL.FTZ R3, R55.reuse, R10 ;  /* 0x0000000a37037220 */ /* 0x060fe20000410000 */
[----:B------:R-:W-:Y:S01]  /*0c10*/  FMUL.FTZ R52, R55, R52 ;  /* 0x0000003437347220 */ /* 0x000fe20000410000 */
[----:B------:R-:W-:Y:S01]  /*0c20*/  FADD.FTZ R64, -R61, R43 ;  /* 0x0000002b3d407221 */ /* 0x000fe20000010100 */
[----:B----4-:R-:W-:Y:S01]  /*0c30*/  FMUL.FTZ R10, R44, R51 ;  /* 0x000000332c0a7220 */ /* 0x010fe20000410000 */
        /* <DEDUP_REMOVED lines=21> */
[----:B------:R-:W-:-:S07]  /*0d90*/  FFMA.FTZ R66, R64, R59, R41 ;  /* 0x0000003b40427223 */ /* 0x000fce0000010029 */
.L_x_4856:
[----:B------:R-:W-:Y:S05]  /*0da0*/  BSYNC.RECONVERGENT B2 ;  /* 0x0000000000027941 */ /* 0x000fea0003800200 */
.L_x_4855:
[----:B------:R-:W-:Y:S05]  /*0db0*/  @!P2 BRA `(.L_x_4854) ;  /* 0x0000000000a4a947 */ /* 0x000fea0003800000 */
[----:B------:R-:W0:Y:S08]  /*0dc0*/  LDC.64 R34, c[0x0][0x3a8] ;  /* 0x0000ea00ff227b82 */ /* 0x000e300000000a00 */
[----:B------:R-:W1:Y:S01]  /*0dd0*/  LDC.64 R32, c[0x0][0x428] ;  /* 0x00010a00ff207b82 */ /* 0x000e620000000a00 */
[----:B0-----:R-:W-:-:S06]  /*0de0*/  IMAD.WIDE.U32 R40, R68, 0x10, R34 ;  /* 0x0000001044287825 */ /* 0x001fcc00078e0022 */
[----:B------:R-:W2:Y:S01]  /*0df0*/  LDG.E.128 R40, desc[UR6][R40.64] ;  /* 0x0000000628287981 */ /* 0x000ea2000c1e1d00 */
[C---:B-1----:R-:W-:Y:S02]  /*0e00*/  IMAD.WIDE.U32 R44, R68.reuse, 0x10, R32 ;  /* 0x00000010442c7825 */ /* 0x042fe400078e0020 */
[----:B------:R-:W0:Y:S04]  /*0e10*/  LDC.64 R32, c[0x0][0x438] ;  /* 0x00010e00ff207b82 */ /* 0x000e280000000a00 */
[----:B------:R-:W3:Y:S01]  /*0e20*/  LDG.E.128 R44, desc[UR6][R44.64] ;  /* 0x000000062c2c7981 */ /* 0x000ee2000c1e1d00 */
[----:B0-----:R-:W-:-:S06]  /*0e30*/  IMAD.WIDE.U32 R32, R68, 0x10, R32 ;  /* 0x0000001044207825 */ /* 0x001fcc00078e0020 */
[----:B------:R-:W5:Y:S01]  /*0e40*/  LDG.E.128 R32, desc[UR6][R32.64] ;  /* 0x0000000620207981 */ /* 0x000f62000c1e1d00 */
[----:B------:R-:W-:Y:S02]  /*0e50*/  HADD2.F32 R58, -RZ, R67.H0_H0 ;  /* 0x20000043ff3a7230 */ /* 0x000fe40000004100 */
[C---:B--2---:R-:W-:Y:S01]  /*0e60*/  FADD.FTZ R48, -R61.reuse, R40 ;  /* 0x000000283d307221 */ /* 0x044fe20000010100 */
[C---:B------:R-:W-:Y:S01]  /*0e70*/  FADD.FTZ R60, -R61.reuse, R43 ;  /* 0x0000002b3d3c7221 */ /* 0x040fe20000010100 */
[----:B------:R-:W-:Y:S01]  /*0e80*/  FADD.FTZ R54, -R61, R41 ;  /* 0x000000293d367221 */ /* 0x000fe20000010100 */
[--C-:B------:R-:W-:Y:S02]  /*0e90*/  HADD2.F32 R43, -RZ, R69.reuse.H1_H1 ;  /* 0x30000045ff2b7230 */ /* 0x100fe40000004100 */
[C---:B-----5:R-:W-:Y:S01]  /*0ea0*/  FMUL.FTZ R49, R55.reuse, R48 ;  /* 0x0000003037317220 */ /* 0x060fe20000410000 */
[----:B------:R-:W-:Y:S02]  /*0eb0*/  HADD2.F32 R40, -RZ, R69.H0_H0 ;  /* 0x20000045ff287230 */ /* 0x000fe40000004100 */
[----:B------:R-:W-:Y:S01]  /*0ec0*/  FMUL.FTZ R48, R55, R54 ;  /* 0x0000003637307220 */ /* 0x000fe20000410000 */
[----:B------:R-:W-:Y:S01]  /*0ed0*/  FADD.FTZ R42, -R61, R42 ;  /* 0x0000002a3d2a7221 */ /* 0x000fe20000010100 */
[----:B---3--:R-:W-:Y:S01]  /*0ee0*/  FMUL.FTZ R54, R43, R44 ;  /* 0x0000002c2b367220 */ /* 0x008fe20000410000 */
[----:B------:R-:W-:-:S02]  /*0ef0*/  HADD2.F32 R43, -RZ, R67.H1_H1 ;  /* 0x30000043ff2b7230 */ /* 0x000fc40000004100 */
        /* <DEDUP_REMOVED lines=21> */
.L_x_4854:
[----:B------:R-:W-:Y:S05]  /*1050*/  BSYNC.RECONVERGENT B1 ;  /* 0x0000000000017941 */ /* 0x000fea0003800200 */
.L_x_4850:
        /* <DEDUP_REMOVED lines=20> */
.L_x_4884:
[----:B-1----:R-:W-:Y:S01]  /*11a0*/  FADD.FTZ R45, R66, R45 ;  /* 0x0000002d422d7221 */ /* 0x002fe20000010000 */
[----:B0-2---:R-:W-:Y:S01]  /*11b0*/  FADD.FTZ R44, R44, R43 ;  /* 0x0000002b2c2c7221 */ /* 0x005fe20000010000 */
[----:B------:R-:W-:Y:S02]  /*11c0*/  BSSY.RECONVERGENT B1, `(.L_x_4858) ;  /* 0x00000c0000017945 */ /* 0x000fe40003800200 */
[----:B------:R-:W-:Y:S01]  /*11d0*/  FMUL.FTZ R45, R45, UR12 ;  /* 0x0000000c2d2d7c20 */ /* 0x000fe20008410000 */
[----:B------:R-:W-:-:S04]  /*11e0*/  FMUL.FTZ R44, R44, UR12 ;  /* 0x0000000c2c2c7c20 */ /* 0x000fc80008410000 */
[----:B------:R-:W-:Y:S01]  /*11f0*/  FSEL R45, R45, RZ, !P3 ;  /* 0x000000ff2d2d7208 */ /* 0x000fe20005800000 */
[----:B------:R-:W-:Y:S06]  /*1200*/  @P1 BRA `(.L_x_4859) ;  /* 0x0000000400681947 */ /* 0x000fec0003800000 */
[----:B------:R-:W-:Y:S04]  /*1210*/  BSSY.RECONVERGENT B2, `(.L_x_4860) ;  /* 0x000002d000027945 */ /* 0x000fe80003800200 */
[----:B------:R-:W-:Y:S05]  /*1220*/  @!P4 BRA `(.L_x_4861) ;  /* 0x0000000000acc947 */ /* 0x000fea0003800000 */
[----:B------:R-:W-:-:S04]  /*1230*/  ISETP.NE.U32.AND P1, PT, RZ, UR14, PT ;  /* 0x0000000eff007c0c */ /* 0x000fc8000bf25070 */
[----:B------:R-:W-:-:S13]  /*1240*/  ISETP.NE.AND.EX P1, PT, RZ, UR15, PT, P1 ;  /* 0x0000000fff007c0c */ /* 0x000fda000bf25310 */
[----:B------:R-:W-:Y:S05]  /*1250*/  @P1 BRA `(.L_x_4862) ;  /* 0x0000000000341947 */ /* 0x000fea0003800000 */
[-CC-:B------:R-:W-:Y:S01]  /*1260*/  FFMA.FTZ R41, R3, R44.reuse, R45.reuse ;  /* 0x0000002c03297223 */ /* 0x180fe2000001002d */
[-CC-:B------:R-:W-:Y:S01]  /*1270*/  FFMA.FTZ R43, R51, R44.reuse, R45.reuse ;  /* 0x0000002c332b7223 */ /* 0x180fe2000001002d */
[-C--:B------:R-:W-:Y:S02]  /*1280*/  FFMA.FTZ R46, R64, R44.reuse, R45 ;  /* 0x0000002c402e7223 */ /* 0x080fe4000001002d */
[----:B------:R-:W-:Y:S01]  /*1290*/  FADD.FTZ R40, R10, -R41 ;  /* 0x800000290a287221 */ /* 0x000fe20000010000 */
[----:B------:R-:W-:Y:S01]  /*12a0*/  FFMA.FTZ R41, R52, R44, R45 ;  /* 0x0000002c34297223 */ /* 0x000fe2000001002d */
[----:B------:R-:W-:Y:S01]  /*12b0*/  FADD.FTZ R42, R56, -R43 ;  /* 0x8000002b382a7221 */ /* 0x000fe20000010000 */
[----:B------:R-:W-:Y:S01]  /*12c0*/  FADD.FTZ R46, R59, -R46 ;  /* 0x8000002e3b2e7221 */ /* 0x000fe20000010000 */
[C---:B-----5:R-:W-:Y:S01]  /*12d0*/  FMUL.FTZ R40, R55.reuse, R40 ;  /* 0x0000002837287220 */ /* 0x060fe20000410000 */
[----:B------:R-:W-:Y:S01]  /*12e0*/  FADD.FTZ R68, R50, -R41 ;  /* 0x8000002932447221 */ /* 0x000fe20000010000 */
[C---:B------:R-:W-:Y:S01]  /*12f0*/  FMUL.FTZ R42, R55.reuse, R42 ;  /* 0x0000002a372a7220 */ /* 0x040fe20000410000 */
[----:B------:R-:W-:-:S02]  /*1300*/  FMUL.FTZ R66, R55, R46 ;  /* 0x0000002e37427220 */ /* 0x000fc40000410000 */
[----:B------:R-:W-:Y:S01]  /*1310*/  FMUL.FTZ R68, R55, R68 ;  /* 0x0000004437447220 */ /* 0x000fe20000410000 */
[----:B------:R-:W-:Y:S06]  /*1320*/  BRA `(.L_x_4863) ;  /* 0x0000000000407947 */ /* 0x000fec0003800000 */
.L_x_4862:
        /* <DEDUP_REMOVED lines=10> */
[C---:B------:R-:W-:Y:S01]  /*13d0*/  FMUL.FTZ R42, R55.reuse, R42 ;  /* 0x0000002a372a7220 */ /* 0x040fe20000410000 */
[----:B------:R-:W-:-:S02]  /*13e0*/  FMUL.FTZ R66, R55, R36 ;  /* 0x0000002437427220 */ /* 0x000fc40000410000 */
[----:B------:R-:W-:Y:S02]  /*13f0*/  MOV R36, R40 ;  /* 0x0000002800247202 */ /* 0x000fe40000000f00 */
[----:B------:R-:W-:Y:S02]  /*1400*/  MOV R37, R68 ;  /* 0x0000004400257202 */ /* 0x000fe40000000f00 */
[----:B------:R-:W-:Y:S02]  /*1410*/  MOV R38, R42 ;  /* 0x0000002a00267202 */ /* 0x000fe40000000f00 */
[----:B------:R-:W-:-:S07]  /*1420*/  MOV R39, R66 ;  /* 0x0000004200277202 */ /* 0x000fce0000000f00 */
.L_x_4863:
[----:B------:R-:W0:Y:S01]  /*1430*/  @P1 LDC.64 R46, c[0x0][0x478] ;  /* 0x00011e00ff2e1b82 */ /* 0x000e220000000a00 */
[-C--:B------:R-:W-:Y:S01]  /*1440*/  FMUL.FTZ R40, R40, R7.reuse ;  /* 0x0000000728287220 */ /* 0x080fe20000410000 */
[-C--:B------:R-:W-:Y:S01]  /*1450*/  FMUL.FTZ R41, R68, R7.reuse ;  /* 0x0000000744297220 */ /* 0x080fe20000410000 */
[-C--:B------:R-:W-:Y:S01]  /*1460*/  FMUL.FTZ R42, R42, R7.reuse ;  /* 0x000000072a2a7220 */ /* 0x080fe20000410000 */
[----:B------:R-:W-:Y:S01]  /*1470*/  FMUL.FTZ R43, R66, R7 ;  /* 0x00000007422b7220 */ /* 0x000fe20000410000 */
[----:B0-----:R-:W-:-:S05]  /*1480*/  @P1 IMAD.WIDE.U32 R46, R11, 0x10, R46 ;  /* 0x000000100b2e1825 */ /* 0x001fca00078e002e */
[----:B------:R0:W-:Y:S02]  /*1490*/  @P1 STG.E.128 desc[UR6][R46.64], R36 ;  /* 0x000000242e001986 */ /* 0x0001e4000c101d06 */
[----:B0-----:R-:W0:Y:S02]  /*14a0*/  LDC.64 R46, c[0x0][0x468] ;  /* 0x00011a00ff2e7b82 */ /* 0x001e240000000a00 */
[C---:B0-----:R-:W-:Y:S01]  /*14b0*/  IMAD.WIDE.U32 R46, R11.reuse, 0x10, R46 ;  /* 0x000000100b2e7825 */ /* 0x041fe200078e002e */
[----:B------:R-:W-:-:S04]  /*14c0*/  IADD3 R11, PT, PT, R11, 0x20, RZ ;  /* 0x000000200b0b7810 */ /* 0x000fc80007ffe0ff */
[----:B------:R0:W-:Y:S03]  /*14d0*/  STG.E.128 desc[UR6][R46.64], R40 ;  /* 0x000000282e007986 */ /* 0x0001e6000c101d06 */
.L_x_4861:
[----:B------:R-:W-:Y:S05]  /*14e0*/  BSYNC.RECONVERGENT B2 ;  /* 0x0000000000027941 */ /* 0x000fea0003800200 */
.L_x_4860:
[----:B------:R-:W-:Y:S05]  /*14f0*/  @!P2 BRA `(.L_x_4864) ;  /* 0x000000080030a947 */ /* 0x000fea0003800000 */
[----:B------:R-:W-:-:S04]  /*1500*/  ISETP.NE.U32.AND P1, PT, RZ, UR14, PT ;  /* 0x0000000eff007c0c */ /* 0x000fc8000bf25070 */
[----:B------:R-:W-:-:S13]  /*1510*/  ISETP.NE.AND.EX P1, PT, RZ, UR15, PT, P1 ;  /* 0x0000000fff007c0c */ /* 0x000fda000bf25310 */
[----:B------:R-:W-:Y:S05]  /*1520*/  @!P1 BRA `(.L_x_4865) ;  /* 0x0000000000449947 */ /* 0x000fea0003800000 */
[-CC-:B------:R-:W-:Y:S01]  /*1530*/  FFMA.FTZ R37, R49, R44.reuse, R45.reuse ;  /* 0x0000002c31257223 */ /* 0x180fe2000001002d */
[-CC-:B------:R-:W-:Y:S01]  /*1540*/  FFMA.FTZ R36, R48, R44.reuse, R45.reuse ;  /* 0x0000002c30247223 */ /* 0x180fe2000001002d */
[-CC-:B------:R-:W-:Y:S01]  /*1550*/  FFMA.FTZ R39, R57, R44.reuse, R45.reuse ;  /* 0x0000002c39277223 */ /* 0x180fe2000001002d */
[----:B------:R-:W-:Y:S01]  /*1560*/  FFMA.FTZ R45, R60, R44, R45 ;  /* 0x0000002c3c2d7223 */ /* 0x000fe2000001002d */
[----:B0-----:R-:W-:Y:S01]  /*1570*/  FADD.FTZ R40, R54, -R37 ;  /* 0x8000002536287221 */ /* 0x001fe20000010000 */
        /* <DEDUP_REMOVED lines=10> */
[----:B------:R-:W-:Y:S01]  /*1620*/  MOV R39, R66 ;  /* 0x0000004200277202 */ /* 0x000fe20000000f00 */
[----:B------:R-:W-:Y:S06]  /*1630*/  BRA `(.L_x_4866) ;  /* 0x0000000000307947 */ /* 0x000fec0003800000 */
.L_x_4865:
        /* <DEDUP_REMOVED lines=11> */
[----:B------:R-:W-:-:S07]  /*16f0*/  FMUL.FTZ R66, R55, R66 ;  /* 0x0000004237427220 */ /* 0x000fce0000410000 */
.L_x_4866:
[----:B------:R-:W0:Y:S01]  /*1700*/  @P1 LDC.64 R46, c[0x0][0x478] ;  /* 0x00011e00ff2e1b82 */ /* 0x000e220000000a00 */
[-C--:B------:R-:W-:Y:S01]  /*1710*/  FMUL.FTZ R40, R40, R7.reuse ;  /* 0x0000000728287220 */ /* 0x080fe20000410000 */
[-C--:B------:R-:W-:Y:S01]  /*1720*/  FMUL.FTZ R41, R68, R7.reuse ;  /* 0x0000000744297220 */ /* 0x080fe20000410000 */
[-C--:B------:R-:W-:Y:S01]  /*1730*/  FMUL.FTZ R42, R42, R7.reuse ;  /* 0x000000072a2a7220 */ /* 0x080fe20000410000 */
[----:B------:R-:W-:-:S04]  /*1740*/  FMUL.FTZ R43, R66, R7 ;  /* 0x00000007422b7220 */ /* 0x000fc80000410000 */
[----:B------:R-:W1:Y:S01]  /*1750*/  LDC.64 R44, c[0x0][0x468] ;  /* 0x00011a00ff2c7b82 */ /* 0x000e620000000a00 */
[----:B0-----:R-:W-:-:S05]  /*1760*/  @P1 IMAD.WIDE.U32 R46, R11, 0x10, R46 ;  /* 0x000000100b2e1825 */ /* 0x001fca00078e002e */
[----:B------:R2:W-:Y:S01]  /*1770*/  @P1 STG.E.128 desc[UR6][R46.64], R36 ;  /* 0x000000242e001986 */ /* 0x0005e2000c101d06 */
[----:B-1----:R-:W-:-:S05]  /*1780*/  IMAD.WIDE.U32 R44, R11, 0x10, R44 ;  /* 0x000000100b2c7825 */ /* 0x002fca00078e002c */
[----:B------:R2:W-:Y:S01]  /*1790*/  STG.E.128 desc[UR6][R44.64], R40 ;  /* 0x000000282c007986 */ /* 0x0005e2000c101d06 */
[----:B------:R-:W-:Y:S05]  /*17a0*/  BRA `(.L_x_4864) ;  /* 0x0000000400847947 */ /* 0x000fea0003800000 */
.L_x_4859:
[----:B------:R-:W-:-:S04]  /*17b0*/  UISETP.NE.U32.AND UP0, UPT, UR14, URZ, UPT ;  /* 0x000000ff0e00728c */ /* 0x000fc8000bf05070 */
[----:B------:R-:W-:-:S09]  /*17c0*/  UISETP.NE.AND.EX UP0, UPT, UR15, URZ, UPT, UP0 ;  /* 0x000000ff0f00728c */ /* 0x000fd2000bf05300 */
[----:B------:R-:W-:Y:S05]  /*17d0*/  BRA.U UP0, `(.L_x_4867) ;  /* 0x0000000100b47547 */ /* 0x000fea000b800000 */
[----:B------:R-:W-:Y:S01]  /*17e0*/  ISETP.GT.U32.AND P1, PT, R2, 0x1f, PT ;  /* 0x0000001f0200780c */ /* 0x000fe20003f24070 */
[----:B------:R-:W-:-:S12]  /*17f0*/  BSSY.RECONVERGENT B2, `(.L_x_4868) ;  /* 0x0000016000027945 */ /* 0x000fd80003800200 */
[----:B------:R-:W-:Y:S05]  /*1800*/  @!P1 BRA `(.L_x_4869) ;  /* 0x0000000000509947 */ /* 0x000fea0003800000 */
[----:B------:R-:W0:Y:S01]  /*1810*/  LDC.64 R46, c[0x0][0x468] ;  /* 0x00011a00ff2e7b82 */ /* 0x000e220000000a00 */
        /* <DEDUP_REMOVED lines=12> */
[-C--:B------:R-:W-:Y:S01]  /*18e0*/  FMUL.FTZ R40, R43, R7.reuse ;  /* 0x000000072b287220 */ /* 0x080fe20000410000 */
[-C--:B------:R-:W-:Y:S01]  /*18f0*/  FMUL.FTZ R41, R42, R7.reuse ;  /* 0x000000072a297220 */ /* 0x080fe20000410000 */
[-C--:B------:R-:W-:Y:S01]  /*1900*/  FMUL.FTZ R42, R66, R7.reuse ;  /* 0x00000007422a7220 */ /* 0x080fe20000410000 */
[----:B------:R-:W-:Y:S01]  /*1910*/  FMUL.FTZ R43, R68, R7 ;  /* 0x00000007442b7220 */ /* 0x000fe20000410000 */
[C---:B0-----:R-:W-:Y:S01]  /*1920*/  IMAD.WIDE.U32 R46, R11.reuse, 0x10, R46 ;  /* 0x000000100b2e7825 */ /* 0x041fe200078e002e */
[----:B------:R-:W-:-:S04]  /*1930*/  IADD3 R11, PT, PT, R11, 0x20, RZ ;  /* 0x000000200b0b7810 */ /* 0x000fc80007ffe0ff */
[----:B------:R0:W-:Y:S03]  /*1940*/  STG.E.128 desc[UR6][R46.64], R40 ;  /* 0x000000282e007986 */ /* 0x0001e6000c101d06 */
.L_x_4869:
[----:B------:R-:W-:Y:S05]  /*1950*/  BSYNC.RECONVERGENT B2 ;  /* 0x0000000000027941 */ /* 0x000fea0003800200 */
.L_x_4868:
[----:B------:R-:W-:Y:S05]  /*1960*/  @!P2 BRA `(.L_x_4864) ;  /* 0x000000040014a947 */ /* 0x000fea0003800000 */
[----:B0-----:R-:W0:Y:S01]  /*1970*/  LDC.64 R46, c[0x0][0x468] ;  /* 0x00011a00ff2e7b82 */ /* 0x001e220000000a00 */
        /* <DEDUP_REMOVED lines=16> */
[----:B0-----:R-:W-:-:S05]  /*1a80*/  IMAD.WIDE.U32 R46, R11, 0x10, R46 ;  /* 0x000000100b2e7825 */ /* 0x001fca00078e002e */
[----:B------:R3:W-:Y:S01]  /*1a90*/  STG.E.128 desc[UR6][R46.64], R40 ;  /* 0x000000282e007986 */ /* 0x0007e2000c101d06 */
[----:B------:R-:W-:Y:S05]  /*1aa0*/  BRA `(.L_x_4864) ;  /* 0x0000000000c47947 */ /* 0x000fea0003800000 */
.L_x_4867:
[----:B------:R-:W-:Y:S04]  /*1ab0*/  BSSY.RECONVERGENT B2, `(.L_x_4870) ;  /* 0x0000019000027945 */ /* 0x000fe80003800200 */
[----:B------:R-:W-:Y:S05]  /*1ac0*/  @!P4 BRA `(.L_x_4871) ;  /* 0x00000000005cc947 */ /* 0x000fea0003800000 */
[----:B------:R-:W0:Y:S01]  /*1ad0*/  LDC.64 R40, c[0x0][0x478] ;  /* 0x00011e00ff287b82 */ /* 0x000e220000000a00 */
[-CC-:B------:R-:W-:Y:S01]  /*1ae0*/  FFMA.FTZ R37, R3, R44.reuse, R45.reuse ;  /* 0x0000002c03257223 */ /* 0x180fe2000001002d */
[-CC-:B------:R-:W-:Y:S01]  /*1af0*/  FFMA.FTZ R39, R51, R44.reuse, R45.reuse ;  /* 0x0000002c33277223 */ /* 0x180fe2000001002d */
[-C--:B------:R-:W-:Y:S02]  /*1b00*/  FFMA.FTZ R42, R64, R44.reuse, R45 ;  /* 0x0000002c402a7223 */ /* 0x080fe4000001002d */
[----:B------:R-:W-:Y:S01]  /*1b10*/  FADD.FTZ R36, R10, -R37 ;  /* 0x800000250a247221 */ /* 0x000fe20000010000 */
[----:B------:R-:W-:Y:S01]  /*1b20*/  FFMA.FTZ R37, R52, R44, R45 ;  /* 0x0000002c34257223 */ /* 0x000fe2000001002d */
[----:B------:R-:W-:Y:S01]  /*1b30*/  FADD.FTZ R39, R56, -R39 ;  /* 0x8000002738277221 */ /* 0x000fe20000010000 */
[----:B------:R-:W1:Y:S01]  /*1b40*/  LDC.64 R46, c[0x0][0x468] ;  /* 0x00011a00ff2e7b82 */ /* 0x000e620000000a00 */
[----:B------:R-:W-:Y:S01]  /*1b50*/  FADD.FTZ R42, R59, -R42 ;  /* 0x8000002a3b2a7221 */ /* 0x000fe20000010000 */
[----:B------:R-:W-:Y:S01]  /*1b60*/  FADD.FTZ R38, R50, -R37 ;  /* 0x8000002532267221 */ /* 0x000fe20000010000 */
[----:B-----5:R-:W-:-:S03]  /*1b70*/  FFMA.FTZ R36, R55, R36, R28 ;  /* 0x0000002437247223 */ /* 0x020fc6000001001c */
[C---:B------:R-:W-:Y:S01]  /*1b80*/  FFMA.FTZ R37, R55.reuse, R38, R29 ;  /* 0x0000002637257223 */ /* 0x040fe2000001001d */
[C---:B------:R-:W-:Y:S01]  /*1b90*/  FFMA.FTZ R38, R55.reuse, R39, R30 ;  /* 0x0000002737267223 */ /* 0x040fe2000001001e */
[----:B------:R-:W-:-:S03]  /*1ba0*/  FFMA.FTZ R39, R55, R42, R31 ;  /* 0x0000002a37277223 */ /* 0x000fc6000001001f */
[-C--:B------:R-:W-:Y:S01]  /*1bb0*/  FMUL.FTZ R42, R38, R7.reuse ;  /* 0x00000007262a7220 */ /* 0x080fe20000410000 */
[----:B------:R-:W-:Y:S01]  /*1bc0*/  FMUL.FTZ R43, R39, R7 ;  /* 0x00000007272b7220 */ /* 0x000fe20000410000 */
[----:B0-----:R-:W-:-:S05]  /*1bd0*/  IMAD.WIDE.U32 R40, R11, 0x10, R40 ;  /* 0x000000100b287825 */ /* 0x001fca00078e0028 */
[----:B------:R0:W-:Y:S01]  /*1be0*/  STG.E.128 desc[UR6][R40.64], R36 ;  /* 0x0000002428007986 */ /* 0x0001e2000c101d06 */
[C---:B-1----:R-:W-:Y:S01]  /*1bf0*/  IMAD.WIDE.U32 R46, R11.reuse, 0x10, R46 ;  /* 0x000000100b2e7825 */ /* 0x042fe200078e002e */
[----:B------:R-:W-:-:S03]  /*1c00*/  IADD3 R11, PT, PT, R11, 0x20, RZ ;  /* 0x000000200b0b7810 */ /* 0x000fc60007ffe0ff */
[-C--:B0-----:R-:W-:Y:S01]  /*1c10*/  FMUL.FTZ R40, R36, R7.reuse ;  /* 0x0000000724287220 */ /* 0x081fe20000410000 */
[----:B------:R-:W-:-:S05]  /*1c20*/  FMUL.FTZ R41, R37, R7 ;  /* 0x0000000725297220 */ /* 0x000fca0000410000 */
[----:B------:R0:W-:Y:S02]  /*1c30*/  STG.E.128 desc[UR6][R46.64], R40 ;  /* 0x000000282e007986 */ /* 0x0001e4000c101d06 */
.L_x_4871:
[----:B------:R-:W-:Y:S05]  /*1c40*/  BSYNC.RECONVERGENT B2 ;  /* 0x0000000000027941 */ /* 0x000fea0003800200 */
.L_x_4870:
[----:B------:R-:W-:Y:S05]  /*1c50*/  @!P2 BRA `(.L_x_4864) ;  /* 0x000000000058a947 */ /* 0x000fea0003800000 */
[----:B------:R-:W1:Y:S01]  /*1c60*/  LDC.64 R36, c[0x0][0x478] ;  /* 0x00011e00ff247b82 */ /* 0x000e620000000a00 */
[-CC-:B------:R-:W-:Y:S01]  /*1c70*/  FFMA.FTZ R38, R48, R44.reuse, R45.reuse ;  /* 0x0000002c30267223 */ /* 0x180fe2000001002d */
[-CC-:B------:R-:W-:Y:S01]  /*1c80*/  FFMA.FTZ R39, R57, R44.reuse, R45.reuse ;  /* 0x0000002c39277223 */ /* 0x180fe2000001002d */
[-CC-:B0-----:R-:W-:Y:S01]  /*1c90*/  FFMA.FTZ R41, R49, R44.reuse, R45.reuse ;  /* 0x0000002c31297223 */ /* 0x181fe2000001002d */
[----:B------:R-:W-:Y:S01]  /*1ca0*/  FFMA.FTZ R43, R60, R44, R45 ;  /* 0x0000002c3c2b7223 */ /* 0x000fe2000001002d */
[----:B------:R-:W-:Y:S01]  /*1cb0*/  FADD.FTZ R38, R53, -R38 ;  /* 0x8000002635267221 */ /* 0x000fe20000010000 */
[----:B------:R-:W-:Y:S01]  /*1cc0*/  FADD.FTZ R39, R62, -R39 ;  /* 0x800000273e277221 */ /* 0x000fe20000010000 */
[----:B------:R-:W-:Y:S01]  /*1cd0*/  FADD.FTZ R41, R54, -R41 ;  /* 0x8000002936297221 */ /* 0x000fe20000010000 */
[----:B------:R-:W0:Y:S01]  /*1ce0*/  LDC.64 R46, c[0x0][0x468] ;  /* 0x00011a00ff2e7b82 */ /* 0x000e220000000a00 */
[----:B------:R-:W-:Y:S01]  /*1cf0*/  FADD.FTZ R40, R58, -R43 ;  /* 0x8000002b3a287221 */ /* 0x000fe20000010000 */
[----:B-1----:R-:W-:-:S04]  /*1d00*/  IMAD.WIDE.U32 R44, R11, 0x10, R36 ;  /* 0x000000100b2c7825 */ /* 0x002fc800078e0024 */
[C---:B-----5:R-:W-:Y:S01]  /*1d10*/  FFMA.FTZ R37, R55.reuse, R38, R33 ;  /* 0x0000002637257223 */ /* 0x060fe20000010021 */
[C---:B------:R-:W-:Y:S01]  /*1d20*/  FFMA.FTZ R38, R55.reuse, R39, R34 ;  /* 0x0000002737267223 */ /* 0x040fe20000010022 */
[C---:B------:R-:W-:Y:S01]  /*1d30*/  FFMA.FTZ R36, R55.reuse, R41, R32 ;  /* 0x0000002937247223 */ /* 0x040fe20000010020 */
[----:B------:R-:W-:Y:S01]  /*1d40*/  FFMA.FTZ R39, R55, R40, R35 ;  /* 0x0000002837277223 */ /* 0x000fe20000010023 */
[-C--:B------:R-:W-:Y:S01]  /*1d50*/  FMUL.FTZ R41, R37, R7.reuse ;  /* 0x0000000725297220 */ /* 0x080fe20000410000 */
[-C--:B------:R-:W-:Y:S01]  /*1d60*/  FMUL.FTZ R42, R38, R7.reuse ;  /* 0x00000007262a7220 */ /* 0x080fe20000410000 */
[----:B------:R-:W-:Y:S01]  /*1d70*/  FMUL.FTZ R40, R36, R7 ;  /* 0x0000000724287220 */ /* 0x000fe20000410000 */
[----:B0-----:R-:W-:-:S04]  /*1d80*/  IMAD.WIDE.U32 R46, R11, 0x10, R46 ;  /* 0x000000100b2e7825 */ /* 0x001fc800078e002e */
[----:B------:R-:W-:Y:S01]  /*1d90*/  FMUL.FTZ R43, R39, R7 ;  /* 0x00000007272b7220 */ /* 0x000fe20000410000 */
[----:B------:R1:W-:Y:S04]  /*1da0*/  STG.E.128 desc[UR6][R44.64], R36 ;  /* 0x000000242c007986 */ /* 0x0003e8000c101d06 */
[----:B------:R1:W-:Y:S02]  /*1db0*/  STG.E.128 desc[UR6][R46.64], R40 ;  /* 0x000000282e007986 */ /* 0x0003e4000c101d06 */
.L_x_4864:
[----:B------:R-:W-:Y:S05]  /*1dc0*/  BSYNC.RECONVERGENT B1 ;  /* 0x0000000000017941 */ /* 0x000fea0003800200 */
.L_x_4858:
[----:B0123--:R-:W0:Y:S02]  /*1dd0*/  LDC.64 R40, c[0x0][0x380] ;  /* 0x0000e000ff287b82 */ /* 0x00fe240000000a00 */
[----:B0-----:R-:W-:-:S04]  /*1de0*/  LEA R5, R40, R5, 0x2 ;  /* 0x0000000528057211 */ /* 0x001fc800078e10ff */
[----:B------:R-:W-:-:S13]  /*1df0*/  ISETP.GE.AND P1, PT, R5, R41, PT ;  /* 0x000000290500720c */ /* 0x000fda0003f26270 */
[----:B------:R-:W-:Y:S05]  /*1e00*/  @!P1 BRA `(.L_x_4872) ;  /* 0xffffffe400709947 */ /* 0x000fea000383ffff */
.L_x_4849:
[----:B------:R-:W-:Y:S05]  /*1e10*/  BSYNC B0 ;  /* 0x0000000000007941 */ /* 0x000fea0003800000 */
.L_x_4848:
[----:B------:R-:W0:Y:S01]  /*1e20*/  S2R R33, SR_TID.X ;  /* 0x0000000000217919 */ /* 0x000e220000002100 */
[----:B------:R-:W-:Y:S01]  /*1e30*/  MOV R2, 0x400 ;  /* 0x0000040000027802 */ /* 0x000fe20000000f00 */
[----:B------:R-:W-:Y:S05]  /*1e40*/  WARPSYNC.ALL ;  /* 0x0000000000007948 */ /* 0x000fea0003800000 */
[----:B------:R-:W1:Y:S01]  /*1e50*/  S2R R3, SR_CgaCtaId ;  /* 0x0000000000037919 */ /* 0x000e620000008800 */
[----:B------:R-:W2:Y:S01]  /*1e60*/  LDCU.128 UR16, c[0x0][0x440] ;  /* 0x00008800ff1077ac */ /* 0x000ea20008000c00 */
[----:B0-----:R-:W-:Y:S02]  /*1e70*/  SHF.R.U32.HI R5, RZ, 0x5, R33 ;  /* 0x00000005ff057819 */ /* 0x001fe40000011621 */
[----:B-1----:R-:W-:-:S02]  /*1e80*/  LEA R2, R3, R2, 0x18 ;  /* 0x0000000203027211 */ /* 0x002fc400078ec0ff */
[----:B------:R-:W-:-:S04]  /*1e90*/  LEA R3, R5, R4, 0x6 ;  /* 0x0000000405037211 */ /* 0x000fc800078e30ff */
[-C--:B------:R-:W-:Y:S02]  /*1ea0*/  LEA R3, R3, R2.reuse, 0x4 ;  /* 0x0000000203037211 */ /* 0x080fe400078e20ff */
[----:B------:R-:W-:-:S03]  /*1eb0*/  LEA R2, R33, R2, 0x2 ;  /* 0x0000000221027211 */ /* 0x000fc600078e10ff */
[----:B------:R-:W-:Y:S04]  /*1ec0*/  STS.128 [R3], R16 ;  /* 0x0000001003007388 */ /* 0x000fe80000000c00 */
[----:B------:R-:W-:Y:S01]  /*1ed0*/  STS.128 [R3+0x200], R24 ;  /* 0x0002001803007388 */ /* 0x000fe20000000c00 */
[----:B------:R-:W-:Y:S06]  /*1ee0*/  BAR.SYNC.DEFER_BLOCKING 0x0 ;  /* 0x0000000000007b1d */ /* 0x000fec0000010000 */
[----:B------:R-:W0:Y:S04]  /*1ef0*/  LDS R4, [R2] ;  /* 0x0000000002047984 */ /* 0x000e280000000800 */
[----:B-----5:R-:W1:Y:S04]  /*1f00*/  LDS R7, [R2+0x400] ;  /* 0x0004000002077984 */ /* 0x020e680000000800 */
        /* <DEDUP_REMOVED lines=24> */
[----:B------:R-:W-:Y:S01]  /*2090*/  SHF.L.U32 R0, R12, 0x2, RZ ;  /* 0x000000020c007819 */ /* 0x000fe200000006ff */
[----:B------:R-:W0:Y:S01]  /*20a0*/  LDS R10, [R2] ;  /* 0x00000000020a7984 */ /* 0x000e220000000800 */
[----:B------:R-:W-:-:S02]  /*20b0*/  ISETP.GE.U32.AND P1, PT, R3, 0x100, PT ;  /* 0x000001000300780c */ /* 0x000fc40003f26070 */
[----:B------:R-:W-:Y:S01]  /*20c0*/  SHF.L.U64.HI R3, R12, 0x2, R15 ;  /* 0x000000020c037819 */ /* 0x000fe2000001020f */
[----:B------:R-:W1:Y:S01]  /*20d0*/  LDS R19, [R2+0x400] ;  /* 0x0004000002137984 */ /* 0x000e620000000800 */
[C---:B------:R-:W-:Y:S02]  /*20e0*/  IADD3 R12, P2, PT, R0.reuse, UR18, RZ ;  /* 0x00000012000c7c10 */ /* 0x040fe4000ff5e0ff */
[----:B------:R-:W-:Y:S01]  /*20f0*/  IADD3 R0, P3, PT, R0, UR16, RZ ;  /* 0x0000001000007c10 */ /* 0x000fe2000ff7e0ff */
[----:B------:R-:W2:Y:S01]  /*2100*/  LDS R27, [R2+0x800] ;  /* 0x00080000021b7984 */ /* 0x000ea20000000800 */
[C---:B------:R-:W-:Y:S02]  /*2110*/  IADD3.X R15, PT, PT, R3.reuse, UR19, RZ, P2, !PT ;  /* 0x00000013030f7c10 */ /* 0x040fe400097fe4ff */
[----:B------:R-:W-:Y:S01]  /*2120*/  IADD3.X R7, PT, PT, R3, UR17, RZ, P3, !PT ;  /* 0x0000001103077c10 */ /* 0x000fe20009ffe4ff */
[----:B------:R-:W3:Y:S01]  /*2130*/  LDS R16, [R2+0x200] ;  /* 0x0002000002107984 */ /* 0x000ee20000000800 */
[----:B------:R-:W-:-:S02]  /*2140*/  @P0 MOV R3, R15 ;  /* 0x0000000f00030202 */ /* 0x000fc40000000f00 */
[----:B------:R-:W-:Y:S01]  /*2150*/  @P0 MOV R4, R0 ;  /* 0x0000000000040202 */ /* 0x000fe20000000f00 */
[----:B------:R-:W4:Y:S01]  /*2160*/  LDS R31, [R2+0xc00] ;  /* 0x000c0000021f7984 */ /* 0x000f220000000800 */
[-C--:B------:R-:W-:Y:S02]  /*2170*/  @P0 MOV R5, R7.reuse ;  /* 0x0000000700050202 */ /* 0x080fe40000000f00 */
[----:B------:R-:W-:Y:S01]  /*2180*/  @P0 IADD3 R0, P3, PT, R0, 0x200, RZ ;  /* 0x0000020000000810 */ /* 0x000fe20007f7e0ff */
[----:B------:R-:W4:Y:S03]  /*2190*/  LDS R25, [R2+0x600] ;  /* 0x0006000002197984 */ /* 0x000f260000000800 */
[----:B------:R-:W-:Y:S01]  /*21a0*/  @P0 IADD3.X R7, PT, PT, RZ, R7, RZ, P3, !PT ;  /* 0x00000007ff070210 */ /* 0x000fe20001ffe4ff */
[----:B------:R-:W4:Y:S04]  /*21b0*/  LDS R29, [R2+0xa00] ;  /* 0x000a0000021d7984 */ /* 0x000f280000000800 */
[----:B------:R0:W4:Y:S02]  /*21c0*/  LDS R13, [R2+0xe00] ;  /* 0x000e0000020d7984 */ /* 0x0001240000000800 */
[----:B0-----:R-:W-:-:S02]  /*21d0*/  @P0 MOV R2, R12 ;  /* 0x0000000c00020202 */ /* 0x001fc40000000f00 */
[----:B------:R-:W-:Y:S01]  /*21e0*/  @P0 IADD3 R12, P2, PT, R12, 0x200, RZ ;  /* 0x000002000c0c0810 */ /* 0x000fe20007f5e0ff */
[----:B------:R-:W-:-:S03]  /*21f0*/  FADD.FTZ R10, RZ, R10 ;  /* 0x0000000aff0a7221 */ /* 0x000fc60000010000 */
[----:B------:R-:W-:Y:S01]  /*2200*/  @P0 IADD3.X R15, PT, PT, RZ, R15, RZ, P2, !PT ;  /* 0x0000000fff0f0210 */ /* 0x000fe200017fe4ff */
        /* <DEDUP_REMOVED lines=17> */
.L_x_4857:
[----:B------:R-:W-:Y:S01]  /*2320*/  HFMA2 R42, -RZ, RZ, 0, 5.9604644775390625e-08 ;  /* 0x00000001ff2a7431 */ /* 0x000fe200000001ff */
[----:B------:R-:W-:Y:S01]  /*2330*/  BSSY B1, `(.L_x_4873) ;  /* 0x0000006000017945 */ /* 0x000fe20003800000 */
[----:B------:R-:W-:Y:S02]  /*2340*/  MOV R41, 0x1f ;  /* 0x0000001f00297802 */ /* 0x000fe40000000f00 */
[----:B------:R-:W-:-:S07]  /*2350*/  MOV R40, 0xffffffff ;  /* 0xffffffff00287802 */ /* 0x000fce0000000f00 */
[----:B-----5:R-:W-:Y:S05]  /*2360*/  WARPSYNC.COLLECTIVE R40, `(.L_x_4874) ;  /* 0x0000000028087348 */ /* 0x020fea0003c00000 */
[----:B------:R0:W1:Y:S02]  /*2370*/  SHFL.BFLY P5, R43, R63, R42, R41 ;  /* 0x0c00002a3f2b7389 */ /* 0x00006400000a0029 */
[----:B01---5:R-:W-:Y:S05]  /*2380*/  ENDCOLLECTIVE ;  /* 0x000000000000791b */ /* 0x023fea0003800000 */
.L_x_4874:
[----:B------:R-:W-:Y:S05]  /*2390*/  BSYNC B1 ;  /* 0x0000000000017941 */ /* 0x000fea0003800000 */
.L_x_4873:
        /* <DEDUP_REMOVED lines=8> */
.L_x_4875:
[----:B------:R-:W-:Y:S01]  /*2420*/  MOV R63, R44 ;  /* 0x0000002c003f7202 */ /* 0x000fe20000000f00 */
[----:B------:R-:W-:Y:S01]  /*2430*/  HFMA2 R42, -RZ, RZ, 0, 1.1920928955078125e-07 ;  /* 0x00000002ff2a7431 */ /* 0x000fe200000001ff */
[----:B------:R-:W-:-:S07]  /*2440*/  MOV R45, R43 ;  /* 0x0000002b002d7202 */ /* 0x000fce0000000f00 */
[----:B------:R-:W-:Y:S05]  /*2450*/  WARPSYNC.COLLECTIVE R40, `(.L_x_4876) ;  /* 0x0000000028087348 */ /* 0x000fea0003c00000 */
[----:B------:R0:W1:Y:S02]  /*2460*/  SHFL.BFLY P5, R43, R63, R42, R41 ;  /* 0x0c00002a3f2b7389 */ /* 0x00006400000a0029 */
[----:B01----:R-:W-:Y:S05]  /*2470*/  ENDCOLLECTIVE ;  /* 0x000000000000791b */ /* 0x003fea0003800000 */
.L_x_4876:
[----:B------:R-:W-:-:S05]  /*2480*/  FADD.FTZ R45, R45, R66 ;  /* 0x000000422d2d7221 */ /* 0x000fca0000010000 */
[----:B------:R-:W-:Y:S01]  /*2490*/  MOV R63, R45 ;  /* 0x0000002d003f7202 */ /* 0x000fe20000000f00 */
[----:B------:R-:W-:-:S07]  /*24a0*/  FADD.FTZ R46, R44, R43 ;  /* 0x0000002b2c2e7221 */ /* 0x000fce0000010000 */
[----:B------:R-:W-:Y:S05]  /*24b0*/  WARPSYNC.COLLECTIVE R40, `(.L_x_4877) ;  /* 0x0000000028087348 */ /* 0x000fea0003c00000 */
[----:B------:R0:W1:Y:S02]  /*24c0*/  SHFL.BFLY P5, R43, R63, R42, R41 ;  /* 0x0c00002a3f2b7389 */ /* 0x00006400000a0029 */
[----:B01----:R-:W-:Y:S05]  /*24d0*/  ENDCOLLECTIVE ;  /* 0x000000000000791b */ /* 0x003fea0003800000 */
.L_x_4877:
[----:B------:R-:W-:Y:S01]  /*24e0*/  MOV R63, R46 ;  /* 0x0000002e003f7202 */ /* 0x000fe20000000f00 */
[----:B------:R-:W-:Y:S01]  /*24f0*/  HFMA2 R42, -RZ, RZ, 0, 2.384185791015625e-07 ;  /* 0x00000004ff2a7431 */ /* 0x000fe200000001ff */
[----:B------:R-:W-:-:S07]  /*2500*/  MOV R68, R43 ;  /* 0x0000002b00447202 */ /* 0x000fce0000000f00 */
[----:B------:R-:W-:Y:S05]  /*2510*/  WARPSYNC.COLLECTIVE R40, `(.L_x_4878) ;  /* 0x0000000028087348 */ /* 0x000fea0003c00000 */
[----:B------:R0:W1:Y:S02]  /*2520*/  SHFL.BFLY P5, R43, R63, R42, R41 ;  /* 0x0c00002a3f2b7389 */ /* 0x00006400000a0029 */
[----:B01----:R-:W-:Y:S05]  /*2530*/  ENDCOLLECTIVE ;  /* 0x000000000000791b */ /* 0x003fea0003800000 */
.L_x_4878:
[----:B------:R-:W-:-:S05]  /*2540*/  FADD.FTZ R47, R45, R68 ;  /* 0x000000442d2f7221 */ /* 0x000fca0000010000 */
[----:B------:R-:W-:Y:S01]  /*2550*/  MOV R63, R47 ;  /* 0x0000002f003f7202 */ /* 0x000fe20000000f00 */
[----:B------:R-:W-:-:S07]  /*2560*/  FADD.FTZ R61, R46, R43 ;  /* 0x0000002b2e3d7221 */ /* 0x000fce0000010000 */
[----:B------:R-:W-:Y:S05]  /*2570*/  WARPSYNC.COLLECTIVE R40, `(.L_x_4879) ;  /* 0x0000000028087348 */ /* 0x000fea0003c00000 */
[----:B------:R0:W1:Y:S02]  /*2580*/  SHFL.BFLY P5, R43, R63, R42, R41 ;  /* 0x0c00002a3f2b7389 */ /* 0x00006400000a0029 */
[----:B01----:R-:W-:Y:S05]  /*2590*/  ENDCOLLECTIVE ;  /* 0x000000000000791b */ /* 0x003fea0003800000 */
.L_x_4879:
[----:B------:R-:W-:Y:S01]  /*25a0*/  MOV R63, R61 ;  /* 0x0000003d003f7202 */ /* 0x000fe20000000f00 */
[----:B------:R-:W-:Y:S01]  /*25b0*/  HFMA2 R42, -RZ, RZ, 0, 4.76837158203125e-07 ;  /* 0x00000008ff2a7431 */ /* 0x000fe200000001ff */
[----:B------:R-:W-:-:S07]  /*25c0*/  MOV R68, R43 ;  /* 0x0000002b00447202 */ /* 0x000fce0000000f00 */
[----:B------:R-:W-:Y:S05]  /*25d0*/  WARPSYNC.COLLECTIVE R40, `(.L_x_4880) ;  /* 0x0000000028087348 */ /* 0x000fea0003c00000 */
[----:B------:R0:W1:Y:S02]  /*25e0*/  SHFL.BFLY P5, R43, R63, R42, R41 ;  /* 0x0c00002a3f2b7389 */ /* 0x00006400000a0029 */
[----:B01----:R-:W-:Y:S05]  /*25f0*/  ENDCOLLECTIVE ;  /* 0x000000000000791b */ /* 0x003fea0003800000 */
.L_x_4880:
[----:B------:R-:W-:-:S05]  /*2600*/  FADD.FTZ R68, R47, R68 ;  /* 0x000000442f447221 */ /* 0x000fca0000010000 */
[----:B------:R-:W-:Y:S01]  /*2610*/  MOV R63, R68 ;  /* 0x00000044003f7202 */ /* 0x000fe20000000f00 */
[----:B------:R-:W-:-:S07]  /*2620*/  FADD.FTZ R66, R61, R43 ;  /* 0x0000002b3d427221 */ /* 0x000fce0000010000 */
[----:B------:R-:W-:Y:S05]  /*2630*/  WARPSYNC.COLLECTIVE R40, `(.L_x_4881) ;  /* 0x0000000028087348 */ /* 0x000fea0003c00000 */
[----:B------:R0:W1:Y:S02]  /*2640*/  SHFL.BFLY P5, R43, R63, R42, R41 ;  /* 0x0c00002a3f2b7389 */ /* 0x00006400000a0029 */
[----:B01----:R-:W-:Y:S05]  /*2650*/  ENDCOLLECTIVE ;  /* 0x000000000000791b */ /* 0x003fea0003800000 */
.L_x_4881:
[----:B------:R-:W-:Y:S01]  /*2660*/  MOV R63, R66 ;  /* 0x00000042003f7202 */ /* 0x000fe20000000f00 */
[----:B------:R-:W-:Y:S01]  /*2670*/  HFMA2 R42, -RZ, RZ, 0, 9.5367431640625e-07 ;  /* 0x00000010ff2a7431 */ /* 0x000fe200000001ff */
[----:B------:R-:W-:-:S07]  /*2680*/  MOV R45, R43 ;  /* 0x0000002b002d7202 */ /* 0x000fce0000000f00 */
[----:B------:R-:W-:Y:S05]  /*2690*/  WARPSYNC.COLLECTIVE R40, `(.L_x_4882) ;  /* 0x0000000028087348 */ /* 0x000fea0003c00000 */
[----:B------:R0:W1:Y:S02]  /*26a0*/  SHFL.BFLY P5, R43, R63, R42, R41 ;  /* 0x0c00002a3f2b7389 */ /* 0x00006400000a0029 */
[----:B01----:R-:W-:Y:S05]  /*26b0*/  ENDCOLLECTIVE ;  /* 0x000000000000791b */ /* 0x003fea0003800000 */
.L_x_4882:
[----:B------:R-:W-:-:S05]  /*26c0*/  FADD.FTZ R44, R68, R45 ;  /* 0x0000002d442c7221 */ /* 0x000fca0000010000 */
[----:B------:R-:W-:Y:S02]  /*26d0*/  MOV R63, R44 ;  /* 0x0000002c003f7202 */ /* 0x000fe40000000f00 */
[----:B------:R-:W-:-:S07]  /*26e0*/  MOV R45, R43 ;  /* 0x0000002b002d7202 */ /* 0x000fce0000000f00 */
[----:B------:R-:W-:Y:S05]  /*26f0*/  WARPSYNC.COLLECTIVE R40, `(.L_x_4883) ;  /* 0x0000000028087348 */ /* 0x000fea0003c00000 */
[----:B------:R0:W1:Y:S02]  /*2700*/  SHFL.BFLY P5, R43, R63, R42, R41 ;  /* 0x0c00002a3f2b7389 */ /* 0x00006400000a0029 */
[----:B01----:R-:W-:Y:S05]  /*2710*/  ENDCOLLECTIVE ;  /* 0x000000000000791b */ /* 0x003fea0003800000 */
.L_x_4883:
[----:B------:R-:W-:Y:S05]  /*2720*/  BRA `(.L_x_4884) ;  /* 0xffffffe8009c7947 */ /* 0x000fea000383ffff */
.L_x_4885:
        /* <DEDUP_REMOVED lines=13> */
.L_x_6496:


//--------------------- .text._ZN10layer_norm13ln_bwd_kernelINS_13Kernel_traitsI6__halfffffjLj256ELj1ELj4ELj1ELj16ENS_18Kernel_traits_baseILj256ES2_ffffjLj128EEEEELb0ELb0ELb0ELb1EEEvNS_9BwdParamsE --------------------------
	.section	.text._ZN10layer_norm13ln_bwd_kernelINS_13Kernel_traitsI6__halfffffjLj256ELj1ELj4ELj1ELj16ENS_18Kernel_traits_baseILj256ES2_ffffjLj128EEEEELb0ELb0ELb0ELb1EEEvNS_9BwdParamsE,"ax",@progbits
	.align	128
        .global         _ZN10layer_norm13ln_bwd_kernelINS_13Kernel_traitsI6__halfffffjLj256ELj1ELj4ELj1ELj16ENS_18Kernel_traits_baseILj256ES2_ffffjLj128EEEEELb0ELb0ELb0ELb1EEEvNS_9BwdParamsE
        .type           _ZN10layer_norm13ln_bwd_kernelINS_13Kernel_traitsI6__halfffffjLj256ELj1ELj4ELj1ELj16ENS_18Kernel_traits_baseILj256ES2_ffffjLj128EEEEELb0ELb0ELb0ELb1EEEvNS_9BwdParamsE,@function
        .size           _ZN10layer_norm13ln_bwd_kernelINS_13Kernel_traitsI6__halfffffjLj256ELj1ELj4ELj1ELj16ENS_18Kernel_traits_baseILj256ES2_ffffjLj128EEEEELb0ELb0ELb0ELb1EEEvNS_9BwdParamsE,(.L_x_6497 - _ZN10layer_norm13ln_bwd_kernelINS_13Kernel_traitsI6__halfffffjLj256ELj1ELj4ELj1ELj16ENS_18Kernel_traits_baseILj256ES2_ffffjLj128EEEEELb0ELb0ELb0ELb1EEEvNS_9BwdParamsE)
        .other          _ZN10layer_norm13ln_bwd_kernelINS_13Kernel_traitsI6__halfffffjLj256ELj1ELj4ELj1ELj16ENS_18Kernel_traits_baseILj256ES2_ffffjLj128EEEEELb0ELb0ELb0ELb1EEEvNS_9BwdParamsE,@"STO_CUDA_ENTRY STV_DEFAULT"
_ZN10layer_norm13ln_bwd_kernelINS_13Kernel_traitsI6__halfffffjLj256ELj1ELj4ELj1ELj16ENS_18Kernel_traits_baseILj256ES2_ffffjLj128EEEEELb0ELb0ELb0ELb1EEEvNS_9BwdParamsE:
.text._ZN10layer_norm13ln_bwd_kernelINS_13Kernel_traitsI6__halfffffjLj256ELj1ELj4ELj1ELj16ENS_18Kernel_traits_baseILj256ES2_ffffjLj128EEEEELb0ELb0ELb0ELb1EEEvNS_9BwdParamsE:
        /* <DEDUP_REMOVED lines=25> */
[----:B------:R-:W1:Y:S04]  /*0190*/  LDCU.64 UR8, c[0x0][0x3e0] ;  /* 0x00007c00ff0877ac */ /* 0x000e680008000a00 */
[----:B0-----:R-:W-:-:S05]  /*01a0*/  IMAD.WIDE.U32 R2, R5, 0x8, R2 ;  /* 0x0000000805027825 */ /* 0x001fca00078e0002 */
[----:B------:R-:W2:Y:S04]  /*01b0*/  LDG.E.64 R10, desc[UR6][R2.64+0x100] ;  /* 0x00010006020a7981 */ /* 0x000ea8000c1e1b00 */
[----:B------:R0:W3:Y:S01]  /*01c0*/  LDG.E.64 R12, desc[UR6][R2.64] ;  /* 0x00000006020c7981 */ /* 0x0000e2000c1e1b00 */
        /* <DEDUP_REMOVED lines=8> */
[----:B------:R-:W-:Y:S02]  /*0250*/  MOV R9, RZ ;  /* 0x000000ff00097202 */ /* 0x000fe40000000f00 */
[----:B0-----:R-:W-:Y:S02]  /*0260*/  CS2R R2, SRZ ;  /* 0x0000000000027805 */ /* 0x001fe4000001ff00 */
[----:B------:R-:W-:-:S02]  /*0270*/  CS2R R6, SRZ ;  /* 0x0000000000067805 */ /* 0x000fc4000001ff00 */
[--C-:B--2---:R-:W-:Y:S02]  /*0280*/  SHF.R.U64 R62, R10, 0x10, R11.reuse ;  /* 0x000000100a3e7819 */ /* 0x104fe4000000120b */
[----:B------:R-:W-:Y:S02]  /*0290*/  SHF.R.U32.HI R69, RZ, 0x10, R11 ;  /* 0x00000010ff457819 */ /* 0x000fe4000001160b */
[--C-:B---3--:R-:W-:Y:S02]  /*02a0*/  SHF.R.U64 R4, R12, 0x10, R13.reuse ;  /* 0x000000100c047819 */ /* 0x108fe4000000120d */
[----:B------:R-:W-:Y:S02]  /*02b0*/  SHF.R.U32.HI R5, RZ, 0x10, R13 ;  /* 0x00000010ff057819 */ /* 0x000fe4000001160d */
[----:B------:R-:W-:Y:S02]  /*02c0*/  PRMT R62, R62, 0x5410, R4 ;  /* 0x000054103e3e7816 */ /* 0x000fe40000000004 */
[----:B------:R-:W-:-:S02]  /*02d0*/  PRMT R69, R69, 0x5410, R5 ;  /* 0x0000541045457816 */ /* 0x000fc40000000005 */
[----:B------:R-:W-:-:S07]  /*02e0*/  CS2R R4, SRZ ;  /* 0x0000000000047805 */ /* 0x000fce000001ff00 */
.L_x_4896:
[----:B------:R-:W0:Y:S08]  /*02f0*/  LDC.64 R28, c[0x0][0x3c0] ;  /* 0x0000f000ff1c7b82 */ /* 0x000e300000000a00 */
[----:B------:R-:W1:Y:S08]  /*0300*/  @P0 LDC.64 R26, c[0x0][0x3e0] ;  /* 0x0000f800ff1a0b82 */ /* 0x000e700000000a00 */
[----:B------:R-:W2:Y:S01]  /*0310*/  LDC.64 R24, c[0x0][0x3c8] ;  /* 0x0000f200ff187b82 */ /* 0x000ea20000000a00 */
[----:B------:R-:W-:Y:S01]  /*0320*/  MOV R8, 0x3f800000 ;  /* 0x3f80000000087802 */ /* 0x000fe20000000f00 */
[----:B0-----:R-:W-:-:S06]  /*0330*/  IMAD.WIDE R28, R0, 0x4, R28 ;  /* 0x00000004001c7825 */ /* 0x001fcc00078e021c */
[----:B------:R-:W0:Y:S01]  /*0340*/  LDC.U8 R33, c[0x0][0x410] ;  /* 0x00010400ff217b82 */ /* 0x000e220000000000 */
[----:B------:R-:W3:Y:S01]  /*0350*/  LDG.E R28, desc[UR6][R28.64] ;  /* 0x000000061c1c7981 */ /* 0x000ee2000c1e1900 */
[----:B-1----:R-:W-:-:S05]  /*0360*/  @P0 IMAD.WIDE R26, R0, 0x4, R26 ;  /* 0x00000004001a0825 */ /* 0x002fca00078e021a */
[----:B------:R1:W5:Y:S01]  /*0370*/  @P0 LDG.E R8, desc[UR6][R26.64] ;  /* 0x000000061a080981 */ /* 0x000362000c1e1900 */
[----:B--2---:R-:W-:-:S05]  /*0380*/  IMAD.WIDE R24, R0, 0x4, R24 ;  /* 0x0000000400187825 */ /* 0x004fca00078e0218 */
[----:B------:R1:W5:Y:S01]  /*0390*/  LDG.E R44, desc[UR6][R24.64] ;  /* 0x00000006182c7981 */ /* 0x000362000c1e1900 */
[----:B------:R-:W2:Y:S01]  /*03a0*/  S2R R32, SR_TID.X ;  /* 0x0000000000207919 */ /* 0x000ea20000002100 */
[----:B------:R-:W-:Y:S01]  /*03b0*/  ISETP.NE.U32.AND P1, PT, RZ, UR10, PT ;  /* 0x0000000aff007c0c */ /* 0x000fe2000bf25070 */
[----:B------:R-:W-:-:S03]  /*03c0*/  IMAD R30, R0, UR12, RZ ;  /* 0x0000000c001e7c24 */ /* 0x000fc6000f8e02ff */
[----:B------:R-:W-:Y:S02]  /*03d0*/  ISETP.NE.AND.EX P1, PT, RZ, UR11, PT, P1 ;  /* 0x0000000bff007c0c */ /* 0x000fe4000bf25310 */
[----:B------:R-:W-:Y:S02]  /*03e0*/  SHF.R.S32.HI R31, RZ, 0x1f, R30 ;  /* 0x0000001fff1f7819 */ /* 0x000fe4000001141e */
[----:B0-----:R-:W-:Y:S02]  /*03f0*/  ISETP.NE.AND P2, PT, R33, RZ, PT ;  /* 0x000000ff2100720c */ /* 0x001fe40003f45270 */
[----:B------:R-:W-:Y:S02]  /*0400*/  LEA.HI R31, R31, R30, RZ, 0x2 ;  /* 0x0000001e1f1f7211 */ /* 0x000fe400078f10ff */
[----:B--2---:R-:W-:-:S04]  /*0410*/  LOP3.LUT R50, R32, 0x1f, RZ, 0xc0, !PT ;  /* 0x0000001f20327812 */ /* 0x004fc800078ec0ff */
[----:B------:R-:W-:Y:S02]  /*0420*/  LEA.HI.SX32 R50, R31, R50, 0x1e ;  /* 0x000000321f327211 */ /* 0x000fe400078ff2ff */
[----:B---3--:R-:W-:Y:S01]  /*0430*/  FSEL R46, R28, RZ, !P2 ;  /* 0x000000ff1c2e7208 */ /* 0x008fe20005000000 */
[----:B-1----:R-:W-:Y:S06]  /*0440*/  @P1 BRA `(.L_x_4889) ;  /* 0x0000000400101947 */ /* 0x002fec0003800000 */
[----:B------:R-:W0:Y:S01]  /*0450*/  LDC.64 R36, c[0x0][0x3a8] ;  /* 0x0000ea00ff247b82 */ /* 0x000e220000000a00 */
[----:B------:R-:W-:-:S07]  /*0460*/  IADD3 R52, PT, PT, R50, 0x20, RZ ;  /* 0x0000002032347810 */ /* 0x000fce0007ffe0ff */
[----:B------:R-:W1:Y:S01]  /*0470*/  LDC.64 R24, c[0x0][0x428] ;  /* 0x00010a00ff187b82 */ /* 0x000e620000000a00 */
[----:B0-----:R-:W-:-:S04]  /*0480*/  IMAD.WIDE.U32 R32, R50, 0x10, R36 ;  /* 0x0000001032207825 */ /* 0x001fc800078e0024 */
[----:B------:R-:W-:Y:S02]  /*0490*/  IMAD.WIDE.U32 R36, R52, 0x10, R36 ;  /* 0x0000001034247825 */ /* 0x000fe400078e0024 */
[----:B------:R-:W2:Y:S02]  /*04a0*/  LDG.E.128 R32, desc[UR6][R32.64] ;  /* 0x0000000620207981 */ /* 0x000ea4000c1e1d00 */
[--C-:B-1----:R-:W-:Y:S02]  /*04b0*/  IMAD.WIDE.U32 R28, R50, 0x10, R24.reuse ;  /* 0x00000010321c7825 */ /* 0x102fe400078e0018 */
[----:B------:R-:W3:Y:S02]  /*04c0*/  LDG.E.128 R36, desc[UR6][R36.64] ;  /* 0x0000000624247981 */ /* 0x000ee4000c1e1d00 */
[----:B------:R-:W-:Y:S02]  /*04d0*/  IMAD.WIDE.U32 R24, R52, 0x10, R24 ;  /* 0x0000001034187825 */ /* 0x000fe400078e0018 */
[----:B------:R-:W4:Y:S04]  /*04e0*/  LDG.E.128 R28, desc[UR6][R28.64] ;  /* 0x000000061c1c7981 */ /* 0x000f28000c1e1d00 */
[----:B------:R-:W4:Y:S01]  /*04f0*/  LDG.E.128 R24, desc[UR6][R24.64] ;  /* 0x0000000618187981 */ /* 0x000f22000c1e1d00 */
[----:B------:R-:W-:-:S02]  /*0500*/  HADD2.F32 R61, -RZ, R12.H0_H0 ;  /* 0x2000000cff3d7230 */ /* 0x000fc40000004100 */
[----:B------:R-:W-:Y:S02]  /*0510*/  HADD2.F32 R60, -RZ, R62.H1_H1 ;  /* 0x3000003eff3c7230 */ /* 0x000fe40000004100 */
[----:B------:R-:W-:Y:S02]  /*0520*/  HADD2.F32 R59, -RZ, R13.H0_H0 ;  /* 0x2000000dff3b7230 */ /* 0x000fe40000004100 */
[----:B------:R-:W-:Y:S02]  /*0530*/  HADD2.F32 R58, -RZ, R69.H1_H1 ;  /* 0x30000045ff3a7230 */ /* 0x000fe40000004100 */
[----:B------:R-:W-:Y:S02]  /*0540*/  HADD2.F32 R57, -RZ, R10.H0_H0 ;  /* 0x2000000aff397230 */ /* 0x000fe40000004100 */
[C---:B--2---:R-:W-:Y:S01]  /*0550*/  FADD.FTZ R53, -R46.reuse, R32 ;  /* 0x000000202e357221 */ /* 0x044fe20000010100 */
[C---:B------:R-:W-:Y:S01]  /*0560*/  FADD.FTZ R49, -R46.reuse, R33 ;  /* 0x000000212e317221 */ /* 0x040fe20000010100 */
[C---:B------:R-:W-:Y:S01]  /*0570*/  FADD.FTZ R47, -R46.reuse, R35 ;  /* 0x000000232e2f7221 */ /* 0x040fe20000010100 */
[----:B------:R-:W-:Y:S01]  /*0580*/  FADD.FTZ R51, -R46, R34 ;  /* 0x000000222e337221 */ /* 0x000fe20000010100 */
[----:B-----5:R-:W-:Y:S01]  /*0590*/  FMUL.FTZ R32, R44, R53 ;  /* 0x000000352c207220 */ /* 0x020fe20000410000 */
[----:B---3--:R-:W-:Y:S01]  /*05a0*/  FADD.FTZ R35, -R46, R36 ;  /* 0x000000242e237221 */ /* 0x008fe20000010100 */
[----:B------:R-:W-:-:S02]  /*05b0*/  HADD2.F32 R36, -RZ, R62.H0_H0 ;  /* 0x2000003eff247230 */ /* 0x000fc40000004100 */
[----:B------:R-:W-:Y:S01]  /*05c0*/  FMUL.FTZ R56, R44, R49 ;  /* 0x000000312c387220 */ /* 0x000fe20000410000 */
[----:B----4-:R-:W-:Y:S01]  /*05d0*/  FMUL.FTZ R61, R28, R61 ;  /* 0x0000003d1c3d7220 */ /* 0x010fe20000410000 */
[----:B------:R-:W-:Y:S01]  /*05e0*/  FMUL.FTZ R60, R29, R60 ;  /* 0x0000003c1d3c7220 */ /* 0x000fe20000410000 */
[C---:B------:R-:W-:Y:S01]  /*05f0*/  FADD.FTZ R63, -R46.reuse, R39 ;  /* 0x000000272e3f7221 */ /* 0x040fe20000010100 */
[----:B------:R-:W-:Y:S01]  /*0600*/  FADD.FTZ R33, -R46, R37 ;  /* 0x000000252e217221 */ /* 0x000fe20000010100 */
[----:B------:R-:W-:Y:S01]  /*0610*/  FADD.FTZ R49, RZ, R61 ;  /* 0x0000003dff317221 */ /* 0x000fe20000010000 */
[----:B------:R-:W-:Y:S01]  /*0620*/  FFMA.FTZ R65, R32, R61, RZ ;  /* 0x0000003d20417223 */ /* 0x000fe200000100ff */
[----:B------:R-:W-:Y:S02]  /*0630*/  HADD2.F32 R39, -RZ, R11.H0_H0 ;  /* 0x2000000bff277230 */ /* 0x000fe40000004100 */
[----:B------:R-:W-:Y:S01]  /*0640*/  FADD.FTZ R37, -R46, R38 ;  /* 0x000000262e257221 */ /* 0x000fe20000010100 */
[----:B------:R-:W-:Y:S01]  /*0650*/  FMUL.FTZ R53, R25, R36 ;  /* 0x0000002419357220 */ /* 0x000fe20000410000 */
[----:B------:R-:W-:Y:S01]  /*0660*/  FMUL.FTZ R59, R30, R59 ;  /* 0x0000003b1e3b7220 */ /* 0x000fe20000410000 */
[----:B------:R-:W-:Y:S01]  /*0670*/  FMUL.FTZ R51, R44, R51 ;  /* 0x000000332c337220 */ /* 0x000fe20000410000 */
[----:B------:R-:W-:Y:S01]  /*0680*/  FADD.FTZ R36, R49, R60 ;  /* 0x0000003c31247221 */ /* 0x000fe20000010000 */
[----:B------:R-:W-:Y:S01]  /*0690*/  FFMA.FTZ R38, R56, R60, R65 ;  /* 0x0000003c38267223 */ /* 0x000fe20000010041 */
[----:B------:R-:W-:-:S02]  /*06a0*/  HADD2.F32 R34, -RZ, R69.H0_H0 ;  /* 0x20000045ff227230 */ /* 0x000fc40000004100 */
[----:B------:R-:W-:Y:S01]  /*06b0*/  FMUL.FTZ R49, R26, R39 ;  /* 0x000000271a317220 */ /* 0x000fe20000410000 */
[----:B------:R-:W-:Y:S01]  /*06c0*/  FMUL.FTZ R58, R31, R58 ;  /* 0x0000003a1f3a7220 */ /* 0x000fe20000410000 */
[----:B------:R-:W-:Y:S01]  /*06d0*/  FMUL.FTZ R48, R44, R47 ;  /* 0x0000002f2c307220 */ /* 0x000fe20000410000 */
[----:B------:R-:W-:Y:S01]  /*06e0*/  FADD.FTZ R39, R36, R59 ;  /* 0x0000003b24277221 */ /* 0x000fe20000010000 */
[----:B------:R-:W-:Y:S01]  /*06f0*/  FFMA.FTZ R65, R51, R59, R38 ;  /* 0x0000003b33417223 */ /* 0x000fe20000010026 */
[----:B------:R-:W-:Y:S01]  /*0700*/  FMUL.FTZ R47, R27, R34 ;  /* 0x000000221b2f7220 */ /* 0x000fe20000410000 */
[----:B------:R-:W-:Y:S01]  /*0710*/  FMUL.FTZ R57, R24, R57 ;  /* 0x0000003918397220 */ /* 0x000fe20000410000 */
[----:B------:R-:W-:Y:S01]  /*0720*/  FMUL.FTZ R46, R44, R35 ;  /* 0x000000232c2e7220 */ /* 0x000fe20000410000 */
[----:B------:R-:W-:Y:S01]  /*0730*/  FADD.FTZ R34, R39, R58 ;  /* 0x0000003a27227221 */ /* 0x000fe20000010000 */
[----:B------:R-:W-:Y:S01]  /*0740*/  FFMA.FTZ R65, R48, R58, R65 ;  /* 0x0000003a30417223 */ /* 0x000fe20000010041 */
[C---:B------:R-:W-:Y:S01]  /*0750*/  FMUL.FTZ R39, R44.reuse, R33 ;  /* 0x000000212c277220 */ /* 0x040fe20000410000 */
        /* <DEDUP_REMOVED lines=17> */
[----:B------:R-:W-:Y:S01]  /*0870*/  FMUL.FTZ R33, R27, R37 ;  /* 0x000000251b217220 */ /* 0x000fe20000410000 */
[----:B------:R-:W-:Y:S06]  /*0880*/  BRA `(.L_x_4890) ;  /* 0x0000000400207947 */ /* 0x000fec0003800000 */
.L_x_4889:
[----:B------:R-:W0:Y:S01]  /*0890*/  LDC.64 R36, c[0x0][0x3a8] ;  /* 0x0000ea00ff247b82 */ /* 0x000e220000000a00 */
[----:B------:R-:W-:-:S07]  /*08a0*/  IADD3 R52, PT, PT, R50, 0x20, RZ ;  /* 0x0000002032347810 */ /* 0x000fce0007ffe0ff */
[----:B------:R-:W1:Y:S08]  /*08b0*/  LDC.64 R24, c[0x0][0x428] ;  /* 0x00010a00ff187b82 */ /* 0x000e700000000a00 */
[----:B------:R-:W2:Y:S01]  /*08c0*/  LDC.64 R16, c[0x0][0x438] ;  /* 0x00010e00ff107b82 */ /* 0x000ea20000000a00 */
[----:B0-----:R-:W-:-:S04]  /*08d0*/  IMAD.WIDE.U32 R32, R50, 0x10, R36 ;  /* 0x0000001032207825 */ /* 0x001fc800078e0024 */
[----:B------:R-:W-:Y:S02]  /*08e0*/  IMAD.WIDE.U32 R36, R52, 0x10, R36 ;  /* 0x0000001034247825 */ /* 0x000fe400078e0024 */
[----:B------:R-:W3:Y:S02]  /*08f0*/  LDG.E.128 R32, desc[UR6][R32.64] ;  /* 0x0000000620207981 */ /* 0x000ee4000c1e1d00 */
[--C-:B-1----:R-:W-:Y:S02]  /*0900*/  IMAD.WIDE.U32 R28, R50, 0x10, R24.reuse ;  /* 0x00000010321c7825 */ /* 0x102fe400078e0018 */
[----:B------:R-:W4:Y:S02]  /*0910*/  LDG.E.128 R36, desc[UR6][R36.64] ;  /* 0x0000000624247981 */ /* 0x000f24000c1e1d00 */
[----:B------:R-:W-:Y:S02]  /*0920*/  IMAD.WIDE.U32 R24, R52, 0x10, R24 ;  /* 0x0000001034187825 */ /* 0x000fe400078e0018 */
[----:B------:R-:W4:Y:S04]  /*0930*/  LDG.E.128 R28, desc[UR6][R28.64] ;  /* 0x000000061c1c7981 */ /* 0x000f28000c1e1d00 */
[----:B------:R-:W4:Y:S01]  /*0940*/  LDG.E.128 R24, desc[UR6][R24.64] ;  /* 0x0000000618187981 */ /* 0x000f22000c1e1d00 */
[----:B--2---:R-:W-:-:S04]  /*0950*/  IMAD.WIDE.U32 R20, R50, 0x10, R16 ;  /* 0x0000001032147825 */ /* 0x004fc800078e0010 */
[----:B------:R-:W-:Y:S02]  /*0960*/  IMAD.WIDE.U32 R16, R52, 0x10, R16 ;  /* 0x0000001034107825 */ /* 0x000fe400078e0010 */
[----:B------:R-:W5:Y:S04]  /*0970*/  LDG.E.128 R20, desc[UR6][R20.64] ;  /* 0x0000000614147981 */ /* 0x000f68000c1e1d00 */
[----:B------:R-:W5:Y:S01]  /*0980*/  LDG.E.128 R16, desc[UR6][R16.64] ;  /* 0x0000000610107981 */ /* 0x000f62000c1e1d00 */
[----:B------:R-:W-:Y:S02]  /*0990*/  HADD2.F32 R61, -RZ, R12.H0_H0 ;  /* 0x2000000cff3d7230 */ /* 0x000fe40000004100 */
[----:B------:R-:W-:Y:S02]  /*09a0*/  HADD2.F32 R60, -RZ, R62.H1_H1 ;  /* 0x3000003eff3c7230 */ /* 0x000fe40000004100 */
[----:B------:R-:W-:-:S02]  /*09b0*/  HADD2.F32 R59, -RZ, R13.H0_H0 ;  /* 0x2000000dff3b7230 */ /* 0x000fc40000004100 */
[----:B------:R-:W-:Y:S02]  /*09c0*/  HADD2.F32 R58, -RZ, R69.H1_H1 ;  /* 0x30000045ff3a7230 */ /* 0x000fe40000004100 */
[----:B------:R-:W-:Y:S02]  /*09d0*/  HADD2.F32 R57, -RZ, R10.H0_H0 ;  /* 0x2000000aff397230 */ /* 0x000fe40000004100 */
[C---:B---3--:R-:W-:Y:S01]  /*09e0*/  FADD.FTZ R53, -R46.reuse, R32 ;  /* 0x000000202e357221 */ /* 0x048fe20000010100 */
[C---:B------:R-:W-:Y:S01]  /*09f0*/  FADD.FTZ R49, -R46.reuse, R33 ;  /* 0x000000212e317221 */ /* 0x040fe20000010100 */
[C---:B------:R-:W-:Y:S01]  /*0a00*/  FADD.FTZ R51, -R46.reuse, R34 ;  /* 0x000000222e337221 */ /* 0x040fe20000010100 */
[----:B------:R-:W-:Y:S01]  /*0a10*/  FADD.FTZ R47, -R46, R35 ;  /* 0x000000232e2f7221 */ /* 0x000fe20000010100 */
[----:B-----5:R-:W-:Y:S01]  /*0a20*/  FMUL.FTZ R32, R44, R53 ;  /* 0x000000352c207220 */ /* 0x020fe20000410000 */
[----:B----4-:R-:W-:Y:S01]  /*0a30*/  FADD.FTZ R33, -R46, R36 ;  /* 0x000000242e217221 */ /* 0x010fe20000010100 */
[----:B------:R-:W-:-:S02]  /*0a40*/  HADD2.F32 R36, -RZ, R62.H0_H0 ;  /* 0x2000003eff247230 */ /* 0x000fc40000004100 */
[----:B------:R-:W-:Y:S01]  /*0a50*/  FMUL.FTZ R56, R44, R49 ;  /* 0x000000312c387220 */ /* 0x000fe20000410000 */
[----:B------:R-:W-:Y:S01]  /*0a60*/  FMUL.FTZ R61, R28, R61 ;  /* 0x0000003d1c3d7220 */ /* 0x000fe20000410000 */
[----:B------:R-:W-:Y:S01]  /*0a70*/  FMUL.FTZ R60, R29, R60 ;  /* 0x0000003c1d3c7220 */ /* 0x000fe20000410000 */
[----:B------:R-:W-:Y:S01]  /*0a80*/  FADD.FTZ R63, -R46, R39 ;  /* 0x000000272e3f7221 */ /* 0x000fe20000010100 */
[----:B------:R-:W-:Y:S02]  /*0a90*/  HADD2.F32 R39, -RZ, R11.H0_H0 ;  /* 0x2000000bff277230 */ /* 0x000fe40000004100 */
[----:B------:R-:W-:Y:S01]  /*0aa0*/  FADD.FTZ R49, RZ, R61 ;  /* 0x0000003dff317221 */ /* 0x000fe20000010000 */
[----:B------:R-:W-:Y:S01]  /*0ab0*/  FFMA.FTZ R65, R32, R61, RZ ;  /* 0x0000003d20417223 */ /* 0x000fe200000100ff */
        /* <DEDUP_REMOVED lines=12> */
[----:B------:R-:W-:Y:S01]  /*0b80*/  FADD.FTZ R37, -R46, R37 ;  /* 0x000000252e257221 */ /* 0x000fe20000010100 */
        /* <DEDUP_REMOVED lines=23> */
[----:B------:R-:W-:-:S07]  /*0d00*/  FMUL.FTZ R33, R27, R37 ;  /* 0x000000251b217220 */ /* 0x000fce0000410000 */
.L_x_4890:
[----:B------:R-:W-:Y:S01]  /*0d10*/  UMOV UR4, 0xffffffff ;  /* 0xffffffff00047882 */ /* 0x000fe20000000000 */
        /* <DEDUP_REMOVED lines=35> */
.L_x_4908:
[----:B-1----:R-:W-:Y:S01]  /*0f50*/  FADD.FTZ R26, R24, R26 ;  /* 0x0000001a181a7221 */ /* 0x002fe20000010000 */
[----:B--2---:R-:W-:-:S03]  /*0f60*/  FADD.FTZ R27, R25, R27 ;  /* 0x0000001b191b7221 */ /* 0x004fc60000010000 */
[----:B------:R-:W-:Y:S01]  /*0f70*/  FMUL.FTZ R26, R26, UR13 ;  /* 0x0000000d1a1a7c20 */ /* 0x000fe20008410000 */
[----:B------:R-:W-:-:S04]  /*0f80*/  FMUL.FTZ R29, R27, UR13 ;  /* 0x0000000d1b1d7c20 */ /* 0x000fc80008410000 */
[----:B------:R-:W-:Y:S01]  /*0f90*/  FSEL R28, R26, RZ, !P2 ;  /* 0x000000ff1a1c7208 */ /* 0x000fe20005000000 */
[----:B------:R-:W-:Y:S06]  /*0fa0*/  @P1 BRA `(.L_x_4892) ;  /* 0x0000000400501947 */ /* 0x000fec0003800000 */
[----:B------:R-:W-:-:S04]  /*0fb0*/  UISETP.NE.U32.AND UP0, UPT, UR14, URZ, UPT ;  /* 0x000000ff0e00728c */ /* 0x000fc8000bf05070 */
[----:B------:R-:W-:-:S09]  /*0fc0*/  UISETP.NE.AND.EX UP0, UPT, UR15, URZ, UPT, UP0 ;  /* 0x000000ff0f00728c */ /* 0x000fd2000bf05300 */
[----:B------:R-:W-:Y:S05]  /*0fd0*/  BRA.U UP0, `(.L_x_4893) ;  /* 0x0000000100987547 */ /* 0x000fea000b800000 */
[----:B0-----:R-:W0:Y:S01]  /*0fe0*/  LDC.64 R24, c[0x0][0x468] ;  /* 0x00011a00ff187b82 */ /* 0x001e220000000a00 */
[C-C-:B------:R-:W-:Y:S01]  /*0ff0*/  FFMA.FTZ R27, R29.reuse, R56, R28.reuse ;  /* 0x000000381d1b7223 */ /* 0x140fe2000001001c */
[C-C-:B------:R-:W-:Y:S01]  /*1000*/  FFMA.FTZ R32, R29.reuse, R32, R28.reuse ;  /* 0x000000201d207223 */ /* 0x140fe2000001001c */
[C-C-:B------:R-:W-:Y:S01]  /*1010*/  FFMA.FTZ R26, R29.reuse, R51, R28.reuse ;  /* 0x000000331d1a7223 */ /* 0x140fe2000001001c */
[C-C-:B------:R-:W-:Y:S01]  /*1020*/  FFMA.FTZ R31, R29.reuse, R48, R28.reuse ;  /* 0x000000301d1f7223 */ /* 0x140fe2000001001c */
[C-C-:B------:R-:W-:Y:S01]  /*1030*/  FFMA.FTZ R46, R29.reuse, R46, R28.reuse ;  /* 0x0000002e1d2e7223 */ /* 0x140fe2000001001c */
[C-C-:B------:R-:W-:Y:S01]  /*1040*/  FFMA.FTZ R30, R29.reuse, R39, R28.reuse ;  /* 0x000000271d1e7223 */ /* 0x140fe2000001001c */
[C-C-:B------:R-:W-:Y:S01]  /*1050*/  FFMA.FTZ R38, R29.reuse, R38, R28.reuse ;  /* 0x000000261d267223 */ /* 0x140fe2000001001c */
[----:B------:R-:W-:Y:S01]  /*1060*/  FFMA.FTZ R28, R29, R37, R28 ;  /* 0x000000251d1c7223 */ /* 0x000fe2000001001c */
[----:B------:R-:W-:Y:S01]  /*1070*/  FADD.FTZ R27, -R27, R60 ;  /* 0x0000003c1b1b7221 */ /* 0x000fe20000010100 */
[----:B------:R-:W-:Y:S01]  /*1080*/  FADD.FTZ R61, -R32, R61 ;  /* 0x0000003d203d7221 */ /* 0x000fe20000010100 */
[----:B------:R-:W-:Y:S01]  /*1090*/  FADD.FTZ R59, -R26, R59 ;  /* 0x0000003b1a3b7221 */ /* 0x000fe20000010100 */
[----:B------:R-:W-:Y:S01]  /*10a0*/  FADD.FTZ R31, -R31, R58 ;  /* 0x0000003a1f1f7221 */ /* 0x000fe20000010100 */
[----:B------:R-:W-:Y:S01]  /*10b0*/  FADD.FTZ R57, -R46, R57 ;  /* 0x000000392e397221 */ /* 0x000fe20000010100 */
[----:B------:R-:W-:Y:S01]  /*10c0*/  FADD.FTZ R53, -R30, R53 ;  /* 0x000000351e357221 */ /* 0x000fe20000010100 */
[----:B------:R-:W-:Y:S01]  /*10d0*/  FADD.FTZ R49, -R38, R49 ;  /* 0x0000003126317221 */ /* 0x000fe20000010100 */
[----:B------:R-:W-:Y:S01]  /*10e0*/  FADD.FTZ R47, -R28, R47 ;  /* 0x0000002f1c2f7221 */ /* 0x000fe20000010100 */
        /* <DEDUP_REMOVED lines=8> */
[----:B0-----:R-:W-:-:S04]  /*1170*/  IMAD.WIDE.U32 R50, R50, 0x10, R24 ;  /* 0x0000001032327825 */ /* 0x001fc800078e0018 */
[-C--:B------:R-:W-:Y:S01]  /*1180*/  FMUL.FTZ R26, R59, R8.reuse ;  /* 0x000000083b1a7220 */ /* 0x080fe20000410000 */
[-C--:B------:R-:W-:Y:S01]  /*1190*/  FMUL.FTZ R28, R57, R8.reuse ;  /* 0x00000008391c7220 */ /* 0x080fe20000410000 */
[----:B------:R-:W-:Y:S01]  /*11a0*/  FMUL.FTZ R29, R29, R8 ;  /* 0x000000081d1d7220 */ /* 0x000fe20000410000 */
[----:B------:R-:W-:-:S04]  /*11b0*/  IMAD.WIDE.U32 R52, R52, 0x10, R24 ;  /* 0x0000001034347825 */ /* 0x000fc800078e0018 */
[-C--:B------:R-:W-:Y:S01]  /*11c0*/  FMUL.FTZ R25, R27, R8.reuse ;  /* 0x000000081b197220 */ /* 0x080fe20000410000 */
[-C--:B------:R-:W-:Y:S01]  /*11d0*/  FMUL.FTZ R24, R61, R8.reuse ;  /* 0x000000083d187220 */ /* 0x080fe20000410000 */
[-C--:B------:R-:W-:Y:S01]  /*11e0*/  FMUL.FTZ R27, R31, R8.reuse ;  /* 0x000000081f1b7220 */ /* 0x080fe20000410000 */
[-C--:B------:R-:W-:Y:S01]  /*11f0*/  FMUL.FTZ R30, R49, R8.reuse ;  /* 0x00000008311e7220 */ /* 0x080fe20000410000 */
[----:B------:R-:W-:-:S03]  /*1200*/  FMUL.FTZ R31, R47, R8 ;  /* 0x000000082f1f7220 */ /* 0x000fc60000410000 */
[----:B------:R3:W-:Y:S04]  /*1210*/  STG.E.128 desc[UR6][R50.64], R24 ;  /* 0x0000001832007986 */ /* 0x0007e8000c101d06 */
[----:B------:R3:W-:Y:S01]  /*1220*/  STG.E.128 desc[UR6][R52.64], R28 ;  /* 0x0000001c34007986 */ /* 0x0007e2000c101d06 */
[----:B------:R-:W-:Y:S05]  /*1230*/  BRA `(.L_x_4894) ;  /* 0x0000000400f87947 */ /* 0x000fea0003800000 */
.L_x_4893:
        /* <DEDUP_REMOVED lines=8> */
[----:B------:R-:W1:Y:S01]  /*12c0*/  LDC.64 R26, c[0x0][0x468] ;  /* 0x00011a00ff1a7b82 */ /* 0x000e620000000a00 */
        /* <DEDUP_REMOVED lines=10> */
[----:B------:R-:W-:-:S03]  /*1370*/  FMUL.FTZ R30, R44, R35 ;  /* 0x000000232c1e7220 */ /* 0x000fc60000410000 */
[-C--:B------:R-:W-:Y:S01]  /*1380*/  FMUL.FTZ R36, R28, R8.reuse ;  /* 0x000000081c247220 */ /* 0x080fe20000410000 */
[----:B------:R-:W-:Y:S01]  /*1390*/  FMUL.FTZ R38, R30, R8 ;  /* 0x000000081e267220 */ /* 0x000fe20000410000 */
[----:B0-----:R-:W-:-:S04]  /*13a0*/  IMAD.WIDE.U32 R46, R50, 0x10, R24 ;  /* 0x00000010322e7825 */ /* 0x001fc800078e0018 */
[----:B------:R-:W-:-:S04]  /*13b0*/  IMAD.WIDE.U32 R48, R52, 0x10, R24 ;  /* 0x0000001034307825 */ /* 0x000fc800078e0018 */
[C---:B------:R-:W-:Y:S01]  /*13c0*/  FMUL.FTZ R24, R44.reuse, R61 ;  /* 0x0000003d2c187220 */ /* 0x040fe20000410000 */
[C---:B------:R-:W-:Y:S01]  /*13d0*/  FMUL.FTZ R25, R44.reuse, R29 ;  /* 0x0000001d2c197220 */ /* 0x040fe20000410000 */
[----:B------:R-:W-:Y:S01]  /*13e0*/  FMUL.FTZ R29, R44, R33 ;  /* 0x000000212c1d7220 */ /* 0x000fe20000410000 */
[----:B-1----:R-:W-:-:S04]  /*13f0*/  IMAD.WIDE.U32 R50, R50, 0x10, R26 ;  /* 0x0000001032327825 */ /* 0x002fc800078e001a */
[-C--:B------:R-:W-:Y:S01]  /*1400*/  FMUL.FTZ R32, R24, R8.reuse ;  /* 0x0000000818207220 */ /* 0x080fe20000410000 */
[----:B------:R-:W-:Y:S01]  /*1410*/  FMUL.FTZ R33, R25, R8 ;  /* 0x0000000819217220 */ /* 0x000fe20000410000 */
[----:B------:R-:W-:-:S04]  /*1420*/  IMAD.WIDE.U32 R52, R52, 0x10, R26 ;  /* 0x0000001034347825 */ /* 0x000fc800078e001a */
[C---:B------:R-:W-:Y:S01]  /*1430*/  FMUL.FTZ R26, R44.reuse, R59 ;  /* 0x0000003b2c1a7220 */ /* 0x040fe20000410000 */
[C---:B------:R-:W-:Y:S01]  /*1440*/  FMUL.FTZ R27, R44.reuse, R31 ;  /* 0x0000001f2c1b7220 */ /* 0x040fe20000410000 */
[----:B------:R-:W-:Y:S01]  /*1450*/  FMUL.FTZ R31, R44, R37 ;  /* 0x000000252c1f7220 */ /* 0x000fe20000410000 */
[-C--:B------:R-:W-:Y:S01]  /*1460*/  FMUL.FTZ R37, R29, R8.reuse ;  /* 0x000000081d257220 */ /* 0x080fe20000410000 */
[-C--:B------:R-:W-:Y:S01]  /*1470*/  FMUL.FTZ R34, R26, R8.reuse ;  /* 0x000000081a227220 */ /* 0x080fe20000410000 */
[-C--:B------:R-:W-:Y:S01]  /*1480*/  FMUL.FTZ R35, R27, R8.reuse ;  /* 0x000000081b237220 */ /* 0x080fe20000410000 */
[----:B------:R-:W-:Y:S01]  /*1490*/  FMUL.FTZ R39, R31, R8 ;  /* 0x000000081f277220 */ /* 0x000fe20000410000 */
[----:B------:R2:W-:Y:S04]  /*14a0*/  STG.E.128 desc[UR6][R46.64], R24 ;  /* 0x000000182e007986 */ /* 0x0005e8000c101d06 */
[----:B------:R2:W-:Y:S04]  /*14b0*/  STG.E.128 desc[UR6][R50.64], R32 ;  /* 0x0000002032007986 */ /* 0x0005e8000c101d06 */
[----:B------:R2:W-:Y:S04]  /*14c0*/  STG.E.128 desc[UR6][R48.64], R28 ;  /* 0x0000001c30007986 */ /* 0x0005e8000c101d06 */
[----:B------:R2:W-:Y:S01]  /*14d0*/  STG.E.128 desc[UR6][R52.64], R36 ;  /* 0x0000002434007986 */ /* 0x0005e2000c101d06 */
[----:B------:R-:W-:Y:S05]  /*14e0*/  BRA `(.L_x_4894) ;  /* 0x00000004004c7947 */ /* 0x000fea0003800000 */
.L_x_4892:
        /* <DEDUP_REMOVED lines=41> */
.L_x_4895:
        /* <DEDUP_REMOVED lines=21> */
[----:B------:R-:W-:Y:S01]  /*18d0*/  FFMA.FTZ R29, R44, R34, R17 ;  /* 0x000000222c1d7223 */ /* 0x000fe20000010011 */
[-C--:B------:R-:W-:Y:S01]  /*18e0*/  FMUL.FTZ R36, R28, R8.reuse ;  /* 0x000000081c247220 */ /* 0x080fe20000410000 */
[----:B------:R-:W-:Y:S01]  /*18f0*/  FMUL.FTZ R38, R30, R8 ;  /* 0x000000081e267220 */ /* 0x000fe20000410000 */
[----:B0-----:R-:W-:-:S04]  /*1900*/  IMAD.WIDE.U32 R46, R50, 0x10, R24 ;  /* 0x00000010322e7825 */ /* 0x001fc800078e0018 */
[-C--:B------:R-:W-:Y:S01]  /*1910*/  FMUL.FTZ R37, R29, R8.reuse ;  /* 0x000000081d257220 */ /* 0x080fe20000410000 */
[----:B------:R-:W-:Y:S01]  /*1920*/  FMUL.FTZ R39, R31, R8 ;  /* 0x000000081f277220 */ /* 0x000fe20000410000 */
[----:B------:R-:W-:-:S04]  /*1930*/  IMAD.WIDE.U32 R48, R52, 0x10, R24 ;  /* 0x0000001034307825 */ /* 0x000fc800078e0018 */
[C---:B------:R-:W-:Y:S01]  /*1940*/  FFMA.FTZ R24, R44.reuse, R61, R20 ;  /* 0x0000003d2c187223 */ /* 0x040fe20000010014 */
[----:B------:R-:W-:Y:S01]  /*1950*/  FFMA.FTZ R25, R44, R60, R21 ;  /* 0x0000003c2c197223 */ /* 0x000fe20000010015 */
[----:B-1----:R-:W-:-:S04]  /*1960*/  IMAD.WIDE.U32 R50, R50, 0x10, R26 ;  /* 0x0000001032327825 */ /* 0x002fc800078e001a */
[-C--:B------:R-:W-:Y:S01]  /*1970*/  FMUL.FTZ R32, R24, R8.reuse ;  /* 0x0000000818207220 */ /* 0x080fe20000410000 */
[----:B------:R-:W-:Y:S01]  /*1980*/  FMUL.FTZ R33, R25, R8 ;  /* 0x0000000819217220 */ /* 0x000fe20000410000 */
[----:B------:R-:W-:-:S04]  /*1990*/  IMAD.WIDE.U32 R52, R52, 0x10, R26 ;  /* 0x0000001034347825 */ /* 0x000fc800078e001a */
[C---:B------:R-:W-:Y:S01]  /*19a0*/  FFMA.FTZ R26, R44.reuse, R59, R22 ;  /* 0x0000003b2c1a7223 */ /* 0x040fe20000010016 */
[----:B------:R-:W-:-:S03]  /*19b0*/  FFMA.FTZ R27, R44, R58, R23 ;  /* 0x0000003a2c1b7223 */ /* 0x000fc60000010017 */
[-C--:B------:R-:W-:Y:S01]  /*19c0*/  FMUL.FTZ R34, R26, R8.reuse ;  /* 0x000000081a227220 */ /* 0x080fe20000410000 */
[----:B------:R-:W-:Y:S01]  /*19d0*/  FMUL.FTZ R35, R27, R8 ;  /* 0x000000081b237220 */ /* 0x000fe20000410000 */
[----:B------:R1:W-:Y:S04]  /*19e0*/  STG.E.128 desc[UR6][R46.64], R24 ;  /* 0x000000182e007986 */ /* 0x0003e8000c101d06 */
[----:B------:R1:W-:Y:S04]  /*19f0*/  STG.E.128 desc[UR6][R50.64], R32 ;  /* 0x0000002032007986 */ /* 0x0003e8000c101d06 */
[----:B------:R1:W-:Y:S04]  /*1a00*/  STG.E.128 desc[UR6][R48.64], R28 ;  /* 0x0000001c30007986 */ /* 0x0003e8000c101d06 */
[----:B------:R1:W-:Y:S02]  /*1a10*/  STG.E.128 desc[UR6][R52.64], R36 ;  /* 0x0000002434007986 */ /* 0x0003e4000c101d06 */
.L_x_4894:
[----:B0123--:R-:W0:Y:S02]  /*1a20*/  LDC.64 R24, c[0x0][0x380] ;  /* 0x0000e000ff187b82 */ /* 0x00fe240000000a00 */
[----:B0-----:R-:W-:-:S04]  /*1a30*/  LEA R0, R24, R0, 0x2 ;  /* 0x0000000018007211 */ /* 0x001fc800078e10ff */
[----:B------:R-:W-:-:S13]  /*1a40*/  ISETP.GE.AND P1, PT, R0, R25, PT ;  /* 0x000000190000720c */ /* 0x000fda0003f26270 */
[----:B------:R-:W-:Y:S05]  /*1a50*/  @!P1 BRA `(.L_x_4896) ;  /* 0xffffffe800249947 */ /* 0x000fea000383ffff */
[----:B------:R-:W-:Y:S05]  /*1a60*/  BSYNC B1 ;  /* 0x0000000000017941 */ /* 0x000fea0003800000 */
.L_x_4888:
        /* <DEDUP_REMOVED lines=14> */
[----:B------:R-:W-:-:S07]  /*1b50*/  MOV R20, R7 ;  /* 0x0000000700147202 */ /* 0x000fce0000000f00 */
.L_x_4887:
[----:B------:R-:W-:Y:S05]  /*1b60*/  BSYNC B0 ;  /* 0x0000000000007941 */ /* 0x000fea0003800000 */
.L_x_4886:
[----:B------:R-:W0:Y:S01]  /*1b70*/  S2R R26, SR_TID.X ;  /* 0x00000000001a7919 */ /* 0x000e220000002100 */
[----:B------:R-:W-:Y:S01]  /*1b80*/  MOV R2, 0x400 ;  /* 0x0000040000027802 */ /* 0x000fe20000000f00 */
[----:B------:R-:W-:Y:S05]  /*1b90*/  WARPSYNC.ALL ;  /* 0x0000000000007948 */ /* 0x000fea0003800000 */
[----:B------:R-:W1:Y:S01]  /*1ba0*/  S2R R3, SR_CgaCtaId ;  /* 0x0000000000037919 */ /* 0x000e620000008800 */
[----:B------:R-:W2:Y:S01]  /*1bb0*/  LDC R24, c[0x0][0x388] ;  /* 0x0000e200ff187b82 */ /* 0x000ea20000000800 */
[----:B------:R-:W3:Y:S01]  /*1bc0*/  LDCU.128 UR16, c[0x0][0x440] ;  /* 0x00008800ff1077ac */ /* 0x000ee20008000c00 */
[----:B0-----:R-:W-:-:S02]  /*1bd0*/  SHF.L.U32 R0, R26, 0x4, RZ ;  /* 0x000000041a007819 */ /* 0x001fc400000006ff */
[----:B------:R-:W-:Y:S02]  /*1be0*/  SHF.R.U32.HI R5, RZ, 0x5, R26 ;  /* 0x00000005ff057819 */ /* 0x000fe4000001161a */
[----:B------:R-:W-:Y:S02]  /*1bf0*/  LOP3.LUT R0, R0, 0x1f0, RZ, 0xc0, !PT ;  /* 0x000001f000007812 */ /* 0x000fe400078ec0ff */
[----:B-1----:R-:W-:Y:S02]  /*1c00*/  LEA R3, R3, R2, 0x18 ;  /* 0x0000000203037211 */ /* 0x002fe400078ec0ff */
[----:B------:R-:W-:-:S04]  /*1c10*/  LEA R0, R5, R0, 0xa ;  /* 0x0000000005007211 */ /* 0x000fc800078e50ff */
[-C--:B------:R-:W-:Y:S02]  /*1c20*/  IADD3 R0, PT, PT, R0, R3.reuse, RZ ;  /* 0x0000000300007210 */ /* 0x080fe40007ffe0ff */
        /* <DEDUP_REMOVED lines=10> */
[----:B------:R-:W2:Y:S04]  /*1cd0*/  LDS R29, [R3+0xc00] ;  /* 0x000c0000031d7984 */ /* 0x000ea80000000800 */
        /* <DEDUP_REMOVED lines=43> */
.L_x_4891:
        /* <DEDUP_REMOVED lines=8> */
.L_x_4898:
[----:B------:R-:W-:Y:S05]  /*2010*/  BSYNC B2 ;  /* 0x0000000000027941 */ /* 0x000fea0003800000 */
.L_x_4897:
        /* <DEDUP_REMOVED lines=8> */
.L_x_4899:
[----:B------:R-:W-:-:S05]  /*20a0*/  FADD.FTZ R25, R25, R36 ;  /* 0x0000002419197221 */ /* 0x000fca0000010000 */
[----:B------:R-:W-:Y:S01]  /*20b0*/  MOV R31, R25 ;  /* 0x00000019001f7202 */ /* 0x000fe20000000f00 */
[----:B------:R-:W-:Y:S02]  /*20c0*/  HFMA2 R30, -RZ, RZ, 0, 1.1920928955078125e-07 ;  /* 0x00000002ff1e7431 */ /* 0x000fe400000001ff */
[----:B------:R-:W-:-:S07]  /*20d0*/  FADD.FTZ R26, R27, R35 ;  /* 0x000000231b1a7221 */ /* 0x000fce0000010000 */
[----:B------:R-:W-:Y:S05]  /*20e0*/  WARPSYNC.COLLECTIVE R28, `(.L_x_4900) ;  /* 0x000000001c087348 */ /* 0x000fea0003c00000 */
[----:B------:R0:W1:Y:S02]  /*20f0*/  SHFL.BFLY P3, R27, R31, R30, R29 ;  /* 0x0c00001e1f1b7389 */ /* 0x000064000006001d */
[----:B01----:R-:W-:Y:S05]  /*2100*/  ENDCOLLECTIVE ;  /* 0x000000000000791b */ /* 0x003fea0003800000 */
.L_x_4900:
[----:B------:R-:W-:Y:S02]  /*2110*/  MOV R31, R26 ;  /* 0x0000001a001f7202 */ /* 0x000fe40000000f00 */
[----:B------:R-:W-:-:S07]  /*2120*/  MOV R24, R27 ;  /* 0x0000001b00187202 */ /* 0x000fce0000000f00 */
[----:B------:R-:W-:Y:S05]  /*2130*/  WARPSYNC.COLLECTIVE R28, `(.L_x_4901) ;  /* 0x000000001c087348 */ /* 0x000fea0003c00000 */
[----:B------:R0:W1:Y:S02]  /*2140*/  SHFL.BFLY P3, R27, R31, R30, R29 ;  /* 0x0c00001e1f1b7389 */ /* 0x000064000006001d */
[----:B01----:R-:W-:Y:S05]  /*2150*/  ENDCOLLECTIVE ;  /* 0x000000000000791b */ /* 0x003fea0003800000 */
.L_x_4901:
[----:B------:R-:W-:-:S05]  /*2160*/  FADD.FTZ R33, R25, R24 ;  /* 0x0000001819217221 */ /* 0x000fca0000010000 */
[----:B------:R-:W-:Y:S01]  /*2170*/  MOV R31, R33 ;  /* 0x00000021001f7202 */ /* 0x000fe20000000f00 */
[----:B------:R-:W-:Y:S02]  /*2180*/  HFMA2 R30, -RZ, RZ, 0, 2.384185791015625e-07 ;  /* 0x00000004ff1e7431 */ /* 0x000fe400000001ff */
[----:B------:R-:W-:-:S07]  /*2190*/  FADD.FTZ R34, R26, R27 ;  /* 0x0000001b1a227221 */ /* 0x000fce0000010000 */
[----:B------:R-:W-:Y:S05]  /*21a0*/  WARPSYNC.COLLECTIVE R28, `(.L_x_4902) ;  /* 0x000000001c087348 */ /* 0x000fea0003c00000 */
[----:B------:R0:W1:Y:S02]  /*21b0*/  SHFL.BFLY P3, R27, R31, R30, R29 ;  /* 0x0c00001e1f1b7389 */ /* 0x000064000006001d */
[----:B01----:R-:W-:Y:S05]  /*21c0*/  ENDCOLLECTIVE ;  /* 0x000000000000791b */ /* 0x003fea0003800000 */
.L_x_4902:
[----:B------:R-:W-:Y:S02]  /*21d0*/  MOV R31, R34 ;  /* 0x00000022001f7202 */ /* 0x000fe40000000f00 */
[----:B------:R-:W-:-:S07]  /*21e0*/  MOV R24, R27 ;  /* 0x0000001b00187202 */ /* 0x000fce0000000f00 */
[----:B------:R-:W-:Y:S05]  /*21f0*/  WARPSYNC.COLLECTIVE R28, `(.L_x_4903) ;  /* 0x000000001c087348 */ /* 0x000fea0003c00000 */
[----:B------:R0:W1:Y:S02]  /*2200*/  SHFL.BFLY P3, R27, R31, R30, R29 ;  /* 0x0c00001e1f1b7389 */ /* 0x000064000006001d */
[----:B01----:R-:W-:Y:S05]  /*2210*/  ENDCOLLECTIVE ;  /* 0x000000000000791b */ /* 0x003fea0003800000 */
.L_x_4903:
[----:B------:R-:W-:-:S05]  /*2220*/  FADD.FTZ R63, R33, R24 ;  /* 0x00000018213f7221 */ /* 0x000fca0000010000 */
[----:B------:R-:W-:Y:S01]  /*2230*/  MOV R31, R63 ;  /* 0x0000003f001f7202 */ /* 0x000fe20000000f00 */
[----:B------:R-:W-:Y:S02]  /*2240*/  HFMA2 R30, -RZ, RZ, 0, 4.76837158203125e-07 ;  /* 0x00000008ff1e7431 */ /* 0x000fe400000001ff */
[----:B------:R-:W-:-:S07]  /*2250*/  FADD.FTZ R36, R34, R27 ;  /* 0x0000001b22247221 */ /* 0x000fce0000010000 */
[----:B------:R-:W-:Y:S05]  /*2260*/  WARPSYNC.COLLECTIVE R28, `(.L_x_4904) ;  /* 0x000000001c087348 */ /* 0x000fea0003c00000 */
[----:B------:R0:W1:Y:S02]  /*2270*/  SHFL.BFLY P3, R27, R31, R30, R29 ;  /* 0x0c00001e1f1b7389 */ /* 0x000064000006001d */
[----:B01----:R-:W-:Y:S05]  /*2280*/  ENDCOLLECTIVE ;  /* 0x000000000000791b */ /* 0x003fea0003800000 */
.L_x_4904:
[----:B------:R-:W-:Y:S02]  /*2290*/  MOV R31, R36 ;  /* 0x00000024001f7202 */ /* 0x000fe40000000f00 */
[----:B------:R-:W-:-:S07]  /*22a0*/  MOV R24, R27 ;  /* 0x0000001b00187202 */ /* 0x000fce0000000f00 */
[----:B------:R-:W-:Y:S05]  /*22b0*/  WARPSYNC.COLLECTIVE R28, `(.L_x_4905) ;  /* 0x000000001c087348 */ /* 0x000fea0003c00000 */
[----:B------:R0:W1:Y:S02]  /*22c0*/  SHFL.BFLY P3, R27, R31, R30, R29 ;  /* 0x0c00001e1f1b7389 */ /* 0x000064000006001d */
[----:B01----:R-:W-:Y:S05]  /*22d0*/  ENDCOLLECTIVE ;  /* 0x000000000000791b */ /* 0x003fea0003800000 */
.L_x_4905:
[----:B------:R-:W-:-:S05]  /*22e0*/  FADD.FTZ R24, R63, R24 ;  /* 0x000000183f187221 */ /* 0x000fca0000010000 */
[----:B------:R-:W-:Y:S01]  /*22f0*/  MOV R31, R24 ;  /* 0x00000018001f7202 */ /* 0x000fe20000000f00 */
[----:B------:R-:W-:Y:S02]  /*2300*/  HFMA2 R30, -RZ, RZ, 0, 9.5367431640625e-07 ;  /* 0x00000010ff1e7431 */ /* 0x000fe400000001ff */
[----:B------:R-:W-:-:S07]  /*2310*/  FADD.FTZ R25, R36, R27 ;  /* 0x0000001b24197221 */ /* 0x000fce0000010000 */
[----:B------:R-:W-:Y:S05]  /*2320*/  WARPSYNC.COLLECTIVE R28, `(.L_x_4906) ;  /* 0x000000001c087348 */ /* 0x000fea0003c00000 */
[----:B------:R0:W1:Y:S02]  /*2330*/  SHFL.BFLY P3, R27, R31, R30, R29 ;  /* 0x0c00001e1f1b7389 */ /* 0x000064000006001d */
[----:B01----:R-:W-:Y:S05]  /*2340*/  ENDCOLLECTIVE ;  /* 0x000000000000791b */ /* 0x003fea0003800000 */
.L_x_4906:
[----:B------:R-:W-:Y:S02]  /*2350*/  MOV R31, R25 ;  /* 0x00000019001f7202 */ /* 0x000fe40000000f00 */
[----:B------:R-:W-:-:S07]  /*2360*/  MOV R26, R27 ;  /* 0x0000001b001a7202 */ /* 0x000fce0000000f00 */
[----:B------:R-:W-:Y:S05]  /*2370*/  WARPSYNC.COLLECTIVE R28, `(.L_x_4907) ;  /* 0x000000001c087348 */ /* 0x000fea0003c00000 */
[----:B------:R0:W1:Y:S02]  /*2380*/  SHFL.BFLY P3, R27, R31, R30, R29 ;  /* 0x0c00001e1f1b7389 */ /* 0x000064000006001d */
[----:B01----:R-:W-:Y:S05]  /*2390*/  ENDCOLLECTIVE ;  /* 0x000000000000791b */ /* 0x003fea0003800000 */
.L_x_4907:
[----:B------:R-:W-:Y:S05]  /*23a0*/  BRA `(.L_x_4908) ;  /* 0xffffffe800e87947 */ /* 0x000fea000383ffff */
.L_x_4909:
        /* <DEDUP_REMOVED lines=13> */
.L_x_6497:


//--------------------- .text._ZN10layer_norm13ln_bwd_kernelINS_13Kernel_traitsI6__halfffffjLj256ELj1ELj4ELj1ELj16ENS_18Kernel_traits_baseILj256ES2_ffffjLj128EEEEELb0ELb0ELb1ELb0EEEvNS_9BwdParamsE --------------------------
	.section	.text._ZN10layer_norm13ln_bwd_kernelINS_13Kernel_traitsI6__halfffffjLj256ELj1ELj4ELj1ELj16ENS_18Kernel_traits_baseILj256ES2_ffffjLj128EEEEELb0ELb0ELb1ELb0EEEvNS_9BwdParamsE,"ax",@progbits
	.align	128
        .global         _ZN10layer_norm13ln_bwd_kernelINS_13Kernel_traitsI6__halfffffjLj256ELj1ELj4ELj1ELj16ENS_18Kernel_traits_baseILj256ES2_ffffjLj128EEEEELb0ELb0ELb1ELb0EEEvNS_9BwdParamsE
        .type           _ZN10layer_norm13ln_bwd_kernelINS_13Kernel_traitsI6__halfffffjLj256ELj1ELj4ELj1ELj16ENS_18Kernel_traits_baseILj256ES2_ffffjLj128EEEEELb0ELb0ELb1ELb0EEEvNS_9BwdParamsE,@function
        .size           _ZN10layer_norm13ln_bwd_kernelINS_13Kernel_traitsI6__halfffffjLj256ELj1ELj4ELj1ELj16ENS_18Kernel_traits_baseILj256ES2_ffffjLj128EEEEELb0ELb0ELb1ELb0EEEvNS_9BwdParamsE,(.L_x_6498 - _ZN10layer_norm13ln_bwd_kernelINS_13Kernel_traitsI6__halfffffjLj256ELj1ELj4ELj1ELj16ENS_18Kernel_traits_baseILj256ES2_ffffjLj128EEEEELb0ELb0ELb1ELb0EEEvNS_9BwdParamsE)
        .other          _ZN10layer_norm13ln_bwd_kernelINS_13Kernel_traitsI6__halfffffjLj256ELj1ELj4ELj1ELj16ENS_18Kernel_traits_baseILj256ES2_ffffjLj128EEEEELb0ELb0ELb1ELb0EEEvNS_9BwdParamsE,@"STO_CUDA_ENTRY STV_DEFAULT"
_ZN10layer_norm13ln_bwd_kernelINS_13Kernel_traitsI6__halfffffjLj256ELj1ELj4ELj1ELj16ENS_18Kernel_traits_baseILj256ES2_ffffjLj128EEEEELb0ELb0ELb1ELb0EEEvNS_9BwdParamsE:
.text._ZN10layer_norm13ln_bwd_kernelINS_13Kernel_traitsI6__halfffffjLj256ELj1ELj4ELj1ELj16ENS_18Kernel_traits_baseILj256ES2_ffffjLj128EEEEELb0ELb0ELb1ELb0EEEvNS_9BwdParamsE:
        /* <DEDUP_REMOVED lines=9> */
[----:B------:R-:W1:Y:S03]  /*0090*/  LDCU UR9, c[0x0][0x400] ;  /* 0x00008000ff0977ac */ /* 0x000e660008000800 */
[----:B------:R-:W-:Y:S01]  /*00a0*/  SHF.R.S32.HI R0, RZ, 0x1f, R53 ;  /* 0x0000001fff007819 */ /* 0x000fe20000011435 */
[----:B------:R-:W1:Y:S03]  /*00b0*/  LDCU.64 UR12, c[0x0][0x438] ;  /* 0x00008700ff0c77ac */ /* 0x000e660008000a00 */
[----:B------:R-:W-:Y:S01]  /*00c0*/  LEA.HI R0, R0, R53, RZ, 0x2 ;  /* 0x0000003500007211 */ /* 0x000fe200078f10ff */
[----:B------:R-:W1:Y:S01]  /*00d0*/  LDCU.64 UR20, c[0x0][0x478] ;  /* 0x00008f00ff1477ac */ /* 0x000e620008000a00 */
[C---:B0-----:R-:W-:Y:S01]  /*00e0*/  LOP3.LUT R3, R48.reuse, 0x1f, RZ, 0xc, !PT ;  /* 0x0000001f30037812 */ /* 0x041fe200078e0cff */
[----:B------:R-:W0:Y:S01]  /*00f0*/  LDCU.64 UR10, c[0x0][0x3c0] ;  /* 0x00007800ff0a77ac */ /* 0x000e220008000a00 */
[----:B------:R-:W-:-:S02]  /*0100*/  LOP3.LUT R49, R48, 0x1f, RZ, 0xc0, !PT ;  /* 0x0000001f30317812 */ /* 0x000fc400078ec0ff */
[----:B------:R-:W-:Y:S02]  /*0110*/  LEA.HI.SX32 R52, R0, R3, 0x1e ;  /* 0x0000000300347211 */ /* 0x000fe400078ff2ff */
[----:B------:R-:W-:Y:S02]  /*0120*/  MOV R9, R49 ;  /* 0x0000003100097202 */ /* 0x000fe40000000f00 */
[C---:B------:R-:W-:Y:S02]  /*0130*/  ISETP.GE.U32.AND P1, PT, R52.reuse, 0x40, PT ;  /* 0x000000403400780c */ /* 0x040fe40003f26070 */
[----:B------:R-:W-:-:S11]  /*0140*/  ISETP.GE.U32.AND P0, PT, R52, 0x20, PT ;  /* 0x000000203400780c */ /* 0x000fd60003f06070 */
[----:B------:R-:W2:Y:S02]  /*0150*/  @P1 LDC.64 R4, c[0x0][0x3d0] ;  /* 0x0000f400ff041b82 */ /* 0x000ea40000000a00 */
[----:B------:R-:W-:-:S06]  /*0160*/  @P0 LOP3.LUT R9, R49, 0x20, RZ, 0xfc, !PT ;  /* 0x0000002031090812 */ /* 0x000fcc00078efcff */
[----:B------:R-:W4:Y:S01]  /*0170*/  @P0 LDC.64 R2, c[0x0][0x3d0] ;  /* 0x0000f400ff020b82 */ /* 0x000f220000000a00 */
[----:B--2---:R-:W-:-:S05]  /*0180*/  @P1 IMAD.WIDE.U32 R4, R9, 0x8, R4 ;  /* 0x0000000809041825 */ /* 0x004fca00078e0004 */
[----:B------:R2:W5:Y:S01]  /*0190*/  @P1 LDG.E.64 R6, desc[UR6][R4.64] ;  /* 0x0000000604061981 */ /* 0x000562000c1e1b00 */
        /* <DEDUP_REMOVED lines=16> */
[--C-:B-----5:R-:W-:Y:S02]  /*02a0*/  SHF.R.U64 R0, R6, 0x10, R7.reuse ;  /* 0x0000001006007819 */ /* 0x120fe40000001207 */
[----:B------:R-:W-:Y:S02]  /*02b0*/  CS2R R8, SRZ ;  /* 0x0000000000087805 */ /* 0x000fe4000001ff00 */
[----:B------:R-:W-:Y:S02]  /*02c0*/  MOV R74, R7 ;  /* 0x00000007004a7202 */ /* 0x000fe40000000f00 */
[----:B------:R-:W-:Y:S02]  /*02d0*/  CS2R R10, SRZ ;  /* 0x00000000000a7805 */ /* 0x000fe4000001ff00 */
[----:B------:R-:W-:Y:S02]  /*02e0*/  SHF.R.U32.HI R2, RZ, 0x10, R7 ;  /* 0x00000010ff027819 */ /* 0x000fe40000011607 */
[----:B------:R-:W-:Y:S01]  /*02f0*/  CS2R R20, SRZ ;  /* 0x0000000000147805 */ /* 0x000fe2000001ff00 */
[----:B------:R-:W0:Y:S01]  /*0300*/  LDC.U8 R7, c[0x0][0x410] ;  /* 0x00010400ff077b82 */ /* 0x000e220000000000 */
[----:B------:R-:W-:-:S02]  /*0310*/  MOV R73, R6 ;  /* 0x0000000600497202 */ /* 0x000fc40000000f00 */
[----:B------:R-:W-:Y:S02]  /*0320*/  CS2R R22, SRZ ;  /* 0x0000000000167805 */ /* 0x000fe4000001ff00 */
[----:B------:R-:W-:Y:S02]  /*0330*/  PRMT R74, R74, 0x5410, R2 ;  /* 0x000054104a4a7816 */ /* 0x000fe40000000002 */
[----:B------:R-:W-:Y:S02]  /*0340*/  CS2R R16, SRZ ;  /* 0x0000000000107805 */ /* 0x000fe4000001ff00 */
[----:B------:R-:W-:Y:S02]  /*0350*/  PRMT R73, R73, 0x5410, R0 ;  /* 0x0000541049497816 */ /* 0x000fe40000000000 */
[----:B------:R-:W-:Y:S02]  /*0360*/  CS2R R18, SRZ ;  /* 0x0000000000127805 */ /* 0x000fe4000001ff00 */
[----:B------:R-:W-:-:S02]  /*0370*/  CS2R R12, SRZ ;  /* 0x00000000000c7805 */ /* 0x000fc4000001ff00 */
[----:B------:R-:W-:-:S07]  /*0380*/  CS2R R14, SRZ ;  /* 0x00000000000e7805 */ /* 0x000fce000001ff00 */
.L_x_4932:
[----:B-1----:R-:W1:Y:S08]  /*0390*/  LDC.64 R4, c[0x0][0x3f8] ;  /* 0x0000fe00ff047b82 */ /* 0x002e700000000a00 */
[----:B--2---:R-:W2:Y:S08]  /*03a0*/  LDC.64 R42, c[0x0][0x3c8] ;  /* 0x0000f200ff2a7b82 */ /* 0x004eb00000000a00 */
[----:B------:R-:W3:Y:S01]  /*03b0*/  LDC.64 R40, c[0x0][0x3f0] ;  /* 0x0000fc00ff287b82 */ /* 0x000ee20000000a00 */
[----:B-1----:R-:W-:-:S05]  /*03c0*/  IMAD.WIDE R44, R48, 0x4, R4 ;  /* 0x00000004302c7825 */ /* 0x002fca00078e0204 */
[----:B------:R-:W4:Y:S01]  /*03d0*/  LDG.E R6, desc[UR6][R44.64] ;  /* 0x000000062c067981 */ /* 0x000f22000c1e1900 */
[----:B--2---:R-:W-:-:S05]  /*03e0*/  IMAD.WIDE R42, R48, 0x4, R42 ;  /* 0x00000004302a7825 */ /* 0x004fca00078e022a */
[----:B------:R1:W5:Y:S01]  /*03f0*/  LDG.E R5, desc[UR6][R42.64] ;  /* 0x000000062a057981 */ /* 0x000362000c1e1900 */
[----:B---3--:R-:W-:-:S05]  /*0400*/  IMAD.WIDE R40, R48, 0x4, R40 ;  /* 0x0000000430287825 */ /* 0x008fca00078e0228 */
[----:B------:R1:W5:Y:S01]  /*0410*/  LDG.E R4, desc[UR6][R40.64] ;  /* 0x0000000628047981 */ /* 0x000362000c1e1900 */
[----:B------:R-:W-:Y:S01]  /*0420*/  BSSY.RECONVERGENT B1, `(.L_x_4912) ;  /* 0x000008b000017945 */ /* 0x000fe20003800200 */
[----:B------:R-:W-:Y:S01]  /*0430*/  HFMA2 R71, -RZ, RZ, 0, 0 ;  /* 0x00000000ff477431 */ /* 0x000fe200000001ff */
[----:B------:R-:W-:Y:S02]  /*0440*/  MOV R72, RZ ;  /* 0x000000ff00487202 */ /* 0x000fe40000000f00 */
[----:B----4-:R-:W-:-:S13]  /*0450*/  ISETP.GE.AND P1, PT, R6, 0x1, PT ;  /* 0x000000010600780c */ /* 0x010fda0003f26270 */
[----:B-1----:R-:W-:Y:S05]  /*0460*/  @!P1 BRA `(.L_x_4913) ;  /* 0x0000000400d09947 */ /* 0x002fea0003800000 */
[----:B------:R-:W-:Y:S02]  /*0470*/  SHF.R.S32.HI R41, RZ, 0x1f, R48 ;  /* 0x0000001fff297819 */ /* 0x000fe40000011430 */
[----:B------:R-:W-:-:S04]  /*0480*/  LEA R40, P0, R48, UR10, 0x2 ;  /* 0x0000000a30287c11 */ /* 0x000fc8000f8010ff */
[----:B------:R-:W-:-:S05]  /*0490*/  LEA.HI.X R41, R48, UR11, R41, 0x2, P0 ;  /* 0x0000000b30297c11 */ /* 0x000fca00080f1429 */
[----:B------:R-:W2:Y:S01]  /*04a0*/  LDG.E R0, desc[UR6][R40.64] ;  /* 0x0000000628007981 */ /* 0x000ea2000c1e1900 */
[----:B------:R-:W-:Y:S01]  /*04b0*/  MOV R53, UR15 ;  /* 0x0000000f00357c02 */ /* 0x000fe20008000f00 */
[----:B------:R-:W-:Y:S01]  /*04c0*/  BSSY.RECONVERGENT B2, `(.L_x_4914) ;  /* 0x0000041000027945 */ /* 0x000fe20003800200 */
[----:B------:R-:W-:Y:S02]  /*04d0*/  IADD3 R42, PT, PT, R6, -0x1, RZ ;  /* 0xffffffff062a7810 */ /* 0x000fe40007ffe0ff */
[----:B------:R-:W-:Y:S01]  /*04e0*/  ISETP.GE.U32.AND P3, PT, R52, 0x20, PT ;  /* 0x000000203400780c */ /* 0x000fe20003f66070 */
[-C--:B------:R-:W-:Y:S01]  /*04f0*/  IMAD R2, R48, R53.reuse, RZ ;  /* 0x0000003530027224 */ /* 0x080fe200078e02ff */
[----:B0-----:R-:W-:Y:S01]  /*0500*/  ISETP.NE.AND P0, PT, R7, RZ, PT ;  /* 0x000000ff0700720c */ /* 0x001fe20003f05270 */
[----:B------:R-:W-:Y:S01]  /*0510*/  IMAD R42, R42, R53, RZ ;  /* 0x000000352a2a7224 */ /* 0x000fe200078e02ff */
[----:B------:R-:W-:Y:S02]  /*0520*/  ISETP.GE.U32.AND P2, PT, R52, 0x40, PT ;  /* 0x000000403400780c */ /* 0x000fe40003f46070 */
[----:B------:R-:W-:-:S02]  /*0530*/  SHF.R.S32.HI R43, RZ, 0x1f, R2 ;  /* 0x0000001fff2b7819 */ /* 0x000fc40000011402 */
[----:B------:R-:W-:Y:S02]  /*0540*/  MOV R71, RZ ;  /* 0x000000ff00477202 */ /* 0x000fe40000000f00 */
[----:B------:R-:W-:Y:S02]  /*0550*/  LEA.HI R2, R43, R2, RZ, 0x2 ;  /* 0x000000022b027211 */ /* 0x000fe400078f10ff */
[----:B------:R-:W-:Y:S02]  /*0560*/  SHF.R.S32.HI R43, RZ, 0x1f, R42 ;  /* 0x0000001fff2b7819 */ /* 0x000fe4000001142a */
[----:B------:R-:W-:Y:S02]  /*0570*/  LEA.HI.SX32 R2, R2, R49, 0x1e ;  /* 0x0000003102027211 */ /* 0x000fe400078ff2ff */
[----:B------:R-:W-:Y:S02]  /*0580*/  LEA.HI R42, R43, R42, RZ, 0x2 ;  /* 0x0000002a2b2a7211 */ /* 0x000fe400078f10ff */
[----:B------:R-:W-:-:S02]  /*0590*/  MOV R72, RZ ;  /* 0x000000ff00487202 */ /* 0x000fc40000000f00 */
[----:B------:R-:W-:Y:S02]  /*05a0*/  LEA.HI.SX32 R69, R42, R49, 0x1e ;  /* 0x000000312a457211 */ /* 0x000fe400078ff2ff */
[----:B------:R-:W-:Y:S02]  /*05b0*/  MOV R70, R2 ;  /* 0x0000000200467202 */ /* 0x000fe40000000f00 */
[----:B--2---:R-:W-:Y:S01]  /*05c0*/  FSEL R0, R0, RZ, !P0 ;  /* 0x000000ff00007208 */ /* 0x004fe20004000000 */
[----:B------:R-:W-:Y:S06]  /*05d0*/  @!P3 BRA `(.L_x_4915) ;  /* 0x0000000000bcb947 */ /* 0x000fec0003800000 */
[----:B------:R-:W-:Y:S01]  /*05e0*/  ISETP.NE.U32.AND P0, PT, RZ, UR12, PT ;  /* 0x0000000cff007c0c */ /* 0x000fe2000bf05070 */
[----:B------:R-:W0:Y:S03]  /*05f0*/  LDC.64 R40, c[0x0][0x3a8] ;  /* 0x0000ea00ff287b82 */ /* 0x000e260000000a00 */
[----:B------:R-:W-:-:S05]  /*0600*/  ISETP.NE.AND.EX P0, PT, RZ, UR13, PT, P0 ;  /* 0x0000000dff007c0c */ /* 0x000fca000bf05300 */
[----:B------:R-:W1:Y:S08]  /*0610*/  LDC.64 R44, c[0x0][0x428] ;  /* 0x00010a00ff2c7b82 */ /* 0x000e700000000a00 */
[----:B------:R-:W2:Y:S01]  /*0620*/  @P0 LDC.64 R42, c[0x0][0x438] ;  /* 0x00010e00ff2a0b82 */ /* 0x000ea20000000a00 */
[----:B0-----:R-:W-:-:S04]  /*0630*/  IMAD.WIDE.U32 R40, R70, 0x10, R40 ;  /* 0x0000001046287825 */ /* 0x001fc800078e0028 */
[----:B-1----:R-:W-:-:S06]  /*0640*/  IMAD.WIDE.U32 R44, R69, 0x10, R44 ;  /* 0x00000010452c7825 */ /* 0x002fcc00078e002c */
[----:B------:R-:W3:Y:S01]  /*0650*/  LDG.E.128 R44, desc[UR6][R44.64] ;  /* 0x000000062c2c7981 */ /* 0x000ee2000c1e1d00 */
[----:B--2---:R-:W-:-:S03]  /*0660*/  @P0 IMAD.WIDE.U32 R64, R70, 0x10, R42 ;  /* 0x0000001046400825 */ /* 0x004fc600078e002a */
[----:B------:R-:W2:Y:S01]  /*0670*/  LDG.E.128 R40, desc[UR6][R40.64] ;  /* 0x0000000628287981 */ /* 0x000ea2000c1e1d00 */
[----:B------:R-:W-:-:S03]  /*0680*/  HADD2.F32 R55, -RZ, R50.H0_H0 ;  /* 0x20000032ff377230 */ /* 0x000fc60000004100 */
[----:B------:R0:W5:Y:S02]  /*0690*/  @P0 LDG.E.128 R24, desc[UR6][R64.64] ;  /* 0x0000000640180981 */ /* 0x000164000c1e1d00 */
[----:B0-----:R-:W-:-:S05]  /*06a0*/  SHF.R.U32.HI R64, RZ, 0x10, R51 ;  /* 0x00000010ff407819 */ /* 0x001fca0000011633 */
[----:B------:R-:W-:Y:S01]  /*06b0*/  HADD2.F32 R64, -RZ, R64.H0_H0 ;  /* 0x20000040ff407230 */ /* 0x000fe20000004100 */
[----:B------:R-:W-:Y:S02]  /*06c0*/  IADD3 R69, PT, PT, R69, 0x20, RZ ;  /* 0x0000002045457810 */ /* 0x000fe40007ffe0ff */
[----:B------:R-:W-:Y:S01]  /*06d0*/  IADD3 R70, PT, PT, R70, 0x20, RZ ;  /* 0x0000002046467810 */ /* 0x000fe20007ffe0ff */
[----:B--2---:R-:W-:-:S04]  /*06e0*/  FADD.FTZ R54, -R0, R40 ;  /* 0x0000002800367221 */ /* 0x004fc80000010100 */
[----:B-----5:R-:W-:Y:S01]  /*06f0*/  FMUL.FTZ R3, R5, R54 ;  /* 0x0000003605037220 */ /* 0x020fe20000410000 */
[----:B---3--:R-:W-:Y:S01]  /*0700*/  FMUL.FTZ R54, R44, R55 ;  /* 0x000000372c367220 */ /* 0x008fe20000410000 */
[----:B------:R-:W-:-:S05]  /*0710*/  SHF.R.U64 R55, R50, 0x10, R51 ;  /* 0x0000001032377819 */ /* 0x000fca0000001233 */
[----:B------:R-:W-:Y:S02]  /*0720*/  HADD2.F32 R40, -RZ, R55.H0_H0 ;  /* 0x20000037ff287230 */ /* 0x000fe40000004100 */
[C---:B------:R-:W-:Y:S01]  /*0730*/  FADD.FTZ R56, -R0.reuse, R41 ;  /* 0x0000002900387221 */ /* 0x040fe20000010100 */
[----:B------:R-:W-:Y:S02]  /*0740*/  HADD2.F32 R41, -RZ, R51.H0_H0 ;  /* 0x20000033ff297230 */ /* 0x000fe40000004100 */
[----:B------:R-:W-:Y:S01]  /*0750*/  FMUL.FTZ R55, R45, R40 ;  /* 0x000000282d377220 */ /* 0x000fe20000410000 */
[----:B------:R-:W-:Y:S02]  /*0760*/  FADD.FTZ R40, -R0, R43 ;  /* 0x0000002b00287221 */ /* 0x000fe40000010100 */
[----:B------:R-:W-:Y:S01]  /*0770*/  FMUL.FTZ R62, R46, R41 ;  /* 0x000000292e3e7220 */ /* 0x000fe20000410000 */
[C---:B------:R-:W-:Y:S01]  /*0780*/  FMUL.FTZ R56, R5.reuse, R56 ;  /* 0x0000003805387220 */ /* 0x040fe20000410000 */
[----:B------:R-:W-:Y:S01]  /*0790*/  FMUL.FTZ R65, R5, R40 ;  /* 0x0000002805417220 */ /* 0x000fe20000410000 */
[----:B------:R-:W-:Y:S01]  /*07a0*/  FADD.FTZ R40, RZ, R54 ;  /* 0x00000036ff287221 */ /* 0x000fe20000010000 */
[----:B------:R-:W-:Y:S01]  /*07b0*/  FADD.FTZ R42, -R0, R42 ;  /* 0x0000002a002a7221 */ /* 0x000fe20000010100 */
[----:B------:R-:W-:-:S02]  /*07c0*/  FFMA.FTZ R41, R3, R54, RZ ;  /* 0x0000003603297223 */ /* 0x000fc400000100ff */
[----:B------:R-:W-:Y:S01]  /*07d0*/  FADD.FTZ R43, R40, R55 ;  /* 0x00000037282b7221 */ /* 0x000fe20000010000 */
[----:B------:R-:W-:Y:S01]  /*07e0*/  FMUL.FTZ R59, R5, R42 ;  /* 0x0000002a053b7220 */ /* 0x000fe20000410000 */
[----:B------:R-:W-:Y:S01]  /*07f0*/  FFMA.FTZ R40, R56, R55, R41 ;  /* 0x0000003738287223 */ /* 0x000fe20000010029 */
[----:B------:R-:W-:Y:S01]  /*0800*/  FMUL.FTZ R64, R47, R64 ;  /* 0x000000402f407220 */ /* 0x000fe20000410000 */
[----:B------:R-:W-:Y:S02]  /*0810*/  FADD.FTZ R43, R43, R62 ;  /* 0x0000003e2b2b7221 */ /* 0x000fe40000010000 */
        /* <DEDUP_REMOVED lines=11> */
.L_x_4915:
[----:B------:R-:W-:Y:S05]  /*08d0*/  BSYNC.RECONVERGENT B2 ;  /* 0x0000000000027941 */ /* 0x000fea0003800200 */
.L_x_4914:
[----:B------:R-:W-:Y:S05]  /*08e0*/  @!P2 BRA `(.L_x_4916) ;  /* 0x0000000000f8a947 */ /* 0x000fea0003800000 */
        /* <DEDUP_REMOVED lines=9> */
[----:B------:R-:W2:Y:S04]  /*0980*/  LDG.E.128 R40, desc[UR6][R40.64] ;  /* 0x0000000628287981 */ /* 0x000ea8000c1e1d00 */
[----:B------:R3:W5:Y:S01]  /*0990*/  @P0 LDG.E.128 R28, desc[UR6][R60.64] ;  /* 0x000000063c1c0981 */ /* 0x000762000c1e1d00 */
[C---:B--2---:R-:W-:Y:S01]  /*09a0*/  FADD.FTZ R68, -R0.reuse, R43 ;  /* 0x0000002b00447221 */ /* 0x044fe20000010100 */
[--C-:B------:R-:W-:Y:S02]  /*09b0*/  HADD2.F32 R43, -RZ, R73.reuse.H0_H0 ;  /* 0x20000049ff2b7230 */ /* 0x100fe40000004100 */
[C---:B------:R-:W-:Y:S01]  /*09c0*/  FADD.FTZ R66, -R0.reuse, R40 ;  /* 0x0000002800427221 */ /* 0x040fe20000010100 */
[C---:B------:R-:W-:Y:S01]  /*09d0*/  FADD.FTZ R58, -R0.reuse, R41 ;  /* 0x00000029003a7221 */ /* 0x040fe20000010100 */
[----:B------:R-:W-:Y:S01]  /*09e0*/  FADD.FTZ R42, -R0, R42 ;  /* 0x0000002a002a7221 */ /* 0x000fe20000010100 */
[----:B------:R-:W-:-:S02]  /*09f0*/  HADD2.F32 R0, -RZ, R73.H1_H1 ;  /* 0x30000049ff007230 */ /* 0x000fc40000004100 */
[----:B---3--:R-:W-:Y:S01]  /*0a00*/  FMUL.FTZ R60, R44, R43 ;  /* 0x0000002b2c3c7220 */ /* 0x008fe20000410000 */
[--C-:B------:R-:W-:Y:S02]  /*0a10*/  HADD2.F32 R41, -RZ, R74.reuse.H0_H0 ;  /* 0x2000004aff297230 */ /* 0x100fe40000004100 */
[----:B-----5:R-:W-:Y:S01]  /*0a20*/  FMUL.FTZ R57, R5, R66 ;  /* 0x0000004205397220 */ /* 0x020fe20000410000 */
[----:B------:R-:W-:Y:S01]  /*0a30*/  FMUL.FTZ R63, R45, R0 ;  /* 0x000000002d3f7220 */ /* 0x000fe20000410000 */
[----:B------:R-:W-:Y:S01]  /*0a40*/  FADD.FTZ R0, R71, R60 ;  /* 0x0000003c47007221 */ /* 0x000fe20000010000 */
[----:B------:R-:W-:Y:S01]  /*0a50*/  FMUL.FTZ R66, R46, R41 ;  /* 0x000000292e427220 */ /* 0x000fe20000410000 */
[----:B------:R-:W-:Y:S01]  /*0a60*/  FMUL.FTZ R58, R5, R58 ;  /* 0x0000003a053a7220 */ /* 0x000fe20000410000 */
[----:B------:R-:W-:Y:S01]  /*0a70*/  FFMA.FTZ R41, R57, R60, R72 ;  /* 0x0000003c39297223 */ /* 0x000fe20000010048 */
[----:B------:R-:W-:Y:S02]  /*0a80*/  HADD2.F32 R40, -RZ, R74.H1_H1 ;  /* 0x3000004aff287230 */ /* 0x000fe40000004100 */
[----:B------:R-:W-:Y:S01]  /*0a90*/  FADD.FTZ R43, R0, R63 ;  /* 0x0000003f002b7221 */ /* 0x000fe20000010000 */
[C---:B------:R-:W-:Y:S01]  /*0aa0*/  FMUL.FTZ R61, R5.reuse, R42 ;  /* 0x0000002a053d7220 */ /* 0x040fe20000410000 */
        /* <DEDUP_REMOVED lines=16> */
.L_x_4913:
[----:B------:R-:W-:Y:S01]  /*0bb0*/  MOV R53, UR15 ;  /* 0x0000000f00357c02 */ /* 0x000fe20008000f00 */
[----:B------:R-:W-:-:S04]  /*0bc0*/  UISETP.NE.U32.AND UP0, UPT, UR12, URZ, UPT ;  /* 0x000000ff0c00728c */ /* 0x000fc8000bf05070 */
[----:B------:R-:W-:Y:S01]  /*0bd0*/  IMAD R0, R48, R53, RZ ;  /* 0x0000003530007224 */ /* 0x000fe200078e02ff */
[----:B------:R-:W-:-:S04]  /*0be0*/  UISETP.NE.AND.EX UP0, UPT, UR13, URZ, UPT, UP0 ;  /* 0x000000ff0d00728c */ /* 0x000fc8000bf05300 */
[----:B------:R-:W-:-:S04]  /*0bf0*/  SHF.R.S32.HI R41, RZ, 0x1f, R0 ;  /* 0x0000001fff297819 */ /* 0x000fc80000011400 */
[----:B------:R-:W-:-:S04]  /*0c00*/  LEA.HI R0, R41, R0, RZ, 0x2 ;  /* 0x0000000029007211 */ /* 0x000fc800078f10ff */
[----:B------:R-:W-:Y:S01]  /*0c10*/  LEA.HI.SX32 R2, R0, R49, 0x1e ;  /* 0x0000003100027211 */ /* 0x000fe200078ff2ff */
[----:B------:R-:W-:Y:S06]  /*0c20*/  BRA.U !UP0, `(.L_x_4916) ;  /* 0x0000000108287547 */ /* 0x000fec000b800000 */
[C---:B------:R-:W-:Y:S02]  /*0c30*/  ISETP.GE.U32.AND P0, PT, R52.reuse, 0x20, PT ;  /* 0x000000203400780c */ /* 0x040fe40003f06070 */
[----:B------:R-:W-:Y:S02]  /*0c40*/  ISETP.GE.U32.AND P2, PT, R52, 0x40, PT ;  /* 0x000000403400780c */ /* 0x000fe40003f46070 */
[----:B------:R-:W-:-:S09]  /*0c50*/  MOV R43, R2 ;  /* 0x00000002002b7202 */ /* 0x000fd20000000f00 */
[----:B------:R-:W1:Y:S02]  /*0c60*/  @P0 LDC.64 R40, c[0x0][0x438] ;  /* 0x00010e00ff280b82 */ /* 0x000e640000000a00 */
[----:B-1----:R-:W-:-:S06]  /*0c70*/  @P0 IMAD.WIDE.U32 R44, R43, 0x10, R40 ;  /* 0x000000102b2c0825 */ /* 0x002fcc00078e0028 */
[----:B------:R-:W1:Y:S01]  /*0c80*/  @P2 LDC.64 R40, c[0x0][0x438] ;  /* 0x00010e00ff282b82 */ /* 0x000e620000000a00 */
[----:B------:R-:W-:Y:S01]  /*0c90*/  @P0 IADD3 R43, PT, PT, R43, 0x20, RZ ;  /* 0x000000202b2b0810 */ /* 0x000fe20007ffe0ff */
[----:B------:R2:W5:Y:S04]  /*0ca0*/  @P0 LDG.E.128 R24, desc[UR6][R44.64] ;  /* 0x000000062c180981 */ /* 0x000568000c1e1d00 */
[----:B-1----:R-:W-:-:S05]  /*0cb0*/  @P2 IMAD.WIDE.U32 R40, R43, 0x10, R40 ;  /* 0x000000102b282825 */ /* 0x002fca00078e0028 */
[----:B------:R2:W5:Y:S02]  /*0cc0*/  @P2 LDG.E.128 R28, desc[UR6][R40.64] ;  /* 0x00000006281c2981 */ /* 0x000564000c1e1d00 */
.L_x_4916:
[----:B------:R-:W-:Y:S05]  /*0cd0*/  BSYNC.RECONVERGENT B1 ;  /* 0x0000000000017941 */ /* 0x000fea0003800200 */
.L_x_4912:
[----:B------:R-:W-:Y:S01]  /*0ce0*/  UMOV UR4, 0xffffffff ;  /* 0xffffffff00047882 */ /* 0x000fe20000000000 */
[----:B-----5:R-:W-:Y:S02]  /*0cf0*/  ISETP.GE.AND P2, PT, R4, 0x1, PT ;  /* 0x000000010400780c */ /* 0x020fe40003f46270 */
[----:B------:R-:W-:Y:S11]  /*0d00*/  BRA.DIV UR4, `(.L_x_4917) ;  /* 0x0000001604f87947 */ /* 0x000ff6000b800000 */
[----:B------:R-:W1:Y:S04]  /*0d10*/  SHFL.BFLY PT, R42, R71, 0x1, 0x1f ;  /* 0x0c201f00472a7f89 */ /* 0x000e6800000e0000 */
[----:B--2---:R-:W2:Y:S01]  /*0d20*/  SHFL.BFLY PT, R45, R72, 0x1, 0x1f ;  /* 0x0c201f00482d7f89 */ /* 0x004ea200000e0000 */
        /* <DEDUP_REMOVED lines=16> */
.L_x_4944:
[----:B------:R-:W-:Y:S01]  /*0e30*/  @P2 IADD3 R0, PT, PT, R4, -0x1, RZ ;  /* 0xffffffff04002810 */ /* 0x000fe20007ffe0ff */
[----:B--2---:R-:W-:Y:S01]  /*0e40*/  FADD.FTZ R72, R43, R72 ;  /* 0x000000482b487221 */ /* 0x004fe20000010000 */
[----:B------:R-:W-:Y:S01]  /*0e50*/  ISETP.GE.U32.AND P3, PT, R52, 0x20, PT ;  /* 0x000000203400780c */ /* 0x000fe20003f66070 */
[----:B---3--:R-:W-:Y:S01]  /*0e60*/  FADD.FTZ R40, R44, R42 ;  /* 0x0000002a2c287221 */ /* 0x008fe20000010000 */
[----:B0-----:R-:W-:Y:S01]  /*0e70*/  ISETP.NE.AND P0, PT, R7, RZ, PT ;  /* 0x000000ff0700720c */ /* 0x001fe20003f05270 */
[----:B------:R-:W-:Y:S01]  /*0e80*/  @P2 IMAD R0, R0, R53, RZ ;  /* 0x0000003500002224 */ /* 0x000fe200078e02ff */
[----:B------:R-:W-:Y:S01]  /*0e90*/  BSSY.RECONVERGENT B1, `(.L_x_4918) ;  /* 0x000008d000017945 */ /* 0x000fe20003800200 */
[----:B------:R-:W-:-:S03]  /*0ea0*/  FMUL.FTZ R40, R40, UR9 ;  /* 0x0000000928287c20 */ /* 0x000fc60008410000 */
[----:B------:R-:W-:-:S04]  /*0eb0*/  @P2 SHF.R.S32.HI R41, RZ, 0x1f, R0 ;  /* 0x0000001fff292819 */ /* 0x000fc80000011400 */
[----:B------:R-:W-:Y:S01]  /*0ec0*/  @P2 LEA.HI R42, R41, R0, RZ, 0x2 ;  /* 0x00000000292a2211 */ /* 0x000fe200078f10ff */
[----:B------:R-:W-:Y:S01]  /*0ed0*/  FMUL.FTZ R41, R72, UR9 ;  /* 0x0000000948297c20 */ /* 0x000fe20008410000 */
[----:B------:R-:W-:Y:S02]  /*0ee0*/  HFMA2 R0, -RZ, RZ, 0, 0 ;  /* 0x00000000ff007431 */ /* 0x000fe400000001ff */
[----:B------:R-:W-:Y:S02]  /*0ef0*/  @P2 LEA.HI.SX32 R0, R42, R49, 0x1e ;  /* 0x000000312a002211 */ /* 0x000fe400078ff2ff */
[----:B------:R-:W-:Y:S01]  /*0f00*/  FSEL R41, R41, RZ, !P0 ;  /* 0x000000ff29297208 */ /* 0x000fe20004000000 */
[----:B------:R-:W-:Y:S06]  /*0f10*/  @!P3 BRA `(.L_x_4919) ;  /* 0x000000080010b947 */ /* 0x000fec0003800000 */
[----:B------:R-:W-:Y:S01]  /*0f20*/  UISETP.NE.U32.AND UP0, UPT, UR12, URZ, UPT ;  /* 0x000000ff0c00728c */ /* 0x000fe2000bf05070 */
[----:B------:R-:W-:Y:S03]  /*0f30*/  BSSY.RECONVERGENT B2, `(.L_x_4920) ;  /* 0x0000078000027945 */ /* 0x000fe60003800200 */
[----:B------:R-:W-:-:S09]  /*0f40*/  UISETP.NE.AND.EX UP0, UPT, UR13, URZ, UPT, UP0 ;  /* 0x000000ff0d00728c */ /* 0x000fd2000bf05300 */
[----:B------:R-:W-:Y:S05]  /*0f50*/  BRA.U UP0, `(.L_x_4921) ;  /* 0x0000000100f47547 */ /* 0x000fea000b800000 */
[----:B------:R-:W-:Y:S02]  /*0f60*/  MOV R42, UR20 ;  /* 0x00000014002a7c02 */ /* 0x000fe40008000f00 */
[----:B-1----:R-:W-:Y:S02]  /*0f70*/  MOV R43, UR21 ;  /* 0x00000015002b7c02 */ /* 0x002fe40008000f00 */
[----:B------:R-:W-:-:S04]  /*0f80*/  ISETP.NE.U32.AND P0, PT, R42, RZ, PT ;  /* 0x000000ff2a00720c */ /* 0x000fc80003f05070 */
[----:B------:R-:W-:-:S13]  /*0f90*/  ISETP.NE.AND.EX P0, PT, R43, RZ, PT, P0 ;  /* 0x000000ff2b00720c */ /* 0x000fda0003f05300 */
[----:B------:R-:W-:Y:S05]  /*0fa0*/  @P0 BRA `(.L_x_4922) ;  /* 0x0000000000700947 */ /* 0x000fea0003800000 */
[----:B------:R-:W0:Y:S01]  /*0fb0*/  LDC R44, c[0x0][0x40c] ;  /* 0x00010300ff2c7b82 */ /* 0x000e220000000800 */
[----:B------:R-:W-:Y:S01]  /*0fc0*/  FFMA.FTZ R45, R3, R40, R41 ;  /* 0x00000028032d7223 */ /* 0x000fe20000010029 */
[----:B------:R-:W-:Y:S02]  /*0fd0*/  ISETP.GT.AND P3, PT, R6, RZ, PT ;  /* 0x000000ff0600720c */ /* 0x000fe40003f64270 */
[----:B------:R-:W-:Y:S01]  /*0fe0*/  ISETP.GT.AND P0, PT, R4, RZ, PT ;  /* 0x000000ff0400720c */ /* 0x000fe20003f04270 */
[----:B------:R-:W-:-:S04]  /*0ff0*/  FADD.FTZ R46, R54, -R45 ;  /* 0x8000002d362e7221 */ /* 0x000fc80000010000 */
[----:B------:R-:W-:-:S05]  /*1000*/  FMUL.FTZ R46, R5, R46 ;  /* 0x0000002e052e7220 */ /* 0x000fca0000410000 */
[----:B------:R-:W-:Y:S01]  /*1010*/  FSEL R45, R46, RZ, P3 ;  /* 0x000000ff2e2d7208 */ /* 0x000fe20001800000 */
[----:B------:R-:W-:-:S04]  /*1020*/  FFMA.FTZ R46, R56, R40, R41 ;  /* 0x00000028382e7223 */ /* 0x000fc80000010029 */
[----:B------:R-:W-:-:S04]  /*1030*/  FADD.FTZ R46, R55, -R46 ;  /* 0x8000002e372e7221 */ /* 0x000fc80000010000 */
[----:B------:R-:W-:Y:S01]  /*1040*/  FMUL.FTZ R46, R5, R46 ;  /* 0x0000002e052e7220 */ /* 0x000fe20000410000 */
[----:B0-----:R-:W-:-:S05]  /*1050*/  FMUL.FTZ R45, R45, R44 ;  /* 0x0000002c2d2d7220 */ /* 0x001fca0000410000 */
[----:B------:R-:W-:Y:S02]  /*1060*/  SEL R32, R45, R32, P0 ;  /* 0x000000202d207207 */ /* 0x000fe40000000000 */
[----:B------:R-:W-:-:S05]  /*1070*/  FSEL R45, R46, RZ, P3 ;  /* 0x000000ff2e2d7208 */ /* 0x000fca0001800000 */
[----:B------:R-:W-:Y:S01]  /*1080*/  FMUL.FTZ R46, R45, R44 ;  /* 0x0000002c2d2e7220 */ /* 0x000fe20000410000 */
[----:B------:R-:W-:-:S04]  /*1090*/  FFMA.FTZ R45, R59, R40, R41 ;  /* 0x000000283b2d7223 */ /* 0x000fc80000010029 */
[----:B------:R-:W-:Y:S01]  /*10a0*/  SEL R33, R46, R33, P0 ;  /* 0x000000212e217207 */ /* 0x000fe20000000000 */
[----:B------:R-:W-:-:S04]  /*10b0*/  FADD.FTZ R46, R62, -R45 ;  /* 0x8000002d3e2e7221 */ /* 0x000fc80000010000 */
[----:B------:R-:W-:-:S05]  /*10c0*/  FMUL.FTZ R46, R5, R46 ;  /* 0x0000002e052e7220 */ /* 0x000fca0000410000 */
[----:B------:R-:W-:-:S05]  /*10d0*/  FSEL R45, R46, RZ, P3 ;  /* 0x000000ff2e2d7208 */ /* 0x000fca0001800000 */
[----:B------:R-:W-:-:S05]  /*10e0*/  FMUL.FTZ R45, R45, R44 ;  /* 0x0000002c2d2d7220 */ /* 0x000fca0000410000 */
[----:B------:R-:W-:Y:S01]  /*10f0*/  SEL R34, R45, R34, P0 ;  /* 0x000000222d227207 */ /* 0x000fe20000000000 */
[----:B------:R-:W-:-:S04]  /*1100*/  FFMA.FTZ R45, R65, R40, R41 ;  /* 0x00000028412d7223 */ /* 0x000fc80000010029 */
[----:B------:R-:W-:-:S04]  /*1110*/  FADD.FTZ R46, R64, -R45 ;  /* 0x8000002d402e7221 */ /* 0x000fc80000010000 */
[----:B------:R-:W-:-:S05]  /*1120*/  FMUL.FTZ R45, R5, R46 ;  /* 0x0000002e052d7220 */ /* 0x000fca0000410000 */
[----:B------:R-:W-:Y:S01]  /*1130*/  FSEL R45, R45, RZ, P3 ;  /* 0x000000ff2d2d7208 */ /* 0x000fe20001800000 */
[----:B------:R-:W-:Y:S06]  /*1140*/  @!P2 BRA `(.L_x_4923) ;  /* 0x000000040058a947 */ /* 0x000fec0003800000 */
[----:B------:R-:W-:Y:S01]  /*1150*/  FMUL.FTZ R35, R45, R44 ;  /* 0x0000002c2d237220 */ /* 0x000fe20000410000 */
[----:B------:R-:W-:Y:S06]  /*1160*/  BRA `(.L_x_4923) ;  /* 0x0000000400507947 */ /* 0x000fec0003800000 */
.L_x_4922:
[----:B------:R-:W0:Y:S01]  /*1170*/  LDC R45, c[0x0][0x40c] ;  /* 0x00010300ff2d7b82 */ /* 0x000e220000000800 */
[-CC-:B------:R-:W-:Y:S01]  /*1180*/  FFMA.FTZ R37, R3, R40.reuse, R41.reuse ;  /* 0x0000002803257223 */ /* 0x180fe20000010029 */
[----:B------:R-:W-:Y:S01]  /*1190*/  ISETP.GT.AND P3, PT, R6, RZ, PT ;  /* 0x000000ff0600720c */ /* 0x000fe20003f64270 */
[-C--:B------:R-:W-:Y:S01]  /*11a0*/  FFMA.FTZ R38, R56, R40.reuse, R41 ;  /* 0x0000002838267223 */ /* 0x080fe20000010029 */
[----:B------:R-:W-:Y:S01]  /*11b0*/  ISETP.GT.AND P0, PT, R4, RZ, PT ;  /* 0x000000ff0400720c */ /* 0x000fe20003f04270 */
[----:B------:R-:W-:Y:S01]  /*11c0*/  FADD.FTZ R36, R54, -R37 ;  /* 0x8000002536247221 */ /* 0x000fe20000010000 */
[----:B------:R-:W-:Y:S01]  /*11d0*/  FFMA.FTZ R39, R59, R40, R41 ;  /* 0x000000283b277223 */ /* 0x000fe20000010029 */
[----:B------:R-:W-:Y:S02]  /*11e0*/  FADD.FTZ R38, R55, -R38 ;  /* 0x8000002637267221 */ /* 0x000fe40000010000 */
[C---:B------:R-:W-:Y:S02]  /*11f0*/  FMUL.FTZ R36, R5.reuse, R36 ;  /* 0x0000002405247220 */ /* 0x040fe40000410000 */
[----:B------:R-:W-:-:S03]  /*1200*/  FMUL.FTZ R38, R5, R38 ;  /* 0x0000002605267220 */ /* 0x000fc60000410000 */
[----:B------:R-:W-:-:S05]  /*1210*/  FSEL R36, R36, RZ, P3 ;  /* 0x000000ff24247208 */ /* 0x000fca0001800000 */
[----:B0-----:R-:W-:-:S05]  /*1220*/  FMUL.FTZ R37, R36, R45 ;  /* 0x0000002d24257220 */ /* 0x001fca0000410000 */
[----:B------:R-:W-:Y:S02]  /*1230*/  SEL R32, R37, R32, P0 ;  /* 0x0000002025207207 */ /* 0x000fe40000000000 */
[----:B------:R-:W-:-:S05]  /*1240*/  FSEL R37, R38, RZ, P3 ;  /* 0x000000ff26257208 */ /* 0x000fca0001800000 */
[----:B------:R-:W-:-:S05]  /*1250*/  FMUL.FTZ R38, R37, R45 ;  /* 0x0000002d25267220 */ /* 0x000fca0000410000 */
        /* <DEDUP_REMOVED lines=13> */
.L_x_4921:
[----:B------:R-:W-:Y:S02]  /*1330*/  MOV R42, UR20 ;  /* 0x00000014002a7c02 */ /* 0x000fe40008000f00 */
[----:B-1----:R-:W-:Y:S02]  /*1340*/  MOV R43, UR21 ;  /* 0x00000015002b7c02 */ /* 0x002fe40008000f00 */
[----:B------:R-:W-:-:S04]  /*1350*/  ISETP.NE.U32.AND P0, PT, R42, RZ, PT ;  /* 0x000000ff2a00720c */ /* 0x000fc80003f05070 */
[----:B------:R-:W-:-:S13]  /*1360*/  ISETP.NE.AND.EX P0, PT, R43, RZ, PT, P0 ;  /* 0x000000ff2b00720c */ /* 0x000fda0003f05300 */
[----:B------:R-:W-:Y:S05]  /*1370*/  @P0 BRA `(.L_x_4924) ;  /* 0x00000000006c0947 */ /* 0x000fea0003800000 */
[-CC-:B------:R-:W-:Y:S01]  /*1380*/  @P1 FFMA.FTZ R45, R3, R40.reuse, R41.reuse ;  /* 0x00000028032d1223 */ /* 0x180fe20000010029 */
[----:B------:R-:W-:Y:S01]  /*1390*/  @P1 FFMA.FTZ R46, R56, R40, R41 ;  /* 0x00000028382e1223 */ /* 0x000fe20000010029 */
[----:B------:R-:W-:Y:S02]  /*13a0*/  ISETP.GT.AND P0, PT, R4, RZ, PT ;  /* 0x000000ff0400720c */ /* 0x000fe40003f04270 */
[----:B------:R-:W-:Y:S01]  /*13b0*/  @P1 FADD.FTZ R44, R54, -R45 ;  /* 0x8000002d362c1221 */ /* 0x000fe20000010000 */
[----:B------:R-:W-:Y:S01]  /*13c0*/  MOV R45, R24 ;  /* 0x00000018002d7202 */ /* 0x000fe20000000f00 */
[----:B------:R-:W-:Y:S01]  /*13d0*/  @P1 FADD.FTZ R46, R55, -R46 ;  /* 0x8000002e372e1221 */ /* 0x000fe20000010000 */
[----:B------:R-:W-:Y:S01]  /*13e0*/  MOV R47, R26 ;  /* 0x0000001a002f7202 */ /* 0x000fe20000000f00 */
[----:B------:R-:W-:Y:S02]  /*13f0*/  @P1 FFMA.FTZ R45, R5, R44, R24 ;  /* 0x0000002c052d1223 */ /* 0x000fe40000010018 */
[----:B------:R-:W0:Y:S02]  /*1400*/  LDC R44, c[0x0][0x40c] ;  /* 0x00010300ff2c7b82 */ /* 0x000e240000000800 */
[----:B0-----:R-:W-:-:S05]  /*1410*/  FMUL.FTZ R45, R45, R44 ;  /* 0x0000002c2d2d7220 */ /* 0x001fca0000410000 */
[----:B------:R-:W-:Y:S02]  /*1420*/  SEL R32, R45, R32, P0 ;  /* 0x000000202d207207 */ /* 0x000fe40000000000 */
[----:B------:R-:W-:Y:S01]  /*1430*/  MOV R45, R25 ;  /* 0x00000019002d7202 */ /* 0x000fe20000000f00 */
[----:B------:R-:W-:-:S04]  /*1440*/  @P1 FFMA.FTZ R45, R5, R46, R25 ;  /* 0x0000002e052d1223 */ /* 0x000fc80000010019 */
[----:B------:R-:W-:Y:S01]  /*1450*/  FMUL.FTZ R46, R45, R44 ;  /* 0x0000002c2d2e7220 */ /* 0x000fe20000410000 */
[----:B------:R-:W-:-:S04]  /*1460*/  @P1 FFMA.FTZ R45, R59, R40, R41 ;  /* 0x000000283b2d1223 */ /* 0x000fc80000010029 */
[----:B------:R-:W-:Y:S01]  /*1470*/  @P1 FADD.FTZ R45, R62, -R45 ;  /* 0x8000002d3e2d1221 */ /* 0x000fe20000010000 */
[----:B------:R-:W-:-:S03]  /*1480*/  SEL R33, R46, R33, P0 ;  /* 0x000000212e217207 */ /* 0x000fc60000000000 */
[----:B------:R-:W-:-:S04]  /*1490*/  @P1 FFMA.FTZ R47, R5, R45, R26 ;  /* 0x0000002d052f1223 */ /* 0x000fc8000001001a */
[----:B------:R-:W-:-:S05]  /*14a0*/  FMUL.FTZ R45, R47, R44 ;  /* 0x0000002c2f2d7220 */ /* 0x000fca0000410000 */
[----:B------:R-:W-:Y:S01]  /*14b0*/  SEL R34, R45, R34, P0 ;  /* 0x000000222d227207 */ /* 0x000fe20000000000 */
[----:B------:R-:W-:Y:S06]  /*14c0*/  @!P2 BRA `(.L_x_4923) ;  /* 0x000000000078a947 */ /* 0x000fec0003800000 */
[----:B------:R-:W-:-:S04]  /*14d0*/  @P1 FFMA.FTZ R35, R65, R40, R41 ;  /* 0x0000002841231223 */ /* 0x000fc80000010029 */
[----:B------:R-:W-:Y:S01]  /*14e0*/  @P1 FADD.FTZ R46, R64, -R35 ;  /* 0x80000023402e1221 */ /* 0x000fe20000010000 */
[----:B------:R-:W-:-:S03]  /*14f0*/  MOV R35, R27 ;  /* 0x0000001b00237202 */ /* 0x000fc60000000f00 */
[----:B------:R-:W-:-:S04]  /*1500*/  @P1 FFMA.FTZ R35, R5, R46, R27 ;  /* 0x0000002e05231223 */ /* 0x000fc8000001001b */
[----:B------:R-:W-:Y:S01]  /*1510*/  FMUL.FTZ R35, R35, R44 ;  /* 0x0000002c23237220 */ /* 0x000fe20000410000 */
[----:B------:R-:W-:Y:S06]  /*1520*/  BRA `(.L_x_4923) ;  /* 0x0000000000607947 */ /* 0x000fec0003800000 */
.L_x_4924:
[-CC-:B------:R-:W-:Y:S01]  /*1530*/  @P1 FFMA.FTZ R37, R3, R40.reuse, R41.reuse ;  /* 0x0000002803251223 */ /* 0x180fe20000010029 */
[-CC-:B------:R-:W-:Y:S01]  /*1540*/  @P1 FFMA.FTZ R38, R56, R40.reuse, R41.reuse ;  /* 0x0000002838261223 */ /* 0x180fe20000010029 */
[----:B------:R-:W-:Y:S01]  /*1550*/  @P1 FFMA.FTZ R39, R59, R40, R41 ;  /* 0x000000283b271223 */ /* 0x000fe20000010029 */
[----:B------:R-:W-:Y:S01]  /*1560*/  MOV R36, R24 ;  /* 0x0000001800247202 */ /* 0x000fe20000000f00 */
[----:B------:R-:W-:Y:S01]  /*1570*/  @P1 FADD.FTZ R37, R54, -R37 ;  /* 0x8000002536251221 */ /* 0x000fe20000010000 */
[----:B------:R-:W-:Y:S01]  /*1580*/  @P1 FADD.FTZ R38, R55, -R38 ;  /* 0x8000002637261221 */ /* 0x000fe20000010000 */
[----:B------:R-:W-:Y:S01]  /*1590*/  @P1 FADD.FTZ R39, R62, -R39 ;  /* 0x800000273e271221 */ /* 0x000fe20000010000 */
[----:B------:R-:W-:Y:S01]  /*15a0*/  ISETP.GT.AND P0, PT, R4, RZ, PT ;  /* 0x000000ff0400720c */ /* 0x000fe20003f04270 */
[C---:B------:R-:W-:Y:S01]  /*15b0*/  @P1 FFMA.FTZ R36, R5.reuse, R37, R24 ;  /* 0x0000002505241223 */ /* 0x040fe20000010018 */
[----:B------:R-:W-:Y:S01]  /*15c0*/  MOV R37, R25 ;  /* 0x0000001900257202 */ /* 0x000fe20000000f00 */
[C---:B------:R-:W-:Y:S01]  /*15d0*/  @P1 FFMA.FTZ R37, R5.reuse, R38, R25 ;  /* 0x0000002605251223 */ /* 0x040fe20000010019 */
[----:B------:R-:W-:Y:S01]  /*15e0*/  MOV R38, R26 ;  /* 0x0000001a00267202 */ /* 0x000fe20000000f00 */
[----:B------:R-:W-:Y:S01]  /*15f0*/  @P1 FFMA.FTZ R38, R5, R39, R26 ;  /* 0x0000002705261223 */ /* 0x000fe2000001001a */
[----:B------:R-:W-:-:S03]  /*1600*/  @P1 FFMA.FTZ R39, R65, R40, R41 ;  /* 0x0000002841271223 */ /* 0x000fc60000010029 */
[----:B------:R-:W-:Y:S01]  /*1610*/  FMUL.FTZ R45, R38, UR14 ;  /* 0x0000000e262d7c20 */ /* 0x000fe20008410000 */
[----:B------:R-:W-:Y:S01]  /*1620*/  @P1 FADD.FTZ R44, R64, -R39 ;  /* 0x80000027402c1221 */ /* 0x000fe20000010000 */
[----:B------:R-:W-:-:S03]  /*1630*/  MOV R39, R27 ;  /* 0x0000001b00277202 */ /* 0x000fc60000000f00 */
[----:B------:R-:W-:Y:S01]  /*1640*/  @P1 FFMA.FTZ R39, R5, R44, R27 ;  /* 0x0000002c05271223 */ /* 0x000fe2000001001b */
[----:B------:R-:W-:Y:S01]  /*1650*/  SEL R34, R45, R34, P0 ;  /* 0x000000222d227207 */ /* 0x000fe20000000000 */
[----:B------:R-:W-:Y:S01]  /*1660*/  FMUL.FTZ R44, R37, UR14 ;  /* 0x0000000e252c7c20 */ /* 0x000fe20008410000 */
[----:B------:R-:W-:Y:S01]  /*1670*/  FMUL.FTZ R45, R36, UR14 ;  /* 0x0000000e242d7c20 */ /* 0x000fe20008410000 */
[----:B------:R-:W-:-:S03]  /*1680*/  @P2 FMUL.FTZ R35, R39, UR14 ;  /* 0x0000000e27232c20 */ /* 0x000fc60008410000 */
[----:B------:R-:W-:Y:S02]  /*1690*/  SEL R33, R44, R33, P0 ;  /* 0x000000212c217207 */ /* 0x000fe40000000000 */
[----:B------:R-:W-:-:S07]  /*16a0*/  SEL R32, R45, R32, P0 ;  /* 0x000000202d207207 */ /* 0x000fce0000000000 */
.L_x_4923:
[----:B------:R-:W-:Y:S05]  /*16b0*/  BSYNC.RECONVERGENT B2 ;  /* 0x0000000000027941 */ /* 0x000fea0003800200 */
.L_x_4920:
[----:B------:R-:W-:-:S04]  /*16c0*/  ISETP.NE.U32.AND P0, PT, R42, RZ, PT ;  /* 0x000000ff2a00720c */ /* 0x000fc80003f05070 */
[----:B------:R-:W-:-:S13]  /*16d0*/  ISETP.NE.AND.EX P0, PT, R43, RZ, PT, P0 ;  /* 0x000000ff2b00720c */ /* 0x000fda0003f05300 */
[----:B------:R-:W0:Y:S02]  /*16e0*/  @P0 LDC.64 R42, c[0x0][0x478] ;  /* 0x00011e00ff2a0b82 */ /* 0x000e240000000a00 */
[C---:B0-----:R-:W-:Y:S01]  /*16f0*/  @P0 IMAD.WIDE.U32 R44, R2.reuse, 0x10, R42 ;  /* 0x00000010022c0825 */ /* 0x041fe200078e002a */
[----:B------:R-:W-:-:S05]  /*1700*/  IADD3 R2, PT, PT, R2, 0x20, RZ ;  /* 0x0000002002027810 */ /* 0x000fca0007ffe0ff */
[----:B------:R-:W0:Y:S01]  /*1710*/  @P2 LDC.64 R42, c[0x0][0x468] ;  /* 0x00011a00ff2a2b82 */ /* 0x000e220000000a00 */
[----:B------:R2:W-:Y:S01]  /*1720*/  @P0 STG.E.128 desc[UR6][R44.64], R36 ;  /* 0x000000242c000986 */ /* 0x0005e2000c101d06 */
[C---:B0-----:R-:W-:Y:S01]  /*1730*/  @P2 IMAD.WIDE.U32 R42, R0.reuse, 0x10, R42 ;  /* 0x00000010002a2825 */ /* 0x041fe200078e002a */
[----:B------:R-:W-:-:S04]  /*1740*/  IADD3 R0, PT, PT, R0, 0x20, RZ ;  /* 0x0000002000007810 */ /* 0x000fc80007ffe0ff */
[----:B------:R2:W-:Y:S03]  /*1750*/  @P2 STG.E.128 desc[UR6][R42.64], R32 ;  /* 0x000000202a002986 */ /* 0x0005e6000c101d06 */
.L_x_4919:
[----:B------:R-:W-:Y:S05]  /*1760*/  BSYNC.RECONVERGENT B1 ;  /* 0x0000000000017941 */ /* 0x000fea0003800200 */
.L_x_4918:
[----:B------:R-:W-:Y:S01]  /*1770*/  ISETP.GE.U32.AND P0, PT, R52, 0x40, PT ;  /* 0x000000403400780c */ /* 0x000fe20003f06070 */
[----:B------:R-:W-:-:S12]  /*1780*/  BSSY.RECONVERGENT B1, `(.L_x_4925) ;  /* 0x0000080000017945 */ /* 0x000fd80003800200 */
[----:B------:R-:W-:Y:S05]  /*1790*/  @!P0 BRA `(.L_x_4926) ;  /* 0x0000000400f88947 */ /* 0x000fea0003800000 */
[----:B------:R-:W-:Y:S01]  /*17a0*/  UISETP.NE.U32.AND UP0, UPT, UR12, URZ, UPT ;  /* 0x000000ff0c00728c */ /* 0x000fe2000bf05070 */
[----:B------:R-:W-:Y:S03]  /*17b0*/  BSSY.RECONVERGENT B2, `(.L_x_4927) ;  /* 0x0000076000027945 */ /* 0x000fe60003800200 */
[----:B------:R-:W-:-:S09]  /*17c0*/  UISETP.NE.AND.EX UP0, UPT, UR13, URZ, UPT, UP0 ;  /* 0x000000ff0d00728c */ /* 0x000fd2000bf05300 */
[----:B------:R-:W-:Y:S05]  /*17d0*/  BRA.U !UP0, `(.L_x_4928) ;  /* 0x0000000108e87547 */ /* 0x000fea000b800000 */
[----:B------:R-:W-:-:S04]  /*17e0*/  UISETP.NE.U32.AND UP0, UPT, UR20, URZ, UPT ;  /* 0x000000ff1400728c */ /* 0x000fc8000bf05070 */
[----:B------:R-:W-:-:S06]  /*17f0*/  UISETP.NE.AND.EX UP0, UPT, UR21, URZ, UPT, UP0 ;  /* 0x000000ff1500728c */ /* 0x000fcc000bf05300 */
[----:B------:R-:W-:-:S13]  /*1800*/  PLOP3.LUT P0, PT, PT, PT, UP0, 0x80, 0x8 ;  /* 0x000000000008781c */ /* 0x000fda0003f0f008 */
[----:B------:R-:W-:Y:S05]  /*1810*/  @!P0 BRA `(.L_x_4929) ;  /* 0x00000000006c8947 */ /* 0x000fea0003800000 */
[-CC-:B--2---:R-:W-:Y:S01]  /*1820*/  @P1 FFMA.FTZ R36, R68, R40.reuse, R41.reuse ;  /* 0x0000002844241223 */ /* 0x184fe20000010029 */
[-CC-:B------:R-:W-:Y:S01]  /*1830*/  @P1 FFMA.FTZ R37, R57, R40.reuse, R41.reuse ;  /* 0x0000002839251223 */ /* 0x180fe20000010029 */
[-CC-:B------:R-:W-:Y:S01]  /*1840*/  @P1 FFMA.FTZ R6, R58, R40.reuse, R41.reuse ;  /* 0x000000283a061223 */ /* 0x180fe20000010029 */
[----:B-1----:R-:W-:Y:S01]  /*1850*/  @P1 FFMA.FTZ R43, R61, R40, R41 ;  /* 0x000000283d2b1223 */ /* 0x002fe20000010029 */
[----:B------:R-:W-:Y:S01]  /*1860*/  @P1 FADD.FTZ R36, R67, -R36 ;  /* 0x8000002443241221 */ /* 0x000fe20000010000 */
[----:B------:R-:W0:Y:S01]  /*1870*/  LDC R41, c[0x0][0x40c] ;  /* 0x00010300ff297b82 */ /* 0x000e220000000800 */
[----:B------:R-:W-:Y:S01]  /*1880*/  @P1 FADD.FTZ R37, R60, -R37 ;  /* 0x800000253c251221 */ /* 0x000fe20000010000 */
[----:B------:R-:W-:Y:S01]  /*1890*/  @P1 FADD.FTZ R43, R66, -R43 ;  /* 0x8000002b422b1221 */ /* 0x000fe20000010000 */
[----:B------:R-:W-:Y:S01]  /*18a0*/  MOV R39, R31 ;  /* 0x0000001f00277202 */ /* 0x000fe20000000f00 */
[----:B------:R-:W-:Y:S01]  /*18b0*/  @P1 FFMA.FTZ R39, R5, R36, R31 ;  /* 0x0000002405271223 */ /* 0x000fe2000001001f */
[----:B------:R-:W-:Y:S01]  /*18c0*/  MOV R38, R30 ;  /* 0x0000001e00267202 */ /* 0x000fe20000000f00 */
[----:B------:R-:W-:Y:S01]  /*18d0*/  @P1 FADD.FTZ R6, R63, -R6 ;  /* 0x800000063f061221 */ /* 0x000fe20000010000 */
[----:B------:R-:W-:Y:S01]  /*18e0*/  MOV R36, R28 ;  /* 0x0000001c00247202 */ /* 0x000fe20000000f00 */
[C---:B------:R-:W-:Y:S01]  /*18f0*/  @P1 FFMA.FTZ R38, R5.reuse, R43, R30 ;  /* 0x0000002b05261223 */ /* 0x040fe2000001001e */
[C---:B------:R-:W-:Y:S01]  /*1900*/  @P1 FFMA.FTZ R36, R5.reuse, R37, R28 ;  /* 0x0000002505241223 */ /* 0x040fe2000001001c */
[----:B------:R-:W-:Y:S01]  /*1910*/  MOV R37, R29 ;  /* 0x0000001d00257202 */ /* 0x000fe20000000f00 */
[----:B------:R-:W-:Y:S01]  /*1920*/  @P1 FFMA.FTZ R37, R5, R6, R29 ;  /* 0x0000000605251223 */ /* 0x000fe2000001001d */
[----:B------:R-:W-:Y:S01]  /*1930*/  ISETP.GT.AND P1, PT, R4, RZ, PT ;  /* 0x000000ff0400720c */ /* 0x000fe20003f24270 */
[----:B0-----:R-:W-:-:S02]  /*1940*/  FMUL.FTZ R5, R38, R41 ;  /* 0x0000002926057220 */ /* 0x001fc40000410000 */
[----:B------:R-:W-:-:S03]  /*1950*/  FMUL.FTZ R4, R37, R41 ;  /* 0x0000002925047220 */ /* 0x000fc60000410000 */
[----:B------:R-:W-:Y:S01]  /*1960*/  SEL R34, R5, R34, P1 ;  /* 0x0000002205227207 */ /* 0x000fe20000800000 */
[----:B------:R-:W-:Y:S01]  /*1970*/  FMUL.FTZ R5, R36, R41 ;  /* 0x0000002924057220 */ /* 0x000fe20000410000 */
[----:B------:R-:W-:-:S04]  /*1980*/  SEL R33, R4, R33, P1 ;  /* 0x0000002104217207 */ /* 0x000fc80000800000 */
[----:B------:R-:W-:Y:S01]  /*1990*/  SEL R32, R5, R32, P1 ;  /* 0x0000002005207207 */ /* 0x000fe20000800000 */
[----:B------:R-:W-:Y:S06]  /*19a0*/  @!P2 BRA `(.L_x_4930) ;  /* 0x000000040058a947 */ /* 0x000fec0003800000 */
[----:B------:R-:W-:Y:S01]  /*19b0*/  FMUL.FTZ R35, R39, R41 ;  /* 0x0000002927237220 */ /* 0x000fe20000410000 */
[----:B------:R-:W-:Y:S06]  /*19c0*/  BRA `(.L_x_4930) ;  /* 0x0000000400507947 */ /* 0x000fec0003800000 */
.L_x_4929:
[-CC-:B-12---:R-:W-:Y:S01]  /*19d0*/  @P1 FFMA.FTZ R43, R57, R40.reuse, R41.reuse ;  /* 0x00000028392b1223 */ /* 0x186fe20000010029 */
[----:B------:R-:W-:Y:S01]  /*19e0*/  ISETP.GT.AND P3, PT, R4, RZ, PT ;  /* 0x000000ff0400720c */ /* 0x000fe20003f64270 */
[----:B------:R-:W-:Y:S02]  /*19f0*/  @P1 FFMA.FTZ R4, R58, R40, R41 ;  /* 0x000000283a041223 */ /* 0x000fe40000010029 */
[----:B------:R-:W-:Y:S01]  /*1a00*/  @P1 FADD.FTZ R6, R60, -R43 ;  /* 0x8000002b3c061221 */ /* 0x000fe20000010000 */
[----:B------:R-:W-:Y:S01]  /*1a10*/  MOV R43, R28 ;  /* 0x0000001c002b7202 */ /* 0x000fe20000000f00 */
[----:B------:R-:W-:Y:S02]  /*1a20*/  @P1 FADD.FTZ R4, R63, -R4 ;  /* 0x800000043f041221 */ /* 0x000fe40000010000 */
        /* <DEDUP_REMOVED lines=8> */
[----:B------:R-:W-:Y:S01]  /*1ab0*/  SEL R33, R4, R33, P3 ;  /* 0x0000002104217207 */ /* 0x000fe20001800000 */
[----:B------:R-:W-:Y:S01]  /*1ac0*/  @P1 FADD.FTZ R4, R66, -R43 ;  /* 0x8000002b42041221 */ /* 0x000fe20000010000 */
[----:B------:R-:W-:-:S03]  /*1ad0*/  MOV R43, R30 ;  /* 0x0000001e002b7202 */ /* 0x000fc60000000f00 */
[----:B------:R-:W-:-:S04]  /*1ae0*/  @P1 FFMA.FTZ R43, R5, R4, R30 ;  /* 0x00000004052b1223 */ /* 0x000fc8000001001e */
[----:B------:R-:W-:-:S05]  /*1af0*/  FMUL.FTZ R43, R43, R6 ;  /* 0x000000062b2b7220 */ /* 0x000fca0000410000 */
[----:B------:R-:W-:Y:S01]  /*1b00*/  SEL R34, R43, R34, P3 ;  /* 0x000000222b227207 */ /* 0x000fe20001800000 */
[----:B------:R-:W-:Y:S06]  /*1b10*/  @!P2 BRA `(.L_x_4930) ;  /* 0x0000000000fca947 */ /* 0x000fec0003800000 */
[----:B------:R-:W-:Y:S01]  /*1b20*/  @P1 FFMA.FTZ R40, R68, R40, R41 ;  /* 0x0000002844281223 */ /* 0x000fe20000010029 */
[----:B------:R-:W-:-:S03]  /*1b30*/  MOV R35, R31 ;  /* 0x0000001f00237202 */ /* 0x000fc60000000f00 */
[----:B------:R-:W-:-:S04]  /*1b40*/  @P1 FADD.FTZ R40, R67, -R40 ;  /* 0x8000002843281221 */ /* 0x000fc80000010000 */
[----:B------:R-:W-:-:S04]  /*1b50*/  @P1 FFMA.FTZ R35, R5, R40, R31 ;  /* 0x0000002805231223 */ /* 0x000fc8000001001f */
[----:B------:R-:W-:Y:S01]  /*1b60*/  FMUL.FTZ R35, R35, R6 ;  /* 0x0000000623237220 */ /* 0x000fe20000410000 */
[----:B------:R-:W-:Y:S06]  /*1b70*/  BRA `(.L_x_4930) ;  /* 0x0000000000e47947 */ /* 0x000fec0003800000 */
.L_x_4928:
[----:B------:R-:W-:-:S04]  /*1b80*/  UISETP.NE.U32.AND UP0, UPT, UR20, URZ, UPT ;  /* 0x000000ff1400728c */ /* 0x000fc8000bf05070 */
[----:B------:R-:W-:-:S06]  /*1b90*/  UISETP.NE.AND.EX UP0, UPT, UR21, URZ, UPT, UP0 ;  /* 0x000000ff1500728c */ /* 0x000fcc000bf05300 */
[----:B------:R-:W-:-:S13]  /*1ba0*/  PLOP3.LUT P0, PT, PT, PT, UP0, 0x80, 0x8 ;  /* 0x000000000008781c */ /* 0x000fda0003f0f008 */
[----:B------:R-:W-:Y:S05]  /*1bb0*/  @!P0 BRA `(.L_x_4931) ;  /* 0x0000000000708947 */ /* 0x000fea0003800000 */
[----:B-12---:R-:W0:Y:S01]  /*1bc0*/  LDC R43, c[0x0][0x40c] ;  /* 0x00010300ff2b7b82 */ /* 0x006e220000000800 */
[-CC-:B------:R-:W-:Y:S01]  /*1bd0*/  FFMA.FTZ R37, R57, R40.reuse, R41.reuse ;  /* 0x0000002839257223 */ /* 0x180fe20000010029 */
[----:B------:R-:W-:Y:S01]  /*1be0*/  ISETP.GT.AND P1, PT, R4, RZ, PT ;  /* 0x000000ff0400720c */ /* 0x000fe20003f24270 */
[-C--:B------:R-:W-:Y:S01]  /*1bf0*/  FFMA.FTZ R4, R58, R40.reuse, R41 ;  /* 0x000000283a047223 */ /* 0x080fe20000010029 */
[----:B------:R-:W-:Y:S01]  /*1c00*/  ISETP.GT.AND P3, PT, R6, RZ, PT ;  /* 0x000000ff0600720c */ /* 0x000fe20003f64270 */
[----:B------:R-:W-:Y:S01]  /*1c10*/  FADD.FTZ R36, R60, -R37 ;  /* 0x800000253c247221 */ /* 0x000fe20000010000 */
[-CC-:B------:R-:W-:Y:S01]  /*1c20*/  FFMA.FTZ R37, R61, R40.reuse, R41.reuse ;  /* 0x000000283d257223 */ /* 0x180fe20000010029 */
[----:B------:R-:W-:Y:S01]  /*1c30*/  FFMA.FTZ R40, R68, R40, R41 ;  /* 0x0000002844287223 */ /* 0x000fe20000010029 */
[----:B------:R-:W-:Y:S01]  /*1c40*/  FADD.FTZ R4, R63, -R4 ;  /* 0x800000043f047221 */ /* 0x000fe20000010000 */
[----:B------:R-:W-:Y:S01]  /*1c50*/  FMUL.FTZ R36, R5, R36 ;  /* 0x0000002405247220 */ /* 0x000fe20000410000 */
[----:B------:R-:W-:Y:S01]  /*1c60*/  FADD.FTZ R38, R66, -R37 ;  /* 0x8000002542267221 */ /* 0x000fe20000010000 */
[----:B------:R-:W-:Y:S01]  /*1c70*/  FADD.FTZ R6, R67, -R40 ;  /* 0x8000002843067221 */ /* 0x000fe20000010000 */
[----:B------:R-:W-:-:S02]  /*1c80*/  FMUL.FTZ R37, R5, R4 ;  /* 0x0000000405257220 */ /* 0x000fc40000410000 */
[----:B------:R-:W-:Y:S01]  /*1c90*/  FSEL R36, R36, RZ, P3 ;  /* 0x000000ff24247208 */ /* 0x000fe20001800000 */
[C---:B------:R-:W-:Y:S01]  /*1ca0*/  FMUL.FTZ R38, R5.reuse, R38 ;  /* 0x0000002605267220 */ /* 0x040fe20000410000 */
[----:B------:R-:W-:Y:S01]  /*1cb0*/  FMUL.FTZ R6, R5, R6 ;  /* 0x0000000605067220 */ /* 0x000fe20000410000 */
[----:B------:R-:W-:-:S03]  /*1cc0*/  FSEL R37, R37, RZ, P3 ;  /* 0x000000ff25257208 */ /* 0x000fc60001800000 */
[----:B------:R-:W-:Y:S02]  /*1cd0*/  FSEL R38, R38, RZ, P3 ;  /* 0x000000ff26267208 */ /* 0x000fe40001800000 */
[----:B------:R-:W-:Y:S01]  /*1ce0*/  FSEL R39, R6, RZ, P3 ;  /* 0x000000ff06277208 */ /* 0x000fe20001800000 */
[-C--:B0-----:R-:W-:Y:S01]  /*1cf0*/  FMUL.FTZ R5, R36, R43.reuse ;  /* 0x0000002b24057220 */ /* 0x081fe20000410000 */
[----:B------:R-:W-:-:S04]  /*1d00*/  FMUL.FTZ R4, R37, R43 ;  /* 0x0000002b25047220 */ /* 0x000fc80000410000 */
[----:B------:R-:W-:Y:S01]  /*1d10*/  SEL R32, R5, R32, P1 ;  /* 0x0000002005207207 */ /* 0x000fe20000800000 */
[----:B------:R-:W-:Y:S01]  /*1d20*/  FMUL.FTZ R5, R38, R43 ;  /* 0x0000002b26057220 */ /* 0x000fe20000410000 */
[----:B------:R-:W-:-:S04]  /*1d30*/  SEL R33, R4, R33, P1 ;  /* 0x0000002104217207 */ /* 0x000fc80000800000 */
[----:B------:R-:W-:Y:S01]  /*1d40*/  SEL R34, R5, R34, P1 ;  /* 0x0000002205227207 */ /* 0x000fe20000800000 */
[----:B------:R-:W-:Y:S06]  /*1d50*/  @!P2 BRA `(.L_x_4930) ;  /* 0x00000000006ca947 */ /* 0x000fec0003800000 */
[----:B------:R-:W-:Y:S01]  /*1d60*/  FMUL.FTZ R35, R39, R43 ;  /* 0x0000002b27237220 */ /* 0x000fe20000410000 */
[----:B------:R-:W-:Y:S06]  /*1d70*/  BRA `(.L_x_4930) ;  /* 0x0000000000647947 */ /* 0x000fec0003800000 */
.L_x_4931:
[----:B------:R-:W-:Y:S01]  /*1d80*/  ISETP.GT.AND P1, PT, R4, RZ, PT ;  /* 0x000000ff0400720c */ /* 0x000fe20003f24270 */
[-CC-:B------:R-:W-:Y:S01]  /*1d90*/  FFMA.FTZ R4, R68, R40.reuse, R41.reuse ;  /* 0x0000002844047223 */ /* 0x180fe20000010029 */
[----:B------:R-:W-:Y:S01]  /*1da0*/  ISETP.GT.AND P3, PT, R6, RZ, PT ;  /* 0x000000ff0600720c */ /* 0x000fe20003f64270 */
[-CC-:B-12---:R-:W-:Y:S02]  /*1db0*/  FFMA.FTZ R43, R57, R40.reuse, R41.reuse ;  /* 0x00000028392b7223 */ /* 0x186fe40000010029 */
[----:B------:R-:W-:Y:S01]  /*1dc0*/  FADD.FTZ R6, R67, -R4 ;  /* 0x8000000443067221 */ /* 0x000fe20000010000 */
[-CC-:B------:R-:W-:Y:S01]  /*1dd0*/  FFMA.FTZ R4, R58, R40.reuse, R41.reuse ;  /* 0x000000283a047223 */ /* 0x180fe20000010029 */
[----:B------:R-:W-:Y:S02]  /*1de0*/  FFMA.FTZ R41, R61, R40, R41 ;  /* 0x000000283d297223 */ /* 0x000fe40000010029 */
[----:B------:R-:W-:Y:S01]  /*1df0*/  FMUL.FTZ R42, R5, R6 ;  /* 0x00000006052a7220 */ /* 0x000fe20000410000 */
[----:B------:R-:W-:Y:S01]  /*1e00*/  FADD.FTZ R6, R60, -R43 ;  /* 0x8000002b3c067221 */ /* 0x000fe20000010000 */
[----:B------:R-:W-:Y:S01]  /*1e10*/  FADD.FTZ R4, R63, -R4 ;  /* 0x800000043f047221 */ /* 0x000fe20000010000 */
[----:B------:R-:W-:-:S02]  /*1e20*/  FADD.FTZ R40, R66, -R41 ;  /* 0x8000002942287221 */ /* 0x000fc40000010000 */
[C---:B------:R-:W-:Y:S01]  /*1e30*/  FMUL.FTZ R6, R5.reuse, R6 ;  /* 0x0000000605067220 */ /* 0x040fe20000410000 */
[C---:B------:R-:W-:Y:S01]  /*1e40*/  FMUL.FTZ R4, R5.reuse, R4 ;  /* 0x0000000405047220 */ /* 0x040fe20000410000 */
[----:B------:R-:W-:Y:S01]  /*1e50*/  FMUL.FTZ R40, R5, R40 ;  /* 0x0000002805287220 */ /* 0x000fe20000410000 */
[----:B------:R-:W-:Y:S02]  /*1e60*/  FSEL R42, R42, RZ, P3 ;  /* 0x000000ff2a2a7208 */ /* 0x000fe40001800000 */
[----:B------:R-:W-:Y:S02]  /*1e70*/  FSEL R6, R6, RZ, P3 ;  /* 0x000000ff06067208 */ /* 0x000fe40001800000 */
[----:B------:R-:W-:Y:S01]  /*1e80*/  FSEL R4, R4, RZ, P3 ;  /* 0x000000ff04047208 */ /* 0x000fe20001800000 */
[----:B------:R-:W-:Y:S01]  /*1e90*/  @P2 FMUL.FTZ R35, R42, UR14 ;  /* 0x0000000e2a232c20 */ /* 0x000fe20008410000 */
[----:B------:R-:W-:Y:S01]  /*1ea0*/  FSEL R40, R40, RZ, P3 ;  /* 0x000000ff28287208 */ /* 0x000fe20001800000 */
[----:B------:R-:W-:-:S02]  /*1eb0*/  FMUL.FTZ R5, R6, UR14 ;  /* 0x0000000e06057c20 */ /* 0x000fc40008410000 */
[----:B------:R-:W-:Y:S02]  /*1ec0*/  FMUL.FTZ R4, R4, UR14 ;  /* 0x0000000e04047c20 */ /* 0x000fe40008410000 */
[----:B------:R-:W-:Y:S01]  /*1ed0*/  FMUL.FTZ R41, R40, UR14 ;  /* 0x0000000e28297c20 */ /* 0x000fe20008410000 */
[----:B------:R-:W-:Y:S02]  /*1ee0*/  SEL R32, R5, R32, P1 ;  /* 0x0000002005207207 */ /* 0x000fe40000800000 */
[----:B------:R-:W-:Y:S02]  /*1ef0*/  SEL R33, R4, R33, P1 ;  /* 0x0000002104217207 */ /* 0x000fe40000800000 */
[----:B------:R-:W-:-:S07]  /*1f00*/  SEL R34, R41, R34, P1 ;  /* 0x0000002229227207 */ /* 0x000fce0000800000 */
.L_x_4930:
[----:B------:R-:W-:Y:S05]  /*1f10*/  BSYNC.RECONVERGENT B2 ;  /* 0x0000000000027941 */ /* 0x000fea0003800200 */
.L_x_4927:
[----:B------:R-:W0:Y:S08]  /*1f20*/  @P0 LDC.64 R40, c[0x0][0x478] ;  /* 0x00011e00ff280b82 */ /* 0x000e300000000a00 */
[----:B------:R-:W1:Y:S01]  /*1f30*/  @P2 LDC.64 R4, c[0x0][0x468] ;  /* 0x00011a00ff042b82 */ /* 0x000e620000000a00 */
[----:B0-----:R-:W-:-:S05]  /*1f40*/  @P0 IMAD.WIDE.U32 R40, R2, 0x10, R40 ;  /* 0x0000001002280825 */ /* 0x001fca00078e0028 */
[----:B------:R0:W-:Y:S01]  /*1f50*/  @P0 STG.E.128 desc[UR6][R40.64], R36 ;  /* 0x0000002428000986 */ /* 0x0001e2000c101d06 */
[----:B-1----:R-:W-:-:S05]  /*1f60*/  @P2 IMAD.WIDE.U32 R4, R0, 0x10, R4 ;  /* 0x0000001000042825 */ /* 0x002fca00078e0004 */
[----:B------:R0:W-:Y:S02]  /*1f70*/  @P2 STG.E.128 desc[UR6][R4.64], R32 ;  /* 0x0000002004002986 */ /* 0x0001e4000c101d06 */
.L_x_4926:
[----:B------:R-:W-:Y:S05]  /*1f80*/  BSYNC.RECONVERGENT B1 ;  /* 0x0000000000017941 */ /* 0x000fea0003800200 */
.L_x_4925:
[----:B0-----:R-:W0:Y:S02]  /*1f90*/  LDC.64 R4, c[0x0][0x380] ;  /* 0x0000e000ff047b82 */ /* 0x001e240000000a00 */
[----:B0-----:R-:W-:-:S04]  /*1fa0*/  LEA R48, R4, R48, 0x2 ;  /* 0x0000003004307211 */ /* 0x001fc800078e10ff */
[----:B------:R-:W-:-:S13]  /*1fb0*/  ISETP.GE.AND P0, PT, R48, R5, PT ;  /* 0x000000053000720c */ /* 0x000fda0003f06270 */
[----:B------:R-:W-:Y:S05]  /*1fc0*/  @!P0 BRA `(.L_x_4932) ;  /* 0xffffffe000f08947 */ /* 0x000fea000383ffff */
.L_x_4911:
[----:B------:R-:W-:Y:S05]  /*1fd0*/  BSYNC B0 ;  /* 0x0000000000007941 */ /* 0x000fea0003800000 */
.L_x_4910:
[----:B------:R-:W0:Y:S01]  /*1fe0*/  S2R R24, SR_TID.X ;  /* 0x0000000000187919 */ /* 0x000e220000002100 */
[----:B------:R-:W-:Y:S01]  /*1ff0*/  MOV R2, 0x400 ;  /* 0x0000040000027802 */ /* 0x000fe20000000f00 */
[----:B------:R-:W-:Y:S05]  /*2000*/  WARPSYNC.ALL ;  /* 0x0000000000007948 */ /* 0x000fea0003800000 */
[----:B------:R-:W3:Y:S01]  /*2010*/  S2R R3, SR_CgaCtaId ;  /* 0x0000000000037919 */ /* 0x000ee20000008800 */
[----:B------:R-:W4:Y:S01]  /*2020*/  LDCU.128 UR16, c[0x0][0x440] ;  /* 0x00008800ff1077ac */ /* 0x000f220008000c00 */
[----:B0-----:R-:W-:-:S04]  /*2030*/  SHF.L.U32 R0, R24, 0x5, RZ ;  /* 0x0000000518007819 */ /* 0x001fc800000006ff */
[----:B------:R-:W-:Y:S02]  /*2040*/  LOP3.LUT R0, R0, 0xc00, RZ, 0xc0, !PT ;  /* 0x00000c0000007812 */ /* 0x000fe400078ec0ff */
[----:B---3--:R-:W-:Y:S02]  /*2050*/  LEA R3, R3, R2, 0x18 ;  /* 0x0000000203037211 */ /* 0x008fe400078ec0ff */
[----:B------:R-:W-:-:S04]  /*2060*/  LEA R0, R49, R0, 0x4 ;  /* 0x0000000031007211 */ /* 0x000fc800078e20ff */
[-C--:B------:R-:W-:Y:S02]  /*2070*/  IADD3 R0, PT, PT, R0, R3.reuse, RZ ;  /* 0x0000000300007210 */ /* 0x080fe40007ffe0ff */
[----:B------:R-:W-:-:S03]  /*2080*/  LEA R3, R24, R3, 0x2 ;  /* 0x0000000318037211 */ /* 0x000fc600078e10ff */
[----:B------:R-:W-:Y:S04]  /*2090*/  STS.128 [R0], R16 ;  /* 0x0000001000007388 */ /* 0x000fe80000000c00 */
[----:B------:R-:W-:Y:S01]  /*20a0*/  STS.128 [R0+0x200], R12 ;  /* 0x0002000c00007388 */ /* 0x000fe20000000c00 */
[----:B------:R-:W-:Y:S06]  /*20b0*/  BAR.SYNC.DEFER_BLOCKING 0x0 ;  /* 0x0000000000007b1d */ /* 0x000fec0000010000 */
[----:B------:R-:W0:Y:S04]  /*20c0*/  LDS R2, [R3] ;  /* 0x0000000003027984 */ /* 0x000e280000000800 */
[----:B------:R-:W3:Y:S04]  /*20d0*/  LDS R5, [R3+0x400] ;  /* 0x0004000003057984 */ /* 0x000ee80000000800 */
[----:B------:R-:W1:Y:S04]  /*20e0*/  LDS R4, [R3+0x200] ;  /* 0x0002000003047984 */ /* 0x000e680000000800 */
[----:B-----5:R-:W2:Y:S04]  /*20f0*/  LDS R7, [R3+0x600] ;  /* 0x0006000003077984 */ /* 0x020ea80000000800 */
        /* <DEDUP_REMOVED lines=9> */
[----:B------:R0:W-:Y:S01]  /*2190*/  STS.128 [R0], R8 ;  /* 0x0000000800007388 */ /* 0x0001e20000000c00 */
[----:B----4-:R-:W-:-:S03]  /*21a0*/  FADD.FTZ R2, R2, R25 ;  /* 0x0000001902027221 */ /* 0x010fc60000010000 */
[----:B------:R-:W-:Y:S01]  /*21b0*/  STS.128 [R0+0x200], R20 ;  /* 0x0002001400007388 */ /* 0x000fe20000000c00 */
        /* <DEDUP_REMOVED lines=8> */
[----:B------:R-:W-:Y:S02]  /*2240*/  IADD3.X R10, PT, PT, RZ, RZ, RZ, P0, !PT ;  /* 0x000000ffff0a7210 */ /* 0x000fe400007fe4ff */
[C---:B------:R-:W-:Y:S02]  /*2250*/  ISETP.GE.U32.AND P1, PT, R8.reuse, 0x80, PT ;  /* 0x000000800800780c */ /* 0x040fe40003f26070 */
[----:B------:R-:W-:Y:S02]  /*2260*/  ISETP.GE.U32.AND P0, PT, R8, 0x100, PT ;  /* 0x000001000800780c */ /* 0x000fe40003f06070 */
[C---:B------:R-:W-:Y:S01]  /*2270*/  SHF.L.U32 R8, R9.reuse, 0x2, RZ ;  /* 0x0000000209087819 */ /* 0x040fe200000006ff */
        /* <DEDUP_REMOVED lines=39> */
.L_x_4917:
[----:B--2---:R-:W-:Y:S01]  /*24f0*/  HFMA2 R40, -RZ, RZ, 0, 5.9604644775390625e-08 ;  /* 0x00000001ff287431 */ /* 0x004fe200000001ff */
[----:B------:R-:W-:Y:S01]  /*2500*/  BSSY B1, `(.L_x_4933) ;  /* 0x0000006000017945 */ /* 0x000fe20003800000 */
[----:B------:R-:W-:Y:S02]  /*2510*/  MOV R41, 0x1f ;  /* 0x0000001f00297802 */ /* 0x000fe40000000f00 */
[----:B------:R-:W-:-:S07]  /*2520*/  MOV R0, 0xffffffff ;  /* 0xffffffff00007802 */ /* 0x000fce0000000f00 */
[----:B0-----:R-:W-:Y:S05]  /*2530*/  WARPSYNC.COLLECTIVE R0, `(.L_x_4934) ;  /* 0x0000000000087348 */ /* 0x001fea0003c00000 */
[----:B------:R1:W2:Y:S02]  /*2540*/  SHFL.BFLY P0, R42, R71, R40, R41 ;  /* 0x0c000028472a7389 */ /* 0x0002a40000000029 */
[----:B012---:R-:W-:Y:S05]  /*2550*/  ENDCOLLECTIVE ;  /* 0x000000000000791b */ /* 0x007fea0003800000 */
.L_x_4934:
[----:B------:R-:W-:Y:S05]  /*2560*/  BSYNC B1 ;  /* 0x0000000000017941 */ /* 0x000fea0003800000 */
.L_x_4933:
        /* <DEDUP_REMOVED lines=8> */
.L_x_4935:
[----:B------:R-:W-:Y:S01]  /*25f0*/  MOV R71, R44 ;  /* 0x0000002c00477202 */ /* 0x000fe20000000f00 */
[----:B------:R-:W-:Y:S01]  /*2600*/  HFMA2 R40, -RZ, RZ, 0, 1.1920928955078125e-07 ;  /* 0x00000002ff287431 */ /* 0x000fe200000001ff */
[----:B------:R-:W-:-:S07]  /*2610*/  MOV R45, R42 ;  /* 0x0000002a002d7202 */ /* 0x000fce0000000f00 */
[----:B------:R-:W-:Y:S05]  /*2620*/  WARPSYNC.COLLECTIVE R0, `(.L_x_4936) ;  /* 0x0000000000087348 */ /* 0x000fea0003c00000 */
[----:B------:R0:W1:Y:S02]  /*2630*/  SHFL.BFLY P0, R42, R71, R40, R41 ;  /* 0x0c000028472a7389 */ /* 0x0000640000000029 */
[----:B01----:R-:W-:Y:S05]  /*2640*/  ENDCOLLECTIVE ;  /* 0x000000000000791b */ /* 0x003fea0003800000 */
.L_x_4936:
[----:B------:R-:W-:-:S05]  /*2650*/  FADD.FTZ R45, R45, R72 ;  /* 0x000000482d2d7221 */ /* 0x000fca0000010000 */
[----:B------:R-:W-:Y:S01]  /*2660*/  MOV R71, R45 ;  /* 0x0000002d00477202 */ /* 0x000fe20000000f00 */
[----:B------:R-:W-:-:S07]  /*2670*/  FADD.FTZ R46, R44, R42 ;  /* 0x0000002a2c2e7221 */ /* 0x000fce0000010000 */
[----:B------:R-:W-:Y:S05]  /*2680*/  WARPSYNC.COLLECTIVE R0, `(.L_x_4937) ;  /* 0x0000000000087348 */ /* 0x000fea0003c00000 */
[----:B------:R0:W1:Y:S02]  /*2690*/  SHFL.BFLY P0, R42, R71, R40, R41 ;  /* 0x0c000028472a7389 */ /* 0x0000640000000029 */
[----:B01----:R-:W-:Y:S05]  /*26a0*/  ENDCOLLECTIVE ;  /* 0x000000000000791b */ /* 0x003fea0003800000 */
.L_x_4937:
[----:B------:R-:W-:Y:S01]  /*26b0*/  MOV R71, R46 ;  /* 0x0000002e00477202 */ /* 0x000fe20000000f00 */
[----:B------:R-:W-:Y:S01]  /*26c0*/  HFMA2 R40, -RZ, RZ, 0, 2.384185791015625e-07 ;  /* 0x00000004ff287431 */ /* 0x000fe200000001ff */
[----:B------:R-:W-:-:S07]  /*26d0*/  MOV R70, R42 ;  /* 0x0000002a00467202 */ /* 0x000fce0000000f00 */
[----:B------:R-:W-:Y:S05]  /*26e0*/  WARPSYNC.COLLECTIVE R0, `(.L_x_4938) ;  /* 0x0000000000087348 */ /* 0x000fea0003c00000 */
[----:B------:R0:W1:Y:S02]  /*26f0*/  SHFL.BFLY P0, R42, R71, R40, R41 ;  /* 0x0c000028472a7389 */ /* 0x0000640000000029 */
[----:B01----:R-:W-:Y:S05]  /*2700*/  ENDCOLLECTIVE ;  /* 0x000000000000791b */ /* 0x003fea0003800000 */
.L_x_4938:
[----:B------:R-:W-:-:S05]  /*2710*/  FADD.FTZ R47, R45, R70 ;  /* 0x000000462d2f7221 */ /* 0x000fca0000010000 */
[----:B------:R-:W-:Y:S01]  /*2720*/  MOV R71, R47 ;  /* 0x0000002f00477202 */ /* 0x000fe20000000f00 */
[----:B------:R-:W-:-:S07]  /*2730*/  FADD.FTZ R69, R46, R42 ;  /* 0x0000002a2e457221 */ /* 0x000fce0000010000 */
[----:B------:R-:W-:Y:S05]  /*2740*/  WARPSYNC.COLLECTIVE R0, `(.L_x_4939) ;  /* 0x0000000000087348 */ /* 0x000fea0003c00000 */
[----:B------:R0:W1:Y:S02]  /*2750*/  SHFL.BFLY P0, R42, R71, R40, R41 ;  /* 0x0c000028472a7389 */ /* 0x0000640000000029 */
[----:B01----:R-:W-:Y:S05]  /*2760*/  ENDCOLLECTIVE ;  /* 0x000000000000791b */ /* 0x003fea0003800000 */
.L_x_4939:
[----:B------:R-:W-:Y:S01]  /*2770*/  MOV R71, R69 ;  /* 0x0000004500477202 */ /* 0x000fe20000000f00 */
[----:B------:R-:W-:Y:S01]  /*2780*/  HFMA2 R40, -RZ, RZ, 0, 4.76837158203125e-07 ;  /* 0x00000008ff287431 */ /* 0x000fe200000001ff */
[----:B------:R-:W-:-:S07]  /*2790*/  MOV R70, R42 ;  /* 0x0000002a00467202 */ /* 0x000fce0000000f00 */
[----:B------:R-:W-:Y:S05]  /*27a0*/  WARPSYNC.COLLECTIVE R0, `(.L_x_4940) ;  /* 0x0000000000087348 */ /* 0x000fea0003c00000 */
[----:B------:R0:W1:Y:S02]  /*27b0*/  SHFL.BFLY P0, R42, R71, R40, R41 ;  /* 0x0c000028472a7389 */ /* 0x0000640000000029 */
[----:B01----:R-:W-:Y:S05]  /*27c0*/  ENDCOLLECTIVE ;  /* 0x000000000000791b */ /* 0x003fea0003800000 */
.L_x_4940:
[----:B------:R-:W-:-:S05]  /*27d0*/  FADD.FTZ R70, R47, R70 ;  /* 0x000000462f467221 */ /* 0x000fca0000010000 */
[----:B------:R-:W-:Y:S01]  /*27e0*/  MOV R71, R70 ;  /* 0x0000004600477202 */ /* 0x000fe20000000f00 */
[----:B------:R-:W-:-:S07]  /*27f0*/  FADD.FTZ R43, R69, R42 ;  /* 0x0000002a452b7221 */ /* 0x000fce0000010000 */
[----:B------:R-:W-:Y:S05]  /*2800*/  WARPSYNC.COLLECTIVE R0, `(.L_x_4941) ;  /* 0x0000000000087348 */ /* 0x000fea0003c00000 */
[----:B------:R0:W1:Y:S02]  /*2810*/  SHFL.BFLY P0, R42, R71, R40, R41 ;  /* 0x0c000028472a7389 */ /* 0x0000640000000029 */
[----:B01----:R-:W-:Y:S05]  /*2820*/  ENDCOLLECTIVE ;  /* 0x000000000000791b */ /* 0x003fea0003800000 */
.L_x_4941:
[----:B------:R-:W-:Y:S01]  /*2830*/  MOV R71, R43 ;  /* 0x0000002b00477202 */ /* 0x000fe20000000f00 */
[----:B------:R-:W-:Y:S01]  /*2840*/  HFMA2 R40, -RZ, RZ, 0, 9.5367431640625e-07 ;  /* 0x00000010ff287431 */ /* 0x000fe200000001ff */
[----:B------:R-:W-:-:S07]  /*2850*/  MOV R75, R42 ;  /* 0x0000002a004b7202 */ /* 0x000fce0000000f00 */
[----:B------:R-:W-:Y:S05]  /*2860*/  WARPSYNC.COLLECTIVE R0, `(.L_x_4942) ;  /* 0x0000000000087348 */ /* 0x000fea0003c00000 */
[----:B------:R0:W1:Y:S02]  /*2870*/  SHFL.BFLY P0, R42, R71, R40, R41 ;  /* 0x0c000028472a7389 */ /* 0x0000640000000029 */
[----:B01----:R-:W-:Y:S05]  /*2880*/  ENDCOLLECTIVE ;  /* 0x000000000000791b */ /* 0x003fea0003800000 */
.L_x_4942:
[----:B------:R-:W-:-:S05]  /*2890*/  FADD.FTZ R44, R70, R75 ;  /* 0x0000004b462c7221 */ /* 0x000fca0000010000 */
[----:B------:R-:W-:Y:S02]  /*28a0*/  MOV R71, R44 ;  /* 0x0000002c00477202 */ /* 0x000fe40000000f00 */
[----:B------:R-:W-:-:S07]  /*28b0*/  MOV R72, R42 ;  /* 0x0000002a00487202 */ /* 0x000fce0000000f00 */
[----:B------:R-:W-:Y:S05]  /*28c0*/  WARPSYNC.COLLECTIVE R0, `(.L_x_4943) ;  /* 0x0000000000087348 */ /* 0x000fea0003c00000 */
[----:B------:R0:W1:Y:S02]  /*28d0*/  SHFL.BFLY P0, R42, R71, R40, R41 ;  /* 0x0c000028472a7389 */ /* 0x0000640000000029 */
[----:B01----:R-:W-:Y:S05]  /*28e0*/  ENDCOLLECTIVE ;  /* 0x000000000000791b */ /* 0x003fea0003800000 */
.L_x_4943:
[----:B------:R-:W-:Y:S05]  /*28f0*/  BRA `(.L_x_4944) ;  /* 0xffffffe4004c7947 */ /* 0x000fea000383ffff */
.L_x_4945:
        /* <DEDUP_REMOVED lines=16> */
.L_x_6498:


//--------------------- .text._ZN10layer_norm13ln_bwd_kernelINS_13Kernel_traitsI6__halfffffjLj256ELj1ELj4ELj1ELj16ENS_18Kernel_traits_baseILj256ES2_ffffjLj128EEEEELb0ELb0ELb1ELb1EEEvNS_9BwdParamsE --------------------------
	.section	.text._ZN10layer_norm13ln_bwd_kernelINS_13Kernel_traitsI6__halfffffjLj256ELj1ELj4ELj1ELj16ENS_18Kernel_traits_baseILj256ES2_ffffjLj128EEEEELb0ELb0ELb1ELb1EEEvNS_9BwdParamsE,"ax",@progbits
	.align	128
        .global         _ZN10layer_norm13ln_bwd_kernelINS_13Kernel_traitsI6__halfffffjLj256ELj1ELj4ELj1ELj16ENS_18Kernel_traits_baseILj256ES2_ffffjLj128EEEEELb0ELb0ELb1ELb1EEEvNS_9BwdParamsE
        .type           _ZN10layer_norm13ln_bwd_kernelINS_13Kernel_traitsI6__halfffffjLj256ELj1ELj4ELj1ELj16ENS_18Kernel_traits_baseILj256ES2_ffffjLj128EEEEELb0ELb0ELb1ELb1EEEvNS_9BwdParamsE,@function
        .size           _ZN10layer_norm13ln_bwd_kernelINS_13Kernel_traitsI6__halfffffjLj256ELj1ELj4ELj1ELj16ENS_18Kernel_traits_baseILj256ES2_ffffjLj128EEEEELb0ELb0ELb1ELb1EEEvNS_9BwdParamsE,(.L_x_6499 - _ZN10layer_norm13ln_bwd_kernelINS_13Kernel_traitsI6__halfffffjLj256ELj1ELj4ELj1ELj16ENS_18Kernel_traits_baseILj256ES2_ffffjLj128EEEEELb0ELb0ELb1ELb1EEEvNS_9BwdParamsE)
        .other          _ZN10layer_norm13ln_bwd_kernelINS_13Kernel_traitsI6__halfffffjLj256ELj1ELj4ELj1ELj16ENS_18Kernel_traits_baseILj256ES2_ffffjLj128EEEEELb0ELb0ELb1ELb1EEEvNS_9BwdParamsE,@"STO_CUDA_ENTRY STV_DEFAULT"
_ZN10layer_norm13ln_bwd_kernelINS_13Kernel_traitsI6__halfffffjLj256ELj1ELj4ELj1ELj16ENS_18Kernel_traits_baseILj256ES2_ffffjLj128EEEEELb0ELb0ELb1ELb1EEEvNS_9BwdParamsE:
.text._ZN10layer_norm13ln_bwd_kernelINS_13Kernel_traitsI6__halfffffjLj256ELj1ELj4ELj1ELj16ENS_18Kernel_traits_baseILj256ES2_ffffjLj128EEEEELb0ELb0ELb1ELb1EEEvNS_9BwdParamsE:
        /* <DEDUP_REMOVED lines=20> */
[----:B0-----:R-:W-:Y:S01]  /*0140*/  SHF.R.U32.HI R0, RZ, 0x5, R4 ;  /* 0x00000005ff007819 */ /* 0x001fe20000011604 */
[----:B------:R-:W0:Y:S01]  /*0150*/  LDCU.64 UR10, c[0x0][0x3c0] ;  /* 0x00007800ff0a77ac */ /* 0x000e220008000a00 */
[----:B------:R-:W-:Y:S02]  /*0160*/  LOP3.LUT R4, R4, 0x1f, RZ, 0xc0, !PT ;  /* 0x0000001f04047812 */ /* 0x000fe400078ec0ff */
[----:B------:R-:W-:-:S04]  /*0170*/  LOP3.LUT R0, R0, UR4, RZ, 0xfc, !PT ;  /* 0x0000000400007c12 */ /* 0x000fc8000f8efcff */
[----:B--2---:R-:W-:-:S13]  /*0180*/  ISETP.GE.AND P0, PT, R0, UR8, PT ;  /* 0x0000000800007c0c */ /* 0x004fda000bf06270 */
[----:B01-34-:R-:W-:Y:S05]  /*0190*/  @P0 BRA `(.L_x_4947) ;  /* 0x0000001800b40947 */ /* 0x01bfea0003800000 */
[----:B------:R-:W0:Y:S08]  /*01a0*/  LDC.64 R6, c[0x0][0x3d0] ;  /* 0x0000f400ff067b82 */ /* 0x000e300000000a00 */
[----:B------:R-:W1:Y:S01]  /*01b0*/  LDC.U8 R2, c[0x0][0x410] ;  /* 0x00010400ff027b82 */ /* 0x000e620000000000 */
[----:B0-----:R-:W-:-:S05]  /*01c0*/  IMAD.WIDE.U32 R6, R4, 0x8, R6 ;  /* 0x0000000804067825 */ /* 0x001fca00078e0006 */
[----:B------:R0:W5:Y:S04]  /*01d0*/  LDG.E.64 R58, desc[UR6][R6.64+0x100] ;  /* 0x00010006063a7981 */ /* 0x000168000c1e1b00 */
[----:B------:R0:W5:Y:S01]  /*01e0*/  LDG.E.64 R56, desc[UR6][R6.64] ;  /* 0x0000000606387981 */ /* 0x000162000c1e1b00 */
[----:B-1----:R-:W-:-:S07]  /*01f0*/  HFMA2 R26, -RZ, RZ, 0, 0 ;  /* 0x00000000ff1a7431 */ /* 0x002fce00000001ff */
.L_x_4962:
[----:B0-----:R-:W0:Y:S08]  /*0200*/  LDC.64 R6, c[0x0][0x3f8] ;  /* 0x0000fe00ff067b82 */ /* 0x001e300000000a00 */
[----:B------:R-:W1:Y:S08]  /*0210*/  LDC.64 R64, c[0x0][0x3c8] ;  /* 0x0000f200ff407b82 */ /* 0x000e700000000a00 */
[----:B------:R-:W2:Y:S01]  /*0220*/  LDC.64 R62, c[0x0][0x3f0] ;  /* 0x0000fc00ff3e7b82 */ /* 0x000ea20000000a00 */
[----:B0-----:R-:W-:-:S05]  /*0230*/  IMAD.WIDE R68, R0, 0x4, R6 ;  /* 0x0000000400447825 */ /* 0x001fca00078e0206 */
[----:B------:R-:W3:Y:S01]  /*0240*/  LDG.E R6, desc[UR6][R68.64] ;  /* 0x0000000644067981 */ /* 0x000ee2000c1e1900 */
[----:B-1----:R-:W-:-:S05]  /*0250*/  IMAD.WIDE R64, R0, 0x4, R64 ;  /* 0x0000000400407825 */ /* 0x002fca00078e0240 */
[----:B-----5:R0:W5:Y:S01]  /*0260*/  LDG.E R5, desc[UR6][R64.64] ;  /* 0x0000000640057981 */ /* 0x020162000c1e1900 */
[----:B--2---:R-:W-:-:S05]  /*0270*/  IMAD.WIDE R62, R0, 0x4, R62 ;  /* 0x00000004003e7825 */ /* 0x004fca00078e023e */
[----:B------:R0:W5:Y:S01]  /*0280*/  LDG.E R7, desc[UR6][R62.64] ;  /* 0x000000063e077981 */ /* 0x000162000c1e1900 */
[----:B------:R-:W-:Y:S01]  /*0290*/  BSSY.RECONVERGENT B1, `(.L_x_4948) ;  /* 0x000007f000017945 */ /* 0x000fe20003800200 */
[----:B------:R-:W-:Y:S02]  /*02a0*/  MOV R61, R10 ;  /* 0x0000000a003d7202 */ /* 0x000fe40000000f00 */
[----:B------:R-:W-:Y:S02]  /*02b0*/  MOV R55, RZ ;  /* 0x000000ff00377202 */ /* 0x000fe40000000f00 */
[----:B------:R-:W-:Y:S02]  /*02c0*/  MOV R53, RZ ;  /* 0x000000ff00357202 */ /* 0x000fe40000000f00 */
[----:B---3--:R-:W-:-:S13]  /*02d0*/  ISETP.GE.AND P2, PT, R6, 0x1, PT ;  /* 0x000000010600780c */ /* 0x008fda0003f46270 */
[----:B0-----:R-:W-:Y:S05]  /*02e0*/  @!P2 BRA `(.L_x_4949) ;  /* 0x0000000400a8a947 */ /* 0x001fea0003800000 */
[----:B------:R-:W0:Y:S01]  /*02f0*/  LDC.64 R52, c[0x0][0x3a8] ;  /* 0x0000ea00ff347b82 */ /* 0x000e220000000a00 */
[----:B------:R-:W-:Y:S01]  /*0300*/  IMAD R3, R0, UR9, RZ ;  /* 0x0000000900037c24 */ /* 0x000fe2000f8e02ff */
[----:B------:R-:W-:Y:S02]  /*0310*/  MOV R60, UR14 ;  /* 0x0000000e003c7c02 */ /* 0x000fe40008000f00 */
[----:B------:R-:W-:Y:S02]  /*0320*/  SHF.R.S32.HI R41, RZ, 0x1f, R0 ;  /* 0x0000001fff297819 */ /* 0x000fe40000011400 */
[----:B------:R-:W-:Y:S02]  /*0330*/  SHF.R.S32.HI R10, RZ, 0x1f, R3 ;  /* 0x0000001fff0a7819 */ /* 0x000fe40000011403 */
[----:B------:R-:W-:Y:S01]  /*0340*/  ISETP.NE.U32.AND P0, PT, R60, RZ, PT ;  /* 0x000000ff3c00720c */ /* 0x000fe20003f05070 */
[----:B------:R-:W1:Y:S01]  /*0350*/  LDC.64 R44, c[0x0][0x428] ;  /* 0x00010a00ff2c7b82 */ /* 0x000e620000000a00 */
[----:B------:R-:W-:-:S02]  /*0360*/  LEA.HI R65, R10, R3, RZ, 0x2 ;  /* 0x000000030a417211 */ /* 0x000fc400078f10ff */
[----:B------:R-:W-:Y:S02]  /*0370*/  MOV R10, UR15 ;  /* 0x0000000f000a7c02 */ /* 0x000fe40008000f00 */
[----:B------:R-:W-:Y:S02]  /*0380*/  IADD3 R3, PT, PT, R6, -0x1, RZ ;  /* 0xffffffff06037810 */ /* 0x000fe40007ffe0ff */
[----:B------:R-:W-:Y:S02]  /*0390*/  ISETP.NE.AND.EX P0, PT, R10, RZ, PT, P0 ;  /* 0x000000ff0a00720c */ /* 0x000fe40003f05300 */
[----:B------:R-:W-:Y:S01]  /*03a0*/  LEA.HI.SX32 R65, R65, R4, 0x1e ;  /* 0x0000000441417211 */ /* 0x000fe200078ff2ff */
[----:B------:R-:W-:Y:S01]  /*03b0*/  IMAD R42, R3, UR9, RZ ;  /* 0x00000009032a7c24 */ /* 0x000fe2000f8e02ff */
[----:B------:R-:W-:Y:S02]  /*03c0*/  LEA R40, P1, R0, UR10, 0x2 ;  /* 0x0000000a00287c11 */ /* 0x000fe4000f8210ff */
[----:B------:R-:W-:-:S02]  /*03d0*/  IADD3 R47, PT, PT, R65, 0x20, RZ ;  /* 0x00000020412f7810 */ /* 0x000fc40007ffe0ff */
[----:B------:R-:W-:Y:S01]  /*03e0*/  LEA.HI.X R41, R0, UR11, R41, 0x2, P1 ;  /* 0x0000000b00297c11 */ /* 0x000fe200088f1429 */
[----:B0-----:R-:W-:Y:S01]  /*03f0*/  IMAD.WIDE.U32 R48, R65, 0x10, R52 ;  /* 0x0000001041307825 */ /* 0x001fe200078e0034 */
[----:B------:R-:W-:-:S03]  /*0400*/  SHF.R.S32.HI R43, RZ, 0x1f, R42 ;  /* 0x0000001fff2b7819 */ /* 0x000fc6000001142a */
[----:B------:R-:W-:Y:S01]  /*0410*/  IMAD.WIDE.U32 R52, R47, 0x10, R52 ;  /* 0x000000102f347825 */ /* 0x000fe200078e0034 */
[----:B------:R1:W2:Y:S01]  /*0420*/  LDG.E R3, desc[UR6][R40.64] ;  /* 0x0000000628037981 */ /* 0x0002a2000c1e1900 */
[----:B------:R-:W-:Y:S01]  /*0430*/  LEA.HI R43, R43, R42, RZ, 0x2 ;  /* 0x0000002a2b2b7211 */ /* 0x000fe200078f10ff */
[----:B------:R-:W0:Y:S02]  /*0440*/  @P0 LDC.64 R66, c[0x0][0x438] ;  /* 0x00010e00ff420b82 */ /* 0x000e240000000a00 */
[----:B------:R-:W3:Y:S01]  /*0450*/  LDG.E.128 R48, desc[UR6][R48.64] ;  /* 0x0000000630307981 */ /* 0x000ee2000c1e1d00 */
[----:B------:R-:W-:-:S03]  /*0460*/  LEA.HI.SX32 R69, R43, R4, 0x1e ;  /* 0x000000042b457211 */ /* 0x000fc600078ff2ff */
[----:B------:R-:W4:Y:S01]  /*0470*/  LDG.E.128 R52, desc[UR6][R52.64] ;  /* 0x0000000634347981 */ /* 0x000f22000c1e1d00 */
[C---:B------:R-:W-:Y:S01]  /*0480*/  IADD3 R43, PT, PT, R69.reuse, 0x20, RZ ;  /* 0x00000020452b7810 */ /* 0x040fe20007ffe0ff */
[--C-:B-1----:R-:W-:Y:S01]  /*0490*/  IMAD.WIDE.U32 R40, R69, 0x10, R44.reuse ;  /* 0x0000001045287825 */ /* 0x102fe200078e002c */
[----:B------:R-:W1:Y:S03]  /*04a0*/  @P0 LDC.64 R62, c[0x0][0x438] ;  /* 0x00010e00ff3e0b82 */ /* 0x000e660000000a00 */
[----:B------:R-:W-:Y:S02]  /*04b0*/  IMAD.WIDE.U32 R44, R43, 0x10, R44 ;  /* 0x000000102b2c7825 */ /* 0x000fe400078e002c */
[----:B------:R-:W4:Y:S02]  /*04c0*/  LDG.E.128 R40, desc[UR6][R40.64] ;  /* 0x0000000628287981 */ /* 0x000f24000c1e1d00 */
[----:B0-----:R-:W-:-:S02]  /*04d0*/  @P0 IMAD.WIDE.U32 R66, R47, 0x10, R66 ;  /* 0x000000102f420825 */ /* 0x001fc400078e0042 */
[----:B------:R-:W4:Y:S01]  /*04e0*/  LDG.E.128 R44, desc[UR6][R44.64] ;  /* 0x000000062c2c7981 */ /* 0x000f22000c1e1d00 */
[----:B------:R-:W-:-:S03]  /*04f0*/  ISETP.NE.AND P1, PT, R2, RZ, PT ;  /* 0x000000ff0200720c */ /* 0x000fc60003f25270 */
[----:B------:R-:W5:Y:S01]  /*0500*/  @P0 LDG.E.128 R12, desc[UR6][R66.64] ;  /* 0x00000006420c0981 */ /* 0x000f62000c1e1d00 */
[----:B-1----:R-:W-:-:S05]  /*0510*/  @P0 IMAD.WIDE.U32 R62, R65, 0x10, R62 ;  /* 0x00000010413e0825 */ /* 0x002fca00078e003e */
[----:B------:R3:W5:Y:S01]  /*0520*/  @P0 LDG.E.128 R16, desc[UR6][R62.64] ;  /* 0x000000063e100981 */ /* 0x000762000c1e1d00 */
[----:B--2---:R-:W-:-:S05]  /*0530*/  FSEL R3, R3, RZ, !P1 ;  /* 0x000000ff03037208 */ /* 0x004fca0004800000 */
[C---:B---3--:R-:W-:Y:S01]  /*0540*/  FADD.FTZ R62, -R3.reuse, R48 ;  /* 0x00000030033e7221 */ /* 0x048fe20000010100 */
[C---:B----4-:R-:W-:Y:S01]  /*0550*/  FADD.FTZ R68, -R3.reuse, R52 ;  /* 0x0000003403447221 */ /* 0x050fe20000010100 */
[----:B------:R-:W-:Y:S01]  /*0560*/  SHF.R.U64 R52, R56, 0x10, R57 ;  /* 0x0000001038347819 */ /* 0x000fe20000001239 */
[C---:B------:R-:W-:Y:S01]  /*0570*/  FADD.FTZ R48, -R3.reuse, R49 ;  /* 0x0000003103307221 */ /* 0x040fe20000010100 */
[C---:B------:R-:W-:Y:S01]  /*0580*/  FADD.FTZ R49, -R3.reuse, R54 ;  /* 0x0000003603317221 */ /* 0x040fe20000010100 */
[----:B------:R-:W-:Y:S02]  /*0590*/  SHF.R.U32.HI R54, RZ, 0x10, R57 ;  /* 0x00000010ff367819 */ /* 0x000fe40000011639 */
[----:B------:R-:W-:Y:S02]  /*05a0*/  HADD2.F32 R52, -RZ, R52.H0_H0 ;  /* 0x20000034ff347230 */ /* 0x000fe40000004100 */
[C---:B------:R-:W-:Y:S01]  /*05b0*/  FADD.FTZ R51, -R3.reuse, R51 ;  /* 0x0000003303337221 */ /* 0x040fe20000010100 */
[----:B------:R-:W-:Y:S01]  /*05c0*/  FADD.FTZ R64, -R3, R50 ;  /* 0x0000003203407221 */ /* 0x000fe20000010100 */
[----:B-----5:R-:W-:Y:S01]  /*05d0*/  FMUL.FTZ R50, R5, R48 ;  /* 0x0000003005327220 */ /* 0x020fe20000410000 */
[C---:B------:R-:W-:Y:S01]  /*05e0*/  FADD.FTZ R53, -R3.reuse, R53 ;  /* 0x0000003503357221 */ /* 0x040fe20000010100 */
[----:B------:R-:W-:Y:S01]  /*05f0*/  FADD.FTZ R66, -R3, R55 ;  /* 0x0000003703427221 */ /* 0x000fe20000010100 */
[----:B------:R-:W-:Y:S01]  /*0600*/  FMUL.FTZ R48, R41, R52 ;  /* 0x0000003429307220 */ /* 0x000fe20000410000 */
[----:B------:R-:W-:-:S02]  /*0610*/  HADD2.F32 R54, -RZ, R54.H0_H0 ;  /* 0x20000036ff367230 */ /* 0x000fc40000004100 */
[----:B------:R-:W-:Y:S01]  /*0620*/  FMUL.FTZ R52, R5, R51 ;  /* 0x0000003305347220 */ /* 0x000fe20000410000 */
[----:B------:R-:W-:Y:S01]  /*0630*/  SHF.R.U64 R3, R58, 0x10, R59 ;  /* 0x000000103a037819 */ /* 0x000fe2000000123b */
[----:B------:R-:W-:Y:S01]  /*0640*/  FADD.FTZ R29, R29, R41 ;  /* 0x000000291d1d7221 */ /* 0x000fe20000010000 */
[----:B------:R-:W-:Y:S01]  /*0650*/  FFMA.FTZ R21, R41, R50, R21 ;  /* 0x0000003229157223 */ /* 0x000fe20000010015 */
[----:B------:R-:W-:Y:S01]  /*0660*/  FMUL.FTZ R41, R43, R54 ;  /* 0x000000362b297220 */ /* 0x000fe20000410000 */
[----:B------:R-:W-:Y:S01]  /*0670*/  FADD.FTZ R31, R31, R43 ;  /* 0x0000002b1f1f7221 */ /* 0x000fe20000010000 */
[----:B------:R-:W-:Y:S01]  /*0680*/  FFMA.FTZ R23, R43, R52, R23 ;  /* 0x000000342b177223 */ /* 0x000fe20000010017 */
[----:B------:R-:W-:Y:S02]  /*0690*/  HADD2.F32 R43, -RZ, R3.H0_H0 ;  /* 0x20000003ff2b7230 */ /* 0x000fe40000004100 */
[----:B------:R-:W-:Y:S01]  /*06a0*/  FMUL.FTZ R54, R5, R53 ;  /* 0x0000003505367220 */ /* 0x000fe20000410000 */
[----:B------:R-:W-:Y:S01]  /*06b0*/  SHF.R.U32.HI R3, RZ, 0x10, R59 ;  /* 0x00000010ff037819 */ /* 0x000fe2000001163b */
[----:B------:R-:W-:Y:S01]  /*06c0*/  FADD.FTZ R37, R37, R45 ;  /* 0x0000002d25257221 */ /* 0x000fe20000010000 */
[C---:B------:R-:W-:Y:S01]  /*06d0*/  FMUL.FTZ R43, R45.reuse, R43 ;  /* 0x0000002b2d2b7220 */ /* 0x040fe20000410000 */
[----:B------:R-:W-:-:S02]  /*06e0*/  FFMA.FTZ R25, R45, R54, R25 ;  /* 0x000000362d197223 */ /* 0x000fc40000010019 */
[----:B------:R-:W-:Y:S02]  /*06f0*/  HADD2.F32 R45, -RZ, R3.H0_H0 ;  /* 0x20000003ff2d7230 */ /* 0x000fe40000004100 */
[----:B------:R-:W-:Y:S01]  /*0700*/  FMUL.FTZ R66, R5, R66 ;  /* 0x0000004205427220 */ /* 0x000fe20000410000 */
[----:B------:R-:W-:Y:S01]  /*0710*/  FADD.FTZ R39, R39, R47 ;  /* 0x0000002f27277221 */ /* 0x000fe20000010000 */
[----:B------:R-:W-:Y:S01]  /*0720*/  FMUL.FTZ R3, R5, R62 ;  /* 0x0000003e05037220 */ /* 0x000fe20000410000 */
[C---:B------:R-:W-:Y:S01]  /*0730*/  FMUL.FTZ R45, R47.reuse, R45 ;  /* 0x0000002d2f2d7220 */ /* 0x040fe20000410000 */
[----:B------:R-:W-:Y:S01]  /*0740*/  FFMA.FTZ R27, R47, R66, R27 ;  /* 0x000000422f1b7223 */ /* 0x000fe2000001001b */
[----:B------:R-:W-:Y:S02]  /*0750*/  HADD2.F32 R47, -RZ, R56.H0_H0 ;  /* 0x20000038ff2f7230 */ /* 0x000fe40000004100 */
[----:B------:R-:W-:Y:S01]  /*0760*/  FADD.FTZ R28, R28, R40 ;  /* 0x000000281c1c7221 */ /* 0x000fe20000010000 */
[----:B------:R-:W-:-:S02]  /*0770*/  FFMA.FTZ R20, R40, R3, R20 ;  /* 0x0000000328147223 */ /* 0x000fc40000010014 */
[----:B------:R-:W-:Y:S01]  /*0780*/  FMUL.FTZ R40, R40, R47 ;  /* 0x0000002f28287220 */ /* 0x000fe20000410000 */
[----:B------:R-:W-:Y:S01]  /*0790*/  FMUL.FTZ R47, R5, R64 ;  /* 0x00000040052f7220 */ /* 0x000fe20000410000 */
[----:B------:R-:W-:Y:S02]  /*07a0*/  HADD2.F32 R51, -RZ, R57.H0_H0 ;  /* 0x20000039ff337230 */ /* 0x000fe40000004100 */
[----:B------:R-:W-:Y:S01]  /*07b0*/  FFMA.FTZ R53, R3, R40, RZ ;  /* 0x0000002803357223 */ /* 0x000fe200000100ff */
[----:B------:R-:W-:Y:S01]  /*07c0*/  FADD.FTZ R63, RZ, R40 ;  /* 0x00000028ff3f7221 */ /* 0x000fe20000010000 */
[----:B------:R-:W-:Y:S01]  /*07d0*/  FADD.FTZ R30, R30, R42 ;  /* 0x0000002a1e1e7221 */ /* 0x000fe20000010000 */
[C---:B------:R-:W-:Y:S01]  /*07e0*/  FFMA.FTZ R22, R42.reuse, R47, R22 ;  /* 0x0000002f2a167223 */ /* 0x040fe20000010016 */
[----:B------:R-:W-:Y:S01]  /*07f0*/  FMUL.FTZ R42, R42, R51 ;  /* 0x000000332a2a7220 */ /* 0x000fe20000410000 */
[----:B------:R-:W-:Y:S01]  /*0800*/  FFMA.FTZ R62, R50, R48, R53 ;  /* 0x00000030323e7223 */ /* 0x000fe20000010035 */
[----:B------:R-:W-:Y:S01]  /*0810*/  FADD.FTZ R63, R48, R63 ;  /* 0x0000003f303f7221 */ /* 0x000fe20000010000 */
[----:B------:R-:W-:Y:S01]  /*0820*/  FMUL.FTZ R51, R5, R68 ;  /* 0x0000004405337220 */ /* 0x000fe20000410000 */
[----:B------:R-:W-:-:S02]  /*0830*/  HADD2.F32 R55, -RZ, R58.H0_H0 ;  /* 0x2000003aff377230 */ /* 0x000fc40000004100 */
[----:B------:R-:W-:Y:S01]  /*0840*/  FFMA.FTZ R53, R47, R42, R62 ;  /* 0x0000002a2f357223 */ /* 0x000fe2000001003e */
[----:B------:R-:W-:Y:S01]  /*0850*/  FADD.FTZ R62, R42, R63 ;  /* 0x0000003f2a3e7221 */ /* 0x000fe20000010000 */
[----:B------:R-:W-:Y:S01]  /*0860*/  FADD.FTZ R36, R36, R44 ;  /* 0x0000002c24247221 */ /* 0x000fe20000010000 */
[C---:B------:R-:W-:Y:S01]  /*0870*/  FFMA.FTZ R24, R44.reuse, R51, R24 ;  /* 0x000000332c187223 */ /* 0x040fe20000010018 */
[----:B------:R-:W-:Y:S01]  /*0880*/  FMUL.FTZ R44, R44, R55 ;  /* 0x000000372c2c7220 */ /* 0x000fe20000410000 */
[----:B------:R-:W-:Y:S01]  /*0890*/  FFMA.FTZ R64, R52, R41, R53 ;  /* 0x0000002934407223 */ /* 0x000fe20000010035 */
[----:B------:R-:W-:Y:S01]  /*08a0*/  FADD.FTZ R53, R41, R62 ;  /* 0x0000003e29357221 */ /* 0x000fe20000010000 */
[----:B------:R-:W-:Y:S01]  /*08b0*/  FMUL.FTZ R49, R5, R49 ;  /* 0x0000003105317220 */ /* 0x000fe20000410000 */
[----:B------:R-:W-:Y:S02]  /*08c0*/  HADD2.F32 R63, -RZ, R59.H0_H0 ;  /* 0x2000003bff3f7230 */ /* 0x000fe40000004100 */
[----:B------:R-:W-:Y:S01]  /*08d0*/  FFMA.FTZ R55, R51, R44, R64 ;  /* 0x0000002c33377223 */ /* 0x000fe20000010040 */
[----:B------:R-:W-:Y:S01]  /*08e0*/  FADD.FTZ R62, R44, R53 ;  /* 0x000000352c3e7221 */ /* 0x000fe20000010000 */
[----:B------:R-:W-:Y:S01]  /*08f0*/  FADD.FTZ R38, R38, R46 ;  /* 0x0000002e26267221 */ /* 0x000fe20000010000 */
[C---:B------:R-:W-:Y:S01]  /*0900*/  FFMA.FTZ R26, R46.reuse, R49, R26 ;  /* 0x000000312e1a7223 */ /* 0x040fe2000001001a */
[----:B------:R-:W-:Y:S01]  /*0910*/  FMUL.FTZ R46, R46, R63 ;  /* 0x0000003f2e2e7220 */ /* 0x000fe20000410000 */
[----:B------:R-:W-:Y:S01]  /*0920*/  FFMA.FTZ R64, R54, R43, R55 ;  /* 0x0000002b36407223 */ /* 0x000fe20000010037 */
[----:B------:R-:W-:-:S03]  /*0930*/  FADD.FTZ R53, R62, R43 ;  /* 0x0000002b3e357221 */ /* 0x000fc60000010000 */
[----:B------:R-:W-:Y:S01]  /*0940*/  FFMA.FTZ R55, R49, R46, R64 ;  /* 0x0000002e31377223 */ /* 0x000fe20000010040 */
[----:B------:R-:W-:-:S03]  /*0950*/  FADD.FTZ R62, R53, R46 ;  /* 0x0000002e353e7221 */ /* 0x000fc60000010000 */
[----:B------:R-:W-:Y:S01]  /*0960*/  FFMA.FTZ R53, R66, R45, R55 ;  /* 0x0000002d42357223 */ /* 0x000fe20000010037 */
[----:B------:R-:W-:Y:S01]  /*0970*/  FADD.FTZ R55, R62, R45 ;  /* 0x0000002d3e377221 */ /* 0x000fe20000010000 */
[----:B------:R-:W-:Y:S06]  /*0980*/  BRA `(.L_x_4950) ;  /* 0x00000000003c7947 */ /* 0x000fec0003800000 */
.L_x_4949:
        /* <DEDUP_REMOVED lines=9> */
[----:B------:R-:W-:-:S04]  /*0a20*/  LEA.HI.SX32 R17, R15, R4, 0x1e ;  /* 0x000000040f117211 */ /* 0x000fc800078ff2ff */
[C---:B------:R-:W-:Y:S01]  /*0a30*/  IADD3 R15, PT, PT, R17.reuse, 0x20, RZ ;  /* 0x00000020110f7810 */ /* 0x040fe20007ffe0ff */
[----:B0-----:R-:W-:-:S04]  /*0a40*/  IMAD.WIDE.U32 R16, R17, 0x10, R12 ;  /* 0x0000001011107825 */ /* 0x001fc800078e000c */
[----:B------:R-:W-:Y:S02]  /*0a50*/  IMAD.WIDE.U32 R12, R15, 0x10, R12 ;  /* 0x000000100f0c7825 */ /* 0x000fe400078e000c */
[----:B------:R-:W5:Y:S04]  /*0a60*/  LDG.E.128 R16, desc[UR6][R16.64] ;  /* 0x0000000610107981 */ /* 0x000f68000c1e1d00 */
[----:B------:R-:W5:Y:S02]  /*0a70*/  LDG.E.128 R12, desc[UR6][R12.64] ;  /* 0x000000060c0c7981 */ /* 0x000f64000c1e1d00 */
.L_x_4950:
[----:B------:R-:W-:Y:S05]  /*0a80*/  BSYNC.RECONVERGENT B1 ;  /* 0x0000000000017941 */ /* 0x000fea0003800200 */
.L_x_4948:
        /* <DEDUP_REMOVED lines=21> */
.L_x_4974:
[----:B------:R-:W-:Y:S01]  /*0be0*/  ISETP.NE.U32.AND P1, PT, R60, RZ, PT ;  /* 0x000000ff3c00720c */ /* 0x000fe20003f25070 */
[----:B--2---:R-:W-:Y:S01]  /*0bf0*/  FADD.FTZ R60, R53, R65 ;  /* 0x00000041353c7221 */ /* 0x004fe20000010000 */
[----:B0-----:R-:W-:Y:S02]  /*0c00*/  IMAD R53, R0, UR9, RZ ;  /* 0x0000000900357c24 */ /* 0x001fe4000f8e02ff */
[----:B-1----:R-:W-:Y:S01]  /*0c10*/  FADD.FTZ R67, R67, R68 ;  /* 0x0000004443437221 */ /* 0x002fe20000010000 */
[----:B------:R-:W-:Y:S01]  /*0c20*/  ISETP.NE.AND.EX P1, PT, R10, RZ, PT, P1 ;  /* 0x000000ff0a00720c */ /* 0x000fe20003f25310 */
[----:B------:R-:W-:Y:S01]  /*0c30*/  BSSY.RECONVERGENT B1, `(.L_x_4952) ;  /* 0x0000084000017945 */ /* 0x000fe20003800200 */
[----:B------:R-:W-:Y:S01]  /*0c40*/  @P3 IADD3 R10, PT, PT, R7, -0x1, RZ ;  /* 0xffffffff070a3810 */ /* 0x000fe20007ffe0ff */
[----:B------:R-:W-:Y:S01]  /*0c50*/  FMUL.FTZ R63, R67, UR12 ;  /* 0x0000000c433f7c20 */ /* 0x000fe20008410000 */
[----:B------:R-:W-:Y:S01]  /*0c60*/  SHF.R.S32.HI R62, RZ, 0x1f, R53 ;  /* 0x0000001fff3e7819 */ /* 0x000fe20000011435 */
[----:B------:R-:W-:Y:S01]  /*0c70*/  FMUL.FTZ R60, R60, UR12 ;  /* 0x0000000c3c3c7c20 */ /* 0x000fe20008410000 */
[----:B------:R-:W-:Y:S01]  /*0c80*/  ISETP.NE.AND P4, PT, R2, RZ, PT ;  /* 0x000000ff0200720c */ /* 0x000fe20003f85270 */
[----:B------:R-:W-:Y:S01]  /*0c90*/  @P3 IMAD R10, R10, UR9, RZ ;  /* 0x000000090a0a3c24 */ /* 0x000fe2000f8e02ff */
[----:B------:R-:W-:-:S02]  /*0ca0*/  LEA.HI R65, R62, R53, RZ, 0x2 ;  /* 0x000000353e417211 */ /* 0x000fc400078f10ff */
[----:B------:R-:W-:Y:S02]  /*0cb0*/  FSEL R63, R63, RZ, !P4 ;  /* 0x000000ff3f3f7208 */ /* 0x000fe40006000000 */
[----:B------:R-:W-:-:S04]  /*0cc0*/  @P3 SHF.R.S32.HI R53, RZ, 0x1f, R10 ;  /* 0x0000001fff353819 */ /* 0x000fc8000001140a */
[----:B------:R-:W-:Y:S01]  /*0cd0*/  @P3 LEA.HI R55, R53, R10, RZ, 0x2 ;  /* 0x0000000a35373211 */ /* 0x000fe200078f10ff */
[----:B------:R-:W-:-:S03]  /*0ce0*/  HFMA2 R53, -RZ, RZ, 0, 0 ;  /* 0x00000000ff357431 */ /* 0x000fc600000001ff */
[-C--:B------:R-:W-:Y:S02]  /*0cf0*/  @P3 LEA.HI.SX32 R53, R55, R4.reuse, 0x1e ;  /* 0x0000000437353211 */ /* 0x080fe400078ff2ff */
[----:B------:R-:W-:Y:S01]  /*0d00*/  LEA.HI.SX32 R55, R65, R4, 0x1e ;  /* 0x0000000441377211 */ /* 0x000fe200078ff2ff */
[----:B------:R-:W-:Y:S06]  /*0d10*/  @P1 BRA `(.L_x_4953) ;  /* 0x0000000000f41947 */ /* 0x000fec0003800000 */
[----:B------:R-:W-:Y:S02]  /*0d20*/  MOV R64, UR20 ;  /* 0x0000001400407c02 */ /* 0x000fe40008000f00 */
[----:B------:R-:W-:Y:S02]  /*0d30*/  MOV R65, UR21 ;  /* 0x0000001500417c02 */ /* 0x000fe40008000f00 */
[----:B------:R-:W-:-:S04]  /*0d40*/  ISETP.NE.U32.AND P1, PT, R64, RZ, PT ;  /* 0x000000ff4000720c */ /* 0x000fc80003f25070 */
[----:B------:R-:W-:-:S13]  /*0d50*/  ISETP.NE.AND.EX P1, PT, R65, RZ, PT, P1 ;  /* 0x000000ff4100720c */ /* 0x000fda0003f25310 */
[----:B------:R-:W-:Y:S05]  /*0d60*/  @P1 BRA `(.L_x_4954) ;  /* 0x0000000000701947 */ /* 0x000fea0003800000 */
[----:B------:R-:W-:Y:S01]  /*0d70*/  FFMA.FTZ R67, R3, R60, R63 ;  /* 0x0000003c03437223 */ /* 0x000fe2000001003f */
[----:B------:R-:W-:Y:S02]  /*0d80*/  ISETP.GT.AND P1, PT, R6, RZ, PT ;  /* 0x000000ff0600720c */ /* 0x000fe40003f24270 */
[----:B------:R-:W-:Y:S01]  /*0d90*/  ISETP.GT.AND P4, PT, R7, RZ, PT ;  /* 0x000000ff0700720c */ /* 0x000fe20003f84270 */
[----:B------:R-:W-:Y:S01]  /*0da0*/  FADD.FTZ R10, R40, -R67 ;  /* 0x80000043280a7221 */ /* 0x000fe20000010000 */
[----:B------:R-:W-:-:S03]  /*0db0*/  MOV R7, UR13 ;  /* 0x0000000d00077c02 */ /* 0x000fc60008000f00 */
[----:B------:R-:W-:-:S05]  /*0dc0*/  FMUL.FTZ R10, R5, R10 ;  /* 0x0000000a050a7220 */ /* 0x000fca0000410000 */
[----:B------:R-:W-:-:S05]  /*0dd0*/  FSEL R10, R10, RZ, P1 ;  /* 0x000000ff0a0a7208 */ /* 0x000fca0000800000 */
[----:B------:R-:W-:-:S05]  /*0de0*/  FMUL.FTZ R67, R10, R7 ;  /* 0x000000070a437220 */ /* 0x000fca0000410000 */
[----:B------:R-:W-:Y:S01]  /*0df0*/  SEL R62, R67, R8, P4 ;  /* 0x00000008433e7207 */ /* 0x000fe20002000000 */
[----:B------:R-:W-:-:S04]  /*0e00*/  FFMA.FTZ R67, R50, R60, R63 ;  /* 0x0000003c32437223 */ /* 0x000fc8000001003f */
        /* <DEDUP_REMOVED lines=18> */
.L_x_4954:
[-CC-:B------:R-:W-:Y:S01]  /*0f30*/  FFMA.FTZ R33, R3, R60.reuse, R63.reuse ;  /* 0x0000003c03217223 */ /* 0x180fe2000001003f */
[----:B------:R-:W-:Y:S01]  /*0f40*/  ISETP.GT.AND P1, PT, R6, RZ, PT ;  /* 0x000000ff0600720c */ /* 0x000fe20003f24270 */
[-C--:B------:R-:W-:Y:S01]  /*0f50*/  FFMA.FTZ R35, R47, R60.reuse, R63 ;  /* 0x0000003c2f237223 */ /* 0x080fe2000001003f */
[----:B------:R-:W-:Y:S01]  /*0f60*/  ISETP.GT.AND P4, PT, R7, RZ, PT ;  /* 0x000000ff0700720c */ /* 0x000fe20003f84270 */
[----:B------:R-:W-:Y:S01]  /*0f70*/  FADD.FTZ R10, R40, -R33 ;  /* 0x80000021280a7221 */ /* 0x000fe20000010000 */
[----:B------:R-:W-:Y:S01]  /*0f80*/  MOV R7, UR13 ;  /* 0x0000000d00077c02 */ /* 0x000fe20008000f00 */
[----:B------:R-:W-:Y:S01]  /*0f90*/  FFMA.FTZ R33, R50, R60, R63 ;  /* 0x0000003c32217223 */ /* 0x000fe2000001003f */
[----:B------:R-:W-:Y:S01]  /*0fa0*/  FADD.FTZ R34, R42, -R35 ;  /* 0x800000232a227221 */ /* 0x000fe20000010000 */
[----:B------:R-:W-:-:S03]  /*0fb0*/  FMUL.FTZ R10, R5, R10 ;  /* 0x0000000a050a7220 */ /* 0x000fc60000410000 */
[C---:B------:R-:W-:Y:S02]  /*0fc0*/  FMUL.FTZ R34, R5.reuse, R34 ;  /* 0x0000002205227220 */ /* 0x040fe40000410000 */
[----:B------:R-:W-:Y:S01]  /*0fd0*/  FSEL R32, R10, RZ, P1 ;  /* 0x000000ff0a207208 */ /* 0x000fe20000800000 */
[----:B------:R-:W-:Y:S02]  /*0fe0*/  FADD.FTZ R10, R48, -R33 ;  /* 0x80000021300a7221 */ /* 0x000fe40000010000 */
[----:B------:R-:W-:Y:S02]  /*0ff0*/  FSEL R34, R34, RZ, P1 ;  /* 0x000000ff22227208 */ /* 0x000fe40000800000 */
[----:B------:R-:W-:Y:S01]  /*1000*/  FMUL.FTZ R33, R32, R7 ;  /* 0x0000000720217220 */ /* 0x000fe20000410000 */
[----:B------:R-:W-:-:S04]  /*1010*/  FMUL.FTZ R10, R5, R10 ;  /* 0x0000000a050a7220 */ /* 0x000fc80000410000 */
[----:B------:R-:W-:Y:S01]  /*1020*/  SEL R62, R33, R8, P4 ;  /* 0x00000008213e7207 */ /* 0x000fe20002000000 */
[----:B------:R-:W-:Y:S01]  /*1030*/  FFMA.FTZ R8, R52, R60, R63 ;  /* 0x0000003c34087223 */ /* 0x000fe2000001003f */
[----:B------:R-:W-:-:S03]  /*1040*/  FSEL R33, R10, RZ, P1 ;  /* 0x000000ff0a217208 */ /* 0x000fc60000800000 */
[----:B------:R-:W-:Y:S02]  /*1050*/  FADD.FTZ R8, R41, -R8 ;  /* 0x8000000829087221 */ /* 0x000fe40000010000 */
[-C--:B------:R-:W-:Y:S02]  /*1060*/  FMUL.FTZ R10, R33, R7.reuse ;  /* 0x00000007210a7220 */ /* 0x080fe40000410000 */
[----:B------:R-:W-:Y:S01]  /*1070*/  FMUL.FTZ R35, R5, R8 ;  /* 0x0000000805237220 */ /* 0x000fe20000410000 */
[----:B------:R-:W-:Y:S02]  /*1080*/  FMUL.FTZ R8, R34, R7 ;  /* 0x0000000722087220 */ /* 0x000fe40000410000 */
[----:B------:R-:W-:Y:S02]  /*1090*/  SEL R10, R10, R9, P4 ;  /* 0x000000090a0a7207 */ /* 0x000fe40002000000 */
[----:B------:R-:W-:Y:S02]  /*10a0*/  FSEL R35, R35, RZ, P1 ;  /* 0x000000ff23237208 */ /* 0x000fe40000800000 */
[----:B------:R-:W-:Y:S01]  /*10b0*/  SEL R61, R8, R61, P4 ;  /* 0x0000003d083d7207 */ /* 0x000fe20002000000 */
[----:B------:R-:W-:Y:S06]  /*10c0*/  @!P3 BRA `(.L_x_4955) ;  /* 0x0000000000e8b947 */ /* 0x000fec0003800000 */
[----:B------:R-:W-:Y:S01]  /*10d0*/  FMUL.FTZ R11, R35, R7 ;  /* 0x00000007230b7220 */ /* 0x000fe20000410000 */
[----:B------:R-:W-:Y:S06]  /*10e0*/  BRA `(.L_x_4955) ;  /* 0x0000000000e07947 */ /* 0x000fec0003800000 */
.L_x_4953:
[----:B------:R-:W-:Y:S02]  /*10f0*/  MOV R64, UR20 ;  /* 0x0000001400407c02 */ /* 0x000fe40008000f00 */
[----:B------:R-:W-:Y:S02]  /*1100*/  MOV R65, UR21 ;  /* 0x0000001500417c02 */ /* 0x000fe40008000f00 */
[----:B------:R-:W-:-:S04]  /*1110*/  ISETP.NE.U32.AND P1, PT, R64, RZ, PT ;  /* 0x000000ff4000720c */ /* 0x000fc80003f25070 */
[----:B------:R-:W-:-:S13]  /*1120*/  ISETP.NE.AND.EX P1, PT, R65, RZ, PT, P1 ;  /* 0x000000ff4100720c */ /* 0x000fda0003f25310 */
[----:B------:R-:W-:Y:S05]  /*1130*/  @P1 BRA `(.L_x_4956) ;  /* 0x00000000006c1947 */ /* 0x000fea0003800000 */
[----:B------:R-:W-:Y:S01]  /*1140*/  ISETP.GT.AND P4, PT, R7, RZ, PT ;  /* 0x000000ff0700720c */ /* 0x000fe20003f84270 */
[----:B------:R-:W-:Y:S01]  /*1150*/  @P2 FFMA.FTZ R7, R3, R60, R63 ;  /* 0x0000003c03072223 */ /* 0x000fe2000001003f */
[----:B------:R-:W-:-:S03]  /*1160*/  MOV R10, R16 ;  /* 0x00000010000a7202 */ /* 0x000fc60000000f00 */
[----:B------:R-:W-:-:S04]  /*1170*/  @P2 FADD.FTZ R7, R40, -R7 ;  /* 0x8000000728072221 */ /* 0x000fc80000010000 */
[----:B------:R-:W-:Y:S01]  /*1180*/  @P2 FFMA.FTZ R10, R5, R7, R16 ;  /* 0x00000007050a2223 */ /* 0x000fe20000010010 */
[----:B------:R-:W-:-:S05]  /*1190*/  MOV R7, UR13 ;  /* 0x0000000d00077c02 */ /* 0x000fca0008000f00 */
[----:B------:R-:W-:-:S05]  /*11a0*/  FMUL.FTZ R67, R10, R7 ;  /* 0x000000070a437220 */ /* 0x000fca0000410000 */
[----:B------:R-:W-:Y:S01]  /*11b0*/  SEL R62, R67, R8, P4 ;  /* 0x00000008433e7207 */ /* 0x000fe20002000000 */
[----:B------:R-:W-:Y:S01]  /*11c0*/  @P2 FFMA.FTZ R67, R50, R60, R63 ;  /* 0x0000003c32432223 */ /* 0x000fe2000001003f */
[----:B------:R-:W-:-:S03]  /*11d0*/  MOV R8, R17 ;  /* 0x0000001100087202 */ /* 0x000fc60000000f00 */
[----:B------:R-:W-:-:S04]  /*11e0*/  @P2 FADD.FTZ R10, R48, -R67 ;  /* 0x80000043300a2221 */ /* 0x000fc80000010000 */
[----:B------:R-:W-:-:S04]  /*11f0*/  @P2 FFMA.FTZ R8, R5, R10, R17 ;  /* 0x0000000a05082223 */ /* 0x000fc80000010011 */
[----:B------:R-:W-:Y:S01]  /*1200*/  FMUL.FTZ R10, R8, R7 ;  /* 0x00000007080a7220 */ /* 0x000fe20000410000 */
[----:B------:R-:W-:-:S04]  /*1210*/  MOV R8, R18 ;  /* 0x0000001200087202 */ /* 0x000fc80000000f00 */
[----:B------:R-:W-:Y:S01]  /*1220*/  SEL R10, R10, R9, P4 ;  /* 0x000000090a0a7207 */ /* 0x000fe20002000000 */
[----:B------:R-:W-:-:S04]  /*1230*/  @P2 FFMA.FTZ R9, R47, R60, R63 ;  /* 0x0000003c2f092223 */ /* 0x000fc8000001003f */
[----:B------:R-:W-:-:S04]  /*1240*/  @P2 FADD.FTZ R9, R42, -R9 ;  /* 0x800000092a092221 */ /* 0x000fc80000010000 */
        /* <DEDUP_REMOVED lines=10> */
.L_x_4956:
[----:B------:R-:W-:Y:S01]  /*12f0*/  ISETP.GT.AND P4, PT, R7, RZ, PT ;  /* 0x000000ff0700720c */ /* 0x000fe20003f84270 */
[-CC-:B------:R-:W-:Y:S01]  /*1300*/  @P2 FFMA.FTZ R7, R3, R60.reuse, R63.reuse ;  /* 0x0000003c03072223 */ /* 0x180fe2000001003f */
[----:B------:R-:W-:Y:S01]  /*1310*/  @P2 FFMA.FTZ R10, R52, R60, R63 ;  /* 0x0000003c340a2223 */ /* 0x000fe2000001003f */
[----:B------:R-:W-:Y:S02]  /*1320*/  MOV R32, R16 ;  /* 0x0000001000207202 */ /* 0x000fe40000000f00 */
[----:B------:R-:W-:Y:S01]  /*1330*/  @P2 FADD.FTZ R7, R40, -R7 ;  /* 0x8000000728072221 */ /* 0x000fe20000010000 */
[----:B------:R-:W-:Y:S01]  /*1340*/  @P2 FADD.FTZ R10, R41, -R10 ;  /* 0x8000000a290a2221 */ /* 0x000fe20000010000 */
[----:B------:R-:W-:Y:S02]  /*1350*/  MOV R35, R19 ;  /* 0x0000001300237202 */ /* 0x000fe40000000f00 */
[C---:B------:R-:W-:Y:S01]  /*1360*/  @P2 FFMA.FTZ R32, R5.reuse, R7, R16 ;  /* 0x0000000705202223 */ /* 0x040fe20000010010 */
[----:B------:R-:W-:Y:S01]  /*1370*/  @P2 FFMA.FTZ R7, R50, R60, R63 ;  /* 0x0000003c32072223 */ /* 0x000fe2000001003f */
[----:B------:R-:W-:Y:S01]  /*1380*/  @P2 FFMA.FTZ R35, R5, R10, R19 ;  /* 0x0000000a05232223 */ /* 0x000fe20000010013 */
[----:B------:R-:W-:-:S02]  /*1390*/  MOV R34, R18 ;  /* 0x0000001200227202 */ /* 0x000fc40000000f00 */
[----:B------:R-:W-:Y:S01]  /*13a0*/  @P2 FADD.FTZ R10, R48, -R7 ;  /* 0x80000007300a2221 */ /* 0x000fe20000010000 */
[----:B------:R-:W-:Y:S01]  /*13b0*/  @P2 FFMA.FTZ R7, R47, R60, R63 ;  /* 0x0000003c2f072223 */ /* 0x000fe2000001003f */
[----:B------:R-:W-:Y:S02]  /*13c0*/  MOV R33, R17 ;  /* 0x0000001100217202 */ /* 0x000fe40000000f00 */
[----:B------:R-:W-:Y:S01]  /*13d0*/  @P2 FFMA.FTZ R33, R5, R10, R17 ;  /* 0x0000000a05212223 */ /* 0x000fe20000010011 */
[----:B------:R-:W-:-:S04]  /*13e0*/  @P2 FADD.FTZ R7, R42, -R7 ;  /* 0x800000072a072221 */ /* 0x000fc80000010000 */
[----:B------:R-:W-:Y:S01]  /*13f0*/  @P2 FFMA.FTZ R34, R5, R7, R18 ;  /* 0x0000000705222223 */ /* 0x000fe20000010012 */
[----:B------:R-:W-:-:S05]  /*1400*/  MOV R7, UR13 ;  /* 0x0000000d00077c02 */ /* 0x000fca0008000f00 */
[-C--:B------:R-:W-:Y:S01]  /*1410*/  @P4 FMUL.FTZ R9, R33, R7.reuse ;  /* 0x0000000721094220 */ /* 0x080fe20000410000 */
[-C--:B------:R-:W-:Y:S01]  /*1420*/  @P4 FMUL.FTZ R8, R32, R7.reuse ;  /* 0x0000000720084220 */ /* 0x080fe20000410000 */
[-C--:B------:R-:W-:Y:S01]  /*1430*/  @P4 FMUL.FTZ R61, R34, R7.reuse ;  /* 0x00000007223d4220 */ /* 0x080fe20000410000 */
[----:B------:R-:W-:Y:S02]  /*1440*/  @P3 FMUL.FTZ R11, R35, R7 ;  /* 0x00000007230b3220 */ /* 0x000fe40000410000 */
[----:B------:R-:W-:Y:S02]  /*1450*/  MOV R10, R9 ;  /* 0x00000009000a7202 */ /* 0x000fe40000000f00 */
[----:B------:R-:W-:-:S07]  /*1460*/  MOV R62, R8 ;  /* 0x00000008003e7202 */ /* 0x000fce0000000f00 */
.L_x_4955:
[----:B------:R-:W-:Y:S05]  /*1470*/  BSYNC.RECONVERGENT B1 ;  /* 0x0000000000017941 */ /* 0x000fea0003800200 */
.L_x_4952:
[----:B------:R-:W-:Y:S01]  /*1480*/  ISETP.NE.U32.AND P1, PT, R64, RZ, PT ;  /* 0x000000ff4000720c */ /* 0x000fe20003f25070 */
[----:B------:R-:W-:Y:S03]  /*1490*/  BSSY.RECONVERGENT B1, `(.L_x_4957) ;  /* 0x0000071000017945 */ /* 0x000fe60003800200 */
[----:B------:R-:W-:Y:S02]  /*14a0*/  ISETP.NE.AND.EX P1, PT, R65, RZ, PT, P1 ;  /* 0x000000ff4100720c */ /* 0x000fe40003f25310 */
[----:B------:R-:W0:Y:S11]  /*14b0*/  @P3 LDC.64 R64, c[0x0][0x468] ;  /* 0x00011a00ff403b82 */ /* 0x000e360000000a00 */
[----:B------:R-:W1:Y:S01]  /*14c0*/  @P1 LDC.64 R8, c[0x0][0x478] ;  /* 0x00011e00ff081b82 */ /* 0x000e620000000a00 */
[----:B0-----:R-:W-:-:S04]  /*14d0*/  @P3 IMAD.WIDE.U32 R64, R53, 0x10, R64 ;  /* 0x0000001035403825 */ /* 0x001fc800078e0040 */
[----:B-1----:R-:W-:Y:S01]  /*14e0*/  @P1 IMAD.WIDE.U32 R68, R55, 0x10, R8 ;  /* 0x0000001037441825 */ /* 0x002fe200078e0008 */
[----:B------:R-:W-:Y:S02]  /*14f0*/  MOV R9, R10 ;  /* 0x0000000a00097202 */ /* 0x000fe40000000f00 */
[----:B------:R-:W-:Y:S02]  /*1500*/  MOV R8, R62 ;  /* 0x0000003e00087202 */ /* 0x000fe40000000f00 */
[----:B------:R-:W-:Y:S01]  /*1510*/  MOV R10, R61 ;  /* 0x0000003d000a7202 */ /* 0x000fe20000000f00 */
[----:B------:R0:W-:Y:S04]  /*1520*/  @P1 STG.E.128 desc[UR6][R68.64], R32 ;  /* 0x0000002044001986 */ /* 0x0001e8000c101d06 */
[----:B------:R0:W-:Y:S01]  /*1530*/  @P3 STG.E.128 desc[UR6][R64.64], R8 ;  /* 0x0000000840003986 */ /* 0x0001e2000c101d06 */
[----:B------:R-:W-:Y:S05]  /*1540*/  @!P0 BRA `(.L_x_4958) ;  /* 0x0000000000d08947 */ /* 0x000fea0003800000 */
[----:B------:R-:W-:Y:S05]  /*1550*/  @!P1 BRA `(.L_x_4959) ;  /* 0x0000000000689947 */ /* 0x000fea0003800000 */
[-CC-:B0-----:R-:W-:Y:S01]  /*1560*/  @P2 FFMA.FTZ R35, R51, R60.reuse, R63.reuse ;  /* 0x0000003c33232223 */ /* 0x181fe2000001003f */
[-CC-:B------:R-:W-:Y:S01]  /*1570*/  @P2 FFMA.FTZ R6, R54, R60.reuse, R63.reuse ;  /* 0x0000003c36062223 */ /* 0x180fe2000001003f */
[-CC-:B------:R-:W-:Y:S01]  /*1580*/  @P2 FFMA.FTZ R61, R49, R60.reuse, R63.reuse ;  /* 0x0000003c313d2223 */ /* 0x180fe2000001003f */
[----:B------:R-:W-:Y:S01]  /*1590*/  @P2 FFMA.FTZ R60, R66, R60, R63 ;  /* 0x0000003c423c2223 */ /* 0x000fe2000001003f */
[----:B------:R-:W-:Y:S01]  /*15a0*/  @P2 FADD.FTZ R35, R44, -R35 ;  /* 0x800000232c232221 */ /* 0x000fe20000010000 */
[----:B------:R-:W-:Y:S01]  /*15b0*/  @P2 FADD.FTZ R6, R43, -R6 ;  /* 0x800000062b062221 */ /* 0x000fe20000010000 */
[----:B------:R-:W-:Y:S01]  /*15c0*/  @P2 FADD.FTZ R61, R46, -R61 ;  /* 0x8000003d2e3d2221 */ /* 0x000fe20000010000 */
[----:B------:R-:W-:Y:S01]  /*15d0*/  MOV R32, R12 ;  /* 0x0000000c00207202 */ /* 0x000fe20000000f00 */
[----:B------:R-:W-:Y:S01]  /*15e0*/  @P2 FADD.FTZ R60, R45, -R60 ;  /* 0x8000003c2d3c2221 */ /* 0x000fe20000010000 */
[----:B------:R-:W-:Y:S01]  /*15f0*/  MOV R33, R13 ;  /* 0x0000000d00217202 */ /* 0x000fe20000000f00 */
[C---:B------:R-:W-:Y:S01]  /*1600*/  @P2 FFMA.FTZ R32, R5.reuse, R35, R12 ;  /* 0x0000002305202223 */ /* 0x040fe2000001000c */
[----:B------:R-:W-:Y:S01]  /*1610*/  MOV R34, R14 ;  /* 0x0000000e00227202 */ /* 0x000fe20000000f00 */
[C---:B------:R-:W-:Y:S01]  /*1620*/  @P2 FFMA.FTZ R33, R5.reuse, R6, R13 ;  /* 0x0000000605212223 */ /* 0x040fe2000001000d */
[C---:B------:R-:W-:Y:S01]  /*1630*/  @P2 FFMA.FTZ R34, R5.reuse, R61, R14 ;  /* 0x0000003d05222223 */ /* 0x040fe2000001000e */
[----:B------:R-:W-:Y:S01]  /*1640*/  MOV R6, R15 ;  /* 0x0000000f00067202 */ /* 0x000fe20000000f00 */
[----:B------:R-:W-:Y:S01]  /*1650*/  @P2 FFMA.FTZ R6, R5, R60, R15 ;  /* 0x0000003c05062223 */ /* 0x000fe2000001000f */
[-C--:B------:R-:W-:Y:S01]  /*1660*/  FMUL.FTZ R35, R32, R7.reuse ;  /* 0x0000000720237220 */ /* 0x080fe20000410000 */
[-C--:B------:R-:W-:Y:S01]  /*1670*/  FMUL.FTZ R5, R34, R7.reuse ;  /* 0x0000000722057220 */ /* 0x080fe20000410000 */
[----:B------:R-:W-:-:S03]  /*1680*/  FMUL.FTZ R60, R33, R7 ;  /* 0x00000007213c7220 */ /* 0x000fc60000410000 */
[----:B------:R-:W-:Y:S02]  /*1690*/  SEL R8, R35, R8, P4 ;  /* 0x0000000823087207 */ /* 0x000fe40002000000 */
[----:B------:R-:W-:Y:S02]  /*16a0*/  SEL R10, R5, R10, P4 ;  /* 0x0000000a050a7207 */ /* 0x000fe40002000000 */
[----:B------:R-:W-:Y:S02]  /*16b0*/  SEL R9, R60, R9, P4 ;  /* 0x000000093c097207 */ /* 0x000fe40002000000 */
[----:B------:R-:W-:Y:S01]  /*16c0*/  MOV R35, R6 ;  /* 0x0000000600237202 */ /* 0x000fe20000000f00 */
[----:B------:R-:W-:Y:S06]  /*16d0*/  @!P3 BRA `(.L_x_4960) ;  /* 0x000000040030b947 */ /* 0x000fec0003800000 */
[----:B------:R-:W-:Y:S01]  /*16e0*/  FMUL.FTZ R11, R6, R7 ;  /* 0x00000007060b7220 */ /* 0x000fe20000410000 */
[----:B------:R-:W-:Y:S06]  /*16f0*/  BRA `(.L_x_4960) ;  /* 0x0000000400287947 */ /* 0x000fec0003800000 */
.L_x_4959:
[--C-:B------:R-:W-:Y:S01]  /*1700*/  @P2 FFMA.FTZ R61, R51, R60, R63.reuse ;  /* 0x0000003c333d2223 */ /* 0x100fe2000001003f */
[----:B------:R-:W-:Y:S01]  /*1710*/  MOV R6, R12 ;  /* 0x0000000c00067202 */ /* 0x000fe20000000f00 */
[-C--:B------:R-:W-:Y:S02]  /*1720*/  @P2 FFMA.FTZ R62, R54, R60.reuse, R63 ;  /* 0x0000003c363e2223 */ /* 0x080fe4000001003f */
[----:B------:R-:W-:Y:S02]  /*1730*/  @P2 FADD.FTZ R61, R44, -R61 ;  /* 0x8000003d2c3d2221 */ /* 0x000fe40000010000 */
[----:B0-----:R-:W-:Y:S01]  /*1740*/  @P2 FADD.FTZ R64, R43, -R62 ;  /* 0x8000003e2b402221 */ /* 0x001fe20000010000 */
[----:B------:R-:W-:Y:S01]  /*1750*/  MOV R62, R13 ;  /* 0x0000000d003e7202 */ /* 0x000fe20000000f00 */
[----:B------:R-:W-:Y:S01]  /*1760*/  @P2 FFMA.FTZ R6, R5, R61, R12 ;  /* 0x0000003d05062223 */ /* 0x000fe2000001000c */
[----:B------:R-:W-:Y:S01]  /*1770*/  @P2 FFMA.FTZ R61, R49, R60, R63 ;  /* 0x0000003c313d2223 */ /* 0x000fe2000001003f */
[----:B------:R-:W-:Y:S01]  /*1780*/  @P2 FFMA.FTZ R62, R5, R64, R13 ;  /* 0x00000040053e2223 */ /* 0x000fe2000001000d */
[----:B------:R-:W-:-:S02]  /*1790*/  MOV R64, R14 ;  /* 0x0000000e00407202 */ /* 0x000fc40000000f00 */
[----:B------:R-:W-:-:S04]  /*17a0*/  @P2 FADD.FTZ R61, R46, -R61 ;  /* 0x8000003d2e3d2221 */ /* 0x000fc80000010000 */
[----:B------:R-:W-:Y:S01]  /*17b0*/  @P2 FFMA.FTZ R64, R5, R61, R14 ;  /* 0x0000003d05402223 */ /* 0x000fe2000001000e */
[-C--:B------:R-:W-:Y:S01]  /*17c0*/  FMUL.FTZ R61, R6, R7.reuse ;  /* 0x00000007063d7220 */ /* 0x080fe20000410000 */
[-C--:B------:R-:W-:Y:S02]  /*17d0*/  FMUL.FTZ R6, R62, R7.reuse ;  /* 0x000000073e067220 */ /* 0x080fe40000410000 */
[----:B------:R-:W-:Y:S02]  /*17e0*/  FMUL.FTZ R65, R64, R7 ;  /* 0x0000000740417220 */ /* 0x000fe40000410000 */
[----:B------:R-:W-:Y:S02]  /*17f0*/  SEL R8, R61, R8, P4 ;  /* 0x000000083d087207 */ /* 0x000fe40002000000 */
[----:B------:R-:W-:Y:S02]  /*1800*/  SEL R9, R6, R9, P4 ;  /* 0x0000000906097207 */ /* 0x000fe40002000000 */
        /* <DEDUP_REMOVED lines=8> */
.L_x_4958:
[----:B------:R-:W-:Y:S05]  /*1890*/  @!P1 BRA `(.L_x_4961) ;  /* 0x00000000006c9947 */ /* 0x000fea0003800000 */
[----:B------:R-:W-:Y:S01]  /*18a0*/  ISETP.GT.AND P0, PT, R6, RZ, PT ;  /* 0x000000ff0600720c */ /* 0x000fe20003f04270 */
        /* <DEDUP_REMOVED lines=9> */
[C---:B------:R-:W-:Y:S01]  /*1940*/  FMUL.FTZ R32, R5.reuse, R32 ;  /* 0x0000002005207220 */ /* 0x040fe20000410000 */
[C---:B------:R-:W-:Y:S01]  /*1950*/  FMUL.FTZ R33, R5.reuse, R6 ;  /* 0x0000000605217220 */ /* 0x040fe20000410000 */
[----:B------:R-:W-:-:S02]  /*1960*/  FMUL.FTZ R60, R5, R60 ;  /* 0x0000003c053c7220 */ /* 0x000fc40000410000 */
[----:B------:R-:W-:Y:S02]  /*1970*/  FSEL R34, R34, RZ, P0 ;  /* 0x000000ff22227208 */ /* 0x000fe40000000000 */
[----:B------:R-:W-:Y:S02]  /*1980*/  FSEL R32, R32, RZ, P0 ;  /* 0x000000ff20207208 */ /* 0x000fe40000000000 */
[----:B------:R-:W-:Y:S01]  /*1990*/  FSEL R33, R33, RZ, P0 ;  /* 0x000000ff21217208 */ /* 0x000fe20000000000 */
[-C--:B------:R-:W-:Y:S01]  /*19a0*/  FMUL.FTZ R35, R34, R7.reuse ;  /* 0x0000000722237220 */ /* 0x080fe20000410000 */
[----:B------:R-:W-:Y:S01]  /*19b0*/  FSEL R60, R60, RZ, P0 ;  /* 0x000000ff3c3c7208 */ /* 0x000fe20000000000 */
[-C--:B------:R-:W-:Y:S02]  /*19c0*/  FMUL.FTZ R5, R32, R7.reuse ;  /* 0x0000000720057220 */ /* 0x080fe40000410000 */
[----:B------:R-:W-:Y:S01]  /*19d0*/  FMUL.FTZ R6, R33, R7 ;  /* 0x0000000721067220 */ /* 0x000fe20000410000 */
[----:B------:R-:W-:-:S02]  /*19e0*/  SEL R10, R35, R10, P4 ;  /* 0x0000000a230a7207 */ /* 0x000fc40002000000 */
[----:B------:R-:W-:Y:S02]  /*19f0*/  SEL R8, R5, R8, P4 ;  /* 0x0000000805087207 */ /* 0x000fe40002000000 */
[----:B------:R-:W-:Y:S02]  /*1a00*/  SEL R9, R6, R9, P4 ;  /* 0x0000000906097207 */ /* 0x000fe40002000000 */
[----:B------:R-:W-:Y:S01]  /*1a10*/  MOV R35, R60 ;  /* 0x0000003c00237202 */ /* 0x000fe20000000f00 */
[----:B------:R-:W-:Y:S06]  /*1a20*/  @!P3 BRA `(.L_x_4960) ;  /* 0x00000000005cb947 */ /* 0x000fec0003800000 */
[----:B------:R-:W-:Y:S01]  /*1a30*/  FMUL.FTZ R11, R60, R7 ;  /* 0x000000073c0b7220 */ /* 0x000fe20000410000 */
[----:B------:R-:W-:Y:S06]  /*1a40*/  BRA `(.L_x_4960) ;  /* 0x0000000000547947 */ /* 0x000fec0003800000 */
.L_x_4961:
[-CC-:B------:R-:W-:Y:S01]  /*1a50*/  FFMA.FTZ R61, R51, R60.reuse, R63.reuse ;  /* 0x0000003c333d7223 */ /* 0x180fe2000001003f */
[----:B------:R-:W-:Y:S01]  /*1a60*/  ISETP.GT.AND P0, PT, R6, RZ, PT ;  /* 0x000000ff0600720c */ /* 0x000fe20003f04270 */
[-CC-:B------:R-:W-:Y:S01]  /*1a70*/  FFMA.FTZ R62, R54, R60.reuse, R63.reuse ;  /* 0x0000003c363e7223 */ /* 0x180fe2000001003f */
[-C--:B0-----:R-:W-:Y:S01]  /*1a80*/  FFMA.FTZ R64, R66, R60.reuse, R63 ;  /* 0x0000003c42407223 */ /* 0x081fe2000001003f */
[----:B------:R-:W-:Y:S01]  /*1a90*/  FADD.FTZ R6, R44, -R61 ;  /* 0x8000003d2c067221 */ /* 0x000fe20000010000 */
[----:B------:R-:W-:Y:S01]  /*1aa0*/  FFMA.FTZ R61, R49, R60, R63 ;  /* 0x0000003c313d7223 */ /* 0x000fe2000001003f */
[----:B------:R-:W-:Y:S01]  /*1ab0*/  FADD.FTZ R62, R43, -R62 ;  /* 0x8000003e2b3e7221 */ /* 0x000fe20000010000 */
[----:B------:R-:W-:Y:S01]  /*1ac0*/  FADD.FTZ R64, R45, -R64 ;  /* 0x800000402d407221 */ /* 0x000fe20000010000 */
[C---:B------:R-:W-:Y:S01]  /*1ad0*/  FMUL.FTZ R6, R5.reuse, R6 ;  /* 0x0000000605067220 */ /* 0x040fe20000410000 */
[----:B------:R-:W-:Y:S01]  /*1ae0*/  FADD.FTZ R60, R46, -R61 ;  /* 0x8000003d2e3c7221 */ /* 0x000fe20000010000 */
[C---:B------:R-:W-:Y:S01]  /*1af0*/  FMUL.FTZ R62, R5.reuse, R62 ;  /* 0x0000003e053e7220 */ /* 0x040fe20000410000 */
[----:B------:R-:W-:-:S02]  /*1b00*/  FMUL.FTZ R64, R5, R64 ;  /* 0x0000004005407220 */ /* 0x000fc40000410000 */
[----:B------:R-:W-:Y:S01]  /*1b10*/  FMUL.FTZ R60, R5, R60 ;  /* 0x0000003c053c7220 */ /* 0x000fe20000410000 */
[----:B------:R-:W-:Y:S02]  /*1b20*/  FSEL R6, R6, RZ, P0 ;  /* 0x000000ff06067208 */ /* 0x000fe40000000000 */
[----:B------:R-:W-:Y:S02]  /*1b30*/  FSEL R62, R62, RZ, P0 ;  /* 0x000000ff3e3e7208 */ /* 0x000fe40000000000 */
[----:B------:R-:W-:Y:S01]  /*1b40*/  FSEL R60, R60, RZ, P0 ;  /* 0x000000ff3c3c7208 */ /* 0x000fe20000000000 */
[-C--:B------:R-:W-:Y:S01]  /*1b50*/  @P4 FMUL.FTZ R8, R6, R7.reuse ;  /* 0x0000000706084220 */ /* 0x080fe20000410000 */
[----:B------:R-:W-:Y:S01]  /*1b60*/  FSEL R64, R64, RZ, P0 ;  /* 0x000000ff40407208 */ /* 0x000fe20000000000 */
[-C--:B------:R-:W-:Y:S02]  /*1b70*/  @P4 FMUL.FTZ R9, R62, R7.reuse ;  /* 0x000000073e094220 */ /* 0x080fe40000410000 */
[----:B------:R-:W-:-:S02]  /*1b80*/  @P4 FMUL.FTZ R10, R60, R7 ;  /* 0x000000073c0a4220 */ /* 0x000fc40000410000 */
[----:B------:R-:W-:-:S07]  /*1b90*/  @P3 FMUL.FTZ R11, R64, R7 ;  /* 0x00000007400b3220 */ /* 0x000fce0000410000 */
.L_x_4960:
[----:B------:R-:W-:Y:S05]  /*1ba0*/  BSYNC.RECONVERGENT B1 ;  /* 0x0000000000017941 */ /* 0x000fea0003800200 */
.L_x_4957:
[----:B------:R-:W0:Y:S01]  /*1bb0*/  @P1 LDC.64 R62, c[0x0][0x478] ;  /* 0x00011e00ff3e1b82 */ /* 0x000e220000000a00 */
[----:B------:R-:W-:Y:S02]  /*1bc0*/  @P1 IADD3 R55, PT, PT, R55, 0x20, RZ ;  /* 0x0000002037371810 */ /* 0x000fe40007ffe0ff */
[----:B------:R-:W-:-:S05]  /*1bd0*/  @P3 IADD3 R53, PT, PT, R53, 0x20, RZ ;  /* 0x0000002035353810 */ /* 0x000fca0007ffe0ff */
[----:B------:R-:W1:Y:S08]  /*1be0*/  @P3 LDC.64 R60, c[0x0][0x468] ;  /* 0x00011a00ff3c3b82 */ /* 0x000e700000000a00 */
[----:B------:R-:W2:Y:S01]  /*1bf0*/  LDC.64 R6, c[0x0][0x380] ;  /* 0x0000e000ff067b82 */ /* 0x000ea20000000a00 */
[----:B0-----:R-:W-:-:S05]  /*1c00*/  @P1 IMAD.WIDE.U32 R62, R55, 0x10, R62 ;  /* 0x00000010373e1825 */ /* 0x001fca00078e003e */
[----:B------:R3:W-:Y:S01]  /*1c10*/  @P1 STG.E.128 desc[UR6][R62.64], R32 ;  /* 0x000000203e001986 */ /* 0x0007e2000c101d06 */
[----:B-1----:R-:W-:-:S05]  /*1c20*/  @P3 IMAD.WIDE.U32 R60, R53, 0x10, R60 ;  /* 0x00000010353c3825 */ /* 0x002fca00078e003c */
[----:B------:R3:W-:Y:S01]  /*1c30*/  @P3 STG.E.128 desc[UR6][R60.64], R8 ;  /* 0x000000083c003986 */ /* 0x0007e2000c101d06 */
[----:B--2---:R-:W-:-:S04]  /*1c40*/  LEA R0, R6, R0, 0x2 ;  /* 0x0000000006007211 */ /* 0x004fc800078e10ff */
[----:B------:R-:W-:-:S13]  /*1c50*/  ISETP.GE.AND P0, PT, R0, R7, PT ;  /* 0x000000070000720c */ /* 0x000fda0003f06270 */
[----:B---3--:R-:W-:Y:S05]  /*1c60*/  @!P0 BRA `(.L_x_4962) ;  /* 0xffffffe400648947 */ /* 0x008fea000383ffff */
.L_x_4947:
[----:B------:R-:W-:Y:S05]  /*1c70*/  BSYNC B0 ;  /* 0x0000000000007941 */ /* 0x000fea0003800000 */
.L_x_4946:
[----:B------:R-:W0:Y:S01]  /*1c80*/  S2R R15, SR_TID.X ;  /* 0x00000000000f7919 */ /* 0x000e220000002100 */
[----:B------:R-:W-:Y:S01]  /*1c90*/  MOV R0, 0x400 ;  /* 0x0000040000007802 */ /* 0x000fe20000000f00 */
[----:B------:R-:W-:Y:S05]  /*1ca0*/  WARPSYNC.ALL ;  /* 0x0000000000007948 */ /* 0x000fea0003800000 */
[----:B------:R-:W1:Y:S01]  /*1cb0*/  S2R R3, SR_CgaCtaId ;  /* 0x0000000000037919 */ /* 0x000e620000008800 */
[----:B------:R-:W2:Y:S01]  /*1cc0*/  LDC R9, c[0x0][0x388] ;  /* 0x0000e200ff097b82 */ /* 0x000ea20000000800 */
[----:B------:R-:W3:Y:S01]  /*1cd0*/  LDCU.128 UR16, c[0x0][0x440] ;  /* 0x00008800ff1077ac */ /* 0x000ee20008000c00 */
[----:B0-----:R-:W-:-:S02]  /*1ce0*/  SHF.R.U32.HI R5, RZ, 0x5, R15 ;  /* 0x00000005ff057819 */ /* 0x001fc4000001160f */
[----:B-1----:R-:W-:Y:S02]  /*1cf0*/  LEA R0, R3, R0, 0x18 ;  /* 0x0000000003007211 */ /* 0x002fe400078ec0ff */
[----:B------:R-:W-:-:S04]  /*1d00*/  LEA R3, R5, R4, 0x6 ;  /* 0x0000000405037211 */ /* 0x000fc800078e30ff */
        /* <DEDUP_REMOVED lines=55> */
.L_x_4951:
[----:B------:R-:W-:Y:S01]  /*2080*/  HFMA2 R64, -RZ, RZ, 0, 5.9604644775390625e-08 ;  /* 0x00000001ff407431 */ /* 0x000fe200000001ff */
[----:B------:R-:W-:Y:S01]  /*2090*/  BSSY B1, `(.L_x_4963) ;  /* 0x0000006000017945 */ /* 0x000fe20003800000 */
[----:B------:R-:W-:Y:S02]  /*20a0*/  MOV R63, 0x1f ;  /* 0x0000001f003f7802 */ /* 0x000fe40000000f00 */
[----:B------:R-:W-:-:S07]  /*20b0*/  MOV R62, 0xffffffff ;  /* 0xffffffff003e7802 */ /* 0x000fce0000000f00 */
[----:B------:R-:W-:Y:S05]  /*20c0*/  WARPSYNC.COLLECTIVE R62, `(.L_x_4964) ;  /* 0x000000003e087348 */ /* 0x000fea0003c00000 */
[----:B------:R0:W1:Y:S02]  /*20d0*/  SHFL.BFLY P1, R65, R55, R64, R63 ;  /* 0x0c00004037417389 */ /* 0x000064000002003f */
[----:B01----:R-:W-:Y:S05]  /*20e0*/  ENDCOLLECTIVE ;  /* 0x000000000000791b */ /* 0x003fea0003800000 */
.L_x_4964:
[----:B------:R-:W-:Y:S05]  /*20f0*/  BSYNC B1 ;  /* 0x0000000000017941 */ /* 0x000fea0003800000 */
.L_x_4963:
        /* <DEDUP_REMOVED lines=8> */
.L_x_4965:
[----:B------:R-:W-:Y:S01]  /*2180*/  MOV R55, R67 ;  /* 0x0000004300377202 */ /* 0x000fe20000000f00 */
[----:B------:R-:W-:Y:S01]  /*2190*/  HFMA2 R64, -RZ, RZ, 0, 1.1920928955078125e-07 ;  /* 0x00000002ff407431 */ /* 0x000fe200000001ff */
[----:B------:R-:W-:-:S07]  /*21a0*/  MOV R68, R65 ;  /* 0x0000004100447202 */ /* 0x000fce0000000f00 */
[----:B------:R-:W-:Y:S05]  /*21b0*/  WARPSYNC.COLLECTIVE R62, `(.L_x_4966) ;  /* 0x000000003e087348 */ /* 0x000fea0003c00000 */
[----:B------:R0:W1:Y:S02]  /*21c0*/  SHFL.BFLY P1, R65, R55, R64, R63 ;  /* 0x0c00004037417389 */ /* 0x000064000002003f */
[----:B01----:R-:W-:Y:S05]  /*21d0*/  ENDCOLLECTIVE ;  /* 0x000000000000791b */ /* 0x003fea0003800000 */
.L_x_4966:
[----:B------:R-:W-:-:S05]  /*21e0*/  FADD.FTZ R68, R68, R53 ;  /* 0x0000003544447221 */ /* 0x000fca0000010000 */
[----:B------:R-:W-:Y:S01]  /*21f0*/  MOV R55, R68 ;  /* 0x0000004400377202 */ /* 0x000fe20000000f00 */
[----:B------:R-:W-:-:S07]  /*2200*/  FADD.FTZ R69, R67, R65 ;  /* 0x0000004143457221 */ /* 0x000fce0000010000 */
[----:B------:R-:W-:Y:S05]  /*2210*/  WARPSYNC.COLLECTIVE R62, `(.L_x_4967) ;  /* 0x000000003e087348 */ /* 0x000fea0003c00000 */
[----:B------:R0:W1:Y:S02]  /*2220*/  SHFL.BFLY P1, R65, R55, R64, R63 ;  /* 0x0c00004037417389 */ /* 0x000064000002003f */
[----:B01----:R-:W-:Y:S05]  /*2230*/  ENDCOLLECTIVE ;  /* 0x000000000000791b */ /* 0x003fea0003800000 */
.L_x_4967:
[----:B------:R-:W-:Y:S01]  /*2240*/  MOV R55, R69 ;  /* 0x0000004500377202 */ /* 0x000fe20000000f00 */
[----:B------:R-:W-:Y:S01]  /*2250*/  HFMA2 R64, -RZ, RZ, 0, 2.384185791015625e-07 ;  /* 0x00000004ff407431 */ /* 0x000fe200000001ff */
[----:B------:R-:W-:-:S07]  /*2260*/  MOV R53, R65 ;  /* 0x0000004100357202 */ /* 0x000fce0000000f00 */
[----:B------:R-:W-:Y:S05]  /*2270*/  WARPSYNC.COLLECTIVE R62, `(.L_x_4968) ;  /* 0x000000003e087348 */ /* 0x000fea0003c00000 */
[----:B------:R0:W1:Y:S02]  /*2280*/  SHFL.BFLY P1, R65, R55, R64, R63 ;  /* 0x0c00004037417389 */ /* 0x000064000002003f */
[----:B01----:R-:W-:Y:S05]  /*2290*/  ENDCOLLECTIVE ;  /* 0x000000000000791b */ /* 0x003fea0003800000 */
.L_x_4968:
[----:B------:R-:W-:-:S05]  /*22a0*/  FADD.FTZ R68, R68, R53 ;  /* 0x0000003544447221 */ /* 0x000fca0000010000 */
[----:B------:R-:W-:Y:S01]  /*22b0*/  MOV R55, R68 ;  /* 0x0000004400377202 */ /* 0x000fe20000000f00 */
[----:B------:R-:W-:-:S07]  /*22c0*/  FADD.FTZ R69, R69, R65 ;  /* 0x0000004145457221 */ /* 0x000fce0000010000 */
[----:B------:R-:W-:Y:S05]  /*22d0*/  WARPSYNC.COLLECTIVE R62, `(.L_x_4969) ;  /* 0x000000003e087348 */ /* 0x000fea0003c00000 */
[----:B------:R0:W1:Y:S02]  /*22e0*/  SHFL.BFLY P1, R65, R55, R64, R63 ;  /* 0x0c00004037417389 */ /* 0x000064000002003f */
[----:B01----:R-:W-:Y:S05]  /*22f0*/  ENDCOLLECTIVE ;  /* 0x000000000000791b */ /* 0x003fea0003800000 */
.L_x_4969:
[----:B------:R-:W-:Y:S01]  /*2300*/  MOV R55, R69 ;  /* 0x0000004500377202 */ /* 0x000fe20000000f00 */
[----:B------:R-:W-:Y:S01]  /*2310*/  HFMA2 R64, -RZ, RZ, 0, 4.76837158203125e-07 ;  /* 0x00000008ff407431 */ /* 0x000fe200000001ff */
[----:B------:R-:W-:-:S07]  /*2320*/  MOV R53, R65 ;  /* 0x0000004100357202 */ /* 0x000fce0000000f00 */
[----:B------:R-:W-:Y:S05]  /*2330*/  WARPSYNC.COLLECTIVE R62, `(.L_x_4970) ;  /* 0x000000003e087348 */ /* 0x000fea0003c00000 */
[----:B------:R0:W1:Y:S02]  /*2340*/  SHFL.BFLY P1, R65, R55, R64, R63 ;  /* 0x0c00004037417389 */ /* 0x000064000002003f */
[----:B01----:R-:W-:Y:S05]  /*2350*/  ENDCOLLECTIVE ;  /* 0x000000000000791b */ /* 0x003fea0003800000 */
.L_x_4970:
[----:B------:R-:W-:-:S05]  /*2360*/  FADD.FTZ R53, R68, R53 ;  /* 0x0000003544357221 */ /* 0x000fca0000010000 */
[----:B------:R-:W-:Y:S01]  /*2370*/  MOV R55, R53 ;  /* 0x0000003500377202 */ /* 0x000fe20000000f00 */
[----:B------:R-:W-:-:S07]  /*2380*/  FADD.FTZ R67, R69, R65 ;  /* 0x0000004145437221 */ /* 0x000fce0000010000 */
[----:B------:R-:W-:Y:S05]  /*2390*/  WARPSYNC.COLLECTIVE R62, `(.L_x_4971) ;  /* 0x000000003e087348 */ /* 0x000fea0003c00000 */
[----:B------:R0:W1:Y:S02]  /*23a0*/  SHFL.BFLY P1, R65, R55, R64, R63 ;  /* 0x0c00004037417389 */ /* 0x000064000002003f */
[----:B01----:R-:W-:Y:S05]  /*23b0*/  ENDCOLLECTIVE ;  /* 0x000000000000791b */ /* 0x003fea0003800000 */
.L_x_4971:
[----:B------:R-:W-:Y:S01]  /*23c0*/  MOV R55, R67 ;  /* 0x0000004300377202 */ /* 0x000fe20000000f00 */
[----:B------:R-:W-:Y:S01]  /*23d0*/  HFMA2 R64, -RZ, RZ, 0, 9.5367431640625e-07 ;  /* 0x00000010ff407431 */ /* 0x000fe200000001ff */
[----:B------:R-:W-:-:S07]  /*23e0*/  MOV R68, R65 ;  /* 0x0000004100447202 */ /* 0x000fce0000000f00 */
[----:B------:R-:W-:Y:S05]  /*23f0*/  WARPSYNC.COLLECTIVE R62, `(.L_x_4972) ;  /* 0x000000003e087348 */ /* 0x000fea0003c00000 */
[----:B------:R0:W1:Y:S02]  /*2400*/  SHFL.BFLY P1, R65, R55, R64, R63 ;  /* 0x0c00004037417389 */ /* 0x000064000002003f */
[----:B01----:R-:W-:Y:S05]  /*2410*/  ENDCOLLECTIVE ;  /* 0x000000000000791b */ /* 0x003fea0003800000 */
.L_x_4972:
[----:B------:R-:W-:-:S05]  /*2420*/  FADD.FTZ R53, R53, R68 ;  /* 0x0000004435357221 */ /* 0x000fca0000010000 */
[----:B------:R-:W-:Y:S02]  /*2430*/  MOV R55, R53 ;  /* 0x0000003500377202 */ /* 0x000fe40000000f00 */
[----:B------:R-:W-:-:S07]  /*2440*/  MOV R68, R65 ;  /* 0x0000004100447202 */ /* 0x000fce0000000f00 */
[----:B------:R-:W-:Y:S05]  /*2450*/  WARPSYNC.COLLECTIVE R62, `(.L_x_4973) ;  /* 0x000000003e087348 */ /* 0x000fea0003c00000 */
[----:B------:R0:W1:Y:S02]  /*2460*/  SHFL.BFLY P1, R65, R55, R64, R63 ;  /* 0x0c00004037417389 */ /* 0x000064000002003f */
[----:B01----:R-:W-:Y:S05]  /*2470*/  ENDCOLLECTIVE ;  /* 0x000000000000791b */ /* 0x003fea0003800000 */
.L_x_4973:
[----:B------:R-:W-:Y:S05]  /*2480*/  BRA `(.L_x_4974) ;  /* 0xffffffe400d47947 */ /* 0x000fea000383ffff */
.L_x_4975:
        /* <DEDUP_REMOVED lines=15> */
.L_x_6499:


//--------------------- .text._ZN10layer_norm13ln_bwd_kernelINS_13Kernel_traitsI6__halfffffjLj256ELj1ELj4ELj1ELj16ENS_18Kernel_traits_baseILj256ES2_ffffjLj128EEEEELb0ELb1ELb0ELb0EEEvNS_9BwdParamsE --------------------------
	.section	.text._ZN10layer_norm13ln_bwd_kernelINS_13Kernel_traitsI6__halfffffjLj256ELj1ELj4ELj1ELj16ENS_18Kernel_traits_baseILj256ES2_ffffjLj128EEEEELb0ELb1ELb0ELb0EEEvNS_9BwdParamsE,"ax",@progbits
	.align	128
        .global         _ZN10layer_norm13ln_bwd_kernelINS_13Kernel_traitsI6__halfffffjLj256ELj1ELj4ELj1ELj16ENS_18Kernel_traits_baseILj256ES2_ffffjLj128EEEEELb0ELb1ELb0ELb0EEEvNS_9BwdParamsE
        .type           _ZN10layer_norm13ln_bwd_kernelINS_13Kernel_traitsI6__halfffffjLj256ELj1ELj4ELj1ELj16ENS_18Kernel_traits_baseILj256ES2_ffffjLj128EEEEELb0ELb1ELb0ELb0EEEvNS_9BwdParamsE,@function
        .size           _ZN10layer_norm13ln_bwd_kernelINS_13Kernel_traitsI6__halfffffjLj256ELj1ELj4ELj1ELj16ENS_18Kernel_traits_baseILj256ES2_ffffjLj128EEEEELb0ELb1ELb0ELb0EEEvNS_9BwdParamsE,(.L_x_6500 - _ZN10layer_norm13ln_bwd_kernelINS_13Kernel_traitsI6__halfffffjLj256ELj1ELj4ELj1ELj16ENS_18Kernel_traits_baseILj256ES2_ffffjLj128EEEEELb0ELb1ELb0ELb0EEEvNS_9BwdParamsE)
        .other          _ZN10layer_norm13ln_bwd_kernelINS_13Kernel_traitsI6__halfffffjLj256ELj1ELj4ELj1ELj16ENS_18Kernel_traits_baseILj256ES2_ffffjLj128EEEEELb0ELb1ELb0ELb0EEEvNS_9BwdParamsE,@"STO_CUDA_ENTRY STV_DEFAULT"
_ZN10layer_norm13ln_bwd_kernelINS_13Kernel_traitsI6__halfffffjLj256ELj1ELj4ELj1ELj16ENS_18Kernel_traits_baseILj256ES2_ffffjLj128EEEEELb0ELb1ELb0ELb0EEEvNS_9BwdParamsE:
.text._ZN10layer_norm13ln_bwd_kernelINS_13Kernel_traitsI6__halfffffjLj256ELj1ELj4ELj1ELj16ENS_18Kernel_traits_baseILj256ES2_ffffjLj128EEEEELb0ELb1ELb0ELb0EEEvNS_9BwdParamsE:
[----:B------:R-:W0:Y:S01]  /*0000*/  LDC R1, c[0x0][0x37c] ;  /* 0x0000df00ff017b82 */ /* 0x000e220000000800 */
[----:B------:R-:W1:Y:S01]  /*0010*/  S2R R0, SR_TID.X ;  /* 0x0000000000007919 */ /* 0x000e620000002100 */
[----:B------:R-:W2:Y:S01]  /*0020*/  LDCU UR4, c[0x0][0x388] ;  /* 0x00007100ff0477ac */ /* 0x000ea20008000800 */
[----:B0-----:R-:W-:Y:S01]  /*0030*/  IADD3 R1, PT, PT, R1, -0x8, RZ ;  /* 0xfffffff801017810 */ /* 0x001fe20007ffe0ff */
[----:B------:R-:W0:Y:S01]  /*0040*/  LDCU.64 UR6, c[0x0][0x358] ;  /* 0x00006b00ff0677ac */ /* 0x000e220008000a00 */
[----:B------:R-:W3:Y:S01]  /*0050*/  LDCU UR5, c[0x0][0x384] ;  /* 0x00007080ff0577ac */ /* 0x000ee20008000800 */
[----:B------:R-:W4:Y:S01]  /*0060*/  LDCU UR14, c[0x0][0x388] ;  /* 0x00007100ff0e77ac */ /* 0x000f220008000800 */
[----:B------:R-:W0:Y:S01]  /*0070*/  LDCU.U8 UR8, c[0x0][0x410] ;  /* 0x00008200ff0877ac */ /* 0x000e220008000000 */
[----:B--2---:R-:W-:Y:S01]  /*0080*/  MOV R74, UR4 ;  /* 0x00000004004a7c02 */ /* 0x004fe20008000f00 */
[----:B------:R-:W2:Y:S03]  /*0090*/  LDCU UR9, c[0x0][0x400] ;  /* 0x00008000ff0977ac */ /* 0x000ea60008000800 */
[----:B------:R-:W-:Y:S01]  /*00a0*/  SHF.R.S32.HI R9, RZ, 0x1f, R74 ;  /* 0x0000001fff097819 */ /* 0x000fe2000001144a */
[----:B------:R-:W0:Y:S03]  /*00b0*/  LDCU.64 UR12, c[0x0][0x478] ;  /* 0x00008f00ff0c77ac */ /* 0x000e260008000a00 */
[----:B------:R-:W-:Y:S01]  /*00c0*/  LEA.HI R9, R9, R74, RZ, 0x2 ;  /* 0x0000004a09097211 */ /* 0x000fe200078f10ff */
[----:B------:R-:W0:Y:S01]  /*00d0*/  LDCU.64 UR10, c[0x0][0x438] ;  /* 0x00008700ff0a77ac */ /* 0x000e220008000a00 */
[----:B-1----:R-:W-:-:S04]  /*00e0*/  LOP3.LUT R19, R0, 0x1f, RZ, 0xc0, !PT ;  /* 0x0000001f00137812 */ /* 0x002fc800078ec0ff */
[----:B------:R-:W-:-:S04]  /*00f0*/  LOP3.LUT R66, R19, 0x1f, RZ, 0x3c, !PT ;  /* 0x0000001f13427812 */ /* 0x000fc800078e3cff */
[----:B------:R-:W-:-:S04]  /*0100*/  LEA.HI.SX32 R66, R9, R66, 0x1e ;  /* 0x0000004209427211 */ /* 0x000fc800078ff2ff */
[C---:B------:R-:W-:Y:S02]  /*0110*/  ISETP.GE.U32.AND P0, PT, R66.reuse, 0x20, PT ;  /* 0x000000204200780c */ /* 0x040fe40003f06070 */
[----:B------:R-:W-:-:S11]  /*0120*/  ISETP.GE.U32.AND P1, PT, R66, 0x40, PT ;  /* 0x000000404200780c */ /* 0x000fd60003f26070 */
[----:B------:R-:W1:Y:S08]  /*0130*/  @P0 LDC.64 R8, c[0x0][0x3d0] ;  /* 0x0000f400ff080b82 */ /* 0x000e700000000a00 */
[----:B------:R-:W3:Y:S08]  /*0140*/  @P0 LDC.64 R12, c[0x0][0x3e8] ;  /* 0x0000fa00ff0c0b82 */ /* 0x000ef00000000a00 */
[----:B------:R-:W4:Y:S08]  /*0150*/  @P1 LDC.64 R14, c[0x0][0x3d0] ;  /* 0x0000f400ff0e1b82 */ /* 0x000f300000000a00 */
[----:B------:R-:W2:Y:S01]  /*0160*/  @P1 LDC.64 R16, c[0x0][0x3e8] ;  /* 0x0000fa00ff101b82 */ /* 0x000ea20000000a00 */
[----:B-1----:R-:W-:Y:S01]  /*0170*/  @P0 IMAD.WIDE.U32 R8, R19, 0x8, R8 ;  /* 0x0000000813080825 */ /* 0x002fe200078e0008 */
[----:B------:R-:W-:-:S04]  /*0180*/  SHF.R.U32.HI R65, RZ, 0x5, R0 ;  /* 0x00000005ff417819 */ /* 0x000fc80000011600 */
[----:B0-----:R0:W5:Y:S01]  /*0190*/  @P0 LDG.E.64 R10, desc[UR6][R8.64] ;  /* 0x00000006080a0981 */ /* 0x001162000c1e1b00 */
[C---:B---3--:R-:W-:Y:S01]  /*01a0*/  @P0 IMAD.WIDE.U32 R12, R19.reuse, 0x8, R12 ;  /* 0x00000008130c0825 */ /* 0x048fe200078e000c */
[----:B------:R-:W-:Y:S01]  /*01b0*/  @P0 LOP3.LUT R19, R19, 0x20, RZ, 0xfc, !PT ;  /* 0x0000002013130812 */ /* 0x000fe200078efcff */
[----:B------:R-:W1:Y:S03]  /*01c0*/  S2UR UR4, SR_CTAID.X ;  /* 0x00000000000479c3 */ /* 0x000e660000002500 */
[----:B------:R0:W5:Y:S01]  /*01d0*/  @P0 LDG.E.64 R2, desc[UR6][R12.64] ;  /* 0x000000060c020981 */ /* 0x000162000c1e1b00 */
[----:B----4-:R-:W-:-:S05]  /*01e0*/  @P1 IMAD.WIDE.U32 R14, R19, 0x8, R14 ;  /* 0x00000008130e1825 */ /* 0x010fca00078e000e */
[----:B------:R0:W5:Y:S01]  /*01f0*/  @P1 LDG.E.64 R4, desc[UR6][R14.64] ;  /* 0x000000060e041981 */ /* 0x000162000c1e1b00 */
[----:B--2---:R-:W-:-:S05]  /*0200*/  @P1 IMAD.WIDE.U32 R16, R19, 0x8, R16 ;  /* 0x0000000813101825 */ /* 0x004fca00078e0010 */
[----:B------:R0:W5:Y:S01]  /*0210*/  @P1 LDG.E.64 R6, desc[UR6][R16.64] ;  /* 0x0000000610061981 */ /* 0x000162000c1e1b00 */
[----:B-1----:R-:W-:-:S06]  /*0220*/  USHF.L.U32 UR4, UR4, 0x2, URZ ;  /* 0x0000000204047899 */ /* 0x002fcc00080006ff */
        /* <DEDUP_REMOVED lines=15> */
[----:B0-----:R-:W-:Y:S06]  /*0320*/  @P0 BRA `(.L_x_4977) ;  /* 0x0000002400240947 */ /* 0x001fec0003800000 */
[----:B-----5:R-:W-:Y:S01]  /*0330*/  MOV R0, R10 ;  /* 0x0000000a00007202 */ /* 0x020fe20000000f00 */
[----:B------:R-:W0:Y:S01]  /*0340*/  LDCU.64 UR4, c[0x0][0x3e0] ;  /* 0x00007c00ff0477ac */ /* 0x000e220008000a00 */
[----:B------:R-:W-:Y:S02]  /*0350*/  SHF.R.U64 R8, R10, 0x10, R11 ;  /* 0x000000100a087819 */ /* 0x000fe4000000120b */
[----:B------:R-:W-:Y:S02]  /*0360*/  CS2R R44, SRZ ;  /* 0x00000000002c7805 */ /* 0x000fe4000001ff00 */
[----:B------:R-:W-:Y:S01]  /*0370*/  MOV R76, R4 ;  /* 0x00000004004c7202 */ /* 0x000fe20000000f00 */
[----:B------:R1:W-:Y:S01]  /*0380*/  STL.S16 [R1+0x2], R0 ;  /* 0x0000020001007387 */ /* 0x0003e20000100600 */
[----:B------:R-:W-:Y:S02]  /*0390*/  MOV R73, R2 ;  /* 0x0000000200497202 */ /* 0x000fe40000000f00 */
[----:B------:R-:W-:-:S02]  /*03a0*/  CS2R R46, SRZ ;  /* 0x00000000002e7805 */ /* 0x000fc4000001ff00 */
[----:B------:R-:W-:Y:S01]  /*03b0*/  MOV R70, R6 ;  /* 0x0000000600467202 */ /* 0x000fe20000000f00 */
[----:B------:R1:W-:Y:S01]  /*03c0*/  STL.S16 [R1], R8 ;  /* 0x0000000801007387 */ /* 0x0003e20000100600 */
[----:B------:R-:W-:Y:S02]  /*03d0*/  SHF.R.U64 R4, R4, 0x10, R5 ;  /* 0x0000001004047819 */ /* 0x000fe40000001205 */
[----:B------:R-:W-:Y:S02]  /*03e0*/  CS2R R40, SRZ ;  /* 0x0000000000287805 */ /* 0x000fe4000001ff00 */
[----:B------:R-:W-:Y:S02]  /*03f0*/  MOV R75, R5 ;  /* 0x00000005004b7202 */ /* 0x000fe40000000f00 */
[----:B------:R-:W-:Y:S02]  /*0400*/  CS2R R42, SRZ ;  /* 0x00000000002a7805 */ /* 0x000fe4000001ff00 */
[----:B------:R-:W-:-:S02]  /*0410*/  SHF.R.U64 R2, R2, 0x10, R3 ;  /* 0x0000001002027819 */ /* 0x000fc40000001203 */
[----:B------:R-:W-:Y:S02]  /*0420*/  CS2R R36, SRZ ;  /* 0x0000000000247805 */ /* 0x000fe4000001ff00 */
[----:B------:R-:W-:Y:S02]  /*0430*/  MOV R72, R3 ;  /* 0x0000000300487202 */ /* 0x000fe40000000f00 */
[----:B------:R-:W-:Y:S02]  /*0440*/  CS2R R38, SRZ ;  /* 0x0000000000267805 */ /* 0x000fe4000001ff00 */
[----:B------:R-:W-:Y:S02]  /*0450*/  SHF.R.U64 R6, R6, 0x10, R7 ;  /* 0x0000001006067819 */ /* 0x000fe40000001207 */
[----:B------:R-:W-:Y:S02]  /*0460*/  CS2R R32, SRZ ;  /* 0x0000000000207805 */ /* 0x000fe4000001ff00 */
[----:B------:R-:W-:-:S02]  /*0470*/  MOV R67, R7 ;  /* 0x0000000700437202 */ /* 0x000fc40000000f00 */
[----:B------:R-:W-:Y:S02]  /*0480*/  CS2R R34, SRZ ;  /* 0x0000000000227805 */ /* 0x000fe4000001ff00 */
[----:B------:R-:W-:Y:S02]  /*0490*/  MOV R77, R11 ;  /* 0x0000000b004d7202 */ /* 0x000fe40000000f00 */
[----:B------:R-:W-:Y:S02]  /*04a0*/  CS2R R28, SRZ ;  /* 0x00000000001c7805 */ /* 0x000fe4000001ff00 */
[----:B------:R-:W-:Y:S02]  /*04b0*/  SHF.R.U32.HI R9, RZ, 0x10, R11 ;  /* 0x00000010ff097819 */ /* 0x000fe4000001160b */
[----:B------:R-:W-:Y:S02]  /*04c0*/  CS2R R30, SRZ ;  /* 0x00000000001e7805 */ /* 0x000fe4000001ff00 */
[----:B------:R-:W-:-:S02]  /*04d0*/  SHF.R.U32.HI R5, RZ, 0x10, R5 ;  /* 0x00000010ff057819 */ /* 0x000fc40000011605 */
[----:B------:R-:W-:Y:S02]  /*04e0*/  CS2R R24, SRZ ;  /* 0x0000000000187805 */ /* 0x000fe4000001ff00 */
[----:B------:R-:W-:Y:S02]  /*04f0*/  SHF.R.U32.HI R3, RZ, 0x10, R3 ;  /* 0x00000010ff037819 */ /* 0x000fe40000011603 */
[----:B------:R-:W-:Y:S02]  /*0500*/  CS2R R26, SRZ ;  /* 0x00000000001a7805 */ /* 0x000fe4000001ff00 */
[----:B------:R-:W-:Y:S02]  /*0510*/  SHF.R.U32.HI R7, RZ, 0x10, R7 ;  /* 0x00000010ff077819 */ /* 0x000fe40000011607 */
[----:B0-----:R-:W-:Y:S02]  /*0520*/  ISETP.NE.U32.AND P0, PT, RZ, UR4, PT ;  /* 0x00000004ff007c0c */ /* 0x001fe4000bf05070 */
[----:B------:R-:W-:-:S02]  /*0530*/  PRMT R77, R9, 0x5410, R77 ;  /* 0x00005410094d7816 */ /* 0x000fc4000000004d */
[----:B------:R-:W-:Y:S02]  /*0540*/  PRMT R76, R4, 0x5410, R76 ;  /* 0x00005410044c7816 */ /* 0x000fe4000000004c */
[----:B------:R-:W-:Y:S02]  /*0550*/  PRMT R75, R5, 0x5410, R75 ;  /* 0x00005410054b7816 */ /* 0x000fe4000000004b */
[----:B------:R-:W-:Y:S02]  /*0560*/  PRMT R73, R2, 0x5410, R73 ;  /* 0x0000541002497816 */ /* 0x000fe40000000049 */
[----:B------:R-:W-:Y:S02]  /*0570*/  PRMT R72, R3, 0x5410, R72 ;  /* 0x0000541003487816 */ /* 0x000fe40000000048 */
[----:B------:R-:W-:Y:S02]  /*0580*/  PRMT R70, R6, 0x5410, R70 ;  /* 0x0000541006467816 */ /* 0x000fe40000000046 */
[----:B------:R-:W-:-:S02]  /*0590*/  PRMT R67, R7, 0x5410, R67 ;  /* 0x0000541007437816 */ /* 0x000fc40000000043 */
[----:B-1----:R-:W-:-:S13]  /*05a0*/  ISETP.NE.AND.EX P0, PT, RZ, UR5, PT, P0 ;  /* 0x00000005ff007c0c */ /* 0x002fda000bf05300 */
.L_x_5001:
[----:B0-----:R-:W0:Y:S08]  /*05b0*/  LDC.64 R2, c[0x0][0x3c0] ;  /* 0x0000f000ff027b82 */ /* 0x001e300000000a00 */
[----:B------:R-:W1:Y:S08]  /*05c0*/  @P0 LDC.64 R48, c[0x0][0x3e0] ;  /* 0x0000f800ff300b82 */ /* 0x000e700000000a00 */
[----:B------:R-:W2:Y:S01]  /*05d0*/  LDC.64 R50, c[0x0][0x3c8] ;  /* 0x0000f200ff327b82 */ /* 0x000ea20000000a00 */
[----:B0-----:R-:W-:-:S05]  /*05e0*/  IMAD.WIDE R2, R65, 0x4, R2 ;  /* 0x0000000441027825 */ /* 0x001fca00078e0202 */
[----:B------:R0:W3:Y:S01]  /*05f0*/  LDG.E R10, desc[UR6][R2.64] ;  /* 0x00000006020a7981 */ /* 0x0000e2000c1e1900 */
[----:B-1----:R-:W-:-:S04]  /*0600*/  @P0 IMAD.WIDE R48, R65, 0x4, R48 ;  /* 0x0000000441300825 */ /* 0x002fc800078e0230 */
[----:B0-----:R-:W-:Y:S02]  /*0610*/  HFMA2 R3, -RZ, RZ, 1.875, 0 ;  /* 0x3f800000ff037431 */ /* 0x001fe400000001ff */
[----:B--2---:R-:W-:-:S04]  /*0620*/  IMAD.WIDE R50, R65, 0x4, R50 ;  /* 0x0000000441327825 */ /* 0x004fc800078e0232 */
[----:B------:R0:W5:Y:S04]  /*0630*/  @P0 LDG.E R3, desc[UR6][R48.64] ;  /* 0x0000000630030981 */ /* 0x000168000c1e1900 */
[----:B------:R0:W5:Y:S01]  /*0640*/  LDG.E R2, desc[UR6][R50.64] ;  /* 0x0000000632027981 */ /* 0x000162000c1e1900 */
[----:B------:R-:W-:Y:S01]  /*0650*/  MOV R74, UR14 ;  /* 0x0000000e004a7c02 */ /* 0x000fe20008000f00 */
[----:B------:R-:W-:Y:S01]  /*0660*/  BSSY.RECONVERGENT B1, `(.L_x_4978) ;  /* 0x00000c4000017945 */ /* 0x000fe20003800200 */
[----:B------:R-:W-:Y:S01]  /*0670*/  ISETP.NE.U32.AND P1, PT, RZ, UR10, PT ;  /* 0x0000000aff007c0c */ /* 0x000fe2000bf25070 */
[----:B------:R-:W1:Y:S01]  /*0680*/  S2R R52, SR_TID.X ;  /* 0x0000000000347919 */ /* 0x000e620000002100 */
[----:B------:R-:W-:Y:S01]  /*0690*/  ISETP.NE.AND P3, PT, RZ, UR8, PT ;  /* 0x00000008ff007c0c */ /* 0x000fe2000bf65270 */
[----:B------:R-:W-:Y:S01]  /*06a0*/  IMAD R0, R65, R74, RZ ;  /* 0x0000004a41007224 */ /* 0x000fe200078e02ff */
[----:B------:R-:W-:-:S04]  /*06b0*/  ISETP.NE.AND.EX P1, PT, RZ, UR11, PT, P1 ;  /* 0x0000000bff007c0c */ /* 0x000fc8000bf25310 */
[----:B------:R-:W-:-:S04]  /*06c0*/  SHF.R.S32.HI R53, RZ, 0x1f, R0 ;  /* 0x0000001fff357819 */ /* 0x000fc80000011400 */
[----:B------:R-:W-:Y:S02]  /*06d0*/  LEA.HI R0, R53, R0, RZ, 0x2 ;  /* 0x0000000035007211 */ /* 0x000fe400078f10ff */
[----:B-1----:R-:W-:-:S04]  /*06e0*/  LOP3.LUT R53, R52, 0x1f, RZ, 0xc0, !PT ;  /* 0x0000001f34357812 */ /* 0x002fc800078ec0ff */
[----:B------:R-:W-:Y:S02]  /*06f0*/  LEA.HI.SX32 R0, R0, R53, 0x1e ;  /* 0x0000003500007211 */ /* 0x000fe400078ff2ff */
[----:B---3--:R-:W-:Y:S01]  /*0700*/  FSEL R10, R10, RZ, !P3 ;  /* 0x000000ff0a0a7208 */ /* 0x008fe20005800000 */
[----:B0-----:R-:W-:Y:S06]  /*0710*/  @P1 BRA `(.L_x_4979) ;  /* 0x0000000400601947 */ /* 0x001fec0003800000 */
[C---:B------:R-:W-:Y:S01]  /*0720*/  ISETP.GE.U32.AND P4, PT, R66.reuse, 0x20, PT ;  /* 0x000000204200780c */ /* 0x040fe20003f86070 */
[----:B------:R-:W-:Y:S01]  /*0730*/  BSSY.RECONVERGENT B2, `(.L_x_4980) ;  /* 0x000002e000027945 */ /* 0x000fe20003800200 */
[----:B------:R-:W-:Y:S02]  /*0740*/  ISETP.GE.U32.AND P2, PT, R66, 0x40, PT ;  /* 0x000000404200780c */ /* 0x000fe40003f46070 */
[----:B------:R-:W-:Y:S02]  /*0750*/  CS2R R68, SRZ ;  /* 0x0000000000447805 */ /* 0x000fe4000001ff00 */
[----:B------:R-:W-:-:S07]  /*0760*/  MOV R48, R0 ;  /* 0x0000000000307202 */ /* 0x000fce0000000f00 */
[----:B------:R-:W-:Y:S05]  /*0770*/  @!P4 BRA `(.L_x_4981) ;  /* 0x0000000000a4c947 */ /* 0x000fea0003800000 */
[----:B------:R-:W0:Y:S01]  /*0780*/  LDC.64 R52, c[0x0][0x3a8] ;  /* 0x0000ea00ff347b82 */ /* 0x000e220000000a00 */
[----:B------:R-:W2:Y:S04]  /*0790*/  LDL.S16 R9, [R1+0x2] ;  /* 0x0000020001097983 */ /* 0x000ea80000100600 */
[----:B------:R-:W3:Y:S03]  /*07a0*/  LDL.S16 R71, [R1] ;  /* 0x0000000001477983 */ /* 0x000ee60000100600 */
[----:B------:R-:W1:Y:S01]  /*07b0*/  LDC.64 R48, c[0x0][0x428] ;  /* 0x00010a00ff307b82 */ /* 0x000e620000000a00 */
[----:B0-----:R-:W-:-:S06]  /*07c0*/  IMAD.WIDE.U32 R52, R0, 0x10, R52 ;  /* 0x0000001000347825 */ /* 0x001fcc00078e0034 */
[----:B------:R-:W4:Y:S01]  /*07d0*/  LDG.E.128 R52, desc[UR6][R52.64] ;  /* 0x0000000634347981 */ /* 0x000f22000c1e1d00 */
[----:B-1----:R-:W-:-:S06]  /*07e0*/  IMAD.WIDE.U32 R48, R0, 0x10, R48 ;  /* 0x0000001000307825 */ /* 0x002fcc00078e0030 */
[----:B------:R-:W4:Y:S01]  /*07f0*/  LDG.E.128 R48, desc[UR6][R48.64] ;  /* 0x0000000630307981 */ /* 0x000f22000c1e1d00 */
[----:B--2---:R-:W-:Y:S02]  /*0800*/  HADD2.F32 R63, -RZ, R9.H0_H0 ;  /* 0x20000009ff3f7230 */ /* 0x004fe40000004100 */
[----:B------:R-:W-:Y:S02]  /*0810*/  HADD2.F32 R9, -RZ, R77.H0_H0 ;  /* 0x2000004dff097230 */ /* 0x000fe40000004100 */
[----:B---3--:R-:W-:Y:S02]  /*0820*/  HADD2.F32 R60, -RZ, R71.H0_H0 ;  /* 0x20000047ff3c7230 */ /* 0x008fe40000004100 */
[C---:B----4-:R-:W-:Y:S01]  /*0830*/  FADD.FTZ R7, -R10.reuse, R52 ;  /* 0x000000340a077221 */ /* 0x050fe20000010100 */
[C---:B------:R-:W-:Y:S01]  /*0840*/  FADD.FTZ R53, -R10.reuse, R53 ;  /* 0x000000350a357221 */ /* 0x040fe20000010100 */
[C---:B------:R-:W-:Y:S01]  /*0850*/  FADD.FTZ R54, -R10.reuse, R54 ;  /* 0x000000360a367221 */ /* 0x040fe20000010100 */
[----:B------:R-:W-:Y:S01]  /*0860*/  FADD.FTZ R55, -R10, R55 ;  /* 0x000000370a377221 */ /* 0x000fe20000010100 */
[C---:B-----5:R-:W-:Y:S01]  /*0870*/  FMUL.FTZ R64, R2.reuse, R7 ;  /* 0x0000000702407220 */ /* 0x060fe20000410000 */
[----:B------:R-:W-:Y:S01]  /*0880*/  FMUL.FTZ R62, R2, R53 ;  /* 0x00000035023e7220 */ /* 0x000fe20000410000 */
[----:B------:R-:W-:-:S02]  /*0890*/  HADD2.F32 R7, -RZ, R77.H1_H1 ;  /* 0x3000004dff077230 */ /* 0x000fc40000004100 */
[----:B------:R-:W-:Y:S01]  /*08a0*/  FMUL.FTZ R11, R2, R54 ;  /* 0x00000036020b7220 */ /* 0x000fe20000410000 */
[----:B------:R-:W-:Y:S01]  /*08b0*/  FMUL.FTZ R63, R48, R63 ;  /* 0x0000003f303f7220 */ /* 0x000fe20000410000 */
[----:B------:R-:W-:Y:S01]  /*08c0*/  FADD.FTZ R36, R36, R48 ;  /* 0x0000003024247221 */ /* 0x000fe20000010000 */
[----:B------:R-:W-:Y:S01]  /*08d0*/  FFMA.FTZ R44, R48, R64, R44 ;  /* 0x00000040302c7223 */ /* 0x000fe2000001002c */
[----:B------:R-:W-:Y:S01]  /*08e0*/  FADD.FTZ R37, R37, R49 ;  /* 0x0000003125257221 */ /* 0x000fe20000010000 */
[C---:B------:R-:W-:Y:S01]  /*08f0*/  FFMA.FTZ R45, R49.reuse, R62, R45 ;  /* 0x0000003e312d7223 */ /* 0x040fe2000001002d */
[----:B------:R-:W-:Y:S01]  /*0900*/  FMUL.FTZ R60, R49, R60 ;  /* 0x0000003c313c7220 */ /* 0x000fe20000410000 */
[----:B------:R-:W-:Y:S01]  /*0910*/  FADD.FTZ R48, RZ, R63 ;  /* 0x0000003fff307221 */ /* 0x000fe20000010000 */
[----:B------:R-:W-:Y:S01]  /*0920*/  FFMA.FTZ R49, R64, R63, RZ ;  /* 0x0000003f40317223 */ /* 0x000fe200000100ff */
        /* <DEDUP_REMOVED lines=10> */
[----:B------:R-:W-:Y:S01]  /*09d0*/  FADD.FTZ R69, R48, R9 ;  /* 0x0000000930457221 */ /* 0x000fe20000010000 */
[----:B------:R-:W-:Y:S01]  /*09e0*/  FFMA.FTZ R47, R51, R6, R47 ;  /* 0x00000006332f7223 */ /* 0x000fe2000001002f */
[----:B------:R-:W-:Y:S01]  /*09f0*/  FFMA.FTZ R68, R6, R9, R49 ;  /* 0x0000000906447223 */ /* 0x000fe20000010031 */
[----:B------:R-:W-:-:S07]  /*0a00*/  IADD3 R48, PT, PT, R0, 0x20, RZ ;  /* 0x0000002000307810 */ /* 0x000fce0007ffe0ff */
.L_x_4981:
[----:B------:R-:W-:Y:S05]  /*0a10*/  BSYNC.RECONVERGENT B2 ;  /* 0x0000000000027941 */ /* 0x000fea0003800200 */
.L_x_4980:
[----:B------:R-:W-:Y:S05]  /*0a20*/  @!P2 BRA `(.L_x_4982) ;  /* 0x00000008001ca947 */ /* 0x000fea0003800000 */
[----:B------:R-:W0:Y:S08]  /*0a30*/  LDC.64 R52, c[0x0][0x3a8] ;  /* 0x0000ea00ff347b82 */ /* 0x000e300000000a00 */
[----:B------:R-:W1:Y:S01]  /*0a40*/  LDC.64 R4, c[0x0][0x428] ;  /* 0x00010a00ff047b82 */ /* 0x000e620000000a00 */
[----:B0-----:R-:W-:-:S06]  /*0a50*/  IMAD.WIDE.U32 R52, R48, 0x10, R52 ;  /* 0x0000001030347825 */ /* 0x001fcc00078e0034 */
[----:B------:R-:W2:Y:S01]  /*0a60*/  LDG.E.128 R52, desc[UR6][R52.64] ;  /* 0x0000000634347981 */ /* 0x000ea2000c1e1d00 */
[----:B-1----:R-:W-:-:S06]  /*0a70*/  IMAD.WIDE.U32 R48, R48, 0x10, R4 ;  /* 0x0000001030307825 */ /* 0x002fcc00078e0004 */
[----:B------:R-:W3:Y:S01]  /*0a80*/  LDG.E.128 R48, desc[UR6][R48.64] ;  /* 0x0000000630307981 */ /* 0x000ee2000c1e1d00 */
[--C-:B------:R-:W-:Y:S02]  /*0a90*/  HADD2.F32 R59, -RZ, R76.reuse.H1_H1 ;  /* 0x3000004cff3b7230 */ /* 0x100fe40000004100 */
[----:B------:R-:W-:Y:S02]  /*0aa0*/  HADD2.F32 R57, -RZ, R76.H0_H0 ;  /* 0x2000004cff397230 */ /* 0x000fe40000004100 */
[--C-:B------:R-:W-:Y:S02]  /*0ab0*/  HADD2.F32 R5, -RZ, R75.reuse.H1_H1 ;  /* 0x3000004bff057230 */ /* 0x100fe40000004100 */
[----:B------:R-:W-:Y:S02]  /*0ac0*/  HADD2.F32 R8, -RZ, R75.H0_H0 ;  /* 0x2000004bff087230 */ /* 0x000fe40000004100 */
[C---:B--2---:R-:W-:Y:S01]  /*0ad0*/  FADD.FTZ R52, -R10.reuse, R52 ;  /* 0x000000340a347221 */ /* 0x044fe20000010100 */
[C---:B------:R-:W-:Y:S01]  /*0ae0*/  FADD.FTZ R53, -R10.reuse, R53 ;  /* 0x000000350a357221 */ /* 0x040fe20000010100 */
[C---:B------:R-:W-:Y:S01]  /*0af0*/  FADD.FTZ R54, -R10.reuse, R54 ;  /* 0x000000360a367221 */ /* 0x040fe20000010100 */
[----:B------:R-:W-:Y:S01]  /*0b00*/  FADD.FTZ R55, -R10, R55 ;  /* 0x000000370a377221 */ /* 0x000fe20000010100 */
[C---:B-----5:R-:W-:Y:S01]  /*0b10*/  FMUL.FTZ R61, R2.reuse, R52 ;  /* 0x00000034023d7220 */ /* 0x060fe20000410000 */
[C---:B------:R-:W-:Y:S01]  /*0b20*/  FMUL.FTZ R58, R2.reuse, R53 ;  /* 0x00000035023a7220 */ /* 0x040fe20000410000 */
[C---:B------:R-:W-:Y:S01]  /*0b30*/  FMUL.FTZ R56, R2.reuse, R54 ;  /* 0x0000003602387220 */ /* 0x040fe20000410000 */
[----:B------:R-:W-:Y:S01]  /*0b40*/  FMUL.FTZ R4, R2, R55 ;  /* 0x0000003702047220 */ /* 0x000fe20000410000 */
[----:B---3--:R-:W-:Y:S01]  /*0b50*/  FMUL.FTZ R59, R48, R59 ;  /* 0x0000003b303b7220 */ /* 0x008fe20000410000 */
[----:B------:R-:W-:Y:S01]  /*0b60*/  FMUL.FTZ R57, R49, R57 ;  /* 0x0000003931397220 */ /* 0x000fe20000410000 */
        /* <DEDUP_REMOVED lines=19> */
.L_x_4979:
[C---:B------:R-:W-:Y:S01]  /*0ca0*/  ISETP.GE.U32.AND P4, PT, R66.reuse, 0x20, PT ;  /* 0x000000204200780c */ /* 0x040fe20003f86070 */
[----:B------:R-:W-:Y:S01]  /*0cb0*/  BSSY.RECONVERGENT B2, `(.L_x_4983) ;  /* 0x0000034000027945 */ /* 0x000fe20003800200 */
[----:B------:R-:W-:Y:S02]  /*0cc0*/  ISETP.GE.U32.AND P2, PT, R66, 0x40, PT ;  /* 0x000000404200780c */ /* 0x000fe40003f46070 */
[----:B------:R-:W-:Y:S02]  /*0cd0*/  CS2R R68, SRZ ;  /* 0x0000000000447805 */ /* 0x000fe4000001ff00 */
[----:B------:R-:W-:-:S07]  /*0ce0*/  MOV R71, R0 ;  /* 0x0000000000477202 */ /* 0x000fce0000000f00 */
[----:B------:R-:W-:Y:S05]  /*0cf0*/  @!P4 BRA `(.L_x_4984) ;  /* 0x0000000000bcc947 */ /* 0x000fea0003800000 */
[----:B------:R-:W2:Y:S01]  /*0d00*/  LDL.S16 R48, [R1+0x2] ;  /* 0x0000020001307983 */ /* 0x000ea20000100600 */
[----:B------:R-:W0:Y:S08]  /*0d10*/  LDC.64 R52, c[0x0][0x3a8] ;  /* 0x0000ea00ff347b82 */ /* 0x000e300000000a00 */
[----:B------:R-:W1:Y:S01]  /*0d20*/  LDC.64 R20, c[0x0][0x438] ;  /* 0x00010e00ff147b82 */ /* 0x000e620000000a00 */
[----:B--2---:R-:W-:-:S02]  /*0d30*/  PRMT R49, R48, 0x7610, R49 ;  /* 0x0000761030317816 */ /* 0x004fc40000000031 */
[----:B------:R-:W2:Y:S01]  /*0d40*/  LDL.S16 R48, [R1] ;  /* 0x0000000001307983 */ /* 0x000ea20000100600 */
[----:B0-----:R-:W-:Y:S01]  /*0d50*/  IMAD.WIDE.U32 R52, R0, 0x10, R52 ;  /* 0x0000001000347825 */ /* 0x001fe200078e0034 */
[----:B------:R-:W-:-:S05]  /*0d60*/  PRMT R9, R49, 0x7610, R9 ;  /* 0x0000761031097816 */ /* 0x000fca0000000009 */
[----:B------:R-:W3:Y:S01]  /*0d70*/  LDG.E.128 R52, desc[UR6][R52.64] ;  /* 0x0000000634347981 */ /* 0x000ee2000c1e1d00 */
[----:B-1----:R-:W-:-:S06]  /*0d80*/  IMAD.WIDE.U32 R20, R0, 0x10, R20 ;  /* 0x0000001000147825 */ /* 0x002fcc00078e0014 */
[----:B------:R-:W5:Y:S01]  /*0d90*/  LDG.E.128 R20, desc[UR6][R20.64] ;  /* 0x0000000614147981 */ /* 0x000f62000c1e1d00 */
[----:B--2---:R-:W-:Y:S02]  /*0da0*/  PRMT R71, R48, 0x7610, R71 ;  /* 0x0000761030477816 */ /* 0x004fe40000000047 */
[----:B------:R-:W0:Y:S02]  /*0db0*/  LDC.64 R48, c[0x0][0x428] ;  /* 0x00010a00ff307b82 */ /* 0x000e240000000a00 */
[----:B0-----:R-:W-:-:S06]  /*0dc0*/  IMAD.WIDE.U32 R48, R0, 0x10, R48 ;  /* 0x0000001000307825 */ /* 0x001fcc00078e0030 */
[----:B------:R-:W2:Y:S01]  /*0dd0*/  LDG.E.128 R48, desc[UR6][R48.64] ;  /* 0x0000000630307981 */ /* 0x000ea2000c1e1d00 */
[C---:B---3--:R-:W-:Y:S01]  /*0de0*/  FADD.FTZ R7, -R10.reuse, R52 ;  /* 0x000000340a077221 */ /* 0x048fe20000010100 */
[----:B------:R-:W-:Y:S02]  /*0df0*/  HADD2.F32 R63, -RZ, R9.H0_H0 ;  /* 0x20000009ff3f7230 */ /* 0x000fe40000004100 */
[----:B------:R-:W-:Y:S01]  /*0e00*/  FADD.FTZ R53, -R10, R53 ;  /* 0x000000350a357221 */ /* 0x000fe20000010100 */
[----:B------:R-:W-:Y:S02]  /*0e10*/  HADD2.F32 R60, -RZ, R71.H0_H0 ;  /* 0x20000047ff3c7230 */ /* 0x000fe40000004100 */
[C---:B-----5:R-:W-:Y:S01]  /*0e20*/  FMUL.FTZ R64, R2.reuse, R7 ;  /* 0x0000000702407220 */ /* 0x060fe20000410000 */
[----:B------:R-:W-:Y:S01]  /*0e30*/  FMUL.FTZ R62, R2, R53 ;  /* 0x00000035023e7220 */ /* 0x000fe20000410000 */
[--C-:B------:R-:W-:Y:S02]  /*0e40*/  HADD2.F32 R7, -RZ, R77.reuse.H1_H1 ;  /* 0x3000004dff077230 */ /* 0x100fe40000004100 */
[----:B------:R-:W-:Y:S01]  /*0e50*/  FADD.FTZ R54, -R10, R54 ;  /* 0x000000360a367221 */ /* 0x000fe20000010100 */
[----:B------:R-:W-:-:S02]  /*0e60*/  HADD2.F32 R9, -RZ, R77.H0_H0 ;  /* 0x2000004dff097230 */ /* 0x000fc40000004100 */
[----:B------:R-:W-:Y:S01]  /*0e70*/  FADD.FTZ R55, -R10, R55 ;  /* 0x000000370a377221 */ /* 0x000fe20000010100 */
[----:B------:R-:W-:-:S03]  /*0e80*/  FMUL.FTZ R11, R2, R54 ;  /* 0x00000036020b7220 */ /* 0x000fc60000410000 */
[----:B------:R-:W-:Y:S01]  /*0e90*/  FMUL.FTZ R6, R2, R55 ;  /* 0x0000003702067220 */ /* 0x000fe20000410000 */
[----:B------:R-:W-:Y:S01]  /*0ea0*/  IADD3 R71, PT, PT, R0, 0x20, RZ ;  /* 0x0000002000477810 */ /* 0x000fe20007ffe0ff */
[----:B--2---:R-:W-:Y:S01]  /*0eb0*/  FMUL.FTZ R63, R48, R63 ;  /* 0x0000003f303f7220 */ /* 0x004fe20000410000 */
[----:B------:R-:W-:Y:S01]  /*0ec0*/  FADD.FTZ R36, R36, R48 ;  /* 0x0000003024247221 */ /* 0x000fe20000010000 */
[----:B------:R-:W-:Y:S01]  /*0ed0*/  FFMA.FTZ R44, R48, R64, R44 ;  /* 0x00000040302c7223 */ /* 0x000fe2000001002c */
[----:B------:R-:W-:Y:S01]  /*0ee0*/  FADD.FTZ R37, R37, R49 ;  /* 0x0000003125257221 */ /* 0x000fe20000010000 */
[C---:B------:R-:W-:Y:S01]  /*0ef0*/  FFMA.FTZ R45, R49.reuse, R62, R45 ;  /* 0x0000003e312d7223 */ /* 0x040fe2000001002d */
[----:B------:R-:W-:Y:S01]  /*0f00*/  FMUL.FTZ R60, R49, R60 ;  /* 0x0000003c313c7220 */ /* 0x000fe20000410000 */
[----:B------:R-:W-:Y:S01]  /*0f10*/  FADD.FTZ R48, RZ, R63 ;  /* 0x0000003fff307221 */ /* 0x000fe20000010000 */
[----:B------:R-:W-:Y:S01]  /*0f20*/  FFMA.FTZ R49, R64, R63, RZ ;  /* 0x0000003f40317223 */ /* 0x000fe200000100ff */
[----:B------:R-:W-:-:S02]  /*0f30*/  FMUL.FTZ R7, R50, R7 ;  /* 0x0000000732077220 */ /* 0x000fc40000410000 */
[----:B------:R-:W-:Y:S01]  /*0f40*/  FADD.FTZ R48, R48, R60 ;  /* 0x0000003c30307221 */ /* 0x000fe20000010000 */
[----:B------:R-:W-:Y:S01]  /*0f50*/  FFMA.FTZ R49, R62, R60, R49 ;  /* 0x0000003c3e317223 */ /* 0x000fe20000010031 */
[----:B------:R-:W-:Y:S02]  /*0f60*/  FMUL.FTZ R9, R51, R9 ;  /* 0x0000000933097220 */ /* 0x000fe40000410000 */
        /* <DEDUP_REMOVED lines=8> */
.L_x_4984:
[----:B------:R-:W-:Y:S05]  /*0ff0*/  BSYNC.RECONVERGENT B2 ;  /* 0x0000000000027941 */ /* 0x000fea0003800200 */
.L_x_4983:
        /* <DEDUP_REMOVED lines=10> */
[--C-:B------:R-:W-:Y:S02]  /*10a0*/  HADD2.F32 R59, -RZ, R76.reuse.H1_H1 ;  /* 0x3000004cff3b7230 */ /* 0x100fe40000004100 */
[----:B------:R-:W-:Y:S02]  /*10b0*/  HADD2.F32 R57, -RZ, R76.H0_H0 ;  /* 0x2000004cff397230 */ /* 0x000fe40000004100 */
[--C-:B------:R-:W-:Y:S02]  /*10c0*/  HADD2.F32 R5, -RZ, R75.reuse.H1_H1 ;  /* 0x3000004bff057230 */ /* 0x100fe40000004100 */
[----:B------:R-:W-:Y:S02]  /*10d0*/  HADD2.F32 R8, -RZ, R75.H0_H0 ;  /* 0x2000004bff087230 */ /* 0x000fe40000004100 */
[C---:B---3--:R-:W-:Y:S01]  /*10e0*/  FADD.FTZ R52, -R10.reuse, R52 ;  /* 0x000000340a347221 */ /* 0x048fe20000010100 */
[C---:B------:R-:W-:Y:S01]  /*10f0*/  FADD.FTZ R53, -R10.reuse, R53 ;  /* 0x000000350a357221 */ /* 0x040fe20000010100 */
[C---:B------:R-:W-:Y:S01]  /*1100*/  FADD.FTZ R54, -R10.reuse, R54 ;  /* 0x000000360a367221 */ /* 0x040fe20000010100 */
[----:B------:R-:W-:Y:S01]  /*1110*/  FADD.FTZ R55, -R10, R55 ;  /* 0x000000370a377221 */ /* 0x000fe20000010100 */
[C---:B-----5:R-:W-:Y:S01]  /*1120*/  FMUL.FTZ R61, R2.reuse, R52 ;  /* 0x00000034023d7220 */ /* 0x060fe20000410000 */
[C---:B------:R-:W-:Y:S01]  /*1130*/  FMUL.FTZ R58, R2.reuse, R53 ;  /* 0x00000035023a7220 */ /* 0x040fe20000410000 */
[C---:B------:R-:W-:Y:S01]  /*1140*/  FMUL.FTZ R56, R2.reuse, R54 ;  /* 0x0000003602387220 */ /* 0x040fe20000410000 */
[----:B------:R-:W-:Y:S01]  /*1150*/  FMUL.FTZ R4, R2, R55 ;  /* 0x0000003702047220 */ /* 0x000fe20000410000 */
[----:B----4-:R-:W-:Y:S01]  /*1160*/  FMUL.FTZ R59, R59, R48 ;  /* 0x000000303b3b7220 */ /* 0x010fe20000410000 */
        /* <DEDUP_REMOVED lines=19> */
.L_x_4982:
[----:B------:R-:W-:Y:S05]  /*12a0*/  BSYNC.RECONVERGENT B1 ;  /* 0x0000000000017941 */ /* 0x000fea0003800200 */
.L_x_4978:
        /* <DEDUP_REMOVED lines=20> */
.L_x_5015:
[----:B-1----:R-:W-:Y:S01]  /*13f0*/  FADD.FTZ R52, R69, R52 ;  /* 0x0000003445347221 */ /* 0x002fe20000010000 */
[----:B--2---:R-:W-:Y:S01]  /*1400*/  FADD.FTZ R10, R68, R10 ;  /* 0x0000000a440a7221 */ /* 0x004fe20000010000 */
[----:B------:R-:W-:Y:S02]  /*1410*/  BSSY.RECONVERGENT B1, `(.L_x_4986) ;  /* 0x0000136000017945 */ /* 0x000fe40003800200 */
[----:B------:R-:W-:Y:S01]  /*1420*/  FMUL.FTZ R52, R52, UR9 ;  /* 0x0000000934347c20 */ /* 0x000fe20008410000 */
[----:B------:R-:W-:-:S04]  /*1430*/  FMUL.FTZ R10, R10, UR9 ;  /* 0x000000090a0a7c20 */ /* 0x000fc80008410000 */
[----:B------:R-:W-:Y:S01]  /*1440*/  FSEL R53, R52, RZ, !P3 ;  /* 0x000000ff34357208 */ /* 0x000fe20005800000 */
[----:B------:R-:W-:Y:S06]  /*1450*/  @P1 BRA `(.L_x_4987) ;  /* 0x0000000800601947 */ /* 0x000fec0003800000 */
[----:B------:R-:W-:Y:S04]  /*1460*/  BSSY.RECONVERGENT B2, `(.L_x_4988) ;  /* 0x000004c000027945 */ /* 0x000fe80003800200 */
[----:B------:R-:W-:Y:S05]  /*1470*/  @!P4 BRA `(.L_x_4989) ;  /* 0x000000040028c947 */ /* 0x000fea0003800000 */
[----:B------:R-:W1:Y:S02]  /*1480*/  LDC.64 R48, c[0x0][0x390] ;  /* 0x0000e400ff307b82 */ /* 0x000e640000000a00 */
[----:B-1----:R-:W-:-:S06]  /*1490*/  IMAD.WIDE.U32 R48, R0, 0x10, R48 ;  /* 0x0000001000307825 */ /* 0x002fcc00078e0030 */
[----:B------:R-:W5:Y:S01]  /*14a0*/  LDG.E.128 R48, desc[UR6][R48.64] ;  /* 0x0000000630307981 */ /* 0x000f62000c1e1d00 */
[----:B------:R-:W-:-:S04]  /*14b0*/  ISETP.NE.U32.AND P1, PT, RZ, UR12, PT ;  /* 0x0000000cff007c0c */ /* 0x000fc8000bf25070 */
[----:B------:R-:W-:-:S13]  /*14c0*/  ISETP.NE.AND.EX P1, PT, RZ, UR13, PT, P1 ;  /* 0x0000000dff007c0c */ /* 0x000fda000bf25310 */
[----:B------:R-:W-:Y:S05]  /*14d0*/  @P1 BRA `(.L_x_4990) ;  /* 0x0000000000741947 */ /* 0x000fea0003800000 */
[----:B------:R-:W-:-:S04]  /*14e0*/  FFMA.FTZ R52, R64, R10, R53 ;  /* 0x0000000a40347223 */ /* 0x000fc80000010035 */
[----:B------:R-:W-:-:S04]  /*14f0*/  FADD.FTZ R52, R63, -R52 ;  /* 0x800000343f347221 */ /* 0x000fc80000010000 */
[----:B-----5:R-:W-:-:S04]  /*1500*/  FMUL.FTZ R52, R2, R52 ;  /* 0x0000003402347220 */ /* 0x020fc80000410000 */
[----:B------:R-:W-:-:S04]  /*1510*/  FMUL.FTZ R54, R52, R3 ;  /* 0x0000000334367220 */ /* 0x000fc80000410000 */
[----:B------:R-:W-:Y:S01]  /*1520*/  FFMA.FTZ R52, R48, R54, R28 ;  /* 0x0000003630347223 */ /* 0x000fe2000001001c */
[----:B------:R-:W-:Y:S01]  /*1530*/  FFMA.FTZ R48, R62, R10, R53 ;  /* 0x0000000a3e307223 */ /* 0x000fe20000010035 */
[----:B------:R-:W-:-:S03]  /*1540*/  HADD2.F32 R28, -RZ, R73.H1_H1 ;  /* 0x30000049ff1c7230 */ /* 0x000fc60000004100 */
[----:B------:R-:W-:Y:S02]  /*1550*/  FADD.FTZ R48, R60, -R48 ;  /* 0x800000303c307221 */ /* 0x000fe40000010000 */
[----:B------:R-:W-:Y:S02]  /*1560*/  FMUL.FTZ R28, R54, R28 ;  /* 0x0000001c361c7220 */ /* 0x000fe40000410000 */
[----:B------:R-:W-:-:S04]  /*1570*/  FMUL.FTZ R48, R2, R48 ;  /* 0x0000003002307220 */ /* 0x000fc80000410000 */
[----:B------:R-:W-:-:S04]  /*1580*/  FMUL.FTZ R48, R48, R3 ;  /* 0x0000000330307220 */ /* 0x000fc80000410000 */
[----:B------:R-:W-:Y:S01]  /*1590*/  FFMA.FTZ R54, R49, R48, R29 ;  /* 0x0000003031367223 */ /* 0x000fe2000001001d */
[----:B------:R-:W-:-:S05]  /*15a0*/  HADD2.F32 R29, -RZ, R73.H0_H0 ;  /* 0x20000049ff1d7230 */ /* 0x000fca0000004100 */
[----:B------:R-:W-:Y:S01]  /*15b0*/  FMUL.FTZ R29, R48, R29 ;  /* 0x0000001d301d7220 */ /* 0x000fe20000410000 */
[----:B------:R-:W-:-:S04]  /*15c0*/  FFMA.FTZ R48, R11, R10, R53 ;  /* 0x0000000a0b307223 */ /* 0x000fc80000010035 */
[----:B------:R-:W-:-:S04]  /*15d0*/  FADD.FTZ R48, R7, -R48 ;  /* 0x8000003007307221 */ /* 0x000fc80000010000 */
[----:B------:R-:W-:-:S04]  /*15e0*/  FMUL.FTZ R48, R2, R48 ;  /* 0x0000003002307220 */ /* 0x000fc80000410000 */
[----:B------:R-:W-:-:S04]  /*15f0*/  FMUL.FTZ R48, R48, R3 ;  /* 0x0000000330307220 */ /* 0x000fc80000410000 */
[----:B------:R-:W-:Y:S01]  /*1600*/  FFMA.FTZ R50, R50, R48, R30 ;  /* 0x0000003032327223 */ /* 0x000fe2000001001e */
[----:B------:R-:W-:-:S05]  /*1610*/  HADD2.F32 R30, -RZ, R72.H1_H1 ;  /* 0x30000048ff1e7230 */ /* 0x000fca0000004100 */
[----:B------:R-:W-:Y:S01]  /*1620*/  FMUL.FTZ R30, R48, R30 ;  /* 0x0000001e301e7220 */ /* 0x000fe20000410000 */
[----:B------:R-:W-:-:S04]  /*1630*/  FFMA.FTZ R48, R6, R10, R53 ;  /* 0x0000000a06307223 */ /* 0x000fc80000010035 */
[----:B------:R-:W-:-:S04]  /*1640*/  FADD.FTZ R48, R9, -R48 ;  /* 0x8000003009307221 */ /* 0x000fc80000010000 */
[----:B------:R-:W-:-:S04]  /*1650*/  FMUL.FTZ R48, R2, R48 ;  /* 0x0000003002307220 */ /* 0x000fc80000410000 */
[----:B------:R-:W-:-:S04]  /*1660*/  FMUL.FTZ R48, R48, R3 ;  /* 0x0000000330307220 */ /* 0x000fc80000410000 */
[----:B------:R-:W-:Y:S01]  /*1670*/  FFMA.FTZ R51, R51, R48, R31 ;  /* 0x0000003033337223 */ /* 0x000fe2000001001f */
[----:B------:R-:W-:-:S05]  /*1680*/  HADD2.F32 R31, -RZ, R72.H0_H0 ;  /* 0x20000048ff1f7230 */ /* 0x000fca0000004100 */
[----:B------:R-:W-:Y:S01]  /*1690*/  FMUL.FTZ R31, R48, R31 ;  /* 0x0000001f301f7220 */ /* 0x000fe20000410000 */
[----:B------:R-:W-:Y:S06]  /*16a0*/  BRA `(.L_x_4991) ;  /* 0x0000000000707947 */ /* 0x000fec0003800000 */
.L_x_4990:
[-CC-:B------:R-:W-:Y:S01]  /*16b0*/  FFMA.FTZ R12, R64, R10.reuse, R53.reuse ;  /* 0x0000000a400c7223 */ /* 0x180fe20000010035 */
[----:B------:R-:W-:-:S03]  /*16c0*/  FFMA.FTZ R13, R62, R10, R53 ;  /* 0x0000000a3e0d7223 */ /* 0x000fc60000010035 */
[----:B------:R-:W-:Y:S01]  /*16d0*/  FADD.FTZ R12, R63, -R12 ;  /* 0x8000000c3f0c7221 */ /* 0x000fe20000010000 */
[----:B------:R-:W-:-:S03]  /*16e0*/  FADD.FTZ R13, R60, -R13 ;  /* 0x8000000d3c0d7221 */ /* 0x000fc60000010000 */
[C---:B-----5:R-:W-:Y:S01]  /*16f0*/  FMUL.FTZ R12, R2.reuse, R12 ;  /* 0x0000000c020c7220 */ /* 0x060fe20000410000 */
[----:B------:R-:W-:-:S03]  /*1700*/  FMUL.FTZ R13, R2, R13 ;  /* 0x0000000d020d7220 */ /* 0x000fc60000410000 */
[-C--:B------:R-:W-:Y:S01]  /*1710*/  FMUL.FTZ R14, R12, R3.reuse ;  /* 0x000000030c0e7220 */ /* 0x080fe20000410000 */
[----:B------:R-:W-:-:S03]  /*1720*/  FMUL.FTZ R15, R13, R3 ;  /* 0x000000030d0f7220 */ /* 0x000fc60000410000 */
[----:B------:R-:W-:Y:S01]  /*1730*/  FFMA.FTZ R52, R48, R14, R28 ;  /* 0x0000000e30347223 */ /* 0x000fe2000001001c */
[--C-:B------:R-:W-:Y:S02]  /*1740*/  HADD2.F32 R28, -RZ, R73.reuse.H1_H1 ;  /* 0x30000049ff1c7230 */ /* 0x100fe40000004100 */
[----:B------:R-:W-:Y:S01]  /*1750*/  FFMA.FTZ R54, R49, R15, R29 ;  /* 0x0000000f31367223 */ /* 0x000fe2000001001d */
[----:B------:R-:W-:Y:S02]  /*1760*/  HADD2.F32 R29, -RZ, R73.H0_H0 ;  /* 0x20000049ff1d7230 */ /* 0x000fe40000004100 */
[----:B------:R-:W-:Y:S01]  /*1770*/  FMUL.FTZ R28, R14, R28 ;  /* 0x0000001c0e1c7220 */ /* 0x000fe20000410000 */
[----:B------:R-:W-:Y:S02]  /*1780*/  FFMA.FTZ R14, R11, R10, R53 ;  /* 0x0000000a0b0e7223 */ /* 0x000fe40000010035 */
[----:B------:R-:W-:Y:S02]  /*1790*/  FMUL.FTZ R29, R15, R29 ;  /* 0x0000001d0f1d7220 */ /* 0x000fe40000410000 */
        /* <DEDUP_REMOVED lines=12> */
[----:B------:R-:W-:-:S07]  /*1860*/  FMUL.FTZ R31, R48, R31 ;  /* 0x0000001f301f7220 */ /* 0x000fce0000410000 */
.L_x_4991:
[----:B------:R-:W1:Y:S02]  /*1870*/  @P1 LDC.64 R48, c[0x0][0x478] ;  /* 0x00011e00ff301b82 */ /* 0x000e640000000a00 */
[----:B-1----:R-:W-:-:S05]  /*1880*/  @P1 IMAD.WIDE.U32 R48, R0, 0x10, R48 ;  /* 0x0000001000301825 */ /* 0x002fca00078e0030 */
[----:B------:R1:W-:Y:S02]  /*1890*/  @P1 STG.E.128 desc[UR6][R48.64], R12 ;  /* 0x0000000c30001986 */ /* 0x0003e4000c101d06 */
[----:B-1----:R-:W1:Y:S02]  /*18a0*/  LDC.64 R48, c[0x0][0x468] ;  /* 0x00011a00ff307b82 */ /* 0x002e640000000a00 */
[C---:B-1----:R-:W-:Y:S01]  /*18b0*/  IMAD.WIDE.U32 R48, R0.reuse, 0x10, R48 ;  /* 0x0000001000307825 */ /* 0x042fe200078e0030 */
[----:B------:R-:W-:-:S04]  /*18c0*/  IADD3 R0, PT, PT, R0, 0x20, RZ ;  /* 0x0000002000007810 */ /* 0x000fc80007ffe0ff */
[----:B------:R1:W-:Y:S02]  /*18d0*/  STG.E.128 desc[UR6][R48.64], R28 ;  /* 0x0000001c30007986 */ /* 0x0003e4000c101d06 */
[----:B-1----:R-:W-:Y:S02]  /*18e0*/  MOV R28, R52 ;  /* 0x00000034001c7202 */ /* 0x002fe40000000f00 */
[----:B------:R-:W-:Y:S02]  /*18f0*/  MOV R29, R54 ;  /* 0x00000036001d7202 */ /* 0x000fe40000000f00 */
[----:B------:R-:W-:Y:S02]  /*1900*/  MOV R30, R50 ;  /* 0x00000032001e7202 */ /* 0x000fe40000000f00 */
[----:B------:R-:W-:-:S07]  /*1910*/  MOV R31, R51 ;  /* 0x00000033001f7202 */ /* 0x000fce0000000f00 */
.L_x_4989:
[----:B------:R-:W-:Y:S05]  /*1920*/  BSYNC.RECONVERGENT B2 ;  /* 0x0000000000027941 */ /* 0x000fea0003800200 */
.L_x_4988:
[----:B------:R-:W-:Y:S05]  /*1930*/  @!P2 BRA `(.L_x_4992) ;  /* 0x0000000c008ca947 */ /* 0x000fea0003800000 */
[----:B------:R-:W1:Y:S02]  /*1940*/  LDC.64 R48, c[0x0][0x390] ;  /* 0x0000e400ff307b82 */ /* 0x000e640000000a00 */
[----:B-1----:R-:W-:-:S06]  /*1950*/  IMAD.WIDE.U32 R48, R0, 0x10, R48 ;  /* 0x0000001000307825 */ /* 0x002fcc00078e0030 */
[----:B------:R-:W5:Y:S01]  /*1960*/  LDG.E.128 R48, desc[UR6][R48.64] ;  /* 0x0000000630307981 */ /* 0x000f62000c1e1d00 */
[----:B------:R-:W-:-:S04]  /*1970*/  ISETP.NE.U32.AND P1, PT, RZ, UR12, PT ;  /* 0x0000000cff007c0c */ /* 0x000fc8000bf25070 */
[----:B------:R-:W-:-:S13]  /*1980*/  ISETP.NE.AND.EX P1, PT, RZ, UR13, PT, P1 ;  /* 0x0000000dff007c0c */ /* 0x000fda000bf25310 */
[----:B------:R-:W-:Y:S05]  /*1990*/  @!P1 BRA `(.L_x_4993) ;  /* 0x0000000000749947 */ /* 0x000fea0003800000 */
        /* <DEDUP_REMOVED lines=12> */
[-C--:B------:R-:W-:Y:S01]  /*1a60*/  FMUL.FTZ R2, R12, R3.reuse ;  /* 0x000000030c027220 */ /* 0x080fe20000410000 */
[----:B------:R-:W-:-:S03]  /*1a70*/  FMUL.FTZ R10, R13, R3 ;  /* 0x000000030d0a7220 */ /* 0x000fc60000410000 */
[----:B------:R-:W-:Y:S01]  /*1a80*/  FFMA.FTZ R52, R48, R2, R24 ;  /* 0x0000000230347223 */ /* 0x000fe20000010018 */
[-C--:B------:R-:W-:Y:S01]  /*1a90*/  FMUL.FTZ R48, R14, R3.reuse ;  /* 0x000000030e307220 */ /* 0x080fe20000410000 */
[----:B------:R-:W-:Y:S01]  /*1aa0*/  FMUL.FTZ R3, R15, R3 ;  /* 0x000000030f037220 */ /* 0x000fe20000410000 */
[----:B------:R-:W-:Y:S01]  /*1ab0*/  FFMA.FTZ R54, R49, R10, R25 ;  /* 0x0000000a31367223 */ /* 0x000fe20000010019 */
[--C-:B------:R-:W-:Y:S02]  /*1ac0*/  HADD2.F32 R24, -RZ, R70.reuse.H1_H1 ;  /* 0x30000046ff187230 */ /* 0x100fe40000004100 */
[----:B------:R-:W-:Y:S01]  /*1ad0*/  FFMA.FTZ R50, R50, R48, R26 ;  /* 0x0000003032327223 */ /* 0x000fe2000001001a */
[----:B------:R-:W-:Y:S01]  /*1ae0*/  FFMA.FTZ R51, R51, R3, R27 ;  /* 0x0000000333337223 */ /* 0x000fe2000001001b */
[----:B------:R-:W-:Y:S02]  /*1af0*/  HADD2.F32 R25, -RZ, R70.H0_H0 ;  /* 0x20000046ff197230 */ /* 0x000fe40000004100 */
[----:B------:R-:W-:-:S02]  /*1b00*/  HADD2.F32 R26, -RZ, R67.H1_H1 ;  /* 0x30000043ff1a7230 */ /* 0x000fc40000004100 */
[----:B------:R-:W-:Y:S01]  /*1b10*/  FMUL.FTZ R24, R2, R24 ;  /* 0x0000001802187220 */ /* 0x000fe20000410000 */
[----:B------:R-:W-:Y:S02]  /*1b20*/  HADD2.F32 R27, -RZ, R67.H0_H0 ;  /* 0x20000043ff1b7230 */ /* 0x000fe40000004100 */
[----:B------:R-:W-:Y:S01]  /*1b30*/  FMUL.FTZ R25, R10, R25 ;  /* 0x000000190a197220 */ /* 0x000fe20000410000 */
[----:B------:R-:W-:Y:S02]  /*1b40*/  FMUL.FTZ R26, R48, R26 ;  /* 0x0000001a301a7220 */ /* 0x000fe40000410000 */
[----:B------:R-:W-:Y:S01]  /*1b50*/  FMUL.FTZ R27, R3, R27 ;  /* 0x0000001b031b7220 */ /* 0x000fe20000410000 */
[----:B------:R-:W-:Y:S06]  /*1b60*/  BRA `(.L_x_4994) ;  /* 0x0000000000707947 */ /* 0x000fec0003800000 */
.L_x_4993:
[----:B------:R-:W-:-:S04]  /*1b70*/  FFMA.FTZ R52, R61, R10, R53 ;  /* 0x0000000a3d347223 */ /* 0x000fc80000010035 */
[----:B------:R-:W-:-:S04]  /*1b80*/  FADD.FTZ R52, R59, -R52 ;  /* 0x800000343b347221 */ /* 0x000fc80000010000 */
[----:B-----5:R-:W-:-:S04]  /*1b90*/  FMUL.FTZ R52, R2, R52 ;  /* 0x0000003402347220 */ /* 0x020fc80000410000 */
[----:B------:R-:W-:-:S04]  /*1ba0*/  FMUL.FTZ R55, R52, R3 ;  /* 0x0000000334377220 */ /* 0x000fc80000410000 */
[----:B------:R-:W-:Y:S01]  /*1bb0*/  FFMA.FTZ R52, R48, R55, R24 ;  /* 0x0000003730347223 */ /* 0x000fe20000010018 */
[----:B------:R-:W-:-:S04]  /*1bc0*/  FFMA.FTZ R24, R58, R10, R53 ;  /* 0x0000000a3a187223 */ /* 0x000fc80000010035 */
[----:B------:R-:W-:-:S04]  /*1bd0*/  FADD.FTZ R24, R57, -R24 ;  /* 0x8000001839187221 */ /* 0x000fc80000010000 */
[----:B------:R-:W-:-:S04]  /*1be0*/  FMUL.FTZ R24, R2, R24 ;  /* 0x0000001802187220 */ /* 0x000fc80000410000 */
[----:B------:R-:W-:Y:S01]  /*1bf0*/  FMUL.FTZ R48, R24, R3 ;  /* 0x0000000318307220 */ /* 0x000fe20000410000 */
[-CC-:B------:R-:W-:Y:S01]  /*1c00*/  FFMA.FTZ R24, R56, R10.reuse, R53.reuse ;  /* 0x0000000a38187223 */ /* 0x180fe20000010035 */
[----:B------:R-:W-:Y:S02]  /*1c10*/  FFMA.FTZ R10, R4, R10, R53 ;  /* 0x0000000a040a7223 */ /* 0x000fe40000010035 */
[----:B------:R-:W-:Y:S01]  /*1c20*/  FFMA.FTZ R54, R49, R48, R25 ;  /* 0x0000003031367223 */ /* 0x000fe20000010019 */
[----:B------:R-:W-:Y:S01]  /*1c30*/  FADD.FTZ R24, R5, -R24 ;  /* 0x8000001805187221 */ /* 0x000fe20000010000 */
[----:B------:R-:W-:Y:S01]  /*1c40*/  FADD.FTZ R10, R8, -R10 ;  /* 0x8000000a080a7221 */ /* 0x000fe20000010000 */
[----:B------:R-:W-:Y:S02]  /*1c50*/  HADD2.F32 R25, -RZ, R70.H0_H0 ;  /* 0x20000046ff197230 */ /* 0x000fe40000004100 */
[C---:B------:R-:W-:Y:S01]  /*1c60*/  FMUL.FTZ R24, R2.reuse, R24 ;  /* 0x0000001802187220 */ /* 0x040fe20000410000 */
[----:B------:R-:W-:-:S02]  /*1c70*/  FMUL.FTZ R10, R2, R10 ;  /* 0x0000000a020a7220 */ /* 0x000fc40000410000 */
[----:B------:R-:W-:Y:S01]  /*1c80*/  FMUL.FTZ R25, R48, R25 ;  /* 0x0000001930197220 */ /* 0x000fe20000410000 */
[-C--:B------:R-:W-:Y:S01]  /*1c90*/  FMUL.FTZ R2, R24, R3.reuse ;  /* 0x0000000318027220 */ /* 0x080fe20000410000 */
[----:B------:R-:W-:Y:S01]  /*1ca0*/  FMUL.FTZ R3, R10, R3 ;  /* 0x000000030a037220 */ /* 0x000fe20000410000 */
[----:B------:R-:W-:Y:S02]  /*1cb0*/  HADD2.F32 R24, -RZ, R70.H1_H1 ;  /* 0x30000046ff187230 */ /* 0x000fe40000004100 */
[----:B------:R-:W-:Y:S01]  /*1cc0*/  FFMA.FTZ R50, R50, R2, R26 ;  /* 0x0000000232327223 */ /* 0x000fe2000001001a */
[----:B------:R-:W-:Y:S01]  /*1cd0*/  FFMA.FTZ R51, R51, R3, R27 ;  /* 0x0000000333337223 */ /* 0x000fe2000001001b */
[--C-:B------:R-:W-:Y:S02]  /*1ce0*/  HADD2.F32 R26, -RZ, R67.reuse.H1_H1 ;  /* 0x30000043ff1a7230 */ /* 0x100fe40000004100 */
[----:B------:R-:W-:Y:S01]  /*1cf0*/  FMUL.FTZ R24, R55, R24 ;  /* 0x0000001837187220 */ /* 0x000fe20000410000 */
[----:B------:R-:W-:-:S02]  /*1d00*/  HADD2.F32 R27, -RZ, R67.H0_H0 ;  /* 0x20000043ff1b7230 */ /* 0x000fc40000004100 */
[----:B------:R-:W-:-:S03]  /*1d10*/  FMUL.FTZ R26, R2, R26 ;  /* 0x0000001a021a7220 */ /* 0x000fc60000410000 */
[----:B------:R-:W-:-:S07]  /*1d20*/  FMUL.FTZ R27, R3, R27 ;  /* 0x0000001b031b7220 */ /* 0x000fce0000410000 */
.L_x_4994:
[----:B------:R-:W1:Y:S08]  /*1d30*/  @P1 LDC.64 R2, c[0x0][0x478] ;  /* 0x00011e00ff021b82 */ /* 0x000e700000000a00 */
[----:B------:R-:W2:Y:S01]  /*1d40*/  LDC.64 R48, c[0x0][0x468] ;  /* 0x00011a00ff307b82 */ /* 0x000ea20000000a00 */
[----:B-1----:R-:W-:-:S05]  /*1d50*/  @P1 IMAD.WIDE.U32 R2, R0, 0x10, R2 ;  /* 0x0000001000021825 */ /* 0x002fca00078e0002 */
[----:B------:R-:W-:Y:S01]  /*1d60*/  @P1 STG.E.128 desc[UR6][R2.64], R12 ;  /* 0x0000000c02001986 */ /* 0x000fe2000c101d06 */
[----:B--2---:R-:W-:-:S05]  /*1d70*/  IMAD.WIDE.U32 R48, R0, 0x10, R48 ;  /* 0x0000001000307825 */ /* 0x004fca00078e0030 */
[----:B------:R1:W-:Y:S02]  /*1d80*/  STG.E.128 desc[UR6][R48.64], R24 ;  /* 0x0000001830007986 */ /* 0x0003e4000c101d06 */
[----:B-1----:R-:W-:Y:S02]  /*1d90*/  MOV R24, R52 ;  /* 0x0000003400187202 */ /* 0x002fe40000000f00 */
[----:B------:R-:W-:Y:S02]  /*1da0*/  MOV R25, R54 ;  /* 0x0000003600197202 */ /* 0x000fe40000000f00 */
[----:B------:R-:W-:Y:S02]  /*1db0*/  MOV R26, R50 ;  /* 0x00000032001a7202 */ /* 0x000fe40000000f00 */
[----:B------:R-:W-:Y:S01]  /*1dc0*/  MOV R27, R51 ;  /* 0x00000033001b7202 */ /* 0x000fe20000000f00 */
[----:B------:R-:W-:Y:S06]  /*1dd0*/  BRA `(.L_x_4992) ;  /* 0x0000000800647947 */ /* 0x000fec0003800000 */
.L_x_4987:
[----:B------:R-:W-:Y:S04]  /*1de0*/  BSSY.RECONVERGENT B2, `(.L_x_4995) ;  /* 0x000004e000027945 */ /* 0x000fe80003800200 */
[----:B------:R-:W-:Y:S05]  /*1df0*/  @!P4 BRA `(.L_x_4996) ;  /* 0x000000040030c947 */ /* 0x000fea0003800000 */
[----:B------:R-:W1:Y:S02]  /*1e00*/  LDC.64 R48, c[0x0][0x390] ;  /* 0x0000e400ff307b82 */ /* 0x000e640000000a00 */
[----:B-1----:R-:W-:-:S06]  /*1e10*/  IMAD.WIDE.U32 R48, R0, 0x10, R48 ;  /* 0x0000001000307825 */ /* 0x002fcc00078e0030 */
[----:B------:R-:W5:Y:S01]  /*1e20*/  LDG.E.128 R48, desc[UR6][R48.64] ;  /* 0x0000000630307981 */ /* 0x000f62000c1e1d00 */
[----:B------:R-:W-:-:S04]  /*1e30*/  UISETP.NE.U32.AND UP0, UPT, UR12, URZ, UPT ;  /* 0x000000ff0c00728c */ /* 0x000fc8000bf05070 */
[----:B------:R-:W-:-:S09]  /*1e40*/  UISETP.NE.AND.EX UP0, UPT, UR13, URZ, UPT, UP0 ;  /* 0x000000ff0d00728c */ /* 0x000fd2000bf05300 */
[----:B------:R-:W-:Y:S05]  /*1e50*/  BRA.U UP0, `(.L_x_4997) ;  /* 0x0000000100747547 */ /* 0x000fea000b800000 */
[----:B------:R-:W-:-:S04]  /*1e60*/  FFMA.FTZ R52, R64, R10, R53 ;  /* 0x0000000a40347223 */ /* 0x000fc80000010035 */
[----:B------:R-:W-:-:S04]  /*1e70*/  FADD.FTZ R52, R63, -R52 ;  /* 0x800000343f347221 */ /* 0x000fc80000010000 */
[----:B-----5:R-:W-:-:S04]  /*1e80*/  FFMA.FTZ R52, R2, R52, R20 ;  /* 0x0000003402347223 */ /* 0x020fc80000010014 */
[----:B------:R-:W-:-:S04]  /*1e90*/  FMUL.FTZ R54, R52, R3 ;  /* 0x0000000334367220 */ /* 0x000fc80000410000 */
[----:B------:R-:W-:Y:S01]  /*1ea0*/  FFMA.FTZ R52, R48, R54, R28 ;  /* 0x0000003630347223 */ /* 0x000fe2000001001c */
[----:B------:R-:W-:Y:S01]  /*1eb0*/  FFMA.FTZ R48, R62, R10, R53 ;  /* 0x0000000a3e307223 */ /* 0x000fe20000010035 */
[----:B------:R-:W-:-:S03]  /*1ec0*/  HADD2.F32 R28, -RZ, R73.H1_H1 ;  /* 0x30000049ff1c7230 */ /* 0x000fc60000004100 */
[----:B------:R-:W-:Y:S02]  /*1ed0*/  FADD.FTZ R48, R60, -R48 ;  /* 0x800000303c307221 */ /* 0x000fe40000010000 */
[----:B------:R-:W-:Y:S02]  /*1ee0*/  FMUL.FTZ R28, R28, R54 ;  /* 0x000000361c1c7220 */ /* 0x000fe40000410000 */
[----:B------:R-:W-:-:S04]  /*1ef0*/  FFMA.FTZ R48, R2, R48, R21 ;  /* 0x0000003002307223 */ /* 0x000fc80000010015 */
[----:B------:R-:W-:-:S04]  /*1f00*/  FMUL.FTZ R48, R48, R3 ;  /* 0x0000000330307220 */ /* 0x000fc80000410000 */
[----:B------:R-:W-:Y:S01]  /*1f10*/  FFMA.FTZ R54, R49, R48, R29 ;  /* 0x0000003031367223 */ /* 0x000fe2000001001d */
[----:B------:R-:W-:-:S05]  /*1f20*/  HADD2.F32 R29, -RZ, R73.H0_H0 ;  /* 0x20000049ff1d7230 */ /* 0x000fca0000004100 */
[----:B------:R-:W-:Y:S01]  /*1f30*/  FMUL.FTZ R29, R29, R48 ;  /* 0x000000301d1d7220 */ /* 0x000fe20000410000 */
[----:B------:R-:W-:-:S04]  /*1f40*/  FFMA.FTZ R48, R11, R10, R53 ;  /* 0x0000000a0b307223 */ /* 0x000fc80000010035 */
[----:B------:R-:W-:-:S04]  /*1f50*/  FADD.FTZ R48, R7, -R48 ;  /* 0x8000003007307221 */ /* 0x000fc80000010000 */
[----:B------:R-:W-:-:S04]  /*1f60*/  FFMA.FTZ R48, R2, R48, R22 ;  /* 0x0000003002307223 */ /* 0x000fc80000010016 */
[----:B------:R-:W-:-:S04]  /*1f70*/  FMUL.FTZ R48, R48, R3 ;  /* 0x0000000330307220 */ /* 0x000fc80000410000 */
[----:B------:R-:W-:Y:S01]  /*1f80*/  FFMA.FTZ R50, R50, R48, R30 ;  /* 0x0000003032327223 */ /* 0x000fe2000001001e */
[----:B------:R-:W-:-:S05]  /*1f90*/  HADD2.F32 R30, -RZ, R72.H1_H1 ;  /* 0x30000048ff1e7230 */ /* 0x000fca0000004100 */
[----:B------:R-:W-:Y:S01]  /*1fa0*/  FMUL.FTZ R30, R30, R48 ;  /* 0x000000301e1e7220 */ /* 0x000fe20000410000 */
[----:B------:R-:W-:-:S04]  /*1fb0*/  FFMA.FTZ R48, R6, R10, R53 ;  /* 0x0000000a06307223 */ /* 0x000fc80000010035 */
[----:B------:R-:W-:-:S04]  /*1fc0*/  FADD.FTZ R48, R9, -R48 ;  /* 0x8000003009307221 */ /* 0x000fc80000010000 */
[----:B------:R-:W-:-:S04]  /*1fd0*/  FFMA.FTZ R48, R2, R48, R23 ;  /* 0x0000003002307223 */ /* 0x000fc80000010017 */
[----:B------:R-:W-:-:S04]  /*1fe0*/  FMUL.FTZ R48, R48, R3 ;  /* 0x0000000330307220 */ /* 0x000fc80000410000 */
[----:B------:R-:W-:Y:S01]  /*1ff0*/  FFMA.FTZ R51, R51, R48, R31 ;  /* 0x0000003033337223 */ /* 0x000fe2000001001f */
[----:B------:R-:W-:-:S05]  /*2000*/  HADD2.F32 R31, -RZ, R72.H0_H0 ;  /* 0x20000048ff1f7230 */ /* 0x000fca0000004100 */
[----:B------:R-:W-:Y:S01]  /*2010*/  FMUL.FTZ R31, R31, R48 ;  /* 0x000000301f1f7220 */ /* 0x000fe20000410000 */
[----:B------:R-:W-:Y:S06]  /*2020*/  BRA `(.L_x_4998) ;  /* 0x0000000000707947 */ /* 0x000fec0003800000 */
.L_x_4997:
[-CC-:B------:R-:W-:Y:S01]  /*2030*/  FFMA.FTZ R12, R64, R10.reuse, R53.reuse ;  /* 0x0000000a400c7223 */ /* 0x180fe20000010035 */
[----:B------:R-:W-:-:S03]  /*2040*/  FFMA.FTZ R13, R62, R10, R53 ;  /* 0x0000000a3e0d7223 */ /* 0x000fc60000010035 */
[----:B------:R-:W-:Y:S01]  /*2050*/  FADD.FTZ R12, R63, -R12 ;  /* 0x8000000c3f0c7221 */ /* 0x000fe20000010000 */
[----:B------:R-:W-:-:S03]  /*2060*/  FADD.FTZ R13, R60, -R13 ;  /* 0x8000000d3c0d7221 */ /* 0x000fc60000010000 */
[C---:B-----5:R-:W-:Y:S01]  /*2070*/  FFMA.FTZ R12, R2.reuse, R12, R20 ;  /* 0x0000000c020c7223 */ /* 0x060fe20000010014 */
[----:B------:R-:W-:-:S03]  /*2080*/  FFMA.FTZ R13, R2, R13, R21 ;  /* 0x0000000d020d7223 */ /* 0x000fc60000010015 */
[-C--:B------:R-:W-:Y:S01]  /*2090*/  FMUL.FTZ R14, R12, R3.reuse ;  /* 0x000000030c0e7220 */ /* 0x080fe20000410000 */
[----:B------:R-:W-:-:S03]  /*20a0*/  FMUL.FTZ R15, R13, R3 ;  /* 0x000000030d0f7220 */ /* 0x000fc60000410000 */
[-C--:B------:R-:W-:Y:S01]  /*20b0*/  FFMA.FTZ R52, R48, R14.reuse, R28 ;  /* 0x0000000e30347223 */ /* 0x080fe2000001001c */
[--C-:B------:R-:W-:Y:S02]  /*20c0*/  HADD2.F32 R28, -RZ, R73.reuse.H1_H1 ;  /* 0x30000049ff1c7230 */ /* 0x100fe40000004100 */
[-C--:B------:R-:W-:Y:S01]  /*20d0*/  FFMA.FTZ R54, R49, R15.reuse, R29 ;  /* 0x0000000f31367223 */ /* 0x080fe2000001001d */
[----:B------:R-:W-:Y:S02]  /*20e0*/  HADD2.F32 R29, -RZ, R73.H0_H0 ;  /* 0x20000049ff1d7230 */ /* 0x000fe40000004100 */
[----:B------:R-:W-:Y:S01]  /*20f0*/  FMUL.FTZ R28, R28, R14 ;  /* 0x0000000e1c1c7220 */ /* 0x000fe20000410000 */
[----:B------:R-:W-:Y:S02]  /*2100*/  FFMA.FTZ R14, R11, R10, R53 ;  /* 0x0000000a0b0e7223 */ /* 0x000fe40000010035 */
[----:B------:R-:W-:Y:S02]  /*2110*/  FMUL.FTZ R29, R29, R15 ;  /* 0x0000000f1d1d7220 */ /* 0x000fe40000410000 */
        /* <DEDUP_REMOVED lines=12> */
[----:B------:R-:W-:-:S07]  /*21e0*/  FMUL.FTZ R31, R31, R48 ;  /* 0x000000301f1f7220 */ /* 0x000fce0000410000 */
.L_x_4998:
[----:B------:R-:W-:-:S04]  /*21f0*/  ISETP.NE.U32.AND P1, PT, RZ, UR12, PT ;  /* 0x0000000cff007c0c */ /* 0x000fc8000bf25070 */
[----:B------:R-:W-:-:S13]  /*2200*/  ISETP.NE.AND.EX P1, PT, RZ, UR13, PT, P1 ;  /* 0x0000000dff007c0c */ /* 0x000fda000bf25310 */
        /* <DEDUP_REMOVED lines=11> */
.L_x_4996:
[----:B------:R-:W-:Y:S05]  /*22c0*/  BSYNC.RECONVERGENT B2 ;  /* 0x0000000000027941 */ /* 0x000fea0003800200 */
.L_x_4995:
        /* <DEDUP_REMOVED lines=36> */
.L_x_4999:
[----:B------:R-:W-:-:S04]  /*2510*/  FFMA.FTZ R52, R61, R10, R53 ;  /* 0x0000000a3d347223 */ /* 0x000fc80000010035 */
[----:B------:R-:W-:-:S04]  /*2520*/  FADD.FTZ R52, R59, -R52 ;  /* 0x800000343b347221 */ /* 0x000fc80000010000 */
[----:B-----5:R-:W-:-:S04]  /*2530*/  FFMA.FTZ R52, R2, R52, R16 ;  /* 0x0000003402347223 */ /* 0x020fc80000010010 */
[----:B------:R-:W-:-:S04]  /*2540*/  FMUL.FTZ R55, R52, R3 ;  /* 0x0000000334377220 */ /* 0x000fc80000410000 */
[----:B------:R-:W-:Y:S01]  /*2550*/  FFMA.FTZ R52, R48, R55, R24 ;  /* 0x0000003730347223 */ /* 0x000fe20000010018 */
[----:B------:R-:W-:-:S04]  /*2560*/  FFMA.FTZ R24, R58, R10, R53 ;  /* 0x0000000a3a187223 */ /* 0x000fc80000010035 */
[----:B------:R-:W-:-:S04]  /*2570*/  FADD.FTZ R24, R57, -R24 ;  /* 0x8000001839187221 */ /* 0x000fc80000010000 */
[----:B------:R-:W-:-:S04]  /*2580*/  FFMA.FTZ R24, R2, R24, R17 ;  /* 0x0000001802187223 */ /* 0x000fc80000010011 */
[----:B------:R-:W-:Y:S01]  /*2590*/  FMUL.FTZ R48, R24, R3 ;  /* 0x0000000318307220 */ /* 0x000fe20000410000 */
[-CC-:B------:R-:W-:Y:S01]  /*25a0*/  FFMA.FTZ R24, R56, R10.reuse, R53.reuse ;  /* 0x0000000a38187223 */ /* 0x180fe20000010035 */
[----:B------:R-:W-:Y:S02]  /*25b0*/  FFMA.FTZ R10, R4, R10, R53 ;  /* 0x0000000a040a7223 */ /* 0x000fe40000010035 */
[----:B------:R-:W-:Y:S01]  /*25c0*/  FFMA.FTZ R54, R49, R48, R25 ;  /* 0x0000003031367223 */ /* 0x000fe20000010019 */
[----:B------:R-:W-:Y:S01]  /*25d0*/  FADD.FTZ R24, R5, -R24 ;  /* 0x8000001805187221 */ /* 0x000fe20000010000 */
[----:B------:R-:W-:Y:S01]  /*25e0*/  FADD.FTZ R10, R8, -R10 ;  /* 0x8000000a080a7221 */ /* 0x000fe20000010000 */
[----:B------:R-:W-:Y:S02]  /*25f0*/  HADD2.F32 R25, -RZ, R70.H0_H0 ;  /* 0x20000046ff197230 */ /* 0x000fe40000004100 */
[C---:B------:R-:W-:Y:S01]  /*2600*/  FFMA.FTZ R24, R2.reuse, R24, R18 ;  /* 0x0000001802187223 */ /* 0x040fe20000010012 */
[----:B------:R-:W-:-:S02]  /*2610*/  FFMA.FTZ R10, R2, R10, R19 ;  /* 0x0000000a020a7223 */ /* 0x000fc40000010013 */
        /* <DEDUP_REMOVED lines=11> */
.L_x_5000:
        /* <DEDUP_REMOVED lines=9> */
[----:B------:R-:W-:-:S07]  /*2760*/  MOV R27, R51 ;  /* 0x00000033001b7202 */ /* 0x000fce0000000f00 */
.L_x_4992:
[----:B------:R-:W-:Y:S05]  /*2770*/  BSYNC.RECONVERGENT B1 ;  /* 0x0000000000017941 */ /* 0x000fea0003800200 */
.L_x_4986:
[----:B-----5:R-:W1:Y:S02]  /*2780*/  LDC.64 R2, c[0x0][0x380] ;  /* 0x0000e000ff027b82 */ /* 0x020e640000000a00 */
[----:B-1----:R-:W-:-:S04]  /*2790*/  LEA R65, R2, R65, 0x2 ;  /* 0x0000004102417211 */ /* 0x002fc800078e10ff */
[----:B------:R-:W-:-:S13]  /*27a0*/  ISETP.GE.AND P1, PT, R65, R3, PT ;  /* 0x000000034100720c */ /* 0x000fda0003f26270 */
[----:B------:R-:W-:Y:S05]  /*27b0*/  @!P1 BRA `(.L_x_5001) ;  /* 0xffffffdc007c9947 */ /* 0x000fea000383ffff */
.L_x_4977:
[----:B------:R-:W-:Y:S05]  /*27c0*/  BSYNC B0 ;  /* 0x0000000000007941 */ /* 0x000fea0003800000 */
.L_x_4976:
[----:B------:R-:W1:Y:S01]  /*27d0*/  S2R R48, SR_TID.X ;  /* 0x0000000000307919 */ /* 0x000e620000002100 */
[----:B-----5:R-:W-:Y:S01]  /*27e0*/  MOV R4, 0x400 ;  /* 0x0000040000047802 */ /* 0x020fe20000000f00 */
[----:B------:R-:W-:Y:S05]  /*27f0*/  WARPSYNC.ALL ;  /* 0x0000000000007948 */ /* 0x000fea0003800000 */
[----:B------:R-:W2:Y:S01]  /*2800*/  S2R R5, SR_CgaCtaId ;  /* 0x0000000000057919 */ /* 0x000ea20000008800 */
[----:B------:R-:W3:Y:S01]  /*2810*/  S2UR UR4, SR_CTAID.X ;  /* 0x00000000000479c3 */ /* 0x000ee20000002500 */
[----:B------:R-:W4:Y:S01]  /*2820*/  LDCU.128 UR16, c[0x0][0x440] ;  /* 0x00008800ff1077ac */ /* 0x000f220008000c00 */
[----:B------:R-:W-:Y:S01]  /*2830*/  BSSY.RECONVERGENT B0, `(.L_x_5002) ;  /* 0x0000062000007945 */ /* 0x000fe20003800200 */
[----:B-1----:R-:W-:Y:S01]  /*2840*/  SHF.L.U32 R2, R48, 0x5, RZ ;  /* 0x0000000530027819 */ /* 0x002fe200000006ff */
[----:B---3--:R-:W-:Y:S01]  /*2850*/  IMAD R22, R74, UR4, RZ ;  /* 0x000000044a167c24 */ /* 0x008fe2000f8e02ff */
[----:B------:R-:W-:Y:S01]  /*2860*/  SHF.L.U32 R0, R48, 0x4, RZ ;  /* 0x0000000430007819 */ /* 0x000fe200000006ff */
[----:B------:R-:W1:Y:S01]  /*2870*/  LDCU.64 UR4, c[0x0][0x460] ;  /* 0x00008c00ff0477ac */ /* 0x000e620008000a00 */
[----:B------:R-:W-:-:S02]  /*2880*/  LOP3.LUT R3, R2, 0xc00, RZ, 0xc0, !PT ;  /* 0x00000c0002037812 */ /* 0x000fc400078ec0ff */
[----:B------:R-:W-:Y:S02]  /*2890*/  IADD3 R22, P2, PT, R22, R48, RZ ;  /* 0x0000003016167210 */ /* 0x000fe40007f5e0ff */
[----:B--2---:R-:W-:Y:S02]  /*28a0*/  LEA R5, R5, R4, 0x18 ;  /* 0x0000000405057211 */ /* 0x004fe400078ec0ff */
[----:B------:R-:W-:-:S04]  /*28b0*/  LOP3.LUT R0, R3, 0x1f0, R0, 0xf8, !PT ;  /* 0x000001f003007812 */ /* 0x000fc800078ef800 */
[-C--:B------:R-:W-:Y:S02]  /*28c0*/  IADD3 R0, PT, PT, R0, R5.reuse, RZ ;  /* 0x0000000500007210 */ /* 0x080fe40007ffe0ff */
[----:B------:R-:W-:-:S03]  /*28d0*/  LEA R5, R48, R5, 0x2 ;  /* 0x0000000530057211 */ /* 0x000fc600078e10ff */
[----:B------:R2:W-:Y:S04]  /*28e0*/  STS.128 [R0], R36 ;  /* 0x0000002400007388 */ /* 0x0005e80000000c00 */
[----:B------:R-:W-:Y:S01]  /*28f0*/  STS.128 [R0+0x200], R32 ;  /* 0x0002002000007388 */ /* 0x000fe20000000c00 */
[----:B------:R-:W-:Y:S01]  /*2900*/  BAR.SYNC.DEFER_BLOCKING 0x0 ;  /* 0x0000000000007b1d */ /* 0x000fe20000010000 */
[----:B--2---:R-:W-:-:S04]  /*2910*/  LOP3.LUT R39, R48, 0x7f, RZ, 0x3c, !PT ;  /* 0x0000007f30277812 */ /* 0x004fc800078e3cff */
[----:B------:R-:W-:-:S04]  /*2920*/  IADD3 R39, PT, PT, R39, R74, RZ ;  /* 0x0000004a27277210 */ /* 0x000fc80007ffe0ff */
[C---:B------:R-:W-:Y:S02]  /*2930*/  ISETP.GE.U32.AND P1, PT, R39.reuse, 0x80, PT ;  /* 0x000000802700780c */ /* 0x040fe40003f26070 */
[----:B------:R-:W-:Y:S01]  /*2940*/  ISETP.GE.U32.AND P0, PT, R39, 0x100, PT ;  /* 0x000001002700780c */ /* 0x000fe20003f06070 */
[----:B------:R-:W2:Y:S04]  /*2950*/  LDS R2, [R5] ;  /* 0x0000000005027984 */ /* 0x000ea80000000800 */
[----:B------:R-:W3:Y:S04]  /*2960*/  LDS R7, [R5+0x400] ;  /* 0x0004000005077984 */ /* 0x000ee80000000800 */
[----:B------:R-:W0:Y:S04]  /*2970*/  LDS R3, [R5+0x200] ;  /* 0x0002000005037984 */ /* 0x000e280000000800 */
[----:B------:R-:W4:Y:S04]  /*2980*/  LDS R4, [R5+0x600] ;  /* 0x0006000005047984 */ /* 0x000f280000000800 */
[----:B------:R-:W1:Y:S04]  /*2990*/  LDS R9, [R5+0x800] ;  /* 0x0008000005097984 */ /* 0x000e680000000800 */
[----:B------:R-:W1:Y:S04]  /*29a0*/  LDS R6, [R5+0xa00] ;  /* 0x000a000005067984 */ /* 0x000e680000000800 */
[----:B------:R-:W1:Y:S04]  /*29b0*/  LDS R11, [R5+0xc00] ;  /* 0x000c0000050b7984 */ /* 0x000e680000000800 */
[----:B------:R-:W1:Y:S01]  /*29c0*/  LDS R8, [R5+0xe00] ;  /* 0x000e000005087984 */ /* 0x000e620000000800 */
[----:B------:R-:W-:Y:S01]  /*29d0*/  BAR.SYNC.DEFER_BLOCKING 0x0 ;  /* 0x0000000000007b1d */ /* 0x000fe20000010000 */
[----:B--2---:R-:W-:-:S04]  /*29e0*/  FADD.FTZ R2, RZ, R2 ;  /* 0x00000002ff027221 */ /* 0x004fc80000010000 */
[----:B---3--:R-:W-:Y:S01]  /*29f0*/  FADD.FTZ R2, R2, R7 ;  /* 0x0000000702027221 */ /* 0x008fe20000010000 */
[----:B0-----:R-:W-:-:S04]  /*2a00*/  FADD.FTZ R3, RZ, R3 ;  /* 0x00000003ff037221 */ /* 0x001fc80000010000 */
[----:B----4-:R-:W-:Y:S01]  /*2a10*/  FADD.FTZ R3, R3, R4 ;  /* 0x0000000403037221 */ /* 0x010fe20000010000 */
[----:B------:R-:W-:Y:S01]  /*2a20*/  STS.128 [R0], R44 ;  /* 0x0000002c00007388 */ /* 0x000fe20000000c00 */
[----:B-1----:R-:W-:-:S03]  /*2a30*/  FADD.FTZ R2, R2, R9 ;  /* 0x0000000902027221 */ /* 0x002fc60000010000 */
        /* <DEDUP_REMOVED lines=29> */
[----:B------:R-:W-:Y:S02]  /*2c10*/  IADD3 R18, P3, PT, R0, UR16, RZ ;  /* 0x0000001000127c10 */ /* 0x000fe4000ff7e0ff */
[----:B------:R-:W-:Y:S02]  /*2c20*/  IADD3.X R39, PT, PT, R22, UR19, RZ, P2, !PT ;  /* 0x0000001316277c10 */ /* 0x000fe400097fe4ff */
[----:B------:R-:W-:Y:S01]  /*2c30*/  IADD3 R0, P2, PT, R0, UR4, RZ ;  /* 0x0000000400007c10 */ /* 0x000fe2000ff5e0ff */
[----:B------:R-:W0:Y:S01]  /*2c40*/  LDS R14, [R5] ;  /* 0x00000000050e7984 */ /* 0x000e220000000800 */
[C---:B------:R-:W-:Y:S02]  /*2c50*/  IADD3.X R31, PT, PT, R22.reuse, UR17, RZ, P3, !PT ;  /* 0x00000011161f7c10 */ /* 0x040fe40009ffe4ff */
[----:B------:R-:W-:Y:S01]  /*2c60*/  IADD3.X R13, PT, PT, R22, UR5, RZ, P2, !PT ;  /* 0x00000005160d7c10 */ /* 0x000fe200097fe4ff */
[----:B------:R-:W1:Y:S04]  /*2c70*/  LDS R16, [R5+0x200] ;  /* 0x0002000005107984 */ /* 0x000e680000000800 */
[----:B------:R-:W2:Y:S04]  /*2c80*/  LDS R33, [R5+0x400] ;  /* 0x0004000005217984 */ /* 0x000ea80000000800 */
[----:B------:R-:W3:Y:S04]  /*2c90*/  LDS R35, [R5+0x600] ;  /* 0x0006000005237984 */ /* 0x000ee80000000800 */
[----:B------:R-:W4:Y:S04]  /*2ca0*/  LDS R37, [R5+0x800] ;  /* 0x0008000005257984 */ /* 0x000f280000000800 */
[----:B------:R-:W4:Y:S04]  /*2cb0*/  LDS R29, [R5+0xa00] ;  /* 0x000a0000051d7984 */ /* 0x000f280000000800 */
[----:B------:R-:W4:Y:S04]  /*2cc0*/  LDS R25, [R5+0xc00] ;  /* 0x000c000005197984 */ /* 0x000f280000000800 */
[----:B------:R0:W4:Y:S02]  /*2cd0*/  LDS R27, [R5+0xe00] ;  /* 0x000e0000051b7984 */ /* 0x0001240000000800 */
[----:B0-----:R-:W-:Y:S01]  /*2ce0*/  FADD.FTZ R14, RZ, R14 ;  /* 0x0000000eff0e7221 */ /* 0x001fe20000010000 */
[----:B-1----:R-:W-:-:S03]  /*2cf0*/  FADD.FTZ R16, RZ, R16 ;  /* 0x00000010ff107221 */ /* 0x002fc60000010000 */
[----:B--2---:R-:W-:Y:S01]  /*2d00*/  FADD.FTZ R14, R14, R33 ;  /* 0x000000210e0e7221 */ /* 0x004fe20000010000 */
[----:B---3--:R-:W-:-:S03]  /*2d10*/  FADD.FTZ R16, R16, R35 ;  /* 0x0000002310107221 */ /* 0x008fc60000010000 */
[----:B----4-:R-:W-:Y:S01]  /*2d20*/  FADD.FTZ R14, R14, R37 ;  /* 0x000000250e0e7221 */ /* 0x010fe20000010000 */
[----:B------:R-:W-:-:S03]  /*2d30*/  FADD.FTZ R16, R16, R29 ;  /* 0x0000001d10107221 */ /* 0x000fc60000010000 */
[----:B------:R-:W-:Y:S01]  /*2d40*/  FADD.FTZ R25, R14, R25 ;  /* 0x000000190e197221 */ /* 0x000fe20000010000 */
[----:B------:R-:W-:Y:S06]  /*2d50*/  @!P1 BRA `(.L_x_5003) ;  /* 0x00000000003c9947 */ /* 0x000fec0003800000 */
[----:B------:R-:W-:Y:S02]  /*2d60*/  MOV R2, R20 ;  /* 0x0000001400027202 */ /* 0x000fe40000000f00 */
        /* <DEDUP_REMOVED lines=12> */
[----:B------:R-:W-:Y:S02]  /*2e30*/  IADD3.X R31, PT, PT, RZ, R31, RZ, P2, !PT ;  /* 0x0000001fff1f7210 */ /* 0x000fe400017fe4ff */
[----:B------:R-:W-:-:S07]  /*2e40*/  IADD3.X R13, PT, PT, RZ, R13, RZ, P3, !PT ;  /* 0x0000000dff0d7210 */ /* 0x000fce0001ffe4ff */
.L_x_5003:
[----:B------:R-:W-:Y:S05]  /*2e50*/  BSYNC.RECONVERGENT B0 ;  /* 0x0000000000007941 */ /* 0x000fea0003800200 */
.L_x_5002:
[----:B------:R-:W-:Y:S01]  /*2e60*/  FADD.FTZ R27, R16, R27 ;  /* 0x0000001b101b7221 */ /* 0x000fe20000010000 */
[----:B0-----:R-:W-:Y:S02]  /*2e70*/  MOV R2, R20 ;  /* 0x0000001400027202 */ /* 0x001fe40000000f00 */
[----:B------:R-:W-:Y:S01]  /*2e80*/  MOV R3, R39 ;  /* 0x0000002700037202 */ /* 0x000fe20000000f00 */
[----:B------:R-:W-:Y:S06]  /*2e90*/  @!P0 EXIT ;  /* 0x000000000000894d */ /* 0x000fec0003800000 */
[----:B------:R0:W-:Y:S01]  /*2ea0*/  STG.E desc[UR6][R2.64], R23 ;  /* 0x0000001702007986 */ /* 0x0001e2000c101906 */
[----:B------:R-:W-:Y:S02]  /*2eb0*/  MOV R4, R0 ;  /* 0x0000000000047202 */ /* 0x000fe40000000f00 */
[----:B------:R-:W-:Y:S02]  /*2ec0*/  MOV R5, R13 ;  /* 0x0000000d00057202 */ /* 0x000fe40000000f00 */
[----:B0-----:R-:W-:Y:S02]  /*2ed0*/  MOV R2, R18 ;  /* 0x0000001200027202 */ /* 0x001fe40000000f00 */
[----:B------:R-:W-:-:S05]  /*2ee0*/  MOV R3, R31 ;  /* 0x0000001f00037202 */ /* 0x000fca0000000f00 */
[----:B------:R-:W-:Y:S04]  /*2ef0*/  STG.E desc[UR6][R2.64], R9 ;  /* 0x0000000902007986 */ /* 0x000fe8000c101906 */
[----:B------:R-:W-:Y:S01]  /*2f00*/  STG.E desc[UR6][R4.64], R27 ;  /* 0x0000001b04007986 */ /* 0x000fe2000c101906 */
[----:B------:R-:W-:Y:S05]  /*2f10*/  EXIT ;  /* 0x000000000000794d */ /* 0x000fea0003800000 */
.L_x_4985:
        /* <DEDUP_REMOVED lines=8> */
.L_x_5005:
[----:B------:R-:W-:Y:S05]  /*2fa0*/  BSYNC B1 ;  /* 0x0000000000017941 */ /* 0x000fea0003800000 */
.L_x_5004:
        /* <DEDUP_REMOVED lines=9> */
.L_x_5006:
[----:B------:R-:W-:Y:S01]  /*3040*/  MOV R50, R69 ;  /* 0x0000004500327202 */ /* 0x000fe20000000f00 */
[----:B------:R-:W-:Y:S02]  /*3050*/  HFMA2 R49, -RZ, RZ, 0, 1.1920928955078125e-07 ;  /* 0x00000002ff317431 */ /* 0x000fe400000001ff */
[----:B------:R-:W-:-:S07]  /*3060*/  FADD.FTZ R68, R51, R68 ;  /* 0x0000004433447221 */ /* 0x000fce0000010000 */
[----:B------:R-:W-:Y:S05]  /*3070*/  WARPSYNC.COLLECTIVE R10, `(.L_x_5007) ;  /* 0x000000000a087348 */ /* 0x000fea0003c00000 */
[----:B------:R0:W1:Y:S02]  /*3080*/  SHFL.BFLY P5, R51, R50, R49, R48 ;  /* 0x0c00003132337389 */ /* 0x00006400000a0030 */
[----:B01----:R-:W-:Y:S05]  /*3090*/  ENDCOLLECTIVE ;  /* 0x000000000000791b */ /* 0x003fea0003800000 */
.L_x_5007:
[----:B------:R-:W-:Y:S02]  /*30a0*/  MOV R50, R68 ;  /* 0x0000004400327202 */ /* 0x000fe40000000f00 */
[----:B------:R-:W-:-:S05]  /*30b0*/  MOV R10, R51 ;  /* 0x00000033000a7202 */ /* 0x000fca0000000f00 */
[----:B------:R-:W-:Y:S01]  /*30c0*/  FADD.FTZ R69, R69, R10 ;  /* 0x0000000a45457221 */ /* 0x000fe20000010000 */
[----:B------:R-:W-:-:S07]  /*30d0*/  MOV R10, 0xffffffff ;  /* 0xffffffff000a7802 */ /* 0x000fce0000000f00 */
[----:B------:R-:W-:Y:S05]  /*30e0*/  WARPSYNC.COLLECTIVE R10, `(.L_x_5008) ;  /* 0x000000000a087348 */ /* 0x000fea0003c00000 */
[----:B------:R0:W1:Y:S02]  /*30f0*/  SHFL.BFLY P5, R51, R50, R49, R48 ;  /* 0x0c00003132337389 */ /* 0x00006400000a0030 */
[----:B01----:R-:W-:Y:S05]  /*3100*/  ENDCOLLECTIVE ;  /* 0x000000000000791b */ /* 0x003fea0003800000 */
.L_x_5008:
[----:B------:R-:W-:Y:S01]  /*3110*/  MOV R50, R69 ;  /* 0x0000004500327202 */ /* 0x000fe20000000f00 */
[----:B------:R-:W-:Y:S02]  /*3120*/  HFMA2 R49, -RZ, RZ, 0, 2.384185791015625e-07 ;  /* 0x00000004ff317431 */ /* 0x000fe400000001ff */
[----:B------:R-:W-:-:S07]  /*3130*/  FADD.FTZ R68, R68, R51 ;  /* 0x0000003344447221 */ /* 0x000fce0000010000 */
[----:B------:R-:W-:Y:S05]  /*3140*/  WARPSYNC.COLLECTIVE R10, `(.L_x_5009) ;  /* 0x000000000a087348 */ /* 0x000fea0003c00000 */
[----:B------:R0:W1:Y:S02]  /*3150*/  SHFL.BFLY P5, R51, R50, R49, R48 ;  /* 0x0c00003132337389 */ /* 0x00006400000a0030 */
[----:B01----:R-:W-:Y:S05]  /*3160*/  ENDCOLLECTIVE ;  /* 0x000000000000791b */ /* 0x003fea0003800000 */
.L_x_5009:
[----:B------:R-:W-:Y:S02]  /*3170*/  MOV R50, R68 ;  /* 0x0000004400327202 */ /* 0x000fe40000000f00 */
[----:B------:R-:W-:-:S05]  /*3180*/  MOV R10, R51 ;  /* 0x00000033000a7202 */ /* 0x000fca0000000f00 */
[----:B------:R-:W-:Y:S01]  /*3190*/  FADD.FTZ R69, R69, R10 ;  /* 0x0000000a45457221 */ /* 0x000fe20000010000 */
[----:B------:R-:W-:-:S07]  /*31a0*/  MOV R10, 0xffffffff ;  /* 0xffffffff000a7802 */ /* 0x000fce0000000f00 */
[----:B------:R-:W-:Y:S05]  /*31b0*/  WARPSYNC.COLLECTIVE R10, `(.L_x_5010) ;  /* 0x000000000a087348 */ /* 0x000fea0003c00000 */
[----:B------:R0:W1:Y:S02]  /*31c0*/  SHFL.BFLY P5, R51, R50, R49, R48 ;  /* 0x0c00003132337389 */ /* 0x00006400000a0030 */
[----:B01----:R-:W-:Y:S05]  /*31d0*/  ENDCOLLECTIVE ;  /* 0x000000000000791b */ /* 0x003fea0003800000 */
.L_x_5010:
[----:B------:R-:W-:Y:S01]  /*31e0*/  MOV R50, R69 ;  /* 0x0000004500327202 */ /* 0x000fe20000000f00 */
[----:B------:R-:W-:Y:S02]  /*31f0*/  HFMA2 R49, -RZ, RZ, 0, 4.76837158203125e-07 ;  /* 0x00000008ff317431 */ /* 0x000fe400000001ff */
[----:B------:R-:W-:-:S07]  /*3200*/  FADD.FTZ R68, R68, R51 ;  /* 0x0000003344447221 */ /* 0x000fce0000010000 */
[----:B------:R-:W-:Y:S05]  /*3210*/  WARPSYNC.COLLECTIVE R10, `(.L_x_5011) ;  /* 0x000000000a087348 */ /* 0x000fea0003c00000 */
[----:B------:R0:W1:Y:S02]  /*3220*/  SHFL.BFLY P5, R51, R50, R49, R48 ;  /* 0x0c00003132337389 */ /* 0x00006400000a0030 */
[----:B01----:R-:W-:Y:S05]  /*3230*/  ENDCOLLECTIVE ;  /* 0x000000000000791b */ /* 0x003fea0003800000 */
.L_x_5011:
[----:B------:R-:W-:Y:S02]  /*3240*/  MOV R50, R68 ;  /* 0x0000004400327202 */ /* 0x000fe40000000f00 */
[----:B------:R-:W-:-:S05]  /*3250*/  MOV R10, R51 ;  /* 0x00000033000a7202 */ /* 0x000fca0000000f00 */
[----:B------:R-:W-:Y:S01]  /*3260*/  FADD.FTZ R69, R69, R10 ;  /* 0x0000000a45457221 */ /* 0x000fe20000010000 */
[----:B------:R-:W-:-:S07]  /*3270*/  MOV R10, 0xffffffff ;  /* 0xffffffff000a7802 */ /* 0x000fce0000000f00 */
[----:B------:R-:W-:Y:S05]  /*3280*/  WARPSYNC.COLLECTIVE R10, `(.L_x_5012) ;  /* 0x000000000a087348 */ /* 0x000fea0003c00000 */
[----:B------:R0:W1:Y:S02]  /*3290*/  SHFL.BFLY P5, R51, R50, R49, R48 ;  /* 0x0c00003132337389 */ /* 0x00006400000a0030 */
[----:B01----:R-:W-:Y:S05]  /*32a0*/  ENDCOLLECTIVE ;  /* 0x000000000000791b */ /* 0x003fea0003800000 */
.L_x_5012:
[----:B------:R-:W-:Y:S01]  /*32b0*/  MOV R50, R69 ;  /* 0x0000004500327202 */ /* 0x000fe20000000f00 */
[----:B------:R-:W-:Y:S02]  /*32c0*/  HFMA2 R49, -RZ, RZ, 0, 9.5367431640625e-07 ;  /* 0x00000010ff317431 */ /* 0x000fe400000001ff */
[----:B------:R-:W-:-:S07]  /*32d0*/  FADD.FTZ R68, R68, R51 ;  /* 0x0000003344447221 */ /* 0x000fce0000010000 */
[----:B------:R-:W-:Y:S05]  /*32e0*/  WARPSYNC.COLLECTIVE R10, `(.L_x_5013) ;  /* 0x000000000a087348 */ /* 0x000fea0003c00000 */
[----:B------:R0:W1:Y:S02]  /*32f0*/  SHFL.BFLY P5, R51, R50, R49, R48 ;  /* 0x0c00003132337389 */ /* 0x00006400000a0030 */
[----:B01----:R-:W-:Y:S05]  /*3300*/  ENDCOLLECTIVE ;  /* 0x000000000000791b */ /* 0x003fea0003800000 */
.L_x_5013:
[----:B------:R-:W-:Y:S02]  /*3310*/  MOV R50, R68 ;  /* 0x0000004400327202 */ /* 0x000fe40000000f00 */
[----:B------:R-:W-:-:S07]  /*3320*/  MOV R52, R51 ;  /* 0x0000003300347202 */ /* 0x000fce0000000f00 */
[----:B------:R-:W-:Y:S05]  /*3330*/  WARPSYNC.COLLECTIVE R10, `(.L_x_5014) ;  /* 0x000000000a087348 */ /* 0x000fea0003c00000 */
[----:B------:R0:W1:Y:S02]  /*3340*/  SHFL.BFLY P5, R51, R50, R49, R48 ;  /* 0x0c00003132337389 */ /* 0x00006400000a0030 */
[----:B01----:R-:W-:Y:S05]  /*3350*/  ENDCOLLECTIVE ;  /* 0x000000000000791b */ /* 0x003fea0003800000 */
.L_x_5014:
[----:B------:R-:W-:Y:S01]  /*3360*/  MOV R10, R51 ;  /* 0x00000033000a7202 */ /* 0x000fe20000000f00 */
[----:B------:R-:W-:Y:S06]  /*3370*/  BRA `(.L_x_5015) ;  /* 0xffffffe0001c7947 */ /* 0x000fec000383ffff */
.L_x_5016:
        /* <DEDUP_REMOVED lines=16> */
.L_x_6500:


//--------------------- .text._ZN10layer_norm13ln_bwd_kernelINS_13Kernel_traitsI6__halfffffjLj256ELj1ELj4ELj1ELj16ENS_18Kernel_traits_baseILj256ES2_ffffjLj128EEEEELb0ELb1ELb0ELb1EEEvNS_9BwdParamsE --------------------------
	.section	.text._ZN10layer_norm13ln_bwd_kernelINS_13Kernel_traitsI6__halfffffjLj256ELj1ELj4ELj1ELj16ENS_18Kernel_traits_baseILj256ES2_ffffjLj128EEEEELb0ELb1ELb0ELb1EEEvNS_9BwdParamsE,"ax",@progbits
	.align	128
        .global         _ZN10layer_norm13ln_bwd_kernelINS_13Kernel_traitsI6__halfffffjLj256ELj1ELj4ELj1ELj16ENS_18Kernel_traits_baseILj256ES2_ffffjLj128EEEEELb0ELb1ELb0ELb1EEEvNS_9BwdParamsE
        .type           _ZN10layer_norm13ln_bwd_kernelINS_13Kernel_traitsI6__halfffffjLj256ELj1ELj4ELj1ELj16ENS_18Kernel_traits_baseILj256ES2_ffffjLj128EEEEELb0ELb1ELb0ELb1EEEvNS_9BwdParamsE,@function
        .size           _ZN10layer_norm13ln_bwd_kernelINS_13Kernel_traitsI6__halfffffjLj256ELj1ELj4ELj1ELj16ENS_18Kernel_traits_baseILj256ES2_ffffjLj128EEEEELb0ELb1ELb0ELb1EEEvNS_9BwdParamsE,(.L_x_6501 - _ZN10layer_norm13ln_bwd_kernelINS_13Kernel_traitsI6__halfffffjLj256ELj1ELj4ELj1ELj16ENS_18Kernel_traits_baseILj256ES2_ffffjLj128EEEEELb0ELb1ELb0ELb1EEEvNS_9BwdParamsE)
        .other          _ZN10layer_norm13ln_bwd_kernelINS_13Kernel_traitsI6__halfffffjLj256ELj1ELj4ELj1ELj16ENS_18Kernel_traits_baseILj256ES2_ffffjLj128EEEEELb0ELb1ELb0ELb1EEEvNS_9BwdParamsE,@"STO_CUDA_ENTRY STV_DEFAULT"
_ZN10layer_norm13ln_bwd_kernelINS_13Kernel_traitsI6__halfffffjLj256ELj1ELj4ELj1ELj16ENS_18Kernel_traits_baseILj256ES2_ffffjLj128EEEEELb0ELb1ELb0ELb1EEEvNS_9BwdParamsE:
.text._ZN10layer_norm13ln_bwd_kernelINS_13Kernel_traitsI6__halfffffjLj256ELj1ELj4ELj1ELj16ENS_18Kernel_traits_baseILj256ES2_ffffjLj128EEEEELb0ELb1ELb0ELb1EEEvNS_9BwdParamsE:
        /* <DEDUP_REMOVED lines=33> */
[----:B------:R-:W3:Y:S04]  /*0210*/  LDG.E.64 R50, desc[UR6][R2.64+0x100] ;  /* 0x0001000602327981 */ /* 0x000ee8000c1e1b00 */
[----:B------:R0:W4:Y:S01]  /*0220*/  LDG.E.64 R48, desc[UR6][R2.64] ;  /* 0x0000000602307981 */ /* 0x000122000c1e1b00 */
[----:B--2---:R-:W-:Y:S01]  /*0230*/  IMAD.WIDE.U32 R4, R7, 0x8, R4 ;  /* 0x0000000807047825 */ /* 0x004fe200078e0004 */
[----:B-1----:R-:W-:-:S03]  /*0240*/  ISETP.NE.U32.AND P0, PT, RZ, UR4, PT ;  /* 0x00000004ff007c0c */ /* 0x002fc6000bf05070 */
[----:B------:R-:W-:Y:S01]  /*0250*/  HFMA2 R62, -RZ, RZ, 0, 0 ;  /* 0x00000000ff3e7431 */ /* 0x000fe200000001ff */
[----:B------:R-:W-:Y:S01]  /*0260*/  BSSY B1, `(.L_x_5019) ;  /* 0x0000202000017945 */ /* 0x000fe20003800000 */
[----:B------:R-:W-:Y:S01]  /*0270*/  CS2R R56, SRZ ;  /* 0x0000000000387805 */ /* 0x000fe2000001ff00 */
[----:B------:R-:W5:Y:S01]  /*0280*/  LDG.E.64 R18, desc[UR6][R4.64+0x100] ;  /* 0x0001000604127981 */ /* 0x000f62000c1e1b00 */
[----:B------:R-:W-:Y:S02]  /*0290*/  ISETP.NE.AND.EX P0, PT, RZ, UR5, PT, P0 ;  /* 0x00000005ff007c0c */ /* 0x000fe4000bf05300 */
[----:B------:R-:W-:Y:S02]  /*02a0*/  CS2R R54, SRZ ;  /* 0x0000000000367805 */ /* 0x000fe4000001ff00 */
[----:B------:R-:W-:Y:S01]  /*02b0*/  MOV R60, RZ ;  /* 0x000000ff003c7202 */ /* 0x000fe20000000f00 */
[----:B------:R1:W5:Y:S01]  /*02c0*/  LDG.E.64 R16, desc[UR6][R4.64] ;  /* 0x0000000604107981 */ /* 0x000362000c1e1b00 */
[----:B0-----:R-:W-:-:S02]  /*02d0*/  CS2R R2, SRZ ;  /* 0x0000000000027805 */ /* 0x001fc4000001ff00 */
[----:B------:R-:W-:Y:S02]  /*02e0*/  CS2R R58, SRZ ;  /* 0x00000000003a7805 */ /* 0x000fe4000001ff00 */
[----:B------:R-:W-:Y:S02]  /*02f0*/  CS2R R8, SRZ ;  /* 0x0000000000087805 */ /* 0x000fe4000001ff00 */
[----:B------:R-:W-:Y:S02]  /*0300*/  CS2R R10, SRZ ;  /* 0x00000000000a7805 */ /* 0x000fe4000001ff00 */
[----:B------:R-:W-:Y:S02]  /*0310*/  CS2R R12, SRZ ;  /* 0x00000000000c7805 */ /* 0x000fe4000001ff00 */
[----:B------:R-:W-:Y:S02]  /*0320*/  CS2R R14, SRZ ;  /* 0x00000000000e7805 */ /* 0x000fe4000001ff00 */
[----:B------:R-:W-:-:S02]  /*0330*/  CS2R R52, SRZ ;  /* 0x0000000000347805 */ /* 0x000fc4000001ff00 */
[----:B-1----:R-:W-:Y:S02]  /*0340*/  CS2R R4, SRZ ;  /* 0x0000000000047805 */ /* 0x002fe4000001ff00 */
[--C-:B---3--:R-:W-:Y:S02]  /*0350*/  SHF.R.U64 R72, R50, 0x10, R51.reuse ;  /* 0x0000001032487819 */ /* 0x108fe40000001233 */
[----:B------:R-:W-:Y:S02]  /*0360*/  SHF.R.U32.HI R6, RZ, 0x10, R51 ;  /* 0x00000010ff067819 */ /* 0x000fe40000011633 */
[--C-:B----4-:R-:W-:Y:S02]  /*0370*/  SHF.R.U64 R82, R48, 0x10, R49.reuse ;  /* 0x0000001030527819 */ /* 0x110fe40000001231 */
[----:B------:R-:W-:Y:S02]  /*0380*/  SHF.R.U32.HI R0, RZ, 0x10, R49 ;  /* 0x00000010ff007819 */ /* 0x000fe40000011631 */
[----:B------:R-:W-:-:S02]  /*0390*/  PRMT R72, R72, 0x5410, R6 ;  /* 0x0000541048487816 */ /* 0x000fc40000000006 */
[----:B------:R-:W-:Y:S02]  /*03a0*/  CS2R R6, SRZ ;  /* 0x0000000000067805 */ /* 0x000fe4000001ff00 */
[----:B------:R-:W-:-:S07]  /*03b0*/  PRMT R82, R82, 0x5410, R0 ;  /* 0x0000541052527816 */ /* 0x000fce0000000000 */
.L_x_5033:
[----:B------:R-:W0:Y:S08]  /*03c0*/  LDC.64 R28, c[0x0][0x3c0] ;  /* 0x0000f000ff1c7b82 */ /* 0x000e300000000a00 */
[----:B------:R-:W1:Y:S08]  /*03d0*/  @P0 LDC.64 R32, c[0x0][0x3e0] ;  /* 0x0000f800ff200b82 */ /* 0x000e700000000a00 */
[----:B------:R-:W2:Y:S01]  /*03e0*/  LDC.64 R30, c[0x0][0x3c8] ;  /* 0x0000f200ff1e7b82 */ /* 0x000ea20000000a00 */
[----:B------:R-:W-:Y:S01]  /*03f0*/  MOV R64, 0x3f800000 ;  /* 0x3f80000000407802 */ /* 0x000fe20000000f00 */
[----:B0-----:R-:W-:-:S06]  /*0400*/  IMAD.WIDE R28, R63, 0x4, R28 ;  /* 0x000000043f1c7825 */ /* 0x001fcc00078e021c */
[----:B------:R-:W3:Y:S01]  /*0410*/  LDG.E R28, desc[UR6][R28.64] ;  /* 0x000000061c1c7981 */ /* 0x000ee2000c1e1900 */
[----:B-1----:R-:W-:-:S05]  /*0420*/  @P0 IMAD.WIDE R32, R63, 0x4, R32 ;  /* 0x000000043f200825 */ /* 0x002fca00078e0220 */
[----:B-----5:R0:W5:Y:S01]  /*0430*/  @P0 LDG.E R64, desc[UR6][R32.64] ;  /* 0x0000000620400981 */ /* 0x020162000c1e1900 */
[----:B--2---:R-:W-:-:S05]  /*0440*/  IMAD.WIDE R30, R63, 0x4, R30 ;  /* 0x000000043f1e7825 */ /* 0x004fca00078e021e */
[----:B------:R0:W5:Y:S01]  /*0450*/  LDG.E R65, desc[UR6][R30.64] ;  /* 0x000000061e417981 */ /* 0x000162000c1e1900 */
[----:B------:R-:W1:Y:S01]  /*0460*/  S2R R0, SR_TID.X ;  /* 0x0000000000007919 */ /* 0x000e620000002100 */
[----:B------:R-:W-:Y:S01]  /*0470*/  ISETP.NE.U32.AND P1, PT, RZ, UR10, PT ;  /* 0x0000000aff007c0c */ /* 0x000fe2000bf25070 */
[----:B------:R-:W-:-:S03]  /*0480*/  IMAD R34, R63, UR9, RZ ;  /* 0x000000093f227c24 */ /* 0x000fc6000f8e02ff */
[----:B------:R-:W-:Y:S02]  /*0490*/  ISETP.NE.AND.EX P1, PT, RZ, UR11, PT, P1 ;  /* 0x0000000bff007c0c */ /* 0x000fe4000bf25310 */
[----:B------:R-:W-:Y:S02]  /*04a0*/  SHF.R.S32.HI R35, RZ, 0x1f, R34 ;  /* 0x0000001fff237819 */ /* 0x000fe40000011422 */
[----:B------:R-:W-:Y:S02]  /*04b0*/  ISETP.NE.AND P2, PT, RZ, UR8, PT ;  /* 0x00000008ff007c0c */ /* 0x000fe4000bf45270 */
[----:B------:R-:W-:Y:S02]  /*04c0*/  LEA.HI R35, R35, R34, RZ, 0x2 ;  /* 0x0000002223237211 */ /* 0x000fe400078f10ff */
[----:B-1----:R-:W-:-:S04]  /*04d0*/  LOP3.LUT R34, R0, 0x1f, RZ, 0xc0, !PT ;  /* 0x0000001f00227812 */ /* 0x002fc800078ec0ff */
[----:B------:R-:W-:Y:S02]  /*04e0*/  LEA.HI.SX32 R67, R35, R34, 0x1e ;  /* 0x0000002223437211 */ /* 0x000fe400078ff2ff */
[----:B---3--:R-:W-:Y:S01]  /*04f0*/  FSEL R66, R28, RZ, !P2 ;  /* 0x000000ff1c427208 */ /* 0x008fe20005000000 */
[----:B0-----:R-:W-:Y:S06]  /*0500*/  @P1 BRA `(.L_x_5020) ;  /* 0x0000000400101947 */ /* 0x001fec0003800000 */
        /* <DEDUP_REMOVED lines=12> */
[----:B------:R-:W-:Y:S02]  /*05d0*/  HADD2.F32 R71, -RZ, R49.H0_H0 ;  /* 0x20000031ff477230 */ /* 0x000fe40000004100 */
[----:B------:R-:W-:Y:S02]  /*05e0*/  HADD2.F32 R88, -RZ, R72.H0_H0 ;  /* 0x20000048ff587230 */ /* 0x000fe40000004100 */
[C---:B--2---:R-:W-:Y:S01]  /*05f0*/  FADD.FTZ R86, -R66.reuse, R41 ;  /* 0x0000002942567221 */ /* 0x044fe20000010100 */
[----:B------:R-:W-:Y:S02]  /*0600*/  HADD2.F32 R41, -RZ, R48.H0_H0 ;  /* 0x20000030ff297230 */ /* 0x000fe40000004100 */
[C---:B------:R-:W-:Y:S01]  /*0610*/  FADD.FTZ R74, -R66.reuse, R40 ;  /* 0x00000028424a7221 */ /* 0x040fe20000010100 */
[C---:B------:R-:W-:Y:S01]  /*0620*/  FADD.FTZ R78, -R66.reuse, R43 ;  /* 0x0000002b424e7221 */ /* 0x040fe20000010100 */
[----:B------:R-:W-:Y:S02]  /*0630*/  HADD2.F32 R43, -RZ, R50.H0_H0 ;  /* 0x20000032ff2b7230 */ /* 0x000fe40000004100 */
[C---:B------:R-:W-:Y:S01]  /*0640*/  FADD.FTZ R76, -R66.reuse, R42 ;  /* 0x0000002a424c7221 */ /* 0x040fe20000010100 */
[C---:B---3--:R-:W-:Y:S01]  /*0650*/  FADD.FTZ R42, -R66.reuse, R44 ;  /* 0x0000002c422a7221 */ /* 0x048fe20000010100 */
[----:B------:R-:W-:Y:S01]  /*0660*/  FADD.FTZ R80, -R66, R45 ;  /* 0x0000002d42507221 */ /* 0x000fe20000010100 */
[----:B----4-:R-:W-:Y:S01]  /*0670*/  FMUL.FTZ R40, R32, R41 ;  /* 0x0000002920287220 */ /* 0x010fe20000410000 */
[----:B-----5:R-:W-:Y:S01]  /*0680*/  FMUL.FTZ R41, R65, R74 ;  /* 0x0000004a41297220 */ /* 0x020fe20000410000 */
[C---:B------:R-:W-:Y:S01]  /*0690*/  FADD.FTZ R70, -R66.reuse, R46 ;  /* 0x0000002e42467221 */ /* 0x040fe20000010100 */
[----:B------:R-:W-:Y:S01]  /*06a0*/  FADD.FTZ R84, -R66, R47 ;  /* 0x0000002f42547221 */ /* 0x000fe20000010100 */
[----:B------:R-:W-:Y:S01]  /*06b0*/  FMUL.FTZ R66, R28, R43 ;  /* 0x0000002b1c427220 */ /* 0x000fe20000410000 */
[----:B------:R-:W-:Y:S01]  /*06c0*/  FMUL.FTZ R68, R33, R68 ;  /* 0x0000004421447220 */ /* 0x000fe20000410000 */
[----:B------:R-:W-:Y:S01]  /*06d0*/  FADD.FTZ R43, RZ, R40 ;  /* 0x00000028ff2b7221 */ /* 0x000fe20000010000 */
[----:B------:R-:W-:Y:S01]  /*06e0*/  FMUL.FTZ R74, R65, R86 ;  /* 0x00000056414a7220 */ /* 0x000fe20000410000 */
[----:B------:R-:W-:Y:S01]  /*06f0*/  FFMA.FTZ R45, R41, R40, RZ ;  /* 0x00000028292d7223 */ /* 0x000fe200000100ff */
[----:B------:R-:W-:-:S02]  /*0700*/  HADD2.F32 R46, -RZ, R82.H1_H1 ;  /* 0x30000052ff2e7230 */ /* 0x000fc40000004100 */
[----:B------:R-:W-:Y:S01]  /*0710*/  FMUL.FTZ R71, R34, R71 ;  /* 0x0000004722477220 */ /* 0x000fe20000410000 */
[----:B------:R-:W-:Y:S01]  /*0720*/  FADD.FTZ R86, R43, R68 ;  /* 0x000000442b567221 */ /* 0x000fe20000010000 */
[----:B------:R-:W-:Y:S01]  /*0730*/  FMUL.FTZ R76, R65, R76 ;  /* 0x0000004c414c7220 */ /* 0x000fe20000410000 */
[----:B------:R-:W-:Y:S01]  /*0740*/  FFMA.FTZ R45, R74, R68, R45 ;  /* 0x000000444a2d7223 */ /* 0x000fe2000001002d */
[----:B------:R-:W-:Y:S01]  /*0750*/  FMUL.FTZ R73, R35, R46 ;  /* 0x0000002e23497220 */ /* 0x000fe20000410000 */
[----:B------:R-:W-:Y:S01]  /*0760*/  FADD.FTZ R86, R86, R71 ;  /* 0x0000004756567221 */ /* 0x000fe20000010000 */
[C---:B------:R-:W-:Y:S01]  /*0770*/  FMUL.FTZ R78, R65.reuse, R78 ;  /* 0x0000004e414e7220 */ /* 0x040fe20000410000 */
[----:B------:R-:W-:Y:S01]  /*0780*/  FFMA.FTZ R43, R76, R71, R45 ;  /* 0x000000474c2b7223 */ /* 0x000fe2000001002d */
[----:B------:R-:W-:Y:S02]  /*0790*/  HADD2.F32 R47, -RZ, R51.H0_H0 ;  /* 0x20000033ff2f7230 */ /* 0x000fe40000004100 */
[----:B------:R-:W-:Y:S01]  /*07a0*/  FMUL.FTZ R45, R65, R42 ;  /* 0x0000002a412d7220 */ /* 0x000fe20000410000 */
[----:B------:R-:W-:-:S02]  /*07b0*/  HADD2.F32 R44, -RZ, R72.H1_H1 ;  /* 0x30000048ff2c7230 */ /* 0x000fc40000004100 */
[----:B------:R-:W-:Y:S01]  /*07c0*/  FADD.FTZ R75, R86, R73 ;  /* 0x00000049564b7221 */ /* 0x000fe20000010000 */
[----:B------:R-:W-:Y:S01]  /*07d0*/  FFMA.FTZ R42, R78, R73, R43 ;  /* 0x000000494e2a7223 */ /* 0x000fe2000001002b */
[----:B------:R-:W-:Y:S01]  /*07e0*/  FMUL.FTZ R46, R30, R47 ;  /* 0x0000002f1e2e7220 */ /* 0x000fe20000410000 */
[----:B------:R-:W-:Y:S01]  /*07f0*/  FMUL.FTZ R43, R65, R70 ;  /* 0x00000046412b7220 */ /* 0x000fe20000410000 */
[----:B------:R-:W-:Y:S01]  /*0800*/  FMUL.FTZ R69, R29, R88 ;  /* 0x000000581d457220 */ /* 0x000fe20000410000 */
        /* <DEDUP_REMOVED lines=17> */
[----:B------:R-:W-:Y:S01]  /*0920*/  FMUL.FTZ R88, R30, R43 ;  /* 0x0000002b1e587220 */ /* 0x000fe20000410000 */
[----:B------:R-:W-:Y:S01]  /*0930*/  FMUL.FTZ R77, R31, R42 ;  /* 0x0000002a1f4d7220 */ /* 0x000fe20000410000 */
[----:B------:R-:W-:Y:S06]  /*0940*/  BRA `(.L_x_5021) ;  /* 0x0000000400207947 */ /* 0x000fec0003800000 */
.L_x_5020:
[----:B------:R-:W0:Y:S01]  /*0950*/  LDC.64 R20, c[0x0][0x3a8] ;  /* 0x0000ea00ff147b82 */ /* 0x000e220000000a00 */
[----:B------:R-:W-:-:S07]  /*0960*/  IADD3 R61, PT, PT, R67, 0x20, RZ ;  /* 0x00000020433d7810 */ /* 0x000fce0007ffe0ff */
[----:B------:R-:W1:Y:S01]  /*0970*/  LDC.64 R28, c[0x0][0x428] ;  /* 0x00010a00ff1c7b82 */ /* 0x000e620000000a00 */
[----:B0-----:R-:W-:-:S04]  /*0980*/  IMAD.WIDE.U32 R40, R67, 0x10, R20 ;  /* 0x0000001043287825 */ /* 0x001fc800078e0014 */
[----:B------:R-:W-:Y:S02]  /*0990*/  IMAD.WIDE.U32 R44, R61, 0x10, R20 ;  /* 0x000000103d2c7825 */ /* 0x000fe400078e0014 */
[----:B------:R-:W2:Y:S01]  /*09a0*/  LDG.E.128 R40, desc[UR6][R40.64] ;  /* 0x0000000628287981 */ /* 0x000ea2000c1e1d00 */
[----:B------:R-:W0:Y:S01]  /*09b0*/  LDC.64 R20, c[0x0][0x438] ;  /* 0x00010e00ff147b82 */ /* 0x000e220000000a00 */
[--C-:B-1----:R-:W-:Y:S02]  /*09c0*/  IMAD.WIDE.U32 R32, R67, 0x10, R28.reuse ;  /* 0x0000001043207825 */ /* 0x102fe400078e001c */
[----:B------:R-:W3:Y:S02]  /*09d0*/  LDG.E.128 R44, desc[UR6][R44.64] ;  /* 0x000000062c2c7981 */ /* 0x000ee4000c1e1d00 */
[----:B------:R-:W-:Y:S02]  /*09e0*/  IMAD.WIDE.U32 R28, R61, 0x10, R28 ;  /* 0x000000103d1c7825 */ /* 0x000fe400078e001c */
[----:B------:R-:W4:Y:S04]  /*09f0*/  LDG.E.128 R32, desc[UR6][R32.64] ;  /* 0x0000000620207981 */ /* 0x000f28000c1e1d00 */
[----:B------:R-:W4:Y:S01]  /*0a00*/  LDG.E.128 R28, desc[UR6][R28.64] ;  /* 0x000000061c1c7981 */ /* 0x000f22000c1e1d00 */
[----:B0-----:R-:W-:-:S04]  /*0a10*/  IMAD.WIDE.U32 R24, R67, 0x10, R20 ;  /* 0x0000001043187825 */ /* 0x001fc800078e0014 */
[----:B------:R-:W-:Y:S02]  /*0a20*/  IMAD.WIDE.U32 R20, R61, 0x10, R20 ;  /* 0x000000103d147825 */ /* 0x000fe400078e0014 */
[----:B------:R-:W5:Y:S04]  /*0a30*/  LDG.E.128 R24, desc[UR6][R24.64] ;  /* 0x0000000618187981 */ /* 0x000f68000c1e1d00 */
[----:B------:R-:W5:Y:S01]  /*0a40*/  LDG.E.128 R20, desc[UR6][R20.64] ;  /* 0x0000000614147981 */ /* 0x000f62000c1e1d00 */
[----:B------:R-:W-:Y:S02]  /*0a50*/  HADD2.F32 R68, -RZ, R82.H0_H0 ;  /* 0x20000052ff447230 */ /* 0x000fe40000004100 */
[----:B------:R-:W-:Y:S02]  /*0a60*/  HADD2.F32 R71, -RZ, R49.H0_H0 ;  /* 0x20000031ff477230 */ /* 0x000fe40000004100 */
[----:B------:R-:W-:-:S02]  /*0a70*/  HADD2.F32 R84, -RZ, R72.H1_H1 ;  /* 0x30000048ff547230 */ /* 0x000fc40000004100 */
        /* <DEDUP_REMOVED lines=23> */
[----:B------:R-:W-:Y:S02]  /*0bf0*/  HADD2.F32 R47, -RZ, R51.H0_H0 ;  /* 0x20000033ff2f7230 */ /* 0x000fe40000004100 */
[----:B------:R-:W-:Y:S01]  /*0c00*/  FMUL.FTZ R73, R35, R46 ;  /* 0x0000002e23497220 */ /* 0x000fe20000410000 */
[----:B------:R-:W-:Y:S01]  /*0c10*/  FADD.FTZ R86, R86, R71 ;  /* 0x0000004756567221 */ /* 0x000fe20000010000 */
[----:B------:R-:W-:Y:S01]  /*0c20*/  FMUL.FTZ R78, R65, R78 ;  /* 0x0000004e414e7220 */ /* 0x000fe20000410000 */
[----:B------:R-:W-:Y:S01]  /*0c30*/  FFMA.FTZ R43, R76, R71, R45 ;  /* 0x000000474c2b7223 */ /* 0x000fe2000001002d */
[----:B------:R-:W-:Y:S01]  /*0c40*/  FMUL.FTZ R46, R30, R47 ;  /* 0x0000002f1e2e7220 */ /* 0x000fe20000410000 */
[----:B------:R-:W-:Y:S01]  /*0c50*/  FMUL.FTZ R47, R31, R84 ;  /* 0x000000541f2f7220 */ /* 0x000fe20000410000 */
[----:B------:R-:W-:Y:S01]  /*0c60*/  FADD.FTZ R75, R86, R73 ;  /* 0x00000049564b7221 */ /* 0x000fe20000010000 */
[C---:B------:R-:W-:Y:S01]  /*0c70*/  FMUL.FTZ R45, R65.reuse, R44 ;  /* 0x0000002c412d7220 */ /* 0x040fe20000410000 */
[----:B------:R-:W-:Y:S01]  /*0c80*/  FFMA.FTZ R84, R78, R73, R43 ;  /* 0x000000494e547223 */ /* 0x000fe2000001002b */
        /* <DEDUP_REMOVED lines=19> */
[----:B------:R-:W-:-:S07]  /*0dc0*/  FMUL.FTZ R77, R31, R42 ;  /* 0x0000002a1f4d7220 */ /* 0x000fce0000410000 */
.L_x_5021:
[----:B------:R-:W-:Y:S01]  /*0dd0*/  FADD.FTZ R12, R83, R12 ;  /* 0x0000000c530c7221 */ /* 0x000fe20000010000 */
[----:B------:R-:W-:Y:S01]  /*0de0*/  FADD.FTZ R54, R29, R54 ;  /* 0x000000361d367221 */ /* 0x000fe20000010000 */
[----:B------:R-:W-:Y:S01]  /*0df0*/  FADD.FTZ R55, R28, R55 ;  /* 0x000000371c377221 */ /* 0x000fe20000010000 */
[----:B------:R-:W-:Y:S01]  /*0e00*/  FADD.FTZ R57, R34, R57 ;  /* 0x0000003922397221 */ /* 0x000fe20000010000 */
[----:B------:R-:W-:Y:S01]  /*0e10*/  UMOV UR4, 0xffffffff ;  /* 0xffffffff00047882 */ /* 0x000fe20000000000 */
[----:B------:R-:W-:Y:S01]  /*0e20*/  SHF.R.U64 R34, R16, 0x10, R17 ;  /* 0x0000001010227819 */ /* 0x000fe20000001211 */
[----:B------:R-:W-:Y:S01]  /*0e30*/  FADD.FTZ R53, R86, R53 ;  /* 0x0000003556357221 */ /* 0x000fe20000010000 */
[----:B------:R-:W-:Y:S01]  /*0e40*/  SHF.R.U32.HI R28, RZ, 0x10, R17 ;  /* 0x00000010ff1c7819 */ /* 0x000fe20000011611 */
[----:B------:R-:W-:Y:S01]  /*0e50*/  FADD.FTZ R52, R79, R52 ;  /* 0x000000344f347221 */ /* 0x000fe20000010000 */
[----:B------:R-:W-:Y:S01]  /*0e60*/  SHF.R.U64 R83, R18, 0x10, R19 ;  /* 0x0000001012537819 */ /* 0x000fe20000001213 */
[----:B------:R-:W-:Y:S01]  /*0e70*/  FADD.FTZ R15, R84, R15 ;  /* 0x0000000f540f7221 */ /* 0x000fe20000010000 */
[----:B------:R-:W-:Y:S01]  /*0e80*/  SHF.R.U32.HI R29, RZ, 0x10, R19 ;  /* 0x00000010ff1d7819 */ /* 0x000fe20000011613 */
        /* <DEDUP_REMOVED lines=9> */
[----:B------:R-:W-:-:S02]  /*0f20*/  PRMT R34, R34, 0x5410, R28 ;  /* 0x0000541022227816 */ /* 0x000fc4000000001c */
        /* <DEDUP_REMOVED lines=20> */
.L_x_5045:
[----:B-1----:R-:W-:Y:S01]  /*1070*/  FADD.FTZ R31, R28, R31 ;  /* 0x0000001f1c1f7221 */ /* 0x002fe20000010000 */
[----:B--2---:R-:W-:-:S03]  /*1080*/  FADD.FTZ R30, R29, R30 ;  /* 0x0000001e1d1e7221 */ /* 0x004fc60000010000 */
[----:B------:R-:W-:Y:S01]  /*1090*/  FMUL.FTZ R31, R31, UR12 ;  /* 0x0000000c1f1f7c20 */ /* 0x000fe20008410000 */
[----:B------:R-:W-:-:S04]  /*10a0*/  FMUL.FTZ R70, R30, UR12 ;  /* 0x0000000c1e467c20 */ /* 0x000fc80008410000 */
[----:B------:R-:W-:Y:S01]  /*10b0*/  FSEL R77, R31, RZ, !P2 ;  /* 0x000000ff1f4d7208 */ /* 0x000fe20005000000 */
[----:B------:R-:W-:Y:S06]  /*10c0*/  @P1 BRA `(.L_x_5023) ;  /* 0x00000008001c1947 */ /* 0x000fec0003800000 */
[----:B------:R-:W0:Y:S02]  /*10d0*/  LDC.64 R32, c[0x0][0x390] ;  /* 0x0000e400ff207b82 */ /* 0x000e240000000a00 */
[----:B0-----:R-:W-:-:S06]  /*10e0*/  IMAD.WIDE.U32 R28, R67, 0x10, R32 ;  /* 0x00000010431c7825 */ /* 0x001fcc00078e0020 */
[----:B------:R-:W5:Y:S01]  /*10f0*/  LDG.E.128 R28, desc[UR6][R28.64] ;  /* 0x000000061c1c7981 */ /* 0x000f62000c1e1d00 */
[----:B------:R-:W-:-:S04]  /*1100*/  ISETP.NE.U32.AND P1, PT, RZ, UR14, PT ;  /* 0x0000000eff007c0c */ /* 0x000fc8000bf25070 */
[----:B------:R-:W-:-:S13]  /*1110*/  ISETP.NE.AND.EX P1, PT, RZ, UR15, PT, P1 ;  /* 0x0000000fff007c0c */ /* 0x000fda000bf25310 */
[----:B------:R-:W-:Y:S05]  /*1120*/  @P1 BRA `(.L_x_5024) ;  /* 0x0000000000741947 */ /* 0x000fea0003800000 */
        /* <DEDUP_REMOVED lines=8> */
[C---:B------:R-:W-:Y:S01]  /*11b0*/  FMUL.FTZ R41, R65.reuse, R40 ;  /* 0x0000002841297220 */ /* 0x040fe20000410000 */
[C---:B------:R-:W-:Y:S01]  /*11c0*/  FMUL.FTZ R71, R65.reuse, R68 ;  /* 0x0000004441477220 */ /* 0x040fe20000410000 */
[C---:B------:R-:W-:Y:S01]  /*11d0*/  FMUL.FTZ R73, R65.reuse, R76 ;  /* 0x0000004c41497220 */ /* 0x040fe20000410000 */
[----:B------:R-:W-:Y:S01]  /*11e0*/  FMUL.FTZ R75, R65, R78 ;  /* 0x0000004e414b7220 */ /* 0x000fe20000410000 */
[----:B------:R-:W-:-:S02]  /*11f0*/  HADD2.F32 R79, -RZ, R34.H0_H0 ;  /* 0x20000022ff4f7230 */ /* 0x000fc40000004100 */
[-C--:B------:R-:W-:Y:S01]  /*1200*/  FMUL.FTZ R41, R41, R64.reuse ;  /* 0x0000004029297220 */ /* 0x080fe20000410000 */
[----:B------:R-:W-:Y:S02]  /*1210*/  HADD2.F32 R85, -RZ, R34.H1_H1 ;  /* 0x30000022ff557230 */ /* 0x000fe40000004100 */
[-C--:B------:R-:W-:Y:S01]  /*1220*/  FMUL.FTZ R40, R71, R64.reuse ;  /* 0x0000004047287220 */ /* 0x080fe20000410000 */
[----:B------:R-:W-:Y:S02]  /*1230*/  HADD2.F32 R35, -RZ, R16.H0_H0 ;  /* 0x20000010ff237230 */ /* 0x000fe40000004100 */
[-C--:B------:R-:W-:Y:S01]  /*1240*/  FMUL.FTZ R81, R73, R64.reuse ;  /* 0x0000004049517220 */ /* 0x080fe20000410000 */
[----:B------:R-:W-:Y:S02]  /*1250*/  HADD2.F32 R34, -RZ, R17.H0_H0 ;  /* 0x20000011ff227230 */ /* 0x000fe40000004100 */
[----:B------:R-:W-:Y:S01]  /*1260*/  FMUL.FTZ R74, R75, R64 ;  /* 0x000000404b4a7220 */ /* 0x000fe20000410000 */
[----:B-----5:R-:W-:Y:S01]  /*1270*/  FMUL.FTZ R71, R28, R41 ;  /* 0x000000291c477220 */ /* 0x020fe20000410000 */
[----:B------:R-:W-:Y:S01]  /*1280*/  FMUL.FTZ R73, R29, R40 ;  /* 0x000000281d497220 */ /* 0x000fe20000410000 */
[----:B------:R-:W-:Y:S01]  /*1290*/  FMUL.FTZ R68, R30, R81 ;  /* 0x000000511e447220 */ /* 0x000fe20000410000 */
[----:B------:R-:W-:Y:S01]  /*12a0*/  FMUL.FTZ R75, R31, R74 ;  /* 0x0000004a1f4b7220 */ /* 0x000fe20000410000 */
[----:B------:R-:W-:Y:S01]  /*12b0*/  FMUL.FTZ R29, R40, R79 ;  /* 0x0000004f281d7220 */ /* 0x000fe20000410000 */
[----:B------:R-:W-:Y:S01]  /*12c0*/  FMUL.FTZ R31, R74, R85 ;  /* 0x000000554a1f7220 */ /* 0x000fe20000410000 */
[----:B------:R-:W-:Y:S01]  /*12d0*/  FMUL.FTZ R28, R41, R35 ;  /* 0x00000023291c7220 */ /* 0x000fe20000410000 */
[----:B------:R-:W-:Y:S01]  /*12e0*/  FMUL.FTZ R30, R81, R34 ;  /* 0x00000022511e7220 */ /* 0x000fe20000410000 */
[----:B------:R-:W-:Y:S06]  /*12f0*/  BRA `(.L_x_5025) ;  /* 0x0000000000707947 */ /* 0x000fec0003800000 */
.L_x_5024:
        /* <DEDUP_REMOVED lines=27> */
[----:B------:R-:W-:-:S07]  /*14b0*/  FMUL.FTZ R31, R76, R81 ;  /* 0x000000514c1f7220 */ /* 0x000fce0000410000 */
.L_x_5025:
[----:B------:R-:W0:Y:S01]  /*14c0*/  @P1 LDC.64 R34, c[0x0][0x478] ;  /* 0x00011e00ff221b82 */ /* 0x000e220000000a00 */
[----:B------:R-:W-:-:S07]  /*14d0*/  IMAD.WIDE.U32 R32, R61, 0x10, R32 ;  /* 0x000000103d207825 */ /* 0x000fce00078e0020 */
[----:B------:R-:W1:Y:S01]  /*14e0*/  LDC.64 R40, c[0x0][0x468] ;  /* 0x00011a00ff287b82 */ /* 0x000e620000000a00 */
[----:B0-----:R-:W-:-:S05]  /*14f0*/  @P1 IMAD.WIDE.U32 R78, R67, 0x10, R34 ;  /* 0x00000010434e1825 */ /* 0x001fca00078e0022 */
[----:B------:R0:W-:Y:S01]  /*1500*/  @P1 STG.E.128 desc[UR6][R78.64], R36 ;  /* 0x000000244e001986 */ /* 0x0001e2000c101d06 */
[----:B-1----:R-:W-:-:S05]  /*1510*/  IMAD.WIDE.U32 R80, R67, 0x10, R40 ;  /* 0x0000001043507825 */ /* 0x002fca00078e0028 */
[----:B------:R0:W-:Y:S04]  /*1520*/  STG.E.128 desc[UR6][R80.64], R28 ;  /* 0x0000001c50007986 */ /* 0x0001e8000c101d06 */
[----:B------:R-:W5:Y:S01]  /*1530*/  LDG.E.128 R32, desc[UR6][R32.64] ;  /* 0x0000000620207981 */ /* 0x000f62000c1e1d00 */
[----:B------:R-:W-:Y:S05]  /*1540*/  @!P1 BRA `(.L_x_5026) ;  /* 0x0000000000749947 */ /* 0x000fea0003800000 */
[C-C-:B------:R-:W-:Y:S01]  /*1550*/  FFMA.FTZ R45, R70.reuse, R45, R77.reuse ;  /* 0x0000002d462d7223 */ /* 0x140fe2000001004d */
[C-C-:B------:R-:W-:Y:S01]  /*1560*/  FFMA.FTZ R44, R70.reuse, R44, R77.reuse ;  /* 0x0000002c462c7223 */ /* 0x140fe2000001004d */
[C-C-:B------:R-:W-:Y:S01]  /*1570*/  FFMA.FTZ R43, R70.reuse, R43, R77.reuse ;  /* 0x0000002b462b7223 */ /* 0x140fe2000001004d */
[----:B------:R-:W-:Y:S01]  /*1580*/  FFMA.FTZ R42, R70, R42, R77 ;  /* 0x0000002a462a7223 */ /* 0x000fe2000001004d */
[----:B0-----:R-:W-:Y:S01]  /*1590*/  FADD.FTZ R36, -R45, R66 ;  /* 0x000000422d247221 */ /* 0x001fe20000010100 */
        /* <DEDUP_REMOVED lines=9> */
[--C-:B------:R-:W-:Y:S02]  /*1630*/  HADD2.F32 R31, -RZ, R83.reuse.H1_H1 ;  /* 0x30000053ff1f7230 */ /* 0x100fe40000004100 */
        /* <DEDUP_REMOVED lines=14> */
.L_x_5026:
        /* <DEDUP_REMOVED lines=8> */
[C---:B0-----:R-:W-:Y:S01]  /*17a0*/  FMUL.FTZ R29, R65.reuse, R66 ;  /* 0x00000042411d7220 */ /* 0x041fe20000410000 */
[C---:B------:R-:W-:Y:S01]  /*17b0*/  FMUL.FTZ R31, R65.reuse, R44 ;  /* 0x0000002c411f7220 */ /* 0x040fe20000410000 */
[C---:B------:R-:W-:Y:S01]  /*17c0*/  FMUL.FTZ R43, R65.reuse, R46 ;  /* 0x0000002e412b7220 */ /* 0x040fe20000410000 */
[----:B------:R-:W-:Y:S01]  /*17d0*/  FMUL.FTZ R45, R65, R42 ;  /* 0x0000002a412d7220 */ /* 0x000fe20000410000 */
[-C--:B------:R-:W-:Y:S01]  /*17e0*/  FMUL.FTZ R47, R29, R64.reuse ;  /* 0x000000401d2f7220 */ /* 0x080fe20000410000 */
[----:B------:R-:W-:Y:S01]  /*17f0*/  FMUL.FTZ R30, R31, R64 ;  /* 0x000000401f1e7220 */ /* 0x000fe20000410000 */
[----:B------:R-:W-:-:S02]  /*1800*/  HADD2.F32 R29, -RZ, R83.H1_H1 ;  /* 0x30000053ff1d7230 */ /* 0x000fc40000004100 */
[-C--:B------:R-:W-:Y:S01]  /*1810*/  FMUL.FTZ R65, R43, R64.reuse ;  /* 0x000000402b417220 */ /* 0x080fe20000410000 */
[----:B------:R-:W-:Y:S02]  /*1820*/  HADD2.F32 R31, -RZ, R83.H0_H0 ;  /* 0x20000053ff1f7230 */ /* 0x000fe40000004100 */
[----:B------:R-:W-:Y:S01]  /*1830*/  FMUL.FTZ R64, R45, R64 ;  /* 0x000000402d407220 */ /* 0x000fe20000410000 */
[----:B------:R-:W-:Y:S02]  /*1840*/  HADD2.F32 R28, -RZ, R18.H0_H0 ;  /* 0x20000012ff1c7230 */ /* 0x000fe40000004100 */
[----:B-----5:R-:W-:Y:S01]  /*1850*/  FMUL.FTZ R42, R33, R30 ;  /* 0x0000001e212a7220 */ /* 0x020fe20000410000 */
[----:B------:R-:W-:Y:S02]  /*1860*/  HADD2.F32 R46, -RZ, R19.H0_H0 ;  /* 0x20000013ff2e7230 */ /* 0x000fe40000004100 */
[----:B------:R-:W-:Y:S01]  /*1870*/  FMUL.FTZ R29, R30, R29 ;  /* 0x0000001d1e1d7220 */ /* 0x000fe20000410000 */
[----:B------:R-:W-:Y:S01]  /*1880*/  FMUL.FTZ R43, R32, R47 ;  /* 0x0000002f202b7220 */ /* 0x000fe20000410000 */
[----:B------:R-:W-:Y:S01]  /*1890*/  FMUL.FTZ R45, R34, R65 ;  /* 0x00000041222d7220 */ /* 0x000fe20000410000 */
[----:B------:R-:W-:Y:S01]  /*18a0*/  FMUL.FTZ R44, R35, R64 ;  /* 0x00000040232c7220 */ /* 0x000fe20000410000 */
[----:B------:R-:W-:Y:S01]  /*18b0*/  FMUL.FTZ R31, R64, R31 ;  /* 0x0000001f401f7220 */ /* 0x000fe20000410000 */
[----:B------:R-:W-:Y:S01]  /*18c0*/  FMUL.FTZ R28, R47, R28 ;  /* 0x0000001c2f1c7220 */ /* 0x000fe20000410000 */
[----:B------:R-:W-:-:S07]  /*18d0*/  FMUL.FTZ R30, R65, R46 ;  /* 0x0000002e411e7220 */ /* 0x000fce0000410000 */
.L_x_5027:
[----:B------:R-:W0:Y:S01]  /*18e0*/  @P1 LDC.64 R32, c[0x0][0x478] ;  /* 0x00011e00ff201b82 */ /* 0x000e220000000a00 */
[----:B------:R-:W-:-:S04]  /*18f0*/  IMAD.WIDE.U32 R40, R61, 0x10, R40 ;  /* 0x000000103d287825 */ /* 0x000fc800078e0028 */
[----:B0-----:R-:W-:-:S05]  /*1900*/  @P1 IMAD.WIDE.U32 R32, R61, 0x10, R32 ;  /* 0x000000103d201825 */ /* 0x001fca00078e0020 */
[----:B------:R0:W-:Y:S04]  /*1910*/  @P1 STG.E.128 desc[UR6][R32.64], R36 ;  /* 0x0000002420001986 */ /* 0x0001e8000c101d06 */
[----:B------:R0:W-:Y:S01]  /*1920*/  STG.E.128 desc[UR6][R40.64], R28 ;  /* 0x0000001c28007986 */ /* 0x0001e2000c101d06 */
[----:B------:R-:W-:Y:S05]  /*1930*/  BRA `(.L_x_5028) ;  /* 0x0000000800207947 */ /* 0x000fea0003800000 */
.L_x_5023:
[----:B------:R-:W0:Y:S02]  /*1940*/  LDC.64 R32, c[0x0][0x390] ;  /* 0x0000e400ff207b82 */ /* 0x000e240000000a00 */
[----:B0-----:R-:W-:-:S06]  /*1950*/  IMAD.WIDE.U32 R28, R67, 0x10, R32 ;  /* 0x00000010431c7825 */ /* 0x001fcc00078e0020 */
[----:B------:R-:W5:Y:S01]  /*1960*/  LDG.E.128 R28, desc[UR6][R28.64] ;  /* 0x000000061c1c7981 */ /* 0x000f62000c1e1d00 */
[----:B------:R-:W-:-:S04]  /*1970*/  UISETP.NE.U32.AND UP0, UPT, UR14, URZ, UPT ;  /* 0x000000ff0e00728c */ /* 0x000fc8000bf05070 */
[----:B------:R-:W-:-:S09]  /*1980*/  UISETP.NE.AND.EX UP0, UPT, UR15, URZ, UPT, UP0 ;  /* 0x000000ff0f00728c */ /* 0x000fd2000bf05300 */
[----:B------:R-:W-:Y:S05]  /*1990*/  BRA.U UP0, `(.L_x_5029) ;  /* 0x0000000100747547 */ /* 0x000fea000b800000 */
        /* <DEDUP_REMOVED lines=29> */
.L_x_5029:
        /* <DEDUP_REMOVED lines=28> */
.L_x_5030:
[----:B------:R-:W-:Y:S01]  /*1d30*/  ISETP.NE.U32.AND P1, PT, RZ, UR14, PT ;  /* 0x0000000eff007c0c */ /* 0x000fe2000bf25070 */
[----:B------:R-:W0:Y:S01]  /*1d40*/  LDC.64 R40, c[0x0][0x468] ;  /* 0x00011a00ff287b82 */ /* 0x000e220000000a00 */
[----:B------:R-:W-:Y:S02]  /*1d50*/  IMAD.WIDE.U32 R32, R61, 0x10, R32 ;  /* 0x000000103d207825 */ /* 0x000fe400078e0020 */
[----:B------:R-:W-:-:S13]  /*1d60*/  ISETP.NE.AND.EX P1, PT, RZ, UR15, PT, P1 ;  /* 0x0000000fff007c0c */ /* 0x000fda000bf25310 */
[----:B------:R-:W1:Y:S01]  /*1d70*/  @P1 LDC.64 R78, c[0x0][0x478] ;  /* 0x00011e00ff4e1b82 */ /* 0x000e620000000a00 */
[----:B0-----:R-:W-:-:S04]  /*1d80*/  IMAD.WIDE.U32 R80, R67, 0x10, R40 ;  /* 0x0000001043507825 */ /* 0x001fc800078e0028 */
[----:B-1----:R-:W-:-:S05]  /*1d90*/  @P1 IMAD.WIDE.U32 R78, R67, 0x10, R78 ;  /* 0x00000010434e1825 */ /* 0x002fca00078e004e */
[----:B------:R0:W-:Y:S04]  /*1da0*/  @P1 STG.E.128 desc[UR6][R78.64], R36 ;  /* 0x000000244e001986 */ /* 0x0001e8000c101d06 */
[----:B------:R0:W-:Y:S04]  /*1db0*/  STG.E.128 desc[UR6][R80.64], R28 ;  /* 0x0000001c50007986 */ /* 0x0001e8000c101d06 */
[----:B------:R-:W5:Y:S01]  /*1dc0*/  LDG.E.128 R32, desc[UR6][R32.64] ;  /* 0x0000000620207981 */ /* 0x000f62000c1e1d00 */
[----:B------:R-:W-:Y:S05]  /*1dd0*/  @!P1 BRA `(.L_x_5031) ;  /* 0x0000000000749947 */ /* 0x000fea0003800000 */
        /* <DEDUP_REMOVED lines=8> */
[C---:B0-----:R-:W-:Y:S01]  /*1e60*/  FFMA.FTZ R36, R65.reuse, R45, R20 ;  /* 0x0000002d41247223 */ /* 0x041fe20000010014 */
[C---:B------:R-:W-:Y:S01]  /*1e70*/  FFMA.FTZ R37, R65.reuse, R44, R21 ;  /* 0x0000002c41257223 */ /* 0x040fe20000010015 */
[C---:B------:R-:W-:Y:S01]  /*1e80*/  FFMA.FTZ R38, R65.reuse, R43, R22 ;  /* 0x0000002b41267223 */ /* 0x040fe20000010016 */
[----:B------:R-:W-:Y:S01]  /*1e90*/  FFMA.FTZ R39, R65, R42, R23 ;  /* 0x0000002a41277223 */ /* 0x000fe20000010017 */
        /* <DEDUP_REMOVED lines=8> */
[-C--:B-----5:R-:W-:Y:S01]  /*1f20*/  FMUL.FTZ R43, R32, R29.reuse ;  /* 0x0000001d202b7220 */ /* 0x0a0fe20000410000 */
[----:B------:R-:W-:Y:S01]  /*1f30*/  FMUL.FTZ R28, R28, R29 ;  /* 0x0000001d1c1c7220 */ /* 0x000fe20000410000 */
[-C--:B------:R-:W-:Y:S01]  /*1f40*/  FMUL.FTZ R42, R33, R30.reuse ;  /* 0x0000001e212a7220 */ /* 0x080fe20000410000 */
[----:B------:R-:W-:Y:S01]  /*1f50*/  FMUL.FTZ R29, R31, R30 ;  /* 0x0000001e1f1d7220 */ /* 0x000fe20000410000 */
[-C--:B------:R-:W-:Y:S01]  /*1f60*/  FMUL.FTZ R44, R35, R46.reuse ;  /* 0x0000002e232c7220 */ /* 0x080fe20000410000 */
[-C--:B------:R-:W-:Y:S01]  /*1f70*/  FMUL.FTZ R45, R34, R47.reuse ;  /* 0x0000002f222d7220 */ /* 0x080fe20000410000 */
[----:B------:R-:W-:Y:S01]  /*1f80*/  FMUL.FTZ R31, R83, R46 ;  /* 0x0000002e531f7220 */ /* 0x000fe20000410000 */
[----:B------:R-:W-:Y:S01]  /*1f90*/  FMUL.FTZ R30, R66, R47 ;  /* 0x0000002f421e7220 */ /* 0x000fe20000410000 */
[----:B------:R-:W-:Y:S06]  /*1fa0*/  BRA `(.L_x_5032) ;  /* 0x0000000000707947 */ /* 0x000fec0003800000 */
.L_x_5031:
        /* <DEDUP_REMOVED lines=9> */
[C---:B0-----:R-:W-:Y:S01]  /*2040*/  FFMA.FTZ R29, R65.reuse, R44, R21 ;  /* 0x0000002c411d7223 */ /* 0x041fe20000010015 */
[C---:B------:R-:W-:Y:S01]  /*2050*/  FFMA.FTZ R43, R65.reuse, R43, R22 ;  /* 0x0000002b412b7223 */ /* 0x040fe20000010016 */
[----:B------:R-:W-:Y:S01]  /*2060*/  FFMA.FTZ R31, R65, R42, R23 ;  /* 0x0000002a411f7223 */ /* 0x000fe20000010017 */
[-C--:B------:R-:W-:Y:S01]  /*2070*/  FMUL.FTZ R47, R45, R64.reuse ;  /* 0x000000402d2f7220 */ /* 0x080fe20000410000 */
[-C--:B------:R-:W-:Y:S01]  /*2080*/  FMUL.FTZ R30, R29, R64.reuse ;  /* 0x000000401d1e7220 */ /* 0x080fe20000410000 */
[-C--:B------:R-:W-:Y:S01]  /*2090*/  FMUL.FTZ R65, R43, R64.reuse ;  /* 0x000000402b417220 */ /* 0x080fe20000410000 */
[----:B------:R-:W-:Y:S01]  /*20a0*/  FMUL.FTZ R64, R31, R64 ;  /* 0x000000401f407220 */ /* 0x000fe20000410000 */
[----:B------:R-:W-:-:S02]  /*20b0*/  HADD2.F32 R29, -RZ, R83.H1_H1 ;  /* 0x30000053ff1d7230 */ /* 0x000fc40000004100 */
[-C--:B-----5:R-:W-:Y:S01]  /*20c0*/  FMUL.FTZ R42, R33, R30.reuse ;  /* 0x0000001e212a7220 */ /* 0x0a0fe20000410000 */
[----:B------:R-:W-:Y:S02]  /*20d0*/  HADD2.F32 R31, -RZ, R83.H0_H0 ;  /* 0x20000053ff1f7230 */ /* 0x000fe40000004100 */
[----:B------:R-:W-:Y:S01]  /*20e0*/  FMUL.FTZ R43, R32, R47 ;  /* 0x0000002f202b7220 */ /* 0x000fe20000410000 */
[----:B------:R-:W-:Y:S02]  /*20f0*/  HADD2.F32 R28, -RZ, R18.H0_H0 ;  /* 0x20000012ff1c7230 */ /* 0x000fe40000004100 */
[----:B------:R-:W-:Y:S01]  /*2100*/  FMUL.FTZ R29, R29, R30 ;  /* 0x0000001e1d1d7220 */ /* 0x000fe20000410000 */
[----:B------:R-:W-:Y:S02]  /*2110*/  HADD2.F32 R46, -RZ, R19.H0_H0 ;  /* 0x20000013ff2e7230 */ /* 0x000fe40000004100 */
[----:B------:R-:W-:Y:S01]  /*2120*/  FMUL.FTZ R45, R34, R65 ;  /* 0x00000041222d7220 */ /* 0x000fe20000410000 */
[-C--:B------:R-:W-:Y:S01]  /*2130*/  FMUL.FTZ R44, R35, R64.reuse ;  /* 0x00000040232c7220 */ /* 0x080fe20000410000 */
[----:B------:R-:W-:Y:S01]  /*2140*/  FMUL.FTZ R31, R31, R64 ;  /* 0x000000401f1f7220 */ /* 0x000fe20000410000 */
[----:B------:R-:W-:Y:S01]  /*2150*/  FMUL.FTZ R28, R28, R47 ;  /* 0x0000002f1c1c7220 */ /* 0x000fe20000410000 */
[----:B------:R-:W-:-:S07]  /*2160*/  FMUL.FTZ R30, R46, R65 ;  /* 0x000000412e1e7220 */ /* 0x000fce0000410000 */
.L_x_5032:
[----:B------:R-:W0:Y:S01]  /*2170*/  @P1 LDC.64 R32, c[0x0][0x478] ;  /* 0x00011e00ff201b82 */ /* 0x000e220000000a00 */
[----:B------:R-:W-:-:S04]  /*2180*/  IMAD.WIDE.U32 R40, R61, 0x10, R40 ;  /* 0x000000103d287825 */ /* 0x000fc800078e0028 */
[----:B0-----:R-:W-:-:S05]  /*2190*/  @P1 IMAD.WIDE.U32 R32, R61, 0x10, R32 ;  /* 0x000000103d201825 */ /* 0x001fca00078e0020 */
[----:B------:R1:W-:Y:S04]  /*21a0*/  @P1 STG.E.128 desc[UR6][R32.64], R36 ;  /* 0x0000002420001986 */ /* 0x0003e8000c101d06 */
[----:B------:R1:W-:Y:S02]  /*21b0*/  STG.E.128 desc[UR6][R40.64], R28 ;  /* 0x0000001c28007986 */ /* 0x0003e4000c101d06 */
.L_x_5028:
[----:B01----:R-:W0:Y:S01]  /*21c0*/  LDC.64 R28, c[0x0][0x380] ;  /* 0x0000e000ff1c7b82 */ /* 0x003e220000000a00 */
        /* <DEDUP_REMOVED lines=8> */
[----:B0-----:R-:W-:-:S04]  /*2250*/  LEA R63, R28, R63, 0x2 ;  /* 0x0000003f1c3f7211 */ /* 0x001fc800078e10ff */
[----:B------:R-:W-:-:S13]  /*2260*/  ISETP.GE.AND P1, PT, R63, R29, PT ;  /* 0x0000001d3f00720c */ /* 0x000fda0003f26270 */
[----:B------:R-:W-:Y:S05]  /*2270*/  @!P1 BRA `(.L_x_5033) ;  /* 0xffffffe000509947 */ /* 0x000fea000383ffff */
[----:B------:R-:W-:Y:S05]  /*2280*/  BSYNC B1 ;  /* 0x0000000000017941 */ /* 0x000fea0003800000 */
.L_x_5019:
        /* <DEDUP_REMOVED lines=20> */
.L_x_5018:
[----:B------:R-:W-:Y:S05]  /*23d0*/  BSYNC B0 ;  /* 0x0000000000007941 */ /* 0x000fea0003800000 */
.L_x_5017:
[----:B------:R-:W0:Y:S01]  /*23e0*/  S2R R13, SR_CgaCtaId ;  /* 0x00000000000d7919 */ /* 0x000e220000008800 */
[C---:B------:R-:W-:Y:S01]  /*23f0*/  SHF.L.U32 R3, R0.reuse, 0x5, RZ ;  /* 0x0000000500037819 */ /* 0x040fe200000006ff */
[----:B------:R-:W-:Y:S05]  /*2400*/  WARPSYNC.ALL ;  /* 0x0000000000007948 */ /* 0x000fea0003800000 */
[----:B------:R-:W-:Y:S01]  /*2410*/  SHF.L.U32 R2, R0, 0x4, RZ ;  /* 0x0000000400027819 */ /* 0x000fe200000006ff */
[----:B------:R-:W1:Y:S01]  /*2420*/  S2UR UR13, SR_CTAID.X ;  /* 0x00000000000d79c3 */ /* 0x000e620000002500 */
[----:B------:R-:W-:Y:S01]  /*2430*/  MOV R12, 0x400 ;  /* 0x00000400000c7802 */ /* 0x000fe20000000f00 */
[----:B------:R-:W2:Y:S01]  /*2440*/  LDCU.128 UR16, c[0x0][0x440] ;  /* 0x00008800ff1077ac */ /* 0x000ea20008000c00 */
[----:B------:R-:W-:Y:S01]  /*2450*/  LOP3.LUT R3, R3, 0xc00, RZ, 0xc0, !PT ;  /* 0x00000c0003037812 */ /* 0x000fe200078ec0ff */
[----:B------:R-:W3:Y:S03]  /*2460*/  LDCU.64 UR4, c[0x0][0x460] ;  /* 0x00008c00ff0477ac */ /* 0x000ee60008000a00 */
[----:B------:R-:W-:-:S02]  /*2470*/  LOP3.LUT R2, R3, 0x1f0, R2, 0xf8, !PT ;  /* 0x000001f003027812 */ /* 0x000fc400078ef802 */
[----:B0-----:R-:W-:-:S04]  /*2480*/  LEA R13, R13, R12, 0x18 ;  /* 0x0000000c0d0d7211 */ /* 0x001fc800078ec0ff */
[-C--:B------:R-:W-:Y:S02]  /*2490*/  IADD3 R2, PT, PT, R2, R13.reuse, RZ ;  /* 0x0000000d02027210 */ /* 0x080fe40007ffe0ff */
[----:B------:R-:W-:-:S03]  /*24a0*/  LEA R13, R0, R13, 0x2 ;  /* 0x0000000d000d7211 */ /* 0x000fc600078e10ff */
[----:B------:R-:W-:Y:S04]  /*24b0*/  STS.128 [R2], R20 ;  /* 0x0000001402007388 */ /* 0x000fe80000000c00 */
[----:B------:R0:W-:Y:S01]  /*24c0*/  STS.128 [R2+0x200], R24 ;  /* 0x0002001802007388 */ /* 0x0001e20000000c00 */
        /* <DEDUP_REMOVED lines=8> */
[----:B------:R-:W-:Y:S04]  /*2550*/  LDS R34, [R13+0xc00] ;  /* 0x000c00000d227984 */ /* 0x000fe80000000800 */
[----:B------:R-:W1:Y:S01]  /*2560*/  LDS R21, [R13+0xe00] ;  /* 0x000e00000d157984 */ /* 0x000e620000000800 */
[----:B------:R-:W-:Y:S01]  /*2570*/  BAR.SYNC.DEFER_BLOCKING 0x0 ;  /* 0x0000000000007b1d */ /* 0x000fe20000010000 */
[----:B0-----:R-:W-:-:S04]  /*2580*/  FADD.FTZ R3, RZ, R3 ;  /* 0x00000003ff037221 */ /* 0x001fc80000010000 */
[----:B----4-:R-:W-:Y:S01]  /*2590*/  FADD.FTZ R3, R3, R14 ;  /* 0x0000000e03037221 */ /* 0x010fe20000010000 */
[----:B-----5:R-:W-:-:S04]  /*25a0*/  FADD.FTZ R12, RZ, R12 ;  /* 0x0000000cff0c7221 */ /* 0x020fc80000010000 */
[----:B--2---:R-:W-:Y:S01]  /*25b0*/  FADD.FTZ R12, R12, R15 ;  /* 0x0000000f0c0c7221 */ /* 0x004fe20000010000 */
[----:B------:R0:W-:Y:S01]  /*25c0*/  STS.128 [R2], R8 ;  /* 0x0000000802007388 */ /* 0x0001e20000000c00 */
[----:B---3--:R-:W-:-:S03]  /*25d0*/  FADD.FTZ R3, R3, R32 ;  /* 0x0000002003037221 */ /* 0x008fc60000010000 */
[----:B------:R-:W-:Y:S01]  /*25e0*/  STS.128 [R2+0x200], R28 ;  /* 0x0002001c02007388 */ /* 0x000fe20000000c00 */
[----:B-1----:R-:W-:Y:S01]  /*25f0*/  FADD.FTZ R12, R12, R33 ;  /* 0x000000210c0c7221 */ /* 0x002fe20000010000 */
[----:B------:R-:W-:Y:S03]  /*2600*/  BAR.SYNC.DEFER_BLOCKING 0x0 ;  /* 0x0000000000007b1d */ /* 0x000fe60000010000 */
[----:B------:R-:W-:Y:S01]  /*2610*/  FADD.FTZ R21, R12, R21 ;  /* 0x000000150c157221 */ /* 0x000fe20000010000 */
[----:B0-----:R-:W-:Y:S01]  /*2620*/  FADD.FTZ R9, R3, R34 ;  /* 0x0000002203097221 */ /* 0x001fe20000010000 */
[----:B------:R-:W-:-:S05]  /*2630*/  IMAD R3, R24, UR13, RZ ;  /* 0x0000000d18037c24 */ /* 0x000fca000f8e02ff */
[----:B------:R-:W-:-:S04]  /*2640*/  IADD3 R0, P0, PT, R3, R0, RZ ;  /* 0x0000000003007210 */ /* 0x000fc80007f1e0ff */
[----:B------:R-:W-:Y:S01]  /*2650*/  IADD3.X R3, PT, PT, RZ, RZ, RZ, P0, !PT ;  /* 0x000000ffff037210 */ /* 0x000fe200007fe4ff */
        /* <DEDUP_REMOVED lines=20> */
[C---:B0-----:R-:W-:Y:S02]  /*27a0*/  SHF.L.U32 R6, R0.reuse, 0x2, RZ ;  /* 0x0000000200067819 */ /* 0x041fe400000006ff */
[----:B------:R-:W-:Y:S02]  /*27b0*/  SHF.L.U64.HI R0, R0, 0x2, R3 ;  /* 0x0000000200007819 */ /* 0x000fe40000010203 */
[----:B------:R-:W-:-:S02]  /*27c0*/  IADD3 R2, P0, PT, R6, UR18, RZ ;  /* 0x0000001206027c10 */ /* 0x000fc4000ff1e0ff */
[C---:B------:R-:W-:Y:S02]  /*27d0*/  IADD3 R4, P1, PT, R6.reuse, UR16, RZ ;  /* 0x0000001006047c10 */ /* 0x040fe4000ff3e0ff */
[----:B------:R-:W-:Y:S02]  /*27e0*/  IADD3 R6, P2, PT, R6, UR4, RZ ;  /* 0x0000000406067c10 */ /* 0x000fe4000ff5e0ff */
[C---:B------:R-:W-:Y:S01]  /*27f0*/  IADD3.X R3, PT, PT, R0.reuse, UR19, RZ, P0, !PT ;  /* 0x0000001300037c10 */ /* 0x040fe200087fe4ff */
[----:B------:R-:W0:Y:S01]  /*2800*/  LDS R8, [R13] ;  /* 0x000000000d087984 */ /* 0x000e220000000800 */
[C---:B------:R-:W-:Y:S02]  /*2810*/  IADD3.X R5, PT, PT, R0.reuse, UR17, RZ, P1, !PT ;  /* 0x0000001100057c10 */ /* 0x040fe40008ffe4ff */
[----:B------:R-:W-:Y:S01]  /*2820*/  IADD3.X R7, PT, PT, R0, UR5, RZ, P2, !PT ;  /* 0x0000000500077c10 */ /* 0x000fe200097fe4ff */
[----:B------:R-:W1:Y:S04]  /*2830*/  LDS R10, [R13+0x200] ;  /* 0x000200000d0a7984 */ /* 0x000e680000000800 */
[----:B------:R-:W2:Y:S04]  /*2840*/  LDS R11, [R13+0x400] ;  /* 0x000400000d0b7984 */ /* 0x000ea80000000800 */
[----:B------:R-:W3:Y:S04]  /*2850*/  LDS R29, [R13+0x600] ;  /* 0x000600000d1d7984 */ /* 0x000ee80000000800 */
[----:B------:R-:W4:Y:S04]  /*2860*/  LDS R31, [R13+0x800] ;  /* 0x000800000d1f7984 */ /* 0x000f280000000800 */
[----:B------:R-:W5:Y:S04]  /*2870*/  LDS R17, [R13+0xa00] ;  /* 0x000a00000d117984 */ /* 0x000f680000000800 */
[----:B------:R-:W5:Y:S04]  /*2880*/  LDS R41, [R13+0xc00] ;  /* 0x000c00000d297984 */ /* 0x000f680000000800 */
[----:B------:R-:W5:Y:S04]  /*2890*/  LDS R19, [R13+0xe00] ;  /* 0x000e00000d137984 */ /* 0x000f680000000800 */
[----:B------:R-:W-:Y:S04]  /*28a0*/  STG.E desc[UR6][R2.64], R37 ;  /* 0x0000002502007986 */ /* 0x000fe8000c101906 */
[----:B------:R-:W-:Y:S01]  /*28b0*/  STG.E desc[UR6][R4.64], R9 ;  /* 0x0000000904007986 */ /* 0x000fe2000c101906 */
[----:B0-----:R-:W-:Y:S01]  /*28c0*/  FADD.FTZ R8, RZ, R8 ;  /* 0x00000008ff087221 */ /* 0x001fe20000010000 */
[----:B-1----:R-:W-:-:S03]  /*28d0*/  FADD.FTZ R10, RZ, R10 ;  /* 0x0000000aff0a7221 */ /* 0x002fc60000010000 */
        /* <DEDUP_REMOVED lines=11> */
.L_x_5022:
        /* <DEDUP_REMOVED lines=8> */
.L_x_5035:
[----:B------:R-:W-:Y:S05]  /*2a10*/  BSYNC B2 ;  /* 0x0000000000027941 */ /* 0x000fea0003800000 */
.L_x_5034:
        /* <DEDUP_REMOVED lines=8> */
.L_x_5036:
[----:B------:R-:W-:-:S05]  /*2aa0*/  FADD.FTZ R30, R28, R75 ;  /* 0x0000004b1c1e7221 */ /* 0x000fca0000010000 */
[----:B------:R-:W-:Y:S01]  /*2ab0*/  MOV R80, R30 ;  /* 0x0000001e00507202 */ /* 0x000fe20000000f00 */
[----:B------:R-:W-:Y:S01]  /*2ac0*/  HFMA2 R81, -RZ, RZ, 0, 1.1920928955078125e-07 ;  /* 0x00000002ff517431 */ /* 0x000fe200000001ff */
[----:B------:R-:W-:-:S07]  /*2ad0*/  MOV R29, R79 ;  /* 0x0000004f001d7202 */ /* 0x000fce0000000f00 */
[----:B------:R-:W-:Y:S05]  /*2ae0*/  WARPSYNC.COLLECTIVE R77, `(.L_x_5037) ;  /* 0x000000004d087348 */ /* 0x000fea0003c00000 */
[----:B------:R0:W1:Y:S02]  /*2af0*/  SHFL.BFLY P3, R79, R80, R81, R84 ;  /* 0x0c000051504f7389 */ /* 0x0000640000060054 */
[----:B01----:R-:W-:Y:S05]  /*2b00*/  ENDCOLLECTIVE ;  /* 0x000000000000791b */ /* 0x003fea0003800000 */
.L_x_5037:
[----:B------:R-:W-:-:S05]  /*2b10*/  FADD.FTZ R31, R29, R70 ;  /* 0x000000461d1f7221 */ /* 0x000fca0000010000 */
[----:B------:R-:W-:Y:S02]  /*2b20*/  MOV R80, R31 ;  /* 0x0000001f00507202 */ /* 0x000fe40000000f00 */
[----:B------:R-:W-:-:S07]  /*2b30*/  MOV R29, R79 ;  /* 0x0000004f001d7202 */ /* 0x000fce0000000f00 */
[----:B------:R-:W-:Y:S05]  /*2b40*/  WARPSYNC.COLLECTIVE R77, `(.L_x_5038) ;  /* 0x000000004d087348 */ /* 0x000fea0003c00000 */
[----:B------:R0:W1:Y:S02]  /*2b50*/  SHFL.BFLY P3, R79, R80, R81, R84 ;  /* 0x0c000051504f7389 */ /* 0x0000640000060054 */
[----:B01----:R-:W-:Y:S05]  /*2b60*/  ENDCOLLECTIVE ;  /* 0x000000000000791b */ /* 0x003fea0003800000 */
.L_x_5038:
[----:B------:R-:W-:-:S05]  /*2b70*/  FADD.FTZ R32, R30, R29 ;  /* 0x0000001d1e207221 */ /* 0x000fca0000010000 */
[----:B------:R-:W-:Y:S01]  /*2b80*/  MOV R80, R32 ;  /* 0x0000002000507202 */ /* 0x000fe20000000f00 */
[----:B------:R-:W-:Y:S01]  /*2b90*/  HFMA2 R81, -RZ, RZ, 0, 2.384185791015625e-07 ;  /* 0x00000004ff517431 */ /* 0x000fe200000001ff */
[----:B------:R-:W-:-:S07]  /*2ba0*/  MOV R28, R79 ;  /* 0x0000004f001c7202 */ /* 0x000fce0000000f00 */
[----:B------:R-:W-:Y:S05]  /*2bb0*/  WARPSYNC.COLLECTIVE R77, `(.L_x_5039) ;  /* 0x000000004d087348 */ /* 0x000fea0003c00000 */
[----:B------:R0:W1:Y:S02]  /*2bc0*/  SHFL.BFLY P3, R79, R80, R81, R84 ;  /* 0x0c000051504f7389 */ /* 0x0000640000060054 */
[----:B01----:R-:W-:Y:S05]  /*2bd0*/  ENDCOLLECTIVE ;  /* 0x000000000000791b */ /* 0x003fea0003800000 */
.L_x_5039:
[----:B------:R-:W-:-:S05]  /*2be0*/  FADD.FTZ R33, R31, R28 ;  /* 0x0000001c1f217221 */ /* 0x000fca0000010000 */
[----:B------:R-:W-:Y:S02]  /*2bf0*/  MOV R80, R33 ;  /* 0x0000002100507202 */ /* 0x000fe40000000f00 */
[----:B------:R-:W-:-:S07]  /*2c00*/  MOV R29, R79 ;  /* 0x0000004f001d7202 */ /* 0x000fce0000000f00 */
[----:B------:R-:W-:Y:S05]  /*2c10*/  WARPSYNC.COLLECTIVE R77, `(.L_x_5040) ;  /* 0x000000004d087348 */ /* 0x000fea0003c00000 */
[----:B------:R0:W1:Y:S02]  /*2c20*/  SHFL.BFLY P3, R79, R80, R81, R84 ;  /* 0x0c000051504f7389 */ /* 0x0000640000060054 */
[----:B01----:R-:W-:Y:S05]  /*2c30*/  ENDCOLLECTIVE ;  /* 0x000000000000791b */ /* 0x003fea0003800000 */
.L_x_5040:
[----:B------:R-:W-:-:S05]  /*2c40*/  FADD.FTZ R35, R32, R29 ;  /* 0x0000001d20237221 */ /* 0x000fca0000010000 */
[----:B------:R-:W-:Y:S01]  /*2c50*/  MOV R80, R35 ;  /* 0x0000002300507202 */ /* 0x000fe20000000f00 */
[----:B------:R-:W-:Y:S01]  /*2c60*/  HFMA2 R81, -RZ, RZ, 0, 4.76837158203125e-07 ;  /* 0x00000008ff517431 */ /* 0x000fe200000001ff */
[----:B------:R-:W-:-:S07]  /*2c70*/  MOV R28, R79 ;  /* 0x0000004f001c7202 */ /* 0x000fce0000000f00 */
[----:B------:R-:W-:Y:S05]  /*2c80*/  WARPSYNC.COLLECTIVE R77, `(.L_x_5041) ;  /* 0x000000004d087348 */ /* 0x000fea0003c00000 */
[----:B------:R0:W1:Y:S02]  /*2c90*/  SHFL.BFLY P3, R79, R80, R81, R84 ;  /* 0x0c000051504f7389 */ /* 0x0000640000060054 */
[----:B01----:R-:W-:Y:S05]  /*2ca0*/  ENDCOLLECTIVE ;  /* 0x000000000000791b */ /* 0x003fea0003800000 */
.L_x_5041:
[----:B------:R-:W-:-:S05]  /*2cb0*/  FADD.FTZ R75, R33, R28 ;  /* 0x0000001c214b7221 */ /* 0x000fca0000010000 */
[----:B------:R-:W-:Y:S02]  /*2cc0*/  MOV R80, R75 ;  /* 0x0000004b00507202 */ /* 0x000fe40000000f00 */
[----:B------:R-:W-:-:S07]  /*2cd0*/  MOV R28, R79 ;  /* 0x0000004f001c7202 */ /* 0x000fce0000000f00 */
[----:B------:R-:W-:Y:S05]  /*2ce0*/  WARPSYNC.COLLECTIVE R77, `(.L_x_5042) ;  /* 0x000000004d087348 */ /* 0x000fea0003c00000 */
[----:B------:R0:W1:Y:S02]  /*2cf0*/  SHFL.BFLY P3, R79, R80, R81, R84 ;  /* 0x0c000051504f7389 */ /* 0x0000640000060054 */
[----:B01----:R-:W-:Y:S05]  /*2d00*/  ENDCOLLECTIVE ;  /* 0x000000000000791b */ /* 0x003fea0003800000 */
.L_x_5042:
[----:B------:R-:W-:-:S05]  /*2d10*/  FADD.FTZ R28, R35, R28 ;  /* 0x0000001c231c7221 */ /* 0x000fca0000010000 */
[----:B------:R-:W-:Y:S01]  /*2d20*/  MOV R80, R28 ;  /* 0x0000001c00507202 */ /* 0x000fe20000000f00 */
[----:B------:R-:W-:Y:S01]  /*2d30*/  HFMA2 R81, -RZ, RZ, 0, 9.5367431640625e-07 ;  /* 0x00000010ff517431 */ /* 0x000fe200000001ff */
[----:B------:R-:W-:-:S07]  /*2d40*/  MOV R70, R79 ;  /* 0x0000004f00467202 */ /* 0x000fce0000000f00 */
[----:B------:R-:W-:Y:S05]  /*2d50*/  WARPSYNC.COLLECTIVE R77, `(.L_x_5043) ;  /* 0x000000004d087348 */ /* 0x000fea0003c00000 */
[----:B------:R0:W1:Y:S02]  /*2d60*/  SHFL.BFLY P3, R79, R80, R81, R84 ;  /* 0x0c000051504f7389 */ /* 0x0000640000060054 */
[----:B01----:R-:W-:Y:S05]  /*2d70*/  ENDCOLLECTIVE ;  /* 0x000000000000791b */ /* 0x003fea0003800000 */
.L_x_5043:
[----:B------:R-:W-:-:S05]  /*2d80*/  FADD.FTZ R29, R75, R70 ;  /* 0x000000464b1d7221 */ /* 0x000fca0000010000 */
[----:B------:R-:W-:Y:S02]  /*2d90*/  MOV R80, R29 ;  /* 0x0000001d00507202 */ /* 0x000fe40000000f00 */
[----:B------:R-:W-:-:S07]  /*2da0*/  MOV R31, R79 ;  /* 0x0000004f001f7202 */ /* 0x000fce0000000f00 */
[----:B------:R-:W-:Y:S05]  /*2db0*/  WARPSYNC.COLLECTIVE R77, `(.L_x_5044) ;  /* 0x000000004d087348 */ /* 0x000fea0003c00000 */
[----:B------:R0:W1:Y:S02]  /*2dc0*/  SHFL.BFLY P3, R79, R80, R81, R84 ;  /* 0x0c000051504f7389 */ /* 0x0000640000060054 */
[----:B01----:R-:W-:Y:S05]  /*2dd0*/  ENDCOLLECTIVE ;  /* 0x000000000000791b */ /* 0x003fea0003800000 */
.L_x_5044:
[----:B------:R-:W-:Y:S01]  /*2de0*/  MOV R30, R79 ;  /* 0x0000004f001e7202 */ /* 0x000fe20000000f00 */
[----:B------:R-:W-:Y:S06]  /*2df0*/  BRA `(.L_x_5045) ;  /* 0xffffffe0009c7947 */ /* 0x000fec000383ffff */
.L_x_5046:
        /* <DEDUP_REMOVED lines=16> */
.L_x_6501:


//--------------------- .text._ZN10layer_norm13ln_bwd_kernelINS_13Kernel_traitsI6__halfffffjLj256ELj1ELj4ELj1ELj16ENS_18Kernel_traits_baseILj256ES2_ffffjLj128EEEEELb0ELb1ELb1ELb0EEEvNS_9BwdParamsE --------------------------
	.section	.text._ZN10layer_norm13ln_bwd_kernelINS_13Kernel_traitsI6__halfffffjLj256ELj1ELj4ELj1ELj16ENS_18Kernel_traits_baseILj256ES2_ffffjLj128EEEEELb0ELb1ELb1ELb0EEEvNS_9BwdParamsE,"ax",@progbits
	.align	128
        .global         _ZN10layer_norm13ln_bwd_kernelINS_13Kernel_traitsI6__halfffffjLj256ELj1ELj4ELj1ELj16ENS_18Kernel_traits_baseILj256ES2_ffffjLj128EEEEELb0ELb1ELb1ELb0EEEvNS_9BwdParamsE
        .type           _ZN10layer_norm13ln_bwd_kernelINS_13Kernel_traitsI6__halfffffjLj256ELj1ELj4ELj1ELj16ENS_18Kernel_traits_baseILj256ES2_ffffjLj128EEEEELb0ELb1ELb1ELb0EEEvNS_9BwdParamsE,@function
        .size           _ZN10layer_norm13ln_bwd_kernelINS_13Kernel_traitsI6__halfffffjLj256ELj1ELj4ELj1ELj16ENS_18Kernel_traits_baseILj256ES2_ffffjLj128EEEEELb0ELb1ELb1ELb0EEEvNS_9BwdParamsE,(.L_x_6502 - _ZN10layer_norm13ln_bwd_kernelINS_13Kernel_traitsI6__halfffffjLj256ELj1ELj4ELj1ELj16ENS_18Kernel_traits_baseILj256ES2_ffffjLj128EEEEELb0ELb1ELb1ELb0EEEvNS_9BwdParamsE)
        .other          _ZN10layer_norm13ln_bwd_kernelINS_13Kernel_traitsI6__halfffffjLj256ELj1ELj4ELj1ELj16ENS_18Kernel_traits_baseILj256ES2_ffffjLj128EEEEELb0ELb1ELb1ELb0EEEvNS_9BwdParamsE,@"STO_CUDA_ENTRY STV_DEFAULT"
_ZN10layer_norm13ln_bwd_kernelINS_13Kernel_traitsI6__halfffffjLj256ELj1ELj4ELj1ELj16ENS_18Kernel_traits_baseILj256ES2_ffffjLj128EEEEELb0ELb1ELb1ELb0EEEvNS_9BwdParamsE:
.text._ZN10layer_norm13ln_bwd_kernelINS_13Kernel_traitsI6__halfffffjLj256ELj1ELj4ELj1ELj16ENS_18Kernel_traits_baseILj256ES2_ffffjLj128EEEEELb0ELb1ELb1ELb0EEEvNS_9BwdParamsE:
[----:B------:R-:W-:Y:S01]  /*0000*/  LDC R1, c[0x0][0x37c] ;  /* 0x0000df00ff017b82 */ /* 0x000fe20000000800 */
[----:B------:R-:W0:Y:S01]  /*0010*/  S2R R61, SR_TID.X ;  /* 0x00000000003d7919 */ /* 0x000e220000002100 */
[----:B------:R-:W1:Y:S01]  /*0020*/  LDCU UR4, c[0x0][0x388] ;  /* 0x00007100ff0477ac */ /* 0x000e620008000800 */
[----:B------:R-:W2:Y:S01]  /*0030*/  LDCU.64 UR6, c[0x0][0x358] ;  /* 0x00006b00ff0677ac */ /* 0x000ea20008000a00 */
[----:B------:R-:W3:Y:S01]  /*0040*/  LDCU UR5, c[0x0][0x384] ;  /* 0x00007080ff0577ac */ /* 0x000ee20008000800 */
[----:B------:R-:W4:Y:S01]  /*0050*/  LDCU UR14, c[0x0][0x40c] ;  /* 0x00008180ff0e77ac */ /* 0x000f220008000800 */
[----:B------:R-:W0:Y:S01]  /*0060*/  LDCU UR15, c[0x0][0x388] ;  /* 0x00007100ff0f77ac */ /* 0x000e220008000800 */
[----:B-1----:R-:W-:Y:S01]  /*0070*/  MOV R62, UR4 ;  /* 0x00000004003e7c02 */ /* 0x002fe20008000f00 */
[----:B------:R-:W1:Y:S03]  /*0080*/  LDCU.U8 UR8, c[0x0][0x410] ;  /* 0x00008200ff0877ac */ /* 0x000e660008000000 */
[----:B------:R-:W-:Y:S01]  /*0090*/  SHF.R.S32.HI R5, RZ, 0x1f, R62 ;  /* 0x0000001fff057819 */ /* 0x000fe2000001143e */
[----:B------:R-:W1:Y:S03]  /*00a0*/  LDCU UR9, c[0x0][0x400] ;  /* 0x00008000ff0977ac */ /* 0x000e660008000800 */
[----:B------:R-:W-:Y:S01]  /*00b0*/  LEA.HI R5, R5, R62, RZ, 0x2 ;  /* 0x0000003e05057211 */ /* 0x000fe200078f10ff */
[----:B------:R-:W1:Y:S01]  /*00c0*/  LDCU.64 UR12, c[0x0][0x438] ;  /* 0x00008700ff0c77ac */ /* 0x000e620008000a00 */
[----:B0-----:R-:W-:Y:S01]  /*00d0*/  LOP3.LUT R13, R61, 0x1f, RZ, 0xc0, !PT ;  /* 0x0000001f3d0d7812 */ /* 0x001fe200078ec0ff */
[----:B------:R-:W0:Y:S03]  /*00e0*/  LDCU.64 UR20, c[0x0][0x478] ;  /* 0x00008f00ff1477ac */ /* 0x000e260008000a00 */
[----:B------:R-:W-:Y:S01]  /*00f0*/  LOP3.LUT R60, R13, 0x1f, RZ, 0x3c, !PT ;  /* 0x0000001f0d3c7812 */ /* 0x000fe200078e3cff */
[----:B------:R-:W0:Y:S03]  /*0100*/  LDCU.64 UR10, c[0x0][0x3c0] ;  /* 0x00007800ff0a77ac */ /* 0x000e260008000a00 */
[----:B------:R-:W-:-:S04]  /*0110*/  LEA.HI.SX32 R60, R5, R60, 0x1e ;  /* 0x0000003c053c7211 */ /* 0x000fc800078ff2ff */
[C---:B------:R-:W-:Y:S01]  /*0120*/  ISETP.GE.U32.AND P0, PT, R60.reuse, 0x20, PT ;  /* 0x000000203c00780c */ /* 0x040fe20003f06070 */
[----:B------:R-:W2:Y:S01]  /*0130*/  S2UR UR4, SR_CTAID.X ;  /* 0x00000000000479c3 */ /* 0x000ea20000002500 */
[----:B------:R-:W-:-:S11]  /*0140*/  ISETP.GE.U32.AND P1, PT, R60, 0x40, PT ;  /* 0x000000403c00780c */ /* 0x000fd60003f26070 */
[----:B------:R-:W3:Y:S08]  /*0150*/  @P0 LDC.64 R4, c[0x0][0x3d0] ;  /* 0x0000f400ff040b82 */ /* 0x000ef00000000a00 */
[----:B------:R-:W4:Y:S01]  /*0160*/  @P0 LDC.64 R6, c[0x0][0x3e8] ;  /* 0x0000fa00ff060b82 */ /* 0x000f220000000a00 */
[----:B------:R-:W-:-:S07]  /*0170*/  SHF.R.U32.HI R59, RZ, 0x5, R61 ;  /* 0x00000005ff3b7819 */ /* 0x000fce000001163d */
[----:B------:R-:W1:Y:S01]  /*0180*/  @P1 LDC.64 R8, c[0x0][0x3d0] ;  /* 0x0000f400ff081b82 */ /* 0x000e620000000a00 */
[----:B--2---:R-:W-:-:S07]  /*0190*/  USHF.L.U32 UR4, UR4, 0x2, URZ ;  /* 0x0000000204047899 */ /* 0x004fce00080006ff */
[----:B------:R-:W2:Y:S01]  /*01a0*/  @P1 LDC.64 R10, c[0x0][0x3e8] ;  /* 0x0000fa00ff0a1b82 */ /* 0x000ea20000000a00 */
[----:B---3--:R-:W-:Y:S01]  /*01b0*/  @P0 IMAD.WIDE.U32 R4, R13, 0x8, R4 ;  /* 0x000000080d040825 */ /* 0x008fe200078e0004 */
[----:B------:R-:W-:-:S04]  /*01c0*/  LOP3.LUT R59, R59, UR4, RZ, 0xfc, !PT ;  /* 0x000000043b3b7c12 */ /* 0x000fc8000f8efcff */
[----:B------:R3:W5:Y:S01]  /*01d0*/  @P0 LDG.E.64 R28, desc[UR6][R4.64] ;  /* 0x00000006041c0981 */ /* 0x000762000c1e1b00 */
[C---:B----4-:R-:W-:Y:S01]  /*01e0*/  @P0 IMAD.WIDE.U32 R6, R13.reuse, 0x8, R6 ;  /* 0x000000080d060825 */ /* 0x050fe200078e0006 */
[----:B------:R-:W-:-:S04]  /*01f0*/  @P0 LOP3.LUT R13, R13, 0x20, RZ, 0xfc, !PT ;  /* 0x000000200d0d0812 */ /* 0x000fc800078efcff */
[----:B------:R4:W5:Y:S01]  /*0200*/  @P0 LDG.E.64 R30, desc[UR6][R6.64] ;  /* 0x00000006061e0981 */ /* 0x000962000c1e1b00 */
[----:B------:R-:W-:Y:S01]  /*0210*/  ISETP.GE.AND P0, PT, R59, UR5, PT ;  /* 0x000000053b007c0c */ /* 0x000fe2000bf06270 */
[C---:B-1----:R-:W-:Y:S01]  /*0220*/  @P1 IMAD.WIDE.U32 R8, R13.reuse, 0x8, R8 ;  /* 0x000000080d081825 */ /* 0x042fe200078e0008 */
[----:B------:R-:W-:Y:S01]  /*0230*/  BSSY B0, `(.L_x_5047) ;  /* 0x000028b000007945 */ /* 0x000fe20003800000 */
[----:B---3--:R-:W-:Y:S02]  /*0240*/  CS2R R4, SRZ ;  /* 0x0000000000047805 */ /* 0x008fe4000001ff00 */
[----:B------:R-:W-:Y:S02]  /*0250*/  CS2R R14, SRZ ;  /* 0x00000000000e7805 */ /* 0x000fe4000001ff00 */
[----:B------:R-:W-:Y:S01]  /*0260*/  CS2R R16, SRZ ;  /* 0x0000000000107805 */ /* 0x000fe2000001ff00 */
[----:B------:R1:W5:Y:S01]  /*0270*/  @P1 LDG.E.64 R32, desc[UR6][R8.64] ;  /* 0x0000000608201981 */ /* 0x000362000c1e1b00 */
[----:B--2---:R-:W-:Y:S01]  /*0280*/  @P1 IMAD.WIDE.U32 R10, R13, 0x8, R10 ;  /* 0x000000080d0a1825 */ /* 0x004fe200078e000a */
[----:B----4-:R-:W-:-:S02]  /*0290*/  CS2R R6, SRZ ;  /* 0x0000000000067805 */ /* 0x010fc4000001ff00 */
[----:B------:R-:W-:Y:S02]  /*02a0*/  CS2R R12, SRZ ;  /* 0x00000000000c7805 */ /* 0x000fe4000001ff00 */
[----:B------:R-:W-:Y:S02]  /*02b0*/  CS2R R18, SRZ ;  /* 0x0000000000127805 */ /* 0x000fe4000001ff00 */
[----:B------:R-:W-:Y:S01]  /*02c0*/  CS2R R20, SRZ ;  /* 0x0000000000147805 */ /* 0x000fe2000001ff00 */
[----:B------:R2:W5:Y:S01]  /*02d0*/  @P1 LDG.E.64 R2, desc[UR6][R10.64] ;  /* 0x000000060a021981 */ /* 0x000562000c1e1b00 */
[----:B------:R-:W-:Y:S02]  /*02e0*/  CS2R R22, SRZ ;  /* 0x0000000000167805 */ /* 0x000fe4000001ff00 */
[----:B-1----:R-:W-:Y:S02]  /*02f0*/  CS2R R8, SRZ ;  /* 0x0000000000087805 */ /* 0x002fe4000001ff00 */
[----:B------:R-:W-:-:S02]  /*0300*/  CS2R R24, SRZ ;  /* 0x0000000000187805 */ /* 0x000fc4000001ff00 */
[----:B------:R-:W-:Y:S02]  /*0310*/  CS2R R26, SRZ ;  /* 0x00000000001a7805 */ /* 0x000fe4000001ff00 */
[----:B--2---:R-:W-:Y:S01]  /*0320*/  CS2R R10, SRZ ;  /* 0x00000000000a7805 */ /* 0x004fe2000001ff00 */
[----:B0-----:R-:W-:Y:S06]  /*0330*/  @P0 BRA `(.L_x_5048) ;  /* 0x0000002400e80947 */ /* 0x001fec0003800000 */
[----:B-----5:R-:W-:Y:S02]  /*0340*/  MOV R89, R2 ;  /* 0x0000000200597202 */ /* 0x020fe40000000f00 */
[----:B------:R-:W-:Y:S02]  /*0350*/  CS2R R10, SRZ ;  /* 0x00000000000a7805 */ /* 0x000fe4000001ff00 */
[----:B------:R-:W-:Y:S02]  /*0360*/  MOV R84, R29 ;  /* 0x0000001d00547202 */ /* 0x000fe40000000f00 */
[----:B------:R-:W-:Y:S02]  /*0370*/  CS2R R12, SRZ ;  /* 0x00000000000c7805 */ /* 0x000fe4000001ff00 */
[----:B------:R-:W-:Y:S02]  /*0380*/  SHF.R.U32.HI R4, RZ, 0x10, R29 ;  /* 0x00000010ff047819 */ /* 0x000fe4000001161d */
[----:B------:R-:W-:-:S02]  /*0390*/  CS2R R14, SRZ ;  /* 0x00000000000e7805 */ /* 0x000fc4000001ff00 */
[----:B------:R-:W-:Y:S02]  /*03a0*/  MOV R85, R32 ;  /* 0x0000002000557202 */ /* 0x000fe40000000f00 */
[----:B------:R-:W-:Y:S02]  /*03b0*/  CS2R R16, SRZ ;  /* 0x0000000000107805 */ /* 0x000fe4000001ff00 */
[----:B------:R-:W-:Y:S02]  /*03c0*/  SHF.R.U64 R5, R32, 0x10, R33 ;  /* 0x0000001020057819 */ /* 0x000fe40000001221 */
[----:B------:R-:W-:Y:S02]  /*03d0*/  CS2R R18, SRZ ;  /* 0x0000000000127805 */ /* 0x000fe4000001ff00 */
[----:B------:R-:W-:Y:S02]  /*03e0*/  MOV R86, R33 ;  /* 0x0000002100567202 */ /* 0x000fe40000000f00 */
[----:B------:R-:W-:-:S02]  /*03f0*/  CS2R R20, SRZ ;  /* 0x0000000000147805 */ /* 0x000fc4000001ff00 */
[----:B------:R-:W-:Y:S02]  /*0400*/  SHF.R.U32.HI R6, RZ, 0x10, R33 ;  /* 0x00000010ff067819 */ /* 0x000fe40000011621 */
[----:B------:R-:W-:Y:S02]  /*0410*/  CS2R R22, SRZ ;  /* 0x0000000000167805 */ /* 0x000fe4000001ff00 */
[----:B------:R-:W-:Y:S02]  /*0420*/  MOV R87, R30 ;  /* 0x0000001e00577202 */ /* 0x000fe40000000f00 */
[----:B------:R-:W-:Y:S02]  /*0430*/  CS2R R24, SRZ ;  /* 0x0000000000187805 */ /* 0x000fe4000001ff00 */
[----:B------:R-:W-:Y:S02]  /*0440*/  SHF.R.U64 R7, R30, 0x10, R31 ;  /* 0x000000101e077819 */ /* 0x000fe4000000121f */
[----:B------:R-:W-:-:S02]  /*0450*/  CS2R R26, SRZ ;  /* 0x00000000001a7805 */ /* 0x000fc4000001ff00 */
[----:B------:R-:W-:Y:S02]  /*0460*/  MOV R88, R31 ;  /* 0x0000001f00587202 */ /* 0x000fe40000000f00 */
[----:B------:R-:W-:Y:S02]  /*0470*/  SHF.R.U32.HI R8, RZ, 0x10, R31 ;  /* 0x00000010ff087819 */ /* 0x000fe4000001161f */
[----:B------:R-:W-:Y:S02]  /*0480*/  SHF.R.U64 R2, R2, 0x10, R3 ;  /* 0x0000001002027819 */ /* 0x000fe40000001203 */
[----:B------:R-:W-:Y:S02]  /*0490*/  MOV R90, R3 ;  /* 0x00000003005a7202 */ /* 0x000fe40000000f00 */
[----:B------:R-:W-:Y:S02]  /*04a0*/  MOV R83, R28 ;  /* 0x0000001c00537202 */ /* 0x000fe40000000f00 */
[----:B------:R-:W-:-:S02]  /*04b0*/  SHF.R.U64 R0, R28, 0x10, R29 ;  /* 0x000000101c007819 */ /* 0x000fc4000000121d */
[----:B------:R-:W-:Y:S02]  /*04c0*/  SHF.R.U32.HI R3, RZ, 0x10, R3 ;  /* 0x00000010ff037819 */ /* 0x000fe40000011603 */
[----:B------:R-:W-:Y:S02]  /*04d0*/  PRMT R84, R84, 0x5410, R4 ;  /* 0x0000541054547816 */ /* 0x000fe40000000004 */
[----:B------:R-:W-:Y:S02]  /*04e0*/  PRMT R85, R85, 0x5410, R5 ;  /* 0x0000541055557816 */ /* 0x000fe40000000005 */
[----:B------:R-:W-:Y:S02]  /*04f0*/  CS2R R4, SRZ ;  /* 0x0000000000047805 */ /* 0x000fe4000001ff00 */
[----:B------:R-:W-:Y:S02]  /*0500*/  PRMT R86, R86, 0x5410, R6 ;  /* 0x0000541056567816 */ /* 0x000fe40000000006 */
[----:B------:R-:W-:-:S02]  /*0510*/  PRMT R87, R87, 0x5410, R7 ;  /* 0x0000541057577816 */ /* 0x000fc40000000007 */
[----:B------:R-:W-:Y:S02]  /*0520*/  CS2R R6, SRZ ;  /* 0x0000000000067805 */ /* 0x000fe4000001ff00 */
[----:B------:R-:W-:Y:S02]  /*0530*/  PRMT R88, R88, 0x5410, R8 ;  /* 0x0000541058587816 */ /* 0x000fe40000000008 */
[----:B------:R-:W-:Y:S02]  /*0540*/  CS2R R8, SRZ ;  /* 0x0000000000087805 */ /* 0x000fe4000001ff00 */
[----:B------:R-:W-:Y:S02]  /*0550*/  PRMT R83, R83, 0x5410, R0 ;  /* 0x0000541053537816 */ /* 0x000fe40000000000 */
[----:B------:R-:W-:Y:S02]  /*0560*/  PRMT R89, R89, 0x5410, R2 ;  /* 0x0000541059597816 */ /* 0x000fe40000000002 */
[----:B------:R-:W-:-:S07]  /*0570*/  PRMT R90, R90, 0x5410, R3 ;  /* 0x000054105a5a7816 */ /* 0x000fce0000000003 */
.L_x_5093:
        /* <DEDUP_REMOVED lines=10> */
[----:B------:R-:W-:Y:S01]  /*0620*/  HFMA2 R79, -RZ, RZ, 0, 0 ;  /* 0x00000000ff4f7431 */ /* 0x000fe200000001ff */
[----:B------:R-:W-:Y:S02]  /*0630*/  MOV R82, RZ ;  /* 0x000000ff00527202 */ /* 0x000fe40000000f00 */
[----:B---3--:R-:W-:-:S13]  /*0640*/  ISETP.GE.AND P1, PT, R58, 0x1, PT ;  /* 0x000000013a00780c */ /* 0x008fda0003f26270 */
[----:B0-----:R-:W-:Y:S05]  /*0650*/  @!P1 BRA `(.L_x_5050) ;  /* 0x0000000400d09947 */ /* 0x001fea0003800000 */
[----:B------:R-:W-:Y:S02]  /*0660*/  SHF.R.S32.HI R0, RZ, 0x1f, R59 ;  /* 0x0000001fff007819 */ /* 0x000fe4000001143b */
[----:B------:R-:W-:-:S04]  /*0670*/  LEA R48, P0, R59, UR10, 0x2 ;  /* 0x0000000a3b307c11 */ /* 0x000fc8000f8010ff */
[----:B------:R-:W-:-:S05]  /*0680*/  LEA.HI.X R49, R59, UR11, R0, 0x2, P0 ;  /* 0x0000000b3b317c11 */ /* 0x000fca00080f1400 */
[----:B------:R-:W2:Y:S01]  /*0690*/  LDG.E R48, desc[UR6][R48.64] ;  /* 0x0000000630307981 */ /* 0x000ea2000c1e1900 */
[----:B------:R-:W-:Y:S01]  /*06a0*/  MOV R62, UR15 ;  /* 0x0000000f003e7c02 */ /* 0x000fe20008000f00 */
[----:B------:R-:W-:Y:S01]  /*06b0*/  BSSY.RECONVERGENT B2, `(.L_x_5051) ;  /* 0x0000041000027945 */ /* 0x000fe20003800200 */
[----:B------:R-:W-:Y:S01]  /*06c0*/  IADD3 R51, PT, PT, R58, -0x1, RZ ;  /* 0xffffffff3a337810 */ /* 0x000fe20007ffe0ff */
[----:B------:R-:W0:Y:S01]  /*06d0*/  S2R R61, SR_TID.X ;  /* 0x00000000003d7919 */ /* 0x000e220000002100 */
[C---:B------:R-:W-:Y:S01]  /*06e0*/  ISETP.GE.U32.AND P3, PT, R60.reuse, 0x20, PT ;  /* 0x000000203c00780c */ /* 0x040fe20003f66070 */
[-C--:B------:R-:W-:Y:S01]  /*06f0*/  IMAD R0, R59, R62.reuse, RZ ;  /* 0x0000003e3b007224 */ /* 0x080fe200078e02ff */
[----:B------:R-:W-:Y:S01]  /*0700*/  ISETP.NE.AND P0, PT, RZ, UR8, PT ;  /* 0x00000008ff007c0c */ /* 0x000fe2000bf05270 */
[----:B------:R-:W-:Y:S01]  /*0710*/  IMAD R2, R51, R62, RZ ;  /* 0x0000003e33027224 */ /* 0x000fe200078e02ff */
[----:B------:R-:W-:Y:S02]  /*0720*/  ISETP.GE.U32.AND P2, PT, R60, 0x40, PT ;  /* 0x000000403c00780c */ /* 0x000fe40003f46070 */
[----:B------:R-:W-:-:S02]  /*0730*/  SHF.R.S32.HI R51, RZ, 0x1f, R0 ;  /* 0x0000001fff337819 */ /* 0x000fc40000011400 */
[----:B------:R-:W-:Y:S02]  /*0740*/  SHF.R.S32.HI R53, RZ, 0x1f, R2 ;  /* 0x0000001fff357819 */ /* 0x000fe40000011402 */
[----:B------:R-:W-:Y:S02]  /*0750*/  LEA.HI R51, R51, R0, RZ, 0x2 ;  /* 0x0000000033337211 */ /* 0x000fe400078f10ff */
[----:B------:R-:W-:Y:S02]  /*0760*/  LEA.HI R53, R53, R2, RZ, 0x2 ;  /* 0x0000000235357211 */ /* 0x000fe400078f10ff */
[----:B------:R-:W-:Y:S02]  /*0770*/  MOV R79, RZ ;  /* 0x000000ff004f7202 */ /* 0x000fe40000000f00 */
[----:B------:R-:W-:Y:S02]  /*0780*/  MOV R82, RZ ;  /* 0x000000ff00527202 */ /* 0x000fe40000000f00 */
[----:B0-----:R-:W-:-:S04]  /*0790*/  LOP3.LUT R2, R61, 0x1f, RZ, 0xc0, !PT ;  /* 0x0000001f3d027812 */ /* 0x001fc800078ec0ff */
[-C--:B------:R-:W-:Y:S02]  /*07a0*/  LEA.HI.SX32 R0, R51, R2.reuse, 0x1e ;  /* 0x0000000233007211 */ /* 0x080fe400078ff2ff */
[----:B------:R-:W-:Y:S02]  /*07b0*/  LEA.HI.SX32 R81, R53, R2, 0x1e ;  /* 0x0000000235517211 */ /* 0x000fe400078ff2ff */
[----:B------:R-:W-:Y:S02]  /*07c0*/  MOV R75, R0 ;  /* 0x00000000004b7202 */ /* 0x000fe40000000f00 */
[----:B--2---:R-:W-:Y:S01]  /*07d0*/  FSEL R69, R48, RZ, !P0 ;  /* 0x000000ff30457208 */ /* 0x004fe20004000000 */
[----:B------:R-:W-:Y:S06]  /*07e0*/  @!P3 BRA `(.L_x_5052) ;  /* 0x0000000000b4b947 */ /* 0x000fec0003800000 */
[----:B------:R-:W0:Y:S01]  /*07f0*/  LDC.64 R50, c[0x0][0x3a8] ;  /* 0x0000ea00ff327b82 */ /* 0x000e220000000a00 */
[----:B------:R-:W-:-:S04]  /*0800*/  ISETP.NE.U32.AND P0, PT, RZ, UR12, PT ;  /* 0x0000000cff007c0c */ /* 0x000fc8000bf05070 */
[----:B------:R-:W-:-:S03]  /*0810*/  ISETP.NE.AND.EX P0, PT, RZ, UR13, PT, P0 ;  /* 0x0000000dff007c0c */ /* 0x000fc6000bf05300 */
[----:B------:R-:W1:Y:S10]  /*0820*/  LDC.64 R48, c[0x0][0x428] ;  /* 0x00010a00ff307b82 */ /* 0x000e740000000a00 */
[----:B------:R-:W2:Y:S01]  /*0830*/  @P0 LDC.64 R64, c[0x0][0x438] ;  /* 0x00010e00ff400b82 */ /* 0x000ea20000000a00 */
[----:B0-----:R-:W-:-:S06]  /*0840*/  IMAD.WIDE.U32 R52, R75, 0x10, R50 ;  /* 0x000000104b347825 */ /* 0x001fcc00078e0032 */
[----:B------:R-:W3:Y:S01]  /*0850*/  LDG.E.128 R52, desc[UR6][R52.64] ;  /* 0x0000000634347981 */ /* 0x000ee2000c1e1d00 */
[----:B-1----:R-:W-:-:S06]  /*0860*/  IMAD.WIDE.U32 R48, R81, 0x10, R48 ;  /* 0x0000001051307825 */ /* 0x002fcc00078e0030 */
[----:B------:R-:W4:Y:S01]  /*0870*/  LDG.E.128 R48, desc[UR6][R48.64] ;  /* 0x0000000630307981 */ /* 0x000f22000c1e1d00 */
[----:B------:R-:W-:Y:S02]  /*0880*/  HADD2.F32 R63, -RZ, R83.H0_H0 ;  /* 0x20000053ff3f7230 */ /* 0x000fe40000004100 */
[----:B--2---:R-:W-:-:S05]  /*0890*/  @P0 IMAD.WIDE.U32 R66, R75, 0x10, R64 ;  /* 0x000000104b420825 */ /* 0x004fca00078e0040 */
[----:B------:R0:W5:Y:S01]  /*08a0*/  @P0 LDG.E.128 R28, desc[UR6][R66.64] ;  /* 0x00000006421c0981 */ /* 0x000162000c1e1d00 */
[----:B------:R-:W-:Y:S02]  /*08b0*/  IADD3 R81, PT, PT, R81, 0x20, RZ ;  /* 0x0000002051517810 */ /* 0x000fe40007ffe0ff */
[----:B------:R-:W-:Y:S01]  /*08c0*/  IADD3 R75, PT, PT, R75, 0x20, RZ ;  /* 0x000000204b4b7810 */ /* 0x000fe20007ffe0ff */
[C---:B---3--:R-:W-:Y:S01]  /*08d0*/  FADD.FTZ R64, -R69.reuse, R52 ;  /* 0x0000003445407221 */ /* 0x048fe20000010100 */
[C---:B------:R-:W-:Y:S01]  /*08e0*/  FADD.FTZ R68, -R69.reuse, R53 ;  /* 0x0000003545447221 */ /* 0x040fe20000010100 */
[----:B------:R-:W-:Y:S02]  /*08f0*/  HADD2.F32 R52, -RZ, R83.H1_H1 ;  /* 0x30000053ff347230 */ /* 0x000fe40000004100 */
[----:B------:R-:W-:Y:S01]  /*0900*/  FADD.FTZ R54, -R69, R54 ;  /* 0x0000003645367221 */ /* 0x000fe20000010100 */
[C---:B-----5:R-:W-:Y:S01]  /*0910*/  FMUL.FTZ R3, R57.reuse, R64 ;  /* 0x0000004039037220 */ /* 0x060fe20000410000 */
[----:B0-----:R-:W-:Y:S01]  /*0920*/  FMUL.FTZ R66, R57, R68 ;  /* 0x0000004439427220 */ /* 0x001fe20000410000 */
[----:B------:R-:W-:-:S02]  /*0930*/  HADD2.F32 R53, -RZ, R84.H0_H0 ;  /* 0x20000054ff357230 */ /* 0x000fc40000004100 */
[----:B------:R-:W-:Y:S01]  /*0940*/  FMUL.FTZ R65, R57, R54 ;  /* 0x0000003639417220 */ /* 0x000fe20000410000 */
[----:B----4-:R-:W-:Y:S01]  /*0950*/  FMUL.FTZ R64, R48, R63 ;  /* 0x0000003f30407220 */ /* 0x010fe20000410000 */
[----:B------:R-:W-:Y:S01]  /*0960*/  FADD.FTZ R12, R12, R48 ;  /* 0x000000300c0c7221 */ /* 0x000fe20000010000 */
[----:B------:R-:W-:Y:S01]  /*0970*/  FFMA.FTZ R4, R48, R3, R4 ;  /* 0x0000000330047223 */ /* 0x000fe20000010004 */
[----:B------:R-:W-:Y:S01]  /*0980*/  FMUL.FTZ R63, R49, R52 ;  /* 0x00000034313f7220 */ /* 0x000fe20000410000 */
[----:B------:R-:W-:Y:S01]  /*0990*/  FADD.FTZ R13, R13, R49 ;  /* 0x000000310d0d7221 */ /* 0x000fe20000010000 */
[----:B------:R-:W-:Y:S01]  /*09a0*/  FFMA.FTZ R5, R49, R66, R5 ;  /* 0x0000004231057223 */ /* 0x000fe20000010005 */
[----:B------:R-:W-:Y:S01]  /*09b0*/  FADD.FTZ R48, RZ, R64 ;  /* 0x00000040ff307221 */ /* 0x000fe20000010000 */
[----:B------:R-:W-:Y:S01]  /*09c0*/  FFMA.FTZ R49, R3, R64, RZ ;  /* 0x0000004003317223 */ /* 0x000fe200000100ff */
[----:B------:R-:W-:Y:S01]  /*09d0*/  FMUL.FTZ R68, R50, R53 ;  /* 0x0000003532447220 */ /* 0x000fe20000410000 */
[----:B------:R-:W-:-:S02]  /*09e0*/  HADD2.F32 R52, -RZ, R84.H1_H1 ;  /* 0x30000054ff347230 */ /* 0x000fc40000004100 */
[----:B------:R-:W-:Y:S01]  /*09f0*/  FADD.FTZ R53, R48, R63 ;  /* 0x0000003f30357221 */ /* 0x000fe20000010000 */
[----:B------:R-:W-:Y:S01]  /*0a00*/  FADD.FTZ R72, -R69, R55 ;  /* 0x0000003745487221 */ /* 0x000fe20000010100 */
        /* <DEDUP_REMOVED lines=11> */
.L_x_5052:
[----:B------:R-:W-:Y:S05]  /*0ac0*/  BSYNC.RECONVERGENT B2 ;  /* 0x0000000000027941 */ /* 0x000fea0003800200 */
.L_x_5051:
[----:B------:R-:W-:Y:S05]  /*0ad0*/  @!P2 BRA `(.L_x_5053) ;  /* 0x000000040000a947 */ /* 0x000fea0003800000 */
        /* <DEDUP_REMOVED lines=9> */
[----:B--2---:R-:W-:-:S04]  /*0b70*/  @P0 IMAD.WIDE.U32 R70, R75, 0x10, R70 ;  /* 0x000000104b460825 */ /* 0x004fc800078e0046 */
[--C-:B------:R-:W-:Y:S01]  /*0b80*/  HADD2.F32 R75, -RZ, R85.reuse.H0_H0 ;  /* 0x20000055ff4b7230 */ /* 0x100fe20000004100 */
[----:B------:R0:W5:Y:S01]  /*0b90*/  @P0 LDG.E.128 R32, desc[UR6][R70.64] ;  /* 0x0000000646200981 */ /* 0x000162000c1e1d00 */
[--C-:B------:R-:W-:Y:S02]  /*0ba0*/  HADD2.F32 R78, -RZ, R86.reuse.H1_H1 ;  /* 0x30000056ff4e7230 */ /* 0x100fe40000004100 */
[C---:B---3--:R-:W-:Y:S01]  /*0bb0*/  FADD.FTZ R74, -R69.reuse, R48 ;  /* 0x00000030454a7221 */ /* 0x048fe20000010100 */
[C---:B------:R-:W-:Y:S01]  /*0bc0*/  FADD.FTZ R76, -R69.reuse, R49 ;  /* 0x00000031454c7221 */ /* 0x040fe20000010100 */
[----:B------:R-:W-:Y:S02]  /*0bd0*/  HADD2.F32 R48, -RZ, R85.H1_H1 ;  /* 0x30000055ff307230 */ /* 0x000fe40000004100 */
[----:B------:R-:W-:Y:S01]  /*0be0*/  FADD.FTZ R50, -R69, R50 ;  /* 0x0000003245327221 */ /* 0x000fe20000010100 */
[----:B-----5:R-:W-:Y:S01]  /*0bf0*/  FMUL.FTZ R73, R57, R74 ;  /* 0x0000004a39497220 */ /* 0x020fe20000410000 */
[----:B------:R-:W-:-:S02]  /*0c00*/  HADD2.F32 R49, -RZ, R86.H0_H0 ;  /* 0x20000056ff317230 */ /* 0x000fc40000004100 */
[----:B0-----:R-:W-:Y:S01]  /*0c10*/  FMUL.FTZ R70, R57, R76 ;  /* 0x0000004c39467220 */ /* 0x001fe20000410000 */
[----:B------:R-:W-:Y:S01]  /*0c20*/  FADD.FTZ R80, -R69, R51 ;  /* 0x0000003345507221 */ /* 0x000fe20000010100 */
[----:B----4-:R-:W-:Y:S01]  /*0c30*/  FMUL.FTZ R74, R52, R75 ;  /* 0x0000004b344a7220 */ /* 0x010fe20000410000 */
[----:B------:R-:W-:Y:S01]  /*0c40*/  FMUL.FTZ R71, R53, R48 ;  /* 0x0000003035477220 */ /* 0x000fe20000410000 */
        /* <DEDUP_REMOVED lines=21> */
.L_x_5050:
[----:B------:R-:W0:Y:S01]  /*0da0*/  S2R R61, SR_TID.X ;  /* 0x00000000003d7919 */ /* 0x000e220000002100 */
[----:B------:R-:W-:Y:S01]  /*0db0*/  MOV R62, UR15 ;  /* 0x0000000f003e7c02 */ /* 0x000fe20008000f00 */
[----:B------:R-:W-:-:S04]  /*0dc0*/  UISETP.NE.U32.AND UP0, UPT, UR12, URZ, UPT ;  /* 0x000000ff0c00728c */ /* 0x000fc8000bf05070 */
[----:B------:R-:W-:Y:S01]  /*0dd0*/  IMAD R0, R59, R62, RZ ;  /* 0x0000003e3b007224 */ /* 0x000fe200078e02ff */
[----:B------:R-:W-:-:S04]  /*0de0*/  UISETP.NE.AND.EX UP0, UPT, UR13, URZ, UPT, UP0 ;  /* 0x000000ff0d00728c */ /* 0x000fc8000bf05300 */
[----:B------:R-:W-:-:S04]  /*0df0*/  SHF.R.S32.HI R49, RZ, 0x1f, R0 ;  /* 0x0000001fff317819 */ /* 0x000fc80000011400 */
[----:B------:R-:W-:Y:S02]  /*0e00*/  LEA.HI R49, R49, R0, RZ, 0x2 ;  /* 0x0000000031317211 */ /* 0x000fe400078f10ff */
[----:B0-----:R-:W-:-:S04]  /*0e10*/  LOP3.LUT R2, R61, 0x1f, RZ, 0xc0, !PT ;  /* 0x0000001f3d027812 */ /* 0x001fc800078ec0ff */
[----:B------:R-:W-:Y:S01]  /*0e20*/  LEA.HI.SX32 R0, R49, R2, 0x1e ;  /* 0x0000000231007211 */ /* 0x000fe200078ff2ff */
[----:B------:R-:W-:Y:S06]  /*0e30*/  BRA.U !UP0, `(.L_x_5053) ;  /* 0x0000000108287547 */ /* 0x000fec000b800000 */
[C---:B------:R-:W-:Y:S02]  /*0e40*/  ISETP.GE.U32.AND P0, PT, R60.reuse, 0x20, PT ;  /* 0x000000203c00780c */ /* 0x040fe40003f06070 */
[----:B------:R-:W-:Y:S02]  /*0e50*/  ISETP.GE.U32.AND P2, PT, R60, 0x40, PT ;  /* 0x000000403c00780c */ /* 0x000fe40003f46070 */
[----:B------:R-:W-:-:S09]  /*0e60*/  MOV R53, R0 ;  /* 0x0000000000357202 */ /* 0x000fd20000000f00 */
[----:B------:R-:W0:Y:S08]  /*0e70*/  @P0 LDC.64 R50, c[0x0][0x438] ;  /* 0x00010e00ff320b82 */ /* 0x000e300000000a00 */
[----:B------:R-:W1:Y:S01]  /*0e80*/  @P2 LDC.64 R48, c[0x0][0x438] ;  /* 0x00010e00ff302b82 */ /* 0x000e620000000a00 */
[C---:B0-----:R-:W-:Y:S01]  /*0e90*/  @P0 IMAD.WIDE.U32 R50, R53.reuse, 0x10, R50 ;  /* 0x0000001035320825 */ /* 0x041fe200078e0032 */
[----:B------:R-:W-:-:S04]  /*0ea0*/  @P0 IADD3 R53, PT, PT, R53, 0x20, RZ ;  /* 0x0000002035350810 */ /* 0x000fc80007ffe0ff */
[----:B------:R0:W5:Y:S01]  /*0eb0*/  @P0 LDG.E.128 R28, desc[UR6][R50.64] ;  /* 0x00000006321c0981 */ /* 0x000162000c1e1d00 */
[----:B-1----:R-:W-:-:S05]  /*0ec0*/  @P2 IMAD.WIDE.U32 R48, R53, 0x10, R48 ;  /* 0x0000001035302825 */ /* 0x002fca00078e0030 */
[----:B------:R0:W5:Y:S02]  /*0ed0*/  @P2 LDG.E.128 R32, desc[UR6][R48.64] ;  /* 0x0000000630202981 */ /* 0x000164000c1e1d00 */
.L_x_5053:
[----:B------:R-:W-:Y:S05]  /*0ee0*/  BSYNC.RECONVERGENT B1 ;  /* 0x0000000000017941 */ /* 0x000fea0003800200 */
.L_x_5049:
        /* <DEDUP_REMOVED lines=21> */
.L_x_5107:
[----:B------:R-:W-:Y:S01]  /*1040*/  @P2 IADD3 R49, PT, PT, R56, -0x1, RZ ;  /* 0xffffffff38312810 */ /* 0x000fe20007ffe0ff */
[----:B-1----:R-:W-:Y:S01]  /*1050*/  FADD.FTZ R55, R52, R53 ;  /* 0x0000003534377221 */ /* 0x002fe20000010000 */
[----:B------:R-:W-:Y:S01]  /*1060*/  ISETP.GE.U32.AND P3, PT, R60, 0x20, PT ;  /* 0x000000203c00780c */ /* 0x000fe20003f66070 */
[----:B--2---:R-:W-:Y:S01]  /*1070*/  FADD.FTZ R51, R82, R51 ;  /* 0x0000003352337221 */ /* 0x004fe20000010000 */
[----:B------:R-:W-:Y:S01]  /*1080*/  ISETP.NE.AND P0, PT, RZ, UR8, PT ;  /* 0x00000008ff007c0c */ /* 0x000fe2000bf05270 */
[----:B------:R-:W-:Y:S02]  /*1090*/  @P2 IMAD R49, R49, R62, RZ ;  /* 0x0000003e31312224 */ /* 0x000fe400078e02ff */
[----:B------:R-:W-:Y:S01]  /*10a0*/  FMUL.FTZ R55, R55, UR9 ;  /* 0x0000000937377c20 */ /* 0x000fe20008410000 */
[----:B------:R-:W-:Y:S01]  /*10b0*/  BSSY.RECONVERGENT B1, `(.L_x_5055) ;  /* 0x00000d3000017945 */ /* 0x000fe20003800200 */
[----:B------:R-:W-:Y:S01]  /*10c0*/  HFMA2 R53, -RZ, RZ, 0, 0 ;  /* 0x00000000ff357431 */ /* 0x000fe200000001ff */
[----:B------:R-:W-:-:S02]  /*10d0*/  @P2 SHF.R.S32.HI R48, RZ, 0x1f, R49 ;  /* 0x0000001fff302819 */ /* 0x000fc40000011431 */
[----:B------:R-:W-:Y:S02]  /*10e0*/  FSEL R55, R55, RZ, !P0 ;  /* 0x000000ff37377208 */ /* 0x000fe40004000000 */
[----:B------:R-:W-:-:S04]  /*10f0*/  @P2 LEA.HI R49, R48, R49, RZ, 0x2 ;  /* 0x0000003130312211 */ /* 0x000fc800078f10ff */
[----:B------:R-:W-:Y:S01]  /*1100*/  @P2 LEA.HI.SX32 R53, R49, R2, 0x1e ;  /* 0x0000000231352211 */ /* 0x000fe200078ff2ff */
[----:B------:R-:W-:Y:S01]  /*1110*/  FMUL.FTZ R2, R51, UR9 ;  /* 0x0000000933027c20 */ /* 0x000fe20008410000 */
[----:B------:R-:W-:Y:S06]  /*1120*/  @!P3 BRA `(.L_x_5056) ;  /* 0x0000000c002cb947 */ /* 0x000fec0003800000 */
[----:B------:R-:W-:Y:S04]  /*1130*/  BSSY.RECONVERGENT B2, `(.L_x_5057) ;  /* 0x0000005000027945 */ /* 0x000fe80003800200 */
[----:B------:R-:W-:Y:S05]  /*1140*/  @!P2 BRA `(.L_x_5058) ;  /* 0x00000000000ca947 */ /* 0x000fea0003800000 */
[----:B------:R-:W1:Y:S02]  /*1150*/  LDC.64 R36, c[0x0][0x390] ;  /* 0x0000e400ff247b82 */ /* 0x000e640000000a00 */
[----:B-1----:R-:W-:-:S06]  /*1160*/  IMAD.WIDE.U32 R36, R53, 0x10, R36 ;  /* 0x0000001035247825 */ /* 0x002fcc00078e0024 */
[----:B------:R-:W5:Y:S02]  /*1170*/  LDG.E.128 R36, desc[UR6][R36.64] ;  /* 0x0000000624247981 */ /* 0x000f64000c1e1d00 */
.L_x_5058:
[----:B------:R-:W-:Y:S05]  /*1180*/  BSYNC.RECONVERGENT B2 ;  /* 0x0000000000027941 */ /* 0x000fea0003800200 */
.L_x_5057:
[----:B------:R-:W-:Y:S01]  /*1190*/  UISETP.NE.U32.AND UP0, UPT, UR12, URZ, UPT ;  /* 0x000000ff0c00728c */ /* 0x000fe2000bf05070 */
[----:B------:R-:W-:Y:S03]  /*11a0*/  BSSY.RECONVERGENT B2, `(.L_x_5059) ;  /* 0x00000b9000027945 */ /* 0x000fe60003800200 */
[----:B------:R-:W-:-:S09]  /*11b0*/  UISETP.NE.AND.EX UP0, UPT, UR13, URZ, UPT, UP0 ;  /* 0x000000ff0d00728c */ /* 0x000fd2000bf05300 */
        /* <DEDUP_REMOVED lines=15> */
[----:B-----5:R-:W-:Y:S01]  /*12b0*/  FFMA.FTZ R20, R36, R51, R20 ;  /* 0x0000003324147223 */ /* 0x020fe20000010014 */
[----:B------:R-:W-:-:S07]  /*12c0*/  FMUL.FTZ R40, R51, R50 ;  /* 0x0000003233287220 */ /* 0x000fce0000410000 */
.L_x_5063:
[----:B------:R-:W-:Y:S05]  /*12d0*/  BSYNC.RECONVERGENT B3 ;  /* 0x0000000000037941 */ /* 0x000fea0003800200 */
.L_x_5062:
        /* <DEDUP_REMOVED lines=9> */
[----:B-----5:R-:W-:Y:S01]  /*1370*/  FFMA.FTZ R21, R37, R50, R21 ;  /* 0x0000003225157223 */ /* 0x020fe20000010015 */
[----:B------:R-:W-:-:S07]  /*1380*/  FMUL.FTZ R41, R50, R41 ;  /* 0x0000002932297220 */ /* 0x000fce0000410000 */
.L_x_5065:
[----:B------:R-:W-:Y:S05]  /*1390*/  BSYNC.RECONVERGENT B3 ;  /* 0x0000000000037941 */ /* 0x000fea0003800200 */
.L_x_5064:
        /* <DEDUP_REMOVED lines=11> */
.L_x_5067:
[----:B------:R-:W-:Y:S05]  /*1450*/  BSYNC.RECONVERGENT B3 ;  /* 0x0000000000037941 */ /* 0x000fea0003800200 */
.L_x_5066:
        /* <DEDUP_REMOVED lines=9> */
[----:B------:R-:W-:Y:S01]  /*14f0*/  FMUL.FTZ R43, R50, R43 ;  /* 0x0000002b322b7220 */ /* 0x000fe20000410000 */
[----:B------:R-:W-:Y:S06]  /*1500*/  BRA `(.L_x_5068) ;  /* 0x0000000800087947 */ /* 0x000fec0003800000 */
.L_x_5061:
[----:B------:R-:W1:Y:S01]  /*1510*/  @P2 LDC R45, c[0x0][0x40c] ;  /* 0x00010300ff2d2b82 */ /* 0x000e620000000800 */
        /* <DEDUP_REMOVED lines=11> */
[----:B------:R-:W-:Y:S01]  /*15d0*/  FMUL.FTZ R47, R57, R54 ;  /* 0x00000036392f7220 */ /* 0x000fe20000410000 */
[----:B------:R-:W-:Y:S01]  /*15e0*/  BSSY.RECONVERGENT B3, `(.L_x_5069) ;  /* 0x0000013000037945 */ /* 0x000fe20003800200 */
[----:B------:R-:W-:Y:S01]  /*15f0*/  FSEL R46, R44, RZ, P0 ;  /* 0x000000ff2c2e7208 */ /* 0x000fe20000000000 */
[----:B------:R-:W-:-:S02]  /*1600*/  @P2 HADD2.F32 R44, -RZ, R88.H0_H0 ;  /* 0x20000058ff2c2230 */ /* 0x000fc40000004100 */
[----:B------:R-:W-:Y:S02]  /*1610*/  FSEL R47, R47, RZ, P0 ;  /* 0x000000ff2f2f7208 */ /* 0x000fe40000000000 */
[----:B-1----:R-:W-:-:S04]  /*1620*/  @P2 FMUL.FTZ R45, R46, R45 ;  /* 0x0000002d2e2d2220 */ /* 0x002fc80000410000 */
[-C--:B------:R-:W-:Y:S01]  /*1630*/  @P2 FMUL.FTZ R42, R44, R45.reuse ;  /* 0x0000002d2c2a2220 */ /* 0x080fe20000410000 */
[----:B-----5:R-:W-:Y:S01]  /*1640*/  @P2 FFMA.FTZ R22, R38, R45, R22 ;  /* 0x0000002d26162223 */ /* 0x020fe20000010016 */
[----:B------:R-:W-:Y:S01]  /*1650*/  FMUL.FTZ R44, R57, R52 ;  /* 0x00000034392c7220 */ /* 0x000fe20000410000 */
[----:B------:R-:W-:Y:S01]  /*1660*/  FSEL R45, R50, RZ, P0 ;  /* 0x000000ff322d7208 */ /* 0x000fe20000000000 */
[----:B------:R-:W-:Y:S06]  /*1670*/  @!P2 BRA `(.L_x_5070) ;  /* 0x000000000024a947 */ /* 0x000fec0003800000 */
[----:B------:R-:W-:Y:S01]  /*1680*/  FFMA.FTZ R51, R3, R2, R55 ;  /* 0x0000000203337223 */ /* 0x000fe20000010037 */
[----:B------:R-:W-:Y:S01]  /*1690*/  ISETP.GT.AND P3, PT, R58, RZ, PT ;  /* 0x000000ff3a00720c */ /* 0x000fe20003f64270 */
[----:B------:R-:W-:Y:S02]  /*16a0*/  HADD2.F32 R50, -RZ, R87.H0_H0 ;  /* 0x20000057ff327230 */ /* 0x000fe40000004100 */
[----:B------:R-:W-:-:S04]  /*16b0*/  FADD.FTZ R40, R64, -R51 ;  /* 0x8000003340287221 */ /* 0x000fc80000010000 */
[----:B------:R-:W-:-:S05]  /*16c0*/  FMUL.FTZ R40, R57, R40 ;  /* 0x0000002839287220 */ /* 0x000fca0000410000 */
[----:B------:R-:W-:-:S05]  /*16d0*/  FSEL R40, R40, RZ, P3 ;  /* 0x000000ff28287208 */ /* 0x000fca0001800000 */
[----:B------:R-:W-:-:S04]  /*16e0*/  FMUL.FTZ R51, R40, UR14 ;  /* 0x0000000e28337c20 */ /* 0x000fc80008410000 */
[----:B------:R-:W-:Y:S01]  /*16f0*/  FFMA.FTZ R20, R36, R51, R20 ;  /* 0x0000003324147223 */ /* 0x000fe20000010014 */
[----:B------:R-:W-:-:S07]  /*1700*/  FMUL.FTZ R40, R51, R50 ;  /* 0x0000003233287220 */ /* 0x000fce0000410000 */
.L_x_5070:
[----:B------:R-:W-:Y:S05]  /*1710*/  BSYNC.RECONVERGENT B3 ;  /* 0x0000000000037941 */ /* 0x000fea0003800200 */
.L_x_5069:
        /* <DEDUP_REMOVED lines=9> */
[----:B------:R-:W-:Y:S01]  /*17b0*/  FFMA.FTZ R21, R37, R50, R21 ;  /* 0x0000003225157223 */ /* 0x000fe20000010015 */
[----:B------:R-:W-:-:S07]  /*17c0*/  FMUL.FTZ R41, R50, R41 ;  /* 0x0000002932297220 */ /* 0x000fce0000410000 */
.L_x_5072:
[----:B------:R-:W-:Y:S05]  /*17d0*/  BSYNC.RECONVERGENT B3 ;  /* 0x0000000000037941 */ /* 0x000fea0003800200 */
.L_x_5071:
[----:B------:R-:W-:Y:S01]  /*17e0*/  FSEL R44, R44, RZ, P0 ;  /* 0x000000ff2c2c7208 */ /* 0x000fe20000000000 */
[----:B------:R-:W-:Y:S06]  /*17f0*/  @!P2 BRA `(.L_x_5068) ;  /* 0x00000004004ca947 */ /* 0x000fec0003800000 */
[----:B------:R-:W-:Y:S02]  /*1800*/  HADD2.F32 R43, -RZ, R88.H1_H1 ;  /* 0x30000058ff2b7230 */ /* 0x000fe40000004100 */
[----:B------:R-:W-:-:S04]  /*1810*/  FMUL.FTZ R50, R47, UR14 ;  /* 0x0000000e2f327c20 */ /* 0x000fc80008410000 */
[-C--:B------:R-:W-:Y:S01]  /*1820*/  FFMA.FTZ R23, R39, R50.reuse, R23 ;  /* 0x0000003227177223 */ /* 0x080fe20000010017 */
[----:B------:R-:W-:Y:S01]  /*1830*/  FMUL.FTZ R43, R43, R50 ;  /* 0x000000322b2b7220 */ /* 0x000fe20000410000 */
[----:B------:R-:W-:Y:S06]  /*1840*/  BRA `(.L_x_5068) ;  /* 0x0000000400387947 */ /* 0x000fec0003800000 */
.L_x_5060:
[----:B------:R-:W-:Y:S02]  /*1850*/  MOV R48, UR20 ;  /* 0x0000001400307c02 */ /* 0x000fe40008000f00 */
[----:B------:R-:W-:Y:S02]  /*1860*/  MOV R49, UR21 ;  /* 0x0000001500317c02 */ /* 0x000fe40008000f00 */
[----:B------:R-:W-:-:S04]  /*1870*/  ISETP.NE.U32.AND P0, PT, R48, RZ, PT ;  /* 0x000000ff3000720c */ /* 0x000fc80003f05070 */
[----:B------:R-:W-:-:S13]  /*1880*/  ISETP.NE.AND.EX P0, PT, R49, RZ, PT, P0 ;  /* 0x000000ff3100720c */ /* 0x000fda0003f05300 */
[----:B------:R-:W-:Y:S05]  /*1890*/  @P0 BRA `(.L_x_5073) ;  /* 0x0000000000940947 */ /* 0x000fea0003800000 */
[-CC-:B------:R-:W-:Y:S01]  /*18a0*/  @P1 FFMA.FTZ R51, R3, R2.reuse, R55.reuse ;  /* 0x0000000203331223 */ /* 0x180fe20000010037 */
[----:B------:R-:W1:Y:S01]  /*18b0*/  @P2 LDC R50, c[0x0][0x40c] ;  /* 0x00010300ff322b82 */ /* 0x000e620000000800 */
[-CC-:B0-----:R-:W-:Y:S01]  /*18c0*/  @P1 FFMA.FTZ R52, R66, R2.reuse, R55.reuse ;  /* 0x0000000242341223 */ /* 0x181fe20000010037 */
[----:B------:R-:W-:Y:S01]  /*18d0*/  @P1 FFMA.FTZ R75, R65, R2, R55 ;  /* 0x00000002414b1223 */ /* 0x000fe20000010037 */
[----:B------:R-:W-:Y:S01]  /*18e0*/  @P1 FADD.FTZ R54, R64, -R51 ;  /* 0x8000003340361221 */ /* 0x000fe20000010000 */
[----:B------:R-:W-:Y:S01]  /*18f0*/  MOV R51, R28 ;  /* 0x0000001c00337202 */ /* 0x000fe20000000f00 */
[----:B------:R-:W-:Y:S01]  /*1900*/  @P1 FADD.FTZ R56, R63, -R52 ;  /* 0x800000343f381221 */ /* 0x000fe20000010000 */
[----:B------:R-:W-:Y:S01]  /*1910*/  MOV R52, R29 ;  /* 0x0000001d00347202 */ /* 0x000fe20000000f00 */
[C---:B------:R-:W-:Y:S01]  /*1920*/  @P1 FFMA.FTZ R51, R57.reuse, R54, R28 ;  /* 0x0000003639331223 */ /* 0x040fe2000001001c */
[----:B------:R-:W0:Y:S01]  /*1930*/  @P2 LDC R69, c[0x0][0x40c] ;  /* 0x00010300ff452b82 */ /* 0x000e220000000800 */
[----:B------:R-:W-:Y:S01]  /*1940*/  @P1 FFMA.FTZ R52, R57, R56, R29 ;  /* 0x0000003839341223 */ /* 0x000fe2000001001d */
[----:B------:R-:W-:Y:S01]  /*1950*/  @P1 FADD.FTZ R56, R68, -R75 ;  /* 0x8000004b44381221 */ /* 0x000fe20000010000 */
[----:B------:R-:W-:-:S03]  /*1960*/  MOV R75, R30 ;  /* 0x0000001e004b7202 */ /* 0x000fc60000000f00 */
[----:B------:R-:W-:Y:S02]  /*1970*/  @P1 FFMA.FTZ R75, R57, R56, R30 ;  /* 0x00000038394b1223 */ /* 0x000fe4000001001e */
[----:B------:R-:W2:Y:S01]  /*1980*/  @P2 LDC R54, c[0x0][0x40c] ;  /* 0x00010300ff362b82 */ /* 0x000ea20000000800 */
[----:B-1----:R-:W-:Y:S01]  /*1990*/  @P2 FMUL.FTZ R51, R51, R50 ;  /* 0x0000003233332220 */ /* 0x002fe20000410000 */
[----:B------:R-:W-:-:S03]  /*19a0*/  @P2 HADD2.F32 R50, -RZ, R87.H0_H0 ;  /* 0x20000057ff322230 */ /* 0x000fc60000004100 */
[-C--:B-----5:R-:W-:Y:S02]  /*19b0*/  @P2 FFMA.FTZ R20, R36, R51.reuse, R20 ;  /* 0x0000003324142223 */ /* 0x0a0fe40000010014 */
[----:B------:R-:W-:Y:S01]  /*19c0*/  @P2 FMUL.FTZ R40, R50, R51 ;  /* 0x0000003332282220 */ /* 0x000fe20000410000 */
[----:B------:R-:W-:Y:S02]  /*19d0*/  @P2 HADD2.F32 R51, -RZ, R87.H1_H1 ;  /* 0x30000057ff332230 */ /* 0x000fe40000004100 */
[----:B0-----:R-:W-:Y:S01]  /*19e0*/  @P2 FMUL.FTZ R50, R52, R69 ;  /* 0x0000004534322220 */ /* 0x001fe20000410000 */
[----:B------:R-:W-:-:S03]  /*19f0*/  @P2 HADD2.F32 R52, -RZ, R88.H0_H0 ;  /* 0x20000058ff342230 */ /* 0x000fc60000004100 */
[-C--:B------:R-:W-:Y:S01]  /*1a00*/  @P2 FMUL.FTZ R41, R51, R50.reuse ;  /* 0x0000003233292220 */ /* 0x080fe20000410000 */
[----:B------:R-:W-:Y:S01]  /*1a10*/  @P2 FFMA.FTZ R21, R37, R50, R21 ;  /* 0x0000003225152223 */ /* 0x000fe20000010015 */
[----:B--2---:R-:W-:-:S04]  /*1a20*/  @P2 FMUL.FTZ R69, R75, R54 ;  /* 0x000000364b452220 */ /* 0x004fc80000410000 */
[-C--:B------:R-:W-:Y:S01]  /*1a30*/  @P2 FMUL.FTZ R42, R52, R69.reuse ;  /* 0x00000045342a2220 */ /* 0x080fe20000410000 */
[----:B------:R-:W-:Y:S01]  /*1a40*/  @P2 FFMA.FTZ R22, R38, R69, R22 ;  /* 0x0000004526162223 */ /* 0x000fe20000010016 */
[----:B------:R-:W-:Y:S06]  /*1a50*/  @!P2 BRA `(.L_x_5068) ;  /* 0x0000000000b4a947 */ /* 0x000fec0003800000 */
[----:B------:R-:W-:Y:S01]  /*1a60*/  @P1 FFMA.FTZ R50, R72, R2, R55 ;  /* 0x0000000248321223 */ /* 0x000fe20000010037 */
[----:B------:R-:W-:Y:S01]  /*1a70*/  MOV R43, R31 ;  /* 0x0000001f002b7202 */ /* 0x000fe20000000f00 */
[----:B------:R-:W-:Y:S02]  /*1a80*/  HADD2.F32 R51, -RZ, R88.H1_H1 ;  /* 0x30000058ff337230 */ /* 0x000fe40000004100 */
[----:B------:R-:W-:-:S04]  /*1a90*/  @P1 FADD.FTZ R50, R67, -R50 ;  /* 0x8000003243321221 */ /* 0x000fc80000010000 */
[----:B------:R-:W-:-:S04]  /*1aa0*/  @P1 FFMA.FTZ R43, R57, R50, R31 ;  /* 0x00000032392b1223 */ /* 0x000fc8000001001f */
[----:B------:R-:W-:-:S04]  /*1ab0*/  FMUL.FTZ R50, R43, UR14 ;  /* 0x0000000e2b327c20 */ /* 0x000fc80008410000 */
[-C--:B------:R-:W-:Y:S01]  /*1ac0*/  FFMA.FTZ R23, R39, R50.reuse, R23 ;  /* 0x0000003227177223 */ /* 0x080fe20000010017 */
[----:B------:R-:W-:Y:S01]  /*1ad0*/  FMUL.FTZ R43, R51, R50 ;  /* 0x00000032332b7220 */ /* 0x000fe20000410000 */
[----:B------:R-:W-:Y:S06]  /*1ae0*/  BRA `(.L_x_5068) ;  /* 0x0000000000907947 */ /* 0x000fec0003800000 */
.L_x_5073:
[-CC-:B------:R-:W-:Y:S01]  /*1af0*/  @P1 FFMA.FTZ R45, R3, R2.reuse, R55.reuse ;  /* 0x00000002032d1223 */ /* 0x180fe20000010037 */
[----:B------:R-:W-:Y:S01]  /*1b00*/  @P1 FFMA.FTZ R44, R72, R2, R55 ;  /* 0x00000002482c1223 */ /* 0x000fe20000010037 */
[----:B0-----:R-:W0:Y:S01]  /*1b10*/  @P2 LDC R52, c[0x0][0x40c] ;  /* 0x00010300ff342b82 */ /* 0x001e220000000800 */
[----:B------:R-:W-:Y:S01]  /*1b20*/  MOV R47, R31 ;  /* 0x0000001f002f7202 */ /* 0x000fe20000000f00 */
[----:B------:R-:W-:Y:S01]  /*1b30*/  @P1 FADD.FTZ R51, R64, -R45 ;  /* 0x8000002d40331221 */ /* 0x000fe20000010000 */
[----:B------:R-:W-:Y:S01]  /*1b40*/  @P1 FADD.FTZ R50, R67, -R44 ;  /* 0x8000002c43321221 */ /* 0x000fe20000010000 */
[----:B------:R-:W-:Y:S01]  /*1b50*/  MOV R44, R28 ;  /* 0x0000001c002c7202 */ /* 0x000fe20000000f00 */
[-CC-:B------:R-:W-:Y:S01]  /*1b60*/  @P1 FFMA.FTZ R46, R66, R2.reuse, R55.reuse ;  /* 0x00000002422e1223 */ /* 0x180fe20000010037 */
[----:B------:R-:W-:Y:S01]  /*1b70*/  @P1 FFMA.FTZ R44, R57, R51, R28 ;  /* 0x00000033392c1223 */ /* 0x000fe2000001001c */
[----:B------:R-:W-:Y:S01]  /*1b80*/  @P1 FFMA.FTZ R51, R65, R2, R55 ;  /* 0x0000000241331223 */ /* 0x000fe20000010037 */
[----:B------:R-:W1:Y:S01]  /*1b90*/  @P2 LDC R69, c[0x0][0x40c] ;  /* 0x00010300ff452b82 */ /* 0x000e620000000800 */
[----:B------:R-:W-:Y:S01]  /*1ba0*/  @P1 FFMA.FTZ R47, R57, R50, R31 ;  /* 0x00000032392f1223 */ /* 0x000fe2000001001f */
[----:B------:R-:W-:Y:S01]  /*1bb0*/  @P1 FADD.FTZ R46, R63, -R46 ;  /* 0x8000002e3f2e1221 */ /* 0x000fe20000010000 */
[----:B------:R-:W-:Y:S01]  /*1bc0*/  @P1 FADD.FTZ R54, R68, -R51 ;  /* 0x8000003344361221 */ /* 0x000fe20000010000 */
[----:B------:R-:W-:Y:S01]  /*1bd0*/  MOV R45, R29 ;  /* 0x0000001d002d7202 */ /* 0x000fe20000000f00 */
[----:B------:R-:W-:-:S02]  /*1be0*/  @P2 HADD2.F32 R75, -RZ, R88.H1_H1 ;  /* 0x30000058ff4b2230 */ /* 0x000fc40000004100 */
[C---:B------:R-:W-:Y:S01]  /*1bf0*/  @P1 FFMA.FTZ R45, R57.reuse, R46, R29 ;  /* 0x0000002e392d1223 */ /* 0x040fe2000001001d */
[----:B------:R-:W-:Y:S01]  /*1c00*/  MOV R46, R30 ;  /* 0x0000001e002e7202 */ /* 0x000fe20000000f00 */
[----:B------:R-:W2:Y:S01]  /*1c10*/  @P2 LDC R50, c[0x0][0x40c] ;  /* 0x00010300ff322b82 */ /* 0x000ea20000000800 */
[----:B------:R-:W-:Y:S01]  /*1c20*/  @P1 FFMA.FTZ R46, R57, R54, R30 ;  /* 0x00000036392e1223 */ /* 0x000fe2000001001e */
[----:B------:R-:W-:-:S06]  /*1c30*/  @P2 HADD2.F32 R54, -RZ, R87.H0_H0 ;  /* 0x20000057ff362230 */ /* 0x000fcc0000004100 */
[----:B------:R-:W3:Y:S01]  /*1c40*/  @P2 LDC R51, c[0x0][0x40c] ;  /* 0x00010300ff332b82 */ /* 0x000ee20000000800 */
[----:B0-----:R-:W-:-:S04]  /*1c50*/  @P2 FMUL.FTZ R52, R47, R52 ;  /* 0x000000342f342220 */ /* 0x001fc80000410000 */
[-C--:B------:R-:W-:Y:S01]  /*1c60*/  @P2 FMUL.FTZ R43, R75, R52.reuse ;  /* 0x000000344b2b2220 */ /* 0x080fe20000410000 */
[----:B-----5:R-:W-:Y:S01]  /*1c70*/  @P2 FFMA.FTZ R23, R39, R52, R23 ;  /* 0x0000003427172223 */ /* 0x020fe20000010017 */
[----:B------:R-:W-:Y:S02]  /*1c80*/  @P2 HADD2.F32 R52, -RZ, R87.H1_H1 ;  /* 0x30000057ff342230 */ /* 0x000fe40000004100 */
[----:B-1----:R-:W-:-:S04]  /*1c90*/  @P2 FMUL.FTZ R69, R44, R69 ;  /* 0x000000452c452220 */ /* 0x002fc80000410000 */
[-C--:B------:R-:W-:Y:S01]  /*1ca0*/  @P2 FMUL.FTZ R40, R54, R69.reuse ;  /* 0x0000004536282220 */ /* 0x080fe20000410000 */
[----:B------:R-:W-:Y:S02]  /*1cb0*/  @P2 HADD2.F32 R54, -RZ, R88.H0_H0 ;  /* 0x20000058ff362230 */ /* 0x000fe40000004100 */
[----:B------:R-:W-:Y:S01]  /*1cc0*/  @P2 FFMA.FTZ R20, R36, R69, R20 ;  /* 0x0000004524142223 */ /* 0x000fe20000010014 */
[----:B--2---:R-:W-:-:S04]  /*1cd0*/  @P2 FMUL.FTZ R50, R45, R50 ;  /* 0x000000322d322220 */ /* 0x004fc80000410000 */
[-C--:B------:R-:W-:Y:S01]  /*1ce0*/  @P2 FMUL.FTZ R41, R52, R50.reuse ;  /* 0x0000003234292220 */ /* 0x080fe20000410000 */
[----:B------:R-:W-:Y:S01]  /*1cf0*/  @P2 FFMA.FTZ R21, R37, R50, R21 ;  /* 0x0000003225152223 */ /* 0x000fe20000010015 */
[----:B---3--:R-:W-:-:S04]  /*1d00*/  @P2 FMUL.FTZ R51, R46, R51 ;  /* 0x000000332e332220 */ /* 0x008fc80000410000 */
[-C--:B------:R-:W-:Y:S01]  /*1d10*/  @P2 FMUL.FTZ R42, R54, R51.reuse ;  /* 0x00000033362a2220 */ /* 0x080fe20000410000 */
[----:B------:R-:W-:-:S07]  /*1d20*/  @P2 FFMA.FTZ R22, R38, R51, R22 ;  /* 0x0000003326162223 */ /* 0x000fce0000010016 */
.L_x_5068:
[----:B------:R-:W-:Y:S05]  /*1d30*/  BSYNC.RECONVERGENT B2 ;  /* 0x0000000000027941 */ /* 0x000fea0003800200 */
.L_x_5059:
[----:B------:R-:W-:-:S04]  /*1d40*/  ISETP.NE.U32.AND P0, PT, R48, RZ, PT ;  /* 0x000000ff3000720c */ /* 0x000fc80003f05070 */
[----:B------:R-:W-:Y:S02]  /*1d50*/  ISETP.NE.AND.EX P0, PT, R49, RZ, PT, P0 ;  /* 0x000000ff3100720c */ /* 0x000fe40003f05300 */
[----:B------:R-:W1:Y:S11]  /*1d60*/  @P2 LDC.64 R48, c[0x0][0x468] ;  /* 0x00011a00ff302b82 */ /* 0x000e760000000a00 */
[----:B------:R-:W2:Y:S01]  /*1d70*/  @P0 LDC.64 R50, c[0x0][0x478] ;  /* 0x00011e00ff320b82 */ /* 0x000ea20000000a00 */
[C---:B-1----:R-:W-:Y:S01]  /*1d80*/  @P2 IMAD.WIDE.U32 R48, R53.reuse, 0x10, R48 ;  /* 0x0000001035302825 */ /* 0x042fe200078e0030 */
[----:B------:R-:W-:-:S03]  /*1d90*/  IADD3 R53, PT, PT, R53, 0x20, RZ ;  /* 0x0000002035357810 */ /* 0x000fc60007ffe0ff */
[C---:B--2---:R-:W-:Y:S01]  /*1da0*/  @P0 IMAD.WIDE.U32 R50, R0.reuse, 0x10, R50 ;  /* 0x0000001000320825 */ /* 0x044fe200078e0032 */
[----:B------:R-:W-:-:S04]  /*1db0*/  IADD3 R0, PT, PT, R0, 0x20, RZ ;  /* 0x0000002000007810 */ /* 0x000fc80007ffe0ff */
[----:B------:R1:W-:Y:S04]  /*1dc0*/  @P0 STG.E.128 desc[UR6][R50.64], R44 ;  /* 0x0000002c32000986 */ /* 0x0003e8000c101d06 */
[----:B------:R1:W-:Y:S02]  /*1dd0*/  @P2 STG.E.128 desc[UR6][R48.64], R40 ;  /* 0x0000002830002986 */ /* 0x0003e4000c101d06 */
.L_x_5056:
[----:B------:R-:W-:Y:S05]  /*1de0*/  BSYNC.RECONVERGENT B1 ;  /* 0x0000000000017941 */ /* 0x000fea0003800200 */
.L_x_5055:
[----:B------:R-:W-:Y:S01]  /*1df0*/  ISETP.GE.U32.AND P0, PT, R60, 0x40, PT ;  /* 0x000000403c00780c */ /* 0x000fe20003f06070 */
[----:B------:R-:W-:-:S12]  /*1e00*/  BSSY.RECONVERGENT B1, `(.L_x_5074) ;  /* 0x00000c9000017945 */ /* 0x000fd80003800200 */
[----:B------:R-:W-:Y:S05]  /*1e10*/  @!P0 BRA `(.L_x_5075) ;  /* 0x0000000c001c8947 */ /* 0x000fea0003800000 */
[----:B------:R-:W-:Y:S04]  /*1e20*/  BSSY.RECONVERGENT B2, `(.L_x_5076) ;  /* 0x0000005000027945 */ /* 0x000fe80003800200 */
[----:B------:R-:W-:Y:S05]  /*1e30*/  @!P2 BRA `(.L_x_5077) ;  /* 0x00000000000ca947 */ /* 0x000fea0003800000 */
[----:B-----5:R-:W2:Y:S02]  /*1e40*/  LDC.64 R36, c[0x0][0x390] ;  /* 0x0000e400ff247b82 */ /* 0x020ea40000000a00 */
[----:B--2---:R-:W-:-:S06]  /*1e50*/  IMAD.WIDE.U32 R36, R53, 0x10, R36 ;  /* 0x0000001035247825 */ /* 0x004fcc00078e0024 */
[----:B------:R-:W5:Y:S02]  /*1e60*/  LDG.E.128 R36, desc[UR6][R36.64] ;  /* 0x0000000624247981 */ /* 0x000f64000c1e1d00 */
.L_x_5077:
[----:B------:R-:W-:Y:S05]  /*1e70*/  BSYNC.RECONVERGENT B2 ;  /* 0x0000000000027941 */ /* 0x000fea0003800200 */
.L_x_5076:
        /* <DEDUP_REMOVED lines=8> */
[----:B-1----:R-:W1:Y:S01]  /*1f00*/  @P2 LDC R49, c[0x0][0x40c] ;  /* 0x00010300ff312b82 */ /* 0x002e620000000800 */
[-CC-:B------:R-:W-:Y:S01]  /*1f10*/  @P1 FFMA.FTZ R45, R73, R2.reuse, R55.reuse ;  /* 0x00000002492d1223 */ /* 0x180fe20000010037 */
[--C-:B------:R-:W-:Y:S01]  /*1f20*/  @P1 FFMA.FTZ R51, R77, R2, R55.reuse ;  /* 0x000000024d331223 */ /* 0x100fe20000010037 */
[----:B------:R-:W-:Y:S01]  /*1f30*/  MOV R44, R32 ;  /* 0x00000020002c7202 */ /* 0x000fe20000000f00 */
[-C--:B0-----:R-:W-:Y:S01]  /*1f40*/  @P1 FFMA.FTZ R52, R70, R2.reuse, R55 ;  /* 0x0000000246341223 */ /* 0x081fe20000010037 */
[----:B------:R-:W-:Y:S01]  /*1f50*/  @P1 FADD.FTZ R45, R74, -R45 ;  /* 0x8000002d4a2d1221 */ /* 0x000fe20000010000 */
[----:B------:R-:W-:Y:S01]  /*1f60*/  @P1 FFMA.FTZ R55, R80, R2, R55 ;  /* 0x0000000250371223 */ /* 0x000fe20000010037 */
[----:B------:R-:W-:Y:S01]  /*1f70*/  @P1 FADD.FTZ R51, R76, -R51 ;  /* 0x800000334c331221 */ /* 0x000fe20000010000 */
[----:B------:R-:W0:Y:S01]  /*1f80*/  @P2 LDC R47, c[0x0][0x40c] ;  /* 0x00010300ff2f2b82 */ /* 0x000e220000000800 */
[----:B------:R-:W-:Y:S01]  /*1f90*/  @P1 FFMA.FTZ R44, R57, R45, R32 ;  /* 0x0000002d392c1223 */ /* 0x000fe20000010020 */
[----:B------:R-:W-:-:S02]  /*1fa0*/  @P2 HADD2.F32 R50, -RZ, R89.H0_H0 ;  /* 0x20000059ff322230 */ /* 0x000fc40000004100 */
[----:B------:R-:W-:Y:S01]  /*1fb0*/  @P1 FADD.FTZ R52, R71, -R52 ;  /* 0x8000003447341221 */ /* 0x000fe20000010000 */
[----:B------:R-:W-:Y:S01]  /*1fc0*/  MOV R46, R34 ;  /* 0x00000022002e7202 */ /* 0x000fe20000000f00 */
[----:B------:R-:W-:Y:S01]  /*1fd0*/  @P1 FADD.FTZ R54, R78, -R55 ;  /* 0x800000374e361221 */ /* 0x000fe20000010000 */
[----:B------:R-:W-:Y:S01]  /*1fe0*/  MOV R45, R33 ;  /* 0x00000021002d7202 */ /* 0x000fe20000000f00 */
[C---:B------:R-:W-:Y:S01]  /*1ff0*/  @P1 FFMA.FTZ R46, R57.reuse, R51, R34 ;  /* 0x00000033392e1223 */ /* 0x040fe20000010022 */
[----:B------:R-:W2:Y:S01]  /*2000*/  @P2 LDC R48, c[0x0][0x40c] ;  /* 0x00010300ff302b82 */ /* 0x000ea20000000800 */
[C---:B------:R-:W-:Y:S01]  /*2010*/  @P1 FFMA.FTZ R45, R57.reuse, R52, R33 ;  /* 0x00000034392d1223 */ /* 0x040fe20000010021 */
[----:B------:R-:W-:Y:S01]  /*2020*/  MOV R2, R35 ;  /* 0x0000002300027202 */ /* 0x000fe20000000f00 */
[----:B------:R-:W-:Y:S01]  /*2030*/  @P1 FFMA.FTZ R2, R57, R54, R35 ;  /* 0x0000003639021223 */ /* 0x000fe20000010023 */
[----:B------:R-:W-:Y:S02]  /*2040*/  @P2 HADD2.F32 R51, -RZ, R89.H1_H1 ;  /* 0x30000059ff332230 */ /* 0x000fe40000004100 */
[----:B-1----:R-:W-:-:S04]  /*2050*/  @P2 FMUL.FTZ R49, R44, R49 ;  /* 0x000000312c312220 */ /* 0x002fc80000410000 */
[----:B------:R-:W-:Y:S01]  /*2060*/  @P2 FMUL.FTZ R40, R49, R50 ;  /* 0x0000003231282220 */ /* 0x000fe20000410000 */
[----:B------:R-:W-:Y:S02]  /*2070*/  @P2 HADD2.F32 R50, -RZ, R90.H0_H0 ;  /* 0x2000005aff322230 */ /* 0x000fe40000004100 */
[----:B-----5:R-:W-:Y:S01]  /*2080*/  @P2 FFMA.FTZ R24, R36, R49, R24 ;  /* 0x0000003124182223 */ /* 0x020fe20000010018 */
[----:B0-----:R-:W-:-:S04]  /*2090*/  @P2 FMUL.FTZ R47, R46, R47 ;  /* 0x0000002f2e2f2220 */ /* 0x001fc80000410000 */
[----:B------:R-:W-:Y:S01]  /*20a0*/  @P2 FMUL.FTZ R42, R47, R50 ;  /* 0x000000322f2a2220 */ /* 0x000fe20000410000 */
[----:B------:R-:W-:Y:S01]  /*20b0*/  @P2 FFMA.FTZ R26, R38, R47, R26 ;  /* 0x0000002f261a2223 */ /* 0x000fe2000001001a */
[----:B------:R-:W-:Y:S01]  /*20c0*/  MOV R47, R2 ;  /* 0x00000002002f7202 */ /* 0x000fe20000000f00 */
[----:B--2---:R-:W-:-:S04]  /*20d0*/  @P2 FMUL.FTZ R48, R45, R48 ;  /* 0x000000302d302220 */ /* 0x004fc80000410000 */
[----:B------:R-:W-:Y:S01]  /*20e0*/  @P2 FMUL.FTZ R41, R48, R51 ;  /* 0x0000003330292220 */ /* 0x000fe20000410000 */
[----:B------:R-:W-:Y:S01]  /*20f0*/  @P2 FFMA.FTZ R25, R37, R48, R25 ;  /* 0x0000003025192223 */ /* 0x000fe20000010019 */
[----:B------:R-:W-:Y:S06]  /*2100*/  @!P2 BRA `(.L_x_5081) ;  /* 0x000000080044a947 */ /* 0x000fec0003800000 */
[----:B------:R-:W-:Y:S02]  /*2110*/  HADD2.F32 R43, -RZ, R90.H1_H1 ;  /* 0x3000005aff2b7230 */ /* 0x000fe40000004100 */
[----:B------:R-:W-:-:S04]  /*2120*/  FMUL.FTZ R2, R2, UR14 ;  /* 0x0000000e02027c20 */ /* 0x000fc80008410000 */
[----:B------:R-:W-:Y:S01]  /*2130*/  FFMA.FTZ R27, R39, R2, R27 ;  /* 0x00000002271b7223 */ /* 0x000fe2000001001b */
[----:B------:R-:W-:Y:S01]  /*2140*/  FMUL.FTZ R43, R2, R43 ;  /* 0x0000002b022b7220 */ /* 0x000fe20000410000 */
[----:B------:R-:W-:Y:S06]  /*2150*/  BRA `(.L_x_5081) ;  /* 0x0000000800307947 */ /* 0x000fec0003800000 */
.L_x_5080:
[----:B0-----:R-:W0:Y:S01]  /*2160*/  @P2 LDC R52, c[0x0][0x40c] ;  /* 0x00010300ff342b82 */ /* 0x001e220000000800 */
[-CC-:B-1----:R-:W-:Y:S01]  /*2170*/  @P1 FFMA.FTZ R51, R73, R2.reuse, R55.reuse ;  /* 0x0000000249331223 */ /* 0x182fe20000010037 */
[-CC-:B------:R-:W-:Y:S01]  /*2180*/  @P1 FFMA.FTZ R54, R70, R2.reuse, R55.reuse ;  /* 0x0000000246361223 */ /* 0x180fe20000010037 */
[----:B------:R-:W-:Y:S01]  /*2190*/  @P1 FFMA.FTZ R75, R77, R2, R55 ;  /* 0x000000024d4b1223 */ /* 0x000fe20000010037 */
[----:B------:R-:W-:Y:S01]  /*21a0*/  MOV R69, R32 ;  /* 0x0000002000457202 */ /* 0x000fe20000000f00 */
[----:B------:R-:W-:Y:S01]  /*21b0*/  @P1 FADD.FTZ R51, R74, -R51 ;  /* 0x800000334a331221 */ /* 0x000fe20000010000 */
[----:B------:R-:W-:Y:S01]  /*21c0*/  @P1 FADD.FTZ R54, R71, -R54 ;  /* 0x8000003647361221 */ /* 0x000fe20000010000 */
[----:B------:R-:W-:Y:S01]  /*21d0*/  @P1 FADD.FTZ R75, R76, -R75 ;  /* 0x8000004b4c4b1221 */ /* 0x000fe20000010000 */
[----:B------:R-:W1:Y:S01]  /*21e0*/  @P2 LDC R48, c[0x0][0x40c] ;  /* 0x00010300ff302b82 */ /* 0x000e620000000800 */
[C---:B------:R-:W-:Y:S01]  /*21f0*/  @P1 FFMA.FTZ R69, R57.reuse, R51, R32 ;  /* 0x0000003339451223 */ /* 0x040fe20000010020 */
[----:B------:R-:W-:Y:S01]  /*2200*/  MOV R51, R33 ;  /* 0x0000002100337202 */ /* 0x000fe20000000f00 */
[C---:B------:R-:W-:Y:S01]  /*2210*/  @P1 FFMA.FTZ R51, R57.reuse, R54, R33 ;  /* 0x0000003639331223 */ /* 0x040fe20000010021 */
[----:B------:R-:W-:Y:S01]  /*2220*/  MOV R50, R34 ;  /* 0x0000002200327202 */ /* 0x000fe20000000f00 */
[----:B------:R-:W-:-:S03]  /*2230*/  @P1 FFMA.FTZ R50, R57, R75, R34 ;  /* 0x0000004b39321223 */ /* 0x000fc60000010022 */
[----:B------:R-:W2:Y:S01]  /*2240*/  @P2 LDC R49, c[0x0][0x40c] ;  /* 0x00010300ff312b82 */ /* 0x000ea20000000800 */
[----:B0-----:R-:W-:Y:S01]  /*2250*/  @P2 FMUL.FTZ R69, R69, R52 ;  /* 0x0000003445452220 */ /* 0x001fe20000410000 */
[----:B------:R-:W-:-:S03]  /*2260*/  @P2 HADD2.F32 R52, -RZ, R89.H0_H0 ;  /* 0x20000059ff342230 */ /* 0x000fc60000004100 */
[-C--:B-----5:R-:W-:Y:S02]  /*2270*/  @P2 FFMA.FTZ R24, R36, R69.reuse, R24 ;  /* 0x0000004524182223 */ /* 0x0a0fe40000010018 */
[----:B------:R-:W-:Y:S01]  /*2280*/  @P2 FMUL.FTZ R40, R52, R69 ;  /* 0x0000004534282220 */ /* 0x000fe20000410000 */
[----:B-1----:R-:W-:Y:S01]  /*2290*/  @P2 FMUL.FTZ R48, R51, R48 ;  /* 0x0000003033302220 */ /* 0x002fe20000410000 */
[----:B------:R-:W-:-:S03]  /*22a0*/  @P2 HADD2.F32 R51, -RZ, R89.H1_H1 ;  /* 0x30000059ff332230 */ /* 0x000fc60000004100 */
[-C--:B------:R-:W-:Y:S02]  /*22b0*/  @P2 FFMA.FTZ R25, R37, R48.reuse, R25 ;  /* 0x0000003025192223 */ /* 0x080fe40000010019 */
[----:B------:R-:W-:Y:S01]  /*22c0*/  @P2 FMUL.FTZ R41, R51, R48 ;  /* 0x0000003033292220 */ /* 0x000fe20000410000 */
[----:B--2---:R-:W-:Y:S01]  /*22d0*/  @P2 FMUL.FTZ R49, R50, R49 ;  /* 0x0000003132312220 */ /* 0x004fe20000410000 */
[----:B------:R-:W-:-:S03]  /*22e0*/  @P2 HADD2.F32 R50, -RZ, R90.H0_H0 ;  /* 0x2000005aff322230 */ /* 0x000fc60000004100 */
[-C--:B------:R-:W-:Y:S02]  /*22f0*/  @P2 FFMA.FTZ R26, R38, R49.reuse, R26 ;  /* 0x00000031261a2223 */ /* 0x080fe4000001001a */
[----:B------:R-:W-:Y:S01]  /*2300*/  @P2 FMUL.FTZ R42, R50, R49 ;  /* 0x00000031322a2220 */ /* 0x000fe20000410000 */
        /* <DEDUP_REMOVED lines=10> */
.L_x_5079:
[----:B------:R-:W-:-:S04]  /*23b0*/  UISETP.NE.U32.AND UP0, UPT, UR20, URZ, UPT ;  /* 0x000000ff1400728c */ /* 0x000fc8000bf05070 */
[----:B------:R-:W-:-:S06]  /*23c0*/  UISETP.NE.AND.EX UP0, UPT, UR21, URZ, UPT, UP0 ;  /* 0x000000ff1500728c */ /* 0x000fcc000bf05300 */
[----:B------:R-:W-:-:S13]  /*23d0*/  PLOP3.LUT P0, PT, PT, PT, UP0, 0x80, 0x8 ;  /* 0x000000000008781c */ /* 0x000fda0003f0f008 */
[----:B------:R-:W-:Y:S05]  /*23e0*/  @!P0 BRA `(.L_x_5082) ;  /* 0x0000000000d48947 */ /* 0x000fea0003800000 */
[----:B-1----:R-:W1:Y:S01]  /*23f0*/  @P2 LDC R49, c[0x0][0x40c] ;  /* 0x00010300ff312b82 */ /* 0x002e620000000800 */
[-CC-:B------:R-:W-:Y:S01]  /*2400*/  FFMA.FTZ R45, R77, R2.reuse, R55.reuse ;  /* 0x000000024d2d7223 */ /* 0x180fe20000010037 */
[-CC-:B------:R-:W-:Y:S01]  /*2410*/  FFMA.FTZ R44, R70, R2.reuse, R55.reuse ;  /* 0x00000002462c7223 */ /* 0x180fe20000010037 */
[----:B------:R-:W-:Y:S01]  /*2420*/  ISETP.GT.AND P1, PT, R58, RZ, PT ;  /* 0x000000ff3a00720c */ /* 0x000fe20003f24270 */
[-C--:B------:R-:W-:Y:S01]  /*2430*/  FFMA.FTZ R47, R80, R2.reuse, R55 ;  /* 0x00000002502f7223 */ /* 0x080fe20000010037 */
[----:B------:R-:W-:Y:S01]  /*2440*/  FADD.FTZ R46, R76, -R45 ;  /* 0x8000002d4c2e7221 */ /* 0x000fe20000010000 */
[----:B------:R-:W-:Y:S01]  /*2450*/  FFMA.FTZ R45, R73, R2, R55 ;  /* 0x00000002492d7223 */ /* 0x000fe20000010037 */
[----:B------:R-:W-:Y:S01]  /*2460*/  FADD.FTZ R44, R71, -R44 ;  /* 0x8000002c472c7221 */ /* 0x000fe20000010000 */
[----:B------:R-:W-:Y:S01]  /*2470*/  FADD.FTZ R50, R78, -R47 ;  /* 0x8000002f4e327221 */ /* 0x000fe20000010000 */
[C---:B------:R-:W-:Y:S01]  /*2480*/  FMUL.FTZ R46, R57.reuse, R46 ;  /* 0x0000002e392e7220 */ /* 0x040fe20000410000 */
[----:B------:R-:W-:Y:S01]  /*2490*/  FADD.FTZ R48, R74, -R45 ;  /* 0x8000002d4a307221 */ /* 0x000fe20000010000 */
[----:B------:R-:W-:Y:S01]  /*24a0*/  BSSY.RECONVERGENT B3, `(.L_x_5083) ;  /* 0x0000011000037945 */ /* 0x000fe20003800200 */
[C---:B------:R-:W-:Y:S01]  /*24b0*/  FMUL.FTZ R47, R57.reuse, R44 ;  /* 0x0000002c392f7220 */ /* 0x040fe20000410000 */
[----:B------:R-:W-:Y:S01]  /*24c0*/  @P2 HADD2.F32 R45, -RZ, R90.H0_H0 ;  /* 0x2000005aff2d2230 */ /* 0x000fe20000004100 */
[----:B------:R-:W-:Y:S01]  /*24d0*/  FSEL R46, R46, RZ, P1 ;  /* 0x000000ff2e2e7208 */ /* 0x000fe20000800000 */
[C---:B------:R-:W-:Y:S01]  /*24e0*/  FMUL.FTZ R44, R57.reuse, R48 ;  /* 0x00000030392c7220 */ /* 0x040fe20000410000 */
[----:B------:R-:W-:-:S03]  /*24f0*/  FMUL.FTZ R48, R57, R50 ;  /* 0x0000003239307220 */ /* 0x000fc60000410000 */
[----:B-1----:R-:W-:Y:S01]  /*2500*/  @P2 FMUL.FTZ R49, R46, R49 ;  /* 0x000000312e312220 */ /* 0x002fe20000410000 */
        /* <DEDUP_REMOVED lines=8> */
[-C--:B-----5:R-:W-:Y:S01]  /*2590*/  FFMA.FTZ R24, R36, R51.reuse, R24 ;  /* 0x0000003324187223 */ /* 0x0a0fe20000010018 */
[----:B------:R-:W-:-:S07]  /*25a0*/  FMUL.FTZ R40, R50, R51 ;  /* 0x0000003332287220 */ /* 0x000fce0000410000 */
.L_x_5084:
[----:B------:R-:W-:Y:S05]  /*25b0*/  BSYNC.RECONVERGENT B3 ;  /* 0x0000000000037941 */ /* 0x000fea0003800200 */
.L_x_5083:
        /* <DEDUP_REMOVED lines=9> */
[-C--:B-----5:R-:W-:Y:S01]  /*2650*/  FFMA.FTZ R25, R37, R2.reuse, R25 ;  /* 0x0000000225197223 */ /* 0x0a0fe20000010019 */
[----:B------:R-:W-:-:S07]  /*2660*/  FMUL.FTZ R41, R41, R2 ;  /* 0x0000000229297220 */ /* 0x000fce0000410000 */
.L_x_5086:
[----:B------:R-:W-:Y:S05]  /*2670*/  BSYNC.RECONVERGENT B3 ;  /* 0x0000000000037941 */ /* 0x000fea0003800200 */
.L_x_5085:
[----:B------:R-:W-:Y:S01]  /*2680*/  FSEL R48, R48, RZ, P1 ;  /* 0x000000ff30307208 */ /* 0x000fe20000800000 */
[-C--:B------:R-:W-:Y:S01]  /*2690*/  @P2 FMUL.FTZ R42, R45, R49.reuse ;  /* 0x000000312d2a2220 */ /* 0x080fe20000410000 */
[----:B------:R-:W-:Y:S01]  /*26a0*/  FSEL R45, R47, RZ, P1 ;  /* 0x000000ff2f2d7208 */ /* 0x000fe20000800000 */
[----:B-----5:R-:W-:Y:S01]  /*26b0*/  @P2 FFMA.FTZ R26, R38, R49, R26 ;  /* 0x00000031261a2223 */ /* 0x020fe2000001001a */
[----:B------:R-:W-:Y:S02]  /*26c0*/  FSEL R44, R44, RZ, P1 ;  /* 0x000000ff2c2c7208 */ /* 0x000fe40000800000 */
[----:B------:R-:W-:Y:S01]  /*26d0*/  MOV R47, R48 ;  /* 0x00000030002f7202 */ /* 0x000fe20000000f00 */
[----:B------:R-:W-:Y:S06]  /*26e0*/  @!P2 BRA `(.L_x_5081) ;  /* 0x0000000000cca947 */ /* 0x000fec0003800000 */
[----:B------:R-:W-:Y:S02]  /*26f0*/  HADD2.F32 R43, -RZ, R90.H1_H1 ;  /* 0x3000005aff2b7230 */ /* 0x000fe40000004100 */
[----:B------:R-:W-:-:S04]  /*2700*/  FMUL.FTZ R2, R48, UR14 ;  /* 0x0000000e30027c20 */ /* 0x000fc80008410000 */
[-C--:B------:R-:W-:Y:S01]  /*2710*/  FFMA.FTZ R27, R39, R2.reuse, R27 ;  /* 0x00000002271b7223 */ /* 0x080fe2000001001b */
[----:B------:R-:W-:Y:S01]  /*2720*/  FMUL.FTZ R43, R43, R2 ;  /* 0x000000022b2b7220 */ /* 0x000fe20000410000 */
[----:B------:R-:W-:Y:S06]  /*2730*/  BRA `(.L_x_5081) ;  /* 0x0000000000b87947 */ /* 0x000fec0003800000 */
.L_x_5082:
[----:B-1----:R-:W1:Y:S01]  /*2740*/  @P2 LDC R51, c[0x0][0x40c] ;  /* 0x00010300ff332b82 */ /* 0x002e620000000800 */
[----:B------:R-:W-:Y:S01]  /*2750*/  FFMA.FTZ R49, R80, R2, R55 ;  /* 0x0000000250317223 */ /* 0x000fe20000010037 */
[----:B------:R-:W-:Y:S01]  /*2760*/  ISETP.GT.AND P1, PT, R58, RZ, PT ;  /* 0x000000ff3a00720c */ /* 0x000fe20003f24270 */
[----:B------:R-:W-:Y:S02]  /*2770*/  BSSY.RECONVERGENT B3, `(.L_x_5087) ;  /* 0x0000010000037945 */ /* 0x000fe40003800200 */
[----:B------:R-:W-:-:S04]  /*2780*/  FADD.FTZ R48, R78, -R49 ;  /* 0x800000314e307221 */ /* 0x000fc80000010000 */
[----:B------:R-:W-:-:S05]  /*2790*/  FMUL.FTZ R48, R57, R48 ;  /* 0x0000003039307220 */ /* 0x000fca0000410000 */
[----:B------:R-:W-:Y:S01]  /*27a0*/  FSEL R50, R48, RZ, P1 ;  /* 0x000000ff30327208 */ /* 0x000fe20000800000 */
[----:B------:R-:W-:-:S04]  /*27b0*/  @P2 HADD2.F32 R48, -RZ, R90.H1_H1 ;  /* 0x3000005aff302230 */ /* 0x000fc80000004100 */
[----:B-1----:R-:W-:Y:S01]  /*27c0*/  @P2 FMUL.FTZ R50, R50, R51 ;  /* 0x0000003332322220 */ /* 0x002fe20000410000 */
[----:B------:R-:W-:Y:S06]  /*27d0*/  @!P2 BRA `(.L_x_5088) ;  /* 0x000000000024a947 */ /* 0x000fec0003800000 */
[----:B------:R-:W-:Y:S01]  /*27e0*/  FFMA.FTZ R49, R73, R2, R55 ;  /* 0x0000000249317223 */ /* 0x000fe20000010037 */
[----:B------:R-:W-:Y:S01]  /*27f0*/  ISETP.GT.AND P1, PT, R58, RZ, PT ;  /* 0x000000ff3a00720c */ /* 0x000fe20003f24270 */
[----:B0-----:R-:W-:Y:S02]  /*2800*/  HADD2.F32 R52, -RZ, R89.H0_H0 ;  /* 0x20000059ff347230 */ /* 0x001fe40000004100 */
[----:B------:R-:W-:-:S04]  /*2810*/  FADD.FTZ R40, R74, -R49 ;  /* 0x800000314a287221 */ /* 0x000fc80000010000 */
[----:B------:R-:W-:-:S05]  /*2820*/  FMUL.FTZ R40, R57, R40 ;  /* 0x0000002839287220 */ /* 0x000fca0000410000 */
[----:B------:R-:W-:-:S05]  /*2830*/  FSEL R40, R40, RZ, P1 ;  /* 0x000000ff28287208 */ /* 0x000fca0000800000 */
[----:B------:R-:W-:-:S04]  /*2840*/  FMUL.FTZ R49, R40, UR14 ;  /* 0x0000000e28317c20 */ /* 0x000fc80008410000 */
[-C--:B-----5:R-:W-:Y:S01]  /*2850*/  FFMA.FTZ R24, R36, R49.reuse, R24 ;  /* 0x0000003124187223 */ /* 0x0a0fe20000010018 */
[----:B------:R-:W-:-:S07]  /*2860*/  FMUL.FTZ R40, R52, R49 ;  /* 0x0000003134287220 */ /* 0x000fce0000410000 */
.L_x_5088:
[----:B------:R-:W-:Y:S05]  /*2870*/  BSYNC.RECONVERGENT B3 ;  /* 0x0000000000037941 */ /* 0x000fea0003800200 */
.L_x_5087:
[----:B------:R-:W-:Y:S04]  /*2880*/  BSSY.RECONVERGENT B3, `(.L_x_5089) ;  /* 0x000000b000037945 */ /* 0x000fe80003800200 */
[----:B------:R-:W-:Y:S05]  /*2890*/  @!P2 BRA `(.L_x_5090) ;  /* 0x000000000024a947 */ /* 0x000fea0003800000 */
[----:B0-----:R-:W-:Y:S01]  /*28a0*/  FFMA.FTZ R52, R70, R2, R55 ;  /* 0x0000000246347223 */ /* 0x001fe20000010037 */
        /* <DEDUP_REMOVED lines=8> */
.L_x_5090:
[----:B------:R-:W-:Y:S05]  /*2930*/  BSYNC.RECONVERGENT B3 ;  /* 0x0000000000037941 */ /* 0x000fea0003800200 */
.L_x_5089:
        /* <DEDUP_REMOVED lines=11> */
.L_x_5092:
[----:B------:R-:W-:Y:S05]  /*29f0*/  BSYNC.RECONVERGENT B3 ;  /* 0x0000000000037941 */ /* 0x000fea0003800200 */
.L_x_5091:
[-C--:B------:R-:W-:Y:S01]  /*2a00*/  @P2 FMUL.FTZ R43, R48, R50.reuse ;  /* 0x00000032302b2220 */ /* 0x080fe20000410000 */
[----:B-----5:R-:W-:-:S07]  /*2a10*/  @P2 FFMA.FTZ R27, R39, R50, R27 ;  /* 0x00000032271b2223 */ /* 0x020fce000001001b */
.L_x_5081:
[----:B------:R-:W-:Y:S05]  /*2a20*/  BSYNC.RECONVERGENT B2 ;  /* 0x0000000000027941 */ /* 0x000fea0003800200 */
.L_x_5078:
[----:B------:R-:W1:Y:S08]  /*2a30*/  @P0 LDC.64 R50, c[0x0][0x478] ;  /* 0x00011e00ff320b82 */ /* 0x000e700000000a00 */
[----:B------:R-:W2:Y:S01]  /*2a40*/  @P2 LDC.64 R48, c[0x0][0x468] ;  /* 0x00011a00ff302b82 */ /* 0x000ea20000000a00 */
[----:B-1----:R-:W-:-:S05]  /*2a50*/  @P0 IMAD.WIDE.U32 R50, R0, 0x10, R50 ;  /* 0x0000001000320825 */ /* 0x002fca00078e0032 */
[----:B------:R3:W-:Y:S01]  /*2a60*/  @P0 STG.E.128 desc[UR6][R50.64], R44 ;  /* 0x0000002c32000986 */ /* 0x0007e2000c101d06 */
[----:B--2---:R-:W-:-:S05]  /*2a70*/  @P2 IMAD.WIDE.U32 R48, R53, 0x10, R48 ;  /* 0x0000001035302825 */ /* 0x004fca00078e0030 */
[----:B------:R3:W-:Y:S02]  /*2a80*/  @P2 STG.E.128 desc[UR6][R48.64], R40 ;  /* 0x0000002830002986 */ /* 0x0007e4000c101d06 */
.L_x_5075:
[----:B------:R-:W-:Y:S05]  /*2a90*/  BSYNC.RECONVERGENT B1 ;  /* 0x0000000000017941 */ /* 0x000fea0003800200 */
.L_x_5074:
[----:B-1-3--:R-:W1:Y:S02]  /*2aa0*/  LDC.64 R48, c[0x0][0x380] ;  /* 0x0000e000ff307b82 */ /* 0x00ae640000000a00 */
[----:B-1----:R-:W-:-:S04]  /*2ab0*/  LEA R59, R48, R59, 0x2 ;  /* 0x0000003b303b7211 */ /* 0x002fc800078e10ff */
[----:B------:R-:W-:-:S13]  /*2ac0*/  ISETP.GE.AND P0, PT, R59, R49, PT ;  /* 0x000000313b00720c */ /* 0x000fda0003f06270 */
[----:B------:R-:W-:Y:S05]  /*2ad0*/  @!P0 BRA `(.L_x_5093) ;  /* 0xffffffd800a88947 */ /* 0x000fea000383ffff */
.L_x_5048:
[----:B------:R-:W-:Y:S05]  /*2ae0*/  BSYNC B0 ;  /* 0x0000000000007941 */ /* 0x000fea0003800000 */
.L_x_5047:
[----:B-----5:R-:W1:Y:S01]  /*2af0*/  S2R R29, SR_CgaCtaId ;  /* 0x00000000001d7919 */ /* 0x020e620000008800 */
[C---:B------:R-:W-:Y:S01]  /*2b00*/  SHF.L.U32 R2, R61.reuse, 0x5, RZ ;  /* 0x000000053d027819 */ /* 0x040fe200000006ff */
[----:B------:R-:W-:Y:S05]  /*2b10*/  WARPSYNC.ALL ;  /* 0x0000000000007948 */ /* 0x000fea0003800000 */
[----:B------:R-:W-:Y:S01]  /*2b20*/  SHF.L.U32 R0, R61, 0x4, RZ ;  /* 0x000000043d007819 */ /* 0x000fe200000006ff */
[----:B------:R-:W2:Y:S01]  /*2b30*/  S2UR UR4, SR_CTAID.X ;  /* 0x00000000000479c3 */ /* 0x000ea20000002500 */
[----:B------:R-:W-:Y:S01]  /*2b40*/  MOV R28, 0x400 ;  /* 0x00000400001c7802 */ /* 0x000fe20000000f00 */
[----:B------:R-:W3:Y:S01]  /*2b50*/  LDCU.128 UR16, c[0x0][0x440] ;  /* 0x00008800ff1077ac */ /* 0x000ee20008000c00 */
[----:B------:R-:W-:Y:S01]  /*2b60*/  LOP3.LUT R3, R2, 0xc00, RZ, 0xc0, !PT ;  /* 0x00000c0002037812 */ /* 0x000fe200078ec0ff */
[----:B------:R-:W-:Y:S03]  /*2b70*/  BSSY.RECONVERGENT B0, `(.L_x_5094) ;  /* 0x000005f000007945 */ /* 0x000fe60003800200 */
[----:B------:R-:W-:-:S02]  /*2b80*/  LOP3.LUT R0, R3, 0x1f0, R0, 0xf8, !PT ;  /* 0x000001f003007812 */ /* 0x000fc400078ef800 */
[----:B-1----:R-:W-:-:S04]  /*2b90*/  LEA R28, R29, R28, 0x18 ;  /* 0x0000001c1d1c7211 */ /* 0x002fc800078ec0ff */
[-C--:B------:R-:W-:Y:S02]  /*2ba0*/  IADD3 R0, PT, PT, R0, R28.reuse, RZ ;  /* 0x0000001c00007210 */ /* 0x080fe40007ffe0ff */
        /* <DEDUP_REMOVED lines=11> */
[----:B------:R-:W-:Y:S01]  /*2c60*/  LDS R12, [R28+0xe00] ;  /* 0x000e00001c0c7984 */ /* 0x000fe20000000800 */
[----:B------:R-:W-:Y:S01]  /*2c70*/  BAR.SYNC.DEFER_BLOCKING 0x0 ;  /* 0x0000000000007b1d */ /* 0x000fe20000010000 */
[----:B-1----:R-:W-:-:S04]  /*2c80*/  FADD.FTZ R2, RZ, R2 ;  /* 0x00000002ff027221 */ /* 0x002fc80000010000 */
[----:B----4-:R-:W-:Y:S01]  /*2c90*/  FADD.FTZ R2, R2, R29 ;  /* 0x0000001d02027221 */ /* 0x010fe20000010000 */
[----:B0-----:R-:W-:-:S04]  /*2ca0*/  FADD.FTZ R3, RZ, R3 ;  /* 0x00000003ff037221 */ /* 0x001fc80000010000 */
[----:B---3--:R-:W-:Y:S01]  /*2cb0*/  FADD.FTZ R3, R3, R30 ;  /* 0x0000001e03037221 */ /* 0x008fe20000010000 */
[----:B------:R-:W-:Y:S01]  /*2cc0*/  STS.128 [R0], R4 ;  /* 0x0000000400007388 */ /* 0x000fe20000000c00 */
[----:B--2---:R-:W-:-:S03]  /*2cd0*/  FADD.FTZ R2, R2, R31 ;  /* 0x0000001f02027221 */ /* 0x004fc60000010000 */
[----:B------:R0:W-:Y:S01]  /*2ce0*/  STS.128 [R0+0x200], R8 ;  /* 0x0002000800007388 */ /* 0x0001e20000000c00 */
[----:B------:R-:W-:Y:S01]  /*2cf0*/  FADD.FTZ R3, R3, R32 ;  /* 0x0000002003037221 */ /* 0x000fe20000010000 */
[----:B------:R-:W-:Y:S01]  /*2d00*/  BAR.SYNC.DEFER_BLOCKING 0x0 ;  /* 0x0000000000007b1d */ /* 0x000fe20000010000 */
[----:B------:R-:W-:Y:S01]  /*2d10*/  FADD.FTZ R13, R2, R13 ;  /* 0x0000000d020d7221 */ /* 0x000fe20000010000 */
[----:B0-----:R-:W-:Y:S01]  /*2d20*/  IMAD R10, R62, UR4, RZ ;  /* 0x000000043e0a7c24 */ /* 0x001fe2000f8e02ff */
[----:B------:R-:W-:-:S03]  /*2d30*/  LOP3.LUT R9, R61, 0x7f, RZ, 0x3c, !PT ;  /* 0x0000007f3d097812 */ /* 0x000fc600078e3cff */
[----:B------:R-:W0:Y:S01]  /*2d40*/  LDCU.64 UR4, c[0x0][0x460] ;  /* 0x00008c00ff0477ac */ /* 0x000e220008000a00 */
[----:B------:R-:W-:-:S04]  /*2d50*/  IADD3 R9, PT, PT, R9, R62, RZ ;  /* 0x0000003e09097210 */ /* 0x000fc80007ffe0ff */
        /* <DEDUP_REMOVED lines=22> */
[----:B-1----:R-:W-:-:S04]  /*2ec0*/  IADD3 R22, P2, PT, R10, R61, RZ ;  /* 0x0000003d0a167210 */ /* 0x002fc80007f5e0ff */
[----:B------:R-:W-:Y:S02]  /*2ed0*/  IADD3.X R9, PT, PT, RZ, RZ, RZ, P2, !PT ;  /* 0x000000ffff097210 */ /* 0x000fe400017fe4ff */
[C---:B0-----:R-:W-:Y:S02]  /*2ee0*/  SHF.L.U32 R0, R22.reuse, 0x2, RZ ;  /* 0x0000000216007819 */ /* 0x041fe400000006ff */
[----:B------:R-:W-:Y:S01]  /*2ef0*/  SHF.L.U64.HI R22, R22, 0x2, R9 ;  /* 0x0000000216167819 */ /* 0x000fe20000010209 */
[----:B------:R-:W-:Y:S01]  /*2f00*/  FADD.FTZ R9, R3, R12 ;  /* 0x0000000c03097221 */ /* 0x000fe20000010000 */
[C---:B------:R-:W-:Y:S02]  /*2f10*/  IADD3 R20, P2, PT, R0.reuse, UR18, RZ ;  /* 0x0000001200147c10 */ /* 0x040fe4000ff5e0ff */
[----:B------:R-:W-:Y:S02]  /*2f20*/  IADD3 R10, P3, PT, R0, UR16, RZ ;  /* 0x00000010000a7c10 */ /* 0x000fe4000ff7e0ff */
[----:B------:R-:W-:Y:S01]  /*2f30*/  IADD3.X R27, PT, PT, R22, UR19, RZ, P2, !PT ;  /* 0x00000013161b7c10 */ /* 0x000fe200097fe4ff */
[----:B------:R-:W0:Y:S01]  /*2f40*/  LDS R4, [R28] ;  /* 0x000000001c047984 */ /* 0x000e220000000800 */
[----:B------:R-:W-:-:S02]  /*2f50*/  IADD3 R0, P2, PT, R0, UR4, RZ ;  /* 0x0000000400007c10 */ /* 0x000fc4000ff5e0ff */
        /* <DEDUP_REMOVED lines=32> */
.L_x_5095:
[----:B------:R-:W-:Y:S05]  /*3160*/  BSYNC.RECONVERGENT B0 ;  /* 0x0000000000007941 */ /* 0x000fea0003800200 */
.L_x_5094:
        /* <DEDUP_REMOVED lines=12> */
.L_x_5054:
[----:B0-----:R-:W-:Y:S01]  /*3230*/  HFMA2 R50, -RZ, RZ, 0, 5.9604644775390625e-08 ;  /* 0x00000001ff327431 */ /* 0x001fe200000001ff */
[----:B------:R-:W-:Y:S01]  /*3240*/  BSSY B1, `(.L_x_5096) ;  /* 0x0000006000017945 */ /* 0x000fe20003800000 */
[----:B------:R-:W-:Y:S02]  /*3250*/  MOV R49, 0x1f ;  /* 0x0000001f00317802 */ /* 0x000fe40000000f00 */
[----:B------:R-:W-:-:S07]  /*3260*/  MOV R48, 0xffffffff ;  /* 0xffffffff00307802 */ /* 0x000fce0000000f00 */
[----:B------:R-:W-:Y:S05]  /*3270*/  WARPSYNC.COLLECTIVE R48, `(.L_x_5097) ;  /* 0x0000000030087348 */ /* 0x000fea0003c00000 */
[----:B------:R0:W1:Y:S02]  /*3280*/  SHFL.BFLY P0, R51, R79, R50, R49 ;  /* 0x0c0000324f337389 */ /* 0x0000640000000031 */
[----:B01----:R-:W-:Y:S05]  /*3290*/  ENDCOLLECTIVE ;  /* 0x000000000000791b */ /* 0x003fea0003800000 */
.L_x_5097:
[----:B------:R-:W-:Y:S05]  /*32a0*/  BSYNC B1 ;  /* 0x0000000000017941 */ /* 0x000fea0003800000 */
.L_x_5096:
        /* <DEDUP_REMOVED lines=8> */
.L_x_5098:
[----:B------:R-:W-:Y:S01]  /*3330*/  MOV R79, R53 ;  /* 0x00000035004f7202 */ /* 0x000fe20000000f00 */
[----:B------:R-:W-:Y:S01]  /*3340*/  HFMA2 R50, -RZ, RZ, 0, 1.1920928955078125e-07 ;  /* 0x00000002ff327431 */ /* 0x000fe200000001ff */
[----:B------:R-:W-:-:S07]  /*3350*/  MOV R55, R51 ;  /* 0x0000003300377202 */ /* 0x000fce0000000f00 */
[----:B------:R-:W-:Y:S05]  /*3360*/  WARPSYNC.COLLECTIVE R48, `(.L_x_5099) ;  /* 0x0000000030087348 */ /* 0x000fea0003c00000 */
[----:B------:R0:W1:Y:S02]  /*3370*/  SHFL.BFLY P0, R51, R79, R50, R49 ;  /* 0x0c0000324f337389 */ /* 0x0000640000000031 */
[----:B01----:R-:W-:Y:S05]  /*3380*/  ENDCOLLECTIVE ;  /* 0x000000000000791b */ /* 0x003fea0003800000 */
.L_x_5099:
[----:B------:R-:W-:-:S05]  /*3390*/  FADD.FTZ R54, R55, R82 ;  /* 0x0000005237367221 */ /* 0x000fca0000010000 */
[----:B------:R-:W-:Y:S01]  /*33a0*/  MOV R79, R54 ;  /* 0x00000036004f7202 */ /* 0x000fe20000000f00 */
[----:B------:R-:W-:-:S07]  /*33b0*/  FADD.FTZ R55, R53, R51 ;  /* 0x0000003335377221 */ /* 0x000fce0000010000 */
[----:B------:R-:W-:Y:S05]  /*33c0*/  WARPSYNC.COLLECTIVE R48, `(.L_x_5100) ;  /* 0x0000000030087348 */ /* 0x000fea0003c00000 */
[----:B------:R0:W1:Y:S02]  /*33d0*/  SHFL.BFLY P0, R51, R79, R50, R49 ;  /* 0x0c0000324f337389 */ /* 0x0000640000000031 */
[----:B01----:R-:W-:Y:S05]  /*33e0*/  ENDCOLLECTIVE ;  /* 0x000000000000791b */ /* 0x003fea0003800000 */
.L_x_5100:
[----:B------:R-:W-:Y:S01]  /*33f0*/  MOV R79, R55 ;  /* 0x00000037004f7202 */ /* 0x000fe20000000f00 */
[----:B------:R-:W-:Y:S01]  /*3400*/  HFMA2 R50, -RZ, RZ, 0, 2.384185791015625e-07 ;  /* 0x00000004ff327431 */ /* 0x000fe200000001ff */
[----:B------:R-:W-:-:S07]  /*3410*/  MOV R69, R51 ;  /* 0x0000003300457202 */ /* 0x000fce0000000f00 */
[----:B------:R-:W-:Y:S05]  /*3420*/  WARPSYNC.COLLECTIVE R48, `(.L_x_5101) ;  /* 0x0000000030087348 */ /* 0x000fea0003c00000 */
[----:B------:R0:W1:Y:S02]  /*3430*/  SHFL.BFLY P0, R51, R79, R50, R49 ;  /* 0x0c0000324f337389 */ /* 0x0000640000000031 */
[----:B01----:R-:W-:Y:S05]  /*3440*/  ENDCOLLECTIVE ;  /* 0x000000000000791b */ /* 0x003fea0003800000 */
.L_x_5101:
[----:B------:R-:W-:-:S05]  /*3450*/  FADD.FTZ R69, R54, R69 ;  /* 0x0000004536457221 */ /* 0x000fca0000010000 */
[----:B------:R-:W-:Y:S01]  /*3460*/  MOV R79, R69 ;  /* 0x00000045004f7202 */ /* 0x000fe20000000f00 */
[----:B------:R-:W-:-:S07]  /*3470*/  FADD.FTZ R75, R55, R51 ;  /* 0x00000033374b7221 */ /* 0x000fce0000010000 */
[----:B------:R-:W-:Y:S05]  /*3480*/  WARPSYNC.COLLECTIVE R48, `(.L_x_5102) ;  /* 0x0000000030087348 */ /* 0x000fea0003c00000 */
[----:B------:R0:W1:Y:S02]  /*3490*/  SHFL.BFLY P0, R51, R79, R50, R49 ;  /* 0x0c0000324f337389 */ /* 0x0000640000000031 */
[----:B01----:R-:W-:Y:S05]  /*34a0*/  ENDCOLLECTIVE ;  /* 0x000000000000791b */ /* 0x003fea0003800000 */
.L_x_5102:
[----:B------:R-:W-:Y:S01]  /*34b0*/  MOV R79, R75 ;  /* 0x0000004b004f7202 */ /* 0x000fe20000000f00 */
[----:B------:R-:W-:Y:S01]  /*34c0*/  HFMA2 R50, -RZ, RZ, 0, 4.76837158203125e-07 ;  /* 0x00000008ff327431 */ /* 0x000fe200000001ff */
[----:B------:R-:W-:-:S07]  /*34d0*/  MOV R52, R51 ;  /* 0x0000003300347202 */ /* 0x000fce0000000f00 */
[----:B------:R-:W-:Y:S05]  /*34e0*/  WARPSYNC.COLLECTIVE R48, `(.L_x_5103) ;  /* 0x0000000030087348 */ /* 0x000fea0003c00000 */
[----:B------:R0:W1:Y:S02]  /*34f0*/  SHFL.BFLY P0, R51, R79, R50, R49 ;  /* 0x0c0000324f337389 */ /* 0x0000640000000031 */
[----:B01----:R-:W-:Y:S05]  /*3500*/  ENDCOLLECTIVE ;  /* 0x000000000000791b */ /* 0x003fea0003800000 */
.L_x_5103:
[----:B------:R-:W-:-:S05]  /*3510*/  FADD.FTZ R81, R69, R52 ;  /* 0x0000003445517221 */ /* 0x000fca0000010000 */
[----:B------:R-:W-:Y:S01]  /*3520*/  MOV R79, R81 ;  /* 0x00000051004f7202 */ /* 0x000fe20000000f00 */
[----:B------:R-:W-:-:S07]  /*3530*/  FADD.FTZ R52, R75, R51 ;  /* 0x000000334b347221 */ /* 0x000fce0000010000 */
[----:B------:R-:W-:Y:S05]  /*3540*/  WARPSYNC.COLLECTIVE R48, `(.L_x_5104) ;  /* 0x0000000030087348 */ /* 0x000fea0003c00000 */
[----:B------:R0:W1:Y:S02]  /*3550*/  SHFL.BFLY P0, R51, R79, R50, R49 ;  /* 0x0c0000324f337389 */ /* 0x0000640000000031 */
[----:B01----:R-:W-:Y:S05]  /*3560*/  ENDCOLLECTIVE ;  /* 0x000000000000791b */ /* 0x003fea0003800000 */
.L_x_5104:
[----:B------:R-:W-:Y:S01]  /*3570*/  MOV R79, R52 ;  /* 0x00000034004f7202 */ /* 0x000fe20000000f00 */
[----:B------:R-:W-:Y:S01]  /*3580*/  HFMA2 R50, -RZ, RZ, 0, 9.5367431640625e-07 ;  /* 0x00000010ff327431 */ /* 0x000fe200000001ff */
[----:B------:R-:W-:-:S07]  /*3590*/  MOV R82, R51 ;  /* 0x0000003300527202 */ /* 0x000fce0000000f00 */
[----:B------:R-:W-:Y:S05]  /*35a0*/  WARPSYNC.COLLECTIVE R48, `(.L_x_5105) ;  /* 0x0000000030087348 */ /* 0x000fea0003c00000 */
[----:B------:R0:W1:Y:S02]  /*35b0*/  SHFL.BFLY P0, R51, R79, R50, R49 ;  /* 0x0c0000324f337389 */ /* 0x0000640000000031 */
[----:B01----:R-:W-:Y:S05]  /*35c0*/  ENDCOLLECTIVE ;  /* 0x000000000000791b */ /* 0x003fea0003800000 */
.L_x_5105:
[----:B------:R-:W-:-:S05]  /*35d0*/  FADD.FTZ R82, R81, R82 ;  /* 0x0000005251527221 */ /* 0x000fca0000010000 */
[----:B------:R-:W-:Y:S02]  /*35e0*/  MOV R79, R82 ;  /* 0x00000052004f7202 */ /* 0x000fe40000000f00 */
[----:B------:R-:W-:-:S07]  /*35f0*/  MOV R53, R51 ;  /* 0x0000003300357202 */ /* 0x000fce0000000f00 */
[----:B------:R-:W-:Y:S05]  /*3600*/  WARPSYNC.COLLECTIVE R48, `(.L_x_5106) ;  /* 0x0000000030087348 */ /* 0x000fea0003c00000 */
[----:B------:R0:W1:Y:S02]  /*3610*/  SHFL.BFLY P0, R51, R79, R50, R49 ;  /* 0x0c0000324f337389 */ /* 0x0000640000000031 */
[----:B01----:R-:W-:Y:S05]  /*3620*/  ENDCOLLECTIVE ;  /* 0x000000000000791b */ /* 0x003fea0003800000 */
.L_x_5106:
[----:B------:R-:W-:Y:S05]  /*3630*/  BRA `(.L_x_5107) ;  /* 0xffffffd800807947 */ /* 0x000fea000383ffff */
.L_x_5108:
        /* <DEDUP_REMOVED lines=12> */
.L_x_6502:


//--------------------- .text._ZN10layer_norm13ln_bwd_kernelINS_13Kernel_traitsI6__halfffffjLj256ELj1ELj4ELj1ELj16ENS_18Kernel_traits_baseILj256ES2_ffffjLj128EEEEELb0ELb1ELb1ELb1EEEvNS_9BwdParamsE --------------------------
	.section	.text._ZN10layer_norm13ln_bwd_kernelINS_13Kernel_traitsI6__halfffffjLj256ELj1ELj4ELj1ELj16ENS_18Kernel_traits_baseILj256ES2_ffffjLj128EEEEELb0ELb1ELb1ELb1EEEvNS_9BwdParamsE,"ax",@progbits
	.align	128
        .global         _ZN10layer_norm13ln_bwd_kernelINS_13Kernel_traitsI6__halfffffjLj256ELj1ELj4ELj1ELj16ENS_18Kernel_traits_baseILj256ES2_ffffjLj128EEEEELb0ELb1ELb1ELb1EEEvNS_9BwdParamsE
        .type           _ZN10layer_norm13ln_bwd_kernelINS_13Kernel_traitsI6__halfffffjLj256ELj1ELj4ELj1ELj16ENS_18Kernel_traits_baseILj256ES2_ffffjLj128EEEEELb0ELb1ELb1ELb1EEEvNS_9BwdParamsE,@function
        .size           _ZN10layer_norm13ln_bwd_kernelINS_13Kernel_traitsI6__halfffffjLj256ELj1ELj4ELj1ELj16ENS_18Kernel_traits_baseILj256ES2_ffffjLj128EEEEELb0ELb1ELb1ELb1EEEvNS_9BwdParamsE,(.L_x_6503 - _ZN10layer_norm13ln_bwd_kernelINS_13Kernel_traitsI6__halfffffjLj256ELj1ELj4ELj1ELj16ENS_18Kernel_traits_baseILj256ES2_ffffjLj128EEEEELb0ELb1ELb1ELb1EEEvNS_9BwdParamsE)
        .other          _ZN10layer_norm13ln_bwd_kernelINS_13Kernel_traitsI6__halfffffjLj256ELj1ELj4ELj1ELj16ENS_18Kernel_traits_baseILj256ES2_ffffjLj128EEEEELb0ELb1ELb1ELb1EEEvNS_9BwdParamsE,@"STO_CUDA_ENTRY STV_DEFAULT"
_ZN10layer_norm13ln_bwd_kernelINS_13Kernel_traitsI6__halfffffjLj256ELj1ELj4ELj1ELj16ENS_18Kernel_traits_baseILj256ES2_ffffjLj128EEEEELb0ELb1ELb1ELb1EEEvNS_9BwdParamsE:
.text._ZN10layer_norm13ln_bwd_kernelINS_13Kernel_traitsI6__halfffffjLj256ELj1ELj4ELj1ELj16ENS_18Kernel_traits_baseILj256ES2_ffffjLj128EEEEELb0ELb1ELb1ELb1EEEvNS_9BwdParamsE:
        /* <DEDUP_REMOVED lines=34> */
[----:B------:R-:W3:Y:S01]  /*0220*/  LDG.E.64 R74, desc[UR6][R2.64+0x100] ;  /* 0x00010006024a7981 */ /* 0x000ee2000c1e1b00 */
[----:B--2---:R-:W-:-:S03]  /*0230*/  IMAD.WIDE.U32 R4, R63, 0x8, R4 ;  /* 0x000000083f047825 */ /* 0x004fc600078e0004 */
[----:B------:R-:W2:Y:S04]  /*0240*/  LDG.E.64 R72, desc[UR6][R2.64] ;  /* 0x0000000602487981 */ /* 0x000ea8000c1e1b00 */
[----:B------:R-:W4:Y:S04]  /*0250*/  LDG.E.64 R70, desc[UR6][R4.64+0x100] ;  /* 0x0001000604467981 */ /* 0x000f28000c1e1b00 */
[----:B------:R-:W5:Y:S01]  /*0260*/  LDG.E.64 R68, desc[UR6][R4.64] ;  /* 0x0000000604447981 */ /* 0x000f62000c1e1b00 */
[----:B------:R-:W-:Y:S01]  /*0270*/  HFMA2 R42, -RZ, RZ, 0, 0 ;  /* 0x00000000ff2a7431 */ /* 0x000fe200000001ff */
[----:B---3--:R-:W-:-:S02]  /*0280*/  SHF.R.U64 R78, R74, 0x10, R75 ;  /* 0x000000104a4e7819 */ /* 0x008fc4000000124b */
[----:B------:R-:W-:Y:S02]  /*0290*/  SHF.R.U32.HI R7, RZ, 0x10, R75 ;  /* 0x00000010ff077819 */ /* 0x000fe4000001164b */
[--C-:B--2---:R-:W-:Y:S02]  /*02a0*/  SHF.R.U64 R82, R72, 0x10, R73.reuse ;  /* 0x0000001048527819 */ /* 0x104fe40000001249 */
[----:B------:R-:W-:Y:S02]  /*02b0*/  SHF.R.U32.HI R6, RZ, 0x10, R73 ;  /* 0x00000010ff067819 */ /* 0x000fe40000011649 */
[--C-:B----4-:R-:W-:Y:S02]  /*02c0*/  SHF.R.U64 R83, R70, 0x10, R71.reuse ;  /* 0x0000001046537819 */ /* 0x110fe40000001247 */
[----:B------:R-:W-:Y:S02]  /*02d0*/  SHF.R.U32.HI R3, RZ, 0x10, R71 ;  /* 0x00000010ff037819 */ /* 0x000fe40000011647 */
[----:B-----5:R-:W-:-:S02]  /*02e0*/  SHF.R.U64 R86, R68, 0x10, R69 ;  /* 0x0000001044567819 */ /* 0x020fc40000001245 */
[----:B------:R-:W-:Y:S02]  /*02f0*/  SHF.R.U32.HI R2, RZ, 0x10, R69 ;  /* 0x00000010ff027819 */ /* 0x000fe40000011645 */
[----:B------:R-:W-:Y:S02]  /*0300*/  PRMT R78, R78, 0x5410, R7 ;  /* 0x000054104e4e7816 */ /* 0x000fe40000000007 */
[----:B------:R-:W-:Y:S02]  /*0310*/  PRMT R82, R82, 0x5410, R6 ;  /* 0x0000541052527816 */ /* 0x000fe40000000006 */
[----:B------:R-:W-:Y:S02]  /*0320*/  PRMT R83, R83, 0x5410, R3 ;  /* 0x0000541053537816 */ /* 0x000fe40000000003 */
[----:B------:R-:W-:-:S07]  /*0330*/  PRMT R86, R86, 0x5410, R2 ;  /* 0x0000541056567816 */ /* 0x000fce0000000002 */
.L_x_5139:
[----:B------:R-:W1:Y:S08]  /*0340*/  LDC.64 R76, c[0x0][0x3f8] ;  /* 0x0000fe00ff4c7b82 */ /* 0x000e700000000a00 */
[----:B------:R-:W2:Y:S08]  /*0350*/  LDC.64 R4, c[0x0][0x3c8] ;  /* 0x0000f200ff047b82 */ /* 0x000eb00000000a00 */
[----:B------:R-:W3:Y:S01]  /*0360*/  LDC.64 R60, c[0x0][0x3f0] ;  /* 0x0000fc00ff3c7b82 */ /* 0x000ee20000000a00 */
[----:B-1----:R-:W-:-:S05]  /*0370*/  IMAD.WIDE R80, R0, 0x4, R76 ;  /* 0x0000000400507825 */ /* 0x002fca00078e024c */
[----:B------:R-:W4:Y:S01]  /*0380*/  LDG.E R2, desc[UR6][R80.64] ;  /* 0x0000000650027981 */ /* 0x000f22000c1e1900 */
[----:B--2---:R-:W-:-:S06]  /*0390*/  IMAD.WIDE R4, R0, 0x4, R4 ;  /* 0x0000000400047825 */ /* 0x004fcc00078e0204 */
[----:B------:R1:W5:Y:S01]  /*03a0*/  LDG.E R4, desc[UR6][R4.64] ;  /* 0x0000000604047981 */ /* 0x000362000c1e1900 */
[----:B---3--:R-:W-:-:S05]  /*03b0*/  IMAD.WIDE R60, R0, 0x4, R60 ;  /* 0x00000004003c7825 */ /* 0x008fca00078e023c */
[----:B------:R1:W5:Y:S01]  /*03c0*/  LDG.E R76, desc[UR6][R60.64] ;  /* 0x000000063c4c7981 */ /* 0x000362000c1e1900 */
[----:B------:R-:W-:Y:S01]  /*03d0*/  BSSY.RECONVERGENT B1, `(.L_x_5111) ;  /* 0x000007e000017945 */ /* 0x000fe20003800200 */
[----:B------:R-:W-:Y:S02]  /*03e0*/  MOV R77, RZ ;  /* 0x000000ff004d7202 */ /* 0x000fe40000000f00 */
[----:B------:R-:W-:Y:S02]  /*03f0*/  MOV R63, RZ ;  /* 0x000000ff003f7202 */ /* 0x000fe40000000f00 */
[----:B----4-:R-:W-:-:S13]  /*0400*/  ISETP.GE.AND P2, PT, R2, 0x1, PT ;  /* 0x000000010200780c */ /* 0x010fda0003f46270 */
[----:B-1----:R-:W-:Y:S05]  /*0410*/  @!P2 BRA `(.L_x_5112) ;  /* 0x0000000400a0a947 */ /* 0x002fea0003800000 */
[----:B------:R-:W1:Y:S01]  /*0420*/  S2R R8, SR_TID.X ;  /* 0x0000000000087919 */ /* 0x000e620000002100 */
[----:B------:R-:W2:Y:S01]  /*0430*/  LDC.64 R56, c[0x0][0x3a8] ;  /* 0x0000ea00ff387b82 */ /* 0x000ea20000000a00 */
[----:B------:R-:W-:Y:S01]  /*0440*/  IMAD R3, R0, UR9, RZ ;  /* 0x0000000900037c24 */ /* 0x000fe2000f8e02ff */
[----:B------:R-:W-:Y:S02]  /*0450*/  IADD3 R5, PT, PT, R2, -0x1, RZ ;  /* 0xffffffff02057810 */ /* 0x000fe40007ffe0ff */
[----:B------:R-:W-:Y:S02]  /*0460*/  SHF.R.S32.HI R7, RZ, 0x1f, R0 ;  /* 0x0000001fff077819 */ /* 0x000fe40000011400 */
[----:B------:R-:W-:Y:S01]  /*0470*/  SHF.R.S32.HI R6, RZ, 0x1f, R3 ;  /* 0x0000001fff067819 */ /* 0x000fe20000011403 */
[----:B------:R-:W-:Y:S01]  /*0480*/  IMAD R5, R5, UR9, RZ ;  /* 0x0000000905057c24 */ /* 0x000fe2000f8e02ff */
[----:B------:R-:W3:Y:S01]  /*0490*/  LDC.64 R60, c[0x0][0x428] ;  /* 0x00010a00ff3c7b82 */ /* 0x000ee20000000a00 */
[----:B0-----:R-:W-:-:S02]  /*04a0*/  LEA R58, P0, R0, UR10, 0x2 ;  /* 0x0000000a003a7c11 */ /* 0x001fc4000f8010ff */
[----:B------:R-:W-:Y:S02]  /*04b0*/  LEA.HI R6, R6, R3, RZ, 0x2 ;  /* 0x0000000306067211 */ /* 0x000fe400078f10ff */
[----:B------:R-:W-:-:S05]  /*04c0*/  LEA.HI.X R59, R0, UR11, R7, 0x2, P0 ;  /* 0x0000000b003b7c11 */ /* 0x000fca00080f1407 */
[----:B------:R-:W4:Y:S01]  /*04d0*/  LDG.E R3, desc[UR6][R58.64] ;  /* 0x000000063a037981 */ /* 0x000f22000c1e1900 */
[----:B-1----:R-:W-:Y:S02]  /*04e0*/  LOP3.LUT R63, R8, 0x1f, RZ, 0xc0, !PT ;  /* 0x0000001f083f7812 */ /* 0x002fe400078ec0ff */
[----:B------:R-:W-:Y:S02]  /*04f0*/  SHF.R.S32.HI R8, RZ, 0x1f, R5 ;  /* 0x0000001fff087819 */ /* 0x000fe40000011405 */
[----:B------:R-:W-:Y:S02]  /*0500*/  LEA.HI.SX32 R79, R6, R63, 0x1e ;  /* 0x0000003f064f7211 */ /* 0x000fe400078ff2ff */
[----:B------:R-:W-:-:S03]  /*0510*/  LEA.HI R8, R8, R5, RZ, 0x2 ;  /* 0x0000000508087211 */ /* 0x000fc600078f10ff */
[----:B--2---:R-:W-:Y:S01]  /*0520*/  IMAD.WIDE.U32 R64, R79, 0x10, R56 ;  /* 0x000000104f407825 */ /* 0x004fe200078e0038 */
[----:B------:R-:W-:-:S05]  /*0530*/  LEA.HI.SX32 R63, R8, R63, 0x1e ;  /* 0x0000003f083f7211 */ /* 0x000fca00078ff2ff */
[----:B------:R-:W2:Y:S01]  /*0540*/  LDG.E.128 R64, desc[UR6][R64.64] ;  /* 0x0000000640407981 */ /* 0x000ea2000c1e1d00 */
[----:B---3--:R-:W-:Y:S01]  /*0550*/  IMAD.WIDE.U32 R8, R63, 0x10, R60 ;  /* 0x000000103f087825 */ /* 0x008fe200078e003c */
[----:B------:R-:W-:-:S05]  /*0560*/  IADD3 R77, PT, PT, R79, 0x20, RZ ;  /* 0x000000204f4d7810 */ /* 0x000fca0007ffe0ff */
[----:B------:R-:W3:Y:S01]  /*0570*/  LDG.E.128 R8, desc[UR6][R8.64] ;  /* 0x0000000608087981 */ /* 0x000ee2000c1e1d00 */
[----:B------:R-:W-:Y:S01]  /*0580*/  IMAD.WIDE.U32 R56, R77, 0x10, R56 ;  /* 0x000000104d387825 */ /* 0x000fe200078e0038 */
[----:B------:R-:W-:-:S05]  /*0590*/  IADD3 R63, PT, PT, R63, 0x20, RZ ;  /* 0x000000203f3f7810 */ /* 0x000fca0007ffe0ff */
[----:B------:R-:W3:Y:S01]  /*05a0*/  LDG.E.128 R56, desc[UR6][R56.64] ;  /* 0x0000000638387981 */ /* 0x000ee2000c1e1d00 */
[----:B------:R-:W-:-:S06]  /*05b0*/  IMAD.WIDE.U32 R60, R63, 0x10, R60 ;  /* 0x000000103f3c7825 */ /* 0x000fcc00078e003c */
[----:B------:R-:W3:Y:S01]  /*05c0*/  LDG.E.128 R60, desc[UR6][R60.64] ;  /* 0x000000063c3c7981 */ /* 0x000ee2000c1e1d00 */
[----:B------:R-:W-:Y:S02]  /*05d0*/  MOV R5, UR20 ;  /* 0x0000001400057c02 */ /* 0x000fe40008000f00 */
[----:B------:R-:W-:Y:S02]  /*05e0*/  MOV R7, UR21 ;  /* 0x0000001500077c02 */ /* 0x000fe40008000f00 */
[----:B------:R-:W-:-:S04]  /*05f0*/  ISETP.NE.U32.AND P0, PT, R5, RZ, PT ;  /* 0x000000ff0500720c */ /* 0x000fc80003f05070 */
[----:B------:R-:W-:-:S13]  /*0600*/  ISETP.NE.AND.EX P0, PT, R7, RZ, PT, P0 ;  /* 0x000000ff0700720c */ /* 0x000fda0003f05300 */
[----:B------:R-:W0:Y:S08]  /*0610*/  @P0 LDC.64 R80, c[0x0][0x438] ;  /* 0x00010e00ff500b82 */ /* 0x000e300000000a00 */
[----:B------:R-:W1:Y:S01]  /*0620*/  @P0 LDC.64 R84, c[0x0][0x438] ;  /* 0x00010e00ff540b82 */ /* 0x000e620000000a00 */
[----:B------:R-:W-:Y:S01]  /*0630*/  ISETP.NE.AND P1, PT, RZ, UR8, PT ;  /* 0x00000008ff007c0c */ /* 0x000fe2000bf25270 */
[----:B0-----:R-:W-:-:S05]  /*0640*/  @P0 IMAD.WIDE.U32 R80, R77, 0x10, R80 ;  /* 0x000000104d500825 */ /* 0x001fca00078e0050 */
[----:B------:R0:W5:Y:S01]  /*0650*/  @P0 LDG.E.128 R12, desc[UR6][R80.64] ;  /* 0x00000006500c0981 */ /* 0x000162000c1e1d00 */
[----:B-1----:R-:W-:-:S04]  /*0660*/  @P0 IMAD.WIDE.U32 R84, R79, 0x10, R84 ;  /* 0x000000104f540825 */ /* 0x002fc800078e0054 */
[----:B------:R-:W-:Y:S01]  /*0670*/  HADD2.F32 R79, -RZ, R72.H0_H0 ;  /* 0x20000048ff4f7230 */ /* 0x000fe20000004100 */
[----:B------:R1:W5:Y:S01]  /*0680*/  @P0 LDG.E.128 R16, desc[UR6][R84.64] ;  /* 0x0000000654100981 */ /* 0x000362000c1e1d00 */
[----:B0-----:R-:W-:Y:S02]  /*0690*/  HADD2.F32 R80, -RZ, R82.H1_H1 ;  /* 0x30000052ff507230 */ /* 0x001fe40000004100 */
[----:B------:R-:W-:Y:S01]  /*06a0*/  HADD2.F32 R81, -RZ, R74.H0_H0 ;  /* 0x2000004aff517230 */ /* 0x000fe20000004100 */
[----:B----4-:R-:W-:-:S05]  /*06b0*/  FSEL R77, R3, RZ, !P1 ;  /* 0x000000ff034d7208 */ /* 0x010fca0004800000 */
[C---:B--2---:R-:W-:Y:S01]  /*06c0*/  FADD.FTZ R3, -R77.reuse, R64 ;  /* 0x000000404d037221 */ /* 0x044fe20000010100 */
[C---:B------:R-:W-:Y:S01]  /*06d0*/  FADD.FTZ R65, -R77.reuse, R65 ;  /* 0x000000414d417221 */ /* 0x040fe20000010100 */
[----:B------:R-:W-:Y:S02]  /*06e0*/  HADD2.F32 R64, -RZ, R82.H0_H0 ;  /* 0x20000052ff407230 */ /* 0x000fe40000004100 */
[----:B-----5:R-:W-:Y:S01]  /*06f0*/  FMUL.FTZ R3, R4, R3 ;  /* 0x0000000304037220 */ /* 0x020fe20000410000 */
[----:B------:R-:W-:Y:S01]  /*0700*/  FADD.FTZ R89, -R77, R67 ;  /* 0x000000434d597221 */ /* 0x000fe20000010100 */
[----:B------:R-:W-:Y:S02]  /*0710*/  HADD2.F32 R67, -RZ, R73.H0_H0 ;  /* 0x20000049ff437230 */ /* 0x000fe40000004100 */
[----:B---3--:R-:W-:Y:S01]  /*0720*/  FMUL.FTZ R6, R8, R79 ;  /* 0x0000004f08067220 */ /* 0x008fe20000410000 */
[----:B------:R-:W-:Y:S01]  /*0730*/  FADD.FTZ R40, R40, R8 ;  /* 0x0000000828287221 */ /* 0x000fe20000010000 */
[----:B------:R-:W-:Y:S01]  /*0740*/  FFMA.FTZ R20, R8, R3, R20 ;  /* 0x0000000308147223 */ /* 0x000fe20000010014 */
[C---:B------:R-:W-:Y:S01]  /*0750*/  FMUL.FTZ R8, R4.reuse, R65 ;  /* 0x0000004104087220 */ /* 0x040fe20000410000 */
[----:B------:R-:W-:Y:S01]  /*0760*/  FMUL.FTZ R65, R9, R64 ;  /* 0x0000004009417220 */ /* 0x000fe20000410000 */
[----:B------:R-:W-:Y:S01]  /*0770*/  FMUL.FTZ R64, R4, R89 ;  /* 0x0000005904407220 */ /* 0x000fe20000410000 */
[----:B------:R-:W-:Y:S01]  /*0780*/  FADD.FTZ R87, -R77, R66 ;  /* 0x000000424d577221 */ /* 0x000fe20000010100 */
[----:B------:R-:W-:Y:S01]  /*0790*/  FMUL.FTZ R66, R10, R67 ;  /* 0x000000430a427220 */ /* 0x000fe20000410000 */
[----:B------:R-:W-:Y:S01]  /*07a0*/  FMUL.FTZ R67, R11, R80 ;  /* 0x000000500b437220 */ /* 0x000fe20000410000 */
[----:B------:R-:W-:Y:S01]  /*07b0*/  FADD.FTZ R43, R43, R11 ;  /* 0x0000000b2b2b7221 */ /* 0x000fe20000010000 */
[----:B------:R-:W-:Y:S01]  /*07c0*/  FFMA.FTZ R23, R11, R64, R23 ;  /* 0x000000400b177223 */ /* 0x000fe20000010017 */
[----:B------:R-:W-:Y:S01]  /*07d0*/  FADD.FTZ R11, -R77, R56 ;  /* 0x000000384d0b7221 */ /* 0x000fe20000010100 */
[----:B------:R-:W-:Y:S01]  /*07e0*/  FADD.FTZ R41, R41, R9 ;  /* 0x0000000929297221 */ /* 0x000fe20000010000 */
[----:B------:R-:W-:Y:S01]  /*07f0*/  FFMA.FTZ R21, R9, R8, R21 ;  /* 0x0000000809157223 */ /* 0x000fe20000010015 */
[C---:B------:R-:W-:Y:S01]  /*0800*/  FMUL.FTZ R9, R4.reuse, R87 ;  /* 0x0000005704097220 */ /* 0x040fe20000410000 */
[----:B------:R-:W-:Y:S01]  /*0810*/  FMUL.FTZ R11, R4, R11 ;  /* 0x0000000b040b7220 */ /* 0x000fe20000410000 */
[C---:B------:R-:W-:Y:S01]  /*0820*/  FADD.FTZ R79, -R77.reuse, R58 ;  /* 0x0000003a4d4f7221 */ /* 0x040fe20000010100 */
[----:B------:R-:W-:Y:S01]  /*0830*/  FADD.FTZ R57, -R77, R57 ;  /* 0x000000394d397221 */ /* 0x000fe20000010100 */
[----:B------:R-:W-:-:S02]  /*0840*/  HADD2.F32 R58, -RZ, R78.H0_H0 ;  /* 0x2000004eff3a7230 */ /* 0x000fc40000004100 */
[----:B------:R-:W-:Y:S01]  /*0850*/  FADD.FTZ R42, R42, R10 ;  /* 0x0000000a2a2a7221 */ /* 0x000fe20000010000 */
[----:B------:R-:W-:Y:S01]  /*0860*/  FFMA.FTZ R22, R10, R9, R22 ;  /* 0x000000090a167223 */ /* 0x000fe20000010016 */
[----:B------:R-:W-:Y:S01]  /*0870*/  FADD.FTZ R77, -R77, R59 ;  /* 0x0000003b4d4d7221 */ /* 0x000fe20000010100 */
[----:B------:R-:W-:Y:S01]  /*0880*/  FMUL.FTZ R10, R60, R81 ;  /* 0x000000513c0a7220 */ /* 0x000fe20000410000 */
[----:B------:R-:W-:Y:S01]  /*0890*/  FADD.FTZ R36, R36, R60 ;  /* 0x0000003c24247221 */ /* 0x000fe20000010000 */
[----:B------:R-:W-:Y:S01]  /*08a0*/  FFMA.FTZ R24, R60, R11, R24 ;  /* 0x0000000b3c187223 */ /* 0x000fe20000010018 */
[----:B------:R-:W-:Y:S01]  /*08b0*/  FFMA.FTZ R59, R3, R6, RZ ;  /* 0x00000006033b7223 */ /* 0x000fe200000100ff */
[----:B------:R-:W-:Y:S01]  /*08c0*/  FADD.FTZ R60, RZ, R6 ;  /* 0x00000006ff3c7221 */ /* 0x000fe20000010000 */
[----:B------:R-:W-:Y:S01]  /*08d0*/  FMUL.FTZ R56, R4, R57 ;  /* 0x0000003904387220 */ /* 0x000fe20000410000 */
[----:B------:R-:W-:Y:S01]  /*08e0*/  FMUL.FTZ R57, R61, R58 ;  /* 0x0000003a3d397220 */ /* 0x000fe20000410000 */
[----:B------:R-:W-:Y:S01]  /*08f0*/  FFMA.FTZ R58, R8, R65, R59 ;  /* 0x00000041083a7223 */ /* 0x000fe2000001003b */
[----:B------:R-:W-:-:S03]  /*0900*/  FADD.FTZ R81, R65, R60 ;  /* 0x0000003c41517221 */ /* 0x000fc60000010000 */
[----:B------:R-:W-:Y:S01]  /*0910*/  FFMA.FTZ R59, R9, R66, R58 ;  /* 0x00000042093b7223 */ /* 0x000fe2000001003a */
[----:B------:R-:W-:Y:S01]  /*0920*/  FADD.FTZ R58, R66, R81 ;  /* 0x00000051423a7221 */ /* 0x000fe20000010000 */
[----:B------:R-:W-:Y:S01]  /*0930*/  FADD.FTZ R37, R37, R61 ;  /* 0x0000003d25257221 */ /* 0x000fe20000010000 */
[----:B------:R-:W-:Y:S01]  /*0940*/  FFMA.FTZ R25, R61, R56, R25 ;  /* 0x000000383d197223 */ /* 0x000fe20000010019 */
[----:B------:R-:W-:Y:S01]  /*0950*/  FFMA.FTZ R80, R64, R67, R59 ;  /* 0x0000004340507223 */ /* 0x000fe2000001003b */
[----:B------:R-:W-:Y:S01]  /*0960*/  FADD.FTZ R61, R67, R58 ;  /* 0x0000003a433d7221 */ /* 0x000fe20000010000 */
[----:B------:R-:W-:Y:S02]  /*0970*/  HADD2.F32 R81, -RZ, R75.H0_H0 ;  /* 0x2000004bff517230 */ /* 0x000fe40000004100 */
[----:B------:R-:W-:Y:S01]  /*0980*/  FMUL.FTZ R59, R4, R79 ;  /* 0x0000004f043b7220 */ /* 0x000fe20000410000 */
[----:B------:R-:W-:Y:S01]  /*0990*/  FFMA.FTZ R79, R11, R10, R80 ;  /* 0x0000000a0b4f7223 */ /* 0x000fe20000010050 */
[----:B------:R-:W-:Y:S01]  /*09a0*/  FADD.FTZ R80, R10, R61 ;  /* 0x0000003d0a507221 */ /* 0x000fe20000010000 */
[----:B------:R-:W-:-:S02]  /*09b0*/  HADD2.F32 R60, -RZ, R78.H1_H1 ;  /* 0x3000004eff3c7230 */ /* 0x000fc40000004100 */
[----:B------:R-:W-:Y:S01]  /*09c0*/  FMUL.FTZ R58, R62, R81 ;  /* 0x000000513e3a7220 */ /* 0x000fe20000410000 */
[----:B-1----:R-:W-:Y:S01]  /*09d0*/  FFMA.FTZ R84, R56, R57, R79 ;  /* 0x0000003938547223 */ /* 0x002fe2000001004f */
[----:B------:R-:W-:Y:S01]  /*09e0*/  FADD.FTZ R61, R80, R57 ;  /* 0x00000039503d7221 */ /* 0x000fe20000010000 */
[----:B------:R-:W-:Y:S01]  /*09f0*/  FADD.FTZ R38, R38, R62 ;  /* 0x0000003e26267221 */ /* 0x000fe20000010000 */
[----:B------:R-:W-:Y:S01]  /*0a00*/  FFMA.FTZ R26, R62, R59, R26 ;  /* 0x0000003b3e1a7223 */ /* 0x000fe2000001001a */
[----:B------:R-:W-:Y:S01]  /*0a10*/  FMUL.FTZ R62, R4, R77 ;  /* 0x0000004d043e7220 */ /* 0x000fe20000410000 */
[----:B------:R-:W-:Y:S01]  /*0a20*/  FMUL.FTZ R79, R63, R60 ;  /* 0x0000003c3f4f7220 */ /* 0x000fe20000410000 */
[----:B------:R-:W-:Y:S01]  /*0a30*/  FFMA.FTZ R77, R59, R58, R84 ;  /* 0x0000003a3b4d7223 */ /* 0x000fe20000010054 */
[----:B------:R-:W-:Y:S01]  /*0a40*/  FADD.FTZ R60, R61, R58 ;  /* 0x0000003a3d3c7221 */ /* 0x000fe20000010000 */
[----:B------:R-:W-:Y:S01]  /*0a50*/  FADD.FTZ R39, R39, R63 ;  /* 0x0000003f27277221 */ /* 0x000fe20000010000 */
[----:B------:R-:W-:Y:S01]  /*0a60*/  FFMA.FTZ R27, R63, R62, R27 ;  /* 0x0000003e3f1b7223 */ /* 0x000fe2000001001b */
[----:B------:R-:W-:Y:S01]  /*0a70*/  FFMA.FTZ R63, R62, R79, R77 ;  /* 0x0000004f3e3f7223 */ /* 0x000fe2000001004d */
[----:B------:R-:W-:Y:S01]  /*0a80*/  FADD.FTZ R77, R60, R79 ;  /* 0x0000004f3c4d7221 */ /* 0x000fe20000010000 */
[----:B------:R-:W-:Y:S06]  /*0a90*/  BRA `(.L_x_5113) ;  /* 0x0000000000447947 */ /* 0x000fec0003800000 */
.L_x_5112:
[----:B------:R-:W-:Y:S02]  /*0aa0*/  MOV R5, UR20 ;  /* 0x0000001400057c02 */ /* 0x000fe40008000f00 */
[----:B------:R-:W-:Y:S02]  /*0ab0*/  MOV R7, UR21 ;  /* 0x0000001500077c02 */ /* 0x000fe40008000f00 */
[----:B------:R-:W-:-:S04]  /*0ac0*/  ISETP.NE.U32.AND P0, PT, R5, RZ, PT ;  /* 0x000000ff0500720c */ /* 0x000fc80003f05070 */
        /* <DEDUP_REMOVED lines=8> */
[----:B------:R-:W-:-:S04]  /*0b50*/  LEA.HI.SX32 R17, R15, R16, 0x1e ;  /* 0x000000100f117211 */ /* 0x000fc800078ff2ff */
[C---:B------:R-:W-:Y:S01]  /*0b60*/  IADD3 R15, PT, PT, R17.reuse, 0x20, RZ ;  /* 0x00000020110f7810 */ /* 0x040fe20007ffe0ff */
[----:B--2---:R-:W-:-:S04]  /*0b70*/  IMAD.WIDE.U32 R16, R17, 0x10, R12 ;  /* 0x0000001011107825 */ /* 0x004fc800078e000c */
[----:B------:R-:W-:Y:S02]  /*0b80*/  IMAD.WIDE.U32 R12, R15, 0x10, R12 ;  /* 0x000000100f0c7825 */ /* 0x000fe400078e000c */
[----:B------:R-:W5:Y:S04]  /*0b90*/  LDG.E.128 R16, desc[UR6][R16.64] ;  /* 0x0000000610107981 */ /* 0x000f68000c1e1d00 */
[----:B------:R-:W5:Y:S02]  /*0ba0*/  LDG.E.128 R12, desc[UR6][R12.64] ;  /* 0x000000060c0c7981 */ /* 0x000f64000c1e1d00 */
.L_x_5113:
[----:B0-----:R-:W-:Y:S05]  /*0bb0*/  BSYNC.RECONVERGENT B1 ;  /* 0x0000000000017941 */ /* 0x001fea0003800200 */
.L_x_5111:
        /* <DEDUP_REMOVED lines=21> */
.L_x_5151:
[----:B------:R-:W3:Y:S01]  /*0d10*/  S2R R63, SR_TID.X ;  /* 0x00000000003f7919 */ /* 0x000ee20000002100 */
[----:B------:R-:W-:Y:S01]  /*0d20*/  @P3 IADD3 R76, PT, PT, R76, -0x1, RZ ;  /* 0xffffffff4c4c3810 */ /* 0x000fe20007ffe0ff */
[----:B------:R-:W4:Y:S04]  /*0d30*/  @P3 LDC.64 R60, c[0x0][0x390] ;  /* 0x0000e400ff3c3b82 */ /* 0x000f280000000a00 */
[----:B------:R-:W-:-:S05]  /*0d40*/  @P3 IMAD R76, R76, UR9, RZ ;  /* 0x000000094c4c3c24 */ /* 0x000fca000f8e02ff */
[----:B------:R-:W-:-:S04]  /*0d50*/  @P3 SHF.R.S32.HI R81, RZ, 0x1f, R76 ;  /* 0x0000001fff513819 */ /* 0x000fc8000001144c */
[----:B------:R-:W-:Y:S01]  /*0d60*/  @P3 LEA.HI R87, R81, R76, RZ, 0x2 ;  /* 0x0000004c51573211 */ /* 0x000fe200078f10ff */
[----:B------:R-:W-:Y:S01]  /*0d70*/  HFMA2 R81, -RZ, RZ, 0, 0 ;  /* 0x00000000ff517431 */ /* 0x000fe200000001ff */
[----:B---3--:R-:W-:-:S04]  /*0d80*/  LOP3.LUT R76, R63, 0x1f, RZ, 0xc0, !PT ;  /* 0x0000001f3f4c7812 */ /* 0x008fc800078ec0ff */
[----:B------:R-:W-:-:S05]  /*0d90*/  @P3 LEA.HI.SX32 R81, R87, R76, 0x1e ;  /* 0x0000004c57513211 */ /* 0x000fca00078ff2ff */
[----:B----4-:R-:W-:-:S05]  /*0da0*/  @P3 IMAD.WIDE.U32 R60, R81, 0x10, R60 ;  /* 0x00000010513c3825 */ /* 0x010fca00078e003c */
[----:B------:R3:W5:Y:S01]  /*0db0*/  @P3 LDG.E.128 R44, desc[UR6][R60.64] ;  /* 0x000000063c2c3981 */ /* 0x000762000c1e1d00 */
[----:B------:R-:W-:Y:S01]  /*0dc0*/  ISETP.NE.U32.AND P1, PT, R5, RZ, PT ;  /* 0x000000ff0500720c */ /* 0x000fe20003f25070 */
[----:B-1----:R-:W-:Y:S01]  /*0dd0*/  FADD.FTZ R84, R77, R84 ;  /* 0x000000544d547221 */ /* 0x002fe20000010000 */
[----:B0-----:R-:W-:Y:S02]  /*0de0*/  IMAD R77, R0, UR9, RZ ;  /* 0x00000009004d7c24 */ /* 0x001fe4000f8e02ff */
[----:B--2---:R-:W-:Y:S01]  /*0df0*/  FADD.FTZ R80, R80, R85 ;  /* 0x0000005550507221 */ /* 0x004fe20000010000 */
[----:B------:R-:W-:Y:S01]  /*0e00*/  ISETP.NE.AND.EX P1, PT, R7, RZ, PT, P1 ;  /* 0x000000ff0700720c */ /* 0x000fe20003f25310 */
[----:B------:R-:W-:Y:S01]  /*0e10*/  FMUL.FTZ R5, R84, UR12 ;  /* 0x0000000c54057c20 */ /* 0x000fe20008410000 */
[----:B------:R-:W-:Y:S01]  /*0e20*/  ISETP.NE.AND P4, PT, RZ, UR8, PT ;  /* 0x00000008ff007c0c */ /* 0x000fe2000bf85270 */
[----:B------:R-:W-:Y:S01]  /*0e30*/  BSSY.RECONVERGENT B1, `(.L_x_5115) ;  /* 0x00000b0000017945 */ /* 0x000fe20003800200 */
[----:B------:R-:W-:Y:S01]  /*0e40*/  SHF.R.S32.HI R88, RZ, 0x1f, R77 ;  /* 0x0000001fff587819 */ /* 0x000fe2000001144d */
[----:B------:R-:W-:Y:S01]  /*0e50*/  FMUL.FTZ R80, R80, UR12 ;  /* 0x0000000c50507c20 */ /* 0x000fe20008410000 */
[----:B------:R-:W-:-:S02]  /*0e60*/  FSEL R5, R5, RZ, !P4 ;  /* 0x000000ff05057208 */ /* 0x000fc40006000000 */
[----:B------:R-:W-:-:S04]  /*0e70*/  LEA.HI R7, R88, R77, RZ, 0x2 ;  /* 0x0000004d58077211 */ /* 0x000fc800078f10ff */
[----:B------:R-:W-:Y:S01]  /*0e80*/  LEA.HI.SX32 R7, R7, R76, 0x1e ;  /* 0x0000004c07077211 */ /* 0x000fe200078ff2ff */
[----:B---3--:R-:W-:Y:S06]  /*0e90*/  @P1 BRA `(.L_x_5116) ;  /* 0x00000004006c1947 */ /* 0x008fec0003800000 */
        /* <DEDUP_REMOVED lines=16> */
.L_x_5119:
[----:B------:R-:W-:Y:S05]  /*0fa0*/  BSYNC.RECONVERGENT B2 ;  /* 0x0000000000027941 */ /* 0x000fea0003800200 */
.L_x_5118:
        /* <DEDUP_REMOVED lines=11> */
.L_x_5121:
[----:B------:R-:W-:Y:S05]  /*1060*/  BSYNC.RECONVERGENT B2 ;  /* 0x0000000000027941 */ /* 0x000fea0003800200 */
.L_x_5120:
        /* <DEDUP_REMOVED lines=11> */
.L_x_5123:
[----:B------:R-:W-:Y:S05]  /*1120*/  BSYNC.RECONVERGENT B2 ;  /* 0x0000000000027941 */ /* 0x000fea0003800200 */
.L_x_5122:
        /* <DEDUP_REMOVED lines=11> */
.L_x_5117:
[----:B------:R-:W0:Y:S01]  /*11e0*/  @P3 LDC R61, c[0x0][0x40c] ;  /* 0x00010300ff3d3b82 */ /* 0x000e220000000800 */
[-CC-:B------:R-:W-:Y:S01]  /*11f0*/  FFMA.FTZ R53, R3, R80.reuse, R5.reuse ;  /* 0x0000005003357223 */ /* 0x180fe20000010005 */
[-C--:B------:R-:W-:Y:S01]  /*1200*/  FFMA.FTZ R52, R8, R80.reuse, R5 ;  /* 0x0000005008347223 */ /* 0x080fe20000010005 */
[----:B------:R-:W-:Y:S01]  /*1210*/  ISETP.GT.AND P1, PT, R2, RZ, PT ;  /* 0x000000ff0200720c */ /* 0x000fe20003f24270 */
[----:B------:R-:W-:Y:S02]  /*1220*/  @P3 HADD2.F32 R60, -RZ, R68.H0_H0 ;  /* 0x20000044ff3c3230 */ /* 0x000fe40000004100 */
[----:B------:R-:W-:Y:S01]  /*1230*/  FADD.FTZ R53, R6, -R53 ;  /* 0x8000003506357221 */ /* 0x000fe20000010000 */
[----:B------:R-:W-:Y:S01]  /*1240*/  FADD.FTZ R55, R65, -R52 ;  /* 0x8000003441377221 */ /* 0x000fe20000010000 */
[----:B------:R-:W-:Y:S01]  /*1250*/  FFMA.FTZ R77, R9, R80, R5 ;  /* 0x00000050094d7223 */ /* 0x000fe20000010005 */
[----:B------:R-:W1:Y:S01]  /*1260*/  @P3 LDC R54, c[0x0][0x40c] ;  /* 0x00010300ff363b82 */ /* 0x000e620000000800 */
[----:B------:R-:W-:Y:S01]  /*1270*/  FMUL.FTZ R53, R4, R53 ;  /* 0x0000003504357220 */ /* 0x000fe20000410000 */
[----:B------:R-:W-:-:S02]  /*1280*/  @P3 HADD2.F32 R76, -RZ, R69.H0_H0 ;  /* 0x20000045ff4c3230 */ /* 0x000fc40000004100 */
[----:B------:R-:W-:Y:S02]  /*1290*/  FADD.FTZ R77, R66, -R77 ;  /* 0x8000004d424d7221 */ /* 0x000fe40000010000 */
[----:B------:R-:W-:Y:S01]  /*12a0*/  FSEL R52, R53, RZ, P1 ;  /* 0x000000ff35347208 */ /* 0x000fe20000800000 */
[C---:B------:R-:W-:Y:S01]  /*12b0*/  FMUL.FTZ R53, R4.reuse, R55 ;  /* 0x0000003704357220 */ /* 0x040fe20000410000 */
[----:B------:R-:W-:Y:S01]  /*12c0*/  FMUL.FTZ R77, R4, R77 ;  /* 0x0000004d044d7220 */ /* 0x000fe20000410000 */
[----:B------:R-:W2:Y:S03]  /*12d0*/  @P3 LDC R55, c[0x0][0x40c] ;  /* 0x00010300ff373b82 */ /* 0x000ea60000000800 */
[----:B------:R-:W-:Y:S01]  /*12e0*/  FSEL R53, R53, RZ, P1 ;  /* 0x000000ff35357208 */ /* 0x000fe20000800000 */
[----:B0-----:R-:W-:-:S04]  /*12f0*/  @P3 FMUL.FTZ R61, R52, R61 ;  /* 0x0000003d343d3220 */ /* 0x001fc80000410000 */
[-C--:B------:R-:W-:Y:S01]  /*1300*/  @P3 FMUL.FTZ R48, R60, R61.reuse ;  /* 0x0000003d3c303220 */ /* 0x080fe20000410000 */
[----:B-----5:R-:W-:Y:S01]  /*1310*/  @P3 FFMA.FTZ R32, R44, R61, R32 ;  /* 0x0000003d2c203223 */ /* 0x020fe20000010020 */
[----:B------:R-:W-:Y:S02]  /*1320*/  @P3 HADD2.F32 R61, -RZ, R86.H0_H0 ;  /* 0x20000056ff3d3230 */ /* 0x000fe40000004100 */
[----:B------:R-:W-:Y:S01]  /*1330*/  FFMA.FTZ R60, R64, R80, R5 ;  /* 0x00000050403c7223 */ /* 0x000fe20000010005 */
[----:B-1----:R-:W-:-:S04]  /*1340*/  @P3 FMUL.FTZ R54, R53, R54 ;  /* 0x0000003635363220 */ /* 0x002fc80000410000 */
[-C--:B------:R-:W-:Y:S01]  /*1350*/  @P3 FMUL.FTZ R49, R61, R54.reuse ;  /* 0x000000363d313220 */ /* 0x080fe20000410000 */
[----:B------:R-:W-:Y:S01]  /*1360*/  FADD.FTZ R61, R67, -R60 ;  /* 0x8000003c433d7221 */ /* 0x000fe20000010000 */
[----:B------:R-:W-:Y:S01]  /*1370*/  @P3 FFMA.FTZ R33, R45, R54, R33 ;  /* 0x000000362d213223 */ /* 0x000fe20000010021 */
[----:B------:R-:W-:Y:S02]  /*1380*/  FSEL R54, R77, RZ, P1 ;  /* 0x000000ff4d367208 */ /* 0x000fe40000800000 */
[----:B------:R-:W-:-:S03]  /*1390*/  FMUL.FTZ R60, R4, R61 ;  /* 0x0000003d043c7220 */ /* 0x000fc60000410000 */
[----:B--2---:R-:W-:Y:S02]  /*13a0*/  @P3 FMUL.FTZ R55, R54, R55 ;  /* 0x0000003736373220 */ /* 0x004fe40000410000 */
[----:B------:R-:W-:Y:S02]  /*13b0*/  FSEL R60, R60, RZ, P1 ;  /* 0x000000ff3c3c7208 */ /* 0x000fe40000800000 */
[-C--:B------:R-:W-:Y:S01]  /*13c0*/  @P3 FMUL.FTZ R50, R76, R55.reuse ;  /* 0x000000374c323220 */ /* 0x080fe20000410000 */
[----:B------:R-:W-:Y:S01]  /*13d0*/  @P3 FFMA.FTZ R34, R46, R55, R34 ;  /* 0x000000372e223223 */ /* 0x000fe20000010022 */
[----:B------:R-:W-:Y:S01]  /*13e0*/  MOV R55, R60 ;  /* 0x0000003c00377202 */ /* 0x000fe20000000f00 */
[----:B------:R-:W-:Y:S06]  /*13f0*/  @!P3 BRA `(.L_x_5124) ;  /* 0x00000004004cb947 */ /* 0x000fec0003800000 */
[----:B------:R-:W-:Y:S02]  /*1400*/  HADD2.F32 R51, -RZ, R86.H1_H1 ;  /* 0x30000056ff337230 */ /* 0x000fe40000004100 */
[----:B------:R-:W-:-:S04]  /*1410*/  FMUL.FTZ R60, R60, UR13 ;  /* 0x0000000d3c3c7c20 */ /* 0x000fc80008410000 */
[-C--:B------:R-:W-:Y:S01]  /*1420*/  FFMA.FTZ R35, R47, R60.reuse, R35 ;  /* 0x0000003c2f237223 */ /* 0x080fe20000010023 */
[----:B------:R-:W-:Y:S01]  /*1430*/  FMUL.FTZ R51, R51, R60 ;  /* 0x0000003c33337220 */ /* 0x000fe20000410000 */
[----:B------:R-:W-:Y:S06]  /*1440*/  BRA `(.L_x_5124) ;  /* 0x0000000400387947 */ /* 0x000fec0003800000 */
.L_x_5116:
[----:B------:R-:W-:Y:S02]  /*1450*/  MOV R84, UR22 ;  /* 0x0000001600547c02 */ /* 0x000fe40008000f00 */
[----:B------:R-:W-:Y:S02]  /*1460*/  MOV R85, UR23 ;  /* 0x0000001700557c02 */ /* 0x000fe40008000f00 */
[----:B------:R-:W-:-:S04]  /*1470*/  ISETP.NE.U32.AND P1, PT, R84, RZ, PT ;  /* 0x000000ff5400720c */ /* 0x000fc80003f25070 */
[----:B------:R-:W-:-:S13]  /*1480*/  ISETP.NE.AND.EX P1, PT, R85, RZ, PT, P1 ;  /* 0x000000ff5500720c */ /* 0x000fda0003f25310 */
[----:B------:R-:W-:Y:S05]  /*1490*/  @P1 BRA `(.L_x_5125) ;  /* 0x0000000000941947 */ /* 0x000fea0003800000 */
[-CC-:B------:R-:W-:Y:S01]  /*14a0*/  @P2 FFMA.FTZ R60, R8, R80.reuse, R5.reuse ;  /* 0x00000050083c2223 */ /* 0x180fe20000010005 */
[----:B------:R-:W-:Y:S01]  /*14b0*/  MOV R77, R17 ;  /* 0x00000011004d7202 */ /* 0x000fe20000000f00 */
[----:B------:R-:W0:Y:S01]  /*14c0*/  @P3 LDC R87, c[0x0][0x40c] ;  /* 0x00010300ff573b82 */ /* 0x000e220000000800 */
[----:B------:R-:W-:Y:S01]  /*14d0*/  @P2 FFMA.FTZ R61, R3, R80, R5 ;  /* 0x00000050033d2223 */ /* 0x000fe20000010005 */
[----:B------:R-:W-:Y:S01]  /*14e0*/  @P2 FADD.FTZ R60, R65, -R60 ;  /* 0x8000003c413c2221 */ /* 0x000fe20000010000 */
[----:B------:R-:W-:Y:S02]  /*14f0*/  MOV R76, R16 ;  /* 0x00000010004c7202 */ /* 0x000fe40000000f00 */
[----:B------:R-:W-:Y:S01]  /*1500*/  @P2 FADD.FTZ R61, R6, -R61 ;  /* 0x8000003d063d2221 */ /* 0x000fe20000010000 */
[C---:B------:R-:W-:Y:S02]  /*1510*/  @P2 FFMA.FTZ R77, R4.reuse, R60, R17 ;  /* 0x0000003c044d2223 */ /* 0x040fe40000010011 */
[----:B------:R-:W1:Y:S01]  /*1520*/  @P3 LDC R88, c[0x0][0x40c] ;  /* 0x00010300ff583b82 */ /* 0x000e620000000800 */
[----:B------:R-:W-:Y:S01]  /*1530*/  @P2 FFMA.FTZ R76, R4, R61, R16 ;  /* 0x0000003d044c2223 */ /* 0x000fe20000010010 */
[----:B------:R-:W-:-:S04]  /*1540*/  @P2 FFMA.FTZ R61, R9, R80, R5 ;  /* 0x00000050093d2223 */ /* 0x000fc80000010005 */
[----:B------:R-:W-:Y:S01]  /*1550*/  @P2 FADD.FTZ R89, R66, -R61 ;  /* 0x8000003d42592221 */ /* 0x000fe20000010000 */
[----:B------:R-:W-:Y:S01]  /*1560*/  MOV R61, R18 ;  /* 0x00000012003d7202 */ /* 0x000fe20000000f00 */
[----:B------:R-:W2:Y:S02]  /*1570*/  @P3 LDC R60, c[0x0][0x40c] ;  /* 0x00010300ff3c3b82 */ /* 0x000ea40000000800 */
[----:B------:R-:W-:Y:S01]  /*1580*/  @P2 FFMA.FTZ R61, R4, R89, R18 ;  /* 0x00000059043d2223 */ /* 0x000fe20000010012 */
[----:B0-----:R-:W-:Y:S01]  /*1590*/  @P3 FMUL.FTZ R87, R76, R87 ;  /* 0x000000574c573220 */ /* 0x001fe20000410000 */
[----:B------:R-:W-:-:S03]  /*15a0*/  @P3 HADD2.F32 R76, -RZ, R68.H0_H0 ;  /* 0x20000044ff4c3230 */ /* 0x000fc60000004100 */
[-C--:B-----5:R-:W-:Y:S02]  /*15b0*/  @P3 FFMA.FTZ R32, R44, R87.reuse, R32 ;  /* 0x000000572c203223 */ /* 0x0a0fe40000010020 */
[----:B------:R-:W-:Y:S01]  /*15c0*/  @P3 FMUL.FTZ R48, R76, R87 ;  /* 0x000000574c303220 */ /* 0x000fe20000410000 */
[----:B-1----:R-:W-:Y:S01]  /*15d0*/  @P3 FMUL.FTZ R88, R77, R88 ;  /* 0x000000584d583220 */ /* 0x002fe20000410000 */
[----:B------:R-:W-:-:S03]  /*15e0*/  @P3 HADD2.F32 R77, -RZ, R86.H0_H0 ;  /* 0x20000056ff4d3230 */ /* 0x000fc60000004100 */
        /* <DEDUP_REMOVED lines=16> */
.L_x_5125:
[-CC-:B------:R-:W-:Y:S01]  /*16f0*/  @P2 FFMA.FTZ R52, R64, R80.reuse, R5.reuse ;  /* 0x0000005040342223 */ /* 0x180fe20000010005 */
[-C--:B------:R-:W-:Y:S01]  /*1700*/  @P2 FFMA.FTZ R53, R3, R80.reuse, R5 ;  /* 0x0000005003352223 */ /* 0x080fe20000010005 */
[----:B------:R-:W-:Y:S01]  /*1710*/  MOV R55, R19 ;  /* 0x0000001300377202 */ /* 0x000fe20000000f00 */
[----:B------:R-:W0:Y:S01]  /*1720*/  @P3 LDC R60, c[0x0][0x40c] ;  /* 0x00010300ff3c3b82 */ /* 0x000e220000000800 */
[----:B------:R-:W-:Y:S01]  /*1730*/  @P2 FADD.FTZ R52, R67, -R52 ;  /* 0x8000003443342221 */ /* 0x000fe20000010000 */
[----:B------:R-:W-:Y:S01]  /*1740*/  @P2 FADD.FTZ R61, R6, -R53 ;  /* 0x80000035063d2221 */ /* 0x000fe20000010000 */
[----:B------:R-:W-:Y:S01]  /*1750*/  @P2 FFMA.FTZ R54, R8, R80, R5 ;  /* 0x0000005008362223 */ /* 0x000fe20000010005 */
[----:B------:R-:W-:Y:S01]  /*1760*/  MOV R53, R17 ;  /* 0x0000001100357202 */ /* 0x000fe20000000f00 */
[C---:B------:R-:W-:Y:S01]  /*1770*/  @P2 FFMA.FTZ R55, R4.reuse, R52, R19 ;  /* 0x0000003404372223 */ /* 0x040fe20000010013 */
[----:B------:R-:W-:Y:S01]  /*1780*/  MOV R52, R16 ;  /* 0x0000001000347202 */ /* 0x000fe20000000f00 */
[----:B------:R-:W-:Y:S01]  /*1790*/  @P2 FFMA.FTZ R52, R4, R61, R16 ;  /* 0x0000003d04342223 */ /* 0x000fe20000010010 */
[----:B------:R-:W-:Y:S01]  /*17a0*/  @P2 FFMA.FTZ R61, R9, R80, R5 ;  /* 0x00000050093d2223 */ /* 0x000fe20000010005 */
[----:B------:R-:W-:Y:S01]  /*17b0*/  @P2 FADD.FTZ R54, R65, -R54 ;  /* 0x8000003641362221 */ /* 0x000fe20000010000 */
[----:B------:R-:W1:Y:S01]  /*17c0*/  @P3 LDC R77, c[0x0][0x40c] ;  /* 0x00010300ff4d3b82 */ /* 0x000e620000000800 */
[----:B------:R-:W-:-:S02]  /*17d0*/  @P3 HADD2.F32 R87, -RZ, R86.H1_H1 ;  /* 0x30000056ff573230 */ /* 0x000fc40000004100 */
[----:B------:R-:W-:Y:S01]  /*17e0*/  @P2 FADD.FTZ R61, R66, -R61 ;  /* 0x8000003d423d2221 */ /* 0x000fe20000010000 */
[C---:B------:R-:W-:Y:S01]  /*17f0*/  @P2 FFMA.FTZ R53, R4.reuse, R54, R17 ;  /* 0x0000003604352223 */ /* 0x040fe20000010011 */
[----:B------:R-:W-:Y:S02]  /*1800*/  MOV R54, R18 ;  /* 0x0000001200367202 */ /* 0x000fe40000000f00 */
[----:B------:R-:W-:Y:S01]  /*1810*/  @P2 FFMA.FTZ R54, R4, R61, R18 ;  /* 0x0000003d04362223 */ /* 0x000fe20000010012 */
[----:B------:R-:W2:Y:S01]  /*1820*/  @P3 LDC R76, c[0x0][0x40c] ;  /* 0x00010300ff4c3b82 */ /* 0x000ea20000000800 */
[----:B0-----:R-:W-:-:S07]  /*1830*/  @P3 FMUL.FTZ R60, R55, R60 ;  /* 0x0000003c373c3220 */ /* 0x001fce0000410000 */
[----:B------:R-:W0:Y:S01]  /*1840*/  @P3 LDC R61, c[0x0][0x40c] ;  /* 0x00010300ff3d3b82 */ /* 0x000e220000000800 */
[-C--:B------:R-:W-:Y:S01]  /*1850*/  @P3 FMUL.FTZ R51, R87, R60.reuse ;  /* 0x0000003c57333220 */ /* 0x080fe20000410000 */
[----:B-----5:R-:W-:Y:S01]  /*1860*/  @P3 FFMA.FTZ R35, R47, R60, R35 ;  /* 0x0000003c2f233223 */ /* 0x020fe20000010023 */
[----:B------:R-:W-:Y:S02]  /*1870*/  @P3 HADD2.F32 R60, -RZ, R68.H0_H0 ;  /* 0x20000044ff3c3230 */ /* 0x000fe40000004100 */
[----:B-1----:R-:W-:-:S04]  /*1880*/  @P3 FMUL.FTZ R77, R52, R77 ;  /* 0x0000004d344d3220 */ /* 0x002fc80000410000 */
[-C--:B------:R-:W-:Y:S01]  /*1890*/  @P3 FMUL.FTZ R48, R60, R77.reuse ;  /* 0x0000004d3c303220 */ /* 0x080fe20000410000 */
[----:B------:R-:W-:Y:S01]  /*18a0*/  @P3 FFMA.FTZ R32, R44, R77, R32 ;  /* 0x0000004d2c203223 */ /* 0x000fe20000010020 */
[----:B------:R-:W-:Y:S02]  /*18b0*/  @P3 HADD2.F32 R77, -RZ, R86.H0_H0 ;  /* 0x20000056ff4d3230 */ /* 0x000fe40000004100 */
[----:B------:R-:W-:Y:S02]  /*18c0*/  @P3 HADD2.F32 R60, -RZ, R69.H0_H0 ;  /* 0x20000045ff3c3230 */ /* 0x000fe40000004100 */
[----:B--2---:R-:W-:-:S04]  /*18d0*/  @P3 FMUL.FTZ R76, R53, R76 ;  /* 0x0000004c354c3220 */ /* 0x004fc80000410000 */
[-C--:B------:R-:W-:Y:S01]  /*18e0*/  @P3 FMUL.FTZ R49, R77, R76.reuse ;  /* 0x0000004c4d313220 */ /* 0x080fe20000410000 */
[----:B------:R-:W-:Y:S01]  /*18f0*/  @P3 FFMA.FTZ R33, R45, R76, R33 ;  /* 0x0000004c2d213223 */ /* 0x000fe20000010021 */
[----:B0-----:R-:W-:-:S04]  /*1900*/  @P3 FMUL.FTZ R61, R54, R61 ;  /* 0x0000003d363d3220 */ /* 0x001fc80000410000 */
[-C--:B------:R-:W-:Y:S01]  /*1910*/  @P3 FMUL.FTZ R50, R60, R61.reuse ;  /* 0x0000003d3c323220 */ /* 0x080fe20000410000 */
[----:B------:R-:W-:-:S07]  /*1920*/  @P3 FFMA.FTZ R34, R46, R61, R34 ;  /* 0x0000003d2e223223 */ /* 0x000fce0000010022 */
.L_x_5124:
[----:B------:R-:W-:Y:S05]  /*1930*/  BSYNC.RECONVERGENT B1 ;  /* 0x0000000000017941 */ /* 0x000fea0003800200 */
.L_x_5115:
[----:B------:R-:W-:Y:S01]  /*1940*/  ISETP.NE.U32.AND P1, PT, R84, RZ, PT ;  /* 0x000000ff5400720c */ /* 0x000fe20003f25070 */
[----:B------:R-:W0:Y:S01]  /*1950*/  @P3 LDC.64 R60, c[0x0][0x468] ;  /* 0x00011a00ff3c3b82 */ /* 0x000e220000000a00 */
[----:B------:R-:W-:Y:S02]  /*1960*/  BSSY.RECONVERGENT B1, `(.L_x_5126) ;  /* 0x000000c000017945 */ /* 0x000fe40003800200 */
[----:B------:R-:W-:-:S13]  /*1970*/  ISETP.NE.AND.EX P1, PT, R85, RZ, PT, P1 ;  /* 0x000000ff5500720c */ /* 0x000fda0003f25310 */
[----:B------:R-:W1:Y:S01]  /*1980*/  @P1 LDC.64 R76, c[0x0][0x478] ;  /* 0x00011e00ff4c1b82 */ /* 0x000e620000000a00 */
[C---:B0-----:R-:W-:Y:S01]  /*1990*/  @P3 IMAD.WIDE.U32 R60, R81.reuse, 0x10, R60 ;  /* 0x00000010513c3825 */ /* 0x041fe200078e003c */
[----:B------:R-:W-:-:S03]  /*19a0*/  IADD3 R81, PT, PT, R81, 0x20, RZ ;  /* 0x0000002051517810 */ /* 0x000fc60007ffe0ff */
[----:B-1----:R-:W-:-:S05]  /*19b0*/  @P1 IMAD.WIDE.U32 R76, R7, 0x10, R76 ;  /* 0x00000010074c1825 */ /* 0x002fca00078e004c */
[----:B------:R0:W-:Y:S04]  /*19c0*/  @P1 STG.E.128 desc[UR6][R76.64], R52 ;  /* 0x000000344c001986 */ /* 0x0001e8000c101d06 */
[----:B------:R0:W-:Y:S01]  /*19d0*/  @P3 STG.E.128 desc[UR6][R60.64], R48 ;  /* 0x000000303c003986 */ /* 0x0001e2000c101d06 */
[----:B------:R-:W-:Y:S05]  /*19e0*/  @!P3 BRA `(.L_x_5127) ;  /* 0x00000000000cb947 */ /* 0x000fea0003800000 */
[----:B-----5:R-:W1:Y:S02]  /*19f0*/  LDC.64 R44, c[0x0][0x390] ;  /* 0x0000e400ff2c7b82 */ /* 0x020e640000000a00 */
[----:B-1----:R-:W-:-:S06]  /*1a00*/  IMAD.WIDE.U32 R44, R81, 0x10, R44 ;  /* 0x00000010512c7825 */ /* 0x002fcc00078e002c */
[----:B------:R-:W5:Y:S02]  /*1a10*/  LDG.E.128 R44, desc[UR6][R44.64] ;  /* 0x000000062c2c7981 */ /* 0x000f64000c1e1d00 */
.L_x_5127:
[----:B------:R-:W-:Y:S05]  /*1a20*/  BSYNC.RECONVERGENT B1 ;  /* 0x0000000000017941 */ /* 0x000fea0003800200 */
.L_x_5126:
[----:B------:R-:W-:Y:S04]  /*1a30*/  BSSY.RECONVERGENT B1, `(.L_x_5128) ;  /* 0x00000a3000017945 */ /* 0x000fe80003800200 */
[----:B------:R-:W-:Y:S05]  /*1a40*/  @!P0 BRA `(.L_x_5129) ;  /* 0x00000004002c8947 */ /* 0x000fea0003800000 */
[----:B------:R-:W-:Y:S05]  /*1a50*/  @!P1 BRA `(.L_x_5130) ;  /* 0x0000000000949947 */ /* 0x000fea0003800000 */
[----:B0-----:R-:W0:Y:S01]  /*1a60*/  @P3 LDC R77, c[0x0][0x40c] ;  /* 0x00010300ff4d3b82 */ /* 0x001e220000000800 */
[-CC-:B------:R-:W-:Y:S01]  /*1a70*/  @P2 FFMA.FTZ R54, R62, R80.reuse, R5.reuse ;  /* 0x000000503e362223 */ /* 0x180fe20000010005 */
[-CC-:B------:R-:W-:Y:S01]  /*1a80*/  @P2 FFMA.FTZ R53, R11, R80.reuse, R5.reuse ;  /* 0x000000500b352223 */ /* 0x180fe20000010005 */
[-CC-:B------:R-:W-:Y:S01]  /*1a90*/  @P2 FFMA.FTZ R76, R56, R80.reuse, R5.reuse ;  /* 0x00000050384c2223 */ /* 0x180fe20000010005 */
[----:B------:R-:W-:Y:S01]  /*1aa0*/  @P2 FFMA.FTZ R5, R59, R80, R5 ;  /* 0x000000503b052223 */ /* 0x000fe20000010005 */
[----:B------:R-:W-:Y:S01]  /*1ab0*/  @P2 FADD.FTZ R54, R79, -R54 ;  /* 0x800000364f362221 */ /* 0x000fe20000010000 */
[----:B------:R-:W-:Y:S01]  /*1ac0*/  @P2 FADD.FTZ R53, R10, -R53 ;  /* 0x800000350a352221 */ /* 0x000fe20000010000 */
[----:B------:R-:W-:Y:S01]  /*1ad0*/  @P2 FADD.FTZ R76, R57, -R76 ;  /* 0x8000004c394c2221 */ /* 0x000fe20000010000 */
[----:B------:R-:W1:Y:S01]  /*1ae0*/  @P3 LDC R2, c[0x0][0x40c] ;  /* 0x00010300ff023b82 */ /* 0x000e620000000800 */
[----:B------:R-:W-:Y:S01]  /*1af0*/  @P2 FADD.FTZ R5, R58, -R5 ;  /* 0x800000053a052221 */ /* 0x000fe20000010000 */
[----:B------:R-:W-:Y:S01]  /*1b00*/  MOV R55, R15 ;  /* 0x0000000f00377202 */ /* 0x000fe20000000f00 */
[C---:B------:R-:W-:Y:S01]  /*1b10*/  @P2 FFMA.FTZ R55, R4.reuse, R54, R15 ;  /* 0x0000003604372223 */ /* 0x040fe2000001000f */
[----:B------:R-:W-:Y:S01]  /*1b20*/  MOV R52, R12 ;  /* 0x0000000c00347202 */ /* 0x000fe20000000f00 */
[C---:B------:R-:W-:Y:S01]  /*1b30*/  @P2 FFMA.FTZ R52, R4.reuse, R53, R12 ;  /* 0x0000003504342223 */ /* 0x040fe2000001000c */
[----:B------:R-:W-:Y:S01]  /*1b40*/  MOV R53, R13 ;  /* 0x0000000d00357202 */ /* 0x000fe20000000f00 */
[C---:B------:R-:W-:Y:S01]  /*1b50*/  @P2 FFMA.FTZ R53, R4.reuse, R76, R13 ;  /* 0x0000004c04352223 */ /* 0x040fe2000001000d */
[----:B------:R-:W2:Y:S01]  /*1b60*/  @P3 LDC R61, c[0x0][0x40c] ;  /* 0x00010300ff3d3b82 */ /* 0x000ea20000000800 */
[----:B------:R-:W-:Y:S01]  /*1b70*/  MOV R54, R14 ;  /* 0x0000000e00367202 */ /* 0x000fe20000000f00 */
[----:B------:R-:W-:Y:S01]  /*1b80*/  @P2 FFMA.FTZ R54, R4, R5, R14 ;  /* 0x0000000504362223 */ /* 0x000fe2000001000e */
[----:B------:R-:W-:-:S02]  /*1b90*/  @P3 HADD2.F32 R60, -RZ, R70.H0_H0 ;  /* 0x20000046ff3c3230 */ /* 0x000fc40000004100 */
[----:B------:R-:W-:Y:S02]  /*1ba0*/  @P3 HADD2.F32 R5, -RZ, R83.H0_H0 ;  /* 0x20000053ff053230 */ /* 0x000fe40000004100 */
[----:B------:R-:W-:Y:S02]  /*1bb0*/  @P3 HADD2.F32 R4, -RZ, R71.H0_H0 ;  /* 0x20000047ff043230 */ /* 0x000fe40000004100 */
[----:B0-----:R-:W-:-:S04]  /*1bc0*/  @P3 FMUL.FTZ R77, R52, R77 ;  /* 0x0000004d344d3220 */ /* 0x001fc80000410000 */
[----:B------:R-:W-:Y:S01]  /*1bd0*/  @P3 FMUL.FTZ R48, R77, R60 ;  /* 0x0000003c4d303220 */ /* 0x000fe20000410000 */
[----:B-----5:R-:W-:Y:S01]  /*1be0*/  @P3 FFMA.FTZ R28, R44, R77, R28 ;  /* 0x0000004d2c1c3223 */ /* 0x020fe2000001001c */
[----:B-1----:R-:W-:-:S04]  /*1bf0*/  @P3 FMUL.FTZ R2, R53, R2 ;  /* 0x0000000235023220 */ /* 0x002fc80000410000 */
[----:B------:R-:W-:Y:S01]  /*1c00*/  @P3 FMUL.FTZ R49, R2, R5 ;  /* 0x0000000502313220 */ /* 0x000fe20000410000 */
[----:B------:R-:W-:Y:S01]  /*1c10*/  @P3 FFMA.FTZ R29, R45, R2, R29 ;  /* 0x000000022d1d3223 */ /* 0x000fe2000001001d */
        /* <DEDUP_REMOVED lines=9> */
.L_x_5130:
[----:B0-----:R-:W0:Y:S01]  /*1cb0*/  @P3 LDC R60, c[0x0][0x40c] ;  /* 0x00010300ff3c3b82 */ /* 0x001e220000000800 */
[-CC-:B------:R-:W-:Y:S01]  /*1cc0*/  @P2 FFMA.FTZ R77, R11, R80.reuse, R5.reuse ;  /* 0x000000500b4d2223 */ /* 0x180fe20000010005 */
        /* <DEDUP_REMOVED lines=13> */
[----:B0-----:R-:W-:-:S04]  /*1da0*/  @P3 FMUL.FTZ R60, R77, R60 ;  /* 0x0000003c4d3c3220 */ /* 0x001fc80000410000 */
[----:B-----5:R-:W-:Y:S01]  /*1db0*/  @P3 FFMA.FTZ R29, R45, R60, R29 ;  /* 0x0000003c2d1d3223 */ /* 0x020fe2000001001d */
[----:B-1----:R-:W-:Y:S01]  /*1dc0*/  @P3 FMUL.FTZ R61, R76, R61 ;  /* 0x0000003d4c3d3220 */ /* 0x002fe20000410000 */
[----:B------:R-:W-:-:S03]  /*1dd0*/  @P3 HADD2.F32 R76, -RZ, R70.H0_H0 ;  /* 0x20000046ff4c3230 */ /* 0x000fc60000004100 */
[-C--:B------:R-:W-:Y:S02]  /*1de0*/  @P3 FFMA.FTZ R28, R44, R61.reuse, R28 ;  /* 0x0000003d2c1c3223 */ /* 0x080fe4000001001c */
[----:B------:R-:W-:Y:S01]  /*1df0*/  @P3 FMUL.FTZ R48, R76, R61 ;  /* 0x0000003d4c303220 */ /* 0x000fe20000410000 */
[----:B--2---:R-:W-:Y:S01]  /*1e00*/  @P3 FMUL.FTZ R77, R85, R2 ;  /* 0x00000002554d3220 */ /* 0x004fe20000410000 */
[----:B------:R-:W-:Y:S02]  /*1e10*/  @P3 HADD2.F32 R85, -RZ, R83.H0_H0 ;  /* 0x20000053ff553230 */ /* 0x000fe40000004100 */
[----:B------:R-:W-:Y:S02]  /*1e20*/  @P3 HADD2.F32 R2, -RZ, R71.H0_H0 ;  /* 0x20000047ff023230 */ /* 0x000fe40000004100 */
[-C--:B------:R-:W-:Y:S01]  /*1e30*/  @P3 FFMA.FTZ R30, R46, R77.reuse, R30 ;  /* 0x0000004d2e1e3223 */ /* 0x080fe2000001001e */
[----:B------:R-:W-:Y:S02]  /*1e40*/  @P3 FMUL.FTZ R49, R85, R60 ;  /* 0x0000003c55313220 */ /* 0x000fe40000410000 */
        /* <DEDUP_REMOVED lines=11> */
.L_x_5129:
[----:B------:R-:W-:Y:S05]  /*1f00*/  @!P1 BRA `(.L_x_5132) ;  /* 0x00000000009c9947 */ /* 0x000fea0003800000 */
[----:B0-----:R-:W0:Y:S01]  /*1f10*/  @P3 LDC R53, c[0x0][0x40c] ;  /* 0x00010300ff353b82 */ /* 0x001e220000000800 */
[-CC-:B------:R-:W-:Y:S01]  /*1f20*/  FFMA.FTZ R61, R11, R80.reuse, R5.reuse ;  /* 0x000000500b3d7223 */ /* 0x180fe20000010005 */
[-CC-:B------:R-:W-:Y:S01]  /*1f30*/  FFMA.FTZ R77, R59, R80.reuse, R5.reuse ;  /* 0x000000503b4d7223 */ /* 0x180fe20000010005 */
[-C--:B------:R-:W-:Y:S01]  /*1f40*/  FFMA.FTZ R54, R56, R80.reuse, R5 ;  /* 0x0000005038367223 */ /* 0x080fe20000010005 */
[----:B------:R-:W-:Y:S01]  /*1f50*/  ISETP.GT.AND P0, PT, R2, RZ, PT ;  /* 0x000000ff0200720c */ /* 0x000fe20003f04270 */
[----:B------:R-:W-:Y:S01]  /*1f60*/  FADD.FTZ R61, R10, -R61 ;  /* 0x8000003d0a3d7221 */ /* 0x000fe20000010000 */
[----:B------:R-:W-:Y:S01]  /*1f70*/  FFMA.FTZ R80, R62, R80, R5 ;  /* 0x000000503e507223 */ /* 0x000fe20000010005 */
[----:B------:R-:W-:Y:S01]  /*1f80*/  FADD.FTZ R77, R58, -R77 ;  /* 0x8000004d3a4d7221 */ /* 0x000fe20000010000 */
[----:B------:R-:W1:Y:S01]  /*1f90*/  @P3 LDC R55, c[0x0][0x40c] ;  /* 0x00010300ff373b82 */ /* 0x000e620000000800 */
[C---:B------:R-:W-:Y:S01]  /*1fa0*/  FMUL.FTZ R52, R4.reuse, R61 ;  /* 0x0000003d04347220 */ /* 0x040fe20000410000 */
[----:B------:R-:W-:Y:S01]  /*1fb0*/  FADD.FTZ R5, R57, -R54 ;  /* 0x8000003639057221 */ /* 0x000fe20000010000 */
[----:B------:R-:W-:Y:S01]  /*1fc0*/  FMUL.FTZ R54, R4, R77 ;  /* 0x0000004d04367220 */ /* 0x000fe20000410000 */
[----:B------:R-:W-:Y:S01]  /*1fd0*/  FADD.FTZ R61, R79, -R80 ;  /* 0x800000504f3d7221 */ /* 0x000fe20000010000 */
[----:B------:R-:W-:Y:S01]  /*1fe0*/  @P3 HADD2.F32 R76, -RZ, R70.H0_H0 ;  /* 0x20000046ff4c3230 */ /* 0x000fe20000004100 */
[----:B------:R-:W-:Y:S01]  /*1ff0*/  FSEL R52, R52, RZ, P0 ;  /* 0x000000ff34347208 */ /* 0x000fe20000000000 */
[----:B------:R-:W-:Y:S01]  /*2000*/  FMUL.FTZ R2, R4, R5 ;  /* 0x0000000504027220 */ /* 0x000fe20000410000 */
[----:B------:R-:W2:Y:S01]  /*2010*/  @P3 LDC R60, c[0x0][0x40c] ;  /* 0x00010300ff3c3b82 */ /* 0x000ea20000000800 */
[----:B------:R-:W-:Y:S01]  /*2020*/  FSEL R54, R54, RZ, P0 ;  /* 0x000000ff36367208 */ /* 0x000fe20000000000 */
[----:B------:R-:W-:Y:S01]  /*2030*/  FMUL.FTZ R4, R4, R61 ;  /* 0x0000003d04047220 */ /* 0x000fe20000410000 */
[----:B------:R-:W-:-:S04]  /*2040*/  @P3 HADD2.F32 R61, -RZ, R83.H0_H0 ;  /* 0x20000053ff3d3230 */ /* 0x000fc80000004100 */
[----:B------:R-:W-:Y:S01]  /*2050*/  FSEL R4, R4, RZ, P0 ;  /* 0x000000ff04047208 */ /* 0x000fe20000000000 */
[----:B0-----:R-:W-:Y:S01]  /*2060*/  @P3 FMUL.FTZ R5, R52, R53 ;  /* 0x0000003534053220 */ /* 0x001fe20000410000 */
[----:B------:R-:W-:Y:S01]  /*2070*/  FSEL R53, R2, RZ, P0 ;  /* 0x000000ff02357208 */ /* 0x000fe20000000000 */
[----:B------:R-:W-:Y:S02]  /*2080*/  @P3 HADD2.F32 R2, -RZ, R71.H0_H0 ;  /* 0x20000047ff023230 */ /* 0x000fe40000004100 */
[-C--:B------:R-:W-:Y:S01]  /*2090*/  @P3 FMUL.FTZ R48, R76, R5.reuse ;  /* 0x000000054c303220 */ /* 0x080fe20000410000 */
[----:B-----5:R-:W-:Y:S01]  /*20a0*/  @P3 FFMA.FTZ R28, R44, R5, R28 ;  /* 0x000000052c1c3223 */ /* 0x020fe2000001001c */
[----:B-1----:R-:W-:-:S04]  /*20b0*/  @P3 FMUL.FTZ R55, R54, R55 ;  /* 0x0000003736373220 */ /* 0x002fc80000410000 */
[-C--:B------:R-:W-:Y:S01]  /*20c0*/  @P3 FMUL.FTZ R50, R2, R55.reuse ;  /* 0x0000003702323220 */ /* 0x080fe20000410000 */
[----:B------:R-:W-:Y:S01]  /*20d0*/  @P3 FFMA.FTZ R30, R46, R55, R30 ;  /* 0x000000372e1e3223 */ /* 0x000fe2000001001e */
[----:B------:R-:W-:Y:S01]  /*20e0*/  MOV R55, R4 ;  /* 0x0000000400377202 */ /* 0x000fe20000000f00 */
[----:B--2---:R-:W-:-:S04]  /*20f0*/  @P3 FMUL.FTZ R60, R53, R60 ;  /* 0x0000003c353c3220 */ /* 0x004fc80000410000 */
[-C--:B------:R-:W-:Y:S01]  /*2100*/  @P3 FMUL.FTZ R49, R61, R60.reuse ;  /* 0x0000003c3d313220 */ /* 0x080fe20000410000 */
[----:B------:R-:W-:Y:S01]  /*2110*/  @P3 FFMA.FTZ R29, R45, R60, R29 ;  /* 0x0000003c2d1d3223 */ /* 0x000fe2000001001d */
[----:B------:R-:W-:Y:S06]  /*2120*/  @!P3 BRA `(.L_x_5131) ;  /* 0x0000000000ccb947 */ /* 0x000fec0003800000 */
[----:B------:R-:W-:Y:S02]  /*2130*/  HADD2.F32 R51, -RZ, R83.H1_H1 ;  /* 0x30000053ff337230 */ /* 0x000fe40000004100 */
[----:B------:R-:W-:-:S04]  /*2140*/  FMUL.FTZ R2, R4, UR13 ;  /* 0x0000000d04027c20 */ /* 0x000fc80008410000 */
[-C--:B------:R-:W-:Y:S01]  /*2150*/  FFMA.FTZ R31, R47, R2.reuse, R31 ;  /* 0x000000022f1f7223 */ /* 0x080fe2000001001f */
[----:B------:R-:W-:Y:S01]  /*2160*/  FMUL.FTZ R51, R51, R2 ;  /* 0x0000000233337220 */ /* 0x000fe20000410000 */
[----:B------:R-:W-:Y:S06]  /*2170*/  BRA `(.L_x_5131) ;  /* 0x0000000000b87947 */ /* 0x000fec0003800000 */
.L_x_5132:
[----:B0-----:R-:W0:Y:S01]  /*2180*/  @P3 LDC R77, c[0x0][0x40c] ;  /* 0x00010300ff4d3b82 */ /* 0x001e220000000800 */
[----:B------:R-:W-:Y:S01]  /*2190*/  FFMA.FTZ R60, R62, R80, R5 ;  /* 0x000000503e3c7223 */ /* 0x000fe20000010005 */
[----:B------:R-:W-:Y:S01]  /*21a0*/  ISETP.GT.AND P0, PT, R2, RZ, PT ;  /* 0x000000ff0200720c */ /* 0x000fe20003f04270 */
[----:B------:R-:W-:Y:S02]  /*21b0*/  BSSY.RECONVERGENT B2, `(.L_x_5133) ;  /* 0x0000010000027945 */ /* 0x000fe40003800200 */
[----:B------:R-:W-:Y:S01]  /*21c0*/  FADD.FTZ R61, R79, -R60 ;  /* 0x8000003c4f3d7221 */ /* 0x000fe20000010000 */
[----:B------:R-:W-:-:S03]  /*21d0*/  @P3 HADD2.F32 R60, -RZ, R83.H1_H1 ;  /* 0x30000053ff3c3230 */ /* 0x000fc60000004100 */
[----:B------:R-:W-:-:S05]  /*21e0*/  FMUL.FTZ R61, R4, R61 ;  /* 0x0000003d043d7220 */ /* 0x000fca0000410000 */
[----:B------:R-:W-:-:S05]  /*21f0*/  FSEL R76, R61, RZ, P0 ;  /* 0x000000ff3d4c7208 */ /* 0x000fca0000000000 */
[----:B0-----:R-:W-:Y:S01]  /*2200*/  @P3 FMUL.FTZ R76, R76, R77 ;  /* 0x0000004d4c4c3220 */ /* 0x001fe20000410000 */
        /* <DEDUP_REMOVED lines=10> */
.L_x_5134:
[----:B------:R-:W-:Y:S05]  /*22b0*/  BSYNC.RECONVERGENT B2 ;  /* 0x0000000000027941 */ /* 0x000fea0003800200 */
.L_x_5133:
        /* <DEDUP_REMOVED lines=11> */
.L_x_5136:
[----:B------:R-:W-:Y:S05]  /*2370*/  BSYNC.RECONVERGENT B2 ;  /* 0x0000000000027941 */ /* 0x000fea0003800200 */
.L_x_5135:
        /* <DEDUP_REMOVED lines=11> */
.L_x_5138:
[----:B------:R-:W-:Y:S05]  /*2430*/  BSYNC.RECONVERGENT B2 ;  /* 0x0000000000027941 */ /* 0x000fea0003800200 */
.L_x_5137:
[-C--:B------:R-:W-:Y:S01]  /*2440*/  @P3 FMUL.FTZ R51, R60, R76.reuse ;  /* 0x0000004c3c333220 */ /* 0x080fe20000410000 */
[----:B-----5:R-:W-:-:S07]  /*2450*/  @P3 FFMA.FTZ R31, R47, R76, R31 ;  /* 0x0000004c2f1f3223 */ /* 0x020fce000001001f */
.L_x_5131:
[----:B------:R-:W-:Y:S05]  /*2460*/  BSYNC.RECONVERGENT B1 ;  /* 0x0000000000017941 */ /* 0x000fea0003800200 */
.L_x_5128:
[----:B------:R-:W0:Y:S01]  /*2470*/  @P1 LDC.64 R4, c[0x0][0x478] ;  /* 0x00011e00ff041b82 */ /* 0x000e220000000a00 */
[----:B------:R-:W-:-:S07]  /*2480*/  @P1 IADD3 R7, PT, PT, R7, 0x20, RZ ;  /* 0x0000002007071810 */ /* 0x000fce0007ffe0ff */
        /* <DEDUP_REMOVED lines=9> */
.L_x_5110:
[----:B0-----:R-:W-:Y:S05]  /*2520*/  BSYNC B0 ;  /* 0x0000000000007941 */ /* 0x001fea0003800000 */
.L_x_5109:
        /* <DEDUP_REMOVED lines=14> */
[----:B------:R-:W-:Y:S01]  /*2610*/  STS.128 [R0+0x200], R36 ;  /* 0x0002002400007388 */ /* 0x000fe20000000c00 */
[----:B------:R-:W-:Y:S06]  /*2620*/  BAR.SYNC.DEFER_BLOCKING 0x0 ;  /* 0x0000000000007b1d */ /* 0x000fec0000010000 */
[----:B------:R-:W0:Y:S04]  /*2630*/  LDS R2, [R4] ;  /* 0x0000000004027984 */ /* 0x000e280000000800 */
[----:B------:R-:W4:Y:S04]  /*2640*/  LDS R5, [R4+0x400] ;  /* 0x0004000004057984 */ /* 0x000f280000000800 */
[----:B------:R-:W5:Y:S04]  /*2650*/  LDS R3, [R4+0x200] ;  /* 0x0002000004037984 */ /* 0x000f680000000800 */
[----:B------:R-:W2:Y:S04]  /*2660*/  LDS R6, [R4+0x600] ;  /* 0x0006000004067984 */ /* 0x000ea80000000800 */
[----:B------:R-:W3:Y:S04]  /*2670*/  LDS R7, [R4+0x800] ;  /* 0x0008000004077984 */ /* 0x000ee80000000800 */
[----:B------:R-:W1:Y:S04]  /*2680*/  LDS R8, [R4+0xa00] ;  /* 0x000a000004087984 */ /* 0x000e680000000800 */
[----:B------:R-:W1:Y:S04]  /*2690*/  LDS R9, [R4+0xc00] ;  /* 0x000c000004097984 */ /* 0x000e680000000800 */
[----:B------:R-:W-:Y:S01]  /*26a0*/  LDS R10, [R4+0xe00] ;  /* 0x000e0000040a7984 */ /* 0x000fe20000000800 */
        /* <DEDUP_REMOVED lines=9> */
[----:B------:R-:W-:Y:S01]  /*2740*/  BAR.SYNC.DEFER_BLOCKING 0x0 ;  /* 0x0000000000007b1d */ /* 0x000fe20000010000 */
[----:B------:R-:W-:-:S07]  /*2750*/  FADD.FTZ R9, R2, R9 ;  /* 0x0000000902097221 */ /* 0x000fce0000010000 */
        /* <DEDUP_REMOVED lines=12> */
[----:B------:R-:W-:Y:S01]  /*2820*/  FADD.FTZ R11, R3, R10 ;  /* 0x0000000a030b7221 */ /* 0x000fe20000010000 */
[----:B---3--:R-:W-:-:S04]  /*2830*/  FADD.FTZ R12, RZ, R12 ;  /* 0x0000000cff0c7221 */ /* 0x008fc80000010000 */
[----:B----4-:R-:W-:Y:S01]  /*2840*/  FADD.FTZ R12, R12, R13 ;  /* 0x0000000d0c0c7221 */ /* 0x010fe20000010000 */
[----:B------:R-:W-:Y:S01]  /*2850*/  STS.128 [R0], R32 ;  /* 0x0000002000007388 */ /* 0x000fe20000000c00 */
[----:B-----5:R-:W-:-:S03]  /*2860*/  FADD.FTZ R14, R14, R15 ;  /* 0x0000000f0e0e7221 */ /* 0x020fc60000010000 */
[----:B------:R1:W-:Y:S01]  /*2870*/  STS.128 [R0+0x200], R28 ;  /* 0x0002001c00007388 */ /* 0x0003e20000000c00 */
[----:B0-----:R-:W-:Y:S01]  /*2880*/  FADD.FTZ R12, R12, R17 ;  /* 0x000000110c0c7221 */ /* 0x001fe20000010000 */
[----:B------:R-:W-:Y:S01]  /*2890*/  BAR.SYNC.DEFER_BLOCKING 0x0 ;  /* 0x0000000000007b1d */ /* 0x000fe20000010000 */
[----:B------:R-:W-:Y:S02]  /*28a0*/  FADD.FTZ R19, R14, R19 ;  /* 0x000000130e137221 */ /* 0x000fe40000010000 */
[----:B------:R-:W-:Y:S01]  /*28b0*/  FADD.FTZ R37, R12, R37 ;  /* 0x000000250c257221 */ /* 0x000fe20000010000 */
[----:B-1----:R-:W-:-:S05]  /*28c0*/  IMAD R0, R20, UR14, RZ ;  /* 0x0000000e14007c24 */ /* 0x002fca000f8e02ff */
[----:B------:R-:W-:-:S04]  /*28d0*/  IADD3 R0, P0, PT, R0, R63, RZ ;  /* 0x0000003f00007210 */ /* 0x000fc80007f1e0ff */
[----:B------:R-:W-:Y:S02]  /*28e0*/  IADD3.X R3, PT, PT, RZ, RZ, RZ, P0, !PT ;  /* 0x000000ffff037210 */ /* 0x000fe400007fe4ff */
[C---:B------:R-:W-:Y:S01]  /*28f0*/  SHF.L.U32 R6, R0.reuse, 0x2, RZ ;  /* 0x0000000200067819 */ /* 0x040fe200000006ff */
[----:B------:R-:W0:Y:S01]  /*2900*/  LDS R16, [R4] ;  /* 0x0000000004107984 */ /* 0x000e220000000800 */
[----:B------:R-:W-:Y:S02]  /*2910*/  SHF.L.U64.HI R0, R0, 0x2, R3 ;  /* 0x0000000200007819 */ /* 0x000fe40000010203 */
[----:B------:R-:W-:Y:S01]  /*2920*/  IADD3 R2, P0, PT, R6, UR18, RZ ;  /* 0x0000001206027c10 */ /* 0x000fe2000ff1e0ff */
[----:B------:R-:W1:Y:S03]  /*2930*/  LDS R18, [R4+0x200] ;  /* 0x0002000004127984 */ /* 0x000e660000000800 */
[----:B------:R-:W-:Y:S01]  /*2940*/  IADD3.X R3, PT, PT, R0, UR19, RZ, P0, !PT ;  /* 0x0000001300037c10 */ /* 0x000fe200087fe4ff */
[----:B------:R-:W2:Y:S04]  /*2950*/  LDS R21, [R4+0x400] ;  /* 0x0004000004157984 */ /* 0x000ea80000000800 */
[----:B------:R-:W3:Y:S04]  /*2960*/  LDS R23, [R4+0x600] ;  /* 0x0006000004177984 */ /* 0x000ee80000000800 */
[----:B------:R-:W4:Y:S04]  /*2970*/  LDS R25, [R4+0x800] ;  /* 0x0008000004197984 */ /* 0x000f280000000800 */
[----:B------:R-:W5:Y:S04]  /*2980*/  LDS R27, [R4+0xa00] ;  /* 0x000a0000041b7984 */ /* 0x000f680000000800 */
[----:B------:R-:W5:Y:S04]  /*2990*/  LDS R39, [R4+0xc00] ;  /* 0x000c000004277984 */ /* 0x000f680000000800 */
[----:B------:R0:W5:Y:S04]  /*29a0*/  LDS R29, [R4+0xe00] ;  /* 0x000e0000041d7984 */ /* 0x0001680000000800 */
[----:B------:R-:W-:Y:S01]  /*29b0*/  STG.E desc[UR6][R2.64], R19 ;  /* 0x0000001302007986 */ /* 0x000fe2000c101906 */
[----:B0-----:R-:W-:-:S02]  /*29c0*/  IADD3 R4, P1, PT, R6, UR16, RZ ;  /* 0x0000001006047c10 */ /* 0x001fc4000ff3e0ff */
[----:B------:R-:W-:Y:S01]  /*29d0*/  IADD3 R6, P2, PT, R6, UR4, RZ ;  /* 0x0000000406067c10 */ /* 0x000fe2000ff5e0ff */
[----:B------:R-:W-:Y:S01]  /*29e0*/  FADD.FTZ R16, RZ, R16 ;  /* 0x00000010ff107221 */ /* 0x000fe20000010000 */
[C---:B------:R-:W-:Y:S02]  /*29f0*/  IADD3.X R5, PT, PT, R0.reuse, UR17, RZ, P1, !PT ;  /* 0x0000001100057c10 */ /* 0x040fe40008ffe4ff */
[----:B------:R-:W-:Y:S01]  /*2a00*/  IADD3.X R7, PT, PT, R0, UR5, RZ, P2, !PT ;  /* 0x0000000500077c10 */ /* 0x000fe200097fe4ff */
[----:B-1----:R-:W-:Y:S02]  /*2a10*/  FADD.FTZ R18, RZ, R18 ;  /* 0x00000012ff127221 */ /* 0x002fe40000010000 */
        /* <DEDUP_REMOVED lines=12> */
.L_x_5114:
        /* <DEDUP_REMOVED lines=8> */
.L_x_5141:
[----:B------:R-:W-:Y:S05]  /*2b60*/  BSYNC B1 ;  /* 0x0000000000017941 */ /* 0x000fea0003800000 */
.L_x_5140:
        /* <DEDUP_REMOVED lines=8> */
.L_x_5142:
[----:B------:R-:W-:Y:S01]  /*2bf0*/  MOV R88, R84 ;  /* 0x0000005400587202 */ /* 0x000fe20000000f00 */
[----:B------:R-:W-:Y:S01]  /*2c00*/  HFMA2 R81, -RZ, RZ, 0, 1.1920928955078125e-07 ;  /* 0x00000002ff517431 */ /* 0x000fe200000001ff */
[----:B------:R-:W-:-:S07]  /*2c10*/  MOV R80, R85 ;  /* 0x0000005500507202 */ /* 0x000fce0000000f00 */
[----:B------:R-:W-:Y:S05]  /*2c20*/  WARPSYNC.COLLECTIVE R60, `(.L_x_5143) ;  /* 0x000000003c087348 */ /* 0x000fea0003c00000 */
[----:B------:R0:W1:Y:S02]  /*2c30*/  SHFL.BFLY P1, R85, R88, R81, R61 ;  /* 0x0c00005158557389 */ /* 0x000064000002003d */
[----:B01----:R-:W-:Y:S05]  /*2c40*/  ENDCOLLECTIVE ;  /* 0x000000000000791b */ /* 0x003fea0003800000 */
.L_x_5143:
[----:B------:R-:W-:-:S05]  /*2c50*/  FADD.FTZ R87, R80, R63 ;  /* 0x0000003f50577221 */ /* 0x000fca0000010000 */
[----:B------:R-:W-:Y:S01]  /*2c60*/  MOV R88, R87 ;  /* 0x0000005700587202 */ /* 0x000fe20000000f00 */
[----:B------:R-:W-:-:S07]  /*2c70*/  FADD.FTZ R89, R84, R85 ;  /* 0x0000005554597221 */ /* 0x000fce0000010000 */
[----:B------:R-:W-:Y:S05]  /*2c80*/  WARPSYNC.COLLECTIVE R60, `(.L_x_5144) ;  /* 0x000000003c087348 */ /* 0x000fea0003c00000 */
[----:B------:R0:W1:Y:S02]  /*2c90*/  SHFL.BFLY P1, R85, R88, R81, R61 ;  /* 0x0c00005158557389 */ /* 0x000064000002003d */
[----:B01----:R-:W-:Y:S05]  /*2ca0*/  ENDCOLLECTIVE ;  /* 0x000000000000791b */ /* 0x003fea0003800000 */
.L_x_5144:
[----:B------:R-:W-:Y:S01]  /*2cb0*/  MOV R88, R89 ;  /* 0x0000005900587202 */ /* 0x000fe20000000f00 */
[----:B------:R-:W-:Y:S01]  /*2cc0*/  HFMA2 R81, -RZ, RZ, 0, 2.384185791015625e-07 ;  /* 0x00000004ff517431 */ /* 0x000fe200000001ff */
[----:B------:R-:W-:-:S07]  /*2cd0*/  MOV R80, R85 ;  /* 0x0000005500507202 */ /* 0x000fce0000000f00 */
[----:B------:R-:W-:Y:S05]  /*2ce0*/  WARPSYNC.COLLECTIVE R60, `(.L_x_5145) ;  /* 0x000000003c087348 */ /* 0x000fea0003c00000 */
[----:B------:R0:W1:Y:S02]  /*2cf0*/  SHFL.BFLY P1, R85, R88, R81, R61 ;  /* 0x0c00005158557389 */ /* 0x000064000002003d */
[----:B01----:R-:W-:Y:S05]  /*2d00*/  ENDCOLLECTIVE ;  /* 0x000000000000791b */ /* 0x003fea0003800000 */
.L_x_5145:
[----:B------:R-:W-:-:S05]  /*2d10*/  FADD.FTZ R90, R87, R80 ;  /* 0x00000050575a7221 */ /* 0x000fca0000010000 */
[----:B------:R-:W-:Y:S01]  /*2d20*/  MOV R88, R90 ;  /* 0x0000005a00587202 */ /* 0x000fe20000000f00 */
[----:B------:R-:W-:-:S07]  /*2d30*/  FADD.FTZ R92, R89, R85 ;  /* 0x00000055595c7221 */ /* 0x000fce0000010000 */
[----:B------:R-:W-:Y:S05]  /*2d40*/  WARPSYNC.COLLECTIVE R60, `(.L_x_5146) ;  /* 0x000000003c087348 */ /* 0x000fea0003c00000 */
[----:B------:R0:W1:Y:S02]  /*2d50*/  SHFL.BFLY P1, R85, R88, R81, R61 ;  /* 0x0c00005158557389 */ /* 0x000064000002003d */
[----:B01----:R-:W-:Y:S05]  /*2d60*/  ENDCOLLECTIVE ;  /* 0x000000000000791b */ /* 0x003fea0003800000 */
.L_x_5146:
[----:B------:R-:W-:Y:S01]  /*2d70*/  MOV R88, R92 ;  /* 0x0000005c00587202 */ /* 0x000fe20000000f00 */
[----:B------:R-:W-:Y:S01]  /*2d80*/  HFMA2 R81, -RZ, RZ, 0, 4.76837158203125e-07 ;  /* 0x00000008ff517431 */ /* 0x000fe200000001ff */
[----:B------:R-:W-:-:S07]  /*2d90*/  MOV R91, R85 ;  /* 0x00000055005b7202 */ /* 0x000fce0000000f00 */
[----:B------:R-:W-:Y:S05]  /*2da0*/  WARPSYNC.COLLECTIVE R60, `(.L_x_5147) ;  /* 0x000000003c087348 */ /* 0x000fea0003c00000 */
[----:B------:R0:W1:Y:S02]  /*2db0*/  SHFL.BFLY P1, R85, R88, R81, R61 ;  /* 0x0c00005158557389 */ /* 0x000064000002003d */
[----:B01----:R-:W-:Y:S05]  /*2dc0*/  ENDCOLLECTIVE ;  /* 0x000000000000791b */ /* 0x003fea0003800000 */
.L_x_5147:
[----:B------:R-:W-:-:S05]  /*2dd0*/  FADD.FTZ R91, R90, R91 ;  /* 0x0000005b5a5b7221 */ /* 0x000fca0000010000 */
[----:B------:R-:W-:Y:S01]  /*2de0*/  MOV R88, R91 ;  /* 0x0000005b00587202 */ /* 0x000fe20000000f00 */
[----:B------:R-:W-:-:S07]  /*2df0*/  FADD.FTZ R77, R92, R85 ;  /* 0x000000555c4d7221 */ /* 0x000fce0000010000 */
[----:B------:R-:W-:Y:S05]  /*2e00*/  WARPSYNC.COLLECTIVE R60, `(.L_x_5148) ;  /* 0x000000003c087348 */ /* 0x000fea0003c00000 */
[----:B------:R0:W1:Y:S02]  /*2e10*/  SHFL.BFLY P1, R85, R88, R81, R61 ;  /* 0x0c00005158557389 */ /* 0x000064000002003d */
[----:B01----:R-:W-:Y:S05]  /*2e20*/  ENDCOLLECTIVE ;  /* 0x000000000000791b */ /* 0x003fea0003800000 */
.L_x_5148:
[----:B------:R-:W-:Y:S01]  /*2e30*/  MOV R88, R77 ;  /* 0x0000004d00587202 */ /* 0x000fe20000000f00 */
[----:B------:R-:W-:Y:S01]  /*2e40*/  HFMA2 R81, -RZ, RZ, 0, 9.5367431640625e-07 ;  /* 0x00000010ff517431 */ /* 0x000fe200000001ff */
[----:B------:R-:W-:-:S07]  /*2e50*/  MOV R80, R85 ;  /* 0x0000005500507202 */ /* 0x000fce0000000f00 */
[----:B------:R-:W-:Y:S05]  /*2e60*/  WARPSYNC.COLLECTIVE R60, `(.L_x_5149) ;  /* 0x000000003c087348 */ /* 0x000fea0003c00000 */
[----:B------:R0:W1:Y:S02]  /*2e70*/  SHFL.BFLY P1, R85, R88, R81, R61 ;  /* 0x0c00005158557389 */ /* 0x000064000002003d */
[----:B01----:R-:W-:Y:S05]  /*2e80*/  ENDCOLLECTIVE ;  /* 0x000000000000791b */ /* 0x003fea0003800000 */
.L_x_5149:
[----:B------:R-:W-:-:S05]  /*2e90*/  FADD.FTZ R80, R91, R80 ;  /* 0x000000505b507221 */ /* 0x000fca0000010000 */
[----:B------:R-:W-:Y:S02]  /*2ea0*/  MOV R88, R80 ;  /* 0x0000005000587202 */ /* 0x000fe40000000f00 */
[----:B------:R-:W-:-:S07]  /*2eb0*/  MOV R84, R85 ;  /* 0x0000005500547202 */ /* 0x000fce0000000f00 */
[----:B------:R-:W-:Y:S05]  /*2ec0*/  WARPSYNC.COLLECTIVE R60, `(.L_x_5150) ;  /* 0x000000003c087348 */ /* 0x000fea0003c00000 */
[----:B------:R0:W1:Y:S02]  /*2ed0*/  SHFL.BFLY P1, R85, R88, R81, R61 ;  /* 0x0c00005158557389 */ /* 0x000064000002003d */
[----:B01----:R-:W-:Y:S05]  /*2ee0*/  ENDCOLLECTIVE ;  /* 0x000000000000791b */ /* 0x003fea0003800000 */
.L_x_5150:
[----:B------:R-:W-:Y:S05]  /*2ef0*/  BRA `(.L_x_5151) ;  /* 0xffffffdc00847947 */ /* 0x000fea000383ffff */
.L_x_5152:
        /* <DEDUP_REMOVED lines=16> */
.L_x_6503:


//--------------------- .text._ZN10layer_norm13ln_bwd_kernelINS_13Kernel_traitsI6__halfffffjLj256ELj1ELj4ELj1ELj16ENS_18Kernel_traits_baseILj256ES2_ffffjLj128EEEEELb1ELb0ELb0ELb0EEEvNS_9BwdParamsE --------------------------
	.section	.text._ZN10layer_norm13ln_bwd_kernelINS_13Kernel_traitsI6__halfffffjLj256ELj1ELj4ELj1ELj16ENS_18Kernel_traits_baseILj256ES2_ffffjLj128EEEEELb1ELb0ELb0ELb0EEEvNS_9BwdParamsE,"ax",@progbits
	.align	128
        .global         _ZN10layer_norm13ln_bwd_kernelINS_13Kernel_traitsI6__halfffffjLj256ELj1ELj4ELj1ELj16ENS_18Kernel_traits_baseILj256ES2_ffffjLj128EEEEELb1ELb0ELb0ELb0EEEvNS_9BwdParamsE
        .type           _ZN10layer_norm13ln_bwd_kernelINS_13Kernel_traitsI6__halfffffjLj256ELj1ELj4ELj1ELj16ENS_18Kernel_traits_baseILj256ES2_ffffjLj128EEEEELb1ELb0ELb0ELb0EEEvNS_9BwdParamsE,@function
        .size           _ZN10layer_norm13ln_bwd_kernelINS_13Kernel_traitsI6__halfffffjLj256ELj1ELj4ELj1ELj16ENS_18Kernel_traits_baseILj256ES2_ffffjLj128EEEEELb1ELb0ELb0ELb0EEEvNS_9BwdParamsE,(.L_x_6504 - _ZN10layer_norm13ln_bwd_kernelINS_13Kernel_traitsI6__halfffffjLj256ELj1ELj4ELj1ELj16ENS_18Kernel_traits_baseILj256ES2_ffffjLj128EEEEELb1ELb0ELb0ELb0EEEvNS_9BwdParamsE)
        .other          _ZN10layer_norm13ln_bwd_kernelINS_13Kernel_traitsI6__halfffffjLj256ELj1ELj4ELj1ELj16ENS_18Kernel_traits_baseILj256ES2_ffffjLj128EEEEELb1ELb0ELb0ELb0EEEvNS_9BwdParamsE,@"STO_CUDA_ENTRY STV_DEFAULT"
_ZN10layer_norm13ln_bwd_kernelINS_13Kernel_traitsI6__halfffffjLj256ELj1ELj4ELj1ELj16ENS_18Kernel_traits_baseILj256ES2_ffffjLj128EEEEELb1ELb0ELb0ELb0EEEvNS_9BwdParamsE:
.text._ZN10layer_norm13ln_bwd_kernelINS_13Kernel_traitsI6__halfffffjLj256ELj1ELj4ELj1ELj16ENS_18Kernel_traits_baseILj256ES2_ffffjLj128EEEEELb1ELb0ELb0ELb0EEEvNS_9BwdParamsE:
        /* <DEDUP_REMOVED lines=14> */
[----:B0-----:R-:W-:-:S02]  /*00e0*/  LOP3.LUT R5, R8, 0x1f, RZ, 0xc, !PT ;  /* 0x0000001f08057812 */ /* 0x001fc400078e0cff */
        /* <DEDUP_REMOVED lines=26> */
[----:B-----5:R-:W-:Y:S01]  /*0290*/  SHF.R.U32.HI R4, RZ, 0x10, R29 ;  /* 0x00000010ff047819 */ /* 0x020fe2000001161d */
[----:B------:R-:W0:Y:S01]  /*02a0*/  LDCU.64 UR8, c[0x0][0x3e0] ;  /* 0x00007c00ff0877ac */ /* 0x000e220008000a00 */
[----:B------:R-:W-:Y:S02]  /*02b0*/  MOV R65, R29 ;  /* 0x0000001d00417202 */ /* 0x000fe40000000f00 */
[----:B------:R-:W-:Y:S02]  /*02c0*/  CS2R R12, SRZ ;  /* 0x00000000000c7805 */ /* 0x000fe4000001ff00 */
[----:B------:R-:W-:Y:S02]  /*02d0*/  MOV R64, R28 ;  /* 0x0000001c00407202 */ /* 0x000fe40000000f00 */
[----:B------:R-:W-:Y:S02]  /*02e0*/  CS2R R14, SRZ ;  /* 0x00000000000e7805 */ /* 0x000fe4000001ff00 */
[----:B------:R-:W-:-:S02]  /*02f0*/  PRMT R65, R65, 0x5410, R4 ;  /* 0x0000541041417816 */ /* 0x000fc40000000004 */
[----:B------:R-:W-:Y:S01]  /*0300*/  CS2R R16, SRZ ;  /* 0x0000000000107805 */ /* 0x000fe2000001ff00 */
[----:B------:R-:W1:Y:S01]  /*0310*/  LDC.U8 R4, c[0x0][0x410] ;  /* 0x00010400ff047b82 */ /* 0x000e620000000000 */
[----:B------:R-:W-:Y:S02]  /*0320*/  SHF.R.U64 R0, R28, 0x10, R29 ;  /* 0x000000101c007819 */ /* 0x000fe4000000121d */
[----:B------:R-:W-:Y:S02]  /*0330*/  CS2R R18, SRZ ;  /* 0x0000000000127805 */ /* 0x000fe4000001ff00 */
[----:B------:R-:W-:Y:S02]  /*0340*/  SHF.R.U64 R66, R10, 0x10, R11 ;  /* 0x000000100a427819 */ /* 0x000fe4000000120b */
[----:B------:R-:W-:Y:S02]  /*0350*/  CS2R R20, SRZ ;  /* 0x0000000000147805 */ /* 0x000fe4000001ff00 */
[----:B------:R-:W-:-:S02]  /*0360*/  PRMT R64, R64, 0x5410, R0 ;  /* 0x0000541040407816 */ /* 0x000fc40000000000 */
[----:B------:R-:W-:Y:S02]  /*0370*/  CS2R R22, SRZ ;  /* 0x0000000000167805 */ /* 0x000fe4000001ff00 */
[----:B------:R-:W-:Y:S02]  /*0380*/  SHF.R.U32.HI R0, RZ, 0x10, R11 ;  /* 0x00000010ff007819 */ /* 0x000fe4000001160b */
[----:B------:R-:W-:Y:S02]  /*0390*/  CS2R R24, SRZ ;  /* 0x0000000000187805 */ /* 0x000fe4000001ff00 */
[----:B------:R-:W-:Y:S02]  /*03a0*/  CS2R R26, SRZ ;  /* 0x00000000001a7805 */ /* 0x000fe4000001ff00 */
[----:B0-----:R-:W-:Y:S02]  /*03b0*/  ISETP.NE.U32.AND P0, PT, RZ, UR8, PT ;  /* 0x00000008ff007c0c */ /* 0x001fe4000bf05070 */
[----:B------:R-:W-:-:S02]  /*03c0*/  PRMT R66, R66, 0x5410, R0 ;  /* 0x0000541042427816 */ /* 0x000fc40000000000 */
[----:B------:R-:W-:-:S13]  /*03d0*/  ISETP.NE.AND.EX P0, PT, RZ, UR9, PT, P0 ;  /* 0x00000009ff007c0c */ /* 0x000fda000bf05300 */
.L_x_5173:
        /* <DEDUP_REMOVED lines=10> */
[----:B------:R-:W-:Y:S01]  /*0480*/  MOV R0, UR20 ;  /* 0x0000001400007c02 */ /* 0x000fe20008000f00 */
[----:B------:R-:W-:Y:S01]  /*0490*/  BSSY.RECONVERGENT B1, `(.L_x_5155) ;  /* 0x000003d000017945 */ /* 0x000fe20003800200 */
[----:B------:R-:W-:Y:S02]  /*04a0*/  ISETP.GE.U32.AND P3, PT, R2, 0x20, PT ;  /* 0x000000200200780c */ /* 0x000fe40003f66070 */
[----:B------:R-:W-:Y:S02]  /*04b0*/  CS2R R62, SRZ ;  /* 0x00000000003e7805 */ /* 0x000fe4000001ff00 */
[----:B------:R-:W-:Y:S01]  /*04c0*/  ISETP.NE.U32.AND P1, PT, RZ, UR10, PT ;  /* 0x0000000aff007c0c */ /* 0x000fe2000bf25070 */
[----:B------:R-:W-:Y:S01]  /*04d0*/  IMAD R42, R3, R0, RZ ;  /* 0x00000000032a7224 */ /* 0x000fe200078e02ff */
[----:B-1----:R-:W-:Y:S02]  /*04e0*/  ISETP.NE.AND P5, PT, R4, RZ, PT ;  /* 0x000000ff0400720c */ /* 0x002fe40003fa5270 */
[----:B------:R-:W-:-:S02]  /*04f0*/  ISETP.GE.U32.AND P4, PT, R2, 0x40, PT ;  /* 0x000000400200780c */ /* 0x000fc40003f86070 */
[----:B------:R-:W-:Y:S02]  /*0500*/  SHF.R.S32.HI R43, RZ, 0x1f, R42 ;  /* 0x0000001fff2b7819 */ /* 0x000fe4000001142a */
[----:B------:R-:W-:Y:S02]  /*0510*/  ISETP.NE.AND.EX P1, PT, RZ, UR11, PT, P1 ;  /* 0x0000000bff007c0c */ /* 0x000fe4000bf25310 */
[----:B------:R-:W-:-:S04]  /*0520*/  LEA.HI R42, R43, R42, RZ, 0x2 ;  /* 0x0000002a2b2a7211 */ /* 0x000fc800078f10ff */
[----:B------:R-:W-:-:S04]  /*0530*/  LEA.HI.SX32 R57, R42, R9, 0x1e ;  /* 0x000000092a397211 */ /* 0x000fc800078ff2ff */
[----:B------:R-:W-:Y:S02]  /*0540*/  MOV R67, R57 ;  /* 0x0000003900437202 */ /* 0x000fe40000000f00 */
[----:B----4-:R-:W-:Y:S01]  /*0550*/  FSEL R60, R40, RZ, !P5 ;  /* 0x000000ff283c7208 */ /* 0x010fe20006800000 */
[----:B0-----:R-:W-:Y:S06]  /*0560*/  @!P3 BRA `(.L_x_5156) ;  /* 0x0000000000bcb947 */ /* 0x001fec0003800000 */
[----:B------:R-:W0:Y:S01]  /*0570*/  LDC.64 R36, c[0x0][0x3a8] ;  /* 0x0000ea00ff247b82 */ /* 0x000e220000000a00 */
[----:B------:R-:W-:-:S04]  /*0580*/  ISETP.NE.U32.AND P2, PT, RZ, UR10, PT ;  /* 0x0000000aff007c0c */ /* 0x000fc8000bf45070 */
[----:B------:R-:W-:-:S03]  /*0590*/  ISETP.NE.AND.EX P2, PT, RZ, UR11, PT, P2 ;  /* 0x0000000bff007c0c */ /* 0x000fc6000bf45320 */
[----:B------:R-:W1:Y:S08]  /*05a0*/  LDC.64 R40, c[0x0][0x428] ;  /* 0x00010a00ff287b82 */ /* 0x000e700000000a00 */
[----:B------:R-:W2:Y:S01]  /*05b0*/  LDC.64 R62, c[0x0][0x3b0] ;  /* 0x0000ec00ff3e7b82 */ /* 0x000ea20000000a00 */
[----:B0-----:R-:W-:-:S07]  /*05c0*/  IMAD.WIDE.U32 R36, R57, 0x10, R36 ;  /* 0x0000001039247825 */ /* 0x001fce00078e0024 */
[----:B------:R-:W0:Y:S01]  /*05d0*/  @P2 LDC.64 R52, c[0x0][0x438] ;  /* 0x00010e00ff342b82 */ /* 0x000e220000000a00 */
[----:B------:R-:W3:Y:S01]  /*05e0*/  LDG.E.128 R36, desc[UR6][R36.64] ;  /* 0x0000000624247981 */ /* 0x000ee2000c1e1d00 */
[----:B-1----:R-:W-:-:S06]  /*05f0*/  IMAD.WIDE.U32 R40, R57, 0x10, R40 ;  /* 0x0000001039287825 */ /* 0x002fcc00078e0028 */
[----:B------:R-:W4:Y:S01]  /*0600*/  LDG.E.128 R40, desc[UR6][R40.64] ;  /* 0x0000000628287981 */ /* 0x000f22000c1e1d00 */
[----:B------:R-:W-:Y:S02]  /*0610*/  HADD2.F32 R47, -RZ, R10.H0_H0 ;  /* 0x2000000aff2f7230 */ /* 0x000fe40000004100 */
[C---:B--2---:R-:W-:Y:S01]  /*0620*/  IMAD.WIDE.U32 R62, R57.reuse, 0x4, R62 ;  /* 0x00000004393e7825 */ /* 0x044fe200078e003e */
[----:B------:R-:W-:-:S04]  /*0630*/  IADD3 R67, PT, PT, R57, 0x20, RZ ;  /* 0x0000002039437810 */ /* 0x000fc80007ffe0ff */
[----:B------:R-:W5:Y:S01]  /*0640*/  LDG.E R5, desc[UR6][R62.64] ;  /* 0x000000063e057981 */ /* 0x000f62000c1e1900 */
[----:B0-----:R-:W-:-:S05]  /*0650*/  @P2 IMAD.WIDE.U32 R52, R57, 0x10, R52 ;  /* 0x0000001039342825 */ /* 0x001fca00078e0034 */
[----:B------:R0:W5:Y:S01]  /*0660*/  @P2 LDG.E.128 R28, desc[UR6][R52.64] ;  /* 0x00000006341c2981 */ /* 0x000162000c1e1d00 */
[C---:B---3--:R-:W-:Y:S01]  /*0670*/  FADD.FTZ R44, -R60.reuse, R36 ;  /* 0x000000243c2c7221 */ /* 0x048fe20000010100 */
[----:B------:R-:W-:Y:S01]  /*0680*/  FADD.FTZ R50, -R60, R37 ;  /* 0x000000253c327221 */ /* 0x000fe20000010100 */
[--C-:B------:R-:W-:Y:S02]  /*0690*/  HADD2.F32 R36, -RZ, R66.reuse.H0_H0 ;  /* 0x20000042ff247230 */ /* 0x100fe40000004100 */
[----:B-----5:R-:W-:Y:S01]  /*06a0*/  FMUL.FTZ R45, R61, R44 ;  /* 0x0000002c3d2d7220 */ /* 0x020fe20000410000 */
[----:B------:R-:W-:Y:S02]  /*06b0*/  HADD2.F32 R37, -RZ, R11.H0_H0 ;  /* 0x2000000bff257230 */ /* 0x000fe40000004100 */
[----:B----4-:R-:W-:Y:S01]  /*06c0*/  FMUL.FTZ R44, R40, R47 ;  /* 0x0000002f282c7220 */ /* 0x010fe20000410000 */
[----:B------:R-:W-:Y:S02]  /*06d0*/  FMUL.FTZ R47, R41, R36 ;  /* 0x00000024292f7220 */ /* 0x000fe40000410000 */
[----:B0-----:R-:W-:Y:S01]  /*06e0*/  FMUL.FTZ R52, R42, R37 ;  /* 0x000000252a347220 */ /* 0x001fe20000410000 */
[C---:B------:R-:W-:Y:S01]  /*06f0*/  FADD.FTZ R38, -R60.reuse, R38 ;  /* 0x000000263c267221 */ /* 0x040fe20000010100 */
[----:B------:R-:W-:Y:S01]  /*0700*/  FADD.FTZ R36, RZ, R44 ;  /* 0x0000002cff247221 */ /* 0x000fe20000010000 */
[----:B------:R-:W-:Y:S01]  /*0710*/  FMUL.FTZ R50, R61, R50 ;  /* 0x000000323d327220 */ /* 0x000fe20000410000 */
[----:B------:R-:W-:Y:S01]  /*0720*/  FFMA.FTZ R37, R45, R44, RZ ;  /* 0x0000002c2d257223 */ /* 0x000fe200000100ff */
[----:B------:R-:W-:Y:S01]  /*0730*/  FADD.FTZ R58, -R60, R39 ;  /* 0x000000273c3a7221 */ /* 0x000fe20000010100 */
[----:B------:R-:W-:Y:S01]  /*0740*/  FADD.FTZ R20, R20, R40 ;  /* 0x0000002814147221 */ /* 0x000fe20000010000 */
[----:B------:R-:W-:Y:S01]  /*0750*/  FFMA.FTZ R12, R40, R45, R12 ;  /* 0x0000002d280c7223 */ /* 0x000fe2000001000c */
[----:B------:R-:W-:-:S02]  /*0760*/  HADD2.F32 R40, -RZ, R66.H1_H1 ;  /* 0x30000042ff287230 */ /* 0x000fc40000004100 */
        /* <DEDUP_REMOVED lines=15> */
.L_x_5156:
[----:B------:R-:W-:Y:S05]  /*0860*/  BSYNC.RECONVERGENT B1 ;  /* 0x0000000000017941 */ /* 0x000fea0003800200 */
.L_x_5155:
[----:B------:R-:W-:Y:S04]  /*0870*/  BSSY.RECONVERGENT B1, `(.L_x_5157) ;  /* 0x0000030000017945 */ /* 0x000fe80003800200 */
        /* <DEDUP_REMOVED lines=8> */
[C---:B-1----:R-:W-:Y:S02]  /*0900*/  IMAD.WIDE.U32 R36, R67.reuse, 0x10, R6 ;  /* 0x0000001043247825 */ /* 0x042fe400078e0006 */
[----:B------:R-:W0:Y:S04]  /*0910*/  LDC.64 R6, c[0x0][0x3b0] ;  /* 0x0000ec00ff067b82 */ /* 0x000e280000000a00 */
[----:B------:R-:W4:Y:S01]  /*0920*/  LDG.E.128 R36, desc[UR6][R36.64] ;  /* 0x0000000624247981 */ /* 0x000f22000c1e1d00 */
[----:B------:R-:W-:Y:S02]  /*0930*/  HADD2.F32 R51, -RZ, R64.H0_H0 ;  /* 0x20000040ff337230 */ /* 0x000fe40000004100 */
[----:B--2---:R-:W-:-:S04]  /*0940*/  @P2 IMAD.WIDE.U32 R48, R67, 0x10, R48 ;  /* 0x0000001043302825 */ /* 0x004fc800078e0030 */
[----:B------:R-:W-:Y:S01]  /*0950*/  HADD2.F32 R46, -RZ, R64.H1_H1 ;  /* 0x30000040ff2e7230 */ /* 0x000fe20000004100 */
[----:B------:R1:W5:Y:S01]  /*0960*/  @P2 LDG.E.128 R32, desc[UR6][R48.64] ;  /* 0x0000000630202981 */ /* 0x000362000c1e1d00 */
[----:B0-----:R-:W-:-:S05]  /*0970*/  IMAD.WIDE.U32 R68, R67, 0x4, R6 ;  /* 0x0000000443447825 */ /* 0x001fca00078e0006 */
[----:B------:R0:W5:Y:S01]  /*0980*/  LDG.E R6, desc[UR6][R68.64] ;  /* 0x0000000644067981 */ /* 0x000162000c1e1900 */
[--C-:B-1----:R-:W-:Y:S02]  /*0990*/  HADD2.F32 R49, -RZ, R65.reuse.H0_H0 ;  /* 0x20000041ff317230 */ /* 0x102fe40000004100 */
[----:B------:R-:W-:Y:S02]  /*09a0*/  HADD2.F32 R54, -RZ, R65.H1_H1 ;  /* 0x30000041ff367230 */ /* 0x000fe40000004100 */
[C---:B---3--:R-:W-:Y:S01]  /*09b0*/  FADD.FTZ R8, -R60.reuse, R40 ;  /* 0x000000283c087221 */ /* 0x048fe20000010100 */
[C---:B------:R-:W-:Y:S01]  /*09c0*/  FADD.FTZ R40, -R60.reuse, R41 ;  /* 0x000000293c287221 */ /* 0x040fe20000010100 */
[----:B------:R-:W-:Y:S02]  /*09d0*/  FADD.FTZ R42, -R60, R42 ;  /* 0x0000002a3c2a7221 */ /* 0x000fe40000010100 */
[C---:B-----5:R-:W-:Y:S01]  /*09e0*/  FMUL.FTZ R7, R61.reuse, R8 ;  /* 0x000000083d077220 */ /* 0x060fe20000410000 */
[----:B------:R-:W-:Y:S01]  /*09f0*/  FMUL.FTZ R48, R61, R40 ;  /* 0x000000283d307220 */ /* 0x000fe20000410000 */
[----:B----4-:R-:W-:Y:S01]  /*0a00*/  FMUL.FTZ R8, R36, R51 ;  /* 0x0000003324087220 */ /* 0x010fe20000410000 */
        /* <DEDUP_REMOVED lines=21> */
[----:B0-----:R-:W-:-:S07]  /*0b60*/  FFMA.FTZ R62, R56, R54, R37 ;  /* 0x00000036383e7223 */ /* 0x001fce0000010025 */
.L_x_5158:
[----:B------:R-:W-:Y:S05]  /*0b70*/  BSYNC.RECONVERGENT B1 ;  /* 0x0000000000017941 */ /* 0x000fea0003800200 */
.L_x_5157:
        /* <DEDUP_REMOVED lines=20> */
.L_x_5185:
[----:B-1----:R-:W-:Y:S01]  /*0cc0*/  FADD.FTZ R41, R68, R41 ;  /* 0x0000002944297221 */ /* 0x002fe20000010000 */
[----:B--2---:R-:W-:Y:S01]  /*0cd0*/  FADD.FTZ R39, R62, R39 ;  /* 0x000000273e277221 */ /* 0x004fe20000010000 */
[----:B------:R-:W-:Y:S02]  /*0ce0*/  BSSY.RECONVERGENT B1, `(.L_x_5160) ;  /* 0x0000129000017945 */ /* 0x000fe40003800200 */
[----:B------:R-:W-:Y:S01]  /*0cf0*/  FMUL.FTZ R40, R41, UR12 ;  /* 0x0000000c29287c20 */ /* 0x000fe20008410000 */
[----:B------:R-:W-:-:S04]  /*0d00*/  FMUL.FTZ R41, R39, UR12 ;  /* 0x0000000c27297c20 */ /* 0x000fc80008410000 */
[----:B------:R-:W-:Y:S01]  /*0d10*/  FSEL R40, R40, RZ, !P5 ;  /* 0x000000ff28287208 */ /* 0x000fe20006800000 */
[----:B------:R-:W-:Y:S06]  /*0d20*/  @P1 BRA `(.L_x_5161) ;  /* 0x00000008004c1947 */ /* 0x000fec0003800000 */
[----:B------:R-:W-:-:S04]  /*0d30*/  UISETP.NE.U32.AND UP0, UPT, UR14, URZ, UPT ;  /* 0x000000ff0e00728c */ /* 0x000fc8000bf05070 */
[----:B------:R-:W-:-:S09]  /*0d40*/  UISETP.NE.AND.EX UP0, UPT, UR15, URZ, UPT, UP0 ;  /* 0x000000ff0f00728c */ /* 0x000fd2000bf05300 */
[----:B------:R-:W-:Y:S05]  /*0d50*/  BRA.U UP0, `(.L_x_5162) ;  /* 0x0000000500147547 */ /* 0x000fea000b800000 */
[----:B------:R-:W-:Y:S01]  /*0d60*/  ISETP.GT.U32.AND P1, PT, R2, 0x1f, PT ;  /* 0x0000001f0200780c */ /* 0x000fe20003f24070 */
[----:B------:R-:W-:-:S12]  /*0d70*/  BSSY.RECONVERGENT B2, `(.L_x_5163) ;  /* 0x0000022000027945 */ /* 0x000fd80003800200 */
[----:B------:R-:W-:Y:S05]  /*0d80*/  @!P1 BRA `(.L_x_5164) ;  /* 0x0000000000809947 */ /* 0x000fea0003800000 */
[-CC-:B------:R-:W-:Y:S01]  /*0d90*/  FFMA.FTZ R37, R45, R41.reuse, R40.reuse ;  /* 0x000000292d257223 */ /* 0x180fe20000010028 */
[----:B------:R-:W1:Y:S01]  /*0da0*/  LDC.64 R42, c[0x0][0x468] ;  /* 0x00011a00ff2a7b82 */ /* 0x000e620000000a00 */
[-CC-:B------:R-:W-:Y:S01]  /*0db0*/  FFMA.FTZ R38, R50, R41.reuse, R40.reuse ;  /* 0x0000002932267223 */ /* 0x180fe20000010028 */
[-CC-:B0-----:R-:W-:Y:S01]  /*0dc0*/  FFMA.FTZ R62, R58, R41.reuse, R40.reuse ;  /* 0x000000293a3e7223 */ /* 0x181fe20000010028 */
[----:B------:R-:W-:Y:S01]  /*0dd0*/  FADD.FTZ R36, R44, -R37 ;  /* 0x800000252c247221 */ /* 0x000fe20000010000 */
[----:B------:R-:W-:Y:S01]  /*0de0*/  FFMA.FTZ R37, R53, R41, R40 ;  /* 0x0000002935257223 */ /* 0x000fe20000010028 */
[----:B------:R-:W-:Y:S01]  /*0df0*/  FADD.FTZ R38, R47, -R38 ;  /* 0x800000262f267221 */ /* 0x000fe20000010000 */
[----:B------:R-:W-:Y:S01]  /*0e00*/  FADD.FTZ R62, R55, -R62 ;  /* 0x8000003e373e7221 */ /* 0x000fe20000010000 */
[C---:B-----5:R-:W-:Y:S01]  /*0e10*/  FMUL.FTZ R36, R61.reuse, R36 ;  /* 0x000000243d247220 */ /* 0x060fe20000410000 */
[----:B------:R-:W-:Y:S01]  /*0e20*/  FADD.FTZ R60, R52, -R37 ;  /* 0x80000025343c7221 */ /* 0x000fe20000010000 */
[C---:B------:R-:W-:Y:S01]  /*0e30*/  FMUL.FTZ R38, R61.reuse, R38 ;  /* 0x000000263d267220 */ /* 0x040fe20000410000 */
[C---:B------:R-:W-:Y:S01]  /*0e40*/  FMUL.FTZ R62, R61.reuse, R62 ;  /* 0x0000003e3d3e7220 */ /* 0x040fe20000410000 */
[-C--:B------:R-:W-:Y:S01]  /*0e50*/  FMUL.FTZ R36, R36, R59.reuse ;  /* 0x0000003b24247220 */ /* 0x080fe20000410000 */
[----:B------:R-:W-:Y:S01]  /*0e60*/  FMUL.FTZ R60, R61, R60 ;  /* 0x0000003c3d3c7220 */ /* 0x000fe20000410000 */
[-C--:B------:R-:W-:Y:S01]  /*0e70*/  FMUL.FTZ R37, R38, R59.reuse ;  /* 0x0000003b26257220 */ /* 0x080fe20000410000 */
[-C--:B------:R-:W-:Y:S01]  /*0e80*/  FMUL.FTZ R39, R62, R59.reuse ;  /* 0x0000003b3e277220 */ /* 0x080fe20000410000 */
[----:B------:R-:W-:Y:S01]  /*0e90*/  FMUL.FTZ R36, R36, UR13 ;  /* 0x0000000d24247c20 */ /* 0x000fe20008410000 */
[----:B------:R-:W-:Y:S01]  /*0ea0*/  FMUL.FTZ R38, R60, R59 ;  /* 0x0000003b3c267220 */ /* 0x000fe20000410000 */
[----:B------:R-:W-:Y:S01]  /*0eb0*/  FMUL.FTZ R37, R37, UR13 ;  /* 0x0000000d25257c20 */ /* 0x000fe20008410000 */
[----:B------:R-:W-:Y:S01]  /*0ec0*/  FMUL.FTZ R39, R39, UR13 ;  /* 0x0000000d27277c20 */ /* 0x000fe20008410000 */
[C---:B------:R-:W-:Y:S01]  /*0ed0*/  LOP3.LUT P1, RZ, R5.reuse, 0xff, RZ, 0xc0, !PT ;  /* 0x000000ff05ff7812 */ /* 0x040fe2000782c0ff */
[----:B------:R-:W-:Y:S01]  /*0ee0*/  FMUL.FTZ R38, R38, UR13 ;  /* 0x0000000d26267c20 */ /* 0x000fe20008410000 */
[----:B------:R-:W-:-:S02]  /*0ef0*/  LOP3.LUT P2, RZ, R5, 0xff00, RZ, 0xc0, !PT ;  /* 0x0000ff0005ff7812 */ /* 0x000fc4000784c0ff */
[----:B------:R-:W-:Y:S01]  /*0f00*/  LOP3.LUT P3, RZ, R5, 0xff0000, RZ, 0xc0, !PT ;  /* 0x00ff000005ff7812 */ /* 0x000fe2000786c0ff */
[----:B-1----:R-:W-:Y:S01]  /*0f10*/  IMAD.WIDE.U32 R42, R57, 0x10, R42 ;  /* 0x00000010392a7825 */ /* 0x002fe200078e002a */
[----:B------:R-:W-:Y:S02]  /*0f20*/  ISETP.GE.U32.AND P5, PT, R5, 0x1000000, PT ;  /* 0x010000000500780c */ /* 0x000fe40003fa6070 */
[----:B------:R-:W-:Y:S02]  /*0f30*/  SEL R36, R36, RZ, P1 ;  /* 0x000000ff24247207 */ /* 0x000fe40000800000 */
[----:B------:R-:W-:Y:S02]  /*0f40*/  SEL R37, R37, RZ, P2 ;  /* 0x000000ff25257207 */ /* 0x000fe40001000000 */
[----:B------:R-:W-:Y:S02]  /*0f50*/  SEL R38, R38, RZ, P3 ;  /* 0x000000ff26267207 */ /* 0x000fe40001800000 */
[----:B------:R-:W-:-:S02]  /*0f60*/  SEL R39, R39, RZ, P5 ;  /* 0x000000ff27277207 */ /* 0x000fc40002800000 */
[----:B------:R-:W-:-:S03]  /*0f70*/  IADD3 R57, PT, PT, R57, 0x20, RZ ;  /* 0x0000002039397810 */ /* 0x000fc60007ffe0ff */
[----:B------:R1:W-:Y:S04]  /*0f80*/  STG.E.128 desc[UR6][R42.64], R36 ;  /* 0x000000242a007986 */ /* 0x0003e8000c101d06 */
.L_x_5164:
[----:B------:R-:W-:Y:S05]  /*0f90*/  BSYNC.RECONVERGENT B2 ;  /* 0x0000000000027941 */ /* 0x000fea0003800200 */
.L_x_5163:
[----:B------:R-:W-:Y:S05]  /*0fa0*/  @!P4 BRA `(.L_x_5165) ;  /* 0x0000000c00f0c947 */ /* 0x000fea0003800000 */
[----:B-1----:R-:W1:Y:S01]  /*0fb0*/  LDC.64 R36, c[0x0][0x468] ;  /* 0x00011a00ff247b82 */ /* 0x002e620000000a00 */
        /* <DEDUP_REMOVED lines=16> */
[----:B------:R-:W-:-:S02]  /*10c0*/  LOP3.LUT P1, RZ, R6, 0xff, RZ, 0xc0, !PT ;  /* 0x000000ff06ff7812 */ /* 0x000fc4000782c0ff */
[C---:B------:R-:W-:Y:S02]  /*10d0*/  LOP3.LUT P2, RZ, R6.reuse, 0xff00, RZ, 0xc0, !PT ;  /* 0x0000ff0006ff7812 */ /* 0x040fe4000784c0ff */
[C---:B------:R-:W-:Y:S02]  /*10e0*/  LOP3.LUT P3, RZ, R6.reuse, 0xff0000, RZ, 0xc0, !PT ;  /* 0x00ff000006ff7812 */ /* 0x040fe4000786c0ff */
[----:B------:R-:W-:Y:S01]  /*10f0*/  ISETP.GE.U32.AND P4, PT, R6, 0x1000000, PT ;  /* 0x010000000600780c */ /* 0x000fe20003f86070 */
[----:B-1----:R-:W-:-:S04]  /*1100*/  IMAD.WIDE.U32 R40, R57, 0x10, R36 ;  /* 0x0000001039287825 */ /* 0x002fc800078e0024 */
[----:B------:R-:W-:Y:S01]  /*1110*/  FMUL.FTZ R36, R38, UR13 ;  /* 0x0000000d26247c20 */ /* 0x000fe20008410000 */
[----:B------:R-:W-:Y:S01]  /*1120*/  FMUL.FTZ R37, R39, UR13 ;  /* 0x0000000d27257c20 */ /* 0x000fe20008410000 */
[----:B------:R-:W-:Y:S01]  /*1130*/  FMUL.FTZ R38, R42, UR13 ;  /* 0x0000000d2a267c20 */ /* 0x000fe20008410000 */
[----:B------:R-:W-:Y:S02]  /*1140*/  FMUL.FTZ R39, R60, UR13 ;  /* 0x0000000d3c277c20 */ /* 0x000fe40008410000 */
[----:B------:R-:W-:Y:S02]  /*1150*/  SEL R36, R36, RZ, P1 ;  /* 0x000000ff24247207 */ /* 0x000fe40000800000 */
[----:B------:R-:W-:Y:S02]  /*1160*/  SEL R37, R37, RZ, P2 ;  /* 0x000000ff25257207 */ /* 0x000fe40001000000 */
[----:B------:R-:W-:Y:S02]  /*1170*/  SEL R38, R38, RZ, P3 ;  /* 0x000000ff26267207 */ /* 0x000fe40001800000 */
[----:B------:R-:W-:-:S05]  /*1180*/  SEL R39, R39, RZ, P4 ;  /* 0x000000ff27277207 */ /* 0x000fca0002000000 */
[----:B------:R3:W-:Y:S01]  /*1190*/  STG.E.128 desc[UR6][R40.64], R36 ;  /* 0x0000002428007986 */ /* 0x0007e2000c101d06 */
[----:B------:R-:W-:Y:S05]  /*11a0*/  BRA `(.L_x_5165) ;  /* 0x0000000c00707947 */ /* 0x000fea0003800000 */
.L_x_5162:
[----:B------:R-:W-:Y:S01]  /*11b0*/  ISETP.GT.U32.AND P1, PT, R2, 0x1f, PT ;  /* 0x0000001f0200780c */ /* 0x000fe20003f24070 */
[----:B------:R-:W-:-:S12]  /*11c0*/  BSSY.RECONVERGENT B2, `(.L_x_5166) ;  /* 0x0000025000027945 */ /* 0x000fd80003800200 */
[----:B------:R-:W-:Y:S05]  /*11d0*/  @!P1 BRA `(.L_x_5167) ;  /* 0x00000000008c9947 */ /* 0x000fea0003800000 */
[----:B0-----:R-:W0:Y:S01]  /*11e0*/  LDC.64 R62, c[0x0][0x478] ;  /* 0x00011e00ff3e7b82 */ /* 0x001e220000000a00 */
[-CC-:B------:R-:W-:Y:S01]  /*11f0*/  FFMA.FTZ R37, R45, R41.reuse, R40.reuse ;  /* 0x000000292d257223 */ /* 0x180fe20000010028 */
[-CC-:B------:R-:W-:Y:S01]  /*1200*/  FFMA.FTZ R68, R50, R41.reuse, R40.reuse ;  /* 0x0000002932447223 */ /* 0x180fe20000010028 */
[-CC-:B------:R-:W-:Y:S01]  /*1210*/  FFMA.FTZ R60, R58, R41.reuse, R40.reuse ;  /* 0x000000293a3c7223 */ /* 0x180fe20000010028 */
[----:B------:R-:W-:Y:S01]  /*1220*/  LOP3.LUT P1, RZ, R5, 0xff, RZ, 0xc0, !PT ;  /* 0x000000ff05ff7812 */ /* 0x000fe2000782c0ff */
[----:B------:R-:W-:Y:S01]  /*1230*/  FADD.FTZ R36, R44, -R37 ;  /* 0x800000252c247221 */ /* 0x000fe20000010000 */
[----:B------:R-:W-:Y:S01]  /*1240*/  FFMA.FTZ R37, R53, R41, R40 ;  /* 0x0000002935257223 */ /* 0x000fe20000010028 */
[----:B------:R-:W-:Y:S01]  /*1250*/  FADD.FTZ R68, R47, -R68 ;  /* 0x800000442f447221 */ /* 0x000fe20000010000 */
[----:B------:R-:W1:Y:S01]  /*1260*/  LDC.64 R42, c[0x0][0x468] ;  /* 0x00011a00ff2a7b82 */ /* 0x000e620000000a00 */
        /* <DEDUP_REMOVED lines=12> */
[----:B------:R-:W-:-:S02]  /*1330*/  LOP3.LUT P2, RZ, R5, 0xff00, RZ, 0xc0, !PT ;  /* 0x0000ff0005ff7812 */ /* 0x000fc4000784c0ff */
[----:B------:R-:W-:Y:S01]  /*1340*/  LOP3.LUT P3, RZ, R5, 0xff0000, RZ, 0xc0, !PT ;  /* 0x00ff000005ff7812 */ /* 0x000fe2000786c0ff */
[----:B0-----:R-:W-:Y:S01]  /*1350*/  IMAD.WIDE.U32 R62, R57, 0x10, R62 ;  /* 0x00000010393e7825 */ /* 0x001fe200078e003e */
[----:B------:R-:W-:-:S04]  /*1360*/  ISETP.GE.U32.AND P5, PT, R5, 0x1000000, PT ;  /* 0x010000000500780c */ /* 0x000fc80003fa6070 */
[----:B------:R0:W-:Y:S01]  /*1370*/  STG.E.128 desc[UR6][R62.64], R36 ;  /* 0x000000243e007986 */ /* 0x0001e2000c101d06 */
[C---:B-1----:R-:W-:Y:S01]  /*1380*/  IMAD.WIDE.U32 R42, R57.reuse, 0x10, R42 ;  /* 0x00000010392a7825 */ /* 0x042fe200078e002a */
[----:B------:R-:W-:-:S03]  /*1390*/  IADD3 R57, PT, PT, R57, 0x20, RZ ;  /* 0x0000002039397810 */ /* 0x000fc60007ffe0ff */
[----:B0-----:R-:W-:Y:S01]  /*13a0*/  FMUL.FTZ R38, R68, UR13 ;  /* 0x0000000d44267c20 */ /* 0x001fe20008410000 */
[----:B------:R-:W-:Y:S01]  /*13b0*/  FMUL.FTZ R39, R69, UR13 ;  /* 0x0000000d45277c20 */ /* 0x000fe20008410000 */
[----:B------:R-:W-:Y:S02]  /*13c0*/  SEL R36, R60, RZ, P1 ;  /* 0x000000ff3c247207 */ /* 0x000fe40000800000 */
[----:B------:R-:W-:Y:S02]  /*13d0*/  SEL R37, R67, RZ, P2 ;  /* 0x000000ff43257207 */ /* 0x000fe40001000000 */
[----:B------:R-:W-:Y:S02]  /*13e0*/  SEL R38, R38, RZ, P3 ;  /* 0x000000ff26267207 */ /* 0x000fe40001800000 */
[----:B------:R-:W-:-:S05]  /*13f0*/  SEL R39, R39, RZ, P5 ;  /* 0x000000ff27277207 */ /* 0x000fca0002800000 */
[----:B------:R1:W-:Y:S02]  /*1400*/  STG.E.128 desc[UR6][R42.64], R36 ;  /* 0x000000242a007986 */ /* 0x0003e4000c101d06 */
.L_x_5167:
[----:B------:R-:W-:Y:S05]  /*1410*/  BSYNC.RECONVERGENT B2 ;  /* 0x0000000000027941 */ /* 0x000fea0003800200 */
.L_x_5166:
        /* <DEDUP_REMOVED lines=8> */
[----:B0-----:R-:W-:Y:S01]  /*14a0*/  FADD.FTZ R62, R49, -R36 ;  /* 0x80000024313e7221 */ /* 0x001fe20000010000 */
[----:B------:R-:W0:Y:S01]  /*14b0*/  LDC.64 R40, c[0x0][0x468] ;  /* 0x00011a00ff287b82 */ /* 0x000e220000000a00 */
        /* <DEDUP_REMOVED lines=12> */
[C---:B------:R-:W-:Y:S01]  /*1580*/  LOP3.LUT P2, RZ, R6.reuse, 0xff00, RZ, 0xc0, !PT ;  /* 0x0000ff0006ff7812 */ /* 0x040fe2000784c0ff */
[C---:B-1----:R-:W-:Y:S01]  /*1590*/  IMAD.WIDE.U32 R42, R57.reuse, 0x10, R42 ;  /* 0x00000010392a7825 */ /* 0x042fe200078e002a */
[C---:B------:R-:W-:Y:S02]  /*15a0*/  LOP3.LUT P3, RZ, R6.reuse, 0xff0000, RZ, 0xc0, !PT ;  /* 0x00ff000006ff7812 */ /* 0x040fe4000786c0ff */
[----:B------:R-:W-:Y:S02]  /*15b0*/  ISETP.GE.U32.AND P4, PT, R6, 0x1000000, PT ;  /* 0x010000000600780c */ /* 0x000fe40003f86070 */
[----:B------:R1:W-:Y:S01]  /*15c0*/  STG.E.128 desc[UR6][R42.64], R36 ;  /* 0x000000242a007986 */ /* 0x0003e2000c101d06 */
[----:B0-----:R-:W-:-:S04]  /*15d0*/  IMAD.WIDE.U32 R40, R57, 0x10, R40 ;  /* 0x0000001039287825 */ /* 0x001fc800078e0028 */
[----:B-1----:R-:W-:Y:S01]  /*15e0*/  FMUL.FTZ R38, R62, UR13 ;  /* 0x0000000d3e267c20 */ /* 0x002fe20008410000 */
[----:B------:R-:W-:Y:S01]  /*15f0*/  FMUL.FTZ R39, R59, UR13 ;  /* 0x0000000d3b277c20 */ /* 0x000fe20008410000 */
[----:B------:R-:W-:Y:S02]  /*1600*/  SEL R36, R60, RZ, P1 ;  /* 0x000000ff3c247207 */ /* 0x000fe40000800000 */
[----:B------:R-:W-:Y:S02]  /*1610*/  SEL R37, R61, RZ, P2 ;  /* 0x000000ff3d257207 */ /* 0x000fe40001000000 */
[----:B------:R-:W-:Y:S02]  /*1620*/  SEL R38, R38, RZ, P3 ;  /* 0x000000ff26267207 */ /* 0x000fe40001800000 */
[----:B------:R-:W-:-:S05]  /*1630*/  SEL R39, R39, RZ, P4 ;  /* 0x000000ff27277207 */ /* 0x000fca0002000000 */
[----:B------:R2:W-:Y:S01]  /*1640*/  STG.E.128 desc[UR6][R40.64], R36 ;  /* 0x0000002428007986 */ /* 0x0005e2000c101d06 */
[----:B------:R-:W-:Y:S05]  /*1650*/  BRA `(.L_x_5165) ;  /* 0x0000000800447947 */ /* 0x000fea0003800000 */
.L_x_5161:
        /* <DEDUP_REMOVED lines=9> */
[-CC-:B------:R-:W-:Y:S01]  /*16f0*/  FFMA.FTZ R60, R58, R41.reuse, R40.reuse ;  /* 0x000000293a3c7223 */ /* 0x180fe20000010028 */
[----:B------:R-:W-:Y:S01]  /*1700*/  FADD.FTZ R36, R44, -R37 ;  /* 0x800000252c247221 */ /* 0x000fe20000010000 */
[----:B------:R-:W-:Y:S01]  /*1710*/  FFMA.FTZ R37, R53, R41, R40 ;  /* 0x0000002935257223 */ /* 0x000fe20000010028 */
[----:B------:R-:W-:Y:S01]  /*1720*/  FADD.FTZ R38, R47, -R38 ;  /* 0x800000262f267221 */ /* 0x000fe20000010000 */
[----:B0-----:R-:W-:Y:S01]  /*1730*/  FADD.FTZ R62, R55, -R60 ;  /* 0x8000003c373e7221 */ /* 0x001fe20000010000 */
[C---:B-----5:R-:W-:Y:S01]  /*1740*/  FFMA.FTZ R36, R61.reuse, R36, R28 ;  /* 0x000000243d247223 */ /* 0x060fe2000001001c */
[----:B------:R-:W-:Y:S01]  /*1750*/  FADD.FTZ R37, R52, -R37 ;  /* 0x8000002534257221 */ /* 0x000fe20000010000 */
[C---:B------:R-:W-:Y:S01]  /*1760*/  FFMA.FTZ R38, R61.reuse, R38, R29 ;  /* 0x000000263d267223 */ /* 0x040fe2000001001d */
[C---:B------:R-:W-:Y:S01]  /*1770*/  FFMA.FTZ R62, R61.reuse, R62, R31 ;  /* 0x0000003e3d3e7223 */ /* 0x040fe2000001001f */
[----:B------:R-:W-:Y:S01]  /*1780*/  FMUL.FTZ R36, R36, R59 ;  /* 0x0000003b24247220 */ /* 0x000fe20000410000 */
[----:B------:R-:W-:Y:S01]  /*1790*/  FFMA.FTZ R60, R61, R37, R30 ;  /* 0x000000253d3c7223 */ /* 0x000fe2000001001e */
        /* <DEDUP_REMOVED lines=18> */
.L_x_5170:
[----:B------:R-:W-:Y:S05]  /*18c0*/  BSYNC.RECONVERGENT B2 ;  /* 0x0000000000027941 */ /* 0x000fea0003800200 */
.L_x_5169:
        /* <DEDUP_REMOVED lines=33> */
.L_x_5168:
[----:B------:R-:W-:Y:S04]  /*1ae0*/  BSSY.RECONVERGENT B2, `(.L_x_5171) ;  /* 0x0000025000027945 */ /* 0x000fe80003800200 */
        /* <DEDUP_REMOVED lines=9> */
[----:B------:R-:W1:Y:S01]  /*1b80*/  LDC.64 R42, c[0x0][0x468] ;  /* 0x00011a00ff2a7b82 */ /* 0x000e620000000a00 */
        /* <DEDUP_REMOVED lines=9> */
[----:B------:R-:W-:Y:S01]  /*1c20*/  FMUL.FTZ R67, R67, UR13 ;  /* 0x0000000d43437c20 */ /* 0x000fe20008410000 */
[C---:B------:R-:W-:Y:S01]  /*1c30*/  LOP3.LUT P1, RZ, R5.reuse, 0xff, RZ, 0xc0, !PT ;  /* 0x000000ff05ff7812 */ /* 0x040fe2000782c0ff */
        /* <DEDUP_REMOVED lines=15> */
.L_x_5172:
[----:B------:R-:W-:Y:S05]  /*1d30*/  BSYNC.RECONVERGENT B2 ;  /* 0x0000000000027941 */ /* 0x000fea0003800200 */
.L_x_5171:
        /* <DEDUP_REMOVED lines=9> */
[----:B------:R-:W2:Y:S01]  /*1dd0*/  LDC.64 R40, c[0x0][0x468] ;  /* 0x00011a00ff287b82 */ /* 0x000ea20000000a00 */
[----:B------:R-:W-:Y:S01]  /*1de0*/  FADD.FTZ R60, R54, -R63 ;  /* 0x8000003f363c7221 */ /* 0x000fe20000010000 */
[C---:B-----5:R-:W-:Y:S01]  /*1df0*/  FFMA.FTZ R36, R61.reuse, R37, R32 ;  /* 0x000000253d247223 */ /* 0x060fe20000010020 */
[C---:B------:R-:W-:Y:S01]  /*1e00*/  FFMA.FTZ R37, R61.reuse, R38, R33 ;  /* 0x000000263d257223 */ /* 0x040fe20000010021 */
[C---:B------:R-:W-:Y:S01]  /*1e10*/  FFMA.FTZ R38, R61.reuse, R39, R34 ;  /* 0x000000273d267223 */ /* 0x040fe20000010022 */
[----:B------:R-:W-:Y:S01]  /*1e20*/  FFMA.FTZ R39, R61, R60, R35 ;  /* 0x0000003c3d277223 */ /* 0x000fe20000010023 */
[-C--:B------:R-:W-:Y:S01]  /*1e30*/  FMUL.FTZ R60, R36, R59.reuse ;  /* 0x0000003b243c7220 */ /* 0x080fe20000410000 */
[-C--:B------:R-:W-:Y:S01]  /*1e40*/  FMUL.FTZ R61, R37, R59.reuse ;  /* 0x0000003b253d7220 */ /* 0x080fe20000410000 */
[-C--:B0-----:R-:W-:Y:S01]  /*1e50*/  FMUL.FTZ R62, R38, R59.reuse ;  /* 0x0000003b263e7220 */ /* 0x081fe20000410000 */
        /* <DEDUP_REMOVED lines=9> */
[----:B--2---:R-:W-:-:S04]  /*1ef0*/  IMAD.WIDE.U32 R40, R57, 0x10, R40 ;  /* 0x0000001039287825 */ /* 0x004fc800078e0028 */
[----:B0-----:R-:W-:Y:S01]  /*1f00*/  FMUL.FTZ R38, R62, UR13 ;  /* 0x0000000d3e267c20 */ /* 0x001fe20008410000 */
[----:B------:R-:W-:Y:S01]  /*1f10*/  FMUL.FTZ R39, R59, UR13 ;  /* 0x0000000d3b277c20 */ /* 0x000fe20008410000 */
[----:B------:R-:W-:Y:S02]  /*1f20*/  SEL R36, R60, RZ, P1 ;  /* 0x000000ff3c247207 */ /* 0x000fe40000800000 */
[----:B------:R-:W-:Y:S02]  /*1f30*/  SEL R37, R61, RZ, P2 ;  /* 0x000000ff3d257207 */ /* 0x000fe40001000000 */
[----:B------:R-:W-:Y:S02]  /*1f40*/  SEL R38, R38, RZ, P3 ;  /* 0x000000ff26267207 */ /* 0x000fe40001800000 */
[----:B------:R-:W-:-:S05]  /*1f50*/  SEL R39, R39, RZ, P4 ;  /* 0x000000ff27277207 */ /* 0x000fca0002000000 */
[----:B------:R0:W-:Y:S02]  /*1f60*/  STG.E.128 desc[UR6][R40.64], R36 ;  /* 0x0000002428007986 */ /* 0x0001e4000c101d06 */
.L_x_5165:
[----:B------:R-:W-:Y:S05]  /*1f70*/  BSYNC.RECONVERGENT B1 ;  /* 0x0000000000017941 */ /* 0x000fea0003800200 */
.L_x_5160:
[----:B01234-:R-:W0:Y:S02]  /*1f80*/  LDC.64 R36, c[0x0][0x380] ;  /* 0x0000e000ff247b82 */ /* 0x01fe240000000a00 */
[----:B0-----:R-:W-:-:S04]  /*1f90*/  LEA R3, R36, R3, 0x2 ;  /* 0x0000000324037211 */ /* 0x001fc800078e10ff */
[----:B------:R-:W-:-:S13]  /*1fa0*/  ISETP.GE.AND P1, PT, R3, R37, PT ;  /* 0x000000250300720c */ /* 0x000fda0003f26270 */
[----:B------:R-:W-:Y:S05]  /*1fb0*/  @!P1 BRA `(.L_x_5173) ;  /* 0xffffffe400089947 */ /* 0x000fea000383ffff */
.L_x_5154:
[----:B------:R-:W-:Y:S05]  /*1fc0*/  BSYNC B0 ;  /* 0x0000000000007941 */ /* 0x000fea0003800000 */
.L_x_5153:
        /* <DEDUP_REMOVED lines=19> */
[----:B-----5:R-:W2:Y:S04]  /*2100*/  LDS R11, [R2+0xc00] ;  /* 0x000c0000020b7984 */ /* 0x020ea80000000800 */
        /* <DEDUP_REMOVED lines=60> */
.L_x_5159:
[----:B------:R-:W-:Y:S01]  /*24d0*/  HFMA2 R38, -RZ, RZ, 0, 5.9604644775390625e-08 ;  /* 0x00000001ff267431 */ /* 0x000fe200000001ff */
[----:B------:R-:W-:Y:S01]  /*24e0*/  BSSY B1, `(.L_x_5174) ;  /* 0x0000006000017945 */ /* 0x000fe20003800000 */
[----:B------:R-:W-:Y:S02]  /*24f0*/  MOV R37, 0x1f ;  /* 0x0000001f00257802 */ /* 0x000fe40000000f00 */
[----:B------:R-:W-:-:S07]  /*2500*/  MOV R36, 0xffffffff ;  /* 0xffffffff00247802 */ /* 0x000fce0000000f00 */
[----:B-----5:R-:W-:Y:S05]  /*2510*/  WARPSYNC.COLLECTIVE R36, `(.L_x_5175) ;  /* 0x0000000024087348 */ /* 0x020fea0003c00000 */
[----:B------:R0:W1:Y:S02]  /*2520*/  SHFL.BFLY P2, R39, R63, R38, R37 ;  /* 0x0c0000263f277389 */ /* 0x0000640000040025 */
[----:B01---5:R-:W-:Y:S05]  /*2530*/  ENDCOLLECTIVE ;  /* 0x000000000000791b */ /* 0x023fea0003800000 */
.L_x_5175:
[----:B------:R-:W-:Y:S05]  /*2540*/  BSYNC B1 ;  /* 0x0000000000017941 */ /* 0x000fea0003800000 */
.L_x_5174:
        /* <DEDUP_REMOVED lines=8> */
.L_x_5176:
[----:B------:R-:W-:Y:S01]  /*25d0*/  MOV R63, R40 ;  /* 0x00000028003f7202 */ /* 0x000fe20000000f00 */
[----:B------:R-:W-:Y:S01]  /*25e0*/  HFMA2 R38, -RZ, RZ, 0, 1.1920928955078125e-07 ;  /* 0x00000002ff267431 */ /* 0x000fe200000001ff */
[----:B------:R-:W-:-:S07]  /*25f0*/  MOV R41, R39 ;  /* 0x0000002700297202 */ /* 0x000fce0000000f00 */
[----:B------:R-:W-:Y:S05]  /*2600*/  WARPSYNC.COLLECTIVE R36, `(.L_x_5177) ;  /* 0x0000000024087348 */ /* 0x000fea0003c00000 */
[----:B------:R0:W1:Y:S02]  /*2610*/  SHFL.BFLY P2, R39, R63, R38, R37 ;  /* 0x0c0000263f277389 */ /* 0x0000640000040025 */
[----:B01----:R-:W-:Y:S05]  /*2620*/  ENDCOLLECTIVE ;  /* 0x000000000000791b */ /* 0x003fea0003800000 */
.L_x_5177:
[----:B------:R-:W-:-:S05]  /*2630*/  FADD.FTZ R41, R41, R62 ;  /* 0x0000003e29297221 */ /* 0x000fca0000010000 */
[----:B------:R-:W-:Y:S01]  /*2640*/  MOV R63, R41 ;  /* 0x00000029003f7202 */ /* 0x000fe20000000f00 */
[----:B------:R-:W-:-:S07]  /*2650*/  FADD.FTZ R43, R40, R39 ;  /* 0x00000027282b7221 */ /* 0x000fce0000010000 */
[----:B------:R-:W-:Y:S05]  /*2660*/  WARPSYNC.COLLECTIVE R36, `(.L_x_5178) ;  /* 0x0000000024087348 */ /* 0x000fea0003c00000 */
[----:B------:R0:W1:Y:S02]  /*2670*/  SHFL.BFLY P2, R39, R63, R38, R37 ;  /* 0x0c0000263f277389 */ /* 0x0000640000040025 */
[----:B01----:R-:W-:Y:S05]  /*2680*/  ENDCOLLECTIVE ;  /* 0x000000000000791b */ /* 0x003fea0003800000 */
.L_x_5178:
[----:B------:R-:W-:Y:S01]  /*2690*/  MOV R63, R43 ;  /* 0x0000002b003f7202 */ /* 0x000fe20000000f00 */
[----:B------:R-:W-:Y:S01]  /*26a0*/  HFMA2 R38, -RZ, RZ, 0, 2.384185791015625e-07 ;  /* 0x00000004ff267431 */ /* 0x000fe200000001ff */
[----:B------:R-:W-:-:S07]  /*26b0*/  MOV R42, R39 ;  /* 0x00000027002a7202 */ /* 0x000fce0000000f00 */
[----:B------:R-:W-:Y:S05]  /*26c0*/  WARPSYNC.COLLECTIVE R36, `(.L_x_5179) ;  /* 0x0000000024087348 */ /* 0x000fea0003c00000 */
[----:B------:R0:W1:Y:S02]  /*26d0*/  SHFL.BFLY P2, R39, R63, R38, R37 ;  /* 0x0c0000263f277389 */ /* 0x0000640000040025 */
[----:B01----:R-:W-:Y:S05]  /*26e0*/  ENDCOLLECTIVE ;  /* 0x000000000000791b */ /* 0x003fea0003800000 */
.L_x_5179:
[----:B------:R-:W-:-:S05]  /*26f0*/  FADD.FTZ R42, R41, R42 ;  /* 0x0000002a292a7221 */ /* 0x000fca0000010000 */
[----:B------:R-:W-:Y:S01]  /*2700*/  MOV R63, R42 ;  /* 0x0000002a003f7202 */ /* 0x000fe20000000f00 */
[----:B------:R-:W-:-:S07]  /*2710*/  FADD.FTZ R60, R43, R39 ;  /* 0x000000272b3c7221 */ /* 0x000fce0000010000 */
[----:B------:R-:W-:Y:S05]  /*2720*/  WARPSYNC.COLLECTIVE R36, `(.L_x_5180) ;  /* 0x0000000024087348 */ /* 0x000fea0003c00000 */
[----:B------:R0:W1:Y:S02]  /*2730*/  SHFL.BFLY P2, R39, R63, R38, R37 ;  /* 0x0c0000263f277389 */ /* 0x0000640000040025 */
[----:B01----:R-:W-:Y:S05]  /*2740*/  ENDCOLLECTIVE ;  /* 0x000000000000791b */ /* 0x003fea0003800000 */
.L_x_5180:
[----:B------:R-:W-:Y:S01]  /*2750*/  MOV R63, R60 ;  /* 0x0000003c003f7202 */ /* 0x000fe20000000f00 */
[----:B------:R-:W-:Y:S01]  /*2760*/  HFMA2 R38, -RZ, RZ, 0, 4.76837158203125e-07 ;  /* 0x00000008ff267431 */ /* 0x000fe200000001ff */
[----:B------:R-:W-:-:S07]  /*2770*/  MOV R67, R39 ;  /* 0x0000002700437202 */ /* 0x000fce0000000f00 */
[----:B------:R-:W-:Y:S05]  /*2780*/  WARPSYNC.COLLECTIVE R36, `(.L_x_5181) ;  /* 0x0000000024087348 */ /* 0x000fea0003c00000 */
[----:B------:R0:W1:Y:S02]  /*2790*/  SHFL.BFLY P2, R39, R63, R38, R37 ;  /* 0x0c0000263f277389 */ /* 0x0000640000040025 */
[----:B01----:R-:W-:Y:S05]  /*27a0*/  ENDCOLLECTIVE ;  /* 0x000000000000791b */ /* 0x003fea0003800000 */
.L_x_5181:
[----:B------:R-:W-:-:S05]  /*27b0*/  FADD.FTZ R67, R42, R67 ;  /* 0x000000432a437221 */ /* 0x000fca0000010000 */
[----:B------:R-:W-:Y:S01]  /*27c0*/  MOV R63, R67 ;  /* 0x00000043003f7202 */ /* 0x000fe20000000f00 */
[----:B------:R-:W-:-:S07]  /*27d0*/  FADD.FTZ R68, R60, R39 ;  /* 0x000000273c447221 */ /* 0x000fce0000010000 */
[----:B------:R-:W-:Y:S05]  /*27e0*/  WARPSYNC.COLLECTIVE R36, `(.L_x_5182) ;  /* 0x0000000024087348 */ /* 0x000fea0003c00000 */
[----:B------:R0:W1:Y:S02]  /*27f0*/  SHFL.BFLY P2, R39, R63, R38, R37 ;  /* 0x0c0000263f277389 */ /* 0x0000640000040025 */
[----:B01----:R-:W-:Y:S05]  /*2800*/  ENDCOLLECTIVE ;  /* 0x000000000000791b */ /* 0x003fea0003800000 */
.L_x_5182:
[----:B------:R-:W-:Y:S01]  /*2810*/  MOV R63, R68 ;  /* 0x00000044003f7202 */ /* 0x000fe20000000f00 */
[----:B------:R-:W-:Y:S01]  /*2820*/  HFMA2 R38, -RZ, RZ, 0, 9.5367431640625e-07 ;  /* 0x00000010ff267431 */ /* 0x000fe200000001ff */
[----:B------:R-:W-:-:S07]  /*2830*/  MOV R62, R39 ;  /* 0x00000027003e7202 */ /* 0x000fce0000000f00 */
[----:B------:R-:W-:Y:S05]  /*2840*/  WARPSYNC.COLLECTIVE R36, `(.L_x_5183) ;  /* 0x0000000024087348 */ /* 0x000fea0003c00000 */
[----:B------:R0:W1:Y:S02]  /*2850*/  SHFL.BFLY P2, R39, R63, R38, R37 ;  /* 0x0c0000263f277389 */ /* 0x0000640000040025 */
[----:B01----:R-:W-:Y:S05]  /*2860*/  ENDCOLLECTIVE ;  /* 0x000000000000791b */ /* 0x003fea0003800000 */
.L_x_5183:
[----:B------:R-:W-:-:S05]  /*2870*/  FADD.FTZ R62, R67, R62 ;  /* 0x0000003e433e7221 */ /* 0x000fca0000010000 */
[----:B------:R-:W-:Y:S02]  /*2880*/  MOV R63, R62 ;  /* 0x0000003e003f7202 */ /* 0x000fe40000000f00 */
[----:B------:R-:W-:-:S07]  /*2890*/  MOV R41, R39 ;  /* 0x0000002700297202 */ /* 0x000fce0000000f00 */
[----:B------:R-:W-:Y:S05]  /*28a0*/  WARPSYNC.COLLECTIVE R36, `(.L_x_5184) ;  /* 0x0000000024087348 */ /* 0x000fea0003c00000 */
[----:B------:R0:W1:Y:S02]  /*28b0*/  SHFL.BFLY P2, R39, R63, R38, R37 ;  /* 0x0c0000263f277389 */ /* 0x0000640000040025 */
[----:B01----:R-:W-:Y:S05]  /*28c0*/  ENDCOLLECTIVE ;  /* 0x000000000000791b */ /* 0x003fea0003800000 */
.L_x_5184:
[----:B------:R-:W-:Y:S05]  /*28d0*/  BRA `(.L_x_5185) ;  /* 0xffffffe000f87947 */ /* 0x000fea000383ffff */
.L_x_5186:
        /* <DEDUP_REMOVED lines=10> */
.L_x_6504:


//--------------------- .text._ZN10layer_norm13ln_bwd_kernelINS_13Kernel_traitsI6__halfffffjLj256ELj1ELj4ELj1ELj16ENS_18Kernel_traits_baseILj256ES2_ffffjLj128EEEEELb1ELb0ELb0ELb1EEEvNS_9BwdParamsE --------------------------
	.section	.text._ZN10layer_norm13ln_bwd_kernelINS_13Kernel_traitsI6__halfffffjLj256ELj1ELj4ELj1ELj16ENS_18Kernel_traits_baseILj256ES2_ffffjLj128EEEEELb1ELb0ELb0ELb1EEEvNS_9BwdParamsE,"ax",@progbits
	.align	128
        .global         _ZN10layer_norm13ln_bwd_kernelINS_13Kernel_traitsI6__halfffffjLj256ELj1ELj4ELj1ELj16ENS_18Kernel_traits_baseILj256ES2_ffffjLj128EEEEELb1ELb0ELb0ELb1EEEvNS_9BwdParamsE
        .type           _ZN10layer_norm13ln_bwd_kernelINS_13Kernel_traitsI6__halfffffjLj256ELj1ELj4ELj1ELj16ENS_18Kernel_traits_baseILj256ES2_ffffjLj128EEEEELb1ELb0ELb0ELb1EEEvNS_9BwdParamsE,@function
        .size           _ZN10layer_norm13ln_bwd_kernelINS_13Kernel_traitsI6__halfffffjLj256ELj1ELj4ELj1ELj16ENS_18Kernel_traits_baseILj256ES2_ffffjLj128EEEEELb1ELb0ELb0ELb1EEEvNS_9BwdParamsE,(.L_x_6505 - _ZN10layer_norm13ln_bwd_kernelINS_13Kernel_traitsI6__halfffffjLj256ELj1ELj4ELj1ELj16ENS_18Kernel_traits_baseILj256ES2_ffffjLj128EEEEELb1ELb0ELb0ELb1EEEvNS_9BwdParamsE)
        .other          _ZN10layer_norm13ln_bwd_kernelINS_13Kernel_traitsI6__halfffffjLj256ELj1ELj4ELj1ELj16ENS_18Kernel_traits_baseILj256ES2_ffffjLj128EEEEELb1ELb0ELb0ELb1EEEvNS_9BwdParamsE,@"STO_CUDA_ENTRY STV_DEFAULT"
_ZN10layer_norm13ln_bwd_kernelINS_13Kernel_traitsI6__halfffffjLj256ELj1ELj4ELj1ELj16ENS_18Kernel_traits_baseILj256ES2_ffffjLj128EEEEELb1ELb0ELb0ELb1EEEvNS_9BwdParamsE:
.text._ZN10layer_norm13ln_bwd_kernelINS_13Kernel_traitsI6__halfffffjLj256ELj1ELj4ELj1ELj16ENS_18Kernel_traits_baseILj256ES2_ffffjLj128EEEEELb1ELb0ELb0ELb1EEEvNS_9BwdParamsE:
        /* <DEDUP_REMOVED lines=29> */
[----:B------:R-:W3:Y:S04]  /*01d0*/  LDG.E.64 R40, desc[UR6][R2.64+0x100] ;  /* 0x0001000602287981 */ /* 0x000ee8000c1e1b00 */
[----:B------:R0:W4:Y:S01]  /*01e0*/  LDG.E.64 R42, desc[UR6][R2.64] ;  /* 0x00000006022a7981 */ /* 0x000122000c1e1b00 */
[----:B-1----:R-:W-:Y:S01]  /*01f0*/  ISETP.NE.U32.AND P0, PT, RZ, UR10, PT ;  /* 0x0000000aff007c0c */ /* 0x002fe2000bf05070 */
[----:B------:R-:W-:Y:S01]  /*0200*/  HFMA2 R50, -RZ, RZ, 0, 0 ;  /* 0x00000000ff327431 */ /* 0x000fe200000001ff */
[----:B------:R-:W-:Y:S01]  /*0210*/  BSSY B1, `(.L_x_5189) ;  /* 0x00001f1000017945 */ /* 0x000fe20003800000 */
[----:B------:R-:W-:Y:S01]  /*0220*/  HFMA2 R10, -RZ, RZ, 0, 0 ;  /* 0x00000000ff0a7431 */ /* 0x000fe200000001ff */
[----:B------:R-:W-:Y:S02]  /*0230*/  MOV R51, R0 ;  /* 0x0000000000337202 */ /* 0x000fe40000000f00 */
[----:B------:R-:W-:-:S02]  /*0240*/  CS2R R48, SRZ ;  /* 0x0000000000307805 */ /* 0x000fc4000001ff00 */
[----:B------:R-:W-:Y:S02]  /*0250*/  ISETP.NE.AND.EX P0, PT, RZ, UR11, PT, P0 ;  /* 0x0000000bff007c0c */ /* 0x000fe4000bf05300 */
[----:B------:R-:W-:Y:S02]  /*0260*/  CS2R R46, SRZ ;  /* 0x00000000002e7805 */ /* 0x000fe4000001ff00 */
[----:B------:R-:W-:Y:S02]  /*0270*/  MOV R45, RZ ;  /* 0x000000ff002d7202 */ /* 0x000fe40000000f00 */
[----:B------:R-:W-:Y:S02]  /*0280*/  CS2R R8, SRZ ;  /* 0x0000000000087805 */ /* 0x000fe4000001ff00 */
[----:B------:R-:W-:Y:S02]  /*0290*/  CS2R R6, SRZ ;  /* 0x0000000000067805 */ /* 0x000fe4000001ff00 */
[----:B0-----:R-:W-:-:S02]  /*02a0*/  CS2R R2, SRZ ;  /* 0x0000000000027805 */ /* 0x001fc4000001ff00 */
[----:B------:R-:W-:Y:S02]  /*02b0*/  MOV R0, RZ ;  /* 0x000000ff00007202 */ /* 0x000fe40000000f00 */
[--C-:B---3--:R-:W-:Y:S02]  /*02c0*/  SHF.R.U64 R69, R40, 0x10, R41.reuse ;  /* 0x0000001028457819 */ /* 0x108fe40000001229 */
[----:B------:R-:W-:Y:S02]  /*02d0*/  SHF.R.U32.HI R5, RZ, 0x10, R41 ;  /* 0x00000010ff057819 */ /* 0x000fe40000011629 */
[--C-:B----4-:R-:W-:Y:S02]  /*02e0*/  SHF.R.U64 R76, R42, 0x10, R43.reuse ;  /* 0x000000102a4c7819 */ /* 0x110fe4000000122b */
[----:B------:R-:W-:Y:S02]  /*02f0*/  SHF.R.U32.HI R4, RZ, 0x10, R43 ;  /* 0x00000010ff047819 */ /* 0x000fe4000001162b */
[----:B------:R-:W-:-:S02]  /*0300*/  PRMT R69, R69, 0x5410, R5 ;  /* 0x0000541045457816 */ /* 0x000fc40000000005 */
[----:B------:R-:W-:Y:S02]  /*0310*/  PRMT R76, R76, 0x5410, R4 ;  /* 0x000054104c4c7816 */ /* 0x000fe40000000004 */
[----:B--2---:R-:W-:-:S07]  /*0320*/  CS2R R4, SRZ ;  /* 0x0000000000047805 */ /* 0x004fce000001ff00 */
.L_x_5200:
[----:B------:R-:W0:Y:S08]  /*0330*/  LDC.64 R20, c[0x0][0x3c0] ;  /* 0x0000f000ff147b82 */ /* 0x000e300000000a00 */
[----:B------:R-:W1:Y:S08]  /*0340*/  @P0 LDC.64 R24, c[0x0][0x3e0] ;  /* 0x0000f800ff180b82 */ /* 0x000e700000000a00 */
[----:B------:R-:W2:Y:S01]  /*0350*/  LDC.64 R22, c[0x0][0x3c8] ;  /* 0x0000f200ff167b82 */ /* 0x000ea20000000a00 */
[----:B------:R-:W-:Y:S01]  /*0360*/  MOV R54, 0x3f800000 ;  /* 0x3f80000000367802 */ /* 0x000fe20000000f00 */
[----:B0-----:R-:W-:-:S06]  /*0370*/  IMAD.WIDE R20, R51, 0x4, R20 ;  /* 0x0000000433147825 */ /* 0x001fcc00078e0214 */
[----:B------:R-:W3:Y:S01]  /*0380*/  LDG.E R20, desc[UR6][R20.64] ;  /* 0x0000000614147981 */ /* 0x000ee2000c1e1900 */
[----:B-1----:R-:W-:-:S05]  /*0390*/  @P0 IMAD.WIDE R24, R51, 0x4, R24 ;  /* 0x0000000433180825 */ /* 0x002fca00078e0218 */
[----:B------:R0:W5:Y:S01]  /*03a0*/  @P0 LDG.E R54, desc[UR6][R24.64] ;  /* 0x0000000618360981 */ /* 0x000162000c1e1900 */
[----:B--2---:R-:W-:-:S05]  /*03b0*/  IMAD.WIDE R22, R51, 0x4, R22 ;  /* 0x0000000433167825 */ /* 0x004fca00078e0216 */
[----:B------:R0:W5:Y:S01]  /*03c0*/  LDG.E R53, desc[UR6][R22.64] ;  /* 0x0000000616357981 */ /* 0x000162000c1e1900 */
[----:B------:R-:W-:Y:S01]  /*03d0*/  UISETP.NE.U32.AND UP0, UPT, UR12, URZ, UPT ;  /* 0x000000ff0c00728c */ /* 0x000fe2000bf05070 */
[----:B------:R-:W-:-:S03]  /*03e0*/  IMAD R26, R51, UR14, RZ ;  /* 0x0000000e331a7c24 */ /* 0x000fc6000f8e02ff */
[----:B------:R-:W-:Y:S02]  /*03f0*/  UISETP.NE.AND.EX UP0, UPT, UR13, URZ, UPT, UP0 ;  /* 0x000000ff0d00728c */ /* 0x000fe4000bf05300 */
[----:B------:R-:W-:Y:S02]  /*0400*/  SHF.R.S32.HI R27, RZ, 0x1f, R26 ;  /* 0x0000001fff1b7819 */ /* 0x000fe4000001141a */
[----:B------:R-:W-:Y:S02]  /*0410*/  ISETP.NE.AND P2, PT, R11, RZ, PT ;  /* 0x000000ff0b00720c */ /* 0x000fe40003f45270 */
[----:B------:R-:W-:Y:S02]  /*0420*/  LEA.HI R27, R27, R26, RZ, 0x2 ;  /* 0x0000001a1b1b7211 */ /* 0x000fe400078f10ff */
[----:B------:R-:W-:-:S04]  /*0430*/  LOP3.LUT R56, R44, 0x1f, RZ, 0xc0, !PT ;  /* 0x0000001f2c387812 */ /* 0x000fc800078ec0ff */
[----:B------:R-:W-:Y:S02]  /*0440*/  LEA.HI.SX32 R56, R27, R56, 0x1e ;  /* 0x000000381b387211 */ /* 0x000fe400078ff2ff */
[----:B---3--:R-:W-:Y:S01]  /*0450*/  FSEL R62, R20, RZ, !P2 ;  /* 0x000000ff143e7208 */ /* 0x008fe20005000000 */
[----:B0-----:R-:W-:Y:S06]  /*0460*/  BRA.U UP0, `(.L_x_5190) ;  /* 0x0000000500247547 */ /* 0x001fec000b800000 */
        /* <DEDUP_REMOVED lines=8> */
[----:B------:R-:W4:Y:S04]  /*04f0*/  LDG.E.128 R36, desc[UR6][R36.64] ;  /* 0x0000000624247981 */ /* 0x000f28000c1e1d00 */
[----:B------:R-:W4:Y:S01]  /*0500*/  LDG.E.128 R24, desc[UR6][R24.64] ;  /* 0x0000000618187981 */ /* 0x000f22000c1e1d00 */
[----:B------:R-:W-:-:S06]  /*0510*/  IMAD.WIDE.U32 R20, R52, 0x10, R20 ;  /* 0x0000001034147825 */ /* 0x000fcc00078e0014 */
[----:B------:R-:W4:Y:S01]  /*0520*/  LDG.E.128 R20, desc[UR6][R20.64] ;  /* 0x0000000614147981 */ /* 0x000f22000c1e1d00 */
[----:B--2---:R-:W-:-:S04]  /*0530*/  IMAD.WIDE.U32 R60, R56, 0x4, R58 ;  /* 0x00000004383c7825 */ /* 0x004fc800078e003a */
[----:B------:R-:W-:Y:S01]  /*0540*/  IMAD.WIDE.U32 R58, R52, 0x4, R58 ;  /* 0x00000004343a7825 */ /* 0x000fe200078e003a */
[----:B------:R0:W5:Y:S03]  /*0550*/  LDG.E R57, desc[UR6][R60.64] ;  /* 0x000000063c397981 */ /* 0x000166000c1e1900 */
[--C-:B------:R-:W-:Y:S01]  /*0560*/  HADD2.F32 R74, -RZ, R76.reuse.H0_H0 ;  /* 0x2000004cff4a7230 */ /* 0x100fe20000004100 */
[----:B------:R1:W5:Y:S01]  /*0570*/  LDG.E R55, desc[UR6][R58.64] ;  /* 0x000000063a377981 */ /* 0x000362000c1e1900 */
[----:B0-----:R-:W-:Y:S02]  /*0580*/  HADD2.F32 R60, -RZ, R76.H1_H1 ;  /* 0x3000004cff3c7230 */ /* 0x001fe40000004100 */
[----:B-1----:R-:W-:Y:S02]  /*0590*/  HADD2.F32 R59, -RZ, R43.H0_H0 ;  /* 0x2000002bff3b7230 */ /* 0x002fe40000004100 */
[----:B---3--:R-:W-:Y:S01]  /*05a0*/  FADD.FTZ R68, -R62, R33 ;  /* 0x000000213e447221 */ /* 0x008fe20000010100 */
[----:B------:R-:W-:-:S02]  /*05b0*/  HADD2.F32 R33, -RZ, R42.H0_H0 ;  /* 0x2000002aff217230 */ /* 0x000fc40000004100 */
[C---:B------:R-:W-:Y:S01]  /*05c0*/  FADD.FTZ R72, -R62.reuse, R32 ;  /* 0x000000203e487221 */ /* 0x040fe20000010100 */
[C---:B------:R-:W-:Y:S01]  /*05d0*/  FADD.FTZ R66, -R62.reuse, R34 ;  /* 0x000000223e427221 */ /* 0x040fe20000010100 */
[C---:B----4-:R-:W-:Y:S01]  /*05e0*/  FADD.FTZ R32, -R62.reuse, R36 ;  /* 0x000000243e207221 */ /* 0x050fe20000010100 */
[C---:B------:R-:W-:Y:S01]  /*05f0*/  FADD.FTZ R34, -R62.reuse, R35 ;  /* 0x000000233e227221 */ /* 0x040fe20000010100 */
[C---:B------:R-:W-:Y:S01]  /*0600*/  FADD.FTZ R64, -R62.reuse, R37 ;  /* 0x000000253e407221 */ /* 0x040fe20000010100 */
[----:B------:R-:W-:Y:S01]  /*0610*/  FADD.FTZ R36, -R62, R38 ;  /* 0x000000263e247221 */ /* 0x000fe20000010100 */
[----:B------:R-:W-:Y:S01]  /*0620*/  FMUL.FTZ R70, R24, R33 ;  /* 0x0000002118467220 */ /* 0x000fe20000410000 */
[----:B-----5:R-:W-:Y:S01]  /*0630*/  FMUL.FTZ R33, R53, R72 ;  /* 0x0000004835217220 */ /* 0x020fe20000410000 */
[----:B------:R-:W-:Y:S01]  /*0640*/  FADD.FTZ R62, -R62, R39 ;  /* 0x000000273e3e7221 */ /* 0x000fe20000010100 */
[----:B------:R-:W-:Y:S01]  /*0650*/  FMUL.FTZ R67, R25, R74 ;  /* 0x0000004a19437220 */ /* 0x000fe20000410000 */
[----:B------:R-:W-:Y:S01]  /*0660*/  FADD.FTZ R58, RZ, R70 ;  /* 0x00000046ff3a7221 */ /* 0x000fe20000010000 */
[----:B------:R-:W-:Y:S01]  /*0670*/  FMUL.FTZ R68, R53, R68 ;  /* 0x0000004435447220 */ /* 0x000fe20000410000 */
[----:B------:R-:W-:Y:S01]  /*0680*/  FFMA.FTZ R39, R33, R70, RZ ;  /* 0x0000004621277223 */ /* 0x000fe200000100ff */
[----:B------:R-:W-:Y:S01]  /*0690*/  FMUL.FTZ R59, R26, R59 ;  /* 0x0000003b1a3b7220 */ /* 0x000fe20000410000 */
[----:B------:R-:W-:Y:S01]  /*06a0*/  FADD.FTZ R58, R58, R67 ;  /* 0x000000433a3a7221 */ /* 0x000fe20000010000 */
[----:B------:R-:W-:Y:S01]  /*06b0*/  FMUL.FTZ R66, R53, R66 ;  /* 0x0000004235427220 */ /* 0x000fe20000410000 */
[----:B------:R-:W-:Y:S01]  /*06c0*/  FFMA.FTZ R39, R68, R67, R39 ;  /* 0x0000004344277223 */ /* 0x000fe20000010027 */
[----:B------:R-:W-:-:S02]  /*06d0*/  HADD2.F32 R37, -RZ, R40.H0_H0 ;  /* 0x20000028ff257230 */ /* 0x000fc40000004100 */
        /* <DEDUP_REMOVED lines=14> */
[----:B------:R-:W-:Y:S02]  /*07c0*/  HADD2.F32 R58, -RZ, R69.H1_H1 ;  /* 0x30000045ff3a7230 */ /* 0x000fe40000004100 */
        /* <DEDUP_REMOVED lines=18> */
[----:B------:R-:W-:Y:S06]  /*08f0*/  BRA `(.L_x_5191) ;  /* 0x0000000400347947 */ /* 0x000fec0003800000 */
.L_x_5190:
[----:B------:R-:W0:Y:S01]  /*0900*/  LDC.64 R12, c[0x0][0x3a8] ;  /* 0x0000ea00ff0c7b82 */ /* 0x000e220000000a00 */
[----:B------:R-:W-:-:S07]  /*0910*/  IADD3 R52, PT, PT, R56, 0x20, RZ ;  /* 0x0000002038347810 */ /* 0x000fce0007ffe0ff */
[----:B------:R-:W1:Y:S08]  /*0920*/  LDC.64 R20, c[0x0][0x428] ;  /* 0x00010a00ff147b82 */ /* 0x000e700000000a00 */
[----:B------:R-:W2:Y:S01]  /*0930*/  LDC.64 R58, c[0x0][0x3b0] ;  /* 0x0000ec00ff3a7b82 */ /* 0x000ea20000000a00 */
[----:B0-----:R-:W-:-:S04]  /*0940*/  IMAD.WIDE.U32 R32, R56, 0x10, R12 ;  /* 0x0000001038207825 */ /* 0x001fc800078e000c */
[----:B------:R-:W-:Y:S02]  /*0950*/  IMAD.WIDE.U32 R36, R52, 0x10, R12 ;  /* 0x0000001034247825 */ /* 0x000fe400078e000c */
[----:B------:R-:W3:Y:S01]  /*0960*/  LDG.E.128 R32, desc[UR6][R32.64] ;  /* 0x0000000620207981 */ /* 0x000ee2000c1e1d00 */
[----:B------:R-:W0:Y:S01]  /*0970*/  LDC.64 R12, c[0x0][0x438] ;  /* 0x00010e00ff0c7b82 */ /* 0x000e220000000a00 */
[--C-:B-1----:R-:W-:Y:S02]  /*0980*/  IMAD.WIDE.U32 R24, R56, 0x10, R20.reuse ;  /* 0x0000001038187825 */ /* 0x102fe400078e0014 */
[----:B------:R-:W4:Y:S04]  /*0990*/  LDG.E.128 R36, desc[UR6][R36.64] ;  /* 0x0000000624247981 */ /* 0x000f28000c1e1d00 */
[----:B------:R-:W4:Y:S01]  /*09a0*/  LDG.E.128 R24, desc[UR6][R24.64] ;  /* 0x0000000618187981 */ /* 0x000f22000c1e1d00 */
[----:B------:R-:W-:-:S06]  /*09b0*/  IMAD.WIDE.U32 R20, R52, 0x10, R20 ;  /* 0x0000001034147825 */ /* 0x000fcc00078e0014 */
[----:B------:R-:W4:Y:S01]  /*09c0*/  LDG.E.128 R20, desc[UR6][R20.64] ;  /* 0x0000000614147981 */ /* 0x000f22000c1e1d00 */
[----:B--2---:R-:W-:-:S04]  /*09d0*/  IMAD.WIDE.U32 R60, R56, 0x4, R58 ;  /* 0x00000004383c7825 */ /* 0x004fc800078e003a */
[----:B------:R-:W-:Y:S01]  /*09e0*/  IMAD.WIDE.U32 R58, R52, 0x4, R58 ;  /* 0x00000004343a7825 */ /* 0x000fe200078e003a */
[----:B------:R-:W5:Y:S03]  /*09f0*/  LDG.E R57, desc[UR6][R60.64] ;  /* 0x000000063c397981 */ /* 0x000f66000c1e1900 */
[--C-:B0-----:R-:W-:Y:S01]  /*0a00*/  IMAD.WIDE.U32 R16, R56, 0x10, R12.reuse ;  /* 0x0000001038107825 */ /* 0x101fe200078e000c */
[----:B------:R0:W5:Y:S03]  /*0a10*/  LDG.E R55, desc[UR6][R58.64] ;  /* 0x000000063a377981 */ /* 0x000166000c1e1900 */
[----:B------:R-:W-:Y:S02]  /*0a20*/  IMAD.WIDE.U32 R12, R52, 0x10, R12 ;  /* 0x00000010340c7825 */ /* 0x000fe400078e000c */
[----:B------:R-:W5:Y:S04]  /*0a30*/  LDG.E.128 R16, desc[UR6][R16.64] ;  /* 0x0000000610107981 */ /* 0x000f68000c1e1d00 */
[----:B------:R-:W5:Y:S01]  /*0a40*/  LDG.E.128 R12, desc[UR6][R12.64] ;  /* 0x000000060c0c7981 */ /* 0x000f62000c1e1d00 */
[----:B0-----:R-:W-:-:S02]  /*0a50*/  HADD2.F32 R58, -RZ, R76.H0_H0 ;  /* 0x2000004cff3a7230 */ /* 0x001fc40000004100 */
[----:B------:R-:W-:Y:S02]  /*0a60*/  HADD2.F32 R59, -RZ, R43.H0_H0 ;  /* 0x2000002bff3b7230 */ /* 0x000fe40000004100 */
[----:B------:R-:W-:Y:S02]  /*0a70*/  HADD2.F32 R60, -RZ, R76.H1_H1 ;  /* 0x3000004cff3c7230 */ /* 0x000fe40000004100 */
[C---:B---3--:R-:W-:Y:S01]  /*0a80*/  FADD.FTZ R68, -R62.reuse, R33 ;  /* 0x000000213e447221 */ /* 0x048fe20000010100 */
[----:B------:R-:W-:Y:S02]  /*0a90*/  HADD2.F32 R33, -RZ, R42.H0_H0 ;  /* 0x2000002aff217230 */ /* 0x000fe40000004100 */
[C---:B------:R-:W-:Y:S01]  /*0aa0*/  FADD.FTZ R72, -R62.reuse, R32 ;  /* 0x000000203e487221 */ /* 0x040fe20000010100 */
[C---:B------:R-:W-:Y:S01]  /*0ab0*/  FADD.FTZ R66, -R62.reuse, R34 ;  /* 0x000000223e427221 */ /* 0x040fe20000010100 */
[C---:B----4-:R-:W-:Y:S01]  /*0ac0*/  FADD.FTZ R32, -R62.reuse, R36 ;  /* 0x000000243e207221 */ /* 0x050fe20000010100 */
[----:B------:R-:W-:Y:S01]  /*0ad0*/  FADD.FTZ R34, -R62, R35 ;  /* 0x000000233e227221 */ /* 0x000fe20000010100 */
[----:B------:R-:W-:Y:S01]  /*0ae0*/  FMUL.FTZ R70, R24, R33 ;  /* 0x0000002118467220 */ /* 0x000fe20000410000 */
[----:B-----5:R-:W-:Y:S01]  /*0af0*/  FMUL.FTZ R33, R53, R72 ;  /* 0x0000004835217220 */ /* 0x020fe20000410000 */
[C---:B------:R-:W-:Y:S01]  /*0b00*/  FADD.FTZ R64, -R62.reuse, R37 ;  /* 0x000000253e407221 */ /* 0x040fe20000010100 */
[C---:B------:R-:W-:Y:S01]  /*0b10*/  FADD.FTZ R36, -R62.reuse, R38 ;  /* 0x000000263e247221 */ /* 0x040fe20000010100 */
[----:B------:R-:W-:Y:S01]  /*0b20*/  FMUL.FTZ R67, R25, R58 ;  /* 0x0000003a19437220 */ /* 0x000fe20000410000 */
[----:B------:R-:W-:Y:S01]  /*0b30*/  FADD.FTZ R62, -R62, R39 ;  /* 0x000000273e3e7221 */ /* 0x000fe20000010100 */
        /* <DEDUP_REMOVED lines=40> */
[----:B------:R-:W-:-:S07]  /*0dc0*/  FMUL.FTZ R62, R23, R58 ;  /* 0x0000003a173e7220 */ /* 0x000fce0000410000 */
.L_x_5191:
[----:B------:R-:W-:Y:S01]  /*0dd0*/  UMOV UR5, 0xffffffff ;  /* 0xffffffff00057882 */ /* 0x000fe20000000000 */
[----:B------:R-:W-:Y:S01]  /*0de0*/  ISETP.NE.U32.AND P1, PT, RZ, UR12, PT ;  /* 0x0000000cff007c0c */ /* 0x000fe2000bf25070 */
        /* <DEDUP_REMOVED lines=10> */
[----:B------:R-:W-:Y:S01]  /*0e90*/  ISETP.NE.AND.EX P1, PT, RZ, UR13, PT, P1 ;  /* 0x0000000dff007c0c */ /* 0x000fe2000bf25310 */
        /* <DEDUP_REMOVED lines=25> */
.L_x_5212:
[----:B-1----:R-:W-:Y:S01]  /*1030*/  FADD.FTZ R23, R20, R23 ;  /* 0x0000001714177221 */ /* 0x002fe20000010000 */
[----:B--2---:R-:W-:-:S03]  /*1040*/  FADD.FTZ R22, R21, R22 ;  /* 0x0000001615167221 */ /* 0x004fc60000010000 */
[----:B------:R-:W-:Y:S01]  /*1050*/  FMUL.FTZ R23, R23, UR15 ;  /* 0x0000000f17177c20 */ /* 0x000fe20008410000 */
[----:B------:R-:W-:-:S04]  /*1060*/  FMUL.FTZ R61, R22, UR15 ;  /* 0x0000000f163d7c20 */ /* 0x000fc80008410000 */
[----:B------:R-:W-:Y:S01]  /*1070*/  FSEL R62, R23, RZ, !P2 ;  /* 0x000000ff173e7208 */ /* 0x000fe20005000000 */
[----:B------:R-:W-:Y:S06]  /*1080*/  @!P1 BRA `(.L_x_5193) ;  /* 0x0000000800109947 */ /* 0x000fec0003800000 */
[----:B------:R-:W-:-:S04]  /*1090*/  UISETP.NE.U32.AND UP0, UPT, UR16, URZ, UPT ;  /* 0x000000ff1000728c */ /* 0x000fc8000bf05070 */
[----:B------:R-:W-:-:S09]  /*10a0*/  UISETP.NE.AND.EX UP0, UPT, UR17, URZ, UPT, UP0 ;  /* 0x000000ff1100728c */ /* 0x000fd2000bf05300 */
[----:B------:R-:W-:Y:S05]  /*10b0*/  BRA.U UP0, `(.L_x_5194) ;  /* 0x0000000100f87547 */ /* 0x000fea000b800000 */
[C-C-:B------:R-:W-:Y:S01]  /*10c0*/  FFMA.FTZ R33, R61.reuse, R33, R62.reuse ;  /* 0x000000213d217223 */ /* 0x140fe2000001003e */
[----:B------:R-:W1:Y:S01]  /*10d0*/  LDC.64 R22, c[0x0][0x468] ;  /* 0x00011a00ff167b82 */ /* 0x000e620000000a00 */
[C-C-:B------:R-:W-:Y:S01]  /*10e0*/  FFMA.FTZ R68, R61.reuse, R68, R62.reuse ;  /* 0x000000443d447223 */ /* 0x140fe2000001003e */
[----:B------:R-:W-:Y:S01]  /*10f0*/  FFMA.FTZ R66, R61, R66, R62 ;  /* 0x000000423d427223 */ /* 0x000fe2000001003e */
[----:B------:R-:W-:Y:S01]  /*1100*/  FADD.FTZ R33, -R33, R70 ;  /* 0x0000004621217221 */ /* 0x000fe20000010100 */
[C-C-:B------:R-:W-:Y:S01]  /*1110*/  FFMA.FTZ R65, R61.reuse, R65, R62.reuse ;  /* 0x000000413d417223 */ /* 0x140fe2000001003e */
[----:B------:R-:W-:Y:S01]  /*1120*/  FADD.FTZ R68, -R68, R67 ;  /* 0x0000004344447221 */ /* 0x000fe20000010100 */
[----:B------:R-:W-:Y:S01]  /*1130*/  FFMA.FTZ R37, R61, R37, R62 ;  /* 0x000000253d257223 */ /* 0x000fe2000001003e */
[----:B------:R-:W-:Y:S01]  /*1140*/  FFMA.FTZ R33, R53, R33, R16 ;  /* 0x0000002135217223 */ /* 0x000fe20000010010 */
[C-C-:B------:R-:W-:Y:S01]  /*1150*/  FFMA.FTZ R25, R61.reuse, R38, R62.reuse ;  /* 0x000000263d197223 */ /* 0x140fe2000001003e */
[C-C-:B------:R-:W-:Y:S01]  /*1160*/  FFMA.FTZ R24, R61.reuse, R39, R62.reuse ;  /* 0x000000273d187223 */ /* 0x140fe2000001003e */
[----:B------:R-:W-:Y:S01]  /*1170*/  FFMA.FTZ R61, R61, R58, R62 ;  /* 0x0000003a3d3d7223 */ /* 0x000fe2000001003e */
[----:B------:R-:W-:Y:S01]  /*1180*/  FMUL.FTZ R33, R33, R54 ;  /* 0x0000003621217220 */ /* 0x000fe20000410000 */
[----:B0-----:R-:W-:Y:S01]  /*1190*/  FFMA.FTZ R21, R53, R68, R17 ;  /* 0x0000004435157223 */ /* 0x001fe20000010011 */
[----:B------:R-:W-:Y:S01]  /*11a0*/  FADD.FTZ R66, -R66, R59 ;  /* 0x0000003b42427221 */ /* 0x000fe20000010100 */
[----:B------:R-:W-:Y:S01]  /*11b0*/  FADD.FTZ R60, -R65, R60 ;  /* 0x0000003c413c7221 */ /* 0x000fe20000010100 */
[----:B------:R-:W-:Y:S01]  /*11c0*/  FADD.FTZ R37, -R37, R34 ;  /* 0x0000002225257221 */ /* 0x000fe20000010100 */
[----:B------:R-:W-:Y:S01]  /*11d0*/  FADD.FTZ R32, -R25, R32 ;  /* 0x0000002019207221 */ /* 0x000fe20000010100 */
[----:B------:R-:W-:Y:S01]  /*11e0*/  FADD.FTZ R35, -R24, R35 ;  /* 0x0000002318237221 */ /* 0x000fe20000010100 */
[----:B------:R-:W-:Y:S01]  /*11f0*/  FADD.FTZ R36, -R61, R36 ;  /* 0x000000243d247221 */ /* 0x000fe20000010100 */
[----:B------:R-:W-:Y:S01]  /*1200*/  FMUL.FTZ R20, R33, UR4 ;  /* 0x0000000421147c20 */ /* 0x000fe20008410000 */
        /* <DEDUP_REMOVED lines=9> */
[-C--:B------:R-:W-:Y:S01]  /*12a0*/  FMUL.FTZ R27, R27, R54.reuse ;  /* 0x000000361b1b7220 */ /* 0x080fe20000410000 */
[-C--:B------:R-:W-:Y:S01]  /*12b0*/  FMUL.FTZ R37, R37, R54.reuse ;  /* 0x0000003625257220 */ /* 0x080fe20000410000 */
[-C--:B------:R-:W-:Y:S01]  /*12c0*/  FMUL.FTZ R33, R33, R54.reuse ;  /* 0x0000003621217220 */ /* 0x080fe20000410000 */
[-C--:B------:R-:W-:Y:S01]  /*12d0*/  FMUL.FTZ R35, R35, R54.reuse ;  /* 0x0000003623237220 */ /* 0x080fe20000410000 */
[----:B------:R-:W-:Y:S01]  /*12e0*/  LOP3.LUT P6, RZ, R57, 0xff, RZ, 0xc0, !PT ;  /* 0x000000ff39ff7812 */ /* 0x000fe200078cc0ff */
[----:B------:R-:W-:Y:S01]  /*12f0*/  FMUL.FTZ R54, R53, R54 ;  /* 0x0000003635367220 */ /* 0x000fe20000410000 */
[C---:B------:R-:W-:Y:S01]  /*1300*/  LOP3.LUT P1, RZ, R57.reuse, 0xff00, RZ, 0xc0, !PT ;  /* 0x0000ff0039ff7812 */ /* 0x040fe2000782c0ff */
[----:B-1----:R-:W-:Y:S01]  /*1310*/  IMAD.WIDE.U32 R52, R52, 0x10, R22 ;  /* 0x0000001034347825 */ /* 0x002fe200078e0016 */
[----:B------:R-:W-:-:S03]  /*1320*/  LOP3.LUT P2, RZ, R57, 0xff0000, RZ, 0xc0, !PT ;  /* 0x00ff000039ff7812 */ /* 0x000fc6000784c0ff */
[----:B------:R-:W-:Y:S01]  /*1330*/  FMUL.FTZ R24, R37, UR4 ;  /* 0x0000000425187c20 */ /* 0x000fe20008410000 */
[----:B------:R-:W-:Y:S01]  /*1340*/  ISETP.GE.U32.AND P3, PT, R57, 0x1000000, PT ;  /* 0x010000003900780c */ /* 0x000fe20003f66070 */
[----:B------:R-:W-:-:S04]  /*1350*/  IMAD.WIDE.U32 R56, R56, 0x10, R22 ;  /* 0x0000001038387825 */ /* 0x000fc800078e0016 */
[----:B------:R-:W-:Y:S01]  /*1360*/  FMUL.FTZ R22, R25, UR4 ;  /* 0x0000000419167c20 */ /* 0x000fe20008410000 */
[----:B------:R-:W-:Y:S01]  /*1370*/  FMUL.FTZ R23, R27, UR4 ;  /* 0x000000041b177c20 */ /* 0x000fe20008410000 */
[----:B------:R-:W-:Y:S01]  /*1380*/  SEL R20, R20, RZ, P6 ;  /* 0x000000ff14147207 */ /* 0x000fe20003000000 */
[----:B------:R-:W-:Y:S01]  /*1390*/  FMUL.FTZ R25, R33, UR4 ;  /* 0x0000000421197c20 */ /* 0x000fe20008410000 */
[----:B------:R-:W-:Y:S01]  /*13a0*/  SEL R21, R21, RZ, P1 ;  /* 0x000000ff15157207 */ /* 0x000fe20000800000 */
[----:B------:R-:W-:Y:S01]  /*13b0*/  FMUL.FTZ R26, R35, UR4 ;  /* 0x00000004231a7c20 */ /* 0x000fe20008410000 */
[----:B------:R-:W-:Y:S01]  /*13c0*/  FMUL.FTZ R27, R54, UR4 ;  /* 0x00000004361b7c20 */ /* 0x000fe20008410000 */
[C---:B------:R-:W-:Y:S02]  /*13d0*/  LOP3.LUT P4, RZ, R55.reuse, 0xff, RZ, 0xc0, !PT ;  /* 0x000000ff37ff7812 */ /* 0x040fe4000788c0ff */
[C---:B------:R-:W-:Y:S02]  /*13e0*/  LOP3.LUT P5, RZ, R55.reuse, 0xff00, RZ, 0xc0, !PT ;  /* 0x0000ff0037ff7812 */ /* 0x040fe400078ac0ff */
[----:B------:R-:W-:-:S02]  /*13f0*/  LOP3.LUT P6, RZ, R55, 0xff0000, RZ, 0xc0, !PT ;  /* 0x00ff000037ff7812 */ /* 0x000fc400078cc0ff */
[----:B------:R-:W-:Y:S02]  /*1400*/  ISETP.GE.U32.AND P1, PT, R55, 0x1000000, PT ;  /* 0x010000003700780c */ /* 0x000fe40003f26070 */
[----:B------:R-:W-:Y:S02]  /*1410*/  SEL R22, R22, RZ, P2 ;  /* 0x000000ff16167207 */ /* 0x000fe40001000000 */
[----:B------:R-:W-:Y:S02]  /*1420*/  SEL R23, R23, RZ, P3 ;  /* 0x000000ff17177207 */ /* 0x000fe40001800000 */
[----:B------:R-:W-:Y:S02]  /*1430*/  SEL R24, R24, RZ, P4 ;  /* 0x000000ff18187207 */ /* 0x000fe40002000000 */
[----:B------:R-:W-:Y:S01]  /*1440*/  SEL R25, R25, RZ, P5 ;  /* 0x000000ff19197207 */ /* 0x000fe20002800000 */
[----:B------:R2:W-:Y:S01]  /*1450*/  STG.E.128 desc[UR6][R56.64], R20 ;  /* 0x0000001438007986 */ /* 0x0005e2000c101d06 */
[----:B------:R-:W-:-:S02]  /*1460*/  SEL R26, R26, RZ, P6 ;  /* 0x000000ff1a1a7207 */ /* 0x000fc40003000000 */
[----:B------:R-:W-:-:S05]  /*1470*/  SEL R27, R27, RZ, P1 ;  /* 0x000000ff1b1b7207 */ /* 0x000fca0000800000 */
[----:B------:R2:W-:Y:S01]  /*1480*/  STG.E.128 desc[UR6][R52.64], R24 ;  /* 0x0000001834007986 */ /* 0x0005e2000c101d06 */
[----:B------:R-:W-:Y:S05]  /*1490*/  BRA `(.L_x_5195) ;  /* 0x0000000c00107947 */ /* 0x000fea0003800000 */
.L_x_5194:
[----:B------:R-:W1:Y:S01]  /*14a0*/  LDC.64 R22, c[0x0][0x478] ;  /* 0x00011e00ff167b82 */ /* 0x000e620000000a00 */
[C-C-:B------:R-:W-:Y:S01]  /*14b0*/  FFMA.FTZ R33, R61.reuse, R33, R62.reuse ;  /* 0x000000213d217223 */ /* 0x140fe2000001003e */
[C-C-:B------:R-:W-:Y:S01]  /*14c0*/  FFMA.FTZ R68, R61.reuse, R68, R62.reuse ;  /* 0x000000443d447223 */ /* 0x140fe2000001003e */
[C-C-:B------:R-:W-:Y:S01]  /*14d0*/  FFMA.FTZ R66, R61.reuse, R66, R62.reuse ;  /* 0x000000423d427223 */ /* 0x140fe2000001003e */
[C-C-:B------:R-:W-:Y:S01]  /*14e0*/  FFMA.FTZ R65, R61.reuse, R65, R62.reuse ;  /* 0x000000413d417223 */ /* 0x140fe2000001003e */
[----:B------:R-:W-:Y:S01]  /*14f0*/  FFMA.FTZ R37, R61, R37, R62 ;  /* 0x000000253d257223 */ /* 0x000fe2000001003e */
[----:B0-----:R-:W-:Y:S01]  /*1500*/  FADD.FTZ R20, -R33, R70 ;  /* 0x0000004621147221 */ /* 0x001fe20000010100 */
[C-C-:B------:R-:W-:Y:S01]  /*1510*/  FFMA.FTZ R31, R61.reuse, R38, R62.reuse ;  /* 0x000000263d1f7223 */ /* 0x140fe2000001003e */
[----:B------:R-:W0:Y:S01]  /*1520*/  LDC.64 R26, c[0x0][0x468] ;  /* 0x00011a00ff1a7b82 */ /* 0x000e220000000a00 */
[C-C-:B------:R-:W-:Y:S01]  /*1530*/  FFMA.FTZ R28, R61.reuse, R39, R62.reuse ;  /* 0x000000273d1c7223 */ /* 0x140fe2000001003e */
[----:B------:R-:W-:Y:S01]  /*1540*/  FADD.FTZ R68, -R68, R67 ;  /* 0x0000004344447221 */ /* 0x000fe20000010100 */
[----:B------:R-:W-:Y:S01]  /*1550*/  FFMA.FTZ R61, R61, R58, R62 ;  /* 0x0000003a3d3d7223 */ /* 0x000fe2000001003e */
[----:B------:R-:W-:Y:S01]  /*1560*/  FADD.FTZ R66, -R66, R59 ;  /* 0x0000003b42427221 */ /* 0x000fe20000010100 */
[----:B------:R-:W-:Y:S01]  /*1570*/  FADD.FTZ R60, -R65, R60 ;  /* 0x0000003c413c7221 */ /* 0x000fe20000010100 */
[----:B------:R-:W-:Y:S01]  /*1580*/  FADD.FTZ R29, -R37, R34 ;  /* 0x00000022251d7221 */ /* 0x000fe20000010100 */
[C---:B------:R-:W-:Y:S01]  /*1590*/  FFMA.FTZ R20, R53.reuse, R20, R16 ;  /* 0x0000001435147223 */ /* 0x040fe20000010010 */
[----:B------:R-:W-:Y:S01]  /*15a0*/  FFMA.FTZ R21, R53, R68, R17 ;  /* 0x0000004435157223 */ /* 0x000fe20000010011 */
[----:B------:R-:W-:Y:S01]  /*15b0*/  FADD.FTZ R32, -R31, R32 ;  /* 0x000000201f207221 */ /* 0x000fe20000010100 */
[----:B------:R-:W-:Y:S01]  /*15c0*/  FADD.FTZ R35, -R28, R35 ;  /* 0x000000231c237221 */ /* 0x000fe20000010100 */
[----:B------:R-:W-:Y:S01]  /*15d0*/  FADD.FTZ R34, -R61, R36 ;  /* 0x000000243d227221 */ /* 0x000fe20000010100 */
[----:B------:R-:W-:Y:S01]  /*15e0*/  FFMA.FTZ R28, R53, R29, R12 ;  /* 0x0000001d351c7223 */ /* 0x000fe2000001000c */
[-C--:B------:R-:W-:Y:S01]  /*15f0*/  FMUL.FTZ R24, R20, R54.reuse ;  /* 0x0000003614187220 */ /* 0x080fe20000410000 */
[----:B------:R-:W-:Y:S01]  /*1600*/  FMUL.FTZ R25, R21, R54 ;  /* 0x0000003615197220 */ /* 0x000fe20000410000 */
[----:B------:R-:W-:Y:S01]  /*1610*/  FFMA.FTZ R29, R53, R32, R13 ;  /* 0x00000020351d7223 */ /* 0x000fe2000001000d */
[----:B-1----:R-:W-:-:S04]  /*1620*/  IMAD.WIDE.U32 R36, R56, 0x10, R22 ;  /* 0x0000001038247825 */ /* 0x002fc800078e0016 */
[----:B------:R-:W-:Y:S01]  /*1630*/  FFMA.FTZ R30, R53, R35, R14 ;  /* 0x00000023351e7223 */ /* 0x000fe2000001000e */
[----:B------:R-:W-:Y:S01]  /*1640*/  LOP3.LUT P6, RZ, R57, 0xff, RZ, 0xc0, !PT ;  /* 0x000000ff39ff7812 */ /* 0x000fe200078cc0ff */
[----:B------:R-:W-:Y:S01]  /*1650*/  FFMA.FTZ R31, R53, R34, R15 ;  /* 0x00000022351f7223 */ /* 0x000fe2000001000f */
[----:B------:R-:W-:-:S04]  /*1660*/  IMAD.WIDE.U32 R38, R52, 0x10, R22 ;  /* 0x0000001034267825 */ /* 0x000fc800078e0016 */
[C---:B------:R-:W-:Y:S01]  /*1670*/  FFMA.FTZ R22, R53.reuse, R66, R18 ;  /* 0x0000004235167223 */ /* 0x040fe20000010012 */
[----:B------:R-:W-:Y:S01]  /*1680*/  FFMA.FTZ R23, R53, R60, R19 ;  /* 0x0000003c35177223 */ /* 0x000fe20000010013 */
[C---:B------:R-:W-:Y:S01]  /*1690*/  LOP3.LUT P1, RZ, R57.reuse, 0xff00, RZ, 0xc0, !PT ;  /* 0x0000ff0039ff7812 */ /* 0x040fe2000782c0ff */
[----:B0-----:R-:W-:Y:S01]  /*16a0*/  IMAD.WIDE.U32 R58, R52, 0x10, R26 ;  /* 0x00000010343a7825 */ /* 0x001fe200078e001a */
[----:B------:R-:W-:-:S03]  /*16b0*/  LOP3.LUT P2, RZ, R57, 0xff0000, RZ, 0xc0, !PT ;  /* 0x00ff000039ff7812 */ /* 0x000fc6000784c0ff */
[----:B------:R-:W-:Y:S01]  /*16c0*/  FMUL.FTZ R24, R24, UR4 ;  /* 0x0000000418187c20 */ /* 0x000fe20008410000 */
[----:B------:R-:W-:Y:S01]  /*16d0*/  ISETP.GE.U32.AND P3, PT, R57, 0x1000000, PT ;  /* 0x010000003900780c */ /* 0x000fe20003f66070 */
[----:B------:R-:W-:-:S04]  /*16e0*/  IMAD.WIDE.U32 R56, R56, 0x10, R26 ;  /* 0x0000001038387825 */ /* 0x000fc800078e001a */
[-C--:B------:R-:W-:Y:S01]  /*16f0*/  FMUL.FTZ R26, R22, R54.reuse ;  /* 0x00000036161a7220 */ /* 0x080fe20000410000 */
[-C--:B------:R-:W-:Y:S01]  /*1700*/  FMUL.FTZ R27, R23, R54.reuse ;  /* 0x00000036171b7220 */ /* 0x080fe20000410000 */
[----:B------:R-:W-:Y:S01]  /*1710*/  FMUL.FTZ R25, R25, UR4 ;  /* 0x0000000419197c20 */ /* 0x000fe20008410000 */
[-C--:B------:R-:W-:Y:S01]  /*1720*/  FMUL.FTZ R32, R28, R54.reuse ;  /* 0x000000361c207220 */ /* 0x080fe20000410000 */
[-C--:B------:R-:W-:Y:S01]  /*1730*/  FMUL.FTZ R33, R29, R54.reuse ;  /* 0x000000361d217220 */ /* 0x080fe20000410000 */
[-C--:B------:R-:W-:Y:S01]  /*1740*/  FMUL.FTZ R34, R30, R54.reuse ;  /* 0x000000361e227220 */ /* 0x080fe20000410000 */
[----:B------:R-:W-:Y:S01]  /*1750*/  FMUL.FTZ R54, R31, R54 ;  /* 0x000000361f367220 */ /* 0x000fe20000410000 */
[----:B------:R-:W-:Y:S01]  /*1760*/  FMUL.FTZ R26, R26, UR4 ;  /* 0x000000041a1a7c20 */ /* 0x000fe20008410000 */
[----:B------:R-:W-:Y:S01]  /*1770*/  FMUL.FTZ R27, R27, UR4 ;  /* 0x000000041b1b7c20 */ /* 0x000fe20008410000 */
[----:B------:R-:W-:Y:S01]  /*1780*/  SEL R24, R24, RZ, P6 ;  /* 0x000000ff18187207 */ /* 0x000fe20003000000 */
[----:B------:R-:W-:Y:S01]  /*1790*/  FMUL.FTZ R32, R32, UR4 ;  /* 0x0000000420207c20 */ /* 0x000fe20008410000 */
[----:B------:R-:W-:Y:S01]  /*17a0*/  SEL R25, R25, RZ, P1 ;  /* 0x000000ff19197207 */ /* 0x000fe20000800000 */
[----:B------:R-:W-:Y:S01]  /*17b0*/  FMUL.FTZ R33, R33, UR4 ;  /* 0x0000000421217c20 */ /* 0x000fe20008410000 */
[----:B------:R-:W-:Y:S01]  /*17c0*/  FMUL.FTZ R34, R34, UR4 ;  /* 0x0000000422227c20 */ /* 0x000fe20008410000 */
[----:B------:R-:W-:Y:S01]  /*17d0*/  FMUL.FTZ R35, R54, UR4 ;  /* 0x0000000436237c20 */ /* 0x000fe20008410000 */
[C---:B------:R-:W-:Y:S01]  /*17e0*/  LOP3.LUT P4, RZ, R55.reuse, 0xff, RZ, 0xc0, !PT ;  /* 0x000000ff37ff7812 */ /* 0x040fe2000788c0ff */
[----:B------:R1:W-:Y:S01]  /*17f0*/  STG.E.128 desc[UR6][R36.64], R20 ;  /* 0x0000001424007986 */ /* 0x0003e2000c101d06 */
[----:B------:R-:W-:-:S02]  /*1800*/  LOP3.LUT P5, RZ, R55, 0xff00, RZ, 0xc0, !PT ;  /* 0x0000ff0037ff7812 */ /* 0x000fc400078ac0ff */
[C---:B------:R-:W-:Y:S02]  /*1810*/  LOP3.LUT P6, RZ, R55.reuse, 0xff0000, RZ, 0xc0, !PT ;  /* 0x00ff000037ff7812 */ /* 0x040fe400078cc0ff */
[----:B------:R-:W-:Y:S02]  /*1820*/  ISETP.GE.U32.AND P1, PT, R55, 0x1000000, PT ;  /* 0x010000003700780c */ /* 0x000fe40003f26070 */
[----:B------:R-:W-:Y:S02]  /*1830*/  SEL R26, R26, RZ, P2 ;  /* 0x000000ff1a1a7207 */ /* 0x000fe40001000000 */
[----:B------:R-:W-:Y:S02]  /*1840*/  SEL R27, R27, RZ, P3 ;  /* 0x000000ff1b1b7207 */ /* 0x000fe40001800000 */
[----:B------:R-:W-:Y:S02]  /*1850*/  SEL R32, R32, RZ, P4 ;  /* 0x000000ff20207207 */ /* 0x000fe40002000000 */
[----:B------:R-:W-:Y:S01]  /*1860*/  SEL R33, R33, RZ, P5 ;  /* 0x000000ff21217207 */ /* 0x000fe20002800000 */
[----:B------:R1:W-:Y:S01]  /*1870*/  STG.E.128 desc[UR6][R56.64], R24 ;  /* 0x0000001838007986 */ /* 0x0003e2000c101d06 */
[----:B------:R-:W-:-:S02]  /*1880*/  SEL R34, R34, RZ, P6 ;  /* 0x000000ff22227207 */ /* 0x000fc40003000000 */
[----:B------:R-:W-:Y:S01]  /*1890*/  SEL R35, R35, RZ, P1 ;  /* 0x000000ff23237207 */ /* 0x000fe20000800000 */
[----:B------:R1:W-:Y:S04]  /*18a0*/  STG.E.128 desc[UR6][R38.64], R28 ;  /* 0x0000001c26007986 */ /* 0x0003e8000c101d06 */
[----:B------:R1:W-:Y:S01]  /*18b0*/  STG.E.128 desc[UR6][R58.64], R32 ;  /* 0x000000203a007986 */ /* 0x0003e2000c101d06 */
[----:B------:R-:W-:Y:S05]  /*18c0*/  BRA `(.L_x_5195) ;  /* 0x0000000800047947 */ /* 0x000fea0003800000 */
.L_x_5193:
        /* <DEDUP_REMOVED lines=20> */
[----:B------:R-:W-:Y:S01]  /*1a10*/  LOP3.LUT P2, RZ, R57, 0xff, RZ, 0xc0, !PT ;  /* 0x000000ff39ff7812 */ /* 0x000fe2000784c0ff */
[----:B------:R-:W-:Y:S01]  /*1a20*/  FMUL.FTZ R23, R23, UR4 ;  /* 0x0000000417177c20 */ /* 0x000fe20008410000 */
[----:B------:R-:W-:Y:S01]  /*1a30*/  LOP3.LUT P3, RZ, R57, 0xff00, RZ, 0xc0, !PT ;  /* 0x0000ff0039ff7812 */ /* 0x000fe2000786c0ff */
[----:B------:R-:W-:Y:S01]  /*1a40*/  FMUL.FTZ R25, R25, UR4 ;  /* 0x0000000419197c20 */ /* 0x000fe20008410000 */
[----:B------:R-:W-:Y:S01]  /*1a50*/  FMUL.FTZ R27, R27, UR4 ;  /* 0x000000041b1b7c20 */ /* 0x000fe20008410000 */
[----:B------:R-:W-:-:S02]  /*1a60*/  LOP3.LUT P4, RZ, R57, 0xff0000, RZ, 0xc0, !PT ;  /* 0x00ff000039ff7812 */ /* 0x000fc4000788c0ff */
[----:B------:R-:W-:Y:S02]  /*1a70*/  ISETP.GE.U32.AND P5, PT, R57, 0x1000000, PT ;  /* 0x010000003900780c */ /* 0x000fe40003fa6070 */
[----:B------:R-:W-:Y:S02]  /*1a80*/  SEL R20, R21, RZ, P2 ;  /* 0x000000ff15147207 */ /* 0x000fe40001000000 */
[----:B------:R-:W-:Y:S02]  /*1a90*/  SEL R21, R23, RZ, P3 ;  /* 0x000000ff17157207 */ /* 0x000fe40001800000 */
[----:B------:R-:W-:Y:S02]  /*1aa0*/  SEL R22, R25, RZ, P4 ;  /* 0x000000ff19167207 */ /* 0x000fe40002000000 */
[----:B------:R-:W-:Y:S01]  /*1ab0*/  SEL R23, R27, RZ, P5 ;  /* 0x000000ff1b177207 */ /* 0x000fe20002800000 */
[----:B------:R-:W-:Y:S06]  /*1ac0*/  BRA `(.L_x_5197) ;  /* 0x0000000000707947 */ /* 0x000fec0003800000 */
.L_x_5196:
        /* <DEDUP_REMOVED lines=12> */
[-C--:B0-----:R-:W-:Y:S01]  /*1b90*/  FMUL.FTZ R20, R28, R54.reuse ;  /* 0x000000361c147220 */ /* 0x081fe20000410000 */
[-C--:B------:R-:W-:Y:S01]  /*1ba0*/  FMUL.FTZ R21, R29, R54.reuse ;  /* 0x000000361d157220 */ /* 0x080fe20000410000 */
[-C--:B------:R-:W-:Y:S01]  /*1bb0*/  FMUL.FTZ R22, R30, R54.reuse ;  /* 0x000000361e167220 */ /* 0x080fe20000410000 */
[----:B------:R-:W-:Y:S01]  /*1bc0*/  FMUL.FTZ R23, R31, R54 ;  /* 0x000000361f177220 */ /* 0x000fe20000410000 */
[----:B------:R-:W-:Y:S01]  /*1bd0*/  FMUL.FTZ R20, R20, UR4 ;  /* 0x0000000414147c20 */ /* 0x000fe20008410000 */
[----:B------:R-:W-:Y:S01]  /*1be0*/  FMUL.FTZ R21, R21, UR4 ;  /* 0x0000000415157c20 */ /* 0x000fe20008410000 */
[----:B------:R-:W-:Y:S01]  /*1bf0*/  FMUL.FTZ R22, R22, UR4 ;  /* 0x0000000416167c20 */ /* 0x000fe20008410000 */
[----:B------:R-:W-:Y:S01]  /*1c00*/  FMUL.FTZ R23, R23, UR4 ;  /* 0x0000000417177c20 */ /* 0x000fe20008410000 */
[----:B------:R-:W-:-:S02]  /*1c10*/  LOP3.LUT P2, RZ, R57, 0xff, RZ, 0xc0, !PT ;  /* 0x000000ff39ff7812 */ /* 0x000fc4000784c0ff */
[C---:B------:R-:W-:Y:S02]  /*1c20*/  LOP3.LUT P3, RZ, R57.reuse, 0xff00, RZ, 0xc0, !PT ;  /* 0x0000ff0039ff7812 */ /* 0x040fe4000786c0ff */
[C---:B------:R-:W-:Y:S02]  /*1c30*/  LOP3.LUT P4, RZ, R57.reuse, 0xff0000, RZ, 0xc0, !PT ;  /* 0x00ff000039ff7812 */ /* 0x040fe4000788c0ff */
[----:B------:R-:W-:Y:S02]  /*1c40*/  ISETP.GE.U32.AND P5, PT, R57, 0x1000000, PT ;  /* 0x010000003900780c */ /* 0x000fe40003fa6070 */
[----:B------:R-:W-:Y:S02]  /*1c50*/  SEL R20, R20, RZ, P2 ;  /* 0x000000ff14147207 */ /* 0x000fe40001000000 */
[----:B------:R-:W-:Y:S02]  /*1c60*/  SEL R21, R21, RZ, P3 ;  /* 0x000000ff15157207 */ /* 0x000fe40001800000 */
[----:B------:R-:W-:-:S02]  /*1c70*/  SEL R22, R22, RZ, P4 ;  /* 0x000000ff16167207 */ /* 0x000fc40002000000 */
[----:B------:R-:W-:-:S07]  /*1c80*/  SEL R23, R23, RZ, P5 ;  /* 0x000000ff17177207 */ /* 0x000fce0002800000 */
.L_x_5197:
[----:B------:R-:W0:Y:S08]  /*1c90*/  @P1 LDC.64 R26, c[0x0][0x478] ;  /* 0x00011e00ff1a1b82 */ /* 0x000e300000000a00 */
[----:B------:R-:W1:Y:S01]  /*1ca0*/  LDC.64 R24, c[0x0][0x468] ;  /* 0x00011a00ff187b82 */ /* 0x000e620000000a00 */
[----:B0-----:R-:W-:-:S05]  /*1cb0*/  @P1 IMAD.WIDE.U32 R26, R56, 0x10, R26 ;  /* 0x00000010381a1825 */ /* 0x001fca00078e001a */
[----:B------:R0:W-:Y:S01]  /*1cc0*/  @P1 STG.E.128 desc[UR6][R26.64], R28 ;  /* 0x0000001c1a001986 */ /* 0x0001e2000c101d06 */
[----:B-1----:R-:W-:-:S05]  /*1cd0*/  IMAD.WIDE.U32 R56, R56, 0x10, R24 ;  /* 0x0000001038387825 */ /* 0x002fca00078e0018 */
[----:B------:R0:W-:Y:S01]  /*1ce0*/  STG.E.128 desc[UR6][R56.64], R20 ;  /* 0x0000001438007986 */ /* 0x0001e2000c101d06 */
[----:B------:R-:W-:Y:S05]  /*1cf0*/  @!P1 BRA `(.L_x_5198) ;  /* 0x0000000000749947 */ /* 0x000fea0003800000 */
[C-C-:B------:R-:W-:Y:S01]  /*1d00*/  FFMA.FTZ R37, R61.reuse, R37, R62.reuse ;  /* 0x000000253d257223 */ /* 0x140fe2000001003e */
[C-C-:B0-----:R-:W-:Y:S01]  /*1d10*/  FFMA.FTZ R21, R61.reuse, R38, R62.reuse ;  /* 0x000000263d157223 */ /* 0x141fe2000001003e */
        /* <DEDUP_REMOVED lines=25> */
[----:B------:R-:W-:Y:S01]  /*1eb0*/  SEL R23, R54, RZ, P5 ;  /* 0x000000ff36177207 */ /* 0x000fe20002800000 */
[----:B------:R-:W-:Y:S06]  /*1ec0*/  BRA `(.L_x_5199) ;  /* 0x0000000000707947 */ /* 0x000fec0003800000 */
.L_x_5198:
        /* <DEDUP_REMOVED lines=27> */
[----:B------:R-:W-:-:S07]  /*2080*/  SEL R23, R53, RZ, P5 ;  /* 0x000000ff35177207 */ /* 0x000fce0002800000 */
.L_x_5199:
[----:B------:R-:W0:Y:S01]  /*2090*/  @P1 LDC.64 R26, c[0x0][0x478] ;  /* 0x00011e00ff1a1b82 */ /* 0x000e220000000a00 */
[----:B------:R-:W-:-:S04]  /*20a0*/  IMAD.WIDE.U32 R24, R52, 0x10, R24 ;  /* 0x0000001034187825 */ /* 0x000fc800078e0018 */
[----:B0-----:R-:W-:-:S05]  /*20b0*/  @P1 IMAD.WIDE.U32 R26, R52, 0x10, R26 ;  /* 0x00000010341a1825 */ /* 0x001fca00078e001a */
[----:B------:R0:W-:Y:S04]  /*20c0*/  @P1 STG.E.128 desc[UR6][R26.64], R28 ;  /* 0x0000001c1a001986 */ /* 0x0001e8000c101d06 */
[----:B------:R0:W-:Y:S02]  /*20d0*/  STG.E.128 desc[UR6][R24.64], R20 ;  /* 0x0000001418007986 */ /* 0x0001e4000c101d06 */
.L_x_5195:
[----:B012---:R-:W0:Y:S02]  /*20e0*/  LDC.64 R20, c[0x0][0x380] ;  /* 0x0000e000ff147b82 */ /* 0x007e240000000a00 */
[----:B0-----:R-:W-:-:S04]  /*20f0*/  LEA R51, R20, R51, 0x2 ;  /* 0x0000003314337211 */ /* 0x001fc800078e10ff */
[----:B------:R-:W-:-:S13]  /*2100*/  ISETP.GE.AND P1, PT, R51, R21, PT ;  /* 0x000000153300720c */ /* 0x000fda0003f26270 */
[----:B------:R-:W-:Y:S05]  /*2110*/  @!P1 BRA `(.L_x_5200) ;  /* 0xffffffe000849947 */ /* 0x000fea000383ffff */
[----:B------:R-:W-:Y:S05]  /*2120*/  BSYNC B1 ;  /* 0x0000000000017941 */ /* 0x000fea0003800000 */
.L_x_5189:
        /* <DEDUP_REMOVED lines=15> */
.L_x_5188:
[----:B------:R-:W-:Y:S05]  /*2220*/  BSYNC B0 ;  /* 0x0000000000007941 */ /* 0x000fea0003800000 */
.L_x_5187:
[----:B------:R-:W0:Y:S01]  /*2230*/  S2R R3, SR_CgaCtaId ;  /* 0x0000000000037919 */ /* 0x000e220000008800 */
[----:B------:R-:W-:Y:S01]  /*2240*/  SHF.L.U32 R0, R44, 0x4, RZ ;  /* 0x000000042c007819 */ /* 0x000fe200000006ff */
[----:B------:R-:W-:Y:S05]  /*2250*/  WARPSYNC.ALL ;  /* 0x0000000000007948 */ /* 0x000fea0003800000 */
[----:B------:R-:W-:Y:S01]  /*2260*/  SHF.R.U32.HI R9, RZ, 0x5, R44 ;  /* 0x00000005ff097819 */ /* 0x000fe2000001162c */
[----:B------:R-:W1:Y:S01]  /*2270*/  LDCU.128 UR20, c[0x0][0x440] ;  /* 0x00008800ff1477ac */ /* 0x000e620008000c00 */
[----:B------:R-:W-:Y:S02]  /*2280*/  MOV R2, 0x400 ;  /* 0x0000040000027802 */ /* 0x000fe40000000f00 */
[----:B------:R-:W-:-:S04]  /*2290*/  LOP3.LUT R0, R0, 0x1f0, RZ, 0xc0, !PT ;  /* 0x000001f000007812 */ /* 0x000fc800078ec0ff */
[----:B------:R-:W-:Y:S02]  /*22a0*/  LEA R0, R9, R0, 0xa ;  /* 0x0000000009007211 */ /* 0x000fe400078e50ff */
[----:B0-----:R-:W-:-:S04]  /*22b0*/  LEA R3, R3, R2, 0x18 ;  /* 0x0000000203037211 */ /* 0x001fc800078ec0ff */
[-C--:B------:R-:W-:Y:S02]  /*22c0*/  IADD3 R0, PT, PT, R0, R3.reuse, RZ ;  /* 0x0000000300007210 */ /* 0x080fe40007ffe0ff */
        /* <DEDUP_REMOVED lines=55> */
.L_x_5192:
[----:B------:R-:W-:Y:S01]  /*2640*/  HFMA2 R71, -RZ, RZ, 0, 5.9604644775390625e-08 ;  /* 0x00000001ff477431 */ /* 0x000fe200000001ff */
[----:B------:R-:W-:Y:S01]  /*2650*/  BSSY B2, `(.L_x_5201) ;  /* 0x0000006000027945 */ /* 0x000fe20003800000 */
[----:B------:R-:W-:Y:S02]  /*2660*/  MOV R72, 0x1f ;  /* 0x0000001f00487802 */ /* 0x000fe40000000f00 */
[----:B------:R-:W-:-:S07]  /*2670*/  MOV R61, 0xffffffff ;  /* 0xffffffff003d7802 */ /* 0x000fce0000000f00 */
[----:B------:R-:W-:Y:S05]  /*2680*/  WARPSYNC.COLLECTIVE R61, `(.L_x_5202) ;  /* 0x000000003d087348 */ /* 0x000fea0003c00000 */
[----:B------:R0:W1:Y:S02]  /*2690*/  SHFL.BFLY P3, R62, R64, R71, R72 ;  /* 0x0c000047403e7389 */ /* 0x0000640000060048 */
[----:B01----:R-:W-:Y:S05]  /*26a0*/  ENDCOLLECTIVE ;  /* 0x000000000000791b */ /* 0x003fea0003800000 */
.L_x_5202:
[----:B------:R-:W-:Y:S05]  /*26b0*/  BSYNC B2 ;  /* 0x0000000000027941 */ /* 0x000fea0003800000 */
.L_x_5201:
[----:B------:R-:W-:Y:S01]  /*26c0*/  MOV R21, R62 ;  /* 0x0000003e00157202 */ /* 0x000fe20000000f00 */
[----:B------:R-:W-:Y:S01]  /*26d0*/  HFMA2 R71, -RZ, RZ, 0, 5.9604644775390625e-08 ;  /* 0x00000001ff477431 */ /* 0x000fe200000001ff */
[----:B------:R-:W-:Y:S02]  /*26e0*/  MOV R72, 0x1f ;  /* 0x0000001f00487802 */ /* 0x000fe40000000f00 */
[----:B------:R-:W-:Y:S01]  /*26f0*/  MOV R61, 0xffffffff ;  /* 0xffffffff003d7802 */ /* 0x000fe20000000f00 */
[----:B------:R-:W-:Y:S01]  /*2700*/  FADD.FTZ R21, R21, R64 ;  /* 0x0000004015157221 */ /* 0x000fe20000010000 */
[----:B------:R-:W-:-:S07]  /*2710*/  MOV R64, R63 ;  /* 0x0000003f00407202 */ /* 0x000fce0000000f00 */
[----:B------:R-:W-:Y:S05]  /*2720*/  WARPSYNC.COLLECTIVE R61, `(.L_x_5203) ;  /* 0x000000003d087348 */ /* 0x000fea0003c00000 */
[----:B------:R0:W1:Y:S02]  /*2730*/  SHFL.BFLY P3, R62, R64, R71, R72 ;  /* 0x0c000047403e7389 */ /* 0x0000640000060048 */
[----:B01----:R-:W-:Y:S05]  /*2740*/  ENDCOLLECTIVE ;  /* 0x000000000000791b */ /* 0x003fea0003800000 */
.L_x_5203:
[----:B------:R-:W-:Y:S01]  /*2750*/  MOV R64, R21 ;  /* 0x0000001500407202 */ /* 0x000fe20000000f00 */
[----:B------:R-:W-:Y:S01]  /*2760*/  HFMA2 R71, -RZ, RZ, 0, 1.1920928955078125e-07 ;  /* 0x00000002ff477431 */ /* 0x000fe200000001ff */
[----:B------:R-:W-:-:S07]  /*2770*/  MOV R20, R62 ;  /* 0x0000003e00147202 */ /* 0x000fce0000000f00 */
[----:B------:R-:W-:Y:S05]  /*2780*/  WARPSYNC.COLLECTIVE R61, `(.L_x_5204) ;  /* 0x000000003d087348 */ /* 0x000fea0003c00000 */
[----:B------:R0:W1:Y:S02]  /*2790*/  SHFL.BFLY P3, R62, R64, R71, R72 ;  /* 0x0c000047403e7389 */ /* 0x0000640000060048 */
[----:B01----:R-:W-:Y:S05]  /*27a0*/  ENDCOLLECTIVE ;  /* 0x000000000000791b */ /* 0x003fea0003800000 */
.L_x_5204:
[----:B------:R-:W-:-:S05]  /*27b0*/  FADD.FTZ R22, R20, R63 ;  /* 0x0000003f14167221 */ /* 0x000fca0000010000 */
[----:B------:R-:W-:Y:S02]  /*27c0*/  MOV R64, R22 ;  /* 0x0000001600407202 */ /* 0x000fe40000000f00 */
[----:B------:R-:W-:-:S07]  /*27d0*/  MOV R20, R62 ;  /* 0x0000003e00147202 */ /* 0x000fce0000000f00 */
[----:B------:R-:W-:Y:S05]  /*27e0*/  WARPSYNC.COLLECTIVE R61, `(.L_x_5205) ;  /* 0x000000003d087348 */ /* 0x000fea0003c00000 */
[----:B------:R0:W1:Y:S02]  /*27f0*/  SHFL.BFLY P3, R62, R64, R71, R72 ;  /* 0x0c000047403e7389 */ /* 0x0000640000060048 */
[----:B01----:R-:W-:Y:S05]  /*2800*/  ENDCOLLECTIVE ;  /* 0x000000000000791b */ /* 0x003fea0003800000 */
.L_x_5205:
[----:B------:R-:W-:-:S05]  /*2810*/  FADD.FTZ R24, R21, R20 ;  /* 0x0000001415187221 */ /* 0x000fca0000010000 */
[----:B------:R-:W-:Y:S01]  /*2820*/  MOV R64, R24 ;  /* 0x0000001800407202 */ /* 0x000fe20000000f00 */
[----:B------:R-:W-:Y:S01]  /*2830*/  HFMA2 R71, -RZ, RZ, 0, 2.384185791015625e-07 ;  /* 0x00000004ff477431 */ /* 0x000fe200000001ff */
[----:B------:R-:W-:-:S07]  /*2840*/  MOV R23, R62 ;  /* 0x0000003e00177202 */ /* 0x000fce0000000f00 */
[----:B------:R-:W-:Y:S05]  /*2850*/  WARPSYNC.COLLECTIVE R61, `(.L_x_5206) ;  /* 0x000000003d087348 */ /* 0x000fea0003c00000 */
[----:B------:R0:W1:Y:S02]  /*2860*/  SHFL.BFLY P3, R62, R64, R71, R72 ;  /* 0x0c000047403e7389 */ /* 0x0000640000060048 */
[----:B01----:R-:W-:Y:S05]  /*2870*/  ENDCOLLECTIVE ;  /* 0x000000000000791b */ /* 0x003fea0003800000 */
.L_x_5206:
[----:B------:R-:W-:-:S05]  /*2880*/  FADD.FTZ R25, R22, R23 ;  /* 0x0000001716197221 */ /* 0x000fca0000010000 */
[----:B------:R-:W-:Y:S02]  /*2890*/  MOV R64, R25 ;  /* 0x0000001900407202 */ /* 0x000fe40000000f00 */
[----:B------:R-:W-:-:S07]  /*28a0*/  MOV R23, R62 ;  /* 0x0000003e00177202 */ /* 0x000fce0000000f00 */
[----:B------:R-:W-:Y:S05]  /*28b0*/  WARPSYNC.COLLECTIVE R61, `(.L_x_5207) ;  /* 0x000000003d087348 */ /* 0x000fea0003c00000 */
[----:B------:R0:W1:Y:S02]  /*28c0*/  SHFL.BFLY P3, R62, R64, R71, R72 ;  /* 0x0c000047403e7389 */ /* 0x0000640000060048 */
[----:B01----:R-:W-:Y:S05]  /*28d0*/  ENDCOLLECTIVE ;  /* 0x000000000000791b */ /* 0x003fea0003800000 */
.L_x_5207:
[----:B------:R-:W-:-:S05]  /*28e0*/  FADD.FTZ R26, R24, R23 ;  /* 0x00000017181a7221 */ /* 0x000fca0000010000 */
[----:B------:R-:W-:Y:S01]  /*28f0*/  MOV R64, R26 ;  /* 0x0000001a00407202 */ /* 0x000fe20000000f00 */
[----:B------:R-:W-:Y:S01]  /*2900*/  HFMA2 R71, -RZ, RZ, 0, 4.76837158203125e-07 ;  /* 0x00000008ff477431 */ /* 0x000fe200000001ff */
[----:B------:R-:W-:-:S07]  /*2910*/  MOV R20, R62 ;  /* 0x0000003e00147202 */ /* 0x000fce0000000f00 */
[----:B------:R-:W-:Y:S05]  /*2920*/  WARPSYNC.COLLECTIVE R61, `(.L_x_5208) ;  /* 0x000000003d087348 */ /* 0x000fea0003c00000 */
[----:B------:R0:W1:Y:S02]  /*2930*/  SHFL.BFLY P3, R62, R64, R71, R72 ;  /* 0x0c000047403e7389 */ /* 0x0000640000060048 */
[----:B01----:R-:W-:Y:S05]  /*2940*/  ENDCOLLECTIVE ;  /* 0x000000000000791b */ /* 0x003fea0003800000 */
.L_x_5208:
[----:B------:R-:W-:-:S05]  /*2950*/  FADD.FTZ R27, R25, R20 ;  /* 0x00000014191b7221 */ /* 0x000fca0000010000 */
[----:B------:R-:W-:Y:S02]  /*2960*/  MOV R64, R27 ;  /* 0x0000001b00407202 */ /* 0x000fe40000000f00 */
[----:B------:R-:W-:-:S07]  /*2970*/  MOV R23, R62 ;  /* 0x0000003e00177202 */ /* 0x000fce0000000f00 */
[----:B------:R-:W-:Y:S05]  /*2980*/  WARPSYNC.COLLECTIVE R61, `(.L_x_5209) ;  /* 0x000000003d087348 */ /* 0x000fea0003c00000 */
[----:B------:R0:W1:Y:S02]  /*2990*/  SHFL.BFLY P3, R62, R64, R71, R72 ;  /* 0x0c000047403e7389 */ /* 0x0000640000060048 */
[----:B01----:R-:W-:Y:S05]  /*29a0*/  ENDCOLLECTIVE ;  /* 0x000000000000791b */ /* 0x003fea0003800000 */
.L_x_5209:
[----:B------:R-:W-:-:S05]  /*29b0*/  FADD.FTZ R20, R26, R23 ;  /* 0x000000171a147221 */ /* 0x000fca0000010000 */
[----:B------:R-:W-:Y:S01]  /*29c0*/  MOV R64, R20 ;  /* 0x0000001400407202 */ /* 0x000fe20000000f00 */
[----:B------:R-:W-:Y:S02]  /*29d0*/  HFMA2 R71, -RZ, RZ, 0, 9.5367431640625e-07 ;  /* 0x00000010ff477431 */ /* 0x000fe400000001ff */
[----:B------:R-:W-:-:S07]  /*29e0*/  FADD.FTZ R21, R27, R62 ;  /* 0x0000003e1b157221 */ /* 0x000fce0000010000 */
[----:B------:R-:W-:Y:S05]  /*29f0*/  WARPSYNC.COLLECTIVE R61, `(.L_x_5210) ;  /* 0x000000003d087348 */ /* 0x000fea0003c00000 */
[----:B------:R0:W1:Y:S02]  /*2a00*/  SHFL.BFLY P3, R62, R64, R71, R72 ;  /* 0x0c000047403e7389 */ /* 0x0000640000060048 */
[----:B01----:R-:W-:Y:S05]  /*2a10*/  ENDCOLLECTIVE ;  /* 0x000000000000791b */ /* 0x003fea0003800000 */
.L_x_5210:
[----:B------:R-:W-:Y:S02]  /*2a20*/  MOV R64, R21 ;  /* 0x0000001500407202 */ /* 0x000fe40000000f00 */
[----:B------:R-:W-:-:S07]  /*2a30*/  MOV R23, R62 ;  /* 0x0000003e00177202 */ /* 0x000fce0000000f00 */
[----:B------:R-:W-:Y:S05]  /*2a40*/  WARPSYNC.COLLECTIVE R61, `(.L_x_5211) ;  /* 0x000000003d087348 */ /* 0x000fea0003c00000 */
[----:B------:R0:W1:Y:S02]  /*2a50*/  SHFL.BFLY P3, R62, R64, R71, R72 ;  /* 0x0c000047403e7389 */ /* 0x0000640000060048 */
[----:B01----:R-:W-:Y:S05]  /*2a60*/  ENDCOLLECTIVE ;  /* 0x000000000000791b */ /* 0x003fea0003800000 */
.L_x_5211:
[----:B------:R-:W-:Y:S01]  /*2a70*/  MOV R22, R62 ;  /* 0x0000003e00167202 */ /* 0x000fe20000000f00 */
[----:B------:R-:W-:Y:S06]  /*2a80*/  BRA `(.L_x_5212) ;  /* 0xffffffe400687947 */ /* 0x000fec000383ffff */
.L_x_5213:
        /* <DEDUP_REMOVED lines=15> */
.L_x_6505:


//--------------------- .text._ZN10layer_norm22ln_bwd_finalize_kernelINS_22Kernel_traits_finalizeILj256E6__halfffffjLb0ELj1024ELj4ENS_18Kernel_traits_baseILj256ES2_ffffjLj1024EEEEELb0ELb0EEEvNS_9BwdParamsE --------------------------
	.section	.text._ZN10layer_norm22ln_bwd_finalize_kernelINS_22Kernel_traits_finalizeILj256E6__halfffffjLb0ELj1024ELj4ENS_18Kernel_traits_baseILj256ES2_ffffjLj1024EEEEELb0ELb0EEEvNS_9BwdParamsE,"ax",@progbits
	.align	128
        .global         _ZN10layer_norm22ln_bwd_finalize_kernelINS_22Kernel_traits_finalizeILj256E6__halfffffjLb0ELj1024ELj4ENS_18Kernel_traits_baseILj256ES2_ffffjLj1024EEEEELb0ELb0EEEvNS_9BwdParamsE
        .type           _ZN10layer_norm22ln_bwd_finalize_kernelINS_22Kernel_traits_finalizeILj256E6__halfffffjLb0ELj1024ELj4ENS_18Kernel_traits_baseILj256ES2_ffffjLj1024EEEEELb0ELb0EEEvNS_9BwdParamsE,@function
        .size           _ZN10layer_norm22ln_bwd_finalize_kernelINS_22Kernel_traits_finalizeILj256E6__halfffffjLb0ELj1024ELj4ENS_18Kernel_traits_baseILj256ES2_ffffjLj1024EEEEELb0ELb0EEEvNS_9BwdParamsE,(.L_x_6506 - _ZN10layer_norm22ln_bwd_finalize_kernelINS_22Kernel_traits_finalizeILj256E6__halfffffjLb0ELj1024ELj4ENS_18Kernel_traits_baseILj256ES2_ffffjLj1024EEEEELb0ELb0EEEvNS_9BwdParamsE)
        .other          _ZN10layer_norm22ln_bwd_finalize_kernelINS_22Kernel_traits_finalizeILj256E6__halfffffjLb0ELj1024ELj4ENS_18Kernel_traits_baseILj256ES2_ffffjLj1024EEEEELb0ELb0EEEvNS_9BwdParamsE,@"STO_CUDA_ENTRY STV_DEFAULT"
_ZN10layer_norm22ln_bwd_finalize_kernelINS_22Kernel_traits_finalizeILj256E6__halfffffjLb0ELj1024ELj4ENS_18Kernel_traits_baseILj256ES2_ffffjLj1024EEEEELb0ELb0EEEvNS_9BwdParamsE:
.text._ZN10layer_norm22ln_bwd_finalize_kernelINS_22Kernel_traits_finalizeILj256E6__halfffffjLb0ELj1024ELj4ENS_18Kernel_traits_baseILj256ES2_ffffjLj1024EEEEELb0ELb0EEEvNS_9BwdParamsE:
        /* <DEDUP_REMOVED lines=82> */
.L_x_5218:
        /* <DEDUP_REMOVED lines=118> */
.L_x_5217:
[----:B------:R-:W-:Y:S05]  /*0c80*/  BSYNC.RECONVERGENT B1 ;  /* 0x0000000000017941 */ /* 0x000fea0003800200 */
.L_x_5216:
        /* <DEDUP_REMOVED lines=75> */
.L_x_5220:
[----:B------:R-:W-:Y:S05]  /*1140*/  BSYNC.RECONVERGENT B1 ;  /* 0x0000000000017941 */ /* 0x000fea0003800200 */
.L_x_5219:
        /* <DEDUP_REMOVED lines=37> */
.L_x_5222:
[----:B------:R-:W-:Y:S05]  /*13a0*/  BSYNC.RECONVERGENT B1 ;  /* 0x0000000000017941 */ /* 0x000fea0003800200 */
.L_x_5221:
[----:B------:R-:W-:Y:S05]  /*13b0*/  @!P1 BRA `(.L_x_5215) ;  /* 0x0000000000409947 */ /* 0x000fea0003800000 */
[----:B------:R-:W0:Y:S01]  /*13c0*/  LDC.64 R10, c[0x0][0x440] ;  /* 0x00011000ff0a7b82 */ /* 0x000e220000000a00 */
[----:B------:R-:W-:Y:S01]  /*13d0*/  IMAD R59, R0, R56, R59 ;  /* 0x00000038003b7224 */ /* 0x000fe200078e023b */
[----:B------:R-:W-:Y:S02]  /*13e0*/  LOP3.LUT R8, R8, 0x1f, RZ, 0xc0, !PT ;  /* 0x0000001f08087812 */ /* 0x000fe400078ec0ff */
[----:B------:R-:W-:Y:S02]  /*13f0*/  IADD3 R9, PT, PT, -R9, RZ, RZ ;  /* 0x000000ff09097210 */ /* 0x000fe40007ffe1ff */
[----:B------:R-:W-:Y:S02]  /*1400*/  IADD3 R59, PT, PT, R8, R59, RZ ;  /* 0x0000003b083b7210 */ /* 0x000fe40007ffe0ff */
[----:B------:R-:W1:Y:S05]  /*1410*/  LDC.64 R12, c[0x0][0x448] ;  /* 0x00011200ff0c7b82 */ /* 0x000e6a0000000a00 */
.L_x_5223:
        /* <DEDUP_REMOVED lines=10> */
.L_x_5215:
[----:B------:R-:W-:Y:S05]  /*14c0*/  BSYNC.RECONVERGENT B0 ;  /* 0x0000000000007941 */ /* 0x000fea0003800200 */
.L_x_5214:
        /* <DEDUP_REMOVED lines=59> */
.L_x_5224:
        /* <DEDUP_REMOVED lines=16> */
.L_x_6506:


//--------------------- .text._ZN10layer_norm13ln_bwd_kernelINS_13Kernel_traitsI6__halfffffjLj256ELj1ELj4ELj1ELj16ENS_18Kernel_traits_baseILj256ES2_ffffjLj128EEEEELb1ELb0ELb1ELb0EEEvNS_9BwdParamsE --------------------------
	.section	.text._ZN10layer_norm13ln_bwd_kernelINS_13Kernel_traitsI6__halfffffjLj256ELj1ELj4ELj1ELj16ENS_18Kernel_traits_baseILj256ES2_ffffjLj128EEEEELb1ELb0ELb1ELb0EEEvNS_9BwdParamsE,"ax",@progbits
	.align	128
        .global         _ZN10layer_norm13ln_bwd_kernelINS_13Kernel_traitsI6__halfffffjLj256ELj1ELj4ELj1ELj16ENS_18Kernel_traits_baseILj256ES2_ffffjLj128EEEEELb1ELb0ELb1ELb0EEEvNS_9BwdParamsE
        .type           _ZN10layer_norm13ln_bwd_kernelINS_13Kernel_traitsI6__halfffffjLj256ELj1ELj4ELj1ELj16ENS_18Kernel_traits_baseILj256ES2_ffffjLj128EEEEELb1ELb0ELb1ELb0EEEvNS_9BwdParamsE,@function
        .size           _ZN10layer_norm13ln_bwd_kernelINS_13Kernel_traitsI6__halfffffjLj256ELj1ELj4ELj1ELj16ENS_18Kernel_traits_baseILj256ES2_ffffjLj128EEEEELb1ELb0ELb1ELb0EEEvNS_9BwdParamsE,(.L_x_6507 - _ZN10layer_norm13ln_bwd_kernelINS_13Kernel_traitsI6__halfffffjLj256ELj1ELj4ELj1ELj16ENS_18Kernel_traits_baseILj256ES2_ffffjLj128EEEEELb1ELb0ELb1ELb0EEEvNS_9BwdParamsE)
        .other          _ZN10layer_norm13ln_bwd_kernelINS_13Kernel_traitsI6__halfffffjLj256ELj1ELj4ELj1ELj16ENS_18Kernel_traits_baseILj256ES2_ffffjLj128EEEEELb1ELb0ELb1ELb0EEEvNS_9BwdParamsE,@"STO_CUDA_ENTRY STV_DEFAULT"
_ZN10layer_norm13ln_bwd_kernelINS_13Kernel_traitsI6__halfffffjLj256ELj1ELj4ELj1ELj16ENS_18Kernel_traits_baseILj256ES2_ffffjLj128EEEEELb1ELb0ELb1ELb0EEEvNS_9BwdParamsE:
.text._ZN10layer_norm13ln_bwd_kernelINS_13Kernel_traitsI6__halfffffjLj256ELj1ELj4ELj1ELj16ENS_18Kernel_traits_baseILj256ES2_ffffjLj128EEEEELb1ELb0ELb1ELb0EEEvNS_9BwdParamsE:
        /* <DEDUP_REMOVED lines=41> */
[----:B-----5:R-:W-:Y:S02]  /*0290*/  MOV R75, R8 ;  /* 0x00000008004b7202 */ /* 0x020fe40000000f00 */
[----:B------:R-:W-:Y:S02]  /*02a0*/  CS2R R28, SRZ ;  /* 0x00000000001c7805 */ /* 0x000fe4000001ff00 */
[----:B------:R-:W-:Y:S02]  /*02b0*/  SHF.R.U64 R0, R8, 0x10, R9 ;  /* 0x0000001008007819 */ /* 0x000fe40000001209 */
[----:B------:R-:W-:Y:S02]  /*02c0*/  CS2R R30, SRZ ;  /* 0x00000000001e7805 */ /* 0x000fe4000001ff00 */
[----:B------:R-:W-:Y:S02]  /*02d0*/  MOV R74, R9 ;  /* 0x00000009004a7202 */ /* 0x000fe40000000f00 */
[----:B------:R-:W-:-:S02]  /*02e0*/  CS2R R24, SRZ ;  /* 0x0000000000187805 */ /* 0x000fc4000001ff00 */
[----:B------:R-:W-:Y:S02]  /*02f0*/  PRMT R75, R0, 0x5410, R75 ;  /* 0x00005410004b7816 */ /* 0x000fe4000000004b */
[----:B------:R-:W-:Y:S02]  /*0300*/  CS2R R26, SRZ ;  /* 0x00000000001a7805 */ /* 0x000fe4000001ff00 */
[----:B------:R-:W-:Y:S02]  /*0310*/  SHF.R.U32.HI R2, RZ, 0x10, R9 ;  /* 0x00000010ff027819 */ /* 0x000fe40000011609 */
[----:B------:R-:W-:Y:S02]  /*0320*/  CS2R R20, SRZ ;  /* 0x0000000000147805 */ /* 0x000fe4000001ff00 */
[----:B------:R-:W-:Y:S02]  /*0330*/  SHF.R.U64 R76, R72, 0x10, R73 ;  /* 0x00000010484c7819 */ /* 0x000fe40000001249 */
[----:B------:R-:W-:-:S02]  /*0340*/  CS2R R22, SRZ ;  /* 0x0000000000167805 */ /* 0x000fc4000001ff00 */
[----:B------:R-:W-:Y:S02]  /*0350*/  SHF.R.U32.HI R0, RZ, 0x10, R73 ;  /* 0x00000010ff007819 */ /* 0x000fe40000011649 */
[----:B------:R-:W-:Y:S02]  /*0360*/  CS2R R16, SRZ ;  /* 0x0000000000107805 */ /* 0x000fe4000001ff00 */
[----:B------:R-:W-:Y:S02]  /*0370*/  PRMT R74, R2, 0x5410, R74 ;  /* 0x00005410024a7816 */ /* 0x000fe4000000004a */
[----:B------:R-:W-:Y:S02]  /*0380*/  CS2R R18, SRZ ;  /* 0x0000000000127805 */ /* 0x000fe4000001ff00 */
[----:B------:R-:W-:-:S07]  /*0390*/  PRMT R76, R0, 0x5410, R76 ;  /* 0x00005410004c7816 */ /* 0x000fce000000004c */
.L_x_5262:
[----:B0-----:R-:W0:Y:S08]  /*03a0*/  LDC.64 R6, c[0x0][0x3f8] ;  /* 0x0000fe00ff067b82 */ /* 0x001e300000000a00 */
[----:B------:R-:W1:Y:S08]  /*03b0*/  LDC.64 R46, c[0x0][0x3c8] ;  /* 0x0000f200ff2e7b82 */ /* 0x000e700000000a00 */
[----:B------:R-:W2:Y:S01]  /*03c0*/  LDC.64 R44, c[0x0][0x3f0] ;  /* 0x0000fc00ff2c7b82 */ /* 0x000ea20000000a00 */
[----:B0-----:R-:W-:-:S06]  /*03d0*/  IMAD.WIDE R6, R3, 0x4, R6 ;  /* 0x0000000403067825 */ /* 0x001fcc00078e0206 */
[----:B------:R-:W3:Y:S01]  /*03e0*/  LDG.E R7, desc[UR6][R6.64] ;  /* 0x0000000606077981 */ /* 0x000ee2000c1e1900 */
[----:B-1----:R-:W-:-:S05]  /*03f0*/  IMAD.WIDE R46, R3, 0x4, R46 ;  /* 0x00000004032e7825 */ /* 0x002fca00078e022e */
[----:B-----5:R-:W5:Y:S01]  /*0400*/  LDG.E R6, desc[UR6][R46.64] ;  /* 0x000000062e067981 */ /* 0x020f62000c1e1900 */
[----:B--2---:R-:W-:-:S05]  /*0410*/  IMAD.WIDE R44, R3, 0x4, R44 ;  /* 0x00000004032c7825 */ /* 0x004fca00078e022c */
[----:B------:R0:W5:Y:S02]  /*0420*/  LDG.E R63, desc[UR6][R44.64] ;  /* 0x000000062c3f7981 */ /* 0x000164000c1e1900 */
[----:B0-----:R-:W0:Y:S01]  /*0430*/  LDC.64 R44, c[0x0][0x3c0] ;  /* 0x0000f000ff2c7b82 */ /* 0x001e220000000a00 */
[----:B------:R-:W-:Y:S01]  /*0440*/  BSSY.RECONVERGENT B1, `(.L_x_5227) ;  /* 0x00000b1000017945 */ /* 0x000fe20003800200 */
[----:B---3--:R-:W-:-:S13]  /*0450*/  ISETP.GE.AND P1, PT, R7, 0x1, PT ;  /* 0x000000010700780c */ /* 0x008fda0003f26270 */
[----:B0-----:R-:W-:Y:S05]  /*0460*/  @!P1 BRA `(.L_x_5228) ;  /* 0x0000000400f89947 */ /* 0x001fea0003800000 */
[----:B------:R-:W-:Y:S01]  /*0470*/  IMAD.WIDE R44, R3, 0x4, R44 ;  /* 0x00000004032c7825 */ /* 0x000fe200078e022c */
[----:B-----5:R-:W-:Y:S01]  /*0480*/  ISETP.GE.AND P2, PT, R63, 0x1, PT ;  /* 0x000000013f00780c */ /* 0x020fe20003f46270 */
[----:B------:R-:W0:Y:S04]  /*0490*/  LDC.U8 R51, c[0x0][0x410] ;  /* 0x00010400ff337b82 */ /* 0x000e280000000000 */
[----:B------:R-:W2:Y:S01]  /*04a0*/  LDG.E R44, desc[UR6][R44.64] ;  /* 0x000000062c2c7981 */ /* 0x000ea2000c1e1900 */
[----:B------:R-:W-:Y:S01]  /*04b0*/  MOV R2, UR14 ;  /* 0x0000000e00027c02 */ /* 0x000fe20008000f00 */
[----:B------:R-:W-:Y:S01]  /*04c0*/  BSSY.RECONVERGENT B2, `(.L_x_5229) ;  /* 0x0000048000027945 */ /* 0x000fe20003800200 */
[----:B------:R-:W-:Y:S01]  /*04d0*/  IADD3 R47, PT, PT, R7, -0x1, RZ ;  /* 0xffffffff072f7810 */ /* 0x000fe20007ffe0ff */
[----:B------:R-:W-:Y:S01]  /*04e0*/  HFMA2 R66, -RZ, RZ, 0, 0 ;  /* 0x00000000ff427431 */ /* 0x000fe200000001ff */
[----:B------:R-:W-:Y:S01]  /*04f0*/  ISETP.GE.U32.AND P4, PT, R71, 0x20, PT ;  /* 0x000000204700780c */ /* 0x000fe20003f86070 */
[-C--:B------:R-:W-:Y:S01]  /*0500*/  IMAD R46, R3, R2.reuse, RZ ;  /* 0x00000002032e7224 */ /* 0x080fe200078e02ff */
[----:B------:R-:W-:Y:S01]  /*0510*/  ISETP.GE.U32.AND P3, PT, R71, 0x40, PT ;  /* 0x000000404700780c */ /* 0x000fe20003f66070 */
[----:B------:R-:W-:Y:S01]  /*0520*/  IMAD R48, R47, R2, RZ ;  /* 0x000000022f307224 */ /* 0x000fe200078e02ff */
[----:B------:R-:W-:-:S02]  /*0530*/  @P2 IADD3 R49, PT, PT, R63, -0x1, RZ ;  /* 0xffffffff3f312810 */ /* 0x000fc40007ffe0ff */
[----:B------:R-:W-:Y:S02]  /*0540*/  CS2R R68, SRZ ;  /* 0x0000000000447805 */ /* 0x000fe4000001ff00 */
[----:B------:R-:W-:Y:S01]  /*0550*/  SHF.R.S32.HI R47, RZ, 0x1f, R46 ;  /* 0x0000001fff2f7819 */ /* 0x000fe2000001142e */
[----:B------:R-:W-:-:S03]  /*0560*/  @P2 IMAD R49, R49, R2, RZ ;  /* 0x0000000231312224 */ /* 0x000fc600078e02ff */
[----:B------:R-:W-:Y:S02]  /*0570*/  LEA.HI R46, R47, R46, RZ, 0x2 ;  /* 0x0000002e2f2e7211 */ /* 0x000fe400078f10ff */
[----:B------:R-:W-:Y:S02]  /*0580*/  SHF.R.S32.HI R47, RZ, 0x1f, R48 ;  /* 0x0000001fff2f7819 */ /* 0x000fe40000011430 */
[----:B------:R-:W-:Y:S02]  /*0590*/  @P2 SHF.R.S32.HI R50, RZ, 0x1f, R49 ;  /* 0x0000001fff322819 */ /* 0x000fe40000011431 */
[----:B------:R-:W-:Y:S02]  /*05a0*/  LEA.HI R48, R47, R48, RZ, 0x2 ;  /* 0x000000302f307211 */ /* 0x000fe400078f10ff */
[----:B------:R-:W-:Y:S02]  /*05b0*/  @P2 LEA.HI R50, R50, R49, RZ, 0x2 ;  /* 0x0000003132322211 */ /* 0x000fe400078f10ff */
[----:B0-----:R-:W-:-:S02]  /*05c0*/  ISETP.NE.AND P0, PT, R51, RZ, PT ;  /* 0x000000ff3300720c */ /* 0x001fc40003f05270 */
[-C--:B------:R-:W-:Y:S02]  /*05d0*/  LEA.HI.SX32 R62, R46, R77.reuse, 0x1e ;  /* 0x0000004d2e3e7211 */ /* 0x080fe400078ff2ff */
[-C--:B------:R-:W-:Y:S02]  /*05e0*/  @P2 LEA.HI.SX32 R66, R50, R77.reuse, 0x1e ;  /* 0x0000004d32422211 */ /* 0x080fe400078ff2ff */
[----:B------:R-:W-:Y:S02]  /*05f0*/  LEA.HI.SX32 R67, R48, R77, 0x1e ;  /* 0x0000004d30437211 */ /* 0x000fe400078ff2ff */
[----:B------:R-:W-:Y:S02]  /*0600*/  MOV R65, R62 ;  /* 0x0000003e00417202 */ /* 0x000fe40000000f00 */
[----:B--2---:R-:W-:Y:S01]  /*0610*/  FSEL R64, R44, RZ, !P0 ;  /* 0x000000ff2c407208 */ /* 0x004fe20004000000 */
[----:B------:R-:W-:Y:S06]  /*0620*/  @!P4 BRA `(.L_x_5230) ;  /* 0x0000000000c4c947 */ /* 0x000fec0003800000 */
[----:B------:R-:W0:Y:S01]  /*0630*/  LDC.64 R44, c[0x0][0x3a8] ;  /* 0x0000ea00ff2c7b82 */ /* 0x000e220000000a00 */
[----:B------:R-:W-:-:S07]  /*0640*/  ISETP.NE.U32.AND P0, PT, RZ, UR10, PT ;  /* 0x0000000aff007c0c */ /* 0x000fce000bf05070 */
[----:B------:R-:W1:Y:S08]  /*0650*/  LDC.64 R48, c[0x0][0x428] ;  /* 0x00010a00ff307b82 */ /* 0x000e700000000a00 */
[----:B------:R-:W2:Y:S01]  /*0660*/  LDC.64 R68, c[0x0][0x3b0] ;  /* 0x0000ec00ff447b82 */ /* 0x000ea20000000a00 */
[----:B0-----:R-:W-:-:S06]  /*0670*/  IMAD.WIDE.U32 R44, R65, 0x10, R44 ;  /* 0x00000010412c7825 */ /* 0x001fcc00078e002c */
[----:B------:R-:W3:Y:S01]  /*0680*/  LDG.E.128 R44, desc[UR6][R44.64] ;  /* 0x000000062c2c7981 */ /* 0x000ee2000c1e1d00 */
[----:B------:R-:W-:Y:S01]  /*0690*/  ISETP.NE.AND.EX P0, PT, RZ, UR11, PT, P0 ;  /* 0x0000000bff007c0c */ /* 0x000fe2000bf05300 */
[----:B-1----:R-:W-:-:S06]  /*06a0*/  IMAD.WIDE.U32 R48, R67, 0x10, R48 ;  /* 0x0000001043307825 */ /* 0x002fcc00078e0030 */
[----:B------:R-:W4:Y:S06]  /*06b0*/  LDG.E.128 R48, desc[UR6][R48.64] ;  /* 0x0000000630307981 */ /* 0x000f2c000c1e1d00 */
[----:B------:R-:W0:Y:S01]  /*06c0*/  @P0 LDC.64 R54, c[0x0][0x438] ;  /* 0x00010e00ff360b82 */ /* 0x000e220000000a00 */
[--C-:B------:R-:W-:Y:S02]  /*06d0*/  HADD2.F32 R70, -RZ, R76.reuse.H1_H1 ;  /* 0x3000004cff467230 */ /* 0x100fe40000004100 */
[----:B------:R-:W-:Y:S02]  /*06e0*/  HADD2.F32 R58, -RZ, R76.H0_H0 ;  /* 0x2000004cff3a7230 */ /* 0x000fe40000004100 */
[----:B0-----:R-:W-:-:S05]  /*06f0*/  @P0 IMAD.WIDE.U32 R54, R65, 0x10, R54 ;  /* 0x0000001041360825 */ /* 0x001fca00078e0036 */
[----:B------:R2:W5:Y:S02]  /*0700*/  @P0 LDG.E.128 R12, desc[UR6][R54.64] ;  /* 0x00000006360c0981 */ /* 0x000564000c1e1d00 */
[----:B--2---:R-:W-:-:S05]  /*0710*/  IMAD.WIDE.U32 R54, R66, 0x4, R68 ;  /* 0x0000000442367825 */ /* 0x004fca00078e0044 */
[----:B------:R0:W5:Y:S01]  /*0720*/  LDG.E R4, desc[UR6][R54.64] ;  /* 0x0000000636047981 */ /* 0x000162000c1e1900 */
[----:B------:R-:W-:Y:S02]  /*0730*/  IADD3 R66, PT, PT, R66, 0x20, RZ ;  /* 0x0000002042427810 */ /* 0x000fe40007ffe0ff */
[----:B------:R-:W-:Y:S02]  /*0740*/  IADD3 R67, PT, PT, R67, 0x20, RZ ;  /* 0x0000002043437810 */ /* 0x000fe40007ffe0ff */
[----:B------:R-:W-:Y:S01]  /*0750*/  IADD3 R65, PT, PT, R65, 0x20, RZ ;  /* 0x0000002041417810 */ /* 0x000fe20007ffe0ff */
[C---:B---3--:R-:W-:Y:S01]  /*0760*/  FADD.FTZ R9, -R64.reuse, R44 ;  /* 0x0000002c40097221 */ /* 0x048fe20000010100 */
[C---:B------:R-:W-:Y:S01]  /*0770*/  FADD.FTZ R45, -R64.reuse, R45 ;  /* 0x0000002d402d7221 */ /* 0x040fe20000010100 */
[----:B------:R-:W-:Y:S02]  /*0780*/  FADD.FTZ R47, -R64, R47 ;  /* 0x0000002f402f7221 */ /* 0x000fe40000010100 */
[----:B------:R-:W-:Y:S01]  /*0790*/  FMUL.FTZ R0, R6, R9 ;  /* 0x0000000906007220 */ /* 0x000fe20000410000 */
[----:B------:R-:W-:-:S02]  /*07a0*/  HADD2.F32 R9, -RZ, R72.H0_H0 ;  /* 0x20000048ff097230 */ /* 0x000fc40000004100 */
[----:B0-----:R-:W-:Y:S01]  /*07b0*/  FMUL.FTZ R55, R6, R47 ;  /* 0x0000002f06377220 */ /* 0x001fe20000410000 */
[----:B----4-:R-:W-:Y:S01]  /*07c0*/  FMUL.FTZ R70, R49, R70 ;  /* 0x0000004631467220 */ /* 0x010fe20000410000 */
[----:B------:R-:W-:Y:S01]  /*07d0*/  FMUL.FTZ R58, R51, R58 ;  /* 0x0000003a333a7220 */ /* 0x000fe20000410000 */
[----:B------:R-:W-:Y:S01]  /*07e0*/  FMUL.FTZ R60, R48, R9 ;  /* 0x00000009303c7220 */ /* 0x000fe20000410000 */
[----:B------:R-:W-:Y:S01]  /*07f0*/  FMUL.FTZ R9, R6, R45 ;  /* 0x0000002d06097220 */ /* 0x000fe20000410000 */
[----:B------:R-:W-:Y:S01]  /*0800*/  FADD.FTZ R45, -R64, R46 ;  /* 0x0000002e402d7221 */ /* 0x000fe20000010100 */
[----:B------:R-:W-:Y:S01]  /*0810*/  FADD.FTZ R20, R20, R48 ;  /* 0x0000003014147221 */ /* 0x000fe20000010000 */
[----:B------:R-:W-:Y:S01]  /*0820*/  FFMA.FTZ R44, R0, R60, RZ ;  /* 0x0000003c002c7223 */ /* 0x000fe200000100ff */
[----:B------:R-:W-:Y:S01]  /*0830*/  FFMA.FTZ R28, R48, R0, R28 ;  /* 0x00000000301c7223 */ /* 0x000fe2000001001c */
[----:B------:R-:W-:Y:S01]  /*0840*/  FMUL.FTZ R10, R6, R45 ;  /* 0x0000002d060a7220 */ /* 0x000fe20000410000 */
[----:B------:R-:W-:-:S02]  /*0850*/  HADD2.F32 R45, -RZ, R73.H0_H0 ;  /* 0x20000049ff2d7230 */ /* 0x000fc40000004100 */
[----:B------:R-:W-:Y:S01]  /*0860*/  FFMA.FTZ R47, R9, R70, R44 ;  /* 0x00000046092f7223 */ /* 0x000fe2000001002c */
[----:B------:R-:W-:Y:S01]  /*0870*/  FADD.FTZ R21, R21, R49 ;  /* 0x0000003115157221 */ /* 0x000fe20000010000 */
[----:B------:R-:W-:Y:S01]  /*0880*/  FFMA.FTZ R29, R49, R9, R29 ;  /* 0x00000009311d7223 */ /* 0x000fe2000001001d */
[----:B------:R-:W-:Y:S01]  /*0890*/  FADD.FTZ R22, R22, R50 ;  /* 0x0000003216167221 */ /* 0x000fe20000010000 */
[C---:B------:R-:W-:Y:S01]  /*08a0*/  FMUL.FTZ R54, R50.reuse, R45 ;  /* 0x0000002d32367220 */ /* 0x040fe20000410000 */
[----:B------:R-:W-:Y:S01]  /*08b0*/  FADD.FTZ R45, RZ, R60 ;  /* 0x0000003cff2d7221 */ /* 0x000fe20000010000 */
[----:B------:R-:W-:Y:S01]  /*08c0*/  FFMA.FTZ R30, R50, R10, R30 ;  /* 0x0000000a321e7223 */ /* 0x000fe2000001001e */
[----:B------:R-:W-:Y:S01]  /*08d0*/  FADD.FTZ R23, R23, R51 ;  /* 0x0000003317177221 */ /* 0x000fe20000010000 */
[----:B------:R-:W-:Y:S01]  /*08e0*/  FFMA.FTZ R68, R10, R54, R47 ;  /* 0x000000360a447223 */ /* 0x000fe2000001002f */
[----:B------:R-:W-:Y:S01]  /*08f0*/  FADD.FTZ R45, R45, R70 ;  /* 0x000000462d2d7221 */ /* 0x000fe20000010000 */
[----:B------:R-:W-:-:S02]  /*0900*/  FFMA.FTZ R31, R51, R55, R31 ;  /* 0x00000037331f7223 */ /* 0x000fc4000001001f */
[----:B------:R-:W-:Y:S01]  /*0910*/  FFMA.FTZ R68, R55, R58, R68 ;  /* 0x0000003a37447223 */ /* 0x000fe20000010044 */
[----:B------:R-:W-:-:S04]  /*0920*/  FADD.FTZ R45, R45, R54 ;  /* 0x000000362d2d7221 */ /* 0x000fc80000010000 */
[----:B------:R-:W-:-:S07]  /*0930*/  FADD.FTZ R69, R45, R58 ;  /* 0x0000003a2d457221 */ /* 0x000fce0000010000 */
.L_x_5230:
[----:B------:R-:W-:Y:S05]  /*0940*/  BSYNC.RECONVERGENT B2 ;  /* 0x0000000000027941 */ /* 0x000fea0003800200 */
.L_x_5229:
[----:B------:R-:W-:Y:S05]  /*0950*/  @!P3 BRA `(.L_x_5231) ;  /* 0x00000004007cb947 */ /* 0x000fea0003800000 */
        /* <DEDUP_REMOVED lines=10> */
[----:B--2---:R-:W-:-:S05]  /*0a00*/  IMAD.WIDE.U32 R66, R66, 0x4, R56 ;  /* 0x0000000442427825 */ /* 0x004fca00078e0038 */
[----:B------:R-:W5:Y:S01]  /*0a10*/  LDG.E R5, desc[UR6][R66.64] ;  /* 0x0000000642057981 */ /* 0x000f62000c1e1900 */
[----:B------:R-:W-:Y:S02]  /*0a20*/  HADD2.F32 R61, -RZ, R75.H1_H1 ;  /* 0x3000004bff3d7230 */ /* 0x000fe40000004100 */
[----:B0-----:R-:W-:-:S05]  /*0a30*/  @P0 IMAD.WIDE.U32 R52, R65, 0x10, R52 ;  /* 0x0000001041340825 */ /* 0x001fca00078e0034 */
[----:B------:R0:W5:Y:S01]  /*0a40*/  @P0 LDG.E.128 R32, desc[UR6][R52.64] ;  /* 0x0000000634200981 */ /* 0x000162000c1e1d00 */
[--C-:B------:R-:W-:Y:S02]  /*0a50*/  HADD2.F32 R56, -RZ, R74.reuse.H0_H0 ;  /* 0x2000004aff387230 */ /* 0x100fe40000004100 */
[----:B0-----:R-:W-:Y:S02]  /*0a60*/  HADD2.F32 R53, -RZ, R74.H1_H1 ;  /* 0x3000004aff357230 */ /* 0x001fe40000004100 */
[C---:B---3--:R-:W-:Y:S01]  /*0a70*/  FADD.FTZ R11, -R64.reuse, R48 ;  /* 0x00000030400b7221 */ /* 0x048fe20000010100 */
[----:B------:R-:W-:Y:S01]  /*0a80*/  FADD.FTZ R57, -R64, R49 ;  /* 0x0000003140397221 */ /* 0x000fe20000010100 */
[----:B------:R-:W-:Y:S02]  /*0a90*/  HADD2.F32 R48, -RZ, R75.H0_H0 ;  /* 0x2000004bff307230 */ /* 0x000fe40000004100 */
[C---:B------:R-:W-:Y:S01]  /*0aa0*/  FMUL.FTZ R8, R6.reuse, R11 ;  /* 0x0000000b06087220 */ /* 0x040fe20000410000 */
[----:B------:R-:W-:Y:S01]  /*0ab0*/  FMUL.FTZ R11, R6, R57 ;  /* 0x00000039060b7220 */ /* 0x000fe20000410000 */
[----:B----4-:R-:W-:Y:S01]  /*0ac0*/  FMUL.FTZ R61, R44, R61 ;  /* 0x0000003d2c3d7220 */ /* 0x010fe20000410000 */
[----:B------:R-:W-:Y:S01]  /*0ad0*/  FADD.FTZ R16, R16, R44 ;  /* 0x0000002c10107221 */ /* 0x000fe20000010000 */
[----:B------:R-:W-:Y:S01]  /*0ae0*/  FFMA.FTZ R24, R44, R8, R24 ;  /* 0x000000082c187223 */ /* 0x000fe20000010018 */
[----:B------:R-:W-:Y:S01]  /*0af0*/  FADD.FTZ R49, -R64, R50 ;  /* 0x0000003240317221 */ /* 0x000fe20000010100 */
[----:B------:R-:W-:Y:S01]  /*0b00*/  FMUL.FTZ R59, R45, R48 ;  /* 0x000000302d3b7220 */ /* 0x000fe20000410000 */
[----:B------:R-:W-:Y:S01]  /*0b10*/  FADD.FTZ R44, R69, R61 ;  /* 0x0000003d452c7221 */ /* 0x000fe20000010000 */
[----:B------:R-:W-:Y:S01]  /*0b20*/  FFMA.FTZ R68, R8, R61, R68 ;  /* 0x0000003d08447223 */ /* 0x000fe20000010044 */
[----:B------:R-:W-:Y:S01]  /*0b30*/  FADD.FTZ R17, R17, R45 ;  /* 0x0000002d11117221 */ /* 0x000fe20000010000 */
[----:B------:R-:W-:Y:S01]  /*0b40*/  FFMA.FTZ R25, R45, R11, R25 ;  /* 0x0000000b2d197223 */ /* 0x000fe20000010019 */
[----:B------:R-:W-:Y:S01]  /*0b50*/  FMUL.FTZ R52, R46, R53 ;  /* 0x000000352e347220 */ /* 0x000fe20000410000 */
[----:B------:R-:W-:Y:S01]  /*0b60*/  FADD.FTZ R51, -R64, R51 ;  /* 0x0000003340337221 */ /* 0x000fe20000010100 */
        /* <DEDUP_REMOVED lines=14> */
.L_x_5228:
[----:B-----5:R-:W-:Y:S01]  /*0c50*/  ISETP.GE.AND P2, PT, R63, 0x1, PT ;  /* 0x000000013f00780c */ /* 0x020fe20003f46270 */
[----:B------:R-:W-:Y:S01]  /*0c60*/  UISETP.NE.U32.AND UP0, UPT, UR10, URZ, UPT ;  /* 0x000000ff0a00728c */ /* 0x000fe2000bf05070 */
[----:B------:R-:W-:Y:S01]  /*0c70*/  MOV R2, UR14 ;  /* 0x0000000e00027c02 */ /* 0x000fe20008000f00 */
[----:B------:R-:W-:Y:S02]  /*0c80*/  HFMA2 R64, -RZ, RZ, 0, 0 ;  /* 0x00000000ff407431 */ /* 0x000fe400000001ff */
[----:B------:R-:W-:Y:S02]  /*0c90*/  UISETP.NE.AND.EX UP0, UPT, UR11, URZ, UPT, UP0 ;  /* 0x000000ff0b00728c */ /* 0x000fe4000bf05300 */
[----:B------:R-:W-:-:S06]  /*0ca0*/  IMAD R44, R3, R2, RZ ;  /* 0x00000002032c7224 */ /* 0x000fcc00078e02ff */
[----:B------:R-:W-:-:S05]  /*0cb0*/  @P2 IADD3 R45, PT, PT, R63, -0x1, RZ ;  /* 0xffffffff3f2d2810 */ /* 0x000fca0007ffe0ff */
[----:B------:R-:W-:Y:S01]  /*0cc0*/  @P2 IMAD R46, R45, R2, RZ ;  /* 0x000000022d2e2224 */ /* 0x000fe200078e02ff */
[----:B------:R-:W-:-:S04]  /*0cd0*/  SHF.R.S32.HI R45, RZ, 0x1f, R44 ;  /* 0x0000001fff2d7819 */ /* 0x000fc8000001142c */
[----:B------:R-:W-:Y:S02]  /*0ce0*/  @P2 SHF.R.S32.HI R47, RZ, 0x1f, R46 ;  /* 0x0000001fff2f2819 */ /* 0x000fe4000001142e */
[----:B------:R-:W-:Y:S02]  /*0cf0*/  LEA.HI R44, R45, R44, RZ, 0x2 ;  /* 0x0000002c2d2c7211 */ /* 0x000fe400078f10ff */
[----:B------:R-:W-:Y:S02]  /*0d00*/  @P2 LEA.HI R46, R47, R46, RZ, 0x2 ;  /* 0x0000002e2f2e2211 */ /* 0x000fe400078f10ff */
[-C--:B------:R-:W-:Y:S02]  /*0d10*/  LEA.HI.SX32 R62, R44, R77.reuse, 0x1e ;  /* 0x0000004d2c3e7211 */ /* 0x080fe400078ff2ff */
[----:B------:R-:W-:Y:S02]  /*0d20*/  @P2 LEA.HI.SX32 R64, R46, R77, 0x1e ;  /* 0x0000004d2e402211 */ /* 0x000fe400078ff2ff */
[----:B------:R-:W-:Y:S01]  /*0d30*/  MOV R65, R62 ;  /* 0x0000003e00417202 */ /* 0x000fe20000000f00 */
[----:B------:R-:W-:Y:S06]  /*0d40*/  BRA.U UP0, `(.L_x_5232) ;  /* 0x00000001003c7547 */ /* 0x000fec000b800000 */
[C---:B------:R-:W-:Y:S01]  /*0d50*/  ISETP.GE.U32.AND P4, PT, R71.reuse, 0x20, PT ;  /* 0x000000204700780c */ /* 0x040fe20003f86070 */
[----:B------:R-:W-:Y:S01]  /*0d60*/  BSSY.RECONVERGENT B2, `(.L_x_5233) ;  /* 0x0000007000027945 */ /* 0x000fe20003800200 */
[----:B------:R-:W-:-:S11]  /*0d70*/  ISETP.GE.U32.AND P3, PT, R71, 0x40, PT ;  /* 0x000000404700780c */ /* 0x000fd60003f66070 */
[----:B------:R-:W-:Y:S05]  /*0d80*/  @!P4 BRA `(.L_x_5234) ;  /* 0x000000000010c947 */ /* 0x000fea0003800000 */
[----:B------:R-:W0:Y:S02]  /*0d90*/  LDC.64 R44, c[0x0][0x3b0] ;  /* 0x0000ec00ff2c7b82 */ /* 0x000e240000000a00 */
[----:B0-----:R-:W-:-:S05]  /*0da0*/  IMAD.WIDE.U32 R44, R64, 0x4, R44 ;  /* 0x00000004402c7825 */ /* 0x001fca00078e002c */
[----:B------:R0:W5:Y:S01]  /*0db0*/  LDG.E R4, desc[UR6][R44.64] ;  /* 0x000000062c047981 */ /* 0x000162000c1e1900 */
[----:B------:R-:W-:-:S07]  /*0dc0*/  IADD3 R64, PT, PT, R64, 0x20, RZ ;  /* 0x0000002040407810 */ /* 0x000fce0007ffe0ff */
.L_x_5234:
[----:B------:R-:W-:Y:S05]  /*0dd0*/  BSYNC.RECONVERGENT B2 ;  /* 0x0000000000027941 */ /* 0x000fea0003800200 */
.L_x_5233:
[----:B------:R-:W-:Y:S01]  /*0de0*/  CS2R R68, SRZ ;  /* 0x0000000000447805 */ /* 0x000fe2000001ff00 */
[----:B------:R-:W-:Y:S06]  /*0df0*/  @!P3 BRA `(.L_x_5231) ;  /* 0x000000000054b947 */ /* 0x000fec0003800000 */
[----:B0-----:R-:W0:Y:S02]  /*0e00*/  LDC.64 R44, c[0x0][0x3b0] ;  /* 0x0000ec00ff2c7b82 */ /* 0x001e240000000a00 */
[----:B0-----:R-:W-:-:S05]  /*0e10*/  IMAD.WIDE.U32 R44, R64, 0x4, R44 ;  /* 0x00000004402c7825 */ /* 0x001fca00078e002c */
[----:B------:R1:W5:Y:S01]  /*0e20*/  LDG.E R5, desc[UR6][R44.64] ;  /* 0x000000062c057981 */ /* 0x000362000c1e1900 */
[----:B------:R-:W-:Y:S05]  /*0e30*/  BRA `(.L_x_5231) ;  /* 0x0000000000447947 */ /* 0x000fea0003800000 */
.L_x_5232:
[C---:B------:R-:W-:Y:S02]  /*0e40*/  ISETP.GE.U32.AND P4, PT, R71.reuse, 0x20, PT ;  /* 0x000000204700780c */ /* 0x040fe40003f86070 */
[----:B------:R-:W-:-:S11]  /*0e50*/  ISETP.GE.U32.AND P3, PT, R71, 0x40, PT ;  /* 0x000000404700780c */ /* 0x000fd60003f66070 */
[----:B------:R-:W0:Y:S08]  /*0e60*/  @P4 LDC.64 R44, c[0x0][0x3b0] ;  /* 0x0000ec00ff2c4b82 */ /* 0x000e300000000a00 */
[----:B------:R-:W1:Y:S08]  /*0e70*/  @P4 LDC.64 R46, c[0x0][0x438] ;  /* 0x00010e00ff2e4b82 */ /* 0x000e700000000a00 */
[----:B------:R-:W2:Y:S01]  /*0e80*/  @P3 LDC.64 R48, c[0x0][0x438] ;  /* 0x00010e00ff303b82 */ /* 0x000ea20000000a00 */
[----:B0-----:R-:W-:-:S05]  /*0e90*/  @P4 IMAD.WIDE.U32 R44, R64, 0x4, R44 ;  /* 0x00000004402c4825 */ /* 0x001fca00078e002c */
[----:B------:R0:W5:Y:S01]  /*0ea0*/  @P4 LDG.E R4, desc[UR6][R44.64] ;  /* 0x000000062c044981 */ /* 0x000162000c1e1900 */
[----:B------:R-:W-:Y:S01]  /*0eb0*/  @P4 IADD3 R64, PT, PT, R64, 0x20, RZ ;  /* 0x0000002040404810 */ /* 0x000fe20007ffe0ff */
[C---:B-1----:R-:W-:Y:S01]  /*0ec0*/  @P4 IMAD.WIDE.U32 R50, R65.reuse, 0x10, R46 ;  /* 0x0000001041324825 */ /* 0x042fe200078e002e */
[----:B------:R-:W-:-:S04]  /*0ed0*/  @P4 IADD3 R65, PT, PT, R65, 0x20, RZ ;  /* 0x0000002041414810 */ /* 0x000fc80007ffe0ff */
[----:B------:R3:W5:Y:S01]  /*0ee0*/  @P4 LDG.E.128 R12, desc[UR6][R50.64] ;  /* 0x00000006320c4981 */ /* 0x000762000c1e1d00 */
[----:B0-----:R-:W0:Y:S01]  /*0ef0*/  @P3 LDC.64 R44, c[0x0][0x3b0] ;  /* 0x0000ec00ff2c3b82 */ /* 0x001e220000000a00 */
[----:B--2---:R-:W-:-:S05]  /*0f00*/  @P3 IMAD.WIDE.U32 R46, R65, 0x10, R48 ;  /* 0x00000010412e3825 */ /* 0x004fca00078e0030 */
[----:B------:R3:W5:Y:S01]  /*0f10*/  @P3 LDG.E.128 R32, desc[UR6][R46.64] ;  /* 0x000000062e203981 */ /* 0x000762000c1e1d00 */
[----:B0-----:R-:W-:-:S05]  /*0f20*/  @P3 IMAD.WIDE.U32 R44, R64, 0x4, R44 ;  /* 0x00000004402c3825 */ /* 0x001fca00078e002c */
[----:B------:R3:W5:Y:S01]  /*0f30*/  @P3 LDG.E R5, desc[UR6][R44.64] ;  /* 0x000000062c053981 */ /* 0x000762000c1e1900 */
[----:B------:R-:W-:-:S07]  /*0f40*/  CS2R R68, SRZ ;  /* 0x0000000000447805 */ /* 0x000fce000001ff00 */
.L_x_5231:
[----:B------:R-:W-:Y:S05]  /*0f50*/  BSYNC.RECONVERGENT B1 ;  /* 0x0000000000017941 */ /* 0x000fea0003800200 */
.L_x_5227:
[----:B------:R-:W-:-:S03]  /*0f60*/  UMOV UR4, 0xffffffff ;  /* 0xffffffff00047882 */ /* 0x000fc60000000000 */
[----:B------:R-:W-:Y:S05]  /*0f70*/  BRA.DIV UR4, `(.L_x_5235) ;  /* 0x0000001e04947947 */ /* 0x000fea000b800000 */
[----:B------:R-:W3:Y:S04]  /*0f80*/  SHFL.BFLY PT, R48, R69, 0x1, 0x1f ;  /* 0x0c201f0045307f89 */ /* 0x000ee800000e0000 */
[----:B------:R-:W2:Y:S01]  /*0f90*/  SHFL.BFLY PT, R49, R68, 0x1, 0x1f ;  /* 0x0c201f0044317f89 */ /* 0x000ea200000e0000 */
[----:B---3--:R-:W-:Y:S01]  /*0fa0*/  FADD.FTZ R47, R48, R69 ;  /* 0x00000045302f7221 */ /* 0x008fe20000010000 */
[----:B--2---:R-:W-:-:S04]  /*0fb0*/  FADD.FTZ R64, R49, R68 ;  /* 0x0000004431407221 */ /* 0x004fc80000010000 */
        /* <DEDUP_REMOVED lines=14> */
.L_x_5274:
[----:B------:R-:W2:Y:S01]  /*10a0*/  LDC.U8 R49, c[0x0][0x410] ;  /* 0x00010400ff317b82 */ /* 0x000ea20000000000 */
[----:B------:R-:W-:Y:S01]  /*10b0*/  @P2 IADD3 R63, PT, PT, R63, -0x1, RZ ;  /* 0xffffffff3f3f2810 */ /* 0x000fe20007ffe0ff */
[----:B01-3--:R-:W-:Y:S01]  /*10c0*/  FADD.FTZ R45, R51, R64 ;  /* 0x00000040332d7221 */ /* 0x00bfe20000010000 */
[----:B----4-:R-:W-:Y:S01]  /*10d0*/  FADD.FTZ R44, R47, R48 ;  /* 0x000000302f2c7221 */ /* 0x010fe20000010000 */
[----:B------:R-:W-:Y:S01]  /*10e0*/  BSSY.RECONVERGENT B2, `(.L_x_5236) ;  /* 0x00000c4000027945 */ /* 0x000fe20003800200 */
[----:B------:R-:W-:Y:S02]  /*10f0*/  HFMA2 R64, -RZ, RZ, 0, 0 ;  /* 0x00000000ff407431 */ /* 0x000fe400000001ff */
[----:B------:R-:W-:Y:S02]  /*1100*/  @P2 IMAD R63, R63, R2, RZ ;  /* 0x000000023f3f2224 */ /* 0x000fe400078e02ff */
[----:B------:R-:W-:Y:S01]  /*1110*/  FMUL.FTZ R45, R45, UR9 ;  /* 0x000000092d2d7c20 */ /* 0x000fe20008410000 */
[----:B------:R-:W-:Y:S01]  /*1120*/  MOV R65, R62 ;  /* 0x0000003e00417202 */ /* 0x000fe20000000f00 */
[----:B------:R-:W-:Y:S01]  /*1130*/  FMUL.FTZ R44, R44, UR9 ;  /* 0x000000092c2c7c20 */ /* 0x000fe20008410000 */
[----:B------:R-:W-:-:S04]  /*1140*/  @P2 SHF.R.S32.HI R46, RZ, 0x1f, R63 ;  /* 0x0000001fff2e2819 */ /* 0x000fc8000001143f */
[----:B------:R-:W-:-:S04]  /*1150*/  @P2 LEA.HI R46, R46, R63, RZ, 0x2 ;  /* 0x0000003f2e2e2211 */ /* 0x000fc800078f10ff */
[----:B------:R-:W-:Y:S02]  /*1160*/  @P2 LEA.HI.SX32 R64, R46, R77, 0x1e ;  /* 0x0000004d2e402211 */ /* 0x000fe400078ff2ff */
[----:B--2---:R-:W-:-:S04]  /*1170*/  ISETP.NE.AND P0, PT, R49, RZ, PT ;  /* 0x000000ff3100720c */ /* 0x004fc80003f05270 */
[----:B------:R-:W-:Y:S01]  /*1180*/  FSEL R45, R45, RZ, !P0 ;  /* 0x000000ff2d2d7208 */ /* 0x000fe20004000000 */
[----:B------:R-:W-:Y:S08]  /*1190*/  @!P4 BRA `(.L_x_5237) ;  /* 0x0000000800e0c947 */ /* 0x000ff00003800000 */
        /* <DEDUP_REMOVED lines=16> */
[----:B-----5:R-:W-:-:S03]  /*12a0*/  LOP3.LUT P0, RZ, R4, 0xff, RZ, 0xc0, !PT ;  /* 0x000000ff04ff7812 */ /* 0x020fc6000780c0ff */
[----:B------:R-:W-:-:S04]  /*12b0*/  FMUL.FTZ R47, R47, UR13 ;  /* 0x0000000d2f2f7c20 */ /* 0x000fc80008410000 */
[----:B------:R-:W-:-:S05]  /*12c0*/  FMUL.FTZ R47, R47, UR12 ;  /* 0x0000000c2f2f7c20 */ /* 0x000fca0008410000 */
[----:B------:R-:W-:-:S07]  /*12d0*/  SEL R36, R47, RZ, P0 ;  /* 0x000000ff2f247207 */ /* 0x000fce0000000000 */
.L_x_5242:
[----:B------:R-:W-:Y:S05]  /*12e0*/  BSYNC.RECONVERGENT B3 ;  /* 0x0000000000037941 */ /* 0x000fea0003800200 */
.L_x_5241:
        /* <DEDUP_REMOVED lines=11> */
.L_x_5244:
[----:B------:R-:W-:Y:S05]  /*13a0*/  BSYNC.RECONVERGENT B3 ;  /* 0x0000000000037941 */ /* 0x000fea0003800200 */
.L_x_5243:
        /* <DEDUP_REMOVED lines=11> */
.L_x_5246:
[----:B------:R-:W-:Y:S05]  /*1460*/  BSYNC.RECONVERGENT B3 ;  /* 0x0000000000037941 */ /* 0x000fea0003800200 */
.L_x_5245:
[----:B------:R-:W-:Y:S05]  /*1470*/  @!P2 BRA `(.L_x_5247) ;  /* 0x0000000400fca947 */ /* 0x000fea0003800000 */
[----:B------:R-:W-:Y:S01]  /*1480*/  FFMA.FTZ R39, R55, R44, R45 ;  /* 0x0000002c37277223 */ /* 0x000fe2000001002d */
[----:B------:R-:W-:-:S03]  /*1490*/  ISETP.GT.AND P0, PT, R7, RZ, PT ;  /* 0x000000ff0700720c */ /* 0x000fc60003f04270 */
[----:B------:R-:W-:-:S04]  /*14a0*/  FADD.FTZ R39, R58, -R39 ;  /* 0x800000273a277221 */ /* 0x000fc80000010000 */
[----:B------:R-:W-:-:S05]  /*14b0*/  FMUL.FTZ R39, R6, R39 ;  /* 0x0000002706277220 */ /* 0x000fca0000410000 */
[----:B------:R-:W-:Y:S02]  /*14c0*/  FSEL R39, R39, RZ, P0 ;  /* 0x000000ff27277208 */ /* 0x000fe40000000000 */
[----:B-----5:R-:W-:-:S03]  /*14d0*/  ISETP.GE.U32.AND P0, PT, R4, 0x1000000, PT ;  /* 0x010000000400780c */ /* 0x020fc60003f06070 */
[----:B------:R-:W-:-:S04]  /*14e0*/  FMUL.FTZ R39, R39, UR13 ;  /* 0x0000000d27277c20 */ /* 0x000fc80008410000 */
[----:B------:R-:W-:-:S05]  /*14f0*/  FMUL.FTZ R39, R39, UR12 ;  /* 0x0000000c27277c20 */ /* 0x000fca0008410000 */
[----:B------:R-:W-:Y:S01]  /*1500*/  SEL R39, R39, RZ, P0 ;  /* 0x000000ff27277207 */ /* 0x000fe20000000000 */
[----:B------:R-:W-:Y:S06]  /*1510*/  BRA `(.L_x_5247) ;  /* 0x0000000400d47947 */ /* 0x000fec0003800000 */
.L_x_5240:
[----:B------:R-:W0:Y:S01]  /*1520*/  @P2 LDC.64 R46, c[0x0][0x408] ;  /* 0x00010200ff2e2b82 */ /* 0x000e220000000a00 */
[-CC-:B------:R-:W-:Y:S01]  /*1530*/  FFMA.FTZ R41, R0, R44.reuse, R45.reuse ;  /* 0x0000002c00297223 */ /* 0x180fe2000001002d */
[-CC-:B------:R-:W-:Y:S01]  /*1540*/  FFMA.FTZ R67, R9, R44.reuse, R45.reuse ;  /* 0x0000002c09437223 */ /* 0x180fe2000001002d */
[----:B------:R-:W-:Y:S01]  /*1550*/  ISETP.GT.AND P0, PT, R7, RZ, PT ;  /* 0x000000ff0700720c */ /* 0x000fe20003f04270 */
[----:B------:R-:W-:Y:S01]  /*1560*/  FFMA.FTZ R43, R10, R44, R45 ;  /* 0x0000002c0a2b7223 */ /* 0x000fe2000001002d */
[----:B------:R-:W-:Y:S01]  /*1570*/  FADD.FTZ R41, R60, -R41 ;  /* 0x800000293c297221 */ /* 0x000fe20000010000 */
[----:B------:R-:W-:Y:S01]  /*1580*/  FADD.FTZ R67, R70, -R67 ;  /* 0x8000004346437221 */ /* 0x000fe20000010000 */
[----:B-----5:R-:W-:Y:S01]  /*1590*/  @P2 LOP3.LUT P4, RZ, R4, 0xff, RZ, 0xc0, !PT ;  /* 0x000000ff04ff2812 */ /* 0x020fe2000788c0ff */
[----:B------:R-:W1:Y:S01]  /*15a0*/  @P2 LDC.64 R48, c[0x0][0x408] ;  /* 0x00010200ff302b82 */ /* 0x000e620000000a00 */
[C---:B------:R-:W-:Y:S01]  /*15b0*/  FMUL.FTZ R40, R6.reuse, R41 ;  /* 0x0000002906287220 */ /* 0x040fe20000410000 */
[----:B------:R-:W-:Y:S01]  /*15c0*/  FMUL.FTZ R41, R6, R67 ;  /* 0x0000004306297220 */ /* 0x000fe20000410000 */
[----:B------:R-:W-:-:S03]  /*15d0*/  FADD.FTZ R43, R54, -R43 ;  /* 0x8000002b362b7221 */ /* 0x000fc60000010000 */
[----:B------:R-:W-:Y:S01]  /*15e0*/  FSEL R40, R40, RZ, P0 ;  /* 0x000000ff28287208 */ /* 0x000fe20000000000 */
[----:B------:R-:W-:Y:S01]  /*15f0*/  FMUL.FTZ R42, R6, R43 ;  /* 0x0000002b062a7220 */ /* 0x000fe20000410000 */
[----:B------:R-:W2:Y:S01]  /*1600*/  @P2 LDC.64 R50, c[0x0][0x408] ;  /* 0x00010200ff322b82 */ /* 0x000ea20000000a00 */
[----:B------:R-:W-:Y:S01]  /*1610*/  FSEL R41, R41, RZ, P0 ;  /* 0x000000ff29297208 */ /* 0x000fe20000000000 */
[----:B------:R-:W-:Y:S02]  /*1620*/  FFMA.FTZ R43, R55, R44, R45 ;  /* 0x0000002c372b7223 */ /* 0x000fe4000001002d */
[----:B------:R-:W-:Y:S02]  /*1630*/  FSEL R42, R42, RZ, P0 ;  /* 0x000000ff2a2a7208 */ /* 0x000fe40000000000 */
[----:B------:R-:W-:Y:S01]  /*1640*/  FADD.FTZ R43, R58, -R43 ;  /* 0x8000002b3a2b7221 */ /* 0x000fe20000010000 */
[----:B0-----:R-:W-:-:S03]  /*1650*/  @P2 FMUL.FTZ R47, R40, R47 ;  /* 0x0000002f282f2220 */ /* 0x001fc60000410000 */
[----:B------:R-:W-:Y:S01]  /*1660*/  FMUL.FTZ R43, R6, R43 ;  /* 0x0000002b062b7220 */ /* 0x000fe20000410000 */
[----:B------:R-:W-:-:S04]  /*1670*/  @P2 FMUL.FTZ R46, R47, R46 ;  /* 0x0000002e2f2e2220 */ /* 0x000fc80000410000 */
[----:B------:R-:W-:Y:S01]  /*1680*/  FSEL R43, R43, RZ, P0 ;  /* 0x000000ff2b2b7208 */ /* 0x000fe20000000000 */
[----:B-1----:R-:W-:Y:S01]  /*1690*/  @P2 FMUL.FTZ R49, R41, R49 ;  /* 0x0000003129312220 */ /* 0x002fe20000410000 */
[----:B------:R-:W-:Y:S02]  /*16a0*/  @P2 SEL R36, R46, RZ, P4 ;  /* 0x000000ff2e242207 */ /* 0x000fe40002000000 */
[----:B------:R-:W-:Y:S01]  /*16b0*/  @P2 LOP3.LUT P4, RZ, R4, 0xff00, RZ, 0xc0, !PT ;  /* 0x0000ff0004ff2812 */ /* 0x000fe2000788c0ff */
[----:B------:R-:W-:Y:S01]  /*16c0*/  @P2 FMUL.FTZ R48, R49, R48 ;  /* 0x0000003031302220 */ /* 0x000fe20000410000 */
[----:B--2---:R-:W-:-:S04]  /*16d0*/  @P2 FMUL.FTZ R51, R42, R51 ;  /* 0x000000332a332220 */ /* 0x004fc80000410000 */
[----:B------:R-:W-:Y:S02]  /*16e0*/  @P2 SEL R37, R48, RZ, P4 ;  /* 0x000000ff30252207 */ /* 0x000fe40002000000 */
[----:B------:R-:W-:Y:S01]  /*16f0*/  @P2 LOP3.LUT P4, RZ, R4, 0xff0000, RZ, 0xc0, !PT ;  /* 0x00ff000004ff2812 */ /* 0x000fe2000788c0ff */
[----:B------:R-:W-:-:S05]  /*1700*/  @P2 FMUL.FTZ R50, R51, R50 ;  /* 0x0000003233322220 */ /* 0x000fca0000410000 */
[----:B------:R-:W-:Y:S01]  /*1710*/  @P2 SEL R38, R50, RZ, P4 ;  /* 0x000000ff32262207 */ /* 0x000fe20002000000 */
[----:B------:R-:W-:Y:S06]  /*1720*/  @!P2 BRA `(.L_x_5247) ;  /* 0x000000040050a947 */ /* 0x000fec0003800000 */
[----:B------:R-:W-:Y:S01]  /*1730*/  FMUL.FTZ R39, R43, UR13 ;  /* 0x0000000d2b277c20 */ /* 0x000fe20008410000 */
[----:B------:R-:W-:-:S03]  /*1740*/  ISETP.GE.U32.AND P0, PT, R4, 0x1000000, PT ;  /* 0x010000000400780c */ /* 0x000fc60003f06070 */
[----:B------:R-:W-:-:S05]  /*1750*/  FMUL.FTZ R39, R39, UR12 ;  /* 0x0000000c27277c20 */ /* 0x000fca0008410000 */
[----:B------:R-:W-:Y:S01]  /*1760*/  SEL R39, R39, RZ, P0 ;  /* 0x000000ff27277207 */ /* 0x000fe20000000000 */
[----:B------:R-:W-:Y:S06]  /*1770*/  BRA `(.L_x_5247) ;  /* 0x00000004003c7947 */ /* 0x000fec0003800000 */
.L_x_5239:
[----:B------:R-:W-:Y:S02]  /*1780*/  MOV R62, UR20 ;  /* 0x00000014003e7c02 */ /* 0x000fe40008000f00 */
[----:B------:R-:W-:Y:S02]  /*1790*/  MOV R63, UR21 ;  /* 0x00000015003f7c02 */ /* 0x000fe40008000f00 */
[----:B------:R-:W-:-:S04]  /*17a0*/  ISETP.NE.U32.AND P0, PT, R62, RZ, PT ;  /* 0x000000ff3e00720c */ /* 0x000fc80003f05070 */
[----:B------:R-:W-:-:S13]  /*17b0*/  ISETP.NE.AND.EX P0, PT, R63, RZ, PT, P0 ;  /* 0x000000ff3f00720c */ /* 0x000fda0003f05300 */
[----:B------:R-:W-:Y:S05]  /*17c0*/  @P0 BRA `(.L_x_5248) ;  /* 0x0000000000940947 */ /* 0x000fea0003800000 */
[----:B------:R-:W0:Y:S01]  /*17d0*/  @P2 LDC.64 R46, c[0x0][0x408] ;  /* 0x00010200ff2e2b82 */ /* 0x000e220000000a00 */
[----:B------:R-:W-:Y:S01]  /*17e0*/  @P1 FFMA.FTZ R49, R0, R44, R45 ;  /* 0x0000002c00311223 */ /* 0x000fe2000001002d */
[----:B-----5:R-:W-:Y:S02]  /*17f0*/  MOV R48, R12 ;  /* 0x0000000c00307202 */ /* 0x020fe40000000f00 */
[----:B------:R-:W-:Y:S01]  /*1800*/  MOV R66, R13 ;  /* 0x0000000d00427202 */ /* 0x000fe20000000f00 */
[----:B------:R-:W-:Y:S01]  /*1810*/  @P1 FADD.FTZ R49, R60, -R49 ;  /* 0x800000313c311221 */ /* 0x000fe20000010000 */
[C---:B------:R-:W-:Y:S02]  /*1820*/  @P2 LOP3.LUT P0, RZ, R4.reuse, 0xff, RZ, 0xc0, !PT ;  /* 0x000000ff04ff2812 */ /* 0x040fe4000780c0ff */
[----:B------:R-:W-:Y:S01]  /*1830*/  @P2 LOP3.LUT P4, RZ, R4, 0xff00, RZ, 0xc0, !PT ;  /* 0x0000ff0004ff2812 */ /* 0x000fe2000788c0ff */
[----:B------:R-:W-:Y:S01]  /*1840*/  @P1 FFMA.FTZ R48, R6, R49, R12 ;  /* 0x0000003106301223 */ /* 0x000fe2000001000c */
[----:B------:R-:W-:Y:S01]  /*1850*/  @P1 FFMA.FTZ R49, R9, R44, R45 ;  /* 0x0000002c09311223 */ /* 0x000fe2000001002d */
[----:B------:R-:W-:-:S03]  /*1860*/  @P2 LOP3.LUT P5, RZ, R4, 0xff0000, RZ, 0xc0, !PT ;  /* 0x00ff000004ff2812 */ /* 0x000fc600078ac0ff */
[----:B------:R-:W-:-:S04]  /*1870*/  @P1 FADD.FTZ R49, R70, -R49 ;  /* 0x8000003146311221 */ /* 0x000fc80000010000 */
[----:B------:R-:W-:Y:S01]  /*1880*/  @P1 FFMA.FTZ R66, R6, R49, R13 ;  /* 0x0000003106421223 */ /* 0x000fe2000001000d */
[----:B0-----:R-:W-:Y:S02]  /*1890*/  @P2 FMUL.FTZ R47, R48, R47 ;  /* 0x0000002f302f2220 */ /* 0x001fe40000410000 */
[----:B------:R-:W0:Y:S02]  /*18a0*/  @P2 LDC.64 R48, c[0x0][0x408] ;  /* 0x00010200ff302b82 */ /* 0x000e240000000a00 */
[----:B------:R-:W-:Y:S01]  /*18b0*/  @P2 FMUL.FTZ R50, R47, R46 ;  /* 0x0000002e2f322220 */ /* 0x000fe20000410000 */
[----:B------:R-:W-:-:S04]  /*18c0*/  @P1 FFMA.FTZ R47, R10, R44, R45 ;  /* 0x0000002c0a2f1223 */ /* 0x000fc8000001002d */
[----:B------:R-:W-:Y:S01]  /*18d0*/  @P1 FADD.FTZ R47, R54, -R47 ;  /* 0x8000002f362f1221 */ /* 0x000fe20000010000 */
[----:B------:R-:W-:Y:S01]  /*18e0*/  @P2 SEL R36, R50, RZ, P0 ;  /* 0x000000ff32242207 */ /* 0x000fe20000000000 */
[----:B0-----:R-:W-:Y:S01]  /*18f0*/  @P2 FMUL.FTZ R49, R66, R49 ;  /* 0x0000003142312220 */ /* 0x001fe20000410000 */
[----:B------:R-:W-:Y:S01]  /*1900*/  MOV R66, R14 ;  /* 0x0000000e00427202 */ /* 0x000fe20000000f00 */
[----:B------:R-:W-:Y:S02]  /*1910*/  @P1 FFMA.FTZ R66, R6, R47, R14 ;  /* 0x0000002f06421223 */ /* 0x000fe4000001000e */
[----:B------:R-:W0:Y:S01]  /*1920*/  @P2 LDC.64 R46, c[0x0][0x408] ;  /* 0x00010200ff2e2b82 */ /* 0x000e220000000a00 */
[----:B------:R-:W-:-:S05]  /*1930*/  @P2 FMUL.FTZ R48, R49, R48 ;  /* 0x0000003031302220 */ /* 0x000fca0000410000 */
[----:B------:R-:W-:Y:S01]  /*1940*/  @P2 SEL R37, R48, RZ, P4 ;  /* 0x000000ff30252207 */ /* 0x000fe20002000000 */
[----:B0-----:R-:W-:-:S04]  /*1950*/  @P2 FMUL.FTZ R47, R66, R47 ;  /* 0x0000002f422f2220 */ /* 0x001fc80000410000 */
[----:B------:R-:W-:-:S05]  /*1960*/  @P2 FMUL.FTZ R46, R47, R46 ;  /* 0x0000002e2f2e2220 */ /* 0x000fca0000410000 */
[----:B------:R-:W-:Y:S01]  /*1970*/  @P2 SEL R38, R46, RZ, P5 ;  /* 0x000000ff2e262207 */ /* 0x000fe20002800000 */
[----:B------:R-:W-:Y:S06]  /*1980*/  @!P2 BRA `(.L_x_5247) ;  /* 0x0000000000b8a947 */ /* 0x000fec0003800000 */
[----:B------:R-:W-:Y:S01]  /*1990*/  @P1 FFMA.FTZ R47, R55, R44, R45 ;  /* 0x0000002c372f1223 */ /* 0x000fe2000001002d */
[----:B------:R-:W-:Y:S02]  /*19a0*/  MOV R39, R15 ;  /* 0x0000000f00277202 */ /* 0x000fe40000000f00 */
[----:B------:R-:W-:Y:S01]  /*19b0*/  ISETP.GE.U32.AND P0, PT, R4, 0x1000000, PT ;  /* 0x010000000400780c */ /* 0x000fe20003f06070 */
[----:B------:R-:W-:-:S04]  /*19c0*/  @P1 FADD.FTZ R47, R58, -R47 ;  /* 0x8000002f3a2f1221 */ /* 0x000fc80000010000 */
[----:B------:R-:W-:-:S04]  /*19d0*/  @P1 FFMA.FTZ R39, R6, R47, R15 ;  /* 0x0000002f06271223 */ /* 0x000fc8000001000f */
[----:B------:R-:W-:-:S04]  /*19e0*/  FMUL.FTZ R39, R39, UR13 ;  /* 0x0000000d27277c20 */ /* 0x000fc80008410000 */
[----:B------:R-:W-:-:S05]  /*19f0*/  FMUL.FTZ R39, R39, UR12 ;  /* 0x0000000c27277c20 */ /* 0x000fca0008410000 */
[----:B------:R-:W-:Y:S01]  /*1a00*/  SEL R39, R39, RZ, P0 ;  /* 0x000000ff27277207 */ /* 0x000fe20000000000 */
[----:B------:R-:W-:Y:S06]  /*1a10*/  BRA `(.L_x_5247) ;  /* 0x0000000000947947 */ /* 0x000fec0003800000 */
.L_x_5248:
[-CC-:B------:R-:W-:Y:S01]  /*1a20*/  @P1 FFMA.FTZ R43, R55, R44.reuse, R45.reuse ;  /* 0x0000002c372b1223 */ /* 0x180fe2000001002d */
[----:B-----5:R-:W-:Y:S01]  /*1a30*/  MOV R50, R15 ;  /* 0x0000000f00327202 */ /* 0x020fe20000000f00 */
[----:B------:R-:W-:Y:S01]  /*1a40*/  @P1 FFMA.FTZ R41, R0, R44, R45 ;  /* 0x0000002c00291223 */ /* 0x000fe2000001002d */
[----:B------:R-:W-:Y:S01]  /*1a50*/  MOV R40, R12 ;  /* 0x0000000c00287202 */ /* 0x000fe20000000f00 */
[----:B------:R-:W-:Y:S01]  /*1a60*/  @P1 FADD.FTZ R43, R58, -R43 ;  /* 0x8000002b3a2b1221 */ /* 0x000fe20000010000 */
[----:B------:R-:W0:Y:S01]  /*1a70*/  @P2 LDC.64 R48, c[0x0][0x408] ;  /* 0x00010200ff302b82 */ /* 0x000e220000000a00 */
[----:B------:R-:W-:Y:S01]  /*1a80*/  @P1 FADD.FTZ R41, R60, -R41 ;  /* 0x800000293c291221 */ /* 0x000fe20000010000 */
[----:B------:R-:W-:Y:S01]  /*1a90*/  @P2 ISETP.GE.U32.AND P0, PT, R4, 0x1000000, PT ;  /* 0x010000000400280c */ /* 0x000fe20003f06070 */
[C---:B------:R-:W-:Y:S01]  /*1aa0*/  @P1 FFMA.FTZ R50, R6.reuse, R43, R15 ;  /* 0x0000002b06321223 */ /* 0x040fe2000001000f */
[----:B------:R-:W-:Y:S01]  /*1ab0*/  @P1 FFMA.FTZ R43, R9, R44, R45 ;  /* 0x0000002c092b1223 */ /* 0x000fe2000001002d */
[----:B------:R-:W-:Y:S01]  /*1ac0*/  @P1 FFMA.FTZ R40, R6, R41, R12 ;  /* 0x0000002906281223 */ /* 0x000fe2000001000c */
[----:B------:R-:W-:-:S02]  /*1ad0*/  MOV R41, R13 ;  /* 0x0000000d00297202 */ /* 0x000fc40000000f00 */
[----:B------:R-:W-:Y:S01]  /*1ae0*/  @P1 FADD.FTZ R46, R70, -R43 ;  /* 0x8000002b462e1221 */ /* 0x000fe20000010000 */
[C---:B------:R-:W-:Y:S01]  /*1af0*/  @P2 LOP3.LUT P4, RZ, R4.reuse, 0xff00, RZ, 0xc0, !PT ;  /* 0x0000ff0004ff2812 */ /* 0x040fe2000788c0ff */
[----:B------:R-:W1:Y:S01]  /*1b00*/  @P2 LDC.64 R42, c[0x0][0x408] ;  /* 0x00010200ff2a2b82 */ /* 0x000e620000000a00 */
[----:B------:R-:W-:Y:S01]  /*1b10*/  @P2 LOP3.LUT P5, RZ, R4, 0xff0000, RZ, 0xc0, !PT ;  /* 0x00ff000004ff2812 */ /* 0x000fe200078ac0ff */
[----:B------:R-:W-:-:S06]  /*1b20*/  @P1 FFMA.FTZ R41, R6, R46, R13 ;  /* 0x0000002e06291223 */ /* 0x000fcc000001000d */
[----:B------:R-:W2:Y:S01]  /*1b30*/  @P2 LDC.64 R46, c[0x0][0x408] ;  /* 0x00010200ff2e2b82 */ /* 0x000ea20000000a00 */
[----:B0-----:R-:W-:-:S04]  /*1b40*/  @P2 FMUL.FTZ R51, R41, R49 ;  /* 0x0000003129332220 */ /* 0x001fc80000410000 */
[----:B------:R-:W-:-:S05]  /*1b50*/  @P2 FMUL.FTZ R48, R51, R48 ;  /* 0x0000003033302220 */ /* 0x000fca0000410000 */
[----:B------:R-:W-:Y:S01]  /*1b60*/  @P2 SEL R37, R48, RZ, P4 ;  /* 0x000000ff30252207 */ /* 0x000fe20002000000 */
[----:B-1----:R-:W-:-:S04]  /*1b70*/  @P2 FMUL.FTZ R43, R50, R43 ;  /* 0x0000002b322b2220 */ /* 0x002fc80000410000 */
[----:B------:R-:W-:Y:S01]  /*1b80*/  @P2 FMUL.FTZ R43, R43, R42 ;  /* 0x0000002a2b2b2220 */ /* 0x000fe20000410000 */
[----:B------:R-:W-:Y:S01]  /*1b90*/  MOV R42, R14 ;  /* 0x0000000e002a7202 */ /* 0x000fe20000000f00 */
[----:B--2---:R-:W-:-:S03]  /*1ba0*/  @P2 FMUL.FTZ R47, R40, R47 ;  /* 0x0000002f282f2220 */ /* 0x004fc60000410000 */
[----:B------:R-:W-:Y:S02]  /*1bb0*/  @P2 SEL R39, R43, RZ, P0 ;  /* 0x000000ff2b272207 */ /* 0x000fe40000000000 */
[----:B------:R-:W-:Y:S01]  /*1bc0*/  @P2 LOP3.LUT P0, RZ, R4, 0xff, RZ, 0xc0, !PT ;  /* 0x000000ff04ff2812 */ /* 0x000fe2000780c0ff */
[----:B------:R-:W-:Y:S01]  /*1bd0*/  @P2 FMUL.FTZ R49, R47, R46 ;  /* 0x0000002e2f312220 */ /* 0x000fe20000410000 */
[----:B------:R-:W-:Y:S01]  /*1be0*/  @P1 FFMA.FTZ R47, R10, R44, R45 ;  /* 0x0000002c0a2f1223 */ /* 0x000fe2000001002d */
[----:B------:R-:W-:-:S03]  /*1bf0*/  MOV R43, R50 ;  /* 0x00000032002b7202 */ /* 0x000fc60000000f00 */
[----:B------:R-:W-:Y:S01]  /*1c00*/  @P1 FADD.FTZ R47, R54, -R47 ;  /* 0x8000002f362f1221 */ /* 0x000fe20000010000 */
[----:B------:R-:W-:-:S03]  /*1c10*/  @P2 SEL R36, R49, RZ, P0 ;  /* 0x000000ff31242207 */ /* 0x000fc60000000000 */
[----:B------:R-:W-:Y:S02]  /*1c20*/  @P1 FFMA.FTZ R42, R6, R47, R14 ;  /* 0x0000002f062a1223 */ /* 0x000fe4000001000e */
[----:B------:R-:W0:Y:S02]  /*1c30*/  @P2 LDC.64 R46, c[0x0][0x408] ;  /* 0x00010200ff2e2b82 */ /* 0x000e240000000a00 */
[----:B0-----:R-:W-:-:S04]  /*1c40*/  @P2 FMUL.FTZ R47, R42, R47 ;  /* 0x0000002f2a2f2220 */ /* 0x001fc80000410000 */
[----:B------:R-:W-:-:S05]  /*1c50*/  @P2 FMUL.FTZ R46, R47, R46 ;  /* 0x0000002e2f2e2220 */ /* 0x000fca0000410000 */
[----:B------:R-:W-:-:S07]  /*1c60*/  @P2 SEL R38, R46, RZ, P5 ;  /* 0x000000ff2e262207 */ /* 0x000fce0002800000 */
.L_x_5247:
[----:B------:R-:W-:Y:S05]  /*1c70*/  BSYNC.RECONVERGENT B1 ;  /* 0x0000000000017941 */ /* 0x000fea0003800200 */
.L_x_5238:
[----:B------:R-:W-:Y:S01]  /*1c80*/  ISETP.NE.U32.AND P0, PT, R62, RZ, PT ;  /* 0x000000ff3e00720c */ /* 0x000fe20003f05070 */
[----:B------:R-:W0:Y:S03]  /*1c90*/  @P2 LDC.64 R46, c[0x0][0x468] ;  /* 0x00011a00ff2e2b82 */ /* 0x000e260000000a00 */
[----:B------:R-:W-:-:S13]  /*1ca0*/  ISETP.NE.AND.EX P0, PT, R63, RZ, PT, P0 ;  /* 0x000000ff3f00720c */ /* 0x000fda0003f05300 */
[----:B------:R-:W1:Y:S01]  /*1cb0*/  @P0 LDC.64 R48, c[0x0][0x478] ;  /* 0x00011e00ff300b82 */ /* 0x000e620000000a00 */
[C---:B0-----:R-:W-:Y:S01]  /*1cc0*/  @P2 IMAD.WIDE.U32 R46, R64.reuse, 0x10, R46 ;  /* 0x00000010402e2825 */ /* 0x041fe200078e002e */
[----:B------:R-:W-:-:S03]  /*1cd0*/  IADD3 R64, PT, PT, R64, 0x20, RZ ;  /* 0x0000002040407810 */ /* 0x000fc60007ffe0ff */
[C---:B-1----:R-:W-:Y:S01]  /*1ce0*/  @P0 IMAD.WIDE.U32 R48, R65.reuse, 0x10, R48 ;  /* 0x0000001041300825 */ /* 0x042fe200078e0030 */
[----:B------:R-:W-:-:S04]  /*1cf0*/  IADD3 R65, PT, PT, R65, 0x20, RZ ;  /* 0x0000002041417810 */ /* 0x000fc80007ffe0ff */
[----:B------:R0:W-:Y:S04]  /*1d00*/  @P0 STG.E.128 desc[UR6][R48.64], R40 ;  /* 0x0000002830000986 */ /* 0x0001e8000c101d06 */
[----:B------:R0:W-:Y:S02]  /*1d10*/  @P2 STG.E.128 desc[UR6][R46.64], R36 ;  /* 0x000000242e002986 */ /* 0x0001e4000c101d06 */
.L_x_5237:
[----:B------:R-:W-:Y:S05]  /*1d20*/  BSYNC.RECONVERGENT B2 ;  /* 0x0000000000027941 */ /* 0x000fea0003800200 */
.L_x_5236:
[----:B------:R-:W-:Y:S04]  /*1d30*/  BSSY.RECONVERGENT B2, `(.L_x_5249) ;  /* 0x00000b3000027945 */ /* 0x000fe80003800200 */
        /* <DEDUP_REMOVED lines=9> */
[----:B0-----:R-:W0:Y:S01]  /*1dd0*/  @P2 LDC.64 R46, c[0x0][0x408] ;  /* 0x00010200ff2e2b82 */ /* 0x001e220000000a00 */
[--C-:B------:R-:W-:Y:S01]  /*1de0*/  @P1 FFMA.FTZ R42, R8, R44, R45.reuse ;  /* 0x0000002c082a1223 */ /* 0x100fe2000001002d */
[----:B-----5:R-:W-:Y:S02]  /*1df0*/  MOV R40, R32 ;  /* 0x0000002000287202 */ /* 0x020fe40000000f00 */
[----:B------:R-:W-:Y:S01]  /*1e00*/  MOV R41, R33 ;  /* 0x0000002100297202 */ /* 0x000fe20000000f00 */
[----:B------:R-:W-:Y:S01]  /*1e10*/  @P1 FADD.FTZ R7, R61, -R42 ;  /* 0x8000002a3d071221 */ /* 0x000fe20000010000 */
[-CC-:B------:R-:W-:Y:S01]  /*1e20*/  @P1 FFMA.FTZ R42, R11, R44.reuse, R45.reuse ;  /* 0x0000002c0b2a1223 */ /* 0x180fe2000001002d */
[----:B------:R-:W-:Y:S01]  /*1e30*/  @P2 LOP3.LUT P3, RZ, R5, 0xff, RZ, 0xc0, !PT ;  /* 0x000000ff05ff2812 */ /* 0x000fe2000786c0ff */
[----:B------:R-:W1:Y:S01]  /*1e40*/  @P2 LDC.64 R48, c[0x0][0x408] ;  /* 0x00010200ff302b82 */ /* 0x000e620000000a00 */
[----:B------:R-:W-:Y:S01]  /*1e50*/  @P1 FFMA.FTZ R40, R6, R7, R32 ;  /* 0x0000000706281223 */ /* 0x000fe20000010020 */
[-CC-:B------:R-:W-:Y:S01]  /*1e60*/  @P1 FFMA.FTZ R7, R53, R44.reuse, R45.reuse ;  /* 0x0000002c35071223 */ /* 0x180fe2000001002d */
[----:B------:R-:W-:Y:S01]  /*1e70*/  @P1 FADD.FTZ R42, R59, -R42 ;  /* 0x8000002a3b2a1221 */ /* 0x000fe20000010000 */
[----:B------:R-:W-:Y:S01]  /*1e80*/  @P1 FFMA.FTZ R45, R57, R44, R45 ;  /* 0x0000002c392d1223 */ /* 0x000fe2000001002d */
[C---:B------:R-:W-:Y:S01]  /*1e90*/  @P2 LOP3.LUT P4, RZ, R5.reuse, 0xff00, RZ, 0xc0, !PT ;  /* 0x0000ff0005ff2812 */ /* 0x040fe2000788c0ff */
[----:B------:R-:W-:Y:S01]  /*1ea0*/  @P1 FADD.FTZ R7, R52, -R7 ;  /* 0x8000000734071221 */ /* 0x000fe20000010000 */
[C---:B------:R-:W-:Y:S01]  /*1eb0*/  @P1 FFMA.FTZ R41, R6.reuse, R42, R33 ;  /* 0x0000002a06291223 */ /* 0x040fe20000010021 */
[----:B------:R-:W2:Y:S01]  /*1ec0*/  @P2 LDC.64 R50, c[0x0][0x408] ;  /* 0x00010200ff322b82 */ /* 0x000ea20000000a00 */
[----:B------:R-:W-:Y:S01]  /*1ed0*/  MOV R42, R34 ;  /* 0x00000022002a7202 */ /* 0x000fe20000000f00 */
[----:B------:R-:W-:Y:S01]  /*1ee0*/  @P1 FFMA.FTZ R42, R6, R7, R34 ;  /* 0x00000007062a1223 */ /* 0x000fe20000010022 */
[----:B------:R-:W-:Y:S01]  /*1ef0*/  @P1 FADD.FTZ R45, R56, -R45 ;  /* 0x8000002d382d1221 */ /* 0x000fe20000010000 */
[----:B------:R-:W-:-:S02]  /*1f00*/  @P2 LOP3.LUT P5, RZ, R5, 0xff0000, RZ, 0xc0, !PT ;  /* 0x00ff000005ff2812 */ /* 0x000fc400078ac0ff */
[----:B------:R-:W-:Y:S01]  /*1f10*/  MOV R43, R35 ;  /* 0x00000023002b7202 */ /* 0x000fe20000000f00 */
[----:B------:R-:W-:Y:S01]  /*1f20*/  @P1 FFMA.FTZ R43, R6, R45, R35 ;  /* 0x0000002d062b1223 */ /* 0x000fe20000010023 */
[----:B0-----:R-:W-:-:S04]  /*1f30*/  @P2 FMUL.FTZ R47, R40, R47 ;  /* 0x0000002f282f2220 */ /* 0x001fc80000410000 */
[----:B------:R-:W-:Y:S01]  /*1f40*/  @P2 FMUL.FTZ R46, R47, R46 ;  /* 0x0000002e2f2e2220 */ /* 0x000fe20000410000 */
[----:B-1----:R-:W-:-:S04]  /*1f50*/  @P2 FMUL.FTZ R49, R41, R49 ;  /* 0x0000003129312220 */ /* 0x002fc80000410000 */
[----:B------:R-:W-:Y:S01]  /*1f60*/  @P2 SEL R36, R46, RZ, P3 ;  /* 0x000000ff2e242207 */ /* 0x000fe20001800000 */
[----:B------:R-:W-:Y:S01]  /*1f70*/  @P2 FMUL.FTZ R48, R49, R48 ;  /* 0x0000003031302220 */ /* 0x000fe20000410000 */
[----:B--2---:R-:W-:-:S04]  /*1f80*/  @P2 FMUL.FTZ R51, R42, R51 ;  /* 0x000000332a332220 */ /* 0x004fc80000410000 */
[----:B------:R-:W-:Y:S01]  /*1f90*/  @P2 SEL R37, R48, RZ, P4 ;  /* 0x000000ff30252207 */ /* 0x000fe20002000000 */
        /* <DEDUP_REMOVED lines=8> */
.L_x_5253:
[-CC-:B0-----:R-:W-:Y:S01]  /*2020*/  @P1 FFMA.FTZ R46, R8, R44.reuse, R45.reuse ;  /* 0x0000002c082e1223 */ /* 0x181fe2000001002d */
[----:B------:R-:W-:Y:S01]  /*2030*/  @P1 FFMA.FTZ R50, R11, R44, R45 ;  /* 0x0000002c0b321223 */ /* 0x000fe2000001002d */
[----:B-----5:R-:W-:Y:S02]  /*2040*/  MOV R48, R32 ;  /* 0x0000002000307202 */ /* 0x020fe40000000f00 */
[----:B------:R-:W-:Y:S01]  /*2050*/  @P1 FADD.FTZ R7, R61, -R46 ;  /* 0x8000002e3d071221 */ /* 0x000fe20000010000 */
[----:B------:R-:W-:Y:S01]  /*2060*/  @P1 FADD.FTZ R50, R59, -R50 ;  /* 0x800000323b321221 */ /* 0x000fe20000010000 */
[----:B------:R-:W0:Y:S01]  /*2070*/  @P2 LDC.64 R46, c[0x0][0x408] ;  /* 0x00010200ff2e2b82 */ /* 0x000e220000000a00 */
[----:B------:R-:W-:Y:S01]  /*2080*/  MOV R62, R33 ;  /* 0x00000021003e7202 */ /* 0x000fe20000000f00 */
[C---:B------:R-:W-:Y:S01]  /*2090*/  @P1 FFMA.FTZ R48, R6.reuse, R7, R32 ;  /* 0x0000000706301223 */ /* 0x040fe20000010020 */
[----:B------:R-:W-:Y:S01]  /*20a0*/  @P1 FFMA.FTZ R62, R6, R50, R33 ;  /* 0x00000032063e1223 */ /* 0x000fe20000010021 */
[----:B------:R-:W-:Y:S01]  /*20b0*/  @P1 FFMA.FTZ R7, R53, R44, R45 ;  /* 0x0000002c35071223 */ /* 0x000fe2000001002d */
[----:B------:R-:W-:-:S02]  /*20c0*/  MOV R66, R34 ;  /* 0x0000002200427202 */ /* 0x000fc40000000f00 */
[C---:B------:R-:W-:Y:S01]  /*20d0*/  @P2 LOP3.LUT P3, RZ, R5.reuse, 0xff, RZ, 0xc0, !PT ;  /* 0x000000ff05ff2812 */ /* 0x040fe2000786c0ff */
[----:B------:R-:W1:Y:S01]  /*20e0*/  @P2 LDC.64 R50, c[0x0][0x408] ;  /* 0x00010200ff322b82 */ /* 0x000e620000000a00 */
[----:B------:R-:W-:Y:S01]  /*20f0*/  @P1 FADD.FTZ R7, R52, -R7 ;  /* 0x8000000734071221 */ /* 0x000fe20000010000 */
[C---:B------:R-:W-:Y:S02]  /*2100*/  @P2 LOP3.LUT P4, RZ, R5.reuse, 0xff00, RZ, 0xc0, !PT ;  /* 0x0000ff0005ff2812 */ /* 0x040fe4000788c0ff */
[----:B------:R-:W-:Y:S01]  /*2110*/  @P2 LOP3.LUT P5, RZ, R5, 0xff0000, RZ, 0xc0, !PT ;  /* 0x00ff000005ff2812 */ /* 0x000fe200078ac0ff */
[----:B------:R-:W-:Y:S01]  /*2120*/  @P1 FFMA.FTZ R66, R6, R7, R34 ;  /* 0x0000000706421223 */ /* 0x000fe20000010022 */
[----:B0-----:R-:W-:Y:S02]  /*2130*/  @P2 FMUL.FTZ R47, R48, R47 ;  /* 0x0000002f302f2220 */ /* 0x001fe40000410000 */
[----:B------:R-:W0:Y:S02]  /*2140*/  @P2 LDC.64 R48, c[0x0][0x408] ;  /* 0x00010200ff302b82 */ /* 0x000e240000000a00 */
[----:B------:R-:W-:Y:S01]  /*2150*/  @P2 FMUL.FTZ R46, R47, R46 ;  /* 0x0000002e2f2e2220 */ /* 0x000fe20000410000 */
[----:B-1----:R-:W-:-:S04]  /*2160*/  @P2 FMUL.FTZ R51, R66, R51 ;  /* 0x0000003342332220 */ /* 0x002fc80000410000 */
[----:B------:R-:W-:Y:S01]  /*2170*/  @P2 SEL R36, R46, RZ, P3 ;  /* 0x000000ff2e242207 */ /* 0x000fe20001800000 */
[----:B------:R-:W-:-:S05]  /*2180*/  @P2 FMUL.FTZ R50, R51, R50 ;  /* 0x0000003233322220 */ /* 0x000fca0000410000 */
[----:B------:R-:W-:Y:S01]  /*2190*/  @P2 SEL R38, R50, RZ, P5 ;  /* 0x000000ff32262207 */ /* 0x000fe20002800000 */
[----:B0-----:R-:W-:-:S04]  /*21a0*/  @P2 FMUL.FTZ R49, R62, R49 ;  /* 0x000000313e312220 */ /* 0x001fc80000410000 */
[----:B------:R-:W-:-:S05]  /*21b0*/  @P2 FMUL.FTZ R48, R49, R48 ;  /* 0x0000003031302220 */ /* 0x000fca0000410000 */
[----:B------:R-:W-:Y:S01]  /*21c0*/  @P2 SEL R37, R48, RZ, P4 ;  /* 0x000000ff30252207 */ /* 0x000fe20002000000 */
[----:B------:R-:W-:Y:S06]  /*21d0*/  @!P2 BRA `(.L_x_5254) ;  /* 0x000000040084a947 */ /* 0x000fec0003800000 */
[----:B------:R-:W-:Y:S01]  /*21e0*/  @P1 FFMA.FTZ R45, R57, R44, R45 ;  /* 0x0000002c392d1223 */ /* 0x000fe2000001002d */
[----:B------:R-:W-:-:S03]  /*21f0*/  MOV R7, R35 ;  /* 0x0000002300077202 */ /* 0x000fc60000000f00 */
[----:B------:R-:W-:-:S04]  /*2200*/  @P1 FADD.FTZ R45, R56, -R45 ;  /* 0x8000002d382d1221 */ /* 0x000fc80000010000 */
[----:B------:R-:W-:Y:S01]  /*2210*/  @P1 FFMA.FTZ R7, R6, R45, R35 ;  /* 0x0000002d06071223 */ /* 0x000fe20000010023 */
[----:B------:R-:W-:-:S03]  /*2220*/  ISETP.GE.U32.AND P1, PT, R5, 0x1000000, PT ;  /* 0x010000000500780c */ /* 0x000fc60003f26070 */
[----:B------:R-:W-:-:S04]  /*2230*/  FMUL.FTZ R6, R7, UR13 ;  /* 0x0000000d07067c20 */ /* 0x000fc80008410000 */
[----:B------:R-:W-:-:S05]  /*2240*/  FMUL.FTZ R6, R6, UR12 ;  /* 0x0000000c06067c20 */ /* 0x000fca0008410000 */
[----:B------:R-:W-:Y:S01]  /*2250*/  SEL R39, R6, RZ, P1 ;  /* 0x000000ff06277207 */ /* 0x000fe20000800000 */
[----:B------:R-:W-:Y:S06]  /*2260*/  BRA `(.L_x_5254) ;  /* 0x0000000400607947 */ /* 0x000fec0003800000 */
.L_x_5252:
[----:B------:R-:W-:-:S04]  /*2270*/  UISETP.NE.U32.AND UP0, UPT, UR20, URZ, UPT ;  /* 0x000000ff1400728c */ /* 0x000fc8000bf05070 */
[----:B------:R-:W-:-:S06]  /*2280*/  UISETP.NE.AND.EX UP0, UPT, UR21, URZ, UPT, UP0 ;  /* 0x000000ff1500728c */ /* 0x000fcc000bf05300 */
[----:B------:R-:W-:-:S13]  /*2290*/  PLOP3.LUT P0, PT, PT, PT, UP0, 0x80, 0x8 ;  /* 0x000000000008781c */ /* 0x000fda0003f0f008 */
[----:B------:R-:W-:Y:S05]  /*22a0*/  @!P0 BRA `(.L_x_5255) ;  /* 0x0000000000988947 */ /* 0x000fea0003800000 */
[----:B0-----:R-:W0:Y:S01]  /*22b0*/  @P2 LDC.64 R46, c[0x0][0x408] ;  /* 0x00010200ff2e2b82 */ /* 0x001e220000000a00 */
[-CC-:B------:R-:W-:Y:S01]  /*22c0*/  FFMA.FTZ R40, R8, R44.reuse, R45.reuse ;  /* 0x0000002c08287223 */ /* 0x180fe2000001002d */
[-CC-:B------:R-:W-:Y:S01]  /*22d0*/  FFMA.FTZ R42, R11, R44.reuse, R45.reuse ;  /* 0x0000002c0b2a7223 */ /* 0x180fe2000001002d */
[-C--:B------:R-:W-:Y:S01]  /*22e0*/  FFMA.FTZ R43, R53, R44.reuse, R45 ;  /* 0x0000002c352b7223 */ /* 0x080fe2000001002d */
[----:B------:R-:W-:Y:S01]  /*22f0*/  ISETP.GT.AND P1, PT, R7, RZ, PT ;  /* 0x000000ff0700720c */ /* 0x000fe20003f24270 */
[----:B------:R-:W-:Y:S01]  /*2300*/  FADD.FTZ R7, R61, -R40 ;  /* 0x800000283d077221 */ /* 0x000fe20000010000 */
[----:B------:R-:W-:Y:S01]  /*2310*/  FADD.FTZ R41, R59, -R42 ;  /* 0x8000002a3b297221 */ /* 0x000fe20000010000 */
[----:B------:R-:W-:Y:S01]  /*2320*/  FADD.FTZ R43, R52, -R43 ;  /* 0x8000002b342b7221 */ /* 0x000fe20000010000 */
[----:B------:R-:W1:Y:S01]  /*2330*/  @P2 LDC.64 R48, c[0x0][0x408] ;  /* 0x00010200ff302b82 */ /* 0x000e620000000a00 */
[C---:B------:R-:W-:Y:S01]  /*2340*/  FMUL.FTZ R40, R6.reuse, R7 ;  /* 0x0000000706287220 */ /* 0x040fe20000410000 */
[C---:B------:R-:W-:Y:S01]  /*2350*/  FMUL.FTZ R41, R6.reuse, R41 ;  /* 0x0000002906297220 */ /* 0x040fe20000410000 */
[----:B------:R-:W-:Y:S01]  /*2360*/  FMUL.FTZ R42, R6, R43 ;  /* 0x0000002b062a7220 */ /* 0x000fe20000410000 */
[----:B------:R-:W-:Y:S01]  /*2370*/  FFMA.FTZ R45, R57, R44, R45 ;  /* 0x0000002c392d7223 */ /* 0x000fe2000001002d */
[----:B-----5:R-:W-:-:S02]  /*2380*/  @P2 LOP3.LUT P3, RZ, R5, 0xff, RZ, 0xc0, !PT ;  /* 0x000000ff05ff2812 */ /* 0x020fc4000786c0ff */
[----:B------:R-:W-:Y:S01]  /*2390*/  FSEL R40, R40, RZ, P1 ;  /* 0x000000ff28287208 */ /* 0x000fe20000800000 */
[----:B------:R-:W2:Y:S01]  /*23a0*/  @P2 LDC.64 R50, c[0x0][0x408] ;  /* 0x00010200ff322b82 */ /* 0x000ea20000000a00 */
[----:B------:R-:W-:Y:S01]  /*23b0*/  FSEL R41, R41, RZ, P1 ;  /* 0x000000ff29297208 */ /* 0x000fe20000800000 */
[----:B------:R-:W-:Y:S01]  /*23c0*/  FADD.FTZ R45, R56, -R45 ;  /* 0x8000002d382d7221 */ /* 0x000fe20000010000 */
[----:B------:R-:W-:Y:S02]  /*23d0*/  FSEL R42, R42, RZ, P1 ;  /* 0x000000ff2a2a7208 */ /* 0x000fe40000800000 */
[C---:B------:R-:W-:Y:S01]  /*23e0*/  @P2 LOP3.LUT P4, RZ, R5.reuse, 0xff00, RZ, 0xc0, !PT ;  /* 0x0000ff0005ff2812 */ /* 0x040fe2000788c0ff */
[----:B------:R-:W-:Y:S01]  /*23f0*/  FMUL.FTZ R6, R6, R45 ;  /* 0x0000002d06067220 */ /* 0x000fe20000410000 */
[----:B------:R-:W-:Y:S01]  /*2400*/  @P2 LOP3.LUT P5, RZ, R5, 0xff0000, RZ, 0xc0, !PT ;  /* 0x00ff000005ff2812 */ /* 0x000fe200078ac0ff */
[----:B0-----:R-:W-:-:S03]  /*2410*/  @P2 FMUL.FTZ R47, R40, R47 ;  /* 0x0000002f282f2220 */ /* 0x001fc60000410000 */
[----:B------:R-:W-:Y:S01]  /*2420*/  FSEL R43, R6, RZ, P1 ;  /* 0x000000ff062b7208 */ /* 0x000fe20000800000 */
        /* <DEDUP_REMOVED lines=14> */
.L_x_5255:
[----:B0-----:R-:W0:Y:S01]  /*2510*/  @P2 LDC.64 R46, c[0x0][0x408] ;  /* 0x00010200ff2e2b82 */ /* 0x001e220000000a00 */
[----:B------:R-:W-:Y:S01]  /*2520*/  FFMA.FTZ R49, R57, R44, R45 ;  /* 0x0000002c39317223 */ /* 0x000fe2000001002d */
[----:B------:R-:W-:Y:S01]  /*2530*/  ISETP.GT.AND P1, PT, R7, RZ, PT ;  /* 0x000000ff0700720c */ /* 0x000fe20003f24270 */
[----:B------:R-:W-:Y:S02]  /*2540*/  BSSY.RECONVERGENT B3, `(.L_x_5256) ;  /* 0x0000011000037945 */ /* 0x000fe40003800200 */
[----:B------:R-:W-:-:S04]  /*2550*/  FADD.FTZ R49, R56, -R49 ;  /* 0x8000003138317221 */ /* 0x000fc80000010000 */
[----:B------:R-:W-:-:S05]  /*2560*/  FMUL.FTZ R48, R6, R49 ;  /* 0x0000003106307220 */ /* 0x000fca0000410000 */
[----:B------:R-:W-:Y:S02]  /*2570*/  FSEL R48, R48, RZ, P1 ;  /* 0x000000ff30307208 */ /* 0x000fe40000800000 */
[----:B-----5:R-:W-:-:S03]  /*2580*/  @P2 ISETP.GE.U32.AND P1, PT, R5, 0x1000000, PT ;  /* 0x010000000500280c */ /* 0x020fc60003f26070 */
[----:B0-----:R-:W-:-:S04]  /*2590*/  @P2 FMUL.FTZ R47, R48, R47 ;  /* 0x0000002f302f2220 */ /* 0x001fc80000410000 */
[----:B------:R-:W-:Y:S01]  /*25a0*/  @P2 FMUL.FTZ R46, R47, R46 ;  /* 0x0000002e2f2e2220 */ /* 0x000fe20000410000 */
[----:B------:R-:W-:Y:S06]  /*25b0*/  @!P2 BRA `(.L_x_5257) ;  /* 0x000000000024a947 */ /* 0x000fec0003800000 */
        /* <DEDUP_REMOVED lines=8> */
[----:B------:R-:W-:-:S07]  /*2640*/  SEL R36, R36, RZ, P3 ;  /* 0x000000ff24247207 */ /* 0x000fce0001800000 */
.L_x_5257:
[----:B------:R-:W-:Y:S05]  /*2650*/  BSYNC.RECONVERGENT B3 ;  /* 0x0000000000037941 */ /* 0x000fea0003800200 */
.L_x_5256:
        /* <DEDUP_REMOVED lines=11> */
.L_x_5259:
[----:B------:R-:W-:Y:S05]  /*2710*/  BSYNC.RECONVERGENT B3 ;  /* 0x0000000000037941 */ /* 0x000fea0003800200 */
.L_x_5258:
        /* <DEDUP_REMOVED lines=11> */
.L_x_5261:
[----:B------:R-:W-:Y:S05]  /*27d0*/  BSYNC.RECONVERGENT B3 ;  /* 0x0000000000037941 */ /* 0x000fea0003800200 */
.L_x_5260:
[----:B------:R-:W-:-:S07]  /*27e0*/  @P2 SEL R39, R46, RZ, P1 ;  /* 0x000000ff2e272207 */ /* 0x000fce0000800000 */
.L_x_5254:
[----:B------:R-:W-:Y:S05]  /*27f0*/  BSYNC.RECONVERGENT B1 ;  /* 0x0000000000017941 */ /* 0x000fea0003800200 */
.L_x_5251:
[----:B------:R-:W0:Y:S08]  /*2800*/  @P0 LDC.64 R6, c[0x0][0x478] ;  /* 0x00011e00ff060b82 */ /* 0x000e300000000a00 */
[----:B------:R-:W1:Y:S01]  /*2810*/  @P2 LDC.64 R44, c[0x0][0x468] ;  /* 0x00011a00ff2c2b82 */ /* 0x000e620000000a00 */
[----:B0-----:R-:W-:-:S05]  /*2820*/  @P0 IMAD.WIDE.U32 R6, R65, 0x10, R6 ;  /* 0x0000001041060825 */ /* 0x001fca00078e0006 */
[----:B------:R2:W-:Y:S01]  /*2830*/  @P0 STG.E.128 desc[UR6][R6.64], R40 ;  /* 0x0000002806000986 */ /* 0x0005e2000c101d06 */
[----:B-1----:R-:W-:-:S05]  /*2840*/  @P2 IMAD.WIDE.U32 R44, R64, 0x10, R44 ;  /* 0x00000010402c2825 */ /* 0x002fca00078e002c */
[----:B------:R2:W-:Y:S02]  /*2850*/  @P2 STG.E.128 desc[UR6][R44.64], R36 ;  /* 0x000000242c002986 */ /* 0x0005e4000c101d06 */
.L_x_5250:
[----:B------:R-:W-:Y:S05]  /*2860*/  BSYNC.RECONVERGENT B2 ;  /* 0x0000000000027941 */ /* 0x000fea0003800200 */
.L_x_5249:
[----:B--2---:R-:W1:Y:S02]  /*2870*/  LDC.64 R6, c[0x0][0x380] ;  /* 0x0000e000ff067b82 */ /* 0x004e640000000a00 */
[----:B-1----:R-:W-:-:S04]  /*2880*/  LEA R3, R6, R3, 0x2 ;  /* 0x0000000306037211 */ /* 0x002fc800078e10ff */
[----:B------:R-:W-:-:S13]  /*2890*/  ISETP.GE.AND P0, PT, R3, R7, PT ;  /* 0x000000070300720c */ /* 0x000fda0003f06270 */
[----:B------:R-:W-:Y:S05]  /*28a0*/  @!P0 BRA `(.L_x_5262) ;  /* 0xffffffd800bc8947 */ /* 0x000fea000383ffff */
.L_x_5226:
[----:B------:R-:W-:Y:S05]  /*28b0*/  BSYNC B0 ;  /* 0x0000000000007941 */ /* 0x000fea0003800000 */
.L_x_5225:
[----:B-----5:R-:W1:Y:S01]  /*28c0*/  S2R R14, SR_TID.X ;  /* 0x00000000000e7919 */ /* 0x020e620000002100 */
[----:B------:R-:W-:Y:S01]  /*28d0*/  MOV R3, 0x400 ;  /* 0x0000040000037802 */ /* 0x000fe20000000f00 */
[----:B------:R-:W-:Y:S05]  /*28e0*/  WARPSYNC.ALL ;  /* 0x0000000000007948 */ /* 0x000fea0003800000 */
[----:B------:R-:W2:Y:S01]  /*28f0*/  S2R R4, SR_CgaCtaId ;  /* 0x0000000000047919 */ /* 0x000ea20000008800 */
[----:B------:R-:W3:Y:S01]  /*2900*/  LDCU.128 UR16, c[0x0][0x440] ;  /* 0x00008800ff1077ac */ /* 0x000ee20008000c00 */
[----:B-1----:R-:W-:-:S04]  /*2910*/  SHF.L.U32 R0, R14, 0x5, RZ ;  /* 0x000000050e007819 */ /* 0x002fc800000006ff */
[----:B------:R-:W-:Y:S02]  /*2920*/  LOP3.LUT R0, R0, 0xc00, RZ, 0xc0, !PT ;  /* 0x00000c0000007812 */ /* 0x000fe400078ec0ff */
[----:B--2---:R-:W-:Y:S02]  /*2930*/  LEA R3, R4, R3, 0x18 ;  /* 0x0000000304037211 */ /* 0x004fe400078ec0ff */
[----:B------:R-:W-:-:S04]  /*2940*/  LEA R0, R77, R0, 0x4 ;  /* 0x000000004d007211 */ /* 0x000fc800078e20ff */
[-C--:B------:R-:W-:Y:S02]  /*2950*/  IADD3 R0, PT, PT, R0, R3.reuse, RZ ;  /* 0x0000000300007210 */ /* 0x080fe40007ffe0ff */
        /* <DEDUP_REMOVED lines=71> */
.L_x_5235:
[----:B---3--:R-:W-:Y:S01]  /*2dd0*/  HFMA2 R46, -RZ, RZ, 0, 5.9604644775390625e-08 ;  /* 0x00000001ff2e7431 */ /* 0x008fe200000001ff */
[----:B------:R-:W-:Y:S01]  /*2de0*/  BSSY B1, `(.L_x_5263) ;  /* 0x0000006000017945 */ /* 0x000fe20003800000 */
[----:B01----:R-:W-:Y:S02]  /*2df0*/  MOV R45, 0x1f ;  /* 0x0000001f002d7802 */ /* 0x003fe40000000f00 */
[----:B------:R-:W-:-:S07]  /*2e00*/  MOV R44, 0xffffffff ;  /* 0xffffffff002c7802 */ /* 0x000fce0000000f00 */
[----:B-----5:R-:W-:Y:S05]  /*2e10*/  WARPSYNC.COLLECTIVE R44, `(.L_x_5264) ;  /* 0x000000002c087348 */ /* 0x020fea0003c00000 */
[----:B------:R0:W1:Y:S02]  /*2e20*/  SHFL.BFLY P0, R48, R69, R46, R45 ;  /* 0x0c00002e45307389 */ /* 0x000064000000002d */
[----:B01---5:R-:W-:Y:S05]  /*2e30*/  ENDCOLLECTIVE ;  /* 0x000000000000791b */ /* 0x023fea0003800000 */
.L_x_5264:
[----:B------:R-:W-:Y:S05]  /*2e40*/  BSYNC B1 ;  /* 0x0000000000017941 */ /* 0x000fea0003800000 */
.L_x_5263:
        /* <DEDUP_REMOVED lines=8> */
.L_x_5265:
[----:B------:R-:W-:Y:S01]  /*2ed0*/  MOV R69, R47 ;  /* 0x0000002f00457202 */ /* 0x000fe20000000f00 */
[----:B------:R-:W-:Y:S01]  /*2ee0*/  HFMA2 R46, -RZ, RZ, 0, 1.1920928955078125e-07 ;  /* 0x00000002ff2e7431 */ /* 0x000fe200000001ff */
[----:B------:R-:W-:-:S07]  /*2ef0*/  MOV R49, R48 ;  /* 0x0000003000317202 */ /* 0x000fce0000000f00 */
[----:B------:R-:W-:Y:S05]  /*2f00*/  WARPSYNC.COLLECTIVE R44, `(.L_x_5266) ;  /* 0x000000002c087348 */ /* 0x000fea0003c00000 */
[----:B------:R0:W1:Y:S02]  /*2f10*/  SHFL.BFLY P0, R48, R69, R46, R45 ;  /* 0x0c00002e45307389 */ /* 0x000064000000002d */
[----:B01----:R-:W-:Y:S05]  /*2f20*/  ENDCOLLECTIVE ;  /* 0x000000000000791b */ /* 0x003fea0003800000 */
.L_x_5266:
[----:B------:R-:W-:-:S05]  /*2f30*/  FADD.FTZ R64, R49, R68 ;  /* 0x0000004431407221 */ /* 0x000fca0000010000 */
[----:B------:R-:W-:Y:S01]  /*2f40*/  MOV R69, R64 ;  /* 0x0000004000457202 */ /* 0x000fe20000000f00 */
[----:B------:R-:W-:-:S07]  /*2f50*/  FADD.FTZ R49, R47, R48 ;  /* 0x000000302f317221 */ /* 0x000fce0000010000 */
[----:B------:R-:W-:Y:S05]  /*2f60*/  WARPSYNC.COLLECTIVE R44, `(.L_x_5267) ;  /* 0x000000002c087348 */ /* 0x000fea0003c00000 */
[----:B------:R0:W1:Y:S02]  /*2f70*/  SHFL.BFLY P0, R48, R69, R46, R45 ;  /* 0x0c00002e45307389 */ /* 0x000064000000002d */
[----:B01----:R-:W-:Y:S05]  /*2f80*/  ENDCOLLECTIVE ;  /* 0x000000000000791b */ /* 0x003fea0003800000 */
.L_x_5267:
[----:B------:R-:W-:Y:S01]  /*2f90*/  MOV R69, R49 ;  /* 0x0000003100457202 */ /* 0x000fe20000000f00 */
[----:B------:R-:W-:Y:S01]  /*2fa0*/  HFMA2 R46, -RZ, RZ, 0, 2.384185791015625e-07 ;  /* 0x00000004ff2e7431 */ /* 0x000fe200000001ff */
[----:B------:R-:W-:-:S07]  /*2fb0*/  MOV R51, R48 ;  /* 0x0000003000337202 */ /* 0x000fce0000000f00 */
[----:B------:R-:W-:Y:S05]  /*2fc0*/  WARPSYNC.COLLECTIVE R44, `(.L_x_5268) ;  /* 0x000000002c087348 */ /* 0x000fea0003c00000 */
[----:B------:R0:W1:Y:S02]  /*2fd0*/  SHFL.BFLY P0, R48, R69, R46, R45 ;  /* 0x0c00002e45307389 */ /* 0x000064000000002d */
[----:B01----:R-:W-:Y:S05]  /*2fe0*/  ENDCOLLECTIVE ;  /* 0x000000000000791b */ /* 0x003fea0003800000 */
.L_x_5268:
[----:B------:R-:W-:-:S05]  /*2ff0*/  FADD.FTZ R65, R64, R51 ;  /* 0x0000003340417221 */ /* 0x000fca0000010000 */
[----:B------:R-:W-:Y:S01]  /*3000*/  MOV R69, R65 ;  /* 0x0000004100457202 */ /* 0x000fe20000000f00 */
[----:B------:R-:W-:-:S07]  /*3010*/  FADD.FTZ R50, R49, R48 ;  /* 0x0000003031327221 */ /* 0x000fce0000010000 */
[----:B------:R-:W-:Y:S05]  /*3020*/  WARPSYNC.COLLECTIVE R44, `(.L_x_5269) ;  /* 0x000000002c087348 */ /* 0x000fea0003c00000 */
[----:B------:R0:W1:Y:S02]  /*3030*/  SHFL.BFLY P0, R48, R69, R46, R45 ;  /* 0x0c00002e45307389 */ /* 0x000064000000002d */
[----:B01----:R-:W-:Y:S05]  /*3040*/  ENDCOLLECTIVE ;  /* 0x000000000000791b */ /* 0x003fea0003800000 */
.L_x_5269:
[----:B------:R-:W-:Y:S01]  /*3050*/  MOV R69, R50 ;  /* 0x0000003200457202 */ /* 0x000fe20000000f00 */
[----:B------:R-:W-:Y:S01]  /*3060*/  HFMA2 R46, -RZ, RZ, 0, 4.76837158203125e-07 ;  /* 0x00000008ff2e7431 */ /* 0x000fe200000001ff */
[----:B------:R-:W-:-:S07]  /*3070*/  MOV R66, R48 ;  /* 0x0000003000427202 */ /* 0x000fce0000000f00 */
[----:B------:R-:W-:Y:S05]  /*3080*/  WARPSYNC.COLLECTIVE R44, `(.L_x_5270) ;  /* 0x000000002c087348 */ /* 0x000fea0003c00000 */
[----:B------:R0:W1:Y:S02]  /*3090*/  SHFL.BFLY P0, R48, R69, R46, R45 ;  /* 0x0c00002e45307389 */ /* 0x000064000000002d */
[----:B01----:R-:W-:Y:S05]  /*30a0*/  ENDCOLLECTIVE ;  /* 0x000000000000791b */ /* 0x003fea0003800000 */
.L_x_5270:
[----:B------:R-:W-:-:S05]  /*30b0*/  FADD.FTZ R66, R65, R66 ;  /* 0x0000004241427221 */ /* 0x000fca0000010000 */
[----:B------:R-:W-:Y:S01]  /*30c0*/  MOV R69, R66 ;  /* 0x0000004200457202 */ /* 0x000fe20000000f00 */
[----:B------:R-:W-:-:S07]  /*30d0*/  FADD.FTZ R51, R50, R48 ;  /* 0x0000003032337221 */ /* 0x000fce0000010000 */
[----:B------:R-:W-:Y:S05]  /*30e0*/  WARPSYNC.COLLECTIVE R44, `(.L_x_5271) ;  /* 0x000000002c087348 */ /* 0x000fea0003c00000 */
[----:B------:R0:W1:Y:S02]  /*30f0*/  SHFL.BFLY P0, R48, R69, R46, R45 ;  /* 0x0c00002e45307389 */ /* 0x000064000000002d */
[----:B01----:R-:W-:Y:S05]  /*3100*/  ENDCOLLECTIVE ;  /* 0x000000000000791b */ /* 0x003fea0003800000 */
.L_x_5271:
[----:B------:R-:W-:Y:S01]  /*3110*/  MOV R69, R51 ;  /* 0x0000003300457202 */ /* 0x000fe20000000f00 */
[----:B------:R-:W-:Y:S01]  /*3120*/  HFMA2 R46, -RZ, RZ, 0, 9.5367431640625e-07 ;  /* 0x00000010ff2e7431 */ /* 0x000fe200000001ff */
[----:B------:R-:W-:-:S07]  /*3130*/  MOV R67, R48 ;  /* 0x0000003000437202 */ /* 0x000fce0000000f00 */
[----:B------:R-:W-:Y:S05]  /*3140*/  WARPSYNC.COLLECTIVE R44, `(.L_x_5272) ;  /* 0x000000002c087348 */ /* 0x000fea0003c00000 */
[----:B------:R0:W1:Y:S02]  /*3150*/  SHFL.BFLY P0, R48, R69, R46, R45 ;  /* 0x0c00002e45307389 */ /* 0x000064000000002d */
[----:B01----:R-:W-:Y:S05]  /*3160*/  ENDCOLLECTIVE ;  /* 0x000000000000791b */ /* 0x003fea0003800000 */
.L_x_5272:
[----:B------:R-:W-:-:S05]  /*3170*/  FADD.FTZ R47, R66, R67 ;  /* 0x00000043422f7221 */ /* 0x000fca0000010000 */
[----:B------:R-:W-:Y:S02]  /*3180*/  MOV R69, R47 ;  /* 0x0000002f00457202 */ /* 0x000fe40000000f00 */
[----:B------:R-:W-:-:S07]  /*3190*/  MOV R64, R48 ;  /* 0x0000003000407202 */ /* 0x000fce0000000f00 */
[----:B------:R-:W-:Y:S05]  /*31a0*/  WARPSYNC.COLLECTIVE R44, `(.L_x_5273) ;  /* 0x000000002c087348 */ /* 0x000fea0003c00000 */
[----:B------:R0:W1:Y:S02]  /*31b0*/  SHFL.BFLY P0, R48, R69, R46, R45 ;  /* 0x0c00002e45307389 */ /* 0x000064000000002d */
[----:B01----:R-:W-:Y:S05]  /*31c0*/  ENDCOLLECTIVE ;  /* 0x000000000000791b */ /* 0x003fea0003800000 */
.L_x_5273:
[----:B------:R-:W-:Y:S05]  /*31d0*/  BRA `(.L_x_5274) ;  /* 0xffffffdc00b07947 */ /* 0x000fea000383ffff */
.L_x_5275:
        /* <DEDUP_REMOVED lines=10> */
.L_x_6507:


//--------------------- .text._ZN10layer_norm22ln_bwd_finalize_kernelINS_22Kernel_traits_finalizeILj256E6__halfffffjLb0ELj1024ELj4ENS_18Kernel_traits_baseILj256ES2_ffffjLj1024EEEEELb0ELb1EEEvNS_9BwdParamsE --------------------------
	.section	.text._ZN10layer_norm22ln_bwd_finalize_kernelINS_22Kernel_traits_finalizeILj256E6__halfffffjLb0ELj1024ELj4ENS_18Kernel_traits_baseILj256ES2_ffffjLj1024EEEEELb0ELb1EEEvNS_9BwdParamsE,"ax",@progbits
	.align	128
        .global         _ZN10layer_norm22ln_bwd_finalize_kernelINS_22Kernel_traits_finalizeILj256E6__halfffffjLb0ELj1024ELj4ENS_18Kernel_traits_baseILj256ES2_ffffjLj1024EEEEELb0ELb1EEEvNS_9BwdParamsE
        .type           _ZN10layer_norm22ln_bwd_finalize_kernelINS_22Kernel_traits_finalizeILj256E6__halfffffjLb0ELj1024ELj4ENS_18Kernel_traits_baseILj256ES2_ffffjLj1024EEEEELb0ELb1EEEvNS_9BwdParamsE,@function
        .size           _ZN10layer_norm22ln_bwd_finalize_kernelINS_22Kernel_traits_finalizeILj256E6__halfffffjLb0ELj1024ELj4ENS_18Kernel_traits_baseILj256ES2_ffffjLj1024EEEEELb0ELb1EEEvNS_9BwdParamsE,(.L_x_6508 - _ZN10layer_norm22ln_bwd_finalize_kernelINS_22Kernel_traits_finalizeILj256E6__halfffffjLb0ELj1024ELj4ENS_18Kernel_traits_baseILj256ES2_ffffjLj1024EEEEELb0ELb1EEEvNS_9BwdParamsE)
        .other          _ZN10layer_norm22ln_bwd_finalize_kernelINS_22Kernel_traits_finalizeILj256E6__halfffffjLb0ELj1024ELj4ENS_18Kernel_traits_baseILj256ES2_ffffjLj1024EEEEELb0ELb1EEEvNS_9BwdParamsE,@"STO_CUDA_ENTRY STV_DEFAULT"
_ZN10layer_norm22ln_bwd_finalize_kernelINS_22Kernel_traits_finalizeILj256E6__halfffffjLb0ELj1024ELj4ENS_18Kernel_traits_baseILj256ES2_ffffjLj1024EEEEELb0ELb1EEEvNS_9BwdParamsE:
.text._ZN10layer_norm22ln_bwd_finalize_kernelINS_22Kernel_traits_finalizeILj256E6__halfffffjLb0ELj1024ELj4ENS_18Kernel_traits_baseILj256ES2_ffffjLj1024EEEEELb0ELb1EEEvNS_9BwdParamsE:
        /* <DEDUP_REMOVED lines=81> */
.L_x_5280:
        /* <DEDUP_REMOVED lines=118> */
.L_x_5279:
[----:B------:R-:W-:Y:S05]  /*0c70*/  BSYNC.RECONVERGENT B1 ;  /* 0x0000000000017941 */ /* 0x000fea0003800200 */
.L_x_5278:
        /* <DEDUP_REMOVED lines=77> */
.L_x_5282:
[----:B------:R-:W-:Y:S05]  /*1150*/  BSYNC.RECONVERGENT B1 ;  /* 0x0000000000017941 */ /* 0x000fea0003800200 */
.L_x_5281:
        /* <DEDUP_REMOVED lines=38> */
.L_x_5284:
[----:B------:R-:W-:Y:S05]  /*13c0*/  BSYNC.RECONVERGENT B1 ;  /* 0x0000000000017941 */ /* 0x000fea0003800200 */
.L_x_5283:
        /* <DEDUP_REMOVED lines=8> */
.L_x_5285:
        /* <DEDUP_REMOVED lines=10> */
.L_x_5277:
[----:B------:R-:W-:Y:S05]  /*14f0*/  BSYNC.RECONVERGENT B0 ;  /* 0x0000000000007941 */ /* 0x000fea0003800200 */
.L_x_5276:
        /* <DEDUP_REMOVED lines=57> */
.L_x_5286:
        /* <DEDUP_REMOVED lines=15> */
.L_x_6508:


//--------------------- .text._ZN10layer_norm13ln_bwd_kernelINS_13Kernel_traitsI6__halfffffjLj256ELj1ELj4ELj1ELj16ENS_18Kernel_traits_baseILj256ES2_ffffjLj128EEEEELb1ELb0ELb1ELb1EEEvNS_9BwdParamsE --------------------------
	.section	.text._ZN10layer_norm13ln_bwd_kernelINS_13Kernel_traitsI6__halfffffjLj256ELj1ELj4ELj1ELj16ENS_18Kernel_traits_baseILj256ES2_ffffjLj128EEEEELb1ELb0ELb1ELb1EEEvNS_9BwdParamsE,"ax",@progbits
	.align	128
        .global         _ZN10layer_norm13ln_bwd_kernelINS_13Kernel_traitsI6__halfffffjLj256ELj1ELj4ELj1ELj16ENS_18Kernel_traits_baseILj256ES2_ffffjLj128EEEEELb1ELb0ELb1ELb1EEEvNS_9BwdParamsE
        .type           _ZN10layer_norm13ln_bwd_kernelINS_13Kernel_traitsI6__halfffffjLj256ELj1ELj4ELj1ELj16ENS_18Kernel_traits_baseILj256ES2_ffffjLj128EEEEELb1ELb0ELb1ELb1EEEvNS_9BwdParamsE,@function
        .size           _ZN10layer_norm13ln_bwd_kernelINS_13Kernel_traitsI6__halfffffjLj256ELj1ELj4ELj1ELj16ENS_18Kernel_traits_baseILj256ES2_ffffjLj128EEEEELb1ELb0ELb1ELb1EEEvNS_9BwdParamsE,(.L_x_6509 - _ZN10layer_norm13ln_bwd_kernelINS_13Kernel_traitsI6__halfffffjLj256ELj1ELj4ELj1ELj16ENS_18Kernel_traits_baseILj256ES2_ffffjLj128EEEEELb1ELb0ELb1ELb1EEEvNS_9BwdParamsE)
        .other          _ZN10layer_norm13ln_bwd_kernelINS_13Kernel_traitsI6__halfffffjLj256ELj1ELj4ELj1ELj16ENS_18Kernel_traits_baseILj256ES2_ffffjLj128EEEEELb1ELb0ELb1ELb1EEEvNS_9BwdParamsE,@"STO_CUDA_ENTRY STV_DEFAULT"
_ZN10layer_norm13ln_bwd_kernelINS_13Kernel_traitsI6__halfffffjLj256ELj1ELj4ELj1ELj16ENS_18Kernel_traits_baseILj256ES2_ffffjLj128EEEEELb1ELb0ELb1ELb1EEEvNS_9BwdParamsE:
.text._ZN10layer_norm13ln_bwd_kernelINS_13Kernel_traitsI6__halfffffjLj256ELj1ELj4ELj1ELj16ENS_18Kernel_traits_baseILj256ES2_ffffjLj128EEEEELb1ELb0ELb1ELb1EEEvNS_9BwdParamsE:
        /* <DEDUP_REMOVED lines=20> */
[----:B0-----:R-:W-:-:S04]  /*0140*/  SHF.R.U32.HI R0, RZ, 0x5, R2 ;  /* 0x00000005ff007819 */ /* 0x001fc80000011602 */
[----:B------:R-:W-:Y:S02]  /*0150*/  LOP3.LUT R4, R0, UR4, RZ, 0xfc, !PT ;  /* 0x0000000400047c12 */ /* 0x000fe4000f8efcff */
[----:B------:R-:W-:Y:S02]  /*0160*/  LOP3.LUT R0, R2, 0x1f, RZ, 0xc0, !PT ;  /* 0x0000001f02007812 */ /* 0x000fe400078ec0ff */
[----:B--2---:R-:W-:-:S13]  /*0170*/  ISETP.GE.AND P0, PT, R4, UR8, PT ;  /* 0x0000000804007c0c */ /* 0x004fda000bf06270 */
[----:B-1-34-:R-:W-:Y:S05]  /*0180*/  @P0 BRA `(.L_x_5288) ;  /* 0x0000002000d40947 */ /* 0x01afea0003800000 */
[----:B------:R-:W0:Y:S08]  /*0190*/  LDC.64 R6, c[0x0][0x3d0] ;  /* 0x0000f400ff067b82 */ /* 0x000e300000000a00 */
[----:B------:R-:W1:Y:S01]  /*01a0*/  LDC.U8 R2, c[0x0][0x410] ;  /* 0x00010400ff027b82 */ /* 0x000e620000000000 */
[----:B0-----:R-:W-:-:S05]  /*01b0*/  IMAD.WIDE.U32 R6, R0, 0x8, R6 ;  /* 0x0000000800067825 */ /* 0x001fca00078e0006 */
[----:B------:R-:W2:Y:S04]  /*01c0*/  LDG.E.64 R58, desc[UR6][R6.64+0x100] ;  /* 0x00010006063a7981 */ /* 0x000ea8000c1e1b00 */
[----:B------:R-:W3:Y:S01]  /*01d0*/  LDG.E.64 R56, desc[UR6][R6.64] ;  /* 0x0000000606387981 */ /* 0x000ee2000c1e1b00 */
[----:B------:R-:W-:Y:S01]  /*01e0*/  HFMA2 R30, -RZ, RZ, 0, 0 ;  /* 0x00000000ff1e7431 */ /* 0x000fe200000001ff */
[--C-:B--2---:R-:W-:Y:S02]  /*01f0*/  SHF.R.U64 R73, R58, 0x10, R59.reuse ;  /* 0x000000103a497819 */ /* 0x104fe4000000123b */
[----:B------:R-:W-:Y:S02]  /*0200*/  SHF.R.U32.HI R5, RZ, 0x10, R59 ;  /* 0x00000010ff057819 */ /* 0x000fe4000001163b */
[----:B---3--:R-:W-:-:S02]  /*0210*/  SHF.R.U64 R72, R56, 0x10, R57 ;  /* 0x0000001038487819 */ /* 0x008fc40000001239 */
[----:B------:R-:W-:Y:S02]  /*0220*/  SHF.R.U32.HI R3, RZ, 0x10, R57 ;  /* 0x00000010ff037819 */ /* 0x000fe40000011639 */
[----:B------:R-:W-:Y:S02]  /*0230*/  PRMT R73, R5, 0x5410, R73 ;  /* 0x0000541005497816 */ /* 0x000fe40000000049 */
[----:B-1----:R-:W-:-:S07]  /*0240*/  PRMT R72, R3, 0x5410, R72 ;  /* 0x0000541003487816 */ /* 0x002fce0000000048 */
.L_x_5315:
[----:B------:R-:W0:Y:S08]  /*0250*/  LDC.64 R46, c[0x0][0x3f8] ;  /* 0x0000fe00ff2e7b82 */ /* 0x000e300000000a00 */
[----:B------:R-:W1:Y:S08]  /*0260*/  LDC.64 R6, c[0x0][0x3c8] ;  /* 0x0000f200ff067b82 */ /* 0x000e700000000a00 */
        /* <DEDUP_REMOVED lines=21> */
[-C--:B------:R-:W-:Y:S02]  /*03c0*/  LEA.HI.SX32 R75, R75, R0.reuse, 0x1e ;  /* 0x000000004b4b7211 */ /* 0x080fe400078ff2ff */
[----:B------:R-:W-:Y:S01]  /*03d0*/  LEA.HI R7, R40, R7, RZ, 0x2 ;  /* 0x0000000728077211 */ /* 0x000fe200078f10ff */
[----:B------:R-:W4:Y:S03]  /*03e0*/  LDC.64 R62, c[0x0][0x3b0] ;  /* 0x0000ec00ff3e7b82 */ /* 0x000f260000000a00 */
[----:B------:R-:W-:Y:S01]  /*03f0*/  LEA.HI.SX32 R51, R7, R0, 0x1e ;  /* 0x0000000007337211 */ /* 0x000fe200078ff2ff */
[----:B0-----:R-:W-:-:S06]  /*0400*/  IMAD.WIDE.U32 R52, R75, 0x10, R44 ;  /* 0x000000104b347825 */ /* 0x001fcc00078e002c */
[----:B------:R-:W3:Y:S01]  /*0410*/  LDG.E.128 R52, desc[UR6][R52.64] ;  /* 0x0000000634347981 */ /* 0x000ee2000c1e1d00 */
[----:B-1----:R-:W-:Y:S01]  /*0420*/  IMAD.WIDE.U32 R40, R51, 0x10, R48 ;  /* 0x0000001033287825 */ /* 0x002fe200078e0030 */
[----:B------:R-:W-:Y:S02]  /*0430*/  IADD3 R7, PT, PT, R75, 0x20, RZ ;  /* 0x000000204b077810 */ /* 0x000fe40007ffe0ff */
[----:B--2---:R-:W-:-:S03]  /*0440*/  IADD3 R47, PT, PT, R51, 0x20, RZ ;  /* 0x00000020332f7810 */ /* 0x004fc60007ffe0ff */
[----:B------:R-:W2:Y:S01]  /*0450*/  LDG.E.128 R40, desc[UR6][R40.64] ;  /* 0x0000000628287981 */ /* 0x000ea2000c1e1d00 */
[----:B------:R-:W-:-:S04]  /*0460*/  IMAD.WIDE.U32 R44, R7, 0x10, R44 ;  /* 0x00000010072c7825 */ /* 0x000fc800078e002c */
[----:B------:R-:W-:Y:S02]  /*0470*/  IMAD.WIDE.U32 R48, R47, 0x10, R48 ;  /* 0x000000102f307825 */ /* 0x000fe400078e0030 */
[----:B------:R-:W2:Y:S04]  /*0480*/  LDG.E.128 R44, desc[UR6][R44.64] ;  /* 0x000000062c2c7981 */ /* 0x000ea8000c1e1d00 */
[----:B------:R-:W2:Y:S01]  /*0490*/  LDG.E.128 R48, desc[UR6][R48.64] ;  /* 0x0000000630307981 */ /* 0x000ea2000c1e1d00 */
[----:B------:R-:W-:Y:S02]  /*04a0*/  MOV R70, UR14 ;  /* 0x0000000e00467c02 */ /* 0x000fe40008000f00 */
[----:B-----5:R-:W-:Y:S02]  /*04b0*/  ISETP.GE.AND P2, PT, R65, 0x1, PT ;  /* 0x000000014100780c */ /* 0x020fe40003f46270 */
[----:B------:R-:W-:-:S02]  /*04c0*/  MOV R69, UR15 ;  /* 0x0000000f00457c02 */ /* 0x000fc40008000f00 */
[----:B------:R-:W-:-:S04]  /*04d0*/  ISETP.NE.U32.AND P0, PT, R70, RZ, PT ;  /* 0x000000ff4600720c */ /* 0x000fc80003f05070 */
[----:B------:R-:W-:-:S05]  /*04e0*/  ISETP.NE.AND.EX P0, PT, R69, RZ, PT, P0 ;  /* 0x000000ff4500720c */ /* 0x000fca0003f05300 */
[----:B------:R-:W-:-:S05]  /*04f0*/  @P2 IADD3 R60, PT, PT, R65, -0x1, RZ ;  /* 0xffffffff413c2810 */ /* 0x000fca0007ffe0ff */
[----:B------:R-:W-:-:S03]  /*0500*/  @P2 IMAD R64, R60, UR9, RZ ;  /* 0x000000093c402c24 */ /* 0x000fc6000f8e02ff */
[----:B------:R-:W0:Y:S08]  /*0510*/  @P0 LDC.64 R66, c[0x0][0x438] ;  /* 0x00010e00ff420b82 */ /* 0x000e300000000a00 */
[----:B------:R-:W1:Y:S01]  /*0520*/  @P0 LDC.64 R60, c[0x0][0x438] ;  /* 0x00010e00ff3c0b82 */ /* 0x000e620000000a00 */
[----:B------:R-:W-:-:S04]  /*0530*/  @P2 SHF.R.S32.HI R71, RZ, 0x1f, R64 ;  /* 0x0000001fff472819 */ /* 0x000fc80000011440 */
[----:B------:R-:W-:Y:S01]  /*0540*/  @P2 LEA.HI R71, R71, R64, RZ, 0x2 ;  /* 0x0000004047472211 */ /* 0x000fe200078f10ff */
[----:B0-----:R-:W-:-:S05]  /*0550*/  @P0 IMAD.WIDE.U32 R74, R75, 0x10, R66 ;  /* 0x000000104b4a0825 */ /* 0x001fca00078e0042 */
[----:B------:R-:W5:Y:S01]  /*0560*/  @P0 LDG.E.128 R12, desc[UR6][R74.64] ;  /* 0x000000064a0c0981 */ /* 0x000f62000c1e1d00 */
[----:B-1----:R-:W-:-:S05]  /*0570*/  @P0 IMAD.WIDE.U32 R60, R7, 0x10, R60 ;  /* 0x00000010073c0825 */ /* 0x002fca00078e003c */
[----:B------:R0:W5:Y:S01]  /*0580*/  @P0 LDG.E.128 R8, desc[UR6][R60.64] ;  /* 0x000000063c080981 */ /* 0x000162000c1e1d00 */
[----:B------:R-:W-:Y:S02]  /*0590*/  ISETP.NE.AND P0, PT, R2, RZ, PT ;  /* 0x000000ff0200720c */ /* 0x000fe40003f05270 */
[----:B------:R-:W-:Y:S02]  /*05a0*/  MOV R67, RZ ;  /* 0x000000ff00437202 */ /* 0x000fe40000000f00 */
[----:B------:R-:W-:Y:S01]  /*05b0*/  @P2 LEA.HI.SX32 R67, R71, R0, 0x1e ;  /* 0x0000000047432211 */ /* 0x000fe200078ff2ff */
[----:B------:R-:W-:-:S03]  /*05c0*/  HADD2.F32 R77, -RZ, R56.H0_H0 ;  /* 0x20000038ff4d7230 */ /* 0x000fc60000004100 */
[C---:B------:R-:W-:Y:S01]  /*05d0*/  IADD3 R71, PT, PT, R67.reuse, 0x20, RZ ;  /* 0x0000002043477810 */ /* 0x040fe20007ffe0ff */
[----:B----4-:R-:W-:-:S04]  /*05e0*/  IMAD.WIDE.U32 R66, R67, 0x4, R62 ;  /* 0x0000000443427825 */ /* 0x010fc800078e003e */
[----:B------:R-:W-:Y:S02]  /*05f0*/  IMAD.WIDE.U32 R62, R71, 0x4, R62 ;  /* 0x00000004473e7825 */ /* 0x000fe400078e003e */
[----:B------:R-:W5:Y:S04]  /*0600*/  LDG.E R71, desc[UR6][R66.64] ;  /* 0x0000000642477981 */ /* 0x000f68000c1e1900 */
[----:B------:R1:W5:Y:S01]  /*0610*/  LDG.E R7, desc[UR6][R62.64] ;  /* 0x000000063e077981 */ /* 0x000362000c1e1900 */
[----:B0-----:R-:W-:Y:S02]  /*0620*/  HADD2.F32 R61, -RZ, R58.H0_H0 ;  /* 0x2000003aff3d7230 */ /* 0x001fe40000004100 */
[----:B-1----:R-:W-:Y:S01]  /*0630*/  HADD2.F32 R62, -RZ, R72.H0_H0 ;  /* 0x20000048ff3e7230 */ /* 0x002fe20000004100 */
[----:B---3--:R-:W-:-:S05]  /*0640*/  FSEL R64, R3, RZ, !P0 ;  /* 0x000000ff03407208 */ /* 0x008fca0004000000 */
[C---:B------:R-:W-:Y:S01]  /*0650*/  FADD.FTZ R3, -R64.reuse, R52 ;  /* 0x0000003440037221 */ /* 0x040fe20000010100 */
[C---:B------:R-:W-:Y:S01]  /*0660*/  FADD.FTZ R53, -R64.reuse, R53 ;  /* 0x0000003540357221 */ /* 0x040fe20000010100 */
[----:B------:R-:W-:Y:S02]  /*0670*/  FADD.FTZ R75, -R64, R54 ;  /* 0x00000036404b7221 */ /* 0x000fe40000010100 */
[----:B------:R-:W-:Y:S01]  /*0680*/  FMUL.FTZ R3, R6, R3 ;  /* 0x0000000306037220 */ /* 0x000fe20000410000 */
[----:B------:R-:W-:Y:S02]  /*0690*/  HADD2.F32 R54, -RZ, R72.H1_H1 ;  /* 0x30000048ff367230 */ /* 0x000fe40000004100 */
[----:B------:R-:W-:Y:S01]  /*06a0*/  FADD.FTZ R68, -R64, R55 ;  /* 0x0000003740447221 */ /* 0x000fe20000010100 */
[----:B--2---:R-:W-:Y:S01]  /*06b0*/  FMUL.FTZ R52, R40, R77 ;  /* 0x0000004d28347220 */ /* 0x004fe20000410000 */
[----:B------:R-:W-:Y:S01]  /*06c0*/  FADD.FTZ R24, R24, R40 ;  /* 0x0000002818187221 */ /* 0x000fe20000010000 */
[----:B------:R-:W-:Y:S01]  /*06d0*/  FFMA.FTZ R16, R40, R3, R16 ;  /* 0x0000000328107223 */ /* 0x000fe20000010010 */
[----:B------:R-:W-:Y:S01]  /*06e0*/  FMUL.FTZ R40, R6, R53 ;  /* 0x0000003506287220 */ /* 0x000fe20000410000 */
[----:B------:R-:W-:-:S02]  /*06f0*/  HADD2.F32 R55, -RZ, R57.H0_H0 ;  /* 0x20000039ff377230 */ /* 0x000fc40000004100 */
[----:B------:R-:W-:Y:S01]  /*0700*/  FMUL.FTZ R53, R41, R54 ;  /* 0x0000003629357220 */ /* 0x000fe20000410000 */
[----:B------:R-:W-:Y:S01]  /*0710*/  FADD.FTZ R25, R25, R41 ;  /* 0x0000002919197221 */ /* 0x000fe20000010000 */
[----:B------:R-:W-:Y:S01]  /*0720*/  FFMA.FTZ R17, R41, R40, R17 ;  /* 0x0000002829117223 */ /* 0x000fe20000010011 */
[C---:B------:R-:W-:Y:S01]  /*0730*/  FMUL.FTZ R54, R6.reuse, R68 ;  /* 0x0000004406367220 */ /* 0x040fe20000410000 */
[----:B------:R-:W-:Y:S01]  /*0740*/  FMUL.FTZ R41, R6, R75 ;  /* 0x0000004b06297220 */ /* 0x000fe20000410000 */
[----:B------:R-:W-:Y:S01]  /*0750*/  FMUL.FTZ R60, R42, R55 ;  /* 0x000000372a3c7220 */ /* 0x000fe20000410000 */
[----:B------:R-:W-:Y:S01]  /*0760*/  FMUL.FTZ R55, R43, R62 ;  /* 0x0000003e2b377220 */ /* 0x000fe20000410000 */
[----:B------:R-:W-:Y:S01]  /*0770*/  FADD.FTZ R27, R27, R43 ;  /* 0x0000002b1b1b7221 */ /* 0x000fe20000010000 */
[----:B------:R-:W-:Y:S01]  /*0780*/  FFMA.FTZ R19, R43, R54, R19 ;  /* 0x000000362b137223 */ /* 0x000fe20000010013 */
[----:B------:R-:W-:Y:S01]  /*0790*/  FADD.FTZ R26, R26, R42 ;  /* 0x0000002a1a1a7221 */ /* 0x000fe20000010000 */
[----:B------:R-:W-:Y:S01]  /*07a0*/  FFMA.FTZ R18, R42, R41, R18 ;  /* 0x000000292a127223 */ /* 0x000fe20000010012 */
[C---:B------:R-:W-:Y:S01]  /*07b0*/  FADD.FTZ R43, -R64.reuse, R44 ;  /* 0x0000002c402b7221 */ /* 0x040fe20000010100 */
[C---:B------:R-:W-:Y:S01]  /*07c0*/  FADD.FTZ R63, -R64.reuse, R46 ;  /* 0x0000002e403f7221 */ /* 0x040fe20000010100 */
[----:B------:R-:W-:Y:S01]  /*07d0*/  FADD.FTZ R45, -R64, R45 ;  /* 0x0000002d402d7221 */ /* 0x000fe20000010100 */
[----:B------:R-:W-:Y:S01]  /*07e0*/  FMUL.FTZ R42, R48, R61 ;  /* 0x0000003d302a7220 */ /* 0x000fe20000410000 */
[----:B------:R-:W-:Y:S01]  /*07f0*/  FADD.FTZ R46, RZ, R52 ;  /* 0x00000034ff2e7221 */ /* 0x000fe20000010000 */
[----:B------:R-:W-:Y:S01]  /*0800*/  FFMA.FTZ R61, R3, R52, RZ ;  /* 0x00000034033d7223 */ /* 0x000fe200000100ff */
[----:B------:R-:W-:Y:S01]  /*0810*/  FMUL.FTZ R43, R6, R43 ;  /* 0x0000002b062b7220 */ /* 0x000fe20000410000 */
[----:B------:R-:W-:-:S02]  /*0820*/  HADD2.F32 R62, -RZ, R73.H1_H1 ;  /* 0x30000049ff3e7230 */ /* 0x000fc40000004100 */
        /* <DEDUP_REMOVED lines=8> */
[----:B------:R-:W-:Y:S01]  /*08b0*/  FADD.FTZ R48, R67, R60 ;  /* 0x0000003c43307221 */ /* 0x000fe20000010000 */
[----:B------:R-:W-:-:S03]  /*08c0*/  FFMA.FTZ R49, R41, R60, R46 ;  /* 0x0000003c29317223 */ /* 0x000fc6000001002e */
[----:B------:R-:W-:Y:S01]  /*08d0*/  FADD.FTZ R67, R48, R55 ;  /* 0x0000003730437221 */ /* 0x000fe20000010000 */
[----:B------:R-:W-:Y:S01]  /*08e0*/  FFMA.FTZ R48, R54, R55, R49 ;  /* 0x0000003736307223 */ /* 0x000fe20000010031 */
[----:B------:R-:W-:Y:S02]  /*08f0*/  HADD2.F32 R61, -RZ, R59.H0_H0 ;  /* 0x2000003bff3d7230 */ /* 0x000fe40000004100 */
[----:B------:R-:W-:Y:S01]  /*0900*/  FADD.FTZ R46, R67, R42 ;  /* 0x0000002a432e7221 */ /* 0x000fe20000010000 */
[----:B------:R-:W-:Y:S01]  /*0910*/  FFMA.FTZ R49, R43, R42, R48 ;  /* 0x0000002a2b317223 */ /* 0x000fe20000010030 */
[----:B------:R-:W-:Y:S01]  /*0920*/  FADD.FTZ R47, -R64, R47 ;  /* 0x0000002f402f7221 */ /* 0x000fe20000010100 */
[----:B------:R-:W-:Y:S02]  /*0930*/  HADD2.F32 R62, -RZ, R73.H0_H0 ;  /* 0x20000049ff3e7230 */ /* 0x000fe40000004100 */
        /* <DEDUP_REMOVED lines=15> */
.L_x_5290:
[----:B-----5:R-:W-:Y:S01]  /*0a30*/  ISETP.GE.AND P2, PT, R65, 0x1, PT ;  /* 0x000000014100780c */ /* 0x020fe20003f46270 */
[----:B------:R-:W0:Y:S01]  /*0a40*/  LDC.64 R48, c[0x0][0x3b0] ;  /* 0x0000ec00ff307b82 */ /* 0x000e220000000a00 */
[----:B------:R-:W-:Y:S01]  /*0a50*/  MOV R70, UR14 ;  /* 0x0000000e00467c02 */ /* 0x000fe20008000f00 */
[----:B------:R-:W-:Y:S01]  /*0a60*/  HFMA2 R51, -RZ, RZ, 0, 0 ;  /* 0x00000000ff337431 */ /* 0x000fe200000001ff */
[----:B------:R-:W-:Y:S02]  /*0a70*/  MOV R69, UR15 ;  /* 0x0000000f00457c02 */ /* 0x000fe40008000f00 */
[----:B------:R-:W-:-:S04]  /*0a80*/  ISETP.NE.U32.AND P0, PT, R70, RZ, PT ;  /* 0x000000ff4600720c */ /* 0x000fc80003f05070 */
[----:B------:R-:W-:-:S03]  /*0a90*/  ISETP.NE.AND.EX P0, PT, R69, RZ, PT, P0 ;  /* 0x000000ff4500720c */ /* 0x000fc60003f05300 */
[----:B------:R-:W1:Y:S01]  /*0aa0*/  @P2 LDC R46, c[0x0][0x388] ;  /* 0x0000e200ff2e2b82 */ /* 0x000e620000000800 */
[----:B------:R-:W-:-:S09]  /*0ab0*/  @P2 IADD3 R7, PT, PT, R65, -0x1, RZ ;  /* 0xffffffff41072810 */ /* 0x000fd20007ffe0ff */
[----:B------:R-:W2:Y:S01]  /*0ac0*/  @P0 LDC R67, c[0x0][0x388] ;  /* 0x0000e200ff430b82 */ /* 0x000ea20000000800 */
[----:B-1----:R-:W-:-:S05]  /*0ad0*/  @P2 IMAD R7, R7, R46, RZ ;  /* 0x0000002e07072224 */ /* 0x002fca00078e02ff */
[----:B------:R-:W-:-:S04]  /*0ae0*/  @P2 SHF.R.S32.HI R46, RZ, 0x1f, R7 ;  /* 0x0000001fff2e2819 */ /* 0x000fc80000011407 */
[----:B------:R-:W-:Y:S01]  /*0af0*/  @P2 LEA.HI R7, R46, R7, RZ, 0x2 ;  /* 0x000000072e072211 */ /* 0x000fe200078f10ff */
[----:B--2---:R-:W-:Y:S01]  /*0b00*/  @P0 IMAD R67, R4, R67, RZ ;  /* 0x0000004304430224 */ /* 0x004fe200078e02ff */
[----:B------:R-:W1:Y:S02]  /*0b10*/  @P0 LDC.64 R46, c[0x0][0x438] ;  /* 0x00010e00ff2e0b82 */ /* 0x000e640000000a00 */
[----:B------:R-:W-:Y:S02]  /*0b20*/  @P2 LEA.HI.SX32 R51, R7, R0, 0x1e ;  /* 0x0000000007332211 */ /* 0x000fe400078ff2ff */
[----:B------:R-:W-:Y:S02]  /*0b30*/  @P0 SHF.R.S32.HI R66, RZ, 0x1f, R67 ;  /* 0x0000001fff420819 */ /* 0x000fe40000011443 */
[C---:B------:R-:W-:Y:S01]  /*0b40*/  IADD3 R7, PT, PT, R51.reuse, 0x20, RZ ;  /* 0x0000002033077810 */ /* 0x040fe20007ffe0ff */
[----:B0-----:R-:W-:Y:S01]  /*0b50*/  IMAD.WIDE.U32 R50, R51, 0x4, R48 ;  /* 0x0000000433327825 */ /* 0x001fe200078e0030 */
[----:B------:R-:W-:-:S03]  /*0b60*/  @P0 LEA.HI R67, R66, R67, RZ, 0x2 ;  /* 0x0000004342430211 */ /* 0x000fc600078f10ff */
[----:B------:R-:W-:Y:S01]  /*0b70*/  IMAD.WIDE.U32 R48, R7, 0x4, R48 ;  /* 0x0000000407307825 */ /* 0x000fe200078e0030 */
[----:B------:R-:W-:-:S03]  /*0b80*/  @P0 LEA.HI.SX32 R67, R67, R0, 0x1e ;  /* 0x0000000043430211 */ /* 0x000fc600078ff2ff */
[----:B------:R-:W-:Y:S01]  /*0b90*/  HFMA2 R68, -RZ, RZ, 0, 0 ;  /* 0x00000000ff447431 */ /* 0x000fe200000001ff */
[----:B------:R0:W5:Y:S01]  /*0ba0*/  LDG.E R71, desc[UR6][R50.64] ;  /* 0x0000000632477981 */ /* 0x000162000c1e1900 */
[----:B------:R-:W-:-:S03]  /*0bb0*/  @P0 IADD3 R75, PT, PT, R67, 0x20, RZ ;  /* 0x00000020434b0810 */ /* 0x000fc60007ffe0ff */
[----:B------:R2:W5:Y:S01]  /*0bc0*/  LDG.E R7, desc[UR6][R48.64] ;  /* 0x0000000630077981 */ /* 0x000562000c1e1900 */
[----:B-1----:R-:W-:-:S04]  /*0bd0*/  @P0 IMAD.WIDE.U32 R66, R67, 0x10, R46 ;  /* 0x0000001043420825 */ /* 0x002fc800078e002e */
[----:B------:R-:W-:Y:S01]  /*0be0*/  @P0 IMAD.WIDE.U32 R46, R75, 0x10, R46 ;  /* 0x000000104b2e0825 */ /* 0x000fe200078e002e */
[----:B------:R2:W5:Y:S04]  /*0bf0*/  @P0 LDG.E.128 R12, desc[UR6][R66.64] ;  /* 0x00000006420c0981 */ /* 0x000568000c1e1d00 */
[----:B------:R2:W5:Y:S01]  /*0c00*/  @P0 LDG.E.128 R8, desc[UR6][R46.64] ;  /* 0x000000062e080981 */ /* 0x000562000c1e1d00 */
[----:B0-----:R-:W-:-:S07]  /*0c10*/  MOV R51, RZ ;  /* 0x000000ff00337202 */ /* 0x001fce0000000f00 */
.L_x_5291:
[----:B------:R-:W-:Y:S05]  /*0c20*/  BSYNC.RECONVERGENT B1 ;  /* 0x0000000000017941 */ /* 0x000fea0003800200 */
.L_x_5289:
[----:B------:R-:W-:-:S03]  /*0c30*/  UMOV UR4, 0xffffffff ;  /* 0xffffffff00047882 */ /* 0x000fc60000000000 */
[----:B------:R-:W-:Y:S05]  /*0c40*/  BRA.DIV UR4, `(.L_x_5292) ;  /* 0x0000001e042c7947 */ /* 0x000fea000b800000 */
[----:B------:R-:W0:Y:S04]  /*0c50*/  SHFL.BFLY PT, R50, R51, 0x1, 0x1f ;  /* 0x0c201f0033327f89 */ /* 0x000e2800000e0000 */
[----:B--2---:R-:W1:Y:S01]  /*0c60*/  SHFL.BFLY PT, R67, R68, 0x1, 0x1f ;  /* 0x0c201f0044437f89 */ /* 0x004e6200000e0000 */
        /* <DEDUP_REMOVED lines=16> */
.L_x_5327:
[----:B------:R-:W-:Y:S01]  /*0d70*/  @P2 IADD3 R65, PT, PT, R65, -0x1, RZ ;  /* 0xffffffff41412810 */ /* 0x000fe20007ffe0ff */
[----:B------:R-:W-:Y:S01]  /*0d80*/  IMAD R46, R4, UR9, RZ ;  /* 0x00000009042e7c24 */ /* 0x000fe2000f8e02ff */
[----:B------:R-:W-:Y:S01]  /*0d90*/  ISETP.NE.U32.AND P0, PT, R70, RZ, PT ;  /* 0x000000ff4600720c */ /* 0x000fe20003f05070 */
[----:B-1----:R-:W-:Y:S01]  /*0da0*/  FADD.FTZ R67, R51, R68 ;  /* 0x0000004433437221 */ /* 0x002fe20000010000 */
[----:B--2---:R-:W-:Y:S01]  /*0db0*/  FADD.FTZ R50, R66, R50 ;  /* 0x0000003242327221 */ /* 0x004fe20000010000 */
[----:B------:R-:W-:Y:S01]  /*0dc0*/  @P2 IMAD R65, R65, UR9, RZ ;  /* 0x0000000941412c24 */ /* 0x000fe2000f8e02ff */
[----:B------:R-:W-:Y:S01]  /*0dd0*/  ISETP.NE.AND.EX P0, PT, R69, RZ, PT, P0 ;  /* 0x000000ff4500720c */ /* 0x000fe20003f05300 */
[----:B------:R-:W-:Y:S01]  /*0de0*/  FMUL.FTZ R67, R67, UR10 ;  /* 0x0000000a43437c20 */ /* 0x000fe20008410000 */
[----:B------:R-:W-:Y:S01]  /*0df0*/  SHF.R.S32.HI R47, RZ, 0x1f, R46 ;  /* 0x0000001fff2f7819 */ /* 0x000fe2000001142e */
[----:B------:R-:W-:Y:S01]  /*0e00*/  BSSY.RECONVERGENT B1, `(.L_x_5293) ;  /* 0x00000b4000017945 */ /* 0x000fe20003800200 */
[----:B------:R-:W-:Y:S01]  /*0e10*/  @P2 SHF.R.S32.HI R48, RZ, 0x1f, R65 ;  /* 0x0000001fff302819 */ /* 0x000fe20000011441 */
[----:B0-----:R-:W-:Y:S01]  /*0e20*/  HFMA2 R66, -RZ, RZ, 0, 0 ;  /* 0x00000000ff427431 */ /* 0x001fe200000001ff */
[----:B------:R-:W-:Y:S01]  /*0e30*/  ISETP.NE.AND P3, PT, R2, RZ, PT ;  /* 0x000000ff0200720c */ /* 0x000fe20003f65270 */
[----:B------:R-:W-:Y:S01]  /*0e40*/  FMUL.FTZ R68, R50, UR10 ;  /* 0x0000000a32447c20 */ /* 0x000fe20008410000 */
[----:B------:R-:W-:-:S02]  /*0e50*/  @P2 LEA.HI R65, R48, R65, RZ, 0x2 ;  /* 0x0000004130412211 */ /* 0x000fc400078f10ff */
[----:B------:R-:W-:Y:S02]  /*0e60*/  LEA.HI R47, R47, R46, RZ, 0x2 ;  /* 0x0000002e2f2f7211 */ /* 0x000fe400078f10ff */
[-C--:B------:R-:W-:Y:S02]  /*0e70*/  @P2 LEA.HI.SX32 R66, R65, R0.reuse, 0x1e ;  /* 0x0000000041422211 */ /* 0x080fe400078ff2ff */
[----:B------:R-:W-:Y:S02]  /*0e80*/  FSEL R67, R67, RZ, !P3 ;  /* 0x000000ff43437208 */ /* 0x000fe40005800000 */
[----:B------:R-:W-:Y:S01]  /*0e90*/  LEA.HI.SX32 R65, R47, R0, 0x1e ;  /* 0x000000002f417211 */ /* 0x000fe200078ff2ff */
        /* <DEDUP_REMOVED lines=17> */
.L_x_5297:
[----:B------:R-:W-:Y:S05]  /*0fb0*/  BSYNC.RECONVERGENT B2 ;  /* 0x0000000000027941 */ /* 0x000fea0003800200 */
.L_x_5296:
        /* <DEDUP_REMOVED lines=11> */
.L_x_5299:
[----:B------:R-:W-:Y:S05]  /*1070*/  BSYNC.RECONVERGENT B2 ;  /* 0x0000000000027941 */ /* 0x000fea0003800200 */
.L_x_5298:
        /* <DEDUP_REMOVED lines=11> */
.L_x_5301:
[----:B------:R-:W-:Y:S05]  /*1130*/  BSYNC.RECONVERGENT B2 ;  /* 0x0000000000027941 */ /* 0x000fea0003800200 */
.L_x_5300:
        /* <DEDUP_REMOVED lines=11> */
.L_x_5295:
[----:B------:R-:W0:Y:S01]  /*11f0*/  @P2 LDC.64 R38, c[0x0][0x408] ;  /* 0x00010200ff262b82 */ /* 0x000e220000000a00 */
[-CC-:B------:R-:W-:Y:S01]  /*1200*/  FFMA.FTZ R37, R3, R68.reuse, R67.reuse ;  /* 0x0000004403257223 */ /* 0x180fe20000010043 */
[----:B------:R-:W-:Y:S01]  /*1210*/  ISETP.GT.AND P0, PT, R5, RZ, PT ;  /* 0x000000ff0500720c */ /* 0x000fe20003f04270 */
[-C--:B------:R-:W-:Y:S01]  /*1220*/  FFMA.FTZ R75, R41, R68.reuse, R67 ;  /* 0x00000044294b7223 */ /* 0x080fe20000010043 */
[----:B-----5:R-:W-:Y:S01]  /*1230*/  @P2 LOP3.LUT P3, RZ, R71, 0xff, RZ, 0xc0, !PT ;  /* 0x000000ff47ff2812 */ /* 0x020fe2000786c0ff */
[----:B------:R-:W-:Y:S01]  /*1240*/  FADD.FTZ R37, R52, -R37 ;  /* 0x8000002534257221 */ /* 0x000fe20000010000 */
[----:B------:R-:W-:Y:S01]  /*1250*/  FFMA.FTZ R74, R54, R68, R67 ;  /* 0x00000044364a7223 */ /* 0x000fe20000010043 */
[----:B------:R-:W-:Y:S01]  /*1260*/  FADD.FTZ R75, R60, -R75 ;  /* 0x8000004b3c4b7221 */ /* 0x000fe20000010000 */
[----:B------:R-:W1:Y:S01]  /*1270*/  @P2 LDC.64 R46, c[0x0][0x408] ;  /* 0x00010200ff2e2b82 */ /* 0x000e620000000a00 */
[C---:B------:R-:W-:Y:S02]  /*1280*/  FMUL.FTZ R37, R6.reuse, R37 ;  /* 0x0000002506257220 */ /* 0x040fe40000410000 */
[----:B------:R-:W-:-:S03]  /*1290*/  FMUL.FTZ R75, R6, R75 ;  /* 0x0000004b064b7220 */ /* 0x000fc60000410000 */
[----:B------:R-:W-:Y:S02]  /*12a0*/  FSEL R36, R37, RZ, P0 ;  /* 0x000000ff25247208 */ /* 0x000fe40000000000 */
[----:B------:R-:W2:Y:S03]  /*12b0*/  @P2 LDC.64 R48, c[0x0][0x408] ;  /* 0x00010200ff302b82 */ /* 0x000ea60000000a00 */
[----:B0-----:R-:W-:-:S04]  /*12c0*/  @P2 FMUL.FTZ R39, R36, R39 ;  /* 0x0000002724272220 */ /* 0x001fc80000410000 */
[----:B------:R-:W-:Y:S01]  /*12d0*/  @P2 FMUL.FTZ R39, R39, R38 ;  /* 0x0000002627272220 */ /* 0x000fe20000410000 */
[----:B------:R-:W-:-:S04]  /*12e0*/  FFMA.FTZ R38, R40, R68, R67 ;  /* 0x0000004428267223 */ /* 0x000fc80000010043 */
[----:B------:R-:W-:Y:S01]  /*12f0*/  FADD.FTZ R37, R53, -R38 ;  /* 0x8000002635257221 */ /* 0x000fe20000010000 */
[----:B------:R-:W-:Y:S02]  /*1300*/  FSEL R38, R75, RZ, P0 ;  /* 0x000000ff4b267208 */ /* 0x000fe40000000000 */
[----:B------:R-:W-:Y:S01]  /*1310*/  @P2 SEL R32, R39, RZ, P3 ;  /* 0x000000ff27202207 */ /* 0x000fe20001800000 */
[----:B------:R-:W-:Y:S01]  /*1320*/  FMUL.FTZ R37, R6, R37 ;  /* 0x0000002506257220 */ /* 0x000fe20000410000 */
[----:B------:R-:W-:Y:S01]  /*1330*/  @P2 LOP3.LUT P3, RZ, R71, 0xff00, RZ, 0xc0, !PT ;  /* 0x0000ff0047ff2812 */ /* 0x000fe2000786c0ff */
[----:B------:R-:W-:Y:S01]  /*1340*/  FADD.FTZ R39, R55, -R74 ;  /* 0x8000004a37277221 */ /* 0x000fe20000010000 */
[----:B--2---:R-:W-:Y:S02]  /*1350*/  @P2 FMUL.FTZ R49, R38, R49 ;  /* 0x0000003126312220 */ /* 0x004fe40000410000 */
[----:B------:R-:W-:Y:S01]  /*1360*/  FSEL R37, R37, RZ, P0 ;  /* 0x000000ff25257208 */ /* 0x000fe20000000000 */
[----:B------:R-:W-:Y:S01]  /*1370*/  FMUL.FTZ R39, R6, R39 ;  /* 0x0000002706277220 */ /* 0x000fe20000410000 */
[----:B------:R-:W-:-:S03]  /*1380*/  @P2 FMUL.FTZ R48, R49, R48 ;  /* 0x0000003031302220 */ /* 0x000fc60000410000 */
[----:B-1----:R-:W-:Y:S01]  /*1390*/  @P2 FMUL.FTZ R47, R37, R47 ;  /* 0x0000002f252f2220 */ /* 0x002fe20000410000 */
[----:B------:R-:W-:-:S03]  /*13a0*/  FSEL R39, R39, RZ, P0 ;  /* 0x000000ff27277208 */ /* 0x000fc60000000000 */
[----:B------:R-:W-:-:S05]  /*13b0*/  @P2 FMUL.FTZ R46, R47, R46 ;  /* 0x0000002e2f2e2220 */ /* 0x000fca0000410000 */
[----:B------:R-:W-:Y:S02]  /*13c0*/  @P2 SEL R33, R46, RZ, P3 ;  /* 0x000000ff2e212207 */ /* 0x000fe40001800000 */
[----:B------:R-:W-:-:S04]  /*13d0*/  @P2 LOP3.LUT P3, RZ, R71, 0xff0000, RZ, 0xc0, !PT ;  /* 0x00ff000047ff2812 */ /* 0x000fc8000786c0ff */
[----:B------:R-:W-:Y:S01]  /*13e0*/  @P2 SEL R34, R48, RZ, P3 ;  /* 0x000000ff30222207 */ /* 0x000fe20001800000 */
[----:B------:R-:W-:Y:S08]  /*13f0*/  @!P2 BRA `(.L_x_5302) ;  /* 0x000000040050a947 */ /* 0x000ff00003800000 */
[----:B------:R-:W-:Y:S01]  /*1400*/  FMUL.FTZ R35, R39, UR13 ;  /* 0x0000000d27237c20 */ /* 0x000fe20008410000 */
[----:B------:R-:W-:-:S03]  /*1410*/  ISETP.GE.U32.AND P0, PT, R71, 0x1000000, PT ;  /* 0x010000004700780c */ /* 0x000fc60003f06070 */
[----:B------:R-:W-:-:S05]  /*1420*/  FMUL.FTZ R35, R35, UR12 ;  /* 0x0000000c23237c20 */ /* 0x000fca0008410000 */
[----:B------:R-:W-:Y:S01]  /*1430*/  SEL R35, R35, RZ, P0 ;  /* 0x000000ff23237207 */ /* 0x000fe20000000000 */
[----:B------:R-:W-:Y:S06]  /*1440*/  BRA `(.L_x_5302) ;  /* 0x00000004003c7947 */ /* 0x000fec0003800000 */
.L_x_5294:
        /* <DEDUP_REMOVED lines=12> */
[----:B------:R-:W-:-:S04]  /*1510*/  @P1 FFMA.FTZ R48, R6, R49, R12 ;  /* 0x0000003106301223 */ /* 0x000fc8000001000c */
[----:B0-----:R-:W-:Y:S01]  /*1520*/  @P2 FMUL.FTZ R47, R48, R47 ;  /* 0x0000002f302f2220 */ /* 0x001fe20000410000 */
[----:B------:R-:W-:-:S04]  /*1530*/  @P1 FFMA.FTZ R48, R40, R68, R67 ;  /* 0x0000004428301223 */ /* 0x000fc80000010043 */
[----:B------:R-:W-:-:S04]  /*1540*/  @P1 FADD.FTZ R48, R53, -R48 ;  /* 0x8000003035301221 */ /* 0x000fc80000010000 */
[----:B------:R-:W-:Y:S01]  /*1550*/  @P1 FFMA.FTZ R74, R6, R48, R13 ;  /* 0x00000030064a1223 */ /* 0x000fe2000001000d */
[----:B------:R-:W-:Y:S02]  /*1560*/  @P2 FMUL.FTZ R48, R47, R46 ;  /* 0x0000002e2f302220 */ /* 0x000fe40000410000 */
[----:B------:R-:W0:Y:S03]  /*1570*/  @P2 LDC.64 R46, c[0x0][0x408] ;  /* 0x00010200ff2e2b82 */ /* 0x000e260000000a00 */
[----:B------:R-:W-:Y:S02]  /*1580*/  @P2 SEL R32, R48, RZ, P0 ;  /* 0x000000ff30202207 */ /* 0x000fe40000000000 */
[----:B------:R-:W-:Y:S01]  /*1590*/  @P2 LOP3.LUT P0, RZ, R71, 0xff00, RZ, 0xc0, !PT ;  /* 0x0000ff0047ff2812 */ /* 0x000fe2000780c0ff */
[----:B0-----:R-:W-:Y:S01]  /*15a0*/  @P2 FMUL.FTZ R47, R74, R47 ;  /* 0x0000002f4a2f2220 */ /* 0x001fe20000410000 */
[----:B------:R-:W-:-:S03]  /*15b0*/  MOV R74, R14 ;  /* 0x0000000e004a7202 */ /* 0x000fc60000000f00 */
[----:B------:R-:W-:Y:S01]  /*15c0*/  @P2 FMUL.FTZ R49, R47, R46 ;  /* 0x0000002e2f312220 */ /* 0x000fe20000410000 */
[----:B------:R-:W-:-:S04]  /*15d0*/  @P1 FFMA.FTZ R47, R41, R68, R67 ;  /* 0x00000044292f1223 */ /* 0x000fc80000010043 */
[----:B------:R-:W-:Y:S01]  /*15e0*/  @P1 FADD.FTZ R47, R60, -R47 ;  /* 0x8000002f3c2f1221 */ /* 0x000fe20000010000 */
[----:B------:R-:W-:-:S03]  /*15f0*/  @P2 SEL R33, R49, RZ, P0 ;  /* 0x000000ff31212207 */ /* 0x000fc60000000000 */
[----:B------:R-:W-:Y:S02]  /*1600*/  @P1 FFMA.FTZ R74, R6, R47, R14 ;  /* 0x0000002f064a1223 */ /* 0x000fe4000001000e */
[----:B------:R-:W0:Y:S02]  /*1610*/  @P2 LDC.64 R46, c[0x0][0x408] ;  /* 0x00010200ff2e2b82 */ /* 0x000e240000000a00 */
        /* <DEDUP_REMOVED lines=13> */
.L_x_5303:
[-CC-:B------:R-:W-:Y:S01]  /*16f0*/  @P1 FFMA.FTZ R36, R54, R68.reuse, R67.reuse ;  /* 0x0000004436241223 */ /* 0x180fe20000010043 */
[----:B-----5:R-:W-:Y:S01]  /*1700*/  MOV R74, R15 ;  /* 0x0000000f004a7202 */ /* 0x020fe20000000f00 */
[----:B------:R-:W-:Y:S01]  /*1710*/  @P1 FFMA.FTZ R37, R3, R68, R67 ;  /* 0x0000004403251223 */ /* 0x000fe20000010043 */
[----:B------:R-:W0:Y:S01]  /*1720*/  @P2 LDC.64 R48, c[0x0][0x408] ;  /* 0x00010200ff302b82 */ /* 0x000e220000000a00 */
[----:B------:R-:W-:Y:S01]  /*1730*/  @P1 FADD.FTZ R38, R55, -R36 ;  /* 0x8000002437261221 */ /* 0x000fe20000010000 */
[----:B------:R-:W-:Y:S01]  /*1740*/  MOV R36, R12 ;  /* 0x0000000c00247202 */ /* 0x000fe20000000f00 */
[----:B------:R-:W-:Y:S01]  /*1750*/  @P1 FADD.FTZ R37, R52, -R37 ;  /* 0x8000002534251221 */ /* 0x000fe20000010000 */
[----:B------:R-:W-:Y:S01]  /*1760*/  @P2 LOP3.LUT P0, RZ, R71, 0xff, RZ, 0xc0, !PT ;  /* 0x000000ff47ff2812 */ /* 0x000fe2000780c0ff */
[----:B------:R-:W-:Y:S01]  /*1770*/  @P1 FFMA.FTZ R74, R6, R38, R15 ;  /* 0x00000026064a1223 */ /* 0x000fe2000001000f */
[----:B------:R-:W-:Y:S01]  /*1780*/  @P1 FFMA.FTZ R38, R40, R68, R67 ;  /* 0x0000004428261223 */ /* 0x000fe20000010043 */
[----:B------:R-:W-:Y:S01]  /*1790*/  @P1 FFMA.FTZ R36, R6, R37, R12 ;  /* 0x0000002506241223 */ /* 0x000fe2000001000c */
[----:B------:R-:W-:-:S02]  /*17a0*/  MOV R37, R13 ;  /* 0x0000000d00257202 */ /* 0x000fc40000000f00 */
[----:B------:R-:W-:Y:S01]  /*17b0*/  @P1 FADD.FTZ R46, R53, -R38 ;  /* 0x80000026352e1221 */ /* 0x000fe20000010000 */
[C---:B------:R-:W-:Y:S01]  /*17c0*/  @P2 LOP3.LUT P3, RZ, R71.reuse, 0xff00, RZ, 0xc0, !PT ;  /* 0x0000ff0047ff2812 */ /* 0x040fe2000786c0ff */
[----:B------:R-:W1:Y:S01]  /*17d0*/  @P2 LDC.64 R38, c[0x0][0x408] ;  /* 0x00010200ff262b82 */ /* 0x000e620000000a00 */
[C---:B------:R-:W-:Y:S01]  /*17e0*/  @P2 LOP3.LUT P4, RZ, R71.reuse, 0xff0000, RZ, 0xc0, !PT ;  /* 0x00ff000047ff2812 */ /* 0x040fe2000788c0ff */
[----:B------:R-:W-:Y:S01]  /*17f0*/  @P1 FFMA.FTZ R37, R6, R46, R13 ;  /* 0x0000002e06251223 */ /* 0x000fe2000001000d */
[----:B------:R-:W-:-:S05]  /*1800*/  @P2 ISETP.GE.U32.AND P5, PT, R71, 0x1000000, PT ;  /* 0x010000004700280c */ /* 0x000fca0003fa6070 */
        /* <DEDUP_REMOVED lines=9> */
[----:B------:R-:W-:Y:S01]  /*18a0*/  MOV R39, R74 ;  /* 0x0000004a00277202 */ /* 0x000fe20000000f00 */
        /* <DEDUP_REMOVED lines=8> */
[----:B------:R-:W-:-:S07]  /*1930*/  @P2 SEL R34, R46, RZ, P4 ;  /* 0x000000ff2e222207 */ /* 0x000fce0002000000 */
.L_x_5302:
[----:B------:R-:W-:Y:S05]  /*1940*/  BSYNC.RECONVERGENT B1 ;  /* 0x0000000000017941 */ /* 0x000fea0003800200 */
.L_x_5293:
[----:B------:R-:W-:Y:S01]  /*1950*/  ISETP.NE.U32.AND P0, PT, R51, RZ, PT ;  /* 0x000000ff3300720c */ /* 0x000fe20003f05070 */
[----:B------:R-:W0:Y:S01]  /*1960*/  @P2 LDC.64 R46, c[0x0][0x468] ;  /* 0x00011a00ff2e2b82 */ /* 0x000e220000000a00 */
[----:B------:R-:W-:Y:S01]  /*1970*/  ISETP.NE.U32.AND P3, PT, R70, RZ, PT ;  /* 0x000000ff4600720c */ /* 0x000fe20003f65070 */
[----:B------:R-:W-:Y:S01]  /*1980*/  BSSY.RECONVERGENT B1, `(.L_x_5304) ;  /* 0x00000a9000017945 */ /* 0x000fe20003800200 */
[----:B------:R-:W-:Y:S02]  /*1990*/  ISETP.NE.AND.EX P0, PT, R50, RZ, PT, P0 ;  /* 0x000000ff3200720c */ /* 0x000fe40003f05300 */
[----:B------:R-:W-:-:S11]  /*19a0*/  ISETP.NE.AND.EX P3, PT, R69, RZ, PT, P3 ;  /* 0x000000ff4500720c */ /* 0x000fd60003f65330 */
[----:B------:R-:W1:Y:S01]  /*19b0*/  @P0 LDC.64 R48, c[0x0][0x478] ;  /* 0x00011e00ff300b82 */ /* 0x000e620000000a00 */
[----:B0-----:R-:W-:-:S04]  /*19c0*/  @P2 IMAD.WIDE.U32 R46, R66, 0x10, R46 ;  /* 0x00000010422e2825 */ /* 0x001fc800078e002e */
[----:B-1----:R-:W-:-:S05]  /*19d0*/  @P0 IMAD.WIDE.U32 R48, R65, 0x10, R48 ;  /* 0x0000001041300825 */ /* 0x002fca00078e0030 */
[----:B------:R0:W-:Y:S04]  /*19e0*/  @P0 STG.E.128 desc[UR6][R48.64], R36 ;  /* 0x0000002430000986 */ /* 0x0001e8000c101d06 */
[----:B------:R0:W-:Y:S01]  /*19f0*/  @P2 STG.E.128 desc[UR6][R46.64], R32 ;  /* 0x000000202e002986 */ /* 0x0001e2000c101d06 */
[----:B------:R-:W-:Y:S05]  /*1a00*/  @!P3 BRA `(.L_x_5305) ;  /* 0x00000004002cb947 */ /* 0x000fea0003800000 */
[----:B------:R-:W-:Y:S05]  /*1a10*/  @!P0 BRA `(.L_x_5306) ;  /* 0x0000000000948947 */ /* 0x000fea0003800000 */
[----:B0-----:R-:W0:Y:S01]  /*1a20*/  @P2 LDC.64 R46, c[0x0][0x408] ;  /* 0x00010200ff2e2b82 */ /* 0x001e220000000a00 */
[-CC-:B------:R-:W-:Y:S01]  /*1a30*/  @P1 FFMA.FTZ R5, R43, R68.reuse, R67.reuse ;  /* 0x000000442b051223 */ /* 0x180fe20000010043 */
[-CC-:B------:R-:W-:Y:S01]  /*1a40*/  @P1 FFMA.FTZ R38, R44, R68.reuse, R67.reuse ;  /* 0x000000442c261223 */ /* 0x180fe20000010043 */
[----:B------:R-:W-:Y:S01]  /*1a50*/  @P1 FFMA.FTZ R70, R63, R68, R67 ;  /* 0x000000443f461223 */ /* 0x000fe20000010043 */
[----:B-----5:R-:W-:Y:S01]  /*1a60*/  MOV R36, R8 ;  /* 0x0000000800247202 */ /* 0x020fe20000000f00 */
[----:B------:R-:W-:Y:S01]  /*1a70*/  @P1 FADD.FTZ R5, R42, -R5 ;  /* 0x800000052a051221 */ /* 0x000fe20000010000 */
[----:B------:R-:W-:Y:S01]  /*1a80*/  MOV R37, R9 ;  /* 0x0000000900257202 */ /* 0x000fe20000000f00 */
[----:B------:R-:W-:Y:S01]  /*1a90*/  @P1 FADD.FTZ R39, R61, -R70 ;  /* 0x800000463d271221 */ /* 0x000fe20000010000 */
[----:B------:R-:W1:Y:S01]  /*1aa0*/  @P2 LDC.64 R48, c[0x0][0x408] ;  /* 0x00010200ff302b82 */ /* 0x000e620000000a00 */
[C---:B------:R-:W-:Y:S01]  /*1ab0*/  @P1 FFMA.FTZ R36, R6.reuse, R5, R8 ;  /* 0x0000000506241223 */ /* 0x040fe20000010008 */
[----:B------:R-:W-:Y:S01]  /*1ac0*/  @P1 FADD.FTZ R5, R45, -R38 ;  /* 0x800000262d051221 */ /* 0x000fe20000010000 */
[----:B------:R-:W-:Y:S01]  /*1ad0*/  MOV R38, R10 ;  /* 0x0000000a00267202 */ /* 0x000fe20000000f00 */
[----:B------:R-:W-:Y:S01]  /*1ae0*/  @P1 FFMA.FTZ R38, R6, R39, R10 ;  /* 0x0000002706261223 */ /* 0x000fe2000001000a */
[----:B------:R-:W-:Y:S01]  /*1af0*/  @P1 FFMA.FTZ R67, R64, R68, R67 ;  /* 0x0000004440431223 */ /* 0x000fe20000010043 */
[----:B------:R-:W-:Y:S01]  /*1b00*/  @P1 FFMA.FTZ R37, R6, R5, R9 ;  /* 0x0000000506251223 */ /* 0x000fe20000010009 */
[C---:B------:R-:W-:Y:S01]  /*1b10*/  @P2 LOP3.LUT P3, RZ, R7.reuse, 0xff, RZ, 0xc0, !PT ;  /* 0x000000ff07ff2812 */ /* 0x040fe2000786c0ff */
[----:B------:R-:W2:Y:S01]  /*1b20*/  @P2 LDC.64 R50, c[0x0][0x408] ;  /* 0x00010200ff322b82 */ /* 0x000ea20000000a00 */
[----:B------:R-:W-:Y:S01]  /*1b30*/  @P1 FADD.FTZ R67, R62, -R67 ;  /* 0x800000433e431221 */ /* 0x000fe20000010000 */
[----:B------:R-:W-:-:S02]  /*1b40*/  @P2 LOP3.LUT P4, RZ, R7, 0xff00, RZ, 0xc0, !PT ;  /* 0x0000ff0007ff2812 */ /* 0x000fc4000788c0ff */
[----:B------:R-:W-:Y:S02]  /*1b50*/  @P2 LOP3.LUT P5, RZ, R7, 0xff0000, RZ, 0xc0, !PT ;  /* 0x00ff000007ff2812 */ /* 0x000fe400078ac0ff */
        /* <DEDUP_REMOVED lines=17> */
.L_x_5306:
[-CC-:B------:R-:W-:Y:S01]  /*1c70*/  @P1 FFMA.FTZ R5, R43, R68.reuse, R67.reuse ;  /* 0x000000442b051223 */ /* 0x180fe20000010043 */
[----:B------:R-:W-:Y:S01]  /*1c80*/  @P1 FFMA.FTZ R50, R44, R68, R67 ;  /* 0x000000442c321223 */ /* 0x000fe20000010043 */
[----:B-----5:R-:W-:Y:S01]  /*1c90*/  MOV R70, R8 ;  /* 0x0000000800467202 */ /* 0x020fe20000000f00 */
[----:B0-----:R-:W0:Y:S01]  /*1ca0*/  @P2 LDC.64 R46, c[0x0][0x408] ;  /* 0x00010200ff2e2b82 */ /* 0x001e220000000a00 */
[----:B------:R-:W-:Y:S01]  /*1cb0*/  @P1 FADD.FTZ R5, R42, -R5 ;  /* 0x800000052a051221 */ /* 0x000fe20000010000 */
[----:B------:R-:W-:Y:S01]  /*1cc0*/  @P1 FFMA.FTZ R76, R63, R68, R67 ;  /* 0x000000443f4c1223 */ /* 0x000fe20000010043 */
[----:B------:R-:W-:Y:S02]  /*1cd0*/  MOV R74, R9 ;  /* 0x00000009004a7202 */ /* 0x000fe40000000f00 */
[C---:B------:R-:W-:Y:S01]  /*1ce0*/  @P1 FFMA.FTZ R70, R6.reuse, R5, R8 ;  /* 0x0000000506461223 */ /* 0x040fe20000010008 */
[----:B------:R-:W-:Y:S01]  /*1cf0*/  @P1 FADD.FTZ R5, R45, -R50 ;  /* 0x800000322d051221 */ /* 0x000fe20000010000 */
[C---:B------:R-:W-:Y:S01]  /*1d00*/  @P2 LOP3.LUT P3, RZ, R7.reuse, 0xff, RZ, 0xc0, !PT ;  /* 0x000000ff07ff2812 */ /* 0x040fe2000786c0ff */
[----:B------:R-:W1:Y:S01]  /*1d10*/  @P2 LDC.64 R48, c[0x0][0x408] ;  /* 0x00010200ff302b82 */ /* 0x000e620000000a00 */
[----:B------:R-:W-:Y:S01]  /*1d20*/  @P2 LOP3.LUT P4, RZ, R7, 0xff00, RZ, 0xc0, !PT ;  /* 0x0000ff0007ff2812 */ /* 0x000fe2000788c0ff */
[----:B------:R-:W-:Y:S01]  /*1d30*/  @P1 FFMA.FTZ R74, R6, R5, R9 ;  /* 0x00000005064a1223 */ /* 0x000fe20000010009 */
[----:B------:R-:W-:Y:S01]  /*1d40*/  @P1 FADD.FTZ R5, R61, -R76 ;  /* 0x8000004c3d051221 */ /* 0x000fe20000010000 */
[----:B------:R-:W-:-:S02]  /*1d50*/  MOV R76, R10 ;  /* 0x0000000a004c7202 */ /* 0x000fc40000000f00 */
[----:B------:R-:W-:Y:S01]  /*1d60*/  @P2 LOP3.LUT P5, RZ, R7, 0xff0000, RZ, 0xc0, !PT ;  /* 0x00ff000007ff2812 */ /* 0x000fe200078ac0ff */
[----:B------:R-:W-:Y:S01]  /*1d70*/  @P1 FFMA.FTZ R76, R6, R5, R10 ;  /* 0x00000005064c1223 */ /* 0x000fe2000001000a */
[----:B------:R-:W2:Y:S01]  /*1d80*/  @P2 LDC.64 R50, c[0x0][0x408] ;  /* 0x00010200ff322b82 */ /* 0x000ea20000000a00 */
        /* <DEDUP_REMOVED lines=19> */
.L_x_5305:
[----:B------:R-:W-:Y:S05]  /*1ec0*/  @!P0 BRA `(.L_x_5308) ;  /* 0x0000000000988947 */ /* 0x000fea0003800000 */
[----:B0-----:R-:W0:Y:S01]  /*1ed0*/  @P2 LDC.64 R46, c[0x0][0x408] ;  /* 0x00010200ff2e2b82 */ /* 0x001e220000000a00 */
[----:B------:R-:W-:Y:S01]  /*1ee0*/  ISETP.GT.AND P1, PT, R5, RZ, PT ;  /* 0x000000ff0500720c */ /* 0x000fe20003f24270 */
[-CC-:B------:R-:W-:Y:S01]  /*1ef0*/  FFMA.FTZ R5, R43, R68.reuse, R67.reuse ;  /* 0x000000442b057223 */ /* 0x180fe20000010043 */
[-CC-:B------:R-:W-:Y:S01]  /*1f00*/  FFMA.FTZ R36, R44, R68.reuse, R67.reuse ;  /* 0x000000442c247223 */ /* 0x180fe20000010043 */
[-CC-:B------:R-:W-:Y:S01]  /*1f10*/  FFMA.FTZ R38, R63, R68.reuse, R67.reuse ;  /* 0x000000443f267223 */ /* 0x180fe20000010043 */
[----:B------:R-:W-:Y:S01]  /*1f20*/  FFMA.FTZ R67, R64, R68, R67 ;  /* 0x0000004440437223 */ /* 0x000fe20000010043 */
[----:B------:R-:W-:Y:S01]  /*1f30*/  FADD.FTZ R5, R42, -R5 ;  /* 0x800000052a057221 */ /* 0x000fe20000010000 */
[----:B------:R-:W-:Y:S01]  /*1f40*/  FADD.FTZ R37, R45, -R36 ;  /* 0x800000242d257221 */ /* 0x000fe20000010000 */
[----:B------:R-:W1:Y:S01]  /*1f50*/  @P2 LDC.64 R48, c[0x0][0x408] ;  /* 0x00010200ff302b82 */ /* 0x000e620000000a00 */
[----:B------:R-:W-:Y:S01]  /*1f60*/  FADD.FTZ R39, R61, -R38 ;  /* 0x800000263d277221 */ /* 0x000fe20000010000 */
[C---:B------:R-:W-:Y:S01]  /*1f70*/  FMUL.FTZ R36, R6.reuse, R5 ;  /* 0x0000000506247220 */ /* 0x040fe20000410000 */
[----:B------:R-:W-:Y:S01]  /*1f80*/  FMUL.FTZ R37, R6, R37 ;  /* 0x0000002506257220 */ /* 0x000fe20000410000 */
[----:B------:R-:W-:Y:S01]  /*1f90*/  FADD.FTZ R67, R62, -R67 ;  /* 0x800000433e437221 */ /* 0x000fe20000010000 */
[----:B------:R-:W-:Y:S01]  /*1fa0*/  FMUL.FTZ R38, R6, R39 ;  /* 0x0000002706267220 */ /* 0x000fe20000410000 */
[----:B-----5:R-:W-:-:S02]  /*1fb0*/  @P2 LOP3.LUT P3, RZ, R7, 0xff, RZ, 0xc0, !PT ;  /* 0x000000ff07ff2812 */ /* 0x020fc4000786c0ff */
[----:B------:R-:W2:Y:S01]  /*1fc0*/  @P2 LDC.64 R50, c[0x0][0x408] ;  /* 0x00010200ff322b82 */ /* 0x000ea20000000a00 */
[----:B------:R-:W-:Y:S01]  /*1fd0*/  FSEL R36, R36, RZ, P1 ;  /* 0x000000ff24247208 */ /* 0x000fe20000800000 */
[----:B------:R-:W-:Y:S01]  /*1fe0*/  FMUL.FTZ R6, R6, R67 ;  /* 0x0000004306067220 */ /* 0x000fe20000410000 */
[----:B------:R-:W-:Y:S02]  /*1ff0*/  FSEL R37, R37, RZ, P1 ;  /* 0x000000ff25257208 */ /* 0x000fe40000800000 */
[----:B------:R-:W-:Y:S02]  /*2000*/  FSEL R38, R38, RZ, P1 ;  /* 0x000000ff26267208 */ /* 0x000fe40000800000 */
[C---:B------:R-:W-:Y:S01]  /*2010*/  @P2 LOP3.LUT P4, RZ, R7.reuse, 0xff00, RZ, 0xc0, !PT ;  /* 0x0000ff0007ff2812 */ /* 0x040fe2000788c0ff */
[----:B0-----:R-:W-:Y:S01]  /*2020*/  @P2 FMUL.FTZ R47, R36, R47 ;  /* 0x0000002f242f2220 */ /* 0x001fe20000410000 */
[----:B------:R-:W-:Y:S02]  /*2030*/  @P2 LOP3.LUT P5, RZ, R7, 0xff0000, RZ, 0xc0, !PT ;  /* 0x00ff000007ff2812 */ /* 0x000fe400078ac0ff */
        /* <DEDUP_REMOVED lines=15> */
.L_x_5308:
        /* <DEDUP_REMOVED lines=20> */
.L_x_5310:
[----:B------:R-:W-:Y:S05]  /*2270*/  BSYNC.RECONVERGENT B2 ;  /* 0x0000000000027941 */ /* 0x000fea0003800200 */
.L_x_5309:
        /* <DEDUP_REMOVED lines=11> */
.L_x_5312:
[----:B------:R-:W-:Y:S05]  /*2330*/  BSYNC.RECONVERGENT B2 ;  /* 0x0000000000027941 */ /* 0x000fea0003800200 */
.L_x_5311:
        /* <DEDUP_REMOVED lines=11> */
.L_x_5314:
[----:B------:R-:W-:Y:S05]  /*23f0*/  BSYNC.RECONVERGENT B2 ;  /* 0x0000000000027941 */ /* 0x000fea0003800200 */
.L_x_5313:
[----:B------:R-:W-:-:S07]  /*2400*/  @P2 SEL R35, R46, RZ, P1 ;  /* 0x000000ff2e232207 */ /* 0x000fce0000800000 */
.L_x_5307:
[----:B------:R-:W-:Y:S05]  /*2410*/  BSYNC.RECONVERGENT B1 ;  /* 0x0000000000017941 */ /* 0x000fea0003800200 */
.L_x_5304:
        /* <DEDUP_REMOVED lines=11> */
[----:B0-----:R-:W-:Y:S05]  /*24d0*/  @!P0 BRA `(.L_x_5315) ;  /* 0xffffffdc005c8947 */ /* 0x001fea000383ffff */
.L_x_5288:
[----:B------:R-:W-:Y:S05]  /*24e0*/  BSYNC B0 ;  /* 0x0000000000007941 */ /* 0x000fea0003800000 */
.L_x_5287:
[----:B------:R-:W0:Y:S01]  /*24f0*/  S2R R33, SR_TID.X ;  /* 0x0000000000217919 */ /* 0x000e220000002100 */
[----:B------:R-:W-:Y:S01]  /*2500*/  MOV R4, 0x400 ;  /* 0x0000040000047802 */ /* 0x000fe20000000f00 */
[----:B------:R-:W-:Y:S05]  /*2510*/  WARPSYNC.ALL ;  /* 0x0000000000007948 */ /* 0x000fea0003800000 */
[----:B------:R-:W1:Y:S01]  /*2520*/  S2R R5, SR_CgaCtaId ;  /* 0x0000000000057919 */ /* 0x000e620000008800 */
[----:B------:R-:W2:Y:S01]  /*2530*/  LDC R12, c[0x0][0x388] ;  /* 0x0000e200ff0c7b82 */ /* 0x000ea20000000800 */
[----:B------:R-:W3:Y:S01]  /*2540*/  LDCU.128 UR16, c[0x0][0x440] ;  /* 0x00008800ff1077ac */ /* 0x000ee20008000c00 */
[----:B0-----:R-:W-:Y:S01]  /*2550*/  SHF.L.U32 R2, R33, 0x5, RZ ;  /* 0x0000000521027819 */ /* 0x001fe200000006ff */
[----:B--2---:R-:W-:-:S03]  /*2560*/  IMAD R12, R12, UR5, RZ ;  /* 0x000000050c0c7c24 */ /* 0x004fc6000f8e02ff */
        /* <DEDUP_REMOVED lines=12> */
[----:B------:R-:W5:Y:S04]  /*2630*/  LDS R9, [R4+0x800] ;  /* 0x0008000004097984 */ /* 0x000f680000000800 */
[----:B------:R-:W3:Y:S04]  /*2640*/  LDS R11, [R4+0xa00] ;  /* 0x000a0000040b7984 */ /* 0x000ee80000000800 */
[----:B------:R-:W3:Y:S04]  /*2650*/  LDS R13, [R4+0xc00] ;  /* 0x000c0000040d7984 */ /* 0x000ee80000000800 */
[----:B------:R-:W3:Y:S01]  /*2660*/  LDS R6, [R4+0xe00] ;  /* 0x000e000004067984 */ /* 0x000ee20000000800 */
[----:B------:R-:W-:Y:S01]  /*2670*/  BAR.SYNC.DEFER_BLOCKING 0x0 ;  /* 0x0000000000007b1d */ /* 0x000fe20000010000 */
[----:B0-----:R-:W-:Y:S01]  /*2680*/  FADD.FTZ R0, RZ, R0 ;  /* 0x00000000ff007221 */ /* 0x001fe20000010000 */
[----:B-1----:R-:W-:-:S03]  /*2690*/  FADD.FTZ R2, RZ, R2 ;  /* 0x00000002ff027221 */ /* 0x002fc60000010000 */
[----:B--2---:R-:W-:Y:S01]  /*26a0*/  FADD.FTZ R0, R0, R5 ;  /* 0x0000000500007221 */ /* 0x004fe20000010000 */
[----:B----4-:R-:W-:Y:S01]  /*26b0*/  FADD.FTZ R2, R2, R7 ;  /* 0x0000000702027221 */ /* 0x010fe20000010000 */
[----:B------:R-:W-:Y:S02]  /*26c0*/  STS.128 [R3], R16 ;  /* 0x0000001003007388 */ /* 0x000fe40000000c00 */
[----:B-----5:R-:W-:Y:S02]  /*26d0*/  FADD.FTZ R0, R0, R9 ;  /* 0x0000000900007221 */ /* 0x020fe40000010000 */
[----:B------:R0:W-:Y:S01]  /*26e0*/  STS.128 [R3+0x200], R28 ;  /* 0x0002001c03007388 */ /* 0x0001e20000000c00 */
[----:B---3--:R-:W-:Y:S01]  /*26f0*/  FADD.FTZ R11, R2, R11 ;  /* 0x0000000b020b7221 */ /* 0x008fe20000010000 */
[----:B------:R-:W-:Y:S01]  /*2700*/  BAR.SYNC.DEFER_BLOCKING 0x0 ;  /* 0x0000000000007b1d */ /* 0x000fe20000010000 */
[----:B------:R-:W-:Y:S01]  /*2710*/  IADD3 R2, P0, PT, R12, R33, RZ ;  /* 0x000000210c027210 */ /* 0x000fe20007f1e0ff */
[----:B------:R-:W-:Y:S01]  /*2720*/  FADD.FTZ R13, R0, R13 ;  /* 0x0000000d000d7221 */ /* 0x000fe20000010000 */
[----:B------:R-:W-:-:S02]  /*2730*/  FADD.FTZ R11, R11, R6 ;  /* 0x000000060b0b7221 */ /* 0x000fc40000010000 */
[----:B0-----:R-:W-:-:S04]  /*2740*/  IADD3.X R3, PT, PT, RZ, RZ, RZ, P0, !PT ;  /* 0x000000ffff037210 */ /* 0x001fc800007fe4ff */
[C---:B------:R-:W-:Y:S01]  /*2750*/  SHF.L.U64.HI R0, R2.reuse, 0x2, R3 ;  /* 0x0000000202007819 */ /* 0x040fe20000010203 */
        /* <DEDUP_REMOVED lines=8> */
[----:B0-----:R-:W-:Y:S01]  /*27e0*/  SHF.L.U32 R4, R2, 0x2, RZ ;  /* 0x0000000202047819 */ /* 0x001fe200000006ff */
[----:B------:R-:W-:-:S03]  /*27f0*/  FADD.FTZ R8, RZ, R8 ;  /* 0x00000008ff087221 */ /* 0x000fc60000010000 */
[C---:B------:R-:W-:Y:S02]  /*2800*/  IADD3 R2, P0, PT, R4.reuse, UR18, RZ ;  /* 0x0000001204027c10 */ /* 0x040fe4000ff1e0ff */
        /* <DEDUP_REMOVED lines=15> */
.L_x_5292:
[----:B--2---:R-:W-:Y:S01]  /*2900*/  HFMA2 R48, -RZ, RZ, 0, 5.9604644775390625e-08 ;  /* 0x00000001ff307431 */ /* 0x004fe200000001ff */
[----:B------:R-:W-:Y:S01]  /*2910*/  BSSY B1, `(.L_x_5316) ;  /* 0x0000007000017945 */ /* 0x000fe20003800000 */
[----:B------:R-:W-:Y:S02]  /*2920*/  MOV R49, R51 ;  /* 0x0000003300317202 */ /* 0x000fe40000000f00 */
[----:B------:R-:W-:Y:S02]  /*2930*/  MOV R47, 0x1f ;  /* 0x0000001f002f7802 */ /* 0x000fe40000000f00 */
[----:B------:R-:W-:-:S07]  /*2940*/  MOV R46, 0xffffffff ;  /* 0xffffffff002e7802 */ /* 0x000fce0000000f00 */
[----:B-----5:R-:W-:Y:S05]  /*2950*/  WARPSYNC.COLLECTIVE R46, `(.L_x_5317) ;  /* 0x000000002e087348 */ /* 0x020fea0003c00000 */
[----:B------:R0:W1:Y:S02]  /*2960*/  SHFL.BFLY P0, R50, R49, R48, R47 ;  /* 0x0c00003031327389 */ /* 0x000064000000002f */
[----:B01---5:R-:W-:Y:S05]  /*2970*/  ENDCOLLECTIVE ;  /* 0x000000000000791b */ /* 0x023fea0003800000 */
.L_x_5317:
[----:B------:R-:W-:Y:S05]  /*2980*/  BSYNC B1 ;  /* 0x0000000000017941 */ /* 0x000fea0003800000 */
.L_x_5316:
        /* <DEDUP_REMOVED lines=8> */
.L_x_5318:
[----:B------:R-:W-:Y:S01]  /*2a10*/  MOV R49, R66 ;  /* 0x0000004200317202 */ /* 0x000fe20000000f00 */
[----:B------:R-:W-:Y:S01]  /*2a20*/  HFMA2 R48, -RZ, RZ, 0, 1.1920928955078125e-07 ;  /* 0x00000002ff307431 */ /* 0x000fe200000001ff */
[----:B------:R-:W-:-:S07]  /*2a30*/  MOV R67, R50 ;  /* 0x0000003200437202 */ /* 0x000fce0000000f00 */
[----:B------:R-:W-:Y:S05]  /*2a40*/  WARPSYNC.COLLECTIVE R46, `(.L_x_5319) ;  /* 0x000000002e087348 */ /* 0x000fea0003c00000 */
[----:B------:R0:W1:Y:S02]  /*2a50*/  SHFL.BFLY P0, R50, R49, R48, R47 ;  /* 0x0c00003031327389 */ /* 0x000064000000002f */
[----:B01----:R-:W-:Y:S05]  /*2a60*/  ENDCOLLECTIVE ;  /* 0x000000000000791b */ /* 0x003fea0003800000 */
.L_x_5319:
[----:B------:R-:W-:-:S05]  /*2a70*/  FADD.FTZ R67, R67, R68 ;  /* 0x0000004443437221 */ /* 0x000fca0000010000 */
[----:B------:R-:W-:Y:S01]  /*2a80*/  MOV R49, R67 ;  /* 0x0000004300317202 */ /* 0x000fe20000000f00 */
[----:B------:R-:W-:-:S07]  /*2a90*/  FADD.FTZ R75, R66, R50 ;  /* 0x00000032424b7221 */ /* 0x000fce0000010000 */
[----:B------:R-:W-:Y:S05]  /*2aa0*/  WARPSYNC.COLLECTIVE R46, `(.L_x_5320) ;  /* 0x000000002e087348 */ /* 0x000fea0003c00000 */
[----:B------:R0:W1:Y:S02]  /*2ab0*/  SHFL.BFLY P0, R50, R49, R48, R47 ;  /* 0x0c00003031327389 */ /* 0x000064000000002f */
[----:B01----:R-:W-:Y:S05]  /*2ac0*/  ENDCOLLECTIVE ;  /* 0x000000000000791b */ /* 0x003fea0003800000 */
.L_x_5320:
[----:B------:R-:W-:Y:S01]  /*2ad0*/  MOV R49, R75 ;  /* 0x0000004b00317202 */ /* 0x000fe20000000f00 */
[----:B------:R-:W-:Y:S01]  /*2ae0*/  HFMA2 R48, -RZ, RZ, 0, 2.384185791015625e-07 ;  /* 0x00000004ff307431 */ /* 0x000fe200000001ff */
[----:B------:R-:W-:-:S07]  /*2af0*/  MOV R74, R50 ;  /* 0x00000032004a7202 */ /* 0x000fce0000000f00 */
[----:B------:R-:W-:Y:S05]  /*2b00*/  WARPSYNC.COLLECTIVE R46, `(.L_x_5321) ;  /* 0x000000002e087348 */ /* 0x000fea0003c00000 */
[----:B------:R0:W1:Y:S02]  /*2b10*/  SHFL.BFLY P0, R50, R49, R48, R47 ;  /* 0x0c00003031327389 */ /* 0x000064000000002f */
[----:B01----:R-:W-:Y:S05]  /*2b20*/  ENDCOLLECTIVE ;  /* 0x000000000000791b */ /* 0x003fea0003800000 */
.L_x_5321:
[----:B------:R-:W-:-:S05]  /*2b30*/  FADD.FTZ R74, R67, R74 ;  /* 0x0000004a434a7221 */ /* 0x000fca0000010000 */
[----:B------:R-:W-:Y:S01]  /*2b40*/  MOV R49, R74 ;  /* 0x0000004a00317202 */ /* 0x000fe20000000f00 */
[----:B------:R-:W-:-:S07]  /*2b50*/  FADD.FTZ R76, R75, R50 ;  /* 0x000000324b4c7221 */ /* 0x000fce0000010000 */
[----:B------:R-:W-:Y:S05]  /*2b60*/  WARPSYNC.COLLECTIVE R46, `(.L_x_5322) ;  /* 0x000000002e087348 */ /* 0x000fea0003c00000 */
[----:B------:R0:W1:Y:S02]  /*2b70*/  SHFL.BFLY P0, R50, R49, R48, R47 ;  /* 0x0c00003031327389 */ /* 0x000064000000002f */
[----:B01----:R-:W-:Y:S05]  /*2b80*/  ENDCOLLECTIVE ;  /* 0x000000000000791b */ /* 0x003fea0003800000 */
.L_x_5322:
[----:B------:R-:W-:Y:S01]  /*2b90*/  MOV R49, R76 ;  /* 0x0000004c00317202 */ /* 0x000fe20000000f00 */
[----:B------:R-:W-:Y:S01]  /*2ba0*/  HFMA2 R48, -RZ, RZ, 0, 4.76837158203125e-07 ;  /* 0x00000008ff307431 */ /* 0x000fe200000001ff */
[----:B------:R-:W-:-:S07]  /*2bb0*/  MOV R77, R50 ;  /* 0x00000032004d7202 */ /* 0x000fce0000000f00 */
[----:B------:R-:W-:Y:S05]  /*2bc0*/  WARPSYNC.COLLECTIVE R46, `(.L_x_5323) ;  /* 0x000000002e087348 */ /* 0x000fea0003c00000 */
[----:B------:R0:W1:Y:S02]  /*2bd0*/  SHFL.BFLY P0, R50, R49, R48, R47 ;  /* 0x0c00003031327389 */ /* 0x000064000000002f */
[----:B01----:R-:W-:Y:S05]  /*2be0*/  ENDCOLLECTIVE ;  /* 0x000000000000791b */ /* 0x003fea0003800000 */
.L_x_5323:
[----:B------:R-:W-:-:S05]  /*2bf0*/  FADD.FTZ R77, R74, R77 ;  /* 0x0000004d4a4d7221 */ /* 0x000fca0000010000 */
[----:B------:R-:W-:Y:S01]  /*2c00*/  MOV R49, R77 ;  /* 0x0000004d00317202 */ /* 0x000fe20000000f00 */
[----:B------:R-:W-:-:S07]  /*2c10*/  FADD.FTZ R51, R76, R50 ;  /* 0x000000324c337221 */ /* 0x000fce0000010000 */
[----:B------:R-:W-:Y:S05]  /*2c20*/  WARPSYNC.COLLECTIVE R46, `(.L_x_5324) ;  /* 0x000000002e087348 */ /* 0x000fea0003c00000 */
[----:B------:R0:W1:Y:S02]  /*2c30*/  SHFL.BFLY P0, R50, R49, R48, R47 ;  /* 0x0c00003031327389 */ /* 0x000064000000002f */
[----:B01----:R-:W-:Y:S05]  /*2c40*/  ENDCOLLECTIVE ;  /* 0x000000000000791b */ /* 0x003fea0003800000 */
.L_x_5324:
[----:B------:R-:W-:Y:S01]  /*2c50*/  MOV R49, R51 ;  /* 0x0000003300317202 */ /* 0x000fe20000000f00 */
[----:B------:R-:W-:Y:S01]  /*2c60*/  HFMA2 R48, -RZ, RZ, 0, 9.5367431640625e-07 ;  /* 0x00000010ff307431 */ /* 0x000fe200000001ff */
[----:B------:R-:W-:-:S07]  /*2c70*/  MOV R68, R50 ;  /* 0x0000003200447202 */ /* 0x000fce0000000f00 */
[----:B------:R-:W-:Y:S05]  /*2c80*/  WARPSYNC.COLLECTIVE R46, `(.L_x_5325) ;  /* 0x000000002e087348 */ /* 0x000fea0003c00000 */
[----:B------:R0:W1:Y:S02]  /*2c90*/  SHFL.BFLY P0, R50, R49, R48, R47 ;  /* 0x0c00003031327389 */ /* 0x000064000000002f */
[----:B01----:R-:W-:Y:S05]  /*2ca0*/  ENDCOLLECTIVE ;  /* 0x000000000000791b */ /* 0x003fea0003800000 */
.L_x_5325:
[----:B------:R-:W-:-:S05]  /*2cb0*/  FADD.FTZ R66, R77, R68 ;  /* 0x000000444d427221 */ /* 0x000fca0000010000 */
[----:B------:R-:W-:Y:S02]  /*2cc0*/  MOV R49, R66 ;  /* 0x0000004200317202 */ /* 0x000fe40000000f00 */
[----:B------:R-:W-:-:S07]  /*2cd0*/  MOV R68, R50 ;  /* 0x0000003200447202 */ /* 0x000fce0000000f00 */
[----:B------:R-:W-:Y:S05]  /*2ce0*/  WARPSYNC.COLLECTIVE R46, `(.L_x_5326) ;  /* 0x000000002e087348 */ /* 0x000fea0003c00000 */
[----:B------:R0:W1:Y:S02]  /*2cf0*/  SHFL.BFLY P0, R50, R49, R48, R47 ;  /* 0x0c00003031327389 */ /* 0x000064000000002f */
[----:B01----:R-:W-:Y:S05]  /*2d00*/  ENDCOLLECTIVE ;  /* 0x000000000000791b */ /* 0x003fea0003800000 */
.L_x_5326:
[----:B------:R-:W-:Y:S05]  /*2d10*/  BRA `(.L_x_5327) ;  /* 0xffffffe000147947 */ /* 0x000fea000383ffff */
.L_x_5328:
        /* <DEDUP_REMOVED lines=14> */
.L_x_6509:


//--------------------- .text._ZN10layer_norm13ln_bwd_kernelINS_13Kernel_traitsI6__halfffffjLj256ELj1ELj4ELj1ELj16ENS_18Kernel_traits_baseILj256ES2_ffffjLj128EEEEELb1ELb1ELb0ELb0EEEvNS_9BwdParamsE --------------------------
	.section	.text._ZN10layer_norm13ln_bwd_kernelINS_13Kernel_traitsI6__halfffffjLj256ELj1ELj4ELj1ELj16ENS_18Kernel_traits_baseILj256ES2_ffffjLj128EEEEELb1ELb1ELb0ELb0EEEvNS_9BwdParamsE,"ax",@progbits
	.align	128
        .global         _ZN10layer_norm13ln_bwd_kernelINS_13Kernel_traitsI6__halfffffjLj256ELj1ELj4ELj1ELj16ENS_18Kernel_traits_baseILj256ES2_ffffjLj128EEEEELb1ELb1ELb0ELb0EEEvNS_9BwdParamsE
        .type           _ZN10layer_norm13ln_bwd_kernelINS_13Kernel_traitsI6__halfffffjLj256ELj1ELj4ELj1ELj16ENS_18Kernel_traits_baseILj256ES2_ffffjLj128EEEEELb1ELb1ELb0ELb0EEEvNS_9BwdParamsE,@function
        .size           _ZN10layer_norm13ln_bwd_kernelINS_13Kernel_traitsI6__halfffffjLj256ELj1ELj4ELj1ELj16ENS_18Kernel_traits_baseILj256ES2_ffffjLj128EEEEELb1ELb1ELb0ELb0EEEvNS_9BwdParamsE,(.L_x_6510 - _ZN10layer_norm13ln_bwd_kernelINS_13Kernel_traitsI6__halfffffjLj256ELj1ELj4ELj1ELj16ENS_18Kernel_traits_baseILj256ES2_ffffjLj128EEEEELb1ELb1ELb0ELb0EEEvNS_9BwdParamsE)
        .other          _ZN10layer_norm13ln_bwd_kernelINS_13Kernel_traitsI6__halfffffjLj256ELj1ELj4ELj1ELj16ENS_18Kernel_traits_baseILj256ES2_ffffjLj128EEEEELb1ELb1ELb0ELb0EEEvNS_9BwdParamsE,@"STO_CUDA_ENTRY STV_DEFAULT"
_ZN10layer_norm13ln_bwd_kernelINS_13Kernel_traitsI6__halfffffjLj256ELj1ELj4ELj1ELj16ENS_18Kernel_traits_baseILj256ES2_ffffjLj128EEEEELb1ELb1ELb0ELb0EEEvNS_9BwdParamsE:
.text._ZN10layer_norm13ln_bwd_kernelINS_13Kernel_traitsI6__halfffffjLj256ELj1ELj4ELj1ELj16ENS_18Kernel_traits_baseILj256ES2_ffffjLj128EEEEELb1ELb1ELb0ELb0EEEvNS_9BwdParamsE:
        /* <DEDUP_REMOVED lines=15> */
[----:B------:R-:W-:-:S04]  /*00f0*/  LOP3.LUT R10, R13, 0x1f, RZ, 0x3c, !PT ;  /* 0x0000001f0d0a7812 */ /* 0x000fc800078e3cff */
[----:B------:R-:W-:-:S04]  /*0100*/  LEA.HI.SX32 R10, R5, R10, 0x1e ;  /* 0x0000000a050a7211 */ /* 0x000fc800078ff2ff */
[C---:B------:R-:W-:Y:S01]  /*0110*/  ISETP.GE.U32.AND P0, PT, R10.reuse, 0x20, PT ;  /* 0x000000200a00780c */ /* 0x040fe20003f06070 */
[----:B------:R-:W2:Y:S01]  /*0120*/  S2UR UR4, SR_CTAID.X ;  /* 0x00000000000479c3 */ /* 0x000ea20000002500 */
[----:B------:R-:W-:-:S11]  /*0130*/  ISETP.GE.U32.AND P1, PT, R10, 0x40, PT ;  /* 0x000000400a00780c */ /* 0x000fd60003f26070 */
[----:B------:R-:W3:Y:S08]  /*0140*/  @P0 LDC.64 R8, c[0x0][0x3e8] ;  /* 0x0000fa00ff080b82 */ /* 0x000ef00000000a00 */
[----:B------:R-:W4:Y:S08]  /*0150*/  @P0 LDC.64 R4, c[0x0][0x3d0] ;  /* 0x0000f400ff040b82 */ /* 0x000f300000000a00 */
[----:B------:R-:W1:Y:S01]  /*0160*/  @P1 LDC.64 R18, c[0x0][0x3d0] ;  /* 0x0000f400ff121b82 */ /* 0x000e620000000a00 */
[----:B--2---:R-:W-:-:S07]  /*0170*/  USHF.L.U32 UR4, UR4, 0x2, URZ ;  /* 0x0000000204047899 */ /* 0x004fce00080006ff */
[----:B------:R-:W2:Y:S01]  /*0180*/  @P1 LDC.64 R20, c[0x0][0x3e8] ;  /* 0x0000fa00ff141b82 */ /* 0x000ea20000000a00 */
[----:B---3--:R-:W-:-:S05]  /*0190*/  @P0 IMAD.WIDE.U32 R8, R13, 0x8, R8 ;  /* 0x000000080d080825 */ /* 0x008fca00078e0008 */
[----:B------:R3:W5:Y:S01]  /*01a0*/  @P0 LDG.E.64 R14, desc[UR6][R8.64] ;  /* 0x00000006080e0981 */ /* 0x000762000c1e1b00 */
[C---:B----4-:R-:W-:Y:S01]  /*01b0*/  @P0 IMAD.WIDE.U32 R4, R13.reuse, 0x8, R4 ;  /* 0x000000080d040825 */ /* 0x050fe200078e0004 */
[----:B------:R-:W-:-:S04]  /*01c0*/  @P0 LOP3.LUT R13, R13, 0x20, RZ, 0xfc, !PT ;  /* 0x000000200d0d0812 */ /* 0x000fc800078efcff */
[----:B------:R-:W5:Y:S01]  /*01d0*/  @P0 LDG.E.64 R6, desc[UR6][R4.64] ;  /* 0x0000000604060981 */ /* 0x000f62000c1e1b00 */
[----:B---3--:R-:W-:Y:S01]  /*01e0*/  SHF.R.U32.HI R9, RZ, 0x5, R11 ;  /* 0x00000005ff097819 */ /* 0x008fe2000001160b */
[----:B-1----:R-:W-:-:S03]  /*01f0*/  @P1 IMAD.WIDE.U32 R18, R13, 0x8, R18 ;  /* 0x000000080d121825 */ /* 0x002fc600078e0012 */
[----:B------:R-:W-:Y:S01]  /*0200*/  LOP3.LUT R9, R9, UR4, RZ, 0xfc, !PT ;  /* 0x0000000409097c12 */ /* 0x000fe2000f8efcff */
[----:B------:R-:W-:Y:S01]  /*0210*/  BSSY B0, `(.L_x_5329) ;  /* 0x00002a4000007945 */ /* 0x000fe20003800000 */
[----:B------:R1:W5:Y:S02]  /*0220*/  @P1 LDG.E.64 R36, desc[UR6][R18.64] ;  /* 0x0000000612241981 */ /* 0x000364000c1e1b00 */
[----:B------:R-:W-:Y:S01]  /*0230*/  ISETP.GE.AND P0, PT, R9, UR5, PT ;  /* 0x0000000509007c0c */ /* 0x000fe2000bf06270 */
[----:B--2---:R-:W-:Y:S01]  /*0240*/  @P1 IMAD.WIDE.U32 R20, R13, 0x8, R20 ;  /* 0x000000080d141825 */ /* 0x004fe200078e0014 */
[----:B------:R-:W-:Y:S02]  /*0250*/  CS2R R16, SRZ ;  /* 0x0000000000107805 */ /* 0x000fe4000001ff00 */
[----:B------:R-:W-:Y:S02]  /*0260*/  CS2R R22, SRZ ;  /* 0x0000000000167805 */ /* 0x000fe4000001ff00 */
[----:B------:R-:W-:-:S02]  /*0270*/  CS2R R24, SRZ ;  /* 0x0000000000187805 */ /* 0x000fc4000001ff00 */
[----:B------:R-:W-:Y:S01]  /*0280*/  CS2R R26, SRZ ;  /* 0x00000000001a7805 */ /* 0x000fe2000001ff00 */
[----:B------:R2:W5:Y:S01]  /*0290*/  @P1 LDG.E.64 R2, desc[UR6][R20.64] ;  /* 0x0000000614021981 */ /* 0x000562000c1e1b00 */
[----:B------:R-:W-:Y:S02]  /*02a0*/  CS2R R28, SRZ ;  /* 0x00000000001c7805 */ /* 0x000fe4000001ff00 */
[----:B-1----:R-:W-:Y:S02]  /*02b0*/  CS2R R18, SRZ ;  /* 0x0000000000127805 */ /* 0x002fe4000001ff00 */
[----:B------:R-:W-:Y:S02]  /*02c0*/  CS2R R30, SRZ ;  /* 0x00000000001e7805 */ /* 0x000fe4000001ff00 */
[----:B------:R-:W-:Y:S02]  /*02d0*/  CS2R R48, SRZ ;  /* 0x0000000000307805 */ /* 0x000fe4000001ff00 */
[----:B------:R-:W-:-:S02]  /*02e0*/  CS2R R50, SRZ ;  /* 0x0000000000327805 */ /* 0x000fc4000001ff00 */
[----:B------:R-:W-:Y:S02]  /*02f0*/  CS2R R32, SRZ ;  /* 0x0000000000207805 */ /* 0x000fe4000001ff00 */
[----:B------:R-:W-:Y:S02]  /*0300*/  CS2R R34, SRZ ;  /* 0x0000000000227805 */ /* 0x000fe4000001ff00 */
[----:B--2---:R-:W-:Y:S01]  /*0310*/  CS2R R20, SRZ ;  /* 0x0000000000147805 */ /* 0x004fe2000001ff00 */
[----:B0-----:R-:W-:Y:S06]  /*0320*/  @P0 BRA `(.L_x_5330) ;  /* 0x0000002800480947 */ /* 0x001fec0003800000 */
[----:B------:R-:W0:Y:S01]  /*0330*/  LDCU.64 UR4, c[0x0][0x3e0] ;  /* 0x00007c00ff0477ac */ /* 0x000e220008000a00 */
[----:B-----5:R-:W-:Y:S02]  /*0340*/  MOV R80, R2 ;  /* 0x0000000200507202 */ /* 0x020fe40000000f00 */
[----:B------:R-:W-:Y:S02]  /*0350*/  CS2R R16, SRZ ;  /* 0x0000000000107805 */ /* 0x000fe4000001ff00 */
[----:B------:R-:W-:Y:S02]  /*0360*/  MOV R74, R6 ;  /* 0x00000006004a7202 */ /* 0x000fe40000000f00 */
[----:B------:R-:W-:Y:S02]  /*0370*/  CS2R R18, SRZ ;  /* 0x0000000000127805 */ /* 0x000fe4000001ff00 */
[----:B------:R-:W-:Y:S02]  /*0380*/  SHF.R.U64 R0, R6, 0x10, R7 ;  /* 0x0000001006007819 */ /* 0x000fe40000001207 */
[----:B------:R-:W-:-:S02]  /*0390*/  CS2R R20, SRZ ;  /* 0x0000000000147805 */ /* 0x000fc4000001ff00 */
[----:B------:R-:W-:Y:S02]  /*03a0*/  MOV R75, R7 ;  /* 0x00000007004b7202 */ /* 0x000fe40000000f00 */
[----:B------:R-:W-:Y:S02]  /*03b0*/  CS2R R22, SRZ ;  /* 0x0000000000167805 */ /* 0x000fe4000001ff00 */
[----:B------:R-:W-:Y:S02]  /*03c0*/  SHF.R.U32.HI R4, RZ, 0x10, R7 ;  /* 0x00000010ff047819 */ /* 0x000fe40000011607 */
[----:B------:R-:W-:Y:S02]  /*03d0*/  CS2R R24, SRZ ;  /* 0x0000000000187805 */ /* 0x000fe4000001ff00 */
[----:B------:R-:W-:Y:S02]  /*03e0*/  SHF.R.U64 R2, R2, 0x10, R3 ;  /* 0x0000001002027819 */ /* 0x000fe40000001203 */
[----:B------:R-:W-:-:S02]  /*03f0*/  CS2R R26, SRZ ;  /* 0x00000000001a7805 */ /* 0x000fc4000001ff00 */
[----:B------:R-:W-:Y:S02]  /*0400*/  MOV R87, R3 ;  /* 0x0000000300577202 */ /* 0x000fe40000000f00 */
        /* <DEDUP_REMOVED lines=9> */
[----:B------:R-:W-:Y:S02]  /*04a0*/  MOV R78, R14 ;  /* 0x0000000e004e7202 */ /* 0x000fe40000000f00 */
[----:B------:R-:W-:-:S02]  /*04b0*/  CS2R R34, SRZ ;  /* 0x0000000000227805 */ /* 0x000fc4000001ff00 */
[--C-:B------:R-:W-:Y:S02]  /*04c0*/  SHF.R.U64 R7, R14, 0x10, R15.reuse ;  /* 0x000000100e077819 */ /* 0x100fe4000000120f */
[----:B------:R-:W-:Y:S02]  /*04d0*/  MOV R79, R15 ;  /* 0x0000000f004f7202 */ /* 0x000fe40000000f00 */
[----:B------:R-:W-:Y:S02]  /*04e0*/  SHF.R.U32.HI R8, RZ, 0x10, R15 ;  /* 0x00000010ff087819 */ /* 0x000fe4000001160f */
        /* <DEDUP_REMOVED lines=9> */
[----:B------:R-:W-:Y:S02]  /*0580*/  PRMT R87, R87, 0x5410, R3 ;  /* 0x0000541057577816 */ /* 0x000fe40000000003 */
[----:B------:R-:W-:-:S13]  /*0590*/  ISETP.NE.AND.EX P0, PT, RZ, UR5, PT, P0 ;  /* 0x00000005ff007c0c */ /* 0x000fda000bf05300 */
.L_x_5352:
[----:B------:R-:W0:Y:S08]  /*05a0*/  LDC.64 R56, c[0x0][0x3c0] ;  /* 0x0000f000ff387b82 */ /* 0x000e300000000a00 */
[----:B------:R-:W1:Y:S08]  /*05b0*/  LDC.64 R54, c[0x0][0x3c8] ;  /* 0x0000f200ff367b82 */ /* 0x000e700000000a00 */
[----:B------:R-:W2:Y:S01]  /*05c0*/  @P0 LDC.64 R52, c[0x0][0x3e0] ;  /* 0x0000f800ff340b82 */ /* 0x000ea20000000a00 */
[----:B0-----:R-:W-:-:S06]  /*05d0*/  IMAD.WIDE R56, R9, 0x4, R56 ;  /* 0x0000000409387825 */ /* 0x001fcc00078e0238 */
[----:B------:R-:W3:Y:S01]  /*05e0*/  LDG.E R56, desc[UR6][R56.64] ;  /* 0x0000000638387981 */ /* 0x000ee2000c1e1900 */
[----:B-----5:R-:W-:Y:S02]  /*05f0*/  HFMA2 R68, -RZ, RZ, 1.875, 0 ;  /* 0x3f800000ff447431 */ /* 0x020fe400000001ff */
[----:B-1----:R-:W-:-:S05]  /*0600*/  IMAD.WIDE R54, R9, 0x4, R54 ;  /* 0x0000000409367825 */ /* 0x002fca00078e0236 */
[----:B------:R-:W5:Y:S01]  /*0610*/  LDG.E R69, desc[UR6][R54.64] ;  /* 0x0000000636457981 */ /* 0x000f62000c1e1900 */
[----:B------:R-:W0:Y:S01]  /*0620*/  S2R R11, SR_TID.X ;  /* 0x00000000000b7919 */ /* 0x000e220000002100 */
[----:B------:R-:W-:Y:S01]  /*0630*/  MOV R12, UR15 ;  /* 0x0000000f000c7c02 */ /* 0x000fe20008000f00 */
[----:B--2---:R-:W-:Y:S01]  /*0640*/  @P0 IMAD.WIDE R52, R9, 0x4, R52 ;  /* 0x0000000409340825 */ /* 0x004fe200078e0234 */
[----:B------:R-:W-:-:S03]  /*0650*/  ISETP.GE.U32.AND P4, PT, R10, 0x20, PT ;  /* 0x000000200a00780c */ /* 0x000fc60003f86070 */
[----:B------:R-:W-:Y:S01]  /*0660*/  IMAD R58, R9, R12, RZ ;  /* 0x0000000c093a7224 */ /* 0x000fe200078e02ff */
[----:B------:R0:W5:Y:S04]  /*0670*/  @P0 LDG.E R68, desc[UR6][R52.64] ;  /* 0x0000000634440981 */ /* 0x000168000c1e1900 */
[----:B------:R-:W-:-:S04]  /*0680*/  SHF.R.S32.HI R59, RZ, 0x1f, R58 ;  /* 0x0000001fff3b7819 */ /* 0x000fc8000001143a */
[----:B------:R-:W-:Y:S01]  /*0690*/  LEA.HI R59, R59, R58, RZ, 0x2 ;  /* 0x0000003a3b3b7211 */ /* 0x000fe200078f10ff */
[----:B------:R-:W-:Y:S01]  /*06a0*/  BSSY.RECONVERGENT B1, `(.L_x_5331) ;  /* 0x000003b000017945 */ /* 0x000fe20003800200 */
[----:B------:R-:W-:Y:S02]  /*06b0*/  ISETP.NE.U32.AND P1, PT, RZ, UR10, PT ;  /* 0x0000000aff007c0c */ /* 0x000fe4000bf25070 */
[----:B------:R-:W-:Y:S01]  /*06c0*/  ISETP.NE.AND P5, PT, RZ, UR8, PT ;  /* 0x00000008ff007c0c */ /* 0x000fe2000bfa5270 */
[----:B------:R-:W-:Y:S01]  /*06d0*/  HFMA2 R72, -RZ, RZ, 0, 0 ;  /* 0x00000000ff487431 */ /* 0x000fe200000001ff */
[----:B------:R-:W-:Y:S02]  /*06e0*/  ISETP.GE.U32.AND P3, PT, R10, 0x40, PT ;  /* 0x000000400a00780c */ /* 0x000fe40003f66070 */
[----:B------:R-:W-:Y:S02]  /*06f0*/  ISETP.NE.AND.EX P1, PT, RZ, UR11, PT, P1 ;  /* 0x0000000bff007c0c */ /* 0x000fe4000bf25310 */
[----:B0-----:R-:W-:-:S04]  /*0700*/  LOP3.LUT R52, R11, 0x1f, RZ, 0xc0, !PT ;  /* 0x0000001f0b347812 */ /* 0x001fc800078ec0ff */
[----:B------:R-:W-:Y:S02]  /*0710*/  LEA.HI.SX32 R67, R59, R52, 0x1e ;  /* 0x000000343b437211 */ /* 0x000fe400078ff2ff */
[----:B------:R-:W-:Y:S02]  /*0720*/  MOV R82, RZ ;  /* 0x000000ff00527202 */ /* 0x000fe40000000f00 */
[----:B------:R-:W-:Y:S02]  /*0730*/  MOV R71, R67 ;  /* 0x0000004300477202 */ /* 0x000fe40000000f00 */
[----:B---3--:R-:W-:Y:S01]  /*0740*/  FSEL R70, R56, RZ, !P5 ;  /* 0x000000ff38467208 */ /* 0x008fe20006800000 */
[----:B------:R-:W-:Y:S06]  /*0750*/  @!P4 BRA `(.L_x_5332) ;  /* 0x0000000000bcc947 */ /* 0x000fec0003800000 */
        /* <DEDUP_REMOVED lines=8> */
[----:B-1----:R-:W-:-:S05]  /*07e0*/  IMAD.WIDE.U32 R14, R67, 0x10, R14 ;  /* 0x00000010430e7825 */ /* 0x002fca00078e000e */
[----:B------:R1:W4:Y:S01]  /*07f0*/  LDG.E.128 R56, desc[UR6][R14.64] ;  /* 0x000000060e387981 */ /* 0x000322000c1e1d00 */
[----:B------:R-:W-:Y:S02]  /*0800*/  HADD2.F32 R13, -RZ, R74.H0_H0 ;  /* 0x2000004aff0d7230 */ /* 0x000fe40000004100 */
[C---:B--2---:R-:W-:Y:S01]  /*0810*/  IMAD.WIDE.U32 R72, R67.reuse, 0x4, R72 ;  /* 0x0000000443487825 */ /* 0x044fe200078e0048 */
[----:B------:R-:W-:-:S04]  /*0820*/  IADD3 R71, PT, PT, R67, 0x20, RZ ;  /* 0x0000002043477810 */ /* 0x000fc80007ffe0ff */
[----:B------:R-:W5:Y:S01]  /*0830*/  LDG.E R8, desc[UR6][R72.64] ;  /* 0x0000000648087981 */ /* 0x000f62000c1e1900 */
[----:B0-----:R-:W-:-:S04]  /*0840*/  @P2 IMAD.WIDE.U32 R60, R67, 0x10, R60 ;  /* 0x00000010433c2825 */ /* 0x001fc800078e003c */
[----:B-1----:R-:W-:Y:S01]  /*0850*/  HADD2.F32 R14, -RZ, R74.H1_H1 ;  /* 0x3000004aff0e7230 */ /* 0x002fe20000004100 */
[----:B------:R0:W5:Y:S02]  /*0860*/  @P2 LDG.E.128 R36, desc[UR6][R60.64] ;  /* 0x000000063c242981 */ /* 0x000164000c1e1d00 */
[----:B0-----:R-:W-:Y:S02]  /*0870*/  HADD2.F32 R61, -RZ, R75.H0_H0 ;  /* 0x2000004bff3d7230 */ /* 0x001fe40000004100 */
[C---:B---3--:R-:W-:Y:S01]  /*0880*/  FADD.FTZ R66, -R70.reuse, R52 ;  /* 0x0000003446427221 */ /* 0x048fe20000010100 */
[----:B------:R-:W-:-:S03]  /*0890*/  FADD.FTZ R52, -R70, R53 ;  /* 0x0000003546347221 */ /* 0x000fc60000010100 */
[C---:B-----5:R-:W-:Y:S01]  /*08a0*/  FMUL.FTZ R15, R69.reuse, R66 ;  /* 0x00000042450f7220 */ /* 0x060fe20000410000 */
[----:B------:R-:W-:Y:S01]  /*08b0*/  FMUL.FTZ R60, R69, R52 ;  /* 0x00000034453c7220 */ /* 0x000fe20000410000 */
[----:B----4-:R-:W-:Y:S01]  /*08c0*/  FMUL.FTZ R13, R56, R13 ;  /* 0x0000000d380d7220 */ /* 0x010fe20000410000 */
[----:B------:R-:W-:Y:S02]  /*08d0*/  HADD2.F32 R52, -RZ, R75.H1_H1 ;  /* 0x3000004bff347230 */ /* 0x000fe40000004100 */
[C---:B------:R-:W-:Y:S01]  /*08e0*/  FADD.FTZ R54, -R70.reuse, R54 ;  /* 0x0000003646367221 */ /* 0x040fe20000010100 */
[----:B------:R-:W-:Y:S01]  /*08f0*/  FADD.FTZ R82, -R70, R55 ;  /* 0x0000003746527221 */ /* 0x000fe20000010100 */
[----:B------:R-:W-:Y:S01]  /*0900*/  FMUL.FTZ R14, R57, R14 ;  /* 0x0000000e390e7220 */ /* 0x000fe20000410000 */
[----:B------:R-:W-:Y:S01]  /*0910*/  FADD.FTZ R53, RZ, R13 ;  /* 0x0000000dff357221 */ /* 0x000fe20000010000 */
[----:B------:R-:W-:Y:S01]  /*0920*/  FFMA.FTZ R55, R15, R13, RZ ;  /* 0x0000000d0f377223 */ /* 0x000fe200000100ff */
[----:B------:R-:W-:Y:S01]  /*0930*/  FMUL.FTZ R63, R69, R54 ;  /* 0x00000036453f7220 */ /* 0x000fe20000410000 */
[----:B------:R-:W-:Y:S01]  /*0940*/  FMUL.FTZ R65, R59, R52 ;  /* 0x000000343b417220 */ /* 0x000fe20000410000 */
[----:B------:R-:W-:Y:S01]  /*0950*/  FMUL.FTZ R61, R58, R61 ;  /* 0x0000003d3a3d7220 */ /* 0x000fe20000410000 */
[----:B------:R-:W-:Y:S01]  /*0960*/  FADD.FTZ R52, R53, R14 ;  /* 0x0000000e35347221 */ /* 0x000fe20000010000 */
[----:B------:R-:W-:Y:S01]  /*0970*/  FFMA.FTZ R54, R60, R14, R55 ;  /* 0x0000000e3c367223 */ /* 0x000fe20000010037 */
[----:B------:R-:W-:-:S02]  /*0980*/  FMUL.FTZ R66, R69, R82 ;  /* 0x0000005245427220 */ /* 0x000fc40000410000 */
        /* <DEDUP_REMOVED lines=12> */
.L_x_5332:
[----:B------:R-:W-:Y:S05]  /*0a50*/  BSYNC.RECONVERGENT B1 ;  /* 0x0000000000017941 */ /* 0x000fea0003800200 */
.L_x_5331:
[----:B------:R-:W-:Y:S04]  /*0a60*/  BSSY.RECONVERGENT B1, `(.L_x_5333) ;  /* 0x0000030000017945 */ /* 0x000fe80003800200 */
[----:B------:R-:W-:Y:S05]  /*0a70*/  @!P3 BRA `(.L_x_5334) ;  /* 0x0000000000b8b947 */ /* 0x000fea0003800000 */
[----:B------:R-:W0:Y:S01]  /*0a80*/  LDC.64 R4, c[0x0][0x3a8] ;  /* 0x0000ea00ff047b82 */ /* 0x000e220000000a00 */
[----:B------:R-:W-:-:S04]  /*0a90*/  ISETP.NE.U32.AND P2, PT, RZ, UR10, PT ;  /* 0x0000000aff007c0c */ /* 0x000fc8000bf45070 */
[----:B------:R-:W-:-:S03]  /*0aa0*/  ISETP.NE.AND.EX P2, PT, RZ, UR11, PT, P2 ;  /* 0x0000000bff007c0c */ /* 0x000fc6000bf45320 */
[----:B------:R-:W1:Y:S01]  /*0ab0*/  LDC.64 R2, c[0x0][0x428] ;  /* 0x00010a00ff027b82 */ /* 0x000e620000000a00 */
[----:B0-----:R-:W-:-:S09]  /*0ac0*/  IMAD.WIDE.U32 R56, R71, 0x10, R4 ;  /* 0x0000001047387825 */ /* 0x001fd200078e0004 */
[----:B------:R-:W0:Y:S01]  /*0ad0*/  @P2 LDC.64 R4, c[0x0][0x438] ;  /* 0x00010e00ff042b82 */ /* 0x000e220000000a00 */
[----:B------:R-:W2:Y:S01]  /*0ae0*/  LDG.E.128 R56, desc[UR6][R56.64] ;  /* 0x0000000638387981 */ /* 0x000ea2000c1e1d00 */
[----:B-1----:R-:W-:-:S06]  /*0af0*/  IMAD.WIDE.U32 R52, R71, 0x10, R2 ;  /* 0x0000001047347825 */ /* 0x002fcc00078e0002 */
[----:B------:R-:W1:Y:S01]  /*0b00*/  LDC.64 R2, c[0x0][0x3b0] ;  /* 0x0000ec00ff027b82 */ /* 0x000e620000000a00 */
[----:B------:R-:W3:Y:S01]  /*0b10*/  LDG.E.128 R52, desc[UR6][R52.64] ;  /* 0x0000000634347981 */ /* 0x000ee2000c1e1d00 */
[----:B0-----:R-:W-:-:S05]  /*0b20*/  @P2 IMAD.WIDE.U32 R84, R71, 0x10, R4 ;  /* 0x0000001047542825 */ /* 0x001fca00078e0004 */
[----:B------:R-:W5:Y:S01]  /*0b30*/  @P2 LDG.E.128 R40, desc[UR6][R84.64] ;  /* 0x0000000654282981 */ /* 0x000f62000c1e1d00 */
[----:B------:R-:W-:Y:S02]  /*0b40*/  HADD2.F32 R5, -RZ, R76.H0_H0 ;  /* 0x2000004cff057230 */ /* 0x000fe40000004100 */
[----:B-1----:R-:W-:-:S05]  /*0b50*/  IMAD.WIDE.U32 R2, R71, 0x4, R2 ;  /* 0x0000000447027825 */ /* 0x002fca00078e0002 */
[----:B------:R0:W5:Y:S01]  /*0b60*/  LDG.E R6, desc[UR6][R2.64] ;  /* 0x0000000602067981 */ /* 0x000162000c1e1900 */
[--C-:B------:R-:W-:Y:S02]  /*0b70*/  HADD2.F32 R62, -RZ, R77.reuse.H1_H1 ;  /* 0x3000004dff3e7230 */ /* 0x100fe40000004100 */
[----:B0-----:R-:W-:Y:S02]  /*0b80*/  HADD2.F32 R3, -RZ, R77.H0_H0 ;  /* 0x2000004dff037230 */ /* 0x001fe40000004100 */
[C---:B--2---:R-:W-:Y:S01]  /*0b90*/  FADD.FTZ R0, -R70.reuse, R56 ;  /* 0x0000003846007221 */ /* 0x044fe20000010100 */
[----:B------:R-:W-:-:S03]  /*0ba0*/  FADD.FTZ R4, -R70, R57 ;  /* 0x0000003946047221 */ /* 0x000fc60000010100 */
[C---:B-----5:R-:W-:Y:S01]  /*0bb0*/  FMUL.FTZ R7, R69.reuse, R0 ;  /* 0x0000000045077220 */ /* 0x060fe20000410000 */
[----:B------:R-:W-:Y:S02]  /*0bc0*/  HADD2.F32 R0, -RZ, R76.H1_H1 ;  /* 0x3000004cff007230 */ /* 0x000fe40000004100 */
[----:B------:R-:W-:Y:S01]  /*0bd0*/  FMUL.FTZ R4, R69, R4 ;  /* 0x0000000445047220 */ /* 0x000fe20000410000 */
[----:B---3--:R-:W-:Y:S01]  /*0be0*/  FMUL.FTZ R5, R52, R5 ;  /* 0x0000000534057220 */ /* 0x008fe20000410000 */
[----:B------:R-:W-:Y:S01]  /*0bf0*/  FADD.FTZ R29, R29, R53 ;  /* 0x000000351d1d7221 */ /* 0x000fe20000010000 */
[C---:B------:R-:W-:Y:S01]  /*0c00*/  FMUL.FTZ R2, R53.reuse, R0 ;  /* 0x0000000035027220 */ /* 0x040fe20000410000 */
[----:B------:R-:W-:Y:S01]  /*0c10*/  FFMA.FTZ R21, R53, R4, R21 ;  /* 0x0000000435157223 */ /* 0x000fe20000010015 */
[----:B------:R-:W-:Y:S01]  /*0c20*/  FADD.FTZ R58, -R70, R58 ;  /* 0x0000003a463a7221 */ /* 0x000fe20000010100 */
        /* <DEDUP_REMOVED lines=19> */
.L_x_5334:
[----:B------:R-:W-:Y:S05]  /*0d60*/  BSYNC.RECONVERGENT B1 ;  /* 0x0000000000017941 */ /* 0x000fea0003800200 */
.L_x_5333:
        /* <DEDUP_REMOVED lines=20> */
.L_x_5366:
[----:B-1----:R-:W-:Y:S01]  /*0eb0*/  FADD.FTZ R57, R70, R57 ;  /* 0x0000003946397221 */ /* 0x002fe20000010000 */
[----:B--2---:R-:W-:Y:S01]  /*0ec0*/  FADD.FTZ R59, R72, R59 ;  /* 0x0000003b483b7221 */ /* 0x004fe20000010000 */
[----:B------:R-:W-:Y:S02]  /*0ed0*/  BSSY.RECONVERGENT B1, `(.L_x_5336) ;  /* 0x00001d3000017945 */ /* 0x000fe40003800200 */
[----:B------:R-:W-:Y:S01]  /*0ee0*/  FMUL.FTZ R57, R57, UR9 ;  /* 0x0000000939397c20 */ /* 0x000fe20008410000 */
[----:B------:R-:W-:-:S04]  /*0ef0*/  FMUL.FTZ R71, R59, UR9 ;  /* 0x000000093b477c20 */ /* 0x000fc80008410000 */
[----:B0-----:R-:W-:Y:S01]  /*0f00*/  FSEL R70, R57, RZ, !P5 ;  /* 0x000000ff39467208 */ /* 0x001fe20006800000 */
[----:B------:R-:W-:Y:S06]  /*0f10*/  @P1 BRA `(.L_x_5337) ;  /* 0x0000000c00a01947 */ /* 0x000fec0003800000 */
[----:B------:R-:W-:Y:S04]  /*0f20*/  BSSY.RECONVERGENT B2, `(.L_x_5338) ;  /* 0x0000074000027945 */ /* 0x000fe80003800200 */
[----:B------:R-:W-:Y:S05]  /*0f30*/  @!P4 BRA `(.L_x_5339) ;  /* 0x0000000400c8c947 */ /* 0x000fea0003800000 */
[----:B------:R-:W0:Y:S02]  /*0f40*/  LDC.64 R52, c[0x0][0x390] ;  /* 0x0000e400ff347b82 */ /* 0x000e240000000a00 */
[----:B0-----:R-:W-:-:S06]  /*0f50*/  IMAD.WIDE.U32 R52, R67, 0x10, R52 ;  /* 0x0000001043347825 */ /* 0x001fcc00078e0034 */
[----:B------:R-:W5:Y:S01]  /*0f60*/  LDG.E.128 R52, desc[UR6][R52.64] ;  /* 0x0000000634347981 */ /* 0x000f62000c1e1d00 */
[----:B------:R-:W-:Y:S01]  /*0f70*/  ISETP.NE.U32.AND P1, PT, RZ, UR12, PT ;  /* 0x0000000cff007c0c */ /* 0x000fe2000bf25070 */
[----:B------:R-:W-:Y:S03]  /*0f80*/  BSSY.RECONVERGENT B3, `(.L_x_5340) ;  /* 0x0000062000037945 */ /* 0x000fe60003800200 */
[----:B------:R-:W-:-:S13]  /*0f90*/  ISETP.NE.AND.EX P1, PT, RZ, UR13, PT, P1 ;  /* 0x0000000dff007c0c */ /* 0x000fda000bf25310 */
[----:B------:R-:W-:Y:S05]  /*0fa0*/  @P1 BRA `(.L_x_5341) ;  /* 0x0000000000c41947 */ /* 0x000fea0003800000 */
[-CC-:B------:R-:W-:Y:S01]  /*0fb0*/  FFMA.FTZ R56, R15, R71.reuse, R70.reuse ;  /* 0x000000470f387223 */ /* 0x180fe20000010046 */
[-CC-:B------:R-:W-:Y:S01]  /*0fc0*/  FFMA.FTZ R57, R60, R71.reuse, R70.reuse ;  /* 0x000000473c397223 */ /* 0x180fe20000010046 */
[-C--:B------:R-:W-:Y:S01]  /*0fd0*/  FFMA.FTZ R72, R66, R71.reuse, R70 ;  /* 0x0000004742487223 */ /* 0x080fe20000010046 */
[----:B------:R-:W-:Y:S01]  /*0fe0*/  LOP3.LUT P2, RZ, R8, 0xff, RZ, 0xc0, !PT ;  /* 0x000000ff08ff7812 */ /* 0x000fe2000784c0ff */
[----:B------:R-:W-:Y:S01]  /*0ff0*/  FADD.FTZ R56, R13, -R56 ;  /* 0x800000380d387221 */ /* 0x000fe20000010000 */
[----:B------:R-:W-:Y:S01]  /*1000*/  FADD.FTZ R58, R14, -R57 ;  /* 0x800000390e3a7221 */ /* 0x000fe20000010000 */
[----:B------:R-:W-:Y:S01]  /*1010*/  FADD.FTZ R72, R65, -R72 ;  /* 0x8000004841487221 */ /* 0x000fe20000010000 */
[C---:B------:R-:W-:Y:S01]  /*1020*/  LOP3.LUT P4, RZ, R8.reuse, 0xff00, RZ, 0xc0, !PT ;  /* 0x0000ff0008ff7812 */ /* 0x040fe2000788c0ff */
[C---:B-----5:R-:W-:Y:S01]  /*1030*/  FMUL.FTZ R57, R69.reuse, R56 ;  /* 0x0000003845397220 */ /* 0x060fe20000410000 */
[----:B------:R-:W-:Y:S01]  /*1040*/  FMUL.FTZ R59, R69, R58 ;  /* 0x0000003a453b7220 */ /* 0x000fe20000410000 */
[----:B------:R-:W-:Y:S01]  /*1050*/  FFMA.FTZ R58, R63, R71, R70 ;  /* 0x000000473f3a7223 */ /* 0x000fe20000010046 */
[----:B------:R-:W-:Y:S01]  /*1060*/  FMUL.FTZ R73, R69, R72 ;  /* 0x0000004845497220 */ /* 0x000fe20000410000 */
[-C--:B------:R-:W-:Y:S01]  /*1070*/  FMUL.FTZ R57, R57, R68.reuse ;  /* 0x0000004439397220 */ /* 0x080fe20000410000 */
[----:B------:R-:W-:Y:S01]  /*1080*/  FMUL.FTZ R56, R59, R68 ;  /* 0x000000443b387220 */ /* 0x000fe20000410000 */
[----:B------:R-:W-:Y:S01]  /*1090*/  FADD.FTZ R58, R61, -R58 ;  /* 0x8000003a3d3a7221 */ /* 0x000fe20000010000 */
[----:B------:R-:W-:Y:S01]  /*10a0*/  LOP3.LUT P5, RZ, R8, 0xff0000, RZ, 0xc0, !PT ;  /* 0x00ff000008ff7812 */ /* 0x000fe200078ac0ff */
[----:B------:R-:W-:Y:S01]  /*10b0*/  FMUL.FTZ R57, R57, UR14 ;  /* 0x0000000e39397c20 */ /* 0x000fe20008410000 */
[----:B------:R-:W-:Y:S01]  /*10c0*/  FMUL.FTZ R56, R56, UR14 ;  /* 0x0000000e38387c20 */ /* 0x000fe20008410000 */
[----:B------:R-:W-:Y:S01]  /*10d0*/  FMUL.FTZ R59, R69, R58 ;  /* 0x0000003a453b7220 */ /* 0x000fe20000410000 */
[----:B------:R-:W-:Y:S01]  /*10e0*/  FMUL.FTZ R58, R73, R68 ;  /* 0x00000044493a7220 */ /* 0x000fe20000410000 */
[----:B------:R-:W-:Y:S01]  /*10f0*/  FMUL.FTZ R52, R52, R57 ;  /* 0x0000003934347220 */ /* 0x000fe20000410000 */
[----:B------:R-:W-:Y:S01]  /*1100*/  FMUL.FTZ R53, R53, R56 ;  /* 0x0000003835357220 */ /* 0x000fe20000410000 */
[----:B------:R-:W-:Y:S01]  /*1110*/  FMUL.FTZ R59, R59, R68 ;  /* 0x000000443b3b7220 */ /* 0x000fe20000410000 */
[----:B------:R-:W-:Y:S01]  /*1120*/  FMUL.FTZ R58, R58, UR14 ;  /* 0x0000000e3a3a7c20 */ /* 0x000fe20008410000 */
[----:B------:R-:W-:-:S02]  /*1130*/  ISETP.GE.U32.AND P6, PT, R8, 0x1000000, PT ;  /* 0x010000000800780c */ /* 0x000fc40003fc6070 */
[----:B------:R-:W-:Y:S01]  /*1140*/  FSEL R73, R52, RZ, P2 ;  /* 0x000000ff34497208 */ /* 0x000fe20001000000 */
[----:B------:R-:W-:Y:S01]  /*1150*/  FMUL.FTZ R59, R59, UR14 ;  /* 0x0000000e3b3b7c20 */ /* 0x000fe20008410000 */
[----:B------:R-:W-:Y:S01]  /*1160*/  FSEL R72, R53, RZ, P4 ;  /* 0x000000ff35487208 */ /* 0x000fe20002000000 */
[----:B------:R-:W-:Y:S01]  /*1170*/  @P5 HADD2.F32 R84, -RZ, R79.H0_H0 ;  /* 0x2000004fff545230 */ /* 0x000fe20000004100 */
[----:B------:R-:W-:Y:S01]  /*1180*/  CS2R R52, SRZ ;  /* 0x0000000000347805 */ /* 0x000fe2000001ff00 */
[----:B------:R-:W-:Y:S01]  /*1190*/  FADD.FTZ R73, R48, R73 ;  /* 0x0000004930497221 */ /* 0x000fe20000010000 */
[----:B------:R-:W-:Y:S01]  /*11a0*/  FMUL.FTZ R48, R54, R59 ;  /* 0x0000003b36307220 */ /* 0x000fe20000410000 */
[----:B------:R-:W-:Y:S01]  /*11b0*/  FADD.FTZ R72, R49, R72 ;  /* 0x0000004831487221 */ /* 0x000fe20000010000 */
[----:B------:R-:W-:Y:S01]  /*11c0*/  FMUL.FTZ R49, R55, R58 ;  /* 0x0000003a37317220 */ /* 0x000fe20000410000 */
[----:B------:R-:W-:Y:S02]  /*11d0*/  HFMA2 R54, -RZ, RZ, 0, 0 ;  /* 0x00000000ff367431 */ /* 0x000fe400000001ff */
[----:B------:R-:W-:Y:S01]  /*11e0*/  @P5 FMUL.FTZ R54, R59, R84 ;  /* 0x000000543b365220 */ /* 0x000fe20000410000 */
[----:B------:R-:W-:Y:S01]  /*11f0*/  FSEL R55, R48, RZ, P5 ;  /* 0x000000ff30377208 */ /* 0x000fe20002800000 */
[--C-:B------:R-:W-:Y:S01]  /*1200*/  @P2 HADD2.F32 R48, -RZ, R78.reuse.H0_H0 ;  /* 0x2000004eff302230 */ /* 0x100fe20000004100 */
[----:B------:R-:W-:Y:S01]  /*1210*/  FSEL R86, R49, RZ, P6 ;  /* 0x000000ff31567208 */ /* 0x000fe20003000000 */
[----:B------:R-:W-:-:S02]  /*1220*/  @P4 HADD2.F32 R49, -RZ, R78.H1_H1 ;  /* 0x3000004eff314230 */ /* 0x000fc40000004100 */
[----:B------:R-:W-:Y:S01]  /*1230*/  FADD.FTZ R82, R50, R55 ;  /* 0x0000003732527221 */ /* 0x000fe20000010000 */
[----:B------:R-:W-:Y:S01]  /*1240*/  @P2 FMUL.FTZ R52, R57, R48 ;  /* 0x0000003039342220 */ /* 0x000fe20000410000 */
[----:B------:R-:W-:Y:S01]  /*1250*/  FADD.FTZ R81, R51, R86 ;  /* 0x0000005633517221 */ /* 0x000fe20000010000 */
[----:B------:R-:W-:Y:S01]  /*1260*/  @P4 FMUL.FTZ R53, R56, R49 ;  /* 0x0000003138354220 */ /* 0x000fe20000410000 */
[----:B------:R-:W-:Y:S01]  /*1270*/  MOV R55, RZ ;  /* 0x000000ff00377202 */ /* 0x000fe20000000f00 */
[----:B------:R-:W-:Y:S06]  /*1280*/  @!P6 BRA `(.L_x_5342) ;  /* 0x0000000000c4e947 */ /* 0x000fec0003800000 */
[----:B------:R-:W-:-:S05]  /*1290*/  HADD2.F32 R55, -RZ, R79.H1_H1 ;  /* 0x3000004fff377230 */ /* 0x000fca0000004100 */
[----:B------:R-:W-:Y:S01]  /*12a0*/  FMUL.FTZ R55, R58, R55 ;  /* 0x000000373a377220 */ /* 0x000fe20000410000 */
[----:B------:R-:W-:Y:S06]  /*12b0*/  BRA `(.L_x_5342) ;  /* 0x0000000000b87947 */ /* 0x000fec0003800000 */
.L_x_5341:
        /* <DEDUP_REMOVED lines=20> */
[----:B------:R-:W-:Y:S01]  /*1400*/  LOP3.LUT P2, RZ, R8, 0xff, RZ, 0xc0, !PT ;  /* 0x000000ff08ff7812 */ /* 0x000fe2000784c0ff */
[----:B------:R-:W-:Y:S01]  /*1410*/  FMUL.FTZ R52, R52, R57 ;  /* 0x0000003934347220 */ /* 0x000fe20000410000 */
[C---:B------:R-:W-:Y:S01]  /*1420*/  LOP3.LUT P4, RZ, R8.reuse, 0xff00, RZ, 0xc0, !PT ;  /* 0x0000ff0008ff7812 */ /* 0x040fe2000788c0ff */
[----:B------:R-:W-:Y:S01]  /*1430*/  FMUL.FTZ R53, R53, R56 ;  /* 0x0000003835357220 */ /* 0x000fe20000410000 */
[----:B------:R-:W-:Y:S01]  /*1440*/  LOP3.LUT P5, RZ, R8, 0xff0000, RZ, 0xc0, !PT ;  /* 0x00ff000008ff7812 */ /* 0x000fe200078ac0ff */
[----:B------:R-:W-:Y:S01]  /*1450*/  FMUL.FTZ R54, R54, R59 ;  /* 0x0000003b36367220 */ /* 0x000fe20000410000 */
[----:B------:R-:W-:Y:S01]  /*1460*/  ISETP.GE.U32.AND P6, PT, R8, 0x1000000, PT ;  /* 0x010000000800780c */ /* 0x000fe20003fc6070 */
[----:B------:R-:W-:Y:S01]  /*1470*/  FMUL.FTZ R55, R55, R58 ;  /* 0x0000003a37377220 */ /* 0x000fe20000410000 */
[----:B------:R-:W-:-:S02]  /*1480*/  FSEL R73, R52, RZ, P2 ;  /* 0x000000ff34497208 */ /* 0x000fc40001000000 */
[----:B------:R-:W-:Y:S02]  /*1490*/  FSEL R72, R53, RZ, P4 ;  /* 0x000000ff35487208 */ /* 0x000fe40002000000 */
[----:B------:R-:W-:Y:S01]  /*14a0*/  FSEL R53, R54, RZ, P5 ;  /* 0x000000ff36357208 */ /* 0x000fe20002800000 */
[----:B------:R-:W-:Y:S01]  /*14b0*/  FADD.FTZ R73, R48, R73 ;  /* 0x0000004930497221 */ /* 0x000fe20000010000 */
[----:B------:R-:W-:Y:S01]  /*14c0*/  FSEL R52, R55, RZ, P6 ;  /* 0x000000ff37347208 */ /* 0x000fe20003000000 */
[----:B------:R-:W-:Y:S01]  /*14d0*/  FADD.FTZ R72, R49, R72 ;  /* 0x0000004831487221 */ /* 0x000fe20000010000 */
[--C-:B------:R-:W-:Y:S02]  /*14e0*/  @P2 HADD2.F32 R48, -RZ, R78.reuse.H0_H0 ;  /* 0x2000004eff302230 */ /* 0x100fe40000004100 */
[----:B------:R-:W-:Y:S01]  /*14f0*/  FADD.FTZ R82, R50, R53 ;  /* 0x0000003532527221 */ /* 0x000fe20000010000 */
[----:B------:R-:W-:Y:S02]  /*1500*/  @P4 HADD2.F32 R49, -RZ, R78.H1_H1 ;  /* 0x3000004eff314230 */ /* 0x000fe40000004100 */
[----:B------:R-:W-:Y:S01]  /*1510*/  FADD.FTZ R81, R51, R52 ;  /* 0x0000003433517221 */ /* 0x000fe20000010000 */
[--C-:B------:R-:W-:Y:S01]  /*1520*/  @P5 HADD2.F32 R50, -RZ, R79.reuse.H0_H0 ;  /* 0x2000004fff325230 */ /* 0x100fe20000004100 */
[----:B------:R-:W-:Y:S01]  /*1530*/  CS2R R52, SRZ ;  /* 0x0000000000347805 */ /* 0x000fe2000001ff00 */
[----:B------:R-:W-:Y:S01]  /*1540*/  @P6 HADD2.F32 R51, -RZ, R79.H1_H1 ;  /* 0x3000004fff336230 */ /* 0x000fe20000004100 */
[----:B------:R-:W-:Y:S01]  /*1550*/  CS2R R54, SRZ ;  /* 0x0000000000367805 */ /* 0x000fe2000001ff00 */
[----:B------:R-:W-:Y:S01]  /*1560*/  @P2 FMUL.FTZ R52, R57, R48 ;  /* 0x0000003039342220 */ /* 0x000fe20000410000 */
[----:B------:R-:W-:Y:S01]  /*1570*/  @P4 FMUL.FTZ R53, R56, R49 ;  /* 0x0000003138354220 */ /* 0x000fe20000410000 */
[----:B------:R-:W-:Y:S01]  /*1580*/  @P5 FMUL.FTZ R54, R59, R50 ;  /* 0x000000323b365220 */ /* 0x000fe20000410000 */
[----:B------:R-:W-:-:S07]  /*1590*/  @P6 FMUL.FTZ R55, R58, R51 ;  /* 0x000000333a376220 */ /* 0x000fce0000410000 */
.L_x_5342:
[----:B------:R-:W-:Y:S05]  /*15a0*/  BSYNC.RECONVERGENT B3 ;  /* 0x0000000000037941 */ /* 0x000fea0003800200 */
.L_x_5340:
[----:B------:R-:W0:Y:S08]  /*15b0*/  @P1 LDC.64 R50, c[0x0][0x478] ;  /* 0x00011e00ff321b82 */ /* 0x000e300000000a00 */
[----:B------:R-:W1:Y:S01]  /*15c0*/  LDC.64 R48, c[0x0][0x468] ;  /* 0x00011a00ff307b82 */ /* 0x000e620000000a00 */
[----:B0-----:R-:W-:Y:S01]  /*15d0*/  @P1 IMAD.WIDE.U32 R56, R67, 0x10, R50 ;  /* 0x0000001043381825 */ /* 0x001fe200078e0032 */
[----:B------:R-:W-:-:S02]  /*15e0*/  MOV R50, R82 ;  /* 0x0000005200327202 */ /* 0x000fc40000000f00 */
[----:B------:R-:W-:Y:S02]  /*15f0*/  MOV R51, R81 ;  /* 0x0000005100337202 */ /* 0x000fe40000000f00 */
[----:B------:R0:W-:Y:S01]  /*1600*/  @P1 STG.E.128 desc[UR6][R56.64], R44 ;  /* 0x0000002c38001986 */ /* 0x0001e2000c101d06 */
[C---:B-1----:R-:W-:Y:S01]  /*1610*/  IMAD.WIDE.U32 R58, R67.reuse, 0x10, R48 ;  /* 0x00000010433a7825 */ /* 0x042fe200078e0030 */
[----:B------:R-:W-:Y:S02]  /*1620*/  MOV R48, R73 ;  /* 0x0000004900307202 */ /* 0x000fe40000000f00 */
[----:B------:R-:W-:Y:S02]  /*1630*/  MOV R49, R72 ;  /* 0x0000004800317202 */ /* 0x000fe40000000f00 */
[----:B------:R0:W-:Y:S01]  /*1640*/  STG.E.128 desc[UR6][R58.64], R52 ;  /* 0x000000343a007986 */ /* 0x0001e2000c101d06 */
[----:B------:R-:W-:-:S07]  /*1650*/  IADD3 R67, PT, PT, R67, 0x20, RZ ;  /* 0x0000002043437810 */ /* 0x000fce0007ffe0ff */
.L_x_5339:
[----:B------:R-:W-:Y:S05]  /*1660*/  BSYNC.RECONVERGENT B2 ;  /* 0x0000000000027941 */ /* 0x000fea0003800200 */
.L_x_5338:
[----:B------:R-:W-:Y:S05]  /*1670*/  @!P3 BRA `(.L_x_5343) ;  /* 0x000000140060b947 */ /* 0x000fea0003800000 */
[----:B0-----:R-:W0:Y:S02]  /*1680*/  LDC.64 R52, c[0x0][0x390] ;  /* 0x0000e400ff347b82 */ /* 0x001e240000000a00 */
[----:B0-----:R-:W-:-:S06]  /*1690*/  IMAD.WIDE.U32 R52, R67, 0x10, R52 ;  /* 0x0000001043347825 */ /* 0x001fcc00078e0034 */
[----:B------:R-:W5:Y:S01]  /*16a0*/  LDG.E.128 R52, desc[UR6][R52.64] ;  /* 0x0000000634347981 */ /* 0x000f62000c1e1d00 */
[----:B------:R-:W-:Y:S01]  /*16b0*/  ISETP.NE.U32.AND P1, PT, RZ, UR12, PT ;  /* 0x0000000cff007c0c */ /* 0x000fe2000bf25070 */
[----:B------:R-:W-:Y:S03]  /*16c0*/  BSSY.RECONVERGENT B2, `(.L_x_5344) ;  /* 0x0000062000027945 */ /* 0x000fe60003800200 */
        /* <DEDUP_REMOVED lines=8> */
[----:B------:R-:W-:Y:S01]  /*1750*/  LOP3.LUT P2, RZ, R6, 0xff, RZ, 0xc0, !PT ;  /* 0x000000ff06ff7812 */ /* 0x000fe2000784c0ff */
[----:B------:R-:W-:Y:S01]  /*1760*/  FADD.FTZ R58, R62, -R71 ;  /* 0x800000473e3a7221 */ /* 0x000fe20000010000 */
[C---:B-----5:R-:W-:Y:S01]  /*1770*/  FMUL.FTZ R44, R69.reuse, R44 ;  /* 0x0000002c452c7220 */ /* 0x060fe20000410000 */
[C---:B------:R-:W-:Y:S01]  /*1780*/  FMUL.FTZ R45, R69.reuse, R46 ;  /* 0x0000002e452d7220 */ /* 0x040fe20000410000 */
[----:B------:R-:W-:Y:S01]  /*1790*/  FADD.FTZ R46, R0, -R47 ;  /* 0x8000002f002e7221 */ /* 0x000fe20000010000 */
[----:B------:R-:W-:Y:S01]  /*17a0*/  FMUL.FTZ R47, R69, R58 ;  /* 0x0000003a452f7220 */ /* 0x000fe20000410000 */
[-C--:B------:R-:W-:Y:S01]  /*17b0*/  FMUL.FTZ R57, R44, R68.reuse ;  /* 0x000000442c397220 */ /* 0x080fe20000410000 */
[----:B------:R-:W-:Y:S01]  /*17c0*/  FMUL.FTZ R56, R45, R68 ;  /* 0x000000442d387220 */ /* 0x000fe20000410000 */
[----:B------:R-:W-:Y:S01]  /*17d0*/  FMUL.FTZ R46, R69, R46 ;  /* 0x0000002e452e7220 */ /* 0x000fe20000410000 */
[----:B------:R-:W-:Y:S01]  /*17e0*/  LOP3.LUT P3, RZ, R6, 0xff00, RZ, 0xc0, !PT ;  /* 0x0000ff0006ff7812 */ /* 0x000fe2000786c0ff */
[----:B------:R-:W-:Y:S01]  /*17f0*/  FMUL.FTZ R57, R57, UR14 ;  /* 0x0000000e39397c20 */ /* 0x000fe20008410000 */
[----:B------:R-:W-:Y:S01]  /*1800*/  FMUL.FTZ R56, R56, UR14 ;  /* 0x0000000e38387c20 */ /* 0x000fe20008410000 */
[-C--:B------:R-:W-:Y:S01]  /*1810*/  FMUL.FTZ R59, R46, R68.reuse ;  /* 0x000000442e3b7220 */ /* 0x080fe20000410000 */
[----:B------:R-:W-:Y:S01]  /*1820*/  FMUL.FTZ R58, R47, R68 ;  /* 0x000000442f3a7220 */ /* 0x000fe20000410000 */
[----:B------:R-:W-:Y:S01]  /*1830*/  FMUL.FTZ R52, R52, R57 ;  /* 0x0000003934347220 */ /* 0x000fe20000410000 */
[----:B------:R-:W-:Y:S01]  /*1840*/  FMUL.FTZ R53, R53, R56 ;  /* 0x0000003835357220 */ /* 0x000fe20000410000 */
[----:B------:R-:W-:Y:S01]  /*1850*/  LOP3.LUT P4, RZ, R6, 0xff0000, RZ, 0xc0, !PT ;  /* 0x00ff000006ff7812 */ /* 0x000fe2000788c0ff */
[----:B------:R-:W-:Y:S01]  /*1860*/  FMUL.FTZ R59, R59, UR14 ;  /* 0x0000000e3b3b7c20 */ /* 0x000fe20008410000 */
[----:B------:R-:W-:Y:S01]  /*1870*/  FMUL.FTZ R58, R58, UR14 ;  /* 0x0000000e3a3a7c20 */ /* 0x000fe20008410000 */
[----:B------:R-:W-:-:S02]  /*1880*/  FSEL R69, R52, RZ, P2 ;  /* 0x000000ff34457208 */ /* 0x000fc40001000000 */
[----:B------:R-:W-:Y:S02]  /*1890*/  FSEL R68, R53, RZ, P3 ;  /* 0x000000ff35447208 */ /* 0x000fe40001800000 */
[----:B------:R-:W-:Y:S02]  /*18a0*/  CS2R R52, SRZ ;  /* 0x0000000000347805 */ /* 0x000fe4000001ff00 */
[----:B------:R-:W-:Y:S01]  /*18b0*/  ISETP.GE.U32.AND P5, PT, R6, 0x1000000, PT ;  /* 0x010000000600780c */ /* 0x000fe20003fa6070 */
[----:B------:R-:W-:Y:S01]  /*18c0*/  FADD.FTZ R69, R32, R69 ;  /* 0x0000004520457221 */ /* 0x000fe20000010000 */
[----:B------:R-:W-:Y:S01]  /*18d0*/  FMUL.FTZ R32, R54, R59 ;  /* 0x0000003b36207220 */ /* 0x000fe20000410000 */
[----:B------:R-:W-:Y:S01]  /*18e0*/  FADD.FTZ R68, R33, R68 ;  /* 0x0000004421447221 */ /* 0x000fe20000010000 */
[----:B------:R-:W-:Y:S01]  /*18f0*/  FMUL.FTZ R33, R55, R58 ;  /* 0x0000003a37217220 */ /* 0x000fe20000410000 */
[----:B------:R-:W-:Y:S02]  /*1900*/  HFMA2 R54, -RZ, RZ, 0, 0 ;  /* 0x00000000ff367431 */ /* 0x000fe400000001ff */
[----:B------:R-:W-:Y:S01]  /*1910*/  @P4 HADD2.F32 R72, -RZ, R87.H0_H0 ;  /* 0x20000057ff484230 */ /* 0x000fe20000004100 */
[----:B------:R-:W-:Y:S01]  /*1920*/  FSEL R55, R32, RZ, P4 ;  /* 0x000000ff20377208 */ /* 0x000fe20002000000 */
[--C-:B------:R-:W-:Y:S01]  /*1930*/  @P2 HADD2.F32 R32, -RZ, R80.reuse.H0_H0 ;  /* 0x20000050ff202230 */ /* 0x100fe20000004100 */
[----:B------:R-:W-:Y:S01]  /*1940*/  FSEL R82, R33, RZ, P5 ;  /* 0x000000ff21527208 */ /* 0x000fe20002800000 */
[----:B------:R-:W-:-:S02]  /*1950*/  @P3 HADD2.F32 R33, -RZ, R80.H1_H1 ;  /* 0x30000050ff213230 */ /* 0x000fc40000004100 */
[----:B------:R-:W-:Y:S01]  /*1960*/  @P4 FMUL.FTZ R54, R59, R72 ;  /* 0x000000483b364220 */ /* 0x000fe20000410000 */
        /* <DEDUP_REMOVED lines=9> */
.L_x_5345:
        /* <DEDUP_REMOVED lines=12> */
[----:B------:R-:W-:Y:S01]  /*1ac0*/  FMUL.FTZ R59, R68, R59 ;  /* 0x0000003b443b7220 */ /* 0x000fe20000410000 */
[----:B------:R-:W-:Y:S01]  /*1ad0*/  LOP3.LUT P2, RZ, R6, 0xff, RZ, 0xc0, !PT ;  /* 0x000000ff06ff7812 */ /* 0x000fe2000784c0ff */
[C---:B------:R-:W-:Y:S01]  /*1ae0*/  FMUL.FTZ R56, R68.reuse, R57 ;  /* 0x0000003944387220 */ /* 0x040fe20000410000 */
[----:B------:R-:W-:Y:S01]  /*1af0*/  FMUL.FTZ R57, R68, R71 ;  /* 0x0000004744397220 */ /* 0x000fe20000410000 */
[----:B------:R-:W-:Y:S01]  /*1b00*/  FMUL.FTZ R59, R59, UR14 ;  /* 0x0000000e3b3b7c20 */ /* 0x000fe20008410000 */
[----:B------:R-:W-:Y:S01]  /*1b10*/  LOP3.LUT P3, RZ, R6, 0xff00, RZ, 0xc0, !PT ;  /* 0x0000ff0006ff7812 */ /* 0x000fe2000786c0ff */
[----:B------:R-:W-:Y:S01]  /*1b20*/  FMUL.FTZ R56, R56, UR14 ;  /* 0x0000000e38387c20 */ /* 0x000fe20008410000 */
[----:B------:R-:W-:Y:S01]  /*1b30*/  FMUL.FTZ R57, R57, UR14 ;  /* 0x0000000e39397c20 */ /* 0x000fe20008410000 */
[----:B------:R-:W-:Y:S01]  /*1b40*/  FMUL.FTZ R52, R52, R59 ;  /* 0x0000003b34347220 */ /* 0x000fe20000410000 */
[C---:B------:R-:W-:Y:S01]  /*1b50*/  LOP3.LUT P4, RZ, R6.reuse, 0xff0000, RZ, 0xc0, !PT ;  /* 0x00ff000006ff7812 */ /* 0x040fe2000788c0ff */
[----:B------:R-:W-:Y:S01]  /*1b60*/  FMUL.FTZ R58, R69, R68 ;  /* 0x00000044453a7220 */ /* 0x000fe20000410000 */
[----:B------:R-:W-:Y:S01]  /*1b70*/  ISETP.GE.U32.AND P5, PT, R6, 0x1000000, PT ;  /* 0x010000000600780c */ /* 0x000fe20003fa6070 */
[----:B------:R-:W-:Y:S01]  /*1b80*/  FMUL.FTZ R53, R53, R56 ;  /* 0x0000003835357220 */ /* 0x000fe20000410000 */
[----:B------:R-:W-:Y:S01]  /*1b90*/  FMUL.FTZ R54, R54, R57 ;  /* 0x0000003936367220 */ /* 0x000fe20000410000 */
[----:B------:R-:W-:Y:S01]  /*1ba0*/  FSEL R69, R52, RZ, P2 ;  /* 0x000000ff34457208 */ /* 0x000fe20001000000 */
[----:B------:R-:W-:-:S02]  /*1bb0*/  FMUL.FTZ R58, R58, UR14 ;  /* 0x0000000e3a3a7c20 */ /* 0x000fc40008410000 */
[----:B------:R-:W-:Y:S02]  /*1bc0*/  FSEL R68, R53, RZ, P3 ;  /* 0x000000ff35447208 */ /* 0x000fe40001800000 */
[----:B------:R-:W-:Y:S01]  /*1bd0*/  FSEL R53, R54, RZ, P4 ;  /* 0x000000ff36357208 */ /* 0x000fe20002000000 */
[----:B------:R-:W-:Y:S01]  /*1be0*/  FADD.FTZ R69, R32, R69 ;  /* 0x0000004520457221 */ /* 0x000fe20000010000 */
[----:B------:R-:W-:Y:S01]  /*1bf0*/  FMUL.FTZ R32, R55, R58 ;  /* 0x0000003a37207220 */ /* 0x000fe20000410000 */
[----:B------:R-:W-:Y:S01]  /*1c00*/  FADD.FTZ R68, R33, R68 ;  /* 0x0000004421447221 */ /* 0x000fe20000010000 */
[--C-:B------:R-:W-:Y:S02]  /*1c10*/  @P3 HADD2.F32 R33, -RZ, R80.reuse.H1_H1 ;  /* 0x30000050ff213230 */ /* 0x100fe40000004100 */
[----:B------:R-:W-:Y:S01]  /*1c20*/  FADD.FTZ R70, R34, R53 ;  /* 0x0000003522467221 */ /* 0x000fe20000010000 */
[----:B------:R-:W-:Y:S01]  /*1c30*/  @P2 HADD2.F32 R34, -RZ, R80.H0_H0 ;  /* 0x20000050ff222230 */ /* 0x000fe20000004100 */
[----:B------:R-:W-:Y:S01]  /*1c40*/  FSEL R32, R32, RZ, P5 ;  /* 0x000000ff20207208 */ /* 0x000fe20002800000 */
[--C-:B------:R-:W-:Y:S01]  /*1c50*/  @P4 HADD2.F32 R72, -RZ, R87.reuse.H0_H0 ;  /* 0x20000057ff484230 */ /* 0x100fe20000004100 */
[----:B------:R-:W-:Y:S01]  /*1c60*/  CS2R R52, SRZ ;  /* 0x0000000000347805 */ /* 0x000fe2000001ff00 */
[----:B------:R-:W-:Y:S01]  /*1c70*/  @P5 HADD2.F32 R73, -RZ, R87.H1_H1 ;  /* 0x30000057ff495230 */ /* 0x000fe20000004100 */
[----:B------:R-:W-:Y:S01]  /*1c80*/  CS2R R54, SRZ ;  /* 0x0000000000367805 */ /* 0x000fe2000001ff00 */
[----:B------:R-:W-:Y:S01]  /*1c90*/  FADD.FTZ R71, R35, R32 ;  /* 0x0000002023477221 */ /* 0x000fe20000010000 */
[----:B------:R-:W-:Y:S01]  /*1ca0*/  @P2 FMUL.FTZ R52, R34, R59 ;  /* 0x0000003b22342220 */ /* 0x000fe20000410000 */
[----:B------:R-:W-:Y:S01]  /*1cb0*/  @P3 FMUL.FTZ R53, R33, R56 ;  /* 0x0000003821353220 */ /* 0x000fe20000410000 */
[----:B------:R-:W-:Y:S01]  /*1cc0*/  @P4 FMUL.FTZ R54, R72, R57 ;  /* 0x0000003948364220 */ /* 0x000fe20000410000 */
[----:B------:R-:W-:-:S07]  /*1cd0*/  @P5 FMUL.FTZ R55, R73, R58 ;  /* 0x0000003a49375220 */ /* 0x000fce0000410000 */
.L_x_5346:
[----:B------:R-:W-:Y:S05]  /*1ce0*/  BSYNC.RECONVERGENT B2 ;  /* 0x0000000000027941 */ /* 0x000fea0003800200 */
.L_x_5344:
[----:B------:R-:W0:Y:S08]  /*1cf0*/  @P1 LDC.64 R34, c[0x0][0x478] ;  /* 0x00011e00ff221b82 */ /* 0x000e300000000a00 */
[----:B------:R-:W1:Y:S01]  /*1d00*/  LDC.64 R32, c[0x0][0x468] ;  /* 0x00011a00ff207b82 */ /* 0x000e620000000a00 */
[----:B0-----:R-:W-:Y:S01]  /*1d10*/  @P1 IMAD.WIDE.U32 R56, R67, 0x10, R34 ;  /* 0x0000001043381825 */ /* 0x001fe200078e0022 */
[----:B------:R-:W-:-:S02]  /*1d20*/  MOV R34, R70 ;  /* 0x0000004600227202 */ /* 0x000fc40000000f00 */
[----:B------:R-:W-:Y:S02]  /*1d30*/  MOV R35, R71 ;  /* 0x0000004700237202 */ /* 0x000fe40000000f00 */
[----:B------:R2:W-:Y:S01]  /*1d40*/  @P1 STG.E.128 desc[UR6][R56.64], R44 ;  /* 0x0000002c38001986 */ /* 0x0005e2000c101d06 */
[----:B-1----:R-:W-:Y:S01]  /*1d50*/  IMAD.WIDE.U32 R58, R67, 0x10, R32 ;  /* 0x00000010433a7825 */ /* 0x002fe200078e0020 */
[----:B------:R-:W-:Y:S02]  /*1d60*/  MOV R32, R69 ;  /* 0x0000004500207202 */ /* 0x000fe40000000f00 */
[----:B------:R-:W-:Y:S02]  /*1d70*/  MOV R33, R68 ;  /* 0x0000004400217202 */ /* 0x000fe40000000f00 */
[----:B------:R2:W-:Y:S01]  /*1d80*/  STG.E.128 desc[UR6][R58.64], R52 ;  /* 0x000000343a007986 */ /* 0x0005e2000c101d06 */
[----:B------:R-:W-:Y:S05]  /*1d90*/  BRA `(.L_x_5343) ;  /* 0x0000000c00987947 */ /* 0x000fea0003800000 */
.L_x_5337:
[----:B------:R-:W-:-:S04]  /*1da0*/  UISETP.NE.U32.AND UP0, UPT, UR12, URZ, UPT ;  /* 0x000000ff0c00728c */ /* 0x000fc8000bf05070 */
[----:B------:R-:W-:-:S09]  /*1db0*/  UISETP.NE.AND.EX UP0, UPT, UR13, URZ, UPT, UP0 ;  /* 0x000000ff0d00728c */ /* 0x000fd2000bf05300 */
[----:B------:R-:W-:Y:S05]  /*1dc0*/  BRA.U UP0, `(.L_x_5347) ;  /* 0x0000000500bc7547 */ /* 0x000fea000b800000 */
[----:B------:R-:W-:Y:S04]  /*1dd0*/  BSSY.RECONVERGENT B2, `(.L_x_5348) ;  /* 0x0000038000027945 */ /* 0x000fe80003800200 */
[----:B------:R-:W-:Y:S05]  /*1de0*/  @!P4 BRA `(.L_x_5349) ;  /* 0x0000000000d8c947 */ /* 0x000fea0003800000 */
[----:B------:R-:W0:Y:S01]  /*1df0*/  LDC.64 R52, c[0x0][0x390] ;  /* 0x0000e400ff347b82 */ /* 0x000e220000000a00 */
[-CC-:B------:R-:W-:Y:S01]  /*1e00*/  FFMA.FTZ R56, R15, R71.reuse, R70.reuse ;  /* 0x000000470f387223 */ /* 0x180fe20000010046 */
[C---:B------:R-:W-:Y:S01]  /*1e10*/  LOP3.LUT P1, RZ, R8.reuse, 0xff, RZ, 0xc0, !PT ;  /* 0x000000ff08ff7812 */ /* 0x040fe2000782c0ff */
[----:B------:R-:W-:Y:S01]  /*1e20*/  FFMA.FTZ R82, R63, R71, R70 ;  /* 0x000000473f527223 */ /* 0x000fe20000010046 */
[----:B------:R-:W-:-:S04]  /*1e30*/  LOP3.LUT P2, RZ, R8, 0xff00, RZ, 0xc0, !PT ;  /* 0x0000ff0008ff7812 */ /* 0x000fc8000784c0ff */
[----:B------:R-:W1:Y:S01]  /*1e40*/  LDC.64 R72, c[0x0][0x468] ;  /* 0x00011a00ff487b82 */ /* 0x000e620000000a00 */
[----:B0-----:R-:W-:-:S06]  /*1e50*/  IMAD.WIDE.U32 R52, R67, 0x10, R52 ;  /* 0x0000001043347825 */ /* 0x001fcc00078e0034 */
[----:B------:R-:W2:Y:S01]  /*1e60*/  LDG.E.128 R52, desc[UR6][R52.64] ;  /* 0x0000000634347981 */ /* 0x000ea2000c1e1d00 */
[----:B------:R-:W-:Y:S01]  /*1e70*/  FADD.FTZ R56, R13, -R56 ;  /* 0x800000380d387221 */ /* 0x000fe20000010000 */
[----:B------:R-:W-:Y:S02]  /*1e80*/  @P1 HADD2.F32 R58, -RZ, R78.H0_H0 ;  /* 0x2000004eff3a1230 */ /* 0x000fe40000004100 */
[----:B------:R-:W-:Y:S01]  /*1e90*/  FFMA.FTZ R84, R66, R71, R70 ;  /* 0x0000004742547223 */ /* 0x000fe20000010046 */
[C---:B------:R-:W-:Y:S01]  /*1ea0*/  LOP3.LUT P4, RZ, R8.reuse, 0xff0000, RZ, 0xc0, !PT ;  /* 0x00ff000008ff7812 */ /* 0x040fe2000788c0ff */
[----:B-----5:R-:W-:Y:S01]  /*1eb0*/  FFMA.FTZ R57, R69, R56, R36 ;  /* 0x0000003845397223 */ /* 0x020fe20000010024 */
[----:B------:R-:W-:Y:S01]  /*1ec0*/  HFMA2 R56, -RZ, RZ, 0, 0 ;  /* 0x00000000ff387431 */ /* 0x000fe200000001ff */
[----:B------:R-:W-:Y:S01]  /*1ed0*/  ISETP.GE.U32.AND P5, PT, R8, 0x1000000, PT ;  /* 0x010000000800780c */ /* 0x000fe20003fa6070 */
[----:B------:R-:W-:Y:S01]  /*1ee0*/  FADD.FTZ R82, R61, -R82 ;  /* 0x800000523d527221 */ /* 0x000fe20000010000 */
[----:B------:R-:W-:Y:S01]  /*1ef0*/  FMUL.FTZ R57, R57, R68 ;  /* 0x0000004439397220 */ /* 0x000fe20000410000 */
[C---:B-1----:R-:W-:Y:S01]  /*1f00*/  IMAD.WIDE.U32 R72, R67.reuse, 0x10, R72 ;  /* 0x0000001043487825 */ /* 0x042fe200078e0048 */
[----:B------:R-:W-:-:S03]  /*1f10*/  IADD3 R67, PT, PT, R67, 0x20, RZ ;  /* 0x0000002043437810 */ /* 0x000fc60007ffe0ff */
[----:B------:R-:W-:Y:S01]  /*1f20*/  FFMA.FTZ R85, R69, R82, R38 ;  /* 0x0000005245557223 */ /* 0x000fe20000010026 */
[----:B------:R-:W-:Y:S01]  /*1f30*/  FMUL.FTZ R83, R57, UR14 ;  /* 0x0000000e39537c20 */ /* 0x000fe20008410000 */
[----:B------:R-:W-:Y:S02]  /*1f40*/  FFMA.FTZ R57, R60, R71, R70 ;  /* 0x000000473c397223 */ /* 0x000fe40000010046 */
[----:B------:R-:W-:Y:S01]  /*1f50*/  FMUL.FTZ R85, R85, R68 ;  /* 0x0000004455557220 */ /* 0x000fe20000410000 */
[----:B------:R-:W-:Y:S01]  /*1f60*/  @P1 FMUL.FTZ R56, R58, R83 ;  /* 0x000000533a381220 */ /* 0x000fe20000410000 */
[----:B------:R-:W-:Y:S01]  /*1f70*/  FADD.FTZ R58, R14, -R57 ;  /* 0x800000390e3a7221 */ /* 0x000fe20000010000 */
[----:B------:R-:W-:Y:S01]  /*1f80*/  @P4 HADD2.F32 R86, -RZ, R79.H0_H0 ;  /* 0x2000004fff564230 */ /* 0x000fe20000004100 */
[----:B------:R-:W-:Y:S02]  /*1f90*/  MOV R57, RZ ;  /* 0x000000ff00397202 */ /* 0x000fe40000000f00 */
[----:B------:R-:W-:Y:S01]  /*1fa0*/  FFMA.FTZ R59, R69, R58, R37 ;  /* 0x0000003a453b7223 */ /* 0x000fe20000010025 */
[----:B------:R-:W-:-:S03]  /*1fb0*/  FADD.FTZ R58, R65, -R84 ;  /* 0x80000054413a7221 */ /* 0x000fc60000010000 */
[----:B------:R-:W-:Y:S01]  /*1fc0*/  FMUL.FTZ R84, R59, R68 ;  /* 0x000000443b547220 */ /* 0x000fe20000410000 */
[----:B------:R-:W-:Y:S01]  /*1fd0*/  FFMA.FTZ R81, R69, R58, R39 ;  /* 0x0000003a45517223 */ /* 0x000fe20000010027 */
[----:B------:R-:W-:Y:S02]  /*1fe0*/  @P2 HADD2.F32 R59, -RZ, R78.H1_H1 ;  /* 0x3000004eff3b2230 */ /* 0x000fe40000004100 */
[----:B------:R-:W-:Y:S01]  /*1ff0*/  FMUL.FTZ R84, R84, UR14 ;  /* 0x0000000e54547c20 */ /* 0x000fe20008410000 */
[----:B------:R-:W-:Y:S01]  /*2000*/  FMUL.FTZ R82, R81, R68 ;  /* 0x0000004451527220 */ /* 0x000fe20000410000 */
[----:B------:R-:W-:Y:S01]  /*2010*/  FMUL.FTZ R81, R85, UR14 ;  /* 0x0000000e55517c20 */ /* 0x000fe20008410000 */
[----:B------:R-:W-:Y:S02]  /*2020*/  @P5 HADD2.F32 R85, -RZ, R79.H1_H1 ;  /* 0x3000004fff555230 */ /* 0x000fe40000004100 */
[----:B------:R-:W-:Y:S01]  /*2030*/  @P2 FMUL.FTZ R57, R59, R84 ;  /* 0x000000543b392220 */ /* 0x000fe20000410000 */
[----:B------:R-:W-:Y:S01]  /*2040*/  FMUL.FTZ R82, R82, UR14 ;  /* 0x0000000e52527c20 */ /* 0x000fe20008410000 */
[----:B------:R-:W-:-:S02]  /*2050*/  CS2R R58, SRZ ;  /* 0x00000000003a7805 */ /* 0x000fc4000001ff00 */
[----:B------:R-:W-:Y:S01]  /*2060*/  @P4 FMUL.FTZ R58, R86, R81 ;  /* 0x00000051563a4220 */ /* 0x000fe20000410000 */
[----:B------:R-:W-:-:S05]  /*2070*/  @P5 FMUL.FTZ R59, R85, R82 ;  /* 0x00000052553b5220 */ /* 0x000fca0000410000 */
[----:B------:R0:W-:Y:S01]  /*2080*/  STG.E.128 desc[UR6][R72.64], R56 ;  /* 0x0000003848007986 */ /* 0x0001e2000c101d06 */
[----:B--2---:R-:W-:Y:S01]  /*2090*/  FMUL.FTZ R52, R52, R83 ;  /* 0x0000005334347220 */ /* 0x004fe20000410000 */
[----:B------:R-:W-:Y:S01]  /*20a0*/  FMUL.FTZ R84, R53, R84 ;  /* 0x0000005435547220 */ /* 0x000fe20000410000 */
[----:B------:R-:W-:Y:S01]  /*20b0*/  FMUL.FTZ R54, R54, R81 ;  /* 0x0000005136367220 */ /* 0x000fe20000410000 */
[----:B------:R-:W-:Y:S02]  /*20c0*/  FMUL.FTZ R82, R55, R82 ;  /* 0x0000005237527220 */ /* 0x000fe40000410000 */
[----:B------:R-:W-:Y:S02]  /*20d0*/  FSEL R53, R52, RZ, P1 ;  /* 0x000000ff34357208 */ /* 0x000fe40000800000 */
[----:B------:R-:W-:Y:S02]  /*20e0*/  FSEL R84, R84, RZ, P2 ;  /* 0x000000ff54547208 */ /* 0x000fe40001000000 */
[----:B------:R-:W-:Y:S01]  /*20f0*/  FSEL R55, R54, RZ, P4 ;  /* 0x000000ff36377208 */ /* 0x000fe20002000000 */
[----:B------:R-:W-:Y:S01]  /*2100*/  FADD.FTZ R48, R48, R53 ;  /* 0x0000003530307221 */ /* 0x000fe20000010000 */
[----:B------:R-:W-:Y:S01]  /*2110*/  FSEL R82, R82, RZ, P5 ;  /* 0x000000ff52527208 */ /* 0x000fe20002800000 */
[----:B------:R-:W-:-:S02]  /*2120*/  FADD.FTZ R49, R49, R84 ;  /* 0x0000005431317221 */ /* 0x000fc40000010000 */
[----:B------:R-:W-:Y:S02]  /*2130*/  FADD.FTZ R50, R50, R55 ;  /* 0x0000003732327221 */ /* 0x000fe40000010000 */
[----:B0-----:R-:W-:-:S07]  /*2140*/  FADD.FTZ R51, R51, R82 ;  /* 0x0000005233337221 */ /* 0x001fce0000010000 */
.L_x_5349:
[----:B------:R-:W-:Y:S05]  /*2150*/  BSYNC.RECONVERGENT B2 ;  /* 0x0000000000027941 */ /* 0x000fea0003800200 */
.L_x_5348:
[----:B------:R-:W-:Y:S05]  /*2160*/  @!P3 BRA `(.L_x_5343) ;  /* 0x0000000800a4b947 */ /* 0x000fea0003800000 */
[----:B------:R-:W0:Y:S08]  /*2170*/  LDC.64 R52, c[0x0][0x390] ;  /* 0x0000e400ff347b82 */ /* 0x000e300000000a00 */
[----:B------:R-:W1:Y:S01]  /*2180*/  LDC.64 R56, c[0x0][0x468] ;  /* 0x00011a00ff387b82 */ /* 0x000e620000000a00 */
[----:B0-----:R-:W-:-:S06]  /*2190*/  IMAD.WIDE.U32 R52, R67, 0x10, R52 ;  /* 0x0000001043347825 */ /* 0x001fcc00078e0034 */
[----:B------:R-:W2:Y:S01]  /*21a0*/  LDG.E.128 R52, desc[UR6][R52.64] ;  /* 0x0000000634347981 */ /* 0x000ea2000c1e1d00 */
[-CC-:B------:R-:W-:Y:S01]  /*21b0*/  FFMA.FTZ R58, R7, R71.reuse, R70.reuse ;  /* 0x00000047073a7223 */ /* 0x180fe20000010046 */
[-CC-:B------:R-:W-:Y:S01]  /*21c0*/  FFMA.FTZ R59, R4, R71.reuse, R70.reuse ;  /* 0x00000047043b7223 */ /* 0x180fe20000010046 */
[-CC-:B------:R-:W-:Y:S01]  /*21d0*/  FFMA.FTZ R73, R3, R71.reuse, R70.reuse ;  /* 0x0000004703497223 */ /* 0x180fe20000010046 */
[----:B------:R-:W-:Y:S01]  /*21e0*/  FFMA.FTZ R71, R64, R71, R70 ;  /* 0x0000004740477223 */ /* 0x000fe20000010046 */
[C---:B------:R-:W-:Y:S01]  /*21f0*/  LOP3.LUT P1, RZ, R6.reuse, 0xff, RZ, 0xc0, !PT ;  /* 0x000000ff06ff7812 */ /* 0x040fe2000782c0ff */
[----:B------:R-:W-:Y:S01]  /*2200*/  FADD.FTZ R58, R5, -R58 ;  /* 0x8000003a053a7221 */ /* 0x000fe20000010000 */
[----:B------:R-:W-:Y:S01]  /*2210*/  LOP3.LUT P2, RZ, R6, 0xff00, RZ, 0xc0, !PT ;  /* 0x0000ff0006ff7812 */ /* 0x000fe2000784c0ff */
[----:B------:R-:W-:Y:S01]  /*2220*/  FADD.FTZ R70, R2, -R59 ;  /* 0x8000003b02467221 */ /* 0x000fe20000010000 */
[----:B------:R-:W-:Y:S01]  /*2230*/  LOP3.LUT P3, RZ, R6, 0xff0000, RZ, 0xc0, !PT ;  /* 0x00ff000006ff7812 */ /* 0x000fe2000786c0ff */
[----:B------:R-:W-:Y:S01]  /*2240*/  FADD.FTZ R73, R0, -R73 ;  /* 0x8000004900497221 */ /* 0x000fe20000010000 */
[----:B------:R-:W-:Y:S01]  /*2250*/  ISETP.GE.U32.AND P4, PT, R6, 0x1000000, PT ;  /* 0x010000000600780c */ /* 0x000fe20003f86070 */
        /* <DEDUP_REMOVED lines=9> */
[----:B-1----:R-:W-:-:S04]  /*22f0*/  IMAD.WIDE.U32 R68, R67, 0x10, R56 ;  /* 0x0000001043447825 */ /* 0x002fc800078e0038 */
[----:B------:R-:W-:Y:S01]  /*2300*/  FMUL.FTZ R72, R72, UR14 ;  /* 0x0000000e48487c20 */ /* 0x000fe20008410000 */
[----:B------:R-:W-:Y:S01]  /*2310*/  FMUL.FTZ R71, R71, UR14 ;  /* 0x0000000e47477c20 */ /* 0x000fe20008410000 */
[----:B------:R-:W-:Y:S01]  /*2320*/  FMUL.FTZ R70, R70, UR14 ;  /* 0x0000000e46467c20 */ /* 0x000fe20008410000 */
[--C-:B------:R-:W-:Y:S02]  /*2330*/  @P1 HADD2.F32 R67, -RZ, R80.reuse.H0_H0 ;  /* 0x20000050ff431230 */ /* 0x100fe40000004100 */
[----:B------:R-:W-:Y:S01]  /*2340*/  FMUL.FTZ R84, R73, UR14 ;  /* 0x0000000e49547c20 */ /* 0x000fe20008410000 */
[----:B------:R-:W-:Y:S01]  /*2350*/  @P2 HADD2.F32 R82, -RZ, R80.H1_H1 ;  /* 0x30000050ff522230 */ /* 0x000fe20000004100 */
[----:B------:R-:W-:Y:S01]  /*2360*/  CS2R R56, SRZ ;  /* 0x0000000000387805 */ /* 0x000fe2000001ff00 */
[--C-:B------:R-:W-:Y:S01]  /*2370*/  @P3 HADD2.F32 R81, -RZ, R87.reuse.H0_H0 ;  /* 0x20000057ff513230 */ /* 0x100fe20000004100 */
[----:B------:R-:W-:Y:S01]  /*2380*/  CS2R R58, SRZ ;  /* 0x00000000003a7805 */ /* 0x000fe2000001ff00 */
[----:B------:R-:W-:-:S02]  /*2390*/  @P4 HADD2.F32 R83, -RZ, R87.H1_H1 ;  /* 0x30000057ff534230 */ /* 0x000fc40000004100 */
[----:B------:R-:W-:Y:S01]  /*23a0*/  @P1 FMUL.FTZ R56, R67, R72 ;  /* 0x0000004843381220 */ /* 0x000fe20000410000 */
[----:B------:R-:W-:Y:S01]  /*23b0*/  @P2 FMUL.FTZ R57, R82, R71 ;  /* 0x0000004752392220 */ /* 0x000fe20000410000 */
        /* <DEDUP_REMOVED lines=14> */
[----:B------:R-:W-:Y:S01]  /*24a0*/  FADD.FTZ R35, R35, R84 ;  /* 0x0000005423237221 */ /* 0x000fe20000010000 */
[----:B0-----:R-:W-:Y:S06]  /*24b0*/  BRA `(.L_x_5343) ;  /* 0x0000000400d07947 */ /* 0x001fec0003800000 */
.L_x_5347:
[----:B------:R-:W-:Y:S04]  /*24c0*/  BSSY.RECONVERGENT B2, `(.L_x_5350) ;  /* 0x000003a000027945 */ /* 0x000fe80003800200 */
[----:B------:R-:W-:Y:S05]  /*24d0*/  @!P4 BRA `(.L_x_5351) ;  /* 0x0000000000e0c947 */ /* 0x000fea0003800000 */
[----:B------:R-:W0:Y:S08]  /*24e0*/  LDC.64 R52, c[0x0][0x390] ;  /* 0x0000e400ff347b82 */ /* 0x000e300000000a00 */
[----:B------:R-:W1:Y:S01]  /*24f0*/  LDC.64 R58, c[0x0][0x478] ;  /* 0x00011e00ff3a7b82 */ /* 0x000e620000000a00 */
[----:B0-----:R-:W-:-:S06]  /*2500*/  IMAD.WIDE.U32 R52, R67, 0x10, R52 ;  /* 0x0000001043347825 */ /* 0x001fcc00078e0034 */
[----:B------:R-:W2:Y:S01]  /*2510*/  LDG.E.128 R52, desc[UR6][R52.64] ;  /* 0x0000000634347981 */ /* 0x000ea2000c1e1d00 */
[-CC-:B------:R-:W-:Y:S01]  /*2520*/  FFMA.FTZ R72, R63, R71.reuse, R70.reuse ;  /* 0x000000473f487223 */ /* 0x180fe20000010046 */
[-CC-:B------:R-:W-:Y:S01]  /*2530*/  FFMA.FTZ R44, R15, R71.reuse, R70.reuse ;  /* 0x000000470f2c7223 */ /* 0x180fe20000010046 */
[----:B------:R-:W-:Y:S01]  /*2540*/  LOP3.LUT P1, RZ, R8, 0xff, RZ, 0xc0, !PT ;  /* 0x000000ff08ff7812 */ /* 0x000fe2000782c0ff */
[-C--:B------:R-:W-:Y:S01]  /*2550*/  FFMA.FTZ R45, R60, R71.reuse, R70 ;  /* 0x000000473c2d7223 */ /* 0x080fe20000010046 */
[----:B------:R-:W-:Y:S01]  /*2560*/  FADD.FTZ R47, R61, -R72 ;  /* 0x800000483d2f7221 */ /* 0x000fe20000010000 */
[----:B------:R-:W-:Y:S01]  /*2570*/  FADD.FTZ R44, R13, -R44 ;  /* 0x8000002c0d2c7221 */ /* 0x000fe20000010000 */
[----:B------:R-:W-:Y:S01]  /*2580*/  LOP3.LUT P2, RZ, R8, 0xff00, RZ, 0xc0, !PT ;  /* 0x0000ff0008ff7812 */ /* 0x000fe2000784c0ff */
[----:B------:R-:W0:Y:S01]  /*2590*/  LDC.64 R72, c[0x0][0x468] ;  /* 0x00011a00ff487b82 */ /* 0x000e220000000a00 */
[----:B------:R-:W-:Y:S01]  /*25a0*/  FFMA.FTZ R82, R66, R71, R70 ;  /* 0x0000004742527223 */ /* 0x000fe20000010046 */
[----:B------:R-:W-:Y:S01]  /*25b0*/  FADD.FTZ R46, R14, -R45 ;  /* 0x8000002d0e2e7221 */ /* 0x000fe20000010000 */
[----:B-----5:R-:W-:Y:S01]  /*25c0*/  FFMA.FTZ R44, R69, R44, R36 ;  /* 0x0000002c452c7223 */ /* 0x020fe20000010024 */
[C---:B------:R-:W-:Y:S01]  /*25d0*/  LOP3.LUT P4, RZ, R8.reuse, 0xff0000, RZ, 0xc0, !PT ;  /* 0x00ff000008ff7812 */ /* 0x040fe2000788c0ff */
[----:B------:R-:W-:Y:S01]  /*25e0*/  FADD.FTZ R82, R65, -R82 ;  /* 0x8000005241527221 */ /* 0x000fe20000010000 */
[C---:B------:R-:W-:Y:S01]  /*25f0*/  FFMA.FTZ R45, R69.reuse, R46, R37 ;  /* 0x0000002e452d7223 */ /* 0x040fe20000010025 */
[----:B------:R-:W-:Y:S01]  /*2600*/  ISETP.GE.U32.AND P5, PT, R8, 0x1000000, PT ;  /* 0x010000000800780c */ /* 0x000fe20003fa6070 */
[----:B------:R-:W-:Y:S01]  /*2610*/  FMUL.FTZ R81, R44, R68 ;  /* 0x000000442c517220 */ /* 0x000fe20000410000 */
[C---:B------:R-:W-:Y:S01]  /*2620*/  FFMA.FTZ R46, R69.reuse, R47, R38 ;  /* 0x0000002f452e7223 */ /* 0x040fe20000010026 */
[----:B------:R-:W-:Y:S01]  /*2630*/  FFMA.FTZ R47, R69, R82, R39 ;  /* 0x00000052452f7223 */ /* 0x000fe20000010027 */
[----:B------:R-:W-:-:S02]  /*2640*/  @P1 HADD2.F32 R82, -RZ, R78.H0_H0 ;  /* 0x2000004eff521230 */ /* 0x000fc40000004100 */
[----:B------:R-:W-:Y:S01]  /*2650*/  FMUL.FTZ R84, R45, R68 ;  /* 0x000000442d547220 */ /* 0x000fe20000410000 */
[----:B------:R-:W-:Y:S01]  /*2660*/  FMUL.FTZ R81, R81, UR14 ;  /* 0x0000000e51517c20 */ /* 0x000fe20008410000 */
[----:B------:R-:W-:Y:S01]  /*2670*/  CS2R R56, SRZ ;  /* 0x0000000000387805 */ /* 0x000fe2000001ff00 */
[----:B------:R-:W-:Y:S02]  /*2680*/  @P2 HADD2.F32 R85, -RZ, R78.H1_H1 ;  /* 0x3000004eff552230 */ /* 0x000fe40000004100 */
[----:B------:R-:W-:Y:S01]  /*2690*/  FMUL.FTZ R84, R84, UR14 ;  /* 0x0000000e54547c20 */ /* 0x000fe20008410000 */
[----:B------:R-:W-:Y:S01]  /*26a0*/  @P1 FMUL.FTZ R56, R82, R81 ;  /* 0x0000005152381220 */ /* 0x000fe20000410000 */
[----:B-1----:R-:W-:-:S04]  /*26b0*/  IMAD.WIDE.U32 R58, R67, 0x10, R58 ;  /* 0x00000010433a7825 */ /* 0x002fc800078e003a */
[-C--:B------:R-:W-:Y:S01]  /*26c0*/  FMUL.FTZ R83, R46, R68.reuse ;  /* 0x000000442e537220 */ /* 0x080fe20000410000 */
[----:B------:R-:W-:Y:S01]  /*26d0*/  FMUL.FTZ R82, R47, R68 ;  /* 0x000000442f527220 */ /* 0x000fe20000410000 */
[----:B------:R-:W-:Y:S01]  /*26e0*/  @P2 FMUL.FTZ R57, R85, R84 ;  /* 0x0000005455392220 */ /* 0x000fe20000410000 */
[--C-:B------:R-:W-:Y:S02]  /*26f0*/  @P4 HADD2.F32 R86, -RZ, R79.reuse.H0_H0 ;  /* 0x2000004fff564230 */ /* 0x100fe40000004100 */
[----:B------:R-:W-:Y:S01]  /*2700*/  FMUL.FTZ R83, R83, UR14 ;  /* 0x0000000e53537c20 */ /* 0x000fe20008410000 */
[----:B------:R-:W-:Y:S02]  /*2710*/  @P5 HADD2.F32 R85, -RZ, R79.H1_H1 ;  /* 0x3000004fff555230 */ /* 0x000fe40000004100 */
[----:B------:R-:W-:Y:S01]  /*2720*/  FMUL.FTZ R82, R82, UR14 ;  /* 0x0000000e52527c20 */ /* 0x000fe20008410000 */
[----:B------:R1:W-:Y:S01]  /*2730*/  STG.E.128 desc[UR6][R58.64], R44 ;  /* 0x0000002c3a007986 */ /* 0x0003e2000c101d06 */
[C---:B0-----:R-:W-:Y:S01]  /*2740*/  IMAD.WIDE.U32 R72, R67.reuse, 0x10, R72 ;  /* 0x0000001043487825 */ /* 0x041fe200078e0048 */
[----:B------:R-:W-:-:S02]  /*2750*/  IADD3 R67, PT, PT, R67, 0x20, RZ ;  /* 0x0000002043437810 */ /* 0x000fc40007ffe0ff */
[----:B-1----:R-:W-:Y:S02]  /*2760*/  CS2R R58, SRZ ;  /* 0x00000000003a7805 */ /* 0x002fe4000001ff00 */
        /* <DEDUP_REMOVED lines=15> */
.L_x_5351:
[----:B------:R-:W-:Y:S05]  /*2860*/  BSYNC.RECONVERGENT B2 ;  /* 0x0000000000027941 */ /* 0x000fea0003800200 */
.L_x_5350:
[----:B------:R-:W-:Y:S05]  /*2870*/  @!P3 BRA `(.L_x_5343) ;  /* 0x0000000000e0b947 */ /* 0x000fea0003800000 */
[----:B------:R-:W0:Y:S08]  /*2880*/  LDC.64 R44, c[0x0][0x390] ;  /* 0x0000e400ff2c7b82 */ /* 0x000e300000000a00 */
[----:B------:R-:W1:Y:S01]  /*2890*/  LDC.64 R72, c[0x0][0x468] ;  /* 0x00011a00ff487b82 */ /* 0x000e620000000a00 */
[----:B0-----:R-:W-:-:S07]  /*28a0*/  IMAD.WIDE.U32 R52, R67, 0x10, R44 ;  /* 0x0000001043347825 */ /* 0x001fce00078e002c */
[----:B------:R-:W0:Y:S01]  /*28b0*/  LDC.64 R44, c[0x0][0x478] ;  /* 0x00011e00ff2c7b82 */ /* 0x000e220000000a00 */
[----:B------:R-:W2:Y:S01]  /*28c0*/  LDG.E.128 R52, desc[UR6][R52.64] ;  /* 0x0000000634347981 */ /* 0x000ea2000c1e1d00 */
[-CC-:B------:R-:W-:Y:S01]  /*28d0*/  FFMA.FTZ R46, R7, R71.reuse, R70.reuse ;  /* 0x00000047072e7223 */ /* 0x180fe20000010046 */
[-CC-:B------:R-:W-:Y:S01]  /*28e0*/  FFMA.FTZ R57, R4, R71.reuse, R70.reuse ;  /* 0x0000004704397223 */ /* 0x180fe20000010046 */
[----:B------:R-:W-:Y:S01]  /*28f0*/  LOP3.LUT P1, RZ, R6, 0xff, RZ, 0xc0, !PT ;  /* 0x000000ff06ff7812 */ /* 0x000fe2000782c0ff */
[-C--:B------:R-:W-:Y:S01]  /*2900*/  FFMA.FTZ R47, R3, R71.reuse, R70 ;  /* 0x00000047032f7223 */ /* 0x080fe20000010046 */
[----:B------:R-:W-:Y:S01]  /*2910*/  FADD.FTZ R46, R5, -R46 ;  /* 0x8000002e052e7221 */ /* 0x000fe20000010000 */
[----:B------:R-:W-:Y:S01]  /*2920*/  FFMA.FTZ R59, R64, R71, R70 ;  /* 0x00000047403b7223 */ /* 0x000fe20000010046 */
[----:B------:R-:W-:Y:S01]  /*2930*/  LOP3.LUT P2, RZ, R6, 0xff00, RZ, 0xc0, !PT ;  /* 0x0000ff0006ff7812 */ /* 0x000fe2000784c0ff */
[----:B------:R-:W-:Y:S01]  /*2940*/  FADD.FTZ R47, R0, -R47 ;  /* 0x8000002f002f7221 */ /* 0x000fe20000010000 */
[----:B------:R-:W-:Y:S01]  /*2950*/  LOP3.LUT P3, RZ, R6, 0xff0000, RZ, 0xc0, !PT ;  /* 0x00ff000006ff7812 */ /* 0x000fe2000786c0ff */
[----:B------:R-:W-:Y:S01]  /*2960*/  FADD.FTZ R82, R62, -R59 ;  /* 0x8000003b3e527221 */ /* 0x000fe20000010000 */
[----:B------:R-:W-:Y:S01]  /*2970*/  ISETP.GE.U32.AND P4, PT, R6, 0x1000000, PT ;  /* 0x010000000600780c */ /* 0x000fe20003f86070 */
[----:B-1----:R-:W-:-:S04]  /*2980*/  IMAD.WIDE.U32 R72, R67, 0x10, R72 ;  /* 0x0000001043487825 */ /* 0x002fc800078e0048 */
[----:B------:R-:W-:Y:S02]  /*2990*/  HFMA2 R56, -RZ, RZ, 0, 0 ;  /* 0x00000000ff387431 */ /* 0x000fe400000001ff */
[----:B------:R-:W-:Y:S02]  /*29a0*/  @P1 HADD2.F32 R58, -RZ, R80.H0_H0 ;  /* 0x20000050ff3a1230 */ /* 0x000fe40000004100 */
[----:B0-----:R-:W-:-:S04]  /*29b0*/  IMAD.WIDE.U32 R70, R67, 0x10, R44 ;  /* 0x0000001043467825 */ /* 0x001fc800078e002c */
[C---:B-----5:R-:W-:Y:S01]  /*29c0*/  FFMA.FTZ R44, R69.reuse, R46, R40 ;  /* 0x0000002e452c7223 */ /* 0x060fe20000010028 */
[----:B------:R-:W-:Y:S01]  /*29d0*/  FADD.FTZ R46, R2, -R57 ;  /* 0x80000039022e7221 */ /* 0x000fe20000010000 */
[----:B------:R-:W-:Y:S01]  /*29e0*/  MOV R57, RZ ;  /* 0x000000ff00397202 */ /* 0x000fe20000000f00 */
[----:B------:R-:W-:Y:S02]  /*29f0*/  @P3 HADD2.F32 R84, -RZ, R87.H0_H0 ;  /* 0x20000057ff543230 */ /* 0x000fe40000004100 */
[----:B------:R-:W-:Y:S01]  /*2a00*/  FMUL.FTZ R67, R44, R68 ;  /* 0x000000442c437220 */ /* 0x000fe20000410000 */
[C---:B------:R-:W-:Y:S01]  /*2a10*/  FFMA.FTZ R45, R69.reuse, R46, R41 ;  /* 0x0000002e452d7223 */ /* 0x040fe20000010029 */
[C---:B------:R-:W-:Y:S01]  /*2a20*/  FFMA.FTZ R46, R69.reuse, R47, R42 ;  /* 0x0000002f452e7223 */ /* 0x040fe2000001002a */
[----:B------:R-:W-:Y:S01]  /*2a30*/  FFMA.FTZ R47, R69, R82, R43 ;  /* 0x00000052452f7223 */ /* 0x000fe2000001002b */
[----:B------:R-:W-:Y:S01]  /*2a40*/  FMUL.FTZ R67, R67, UR14 ;  /* 0x0000000e43437c20 */ /* 0x000fe20008410000 */
[-C--:B------:R-:W-:Y:S01]  /*2a50*/  FMUL.FTZ R82, R45, R68.reuse ;  /* 0x000000442d527220 */ /* 0x080fe20000410000 */
[-C--:B------:R-:W-:Y:S01]  /*2a60*/  FMUL.FTZ R81, R46, R68.reuse ;  /* 0x000000442e517220 */ /* 0x080fe20000410000 */
[----:B------:R-:W-:Y:S01]  /*2a70*/  FMUL.FTZ R68, R47, R68 ;  /* 0x000000442f447220 */ /* 0x000fe20000410000 */
[----:B------:R-:W-:-:S02]  /*2a80*/  @P2 HADD2.F32 R69, -RZ, R80.H1_H1 ;  /* 0x30000050ff452230 */ /* 0x000fc40000004100 */
[----:B------:R-:W-:Y:S01]  /*2a90*/  FMUL.FTZ R82, R82, UR14 ;  /* 0x0000000e52527c20 */ /* 0x000fe20008410000 */
[----:B------:R-:W-:Y:S02]  /*2aa0*/  @P4 HADD2.F32 R83, -RZ, R87.H1_H1 ;  /* 0x30000057ff534230 */ /* 0x000fe40000004100 */
[----:B------:R-:W-:Y:S01]  /*2ab0*/  FMUL.FTZ R81, R81, UR14 ;  /* 0x0000000e51517c20 */ /* 0x000fe20008410000 */
[----:B------:R-:W-:Y:S01]  /*2ac0*/  FMUL.FTZ R68, R68, UR14 ;  /* 0x0000000e44447c20 */ /* 0x000fe20008410000 */
[----:B------:R-:W-:Y:S01]  /*2ad0*/  @P1 FMUL.FTZ R56, R58, R67 ;  /* 0x000000433a381220 */ /* 0x000fe20000410000 */
[----:B------:R-:W-:Y:S01]  /*2ae0*/  CS2R R58, SRZ ;  /* 0x00000000003a7805 */ /* 0x000fe2000001ff00 */
[----:B------:R-:W-:Y:S01]  /*2af0*/  @P2 FMUL.FTZ R57, R69, R82 ;  /* 0x0000005245392220 */ /* 0x000fe20000410000 */
[----:B------:R-:W-:Y:S01]  /*2b00*/  @P3 FMUL.FTZ R58, R84, R81 ;  /* 0x00000051543a3220 */ /* 0x000fe20000410000 */
[----:B------:R-:W-:Y:S01]  /*2b10*/  @P4 FMUL.FTZ R59, R83, R68 ;  /* 0x00000044533b4220 */ /* 0x000fe20000410000 */
[----:B------:R0:W-:Y:S04]  /*2b20*/  STG.E.128 desc[UR6][R70.64], R44 ;  /* 0x0000002c46007986 */ /* 0x0001e8000c101d06 */
[----:B------:R0:W-:Y:S01]  /*2b30*/  STG.E.128 desc[UR6][R72.64], R56 ;  /* 0x0000003848007986 */ /* 0x0001e2000c101d06 */
[----:B--2---:R-:W-:Y:S01]  /*2b40*/  FMUL.FTZ R52, R52, R67 ;  /* 0x0000004334347220 */ /* 0x004fe20000410000 */
[----:B------:R-:W-:Y:S01]  /*2b50*/  FMUL.FTZ R82, R53, R82 ;  /* 0x0000005235527220 */ /* 0x000fe20000410000 */
[----:B------:R-:W-:Y:S01]  /*2b60*/  FMUL.FTZ R54, R54, R81 ;  /* 0x0000005136367220 */ /* 0x000fe20000410000 */
[----:B------:R-:W-:-:S02]  /*2b70*/  FMUL.FTZ R68, R55, R68 ;  /* 0x0000004437447220 */ /* 0x000fc40000410000 */
[----:B------:R-:W-:Y:S02]  /*2b80*/  FSEL R53, R52, RZ, P1 ;  /* 0x000000ff34357208 */ /* 0x000fe40000800000 */
[----:B------:R-:W-:Y:S02]  /*2b90*/  FSEL R82, R82, RZ, P2 ;  /* 0x000000ff52527208 */ /* 0x000fe40001000000 */
[----:B------:R-:W-:Y:S01]  /*2ba0*/  FSEL R55, R54, RZ, P3 ;  /* 0x000000ff36377208 */ /* 0x000fe20001800000 */
[----:B------:R-:W-:Y:S01]  /*2bb0*/  FADD.FTZ R32, R32, R53 ;  /* 0x0000003520207221 */ /* 0x000fe20000010000 */
[----:B------:R-:W-:Y:S01]  /*2bc0*/  FSEL R68, R68, RZ, P4 ;  /* 0x000000ff44447208 */ /* 0x000fe20002000000 */
[----:B------:R-:W-:Y:S02]  /*2bd0*/  FADD.FTZ R33, R33, R82 ;  /* 0x0000005221217221 */ /* 0x000fe40000010000 */
[----:B------:R-:W-:Y:S02]  /*2be0*/  FADD.FTZ R34, R34, R55 ;  /* 0x0000003722227221 */ /* 0x000fe40000010000 */
[----:B0-----:R-:W-:-:S07]  /*2bf0*/  FADD.FTZ R35, R35, R68 ;  /* 0x0000004423237221 */ /* 0x001fce0000010000 */
.L_x_5343:
[----:B------:R-:W-:Y:S05]  /*2c00*/  BSYNC.RECONVERGENT B1 ;  /* 0x0000000000017941 */ /* 0x000fea0003800200 */
.L_x_5336:
[----:B0-2---:R-:W0:Y:S02]  /*2c10*/  LDC.64 R52, c[0x0][0x380] ;  /* 0x0000e000ff347b82 */ /* 0x005e240000000a00 */
[----:B0-----:R-:W-:-:S04]  /*2c20*/  LEA R9, R52, R9, 0x2 ;  /* 0x0000000934097211 */ /* 0x001fc800078e10ff */
[----:B------:R-:W-:-:S13]  /*2c30*/  ISETP.GE.AND P1, PT, R9, R53, PT ;  /* 0x000000350900720c */ /* 0x000fda0003f26270 */
[----:B------:R-:W-:Y:S05]  /*2c40*/  @!P1 BRA `(.L_x_5352) ;  /* 0xffffffd800549947 */ /* 0x000fea000383ffff */
.L_x_5330:
[----:B------:R-:W-:Y:S05]  /*2c50*/  BSYNC B0 ;  /* 0x0000000000007941 */ /* 0x000fea0003800000 */
.L_x_5329:
[----:B------:R-:W0:Y:S01]  /*2c60*/  S2R R5, SR_CgaCtaId ;  /* 0x0000000000057919 */ /* 0x000e220000008800 */
[C---:B-----5:R-:W-:Y:S01]  /*2c70*/  SHF.L.U32 R2, R11.reuse, 0x5, RZ ;  /* 0x000000050b027819 */ /* 0x060fe200000006ff */
[----:B------:R-:W-:Y:S05]  /*2c80*/  WARPSYNC.ALL ;  /* 0x0000000000007948 */ /* 0x000fea0003800000 */
[----:B------:R-:W-:Y:S01]  /*2c90*/  SHF.L.U32 R0, R11, 0x4, RZ ;  /* 0x000000040b007819 */ /* 0x000fe200000006ff */
[----:B------:R-:W1:Y:S01]  /*2ca0*/  S2UR UR4, SR_CTAID.X ;  /* 0x00000000000479c3 */ /* 0x000e620000002500 */
[----:B------:R-:W-:Y:S01]  /*2cb0*/  MOV R4, 0x400 ;  /* 0x0000040000047802 */ /* 0x000fe20000000f00 */
[----:B------:R-:W2:Y:S01]  /*2cc0*/  LDCU.128 UR16, c[0x0][0x440] ;  /* 0x00008800ff1077ac */ /* 0x000ea20008000c00 */
[----:B------:R-:W-:Y:S01]  /*2cd0*/  LOP3.LUT R3, R2, 0xc00, RZ, 0xc0, !PT ;  /* 0x00000c0002037812 */ /* 0x000fe200078ec0ff */
[----:B------:R-:W-:Y:S03]  /*2ce0*/  BSSY.RECONVERGENT B0, `(.L_x_5353) ;  /* 0x000005f000007945 */ /* 0x000fe60003800200 */
[----:B------:R-:W-:-:S02]  /*2cf0*/  LOP3.LUT R0, R3, 0x1f0, R0, 0xf8, !PT ;  /* 0x000001f003007812 */ /* 0x000fc400078ef800 */
[----:B0-----:R-:W-:-:S04]  /*2d00*/  LEA R4, R5, R4, 0x18 ;  /* 0x0000000405047211 */ /* 0x001fc800078ec0ff */
[-C--:B------:R-:W-:Y:S02]  /*2d10*/  IADD3 R0, PT, PT, R0, R4.reuse, RZ ;  /* 0x0000000400007210 */ /* 0x080fe40007ffe0ff */
[----:B------:R-:W-:-:S03]  /*2d20*/  LEA R4, R11, R4, 0x2 ;  /* 0x000000040b047211 */ /* 0x000fc600078e10ff */
[----:B------:R-:W-:Y:S04]  /*2d30*/  STS.128 [R0], R24 ;  /* 0x0000001800007388 */ /* 0x000fe80000000c00 */
[----:B------:R0:W-:Y:S01]  /*2d40*/  STS.128 [R0+0x200], R28 ;  /* 0x0002001c00007388 */ /* 0x0001e20000000c00 */
[----:B------:R-:W-:Y:S01]  /*2d50*/  BAR.SYNC.DEFER_BLOCKING 0x0 ;  /* 0x0000000000007b1d */ /* 0x000fe20000010000 */
[----:B0-----:R-:W-:-:S04]  /*2d60*/  LOP3.LUT R29, R11, 0x7f, RZ, 0x3c, !PT ;  /* 0x0000007f0b1d7812 */ /* 0x001fc800078e3cff */
[----:B------:R-:W-:-:S04]  /*2d70*/  IADD3 R29, PT, PT, R29, R12, RZ ;  /* 0x0000000c1d1d7210 */ /* 0x000fc80007ffe0ff */
[C---:B------:R-:W-:Y:S02]  /*2d80*/  ISETP.GE.U32.AND P1, PT, R29.reuse, 0x80, PT ;  /* 0x000000801d00780c */ /* 0x040fe40003f26070 */
[----:B------:R-:W-:Y:S01]  /*2d90*/  ISETP.GE.U32.AND P0, PT, R29, 0x100, PT ;  /* 0x000001001d00780c */ /* 0x000fe20003f06070 */
[----:B------:R-:W0:Y:S04]  /*2da0*/  LDS R2, [R4] ;  /* 0x0000000004027984 */ /* 0x000e280000000800 */
[----:B------:R-:W3:Y:S04]  /*2db0*/  LDS R5, [R4+0x400] ;  /* 0x0004000004057984 */ /* 0x000ee80000000800 */
[----:B------:R-:W4:Y:S04]  /*2dc0*/  LDS R3, [R4+0x200] ;  /* 0x0002000004037984 */ /* 0x000f280000000800 */
[----:B------:R-:W2:Y:S04]  /*2dd0*/  LDS R6, [R4+0x600] ;  /* 0x0006000004067984 */ /* 0x000ea80000000800 */
[----:B------:R-:W1:Y:S04]  /*2de0*/  LDS R7, [R4+0x800] ;  /* 0x0008000004077984 */ /* 0x000e680000000800 */
[----:B------:R-:W1:Y:S04]  /*2df0*/  LDS R8, [R4+0xa00] ;  /* 0x000a000004087984 */ /* 0x000e680000000800 */
[----:B------:R-:W1:Y:S04]  /*2e00*/  LDS R9, [R4+0xc00] ;  /* 0x000c000004097984 */ /* 0x000e680000000800 */
[----:B------:R-:W-:Y:S01]  /*2e10*/  LDS R10, [R4+0xe00] ;  /* 0x000e0000040a7984 */ /* 0x000fe20000000800 */
        /* <DEDUP_REMOVED lines=10> */
[----:B------:R-:W-:Y:S01]  /*2ec0*/  FADD.FTZ R9, R2, R9 ;  /* 0x0000000902097221 */ /* 0x000fe20000010000 */
[----:B0-----:R-:W-:-:S04]  /*2ed0*/  IMAD R22, R12, UR4, RZ ;  /* 0x000000040c167c24 */ /* 0x001fc8000f8e02ff */
[----:B------:R-:W0:Y:S01]  /*2ee0*/  LDCU.64 UR4, c[0x0][0x460] ;  /* 0x00008c00ff0477ac */ /* 0x000e220008000a00 */
[----:B------:R-:W-:-:S04]  /*2ef0*/  IADD3 R11, P2, PT, R22, R11, RZ ;  /* 0x0000000b160b7210 */ /* 0x000fc80007f5e0ff */
[----:B------:R-:W-:Y:S01]  /*2f00*/  SHF.L.U32 R30, R11, 0x2, RZ ;  /* 0x000000020b1e7819 */ /* 0x000fe200000006ff */
[----:B------:R-:W1:Y:S03]  /*2f10*/  LDS R13, [R4] ;  /* 0x00000000040d7984 */ /* 0x000e660000000800 */
[----:B------:R-:W-:Y:S01]  /*2f20*/  IADD3 R12, P3, PT, R30, UR16, RZ ;  /* 0x000000101e0c7c10 */ /* 0x000fe2000ff7e0ff */
        /* <DEDUP_REMOVED lines=19> */
[----:B0-----:R-:W-:Y:S02]  /*3060*/  IADD3.X R32, PT, PT, RZ, RZ, RZ, P2, !PT ;  /* 0x000000ffff207210 */ /* 0x001fe400017fe4ff */
[----:B------:R-:W-:Y:S02]  /*3070*/  IADD3 R22, P2, PT, R30, UR18, RZ ;  /* 0x000000121e167c10 */ /* 0x000fe4000ff5e0ff */
[----:B------:R-:W-:Y:S01]  /*3080*/  SHF.L.U64.HI R32, R11, 0x2, R32 ;  /* 0x000000020b207819 */ /* 0x000fe20000010220 */
[----:B------:R-:W-:-:S03]  /*3090*/  FADD.FTZ R11, R3, R10 ;  /* 0x0000000a030b7221 */ /* 0x000fc60000010000 */
        /* <DEDUP_REMOVED lines=35> */
.L_x_5354:
[----:B------:R-:W-:Y:S05]  /*32d0*/  BSYNC.RECONVERGENT B0 ;  /* 0x0000000000007941 */ /* 0x000fea0003800200 */
.L_x_5353:
        /* <DEDUP_REMOVED lines=12> */
.L_x_5335:
        /* <DEDUP_REMOVED lines=8> */
.L_x_5356:
[----:B------:R-:W-:Y:S05]  /*3420*/  BSYNC B1 ;  /* 0x0000000000017941 */ /* 0x000fea0003800000 */
.L_x_5355:
        /* <DEDUP_REMOVED lines=8> */
.L_x_5357:
[----:B------:R-:W-:-:S05]  /*34b0*/  FADD.FTZ R57, R57, R82 ;  /* 0x0000005239397221 */ /* 0x000fca0000010000 */
[----:B------:R-:W-:Y:S01]  /*34c0*/  MOV R55, R57 ;  /* 0x0000003900377202 */ /* 0x000fe20000000f00 */
[----:B------:R-:W-:Y:S01]  /*34d0*/  HFMA2 R54, -RZ, RZ, 0, 1.1920928955078125e-07 ;  /* 0x00000002ff367431 */ /* 0x000fe200000001ff */
[----:B------:R-:W-:-:S07]  /*34e0*/  MOV R59, R81 ;  /* 0x00000051003b7202 */ /* 0x000fce0000000f00 */
[----:B------:R-:W-:Y:S05]  /*34f0*/  WARPSYNC.COLLECTIVE R52, `(.L_x_5358) ;  /* 0x0000000034087348 */ /* 0x000fea0003c00000 */
[----:B------:R0:W1:Y:S02]  /*3500*/  SHFL.BFLY P2, R81, R55, R54, R53 ;  /* 0x0c00003637517389 */ /* 0x0000640000040035 */
[----:B01----:R-:W-:Y:S05]  /*3510*/  ENDCOLLECTIVE ;  /* 0x000000000000791b */ /* 0x003fea0003800000 */
.L_x_5358:
[----:B------:R-:W-:-:S05]  /*3520*/  FADD.FTZ R59, R59, R72 ;  /* 0x000000483b3b7221 */ /* 0x000fca0000010000 */
[----:B------:R-:W-:Y:S02]  /*3530*/  MOV R55, R59 ;  /* 0x0000003b00377202 */ /* 0x000fe40000000f00 */
[----:B------:R-:W-:-:S07]  /*3540*/  MOV R56, R81 ;  /* 0x0000005100387202 */ /* 0x000fce0000000f00 */
[----:B------:R-:W-:Y:S05]  /*3550*/  WARPSYNC.COLLECTIVE R52, `(.L_x_5359) ;  /* 0x0000000034087348 */ /* 0x000fea0003c00000 */
[----:B------:R0:W1:Y:S02]  /*3560*/  SHFL.BFLY P2, R81, R55, R54, R53 ;  /* 0x0c00003637517389 */ /* 0x0000640000040035 */
[----:B01----:R-:W-:Y:S05]  /*3570*/  ENDCOLLECTIVE ;  /* 0x000000000000791b */ /* 0x003fea0003800000 */
.L_x_5359:
[----:B------:R-:W-:-:S05]  /*3580*/  FADD.FTZ R56, R57, R56 ;  /* 0x0000003839387221 */ /* 0x000fca0000010000 */
[----:B------:R-:W-:Y:S01]  /*3590*/  MOV R55, R56 ;  /* 0x0000003800377202 */ /* 0x000fe20000000f00 */
[----:B------:R-:W-:Y:S01]  /*35a0*/  HFMA2 R54, -RZ, RZ, 0, 2.384185791015625e-07 ;  /* 0x00000004ff367431 */ /* 0x000fe200000001ff */
[----:B------:R-:W-:-:S07]  /*35b0*/  MOV R58, R81 ;  /* 0x00000051003a7202 */ /* 0x000fce0000000f00 */
[----:B------:R-:W-:Y:S05]  /*35c0*/  WARPSYNC.COLLECTIVE R52, `(.L_x_5360) ;  /* 0x0000000034087348 */ /* 0x000fea0003c00000 */
[----:B------:R0:W1:Y:S02]  /*35d0*/  SHFL.BFLY P2, R81, R55, R54, R53 ;  /* 0x0c00003637517389 */ /* 0x0000640000040035 */
[----:B01----:R-:W-:Y:S05]  /*35e0*/  ENDCOLLECTIVE ;  /* 0x000000000000791b */ /* 0x003fea0003800000 */
.L_x_5360:
[----:B------:R-:W-:-:S05]  /*35f0*/  FADD.FTZ R58, R59, R58 ;  /* 0x0000003a3b3a7221 */ /* 0x000fca0000010000 */
[----:B------:R-:W-:Y:S02]  /*3600*/  MOV R55, R58 ;  /* 0x0000003a00377202 */ /* 0x000fe40000000f00 */
[----:B------:R-:W-:-:S07]  /*3610*/  MOV R71, R81 ;  /* 0x0000005100477202 */ /* 0x000fce0000000f00 */
[----:B------:R-:W-:Y:S05]  /*3620*/  WARPSYNC.COLLECTIVE R52, `(.L_x_5361) ;  /* 0x0000000034087348 */ /* 0x000fea0003c00000 */
[----:B------:R0:W1:Y:S02]  /*3630*/  SHFL.BFLY P2, R81, R55, R54, R53 ;  /* 0x0c00003637517389 */ /* 0x0000640000040035 */
[----:B01----:R-:W-:Y:S05]  /*3640*/  ENDCOLLECTIVE ;  /* 0x000000000000791b */ /* 0x003fea0003800000 */
.L_x_5361:
[----:B------:R-:W-:-:S05]  /*3650*/  FADD.FTZ R71, R56, R71 ;  /* 0x0000004738477221 */ /* 0x000fca0000010000 */
[----:B------:R-:W-:Y:S01]  /*3660*/  MOV R55, R71 ;  /* 0x0000004700377202 */ /* 0x000fe20000000f00 */
[----:B------:R-:W-:Y:S01]  /*3670*/  HFMA2 R54, -RZ, RZ, 0, 4.76837158203125e-07 ;  /* 0x00000008ff367431 */ /* 0x000fe200000001ff */
[----:B------:R-:W-:-:S07]  /*3680*/  MOV R73, R81 ;  /* 0x0000005100497202 */ /* 0x000fce0000000f00 */
[----:B------:R-:W-:Y:S05]  /*3690*/  WARPSYNC.COLLECTIVE R52, `(.L_x_5362) ;  /* 0x0000000034087348 */ /* 0x000fea0003c00000 */
[----:B------:R0:W1:Y:S02]  /*36a0*/  SHFL.BFLY P2, R81, R55, R54, R53 ;  /* 0x0c00003637517389 */ /* 0x0000640000040035 */
[----:B01----:R-:W-:Y:S05]  /*36b0*/  ENDCOLLECTIVE ;  /* 0x000000000000791b */ /* 0x003fea0003800000 */
.L_x_5362:
[----:B------:R-:W-:-:S05]  /*36c0*/  FADD.FTZ R73, R58, R73 ;  /* 0x000000493a497221 */ /* 0x000fca0000010000 */
[----:B------:R-:W-:Y:S02]  /*36d0*/  MOV R55, R73 ;  /* 0x0000004900377202 */ /* 0x000fe40000000f00 */
[----:B------:R-:W-:-:S07]  /*36e0*/  MOV R70, R81 ;  /* 0x0000005100467202 */ /* 0x000fce0000000f00 */
[----:B------:R-:W-:Y:S05]  /*36f0*/  WARPSYNC.COLLECTIVE R52, `(.L_x_5363) ;  /* 0x0000000034087348 */ /* 0x000fea0003c00000 */
[----:B------:R0:W1:Y:S02]  /*3700*/  SHFL.BFLY P2, R81, R55, R54, R53 ;  /* 0x0c00003637517389 */ /* 0x0000640000040035 */
[----:B01----:R-:W-:Y:S05]  /*3710*/  ENDCOLLECTIVE ;  /* 0x000000000000791b */ /* 0x003fea0003800000 */
.L_x_5363:
[----:B------:R-:W-:-:S05]  /*3720*/  FADD.FTZ R70, R71, R70 ;  /* 0x0000004647467221 */ /* 0x000fca0000010000 */
[----:B------:R-:W-:Y:S01]  /*3730*/  MOV R55, R70 ;  /* 0x0000004600377202 */ /* 0x000fe20000000f00 */
[----:B------:R-:W-:Y:S01]  /*3740*/  HFMA2 R54, -RZ, RZ, 0, 9.5367431640625e-07 ;  /* 0x00000010ff367431 */ /* 0x000fe200000001ff */
[----:B------:R-:W-:-:S07]  /*3750*/  MOV R72, R81 ;  /* 0x0000005100487202 */ /* 0x000fce0000000f00 */
[----:B------:R-:W-:Y:S05]  /*3760*/  WARPSYNC.COLLECTIVE R52, `(.L_x_5364) ;  /* 0x0000000034087348 */ /* 0x000fea0003c00000 */
[----:B------:R0:W1:Y:S02]  /*3770*/  SHFL.BFLY P2, R81, R55, R54, R53 ;  /* 0x0c00003637517389 */ /* 0x0000640000040035 */
[----:B01----:R-:W-:Y:S05]  /*3780*/  ENDCOLLECTIVE ;  /* 0x000000000000791b */ /* 0x003fea0003800000 */
.L_x_5364:
[----:B------:R-:W-:-:S05]  /*3790*/  FADD.FTZ R72, R73, R72 ;  /* 0x0000004849487221 */ /* 0x000fca0000010000 */
[----:B------:R-:W-:Y:S02]  /*37a0*/  MOV R55, R72 ;  /* 0x0000004800377202 */ /* 0x000fe40000000f00 */
[----:B------:R-:W-:-:S07]  /*37b0*/  MOV R57, R81 ;  /* 0x0000005100397202 */ /* 0x000fce0000000f00 */
[----:B------:R-:W-:Y:S05]  /*37c0*/  WARPSYNC.COLLECTIVE R52, `(.L_x_5365) ;  /* 0x0000000034087348 */ /* 0x000fea0003c00000 */
[----:B------:R0:W1:Y:S02]  /*37d0*/  SHFL.BFLY P2, R81, R55, R54, R53 ;  /* 0x0c00003637517389 */ /* 0x0000640000040035 */
[----:B01----:R-:W-:Y:S05]  /*37e0*/  ENDCOLLECTIVE ;  /* 0x000000000000791b */ /* 0x003fea0003800000 */
.L_x_5365:
[----:B------:R-:W-:Y:S01]  /*37f0*/  MOV R59, R81 ;  /* 0x00000051003b7202 */ /* 0x000fe20000000f00 */
[----:B------:R-:W-:Y:S06]  /*3800*/  BRA `(.L_x_5366) ;  /* 0xffffffd400a87947 */ /* 0x000fec000383ffff */
.L_x_5367:
        /* <DEDUP_REMOVED lines=15> */
.L_x_6510:


//--------------------- .text._ZN10layer_norm13ln_bwd_kernelINS_13Kernel_traitsI6__halfffffjLj256ELj1ELj4ELj1ELj16ENS_18Kernel_traits_baseILj256ES2_ffffjLj128EEEEELb1ELb1ELb0ELb1EEEvNS_9BwdParamsE --------------------------
	.section	.text._ZN10layer_norm13ln_bwd_kernelINS_13Kernel_traitsI6__halfffffjLj256ELj1ELj4ELj1ELj16ENS_18Kernel_traits_baseILj256ES2_ffffjLj128EEEEELb1ELb1ELb0ELb1EEEvNS_9BwdParamsE,"ax",@progbits
	.align	128
        .global         _ZN10layer_norm13ln_bwd_kernelINS_13Kernel_traitsI6__halfffffjLj256ELj1ELj4ELj1ELj16ENS_18Kernel_traits_baseILj256ES2_ffffjLj128EEEEELb1ELb1ELb0ELb1EEEvNS_9BwdParamsE
        .type           _ZN10layer_norm13ln_bwd_kernelINS_13Kernel_traitsI6__halfffffjLj256ELj1ELj4ELj1ELj16ENS_18Kernel_traits_baseILj256ES2_ffffjLj128EEEEELb1ELb1ELb0ELb1EEEvNS_9BwdParamsE,@function
        .size           _ZN10layer_norm13ln_bwd_kernelINS_13Kernel_traitsI6__halfffffjLj256ELj1ELj4ELj1ELj16ENS_18Kernel_traits_baseILj256ES2_ffffjLj128EEEEELb1ELb1ELb0ELb1EEEvNS_9BwdParamsE,(.L_x_6511 - _ZN10layer_norm13ln_bwd_kernelINS_13Kernel_traitsI6__halfffffjLj256ELj1ELj4ELj1ELj16ENS_18Kernel_traits_baseILj256ES2_ffffjLj128EEEEELb1ELb1ELb0ELb1EEEvNS_9BwdParamsE)
        .other          _ZN10layer_norm13ln_bwd_kernelINS_13Kernel_traitsI6__halfffffjLj256ELj1ELj4ELj1ELj16ENS_18Kernel_traits_baseILj256ES2_ffffjLj128EEEEELb1ELb1ELb0ELb1EEEvNS_9BwdParamsE,@"STO_CUDA_ENTRY STV_DEFAULT"
_ZN10layer_norm13ln_bwd_kernelINS_13Kernel_traitsI6__halfffffjLj256ELj1ELj4ELj1ELj16ENS_18Kernel_traits_baseILj256ES2_ffffjLj128EEEEELb1ELb1ELb0ELb1EEEvNS_9BwdParamsE:
.text._ZN10layer_norm13ln_bwd_kernelINS_13Kernel_traitsI6__halfffffjLj256ELj1ELj4ELj1ELj16ENS_18Kernel_traits_baseILj256ES2_ffffjLj128EEEEELb1ELb1ELb0ELb1EEEvNS_9BwdParamsE:
        /* <DEDUP_REMOVED lines=24> */
[----:B0-----:R-:W-:-:S02]  /*0180*/  SHF.R.U32.HI R0, RZ, 0x5, R56 ;  /* 0x00000005ff007819 */ /* 0x001fc40000011638 */
[----:B------:R-:W-:Y:S02]  /*0190*/  LOP3.LUT R56, R56, 0x1f, RZ, 0xc0, !PT ;  /* 0x0000001f38387812 */ /* 0x000fe400078ec0ff */
[----:B------:R-:W-:-:S04]  /*01a0*/  LOP3.LUT R64, R0, UR4, RZ, 0xfc, !PT ;  /* 0x0000000400407c12 */ /* 0x000fc8000f8efcff */
[----:B--2---:R-:W-:-:S13]  /*01b0*/  ISETP.GE.AND P0, PT, R64, UR8, PT ;  /* 0x0000000840007c0c */ /* 0x004fda000bf06270 */
[----:B-1-34-:R-:W-:Y:S05]  /*01c0*/  @P0 BRA `(.L_x_5369) ;  /* 0x0000002800c40947 */ /* 0x01afea0003800000 */
[----:B------:R-:W0:Y:S01]  /*01d0*/  LDC.64 R2, c[0x0][0x3d0] ;  /* 0x0000f400ff027b82 */ /* 0x000e220000000a00 */
[----:B------:R-:W1:Y:S07]  /*01e0*/  LDCU.64 UR8, c[0x0][0x3e0] ;  /* 0x00007c00ff0877ac */ /* 0x000e6e0008000a00 */
[----:B------:R-:W2:Y:S08]  /*01f0*/  LDC.64 R4, c[0x0][0x3e8] ;  /* 0x0000fa00ff047b82 */ /* 0x000eb00000000a00 */
[----:B------:R-:W3:Y:S01]  /*0200*/  LDC.U8 R61, c[0x0][0x410] ;  /* 0x00010400ff3d7b82 */ /* 0x000ee20000000000 */
[----:B0-----:R-:W-:-:S05]  /*0210*/  IMAD.WIDE.U32 R2, R56, 0x8, R2 ;  /* 0x0000000838027825 */ /* 0x001fca00078e0002 */
[----:B------:R-:W4:Y:S01]  /*0220*/  LDG.E.64 R18, desc[UR6][R2.64] ;  /* 0x0000000602127981 */ /* 0x000f22000c1e1b00 */
[----:B--2---:R-:W-:-:S03]  /*0230*/  IMAD.WIDE.U32 R4, R56, 0x8, R4 ;  /* 0x0000000838047825 */ /* 0x004fc600078e0004 */
[----:B------:R-:W2:Y:S04]  /*0240*/  LDG.E.64 R48, desc[UR6][R2.64+0x100] ;  /* 0x0001000602307981 */ /* 0x000ea8000c1e1b00 */
[----:B------:R-:W5:Y:S04]  /*0250*/  LDG.E.64 R16, desc[UR6][R4.64+0x100] ;  /* 0x0001000604107981 */ /* 0x000f68000c1e1b00 */
[----:B------:R0:W3:Y:S01]  /*0260*/  LDG.E.64 R14, desc[UR6][R4.64] ;  /* 0x00000006040e7981 */ /* 0x0000e2000c1e1b00 */
[----:B-1----:R-:W-:Y:S01]  /*0270*/  ISETP.NE.U32.AND P0, PT, RZ, UR8, PT ;  /* 0x00000008ff007c0c */ /* 0x002fe2000bf05070 */
[----:B------:R-:W-:Y:S01]  /*0280*/  HFMA2 R57, -RZ, RZ, 0, 0 ;  /* 0x00000000ff397431 */ /* 0x000fe200000001ff */
[----:B------:R-:W-:Y:S01]  /*0290*/  BSSY B0, `(.L_x_5370) ;  /* 0x0000290000007945 */ /* 0x000fe20003800000 */
[----:B------:R-:W-:Y:S01]  /*02a0*/  HFMA2 R63, -RZ, RZ, 0, 0 ;  /* 0x00000000ff3f7431 */ /* 0x000fe200000001ff */
[----:B------:R-:W-:-:S02]  /*02b0*/  ISETP.NE.AND.EX P0, PT, RZ, UR9, PT, P0 ;  /* 0x00000009ff007c0c */ /* 0x000fc4000bf05300 */
[----:B------:R-:W-:Y:S02]  /*02c0*/  CS2R R54, SRZ ;  /* 0x0000000000367805 */ /* 0x000fe4000001ff00 */
[----:B------:R-:W-:Y:S02]  /*02d0*/  MOV R60, RZ ;  /* 0x000000ff003c7202 */ /* 0x000fe40000000f00 */
[----:B------:R-:W-:Y:S02]  /*02e0*/  CS2R R58, SRZ ;  /* 0x00000000003a7805 */ /* 0x000fe4000001ff00 */
[----:B------:R-:W-:Y:S02]  /*02f0*/  CS2R R8, SRZ ;  /* 0x0000000000087805 */ /* 0x000fe4000001ff00 */
[----:B0-----:R-:W-:Y:S02]  /*0300*/  CS2R R4, SRZ ;  /* 0x0000000000047805 */ /* 0x001fe4000001ff00 */
[----:B------:R-:W-:-:S02]  /*0310*/  CS2R R10, SRZ ;  /* 0x00000000000a7805 */ /* 0x000fc4000001ff00 */
[----:B------:R-:W-:Y:S02]  /*0320*/  CS2R R12, SRZ ;  /* 0x00000000000c7805 */ /* 0x000fe4000001ff00 */
[----:B------:R-:W-:Y:S02]  /*0330*/  CS2R R50, SRZ ;  /* 0x0000000000327805 */ /* 0x000fe4000001ff00 */
[----:B------:R-:W-:Y:S02]  /*0340*/  CS2R R52, SRZ ;  /* 0x0000000000347805 */ /* 0x000fe4000001ff00 */
[--C-:B----4-:R-:W-:Y:S02]  /*0350*/  SHF.R.U64 R83, R18, 0x10, R19.reuse ;  /* 0x0000001012537819 */ /* 0x110fe40000001213 */
[----:B------:R-:W-:Y:S02]  /*0360*/  SHF.R.U32.HI R0, RZ, 0x10, R19 ;  /* 0x00000010ff007819 */ /* 0x000fe40000011613 */
[----:B--2---:R-:W-:-:S02]  /*0370*/  SHF.R.U64 R81, R48, 0x10, R49 ;  /* 0x0000001030517819 */ /* 0x004fc40000001231 */
[----:B------:R-:W-:Y:S02]  /*0380*/  PRMT R83, R83, 0x5410, R0 ;  /* 0x0000541053537816 */ /* 0x000fe40000000000 */
[----:B------:R-:W-:Y:S02]  /*0390*/  SHF.R.U32.HI R6, RZ, 0x10, R49 ;  /* 0x00000010ff067819 */ /* 0x000fe40000011631 */
[--C-:B-----5:R-:W-:Y:S02]  /*03a0*/  SHF.R.U64 R85, R16, 0x10, R17.reuse ;  /* 0x0000001010557819 */ /* 0x120fe40000001211 */
[----:B------:R-:W-:Y:S02]  /*03b0*/  SHF.R.U32.HI R2, RZ, 0x10, R17 ;  /* 0x00000010ff027819 */ /* 0x000fe40000011611 */
[--C-:B---3--:R-:W-:Y:S02]  /*03c0*/  SHF.R.U64 R91, R14, 0x10, R15.reuse ;  /* 0x000000100e5b7819 */ /* 0x108fe4000000120f */
[----:B------:R-:W-:-:S02]  /*03d0*/  SHF.R.U32.HI R0, RZ, 0x10, R15 ;  /* 0x00000010ff007819 */ /* 0x000fc4000001160f */
[----:B------:R-:W-:Y:S02]  /*03e0*/  PRMT R81, R81, 0x5410, R6 ;  /* 0x0000541051517816 */ /* 0x000fe40000000006 */
[----:B------:R-:W-:Y:S02]  /*03f0*/  CS2R R6, SRZ ;  /* 0x0000000000067805 */ /* 0x000fe4000001ff00 */
[----:B------:R-:W-:Y:S02]  /*0400*/  PRMT R85, R85, 0x5410, R2 ;  /* 0x0000541055557816 */ /* 0x000fe40000000002 */
[----:B------:R-:W-:Y:S02]  /*0410*/  CS2R R2, SRZ ;  /* 0x0000000000027805 */ /* 0x000fe4000001ff00 */
[----:B------:R-:W-:Y:S02]  /*0420*/  PRMT R91, R91, 0x5410, R0 ;  /* 0x000054105b5b7816 */ /* 0x000fe40000000000 */
[----:B------:R-:W-:-:S07]  /*0430*/  MOV R0, RZ ;  /* 0x000000ff00007202 */ /* 0x000fce0000000f00 */
.L_x_5388:
        /* <DEDUP_REMOVED lines=10> */
[----:B------:R-:W-:Y:S01]  /*04e0*/  ISETP.NE.U32.AND P1, PT, RZ, UR10, PT ;  /* 0x0000000aff007c0c */ /* 0x000fe2000bf25070 */
[----:B------:R-:W-:-:S03]  /*04f0*/  IMAD R34, R64, UR12, RZ ;  /* 0x0000000c40227c24 */ /* 0x000fc6000f8e02ff */
[----:B------:R-:W-:Y:S02]  /*0500*/  ISETP.NE.AND.EX P1, PT, RZ, UR11, PT, P1 ;  /* 0x0000000bff007c0c */ /* 0x000fe4000bf25310 */
[----:B------:R-:W-:Y:S02]  /*0510*/  SHF.R.S32.HI R35, RZ, 0x1f, R34 ;  /* 0x0000001fff237819 */ /* 0x000fe40000011422 */
[----:B------:R-:W-:Y:S02]  /*0520*/  ISETP.NE.AND P2, PT, R61, RZ, PT ;  /* 0x000000ff3d00720c */ /* 0x000fe40003f45270 */
[----:B------:R-:W-:-:S04]  /*0530*/  LEA.HI R35, R35, R34, RZ, 0x2 ;  /* 0x0000002223237211 */ /* 0x000fc800078f10ff */
[----:B------:R-:W-:Y:S02]  /*0540*/  LEA.HI.SX32 R68, R35, R56, 0x1e ;  /* 0x0000003823447211 */ /* 0x000fe400078ff2ff */
[----:B---3--:R-:W-:Y:S01]  /*0550*/  FSEL R69, R32, RZ, !P2 ;  /* 0x000000ff20457208 */ /* 0x008fe20005000000 */
[----:B0-----:R-:W-:Y:S06]  /*0560*/  @P1 BRA `(.L_x_5371) ;  /* 0x0000000400241947 */ /* 0x001fec0003800000 */
        /* <DEDUP_REMOVED lines=12> */
[----:B------:R-:W-:Y:S02]  /*0630*/  HADD2.F32 R84, -RZ, R83.H0_H0 ;  /* 0x20000053ff547230 */ /* 0x000fe40000004100 */
[----:B--2---:R-:W-:-:S04]  /*0640*/  IMAD.WIDE.U32 R70, R68, 0x4, R72 ;  /* 0x0000000444467825 */ /* 0x004fc800078e0048 */
[----:B------:R-:W-:Y:S02]  /*0650*/  HADD2.F32 R76, -RZ, R83.H1_H1 ;  /* 0x30000053ff4c7230 */ /* 0x000fe40000004100 */
[----:B------:R-:W-:Y:S01]  /*0660*/  IMAD.WIDE.U32 R72, R62, 0x4, R72 ;  /* 0x000000043e487825 */ /* 0x000fe200078e0048 */
[----:B------:R0:W5:Y:S04]  /*0670*/  LDG.E R71, desc[UR6][R70.64] ;  /* 0x0000000646477981 */ /* 0x000168000c1e1900 */
[----:B------:R1:W5:Y:S01]  /*0680*/  LDG.E R66, desc[UR6][R72.64] ;  /* 0x0000000648427981 */ /* 0x000362000c1e1900 */
[--C-:B0-----:R-:W-:Y:S02]  /*0690*/  HADD2.F32 R70, -RZ, R81.reuse.H1_H1 ;  /* 0x30000051ff467230 */ /* 0x101fe40000004100 */
[----:B-1----:R-:W-:-:S02]  /*06a0*/  HADD2.F32 R72, -RZ, R81.H0_H0 ;  /* 0x20000051ff487230 */ /* 0x002fc40000004100 */
[C---:B---3--:R-:W-:Y:S01]  /*06b0*/  FADD.FTZ R86, -R69.reuse, R43 ;  /* 0x0000002b45567221 */ /* 0x048fe20000010100 */
[----:B------:R-:W-:Y:S02]  /*06c0*/  HADD2.F32 R43, -RZ, R18.H0_H0 ;  /* 0x20000012ff2b7230 */ /* 0x000fe40000004100 */
[C---:B------:R-:W-:Y:S01]  /*06d0*/  FADD.FTZ R74, -R69.reuse, R40 ;  /* 0x00000028454a7221 */ /* 0x040fe20000010100 */
[C---:B------:R-:W-:Y:S01]  /*06e0*/  FADD.FTZ R82, -R69.reuse, R41 ;  /* 0x0000002945527221 */ /* 0x040fe20000010100 */
[----:B----4-:R-:W-:Y:S01]  /*06f0*/  FADD.FTZ R40, -R69, R47 ;  /* 0x0000002f45287221 */ /* 0x010fe20000010100 */
[----:B------:R-:W-:Y:S02]  /*0700*/  HADD2.F32 R47, -RZ, R19.H0_H0 ;  /* 0x20000013ff2f7230 */ /* 0x000fe40000004100 */
[----:B-----5:R-:W-:Y:S01]  /*0710*/  FMUL.FTZ R75, R65, R74 ;  /* 0x0000004a414b7220 */ /* 0x020fe20000410000 */
[----:B------:R-:W-:Y:S01]  /*0720*/  FADD.FTZ R42, -R69, R42 ;  /* 0x0000002a452a7221 */ /* 0x000fe20000010100 */
[----:B------:R-:W-:Y:S01]  /*0730*/  FMUL.FTZ R80, R32, R43 ;  /* 0x0000002b20507220 */ /* 0x000fe20000410000 */
[----:B------:R-:W-:Y:S01]  /*0740*/  FMUL.FTZ R77, R33, R84 ;  /* 0x00000054214d7220 */ /* 0x000fe20000410000 */
[----:B------:R-:W-:Y:S01]  /*0750*/  FMUL.FTZ R82, R65, R82 ;  /* 0x0000005241527220 */ /* 0x000fe20000410000 */
[----:B------:R-:W-:Y:S01]  /*0760*/  FMUL.FTZ R74, R34, R47 ;  /* 0x0000002f224a7220 */ /* 0x000fe20000410000 */
[----:B------:R-:W-:Y:S01]  /*0770*/  FADD.FTZ R88, RZ, R80 ;  /* 0x00000050ff587221 */ /* 0x000fe20000010000 */
[----:B------:R-:W-:Y:S01]  /*0780*/  FFMA.FTZ R43, R75, R80, RZ ;  /* 0x000000504b2b7223 */ /* 0x000fe200000100ff */
[----:B------:R-:W-:Y:S01]  /*0790*/  FMUL.FTZ R84, R65, R42 ;  /* 0x0000002a41547220 */ /* 0x000fe20000410000 */
[----:B------:R-:W-:Y:S01]  /*07a0*/  FADD.FTZ R78, -R69, R44 ;  /* 0x0000002c454e7221 */ /* 0x000fe20000010100 */
[----:B------:R-:W-:Y:S01]  /*07b0*/  FADD.FTZ R47, R88, R77 ;  /* 0x0000004d582f7221 */ /* 0x000fe20000010000 */
[----:B------:R-:W-:Y:S01]  /*07c0*/  FFMA.FTZ R43, R82, R77, R43 ;  /* 0x0000004d522b7223 */ /* 0x000fe2000001002b */
[----:B------:R-:W-:-:S02]  /*07d0*/  HADD2.F32 R41, -RZ, R48.H0_H0 ;  /* 0x20000030ff297230 */ /* 0x000fc40000004100 */
[----:B------:R-:W-:Y:S01]  /*07e0*/  FMUL.FTZ R76, R35, R76 ;  /* 0x0000004c234c7220 */ /* 0x000fe20000410000 */
[----:B------:R-:W-:Y:S01]  /*07f0*/  FMUL.FTZ R86, R65, R86 ;  /* 0x0000005641567220 */ /* 0x000fe20000410000 */
[----:B------:R-:W-:Y:S01]  /*0800*/  FADD.FTZ R47, R47, R74 ;  /* 0x0000004a2f2f7221 */ /* 0x000fe20000010000 */
[----:B------:R-:W-:Y:S01]  /*0810*/  FFMA.FTZ R43, R84, R74, R43 ;  /* 0x0000004a542b7223 */ /* 0x000fe2000001002b */
[C---:B------:R-:W-:Y:S01]  /*0820*/  FADD.FTZ R44, -R69.reuse, R45 ;  /* 0x0000002d452c7221 */ /* 0x040fe20000010100 */
[----:B------:R-:W-:Y:S01]  /*0830*/  FADD.FTZ R46, -R69, R46 ;  /* 0x0000002e452e7221 */ /* 0x000fe20000010100 */
        /* <DEDUP_REMOVED lines=28> */
.L_x_5371:
[----:B------:R-:W0:Y:S01]  /*0a00*/  LDC.64 R44, c[0x0][0x3a8] ;  /* 0x0000ea00ff2c7b82 */ /* 0x000e220000000a00 */
[----:B------:R-:W-:-:S07]  /*0a10*/  IADD3 R62, PT, PT, R68, 0x20, RZ ;  /* 0x00000020443e7810 */ /* 0x000fce0007ffe0ff */
[----:B------:R-:W1:Y:S08]  /*0a20*/  LDC.64 R28, c[0x0][0x428] ;  /* 0x00010a00ff1c7b82 */ /* 0x000e700000000a00 */
[----:B------:R-:W2:Y:S01]  /*0a30*/  LDC.64 R20, c[0x0][0x438] ;  /* 0x00010e00ff147b82 */ /* 0x000ea20000000a00 */
[----:B0-----:R-:W-:-:S07]  /*0a40*/  IMAD.WIDE.U32 R40, R68, 0x10, R44 ;  /* 0x0000001044287825 */ /* 0x001fce00078e002c */
[----:B------:R-:W0:Y:S01]  /*0a50*/  LDC.64 R72, c[0x0][0x3b0] ;  /* 0x0000ec00ff487b82 */ /* 0x000e220000000a00 */
[----:B------:R-:W-:Y:S01]  /*0a60*/  IMAD.WIDE.U32 R44, R62, 0x10, R44 ;  /* 0x000000103e2c7825 */ /* 0x000fe200078e002c */
[----:B------:R-:W3:Y:S03]  /*0a70*/  LDG.E.128 R40, desc[UR6][R40.64] ;  /* 0x0000000628287981 */ /* 0x000ee6000c1e1d00 */
[--C-:B-1----:R-:W-:Y:S02]  /*0a80*/  IMAD.WIDE.U32 R32, R68, 0x10, R28.reuse ;  /* 0x0000001044207825 */ /* 0x102fe400078e001c */
[----:B------:R-:W4:Y:S04]  /*0a90*/  LDG.E.128 R44, desc[UR6][R44.64] ;  /* 0x000000062c2c7981 */ /* 0x000f28000c1e1d00 */
[----:B------:R-:W4:Y:S01]  /*0aa0*/  LDG.E.128 R32, desc[UR6][R32.64] ;  /* 0x0000000620207981 */ /* 0x000f22000c1e1d00 */
[----:B------:R-:W-:-:S06]  /*0ab0*/  IMAD.WIDE.U32 R28, R62, 0x10, R28 ;  /* 0x000000103e1c7825 */ /* 0x000fcc00078e001c */
[----:B------:R-:W4:Y:S01]  /*0ac0*/  LDG.E.128 R28, desc[UR6][R28.64] ;  /* 0x000000061c1c7981 */ /* 0x000f22000c1e1d00 */
[----:B--2---:R-:W-:-:S04]  /*0ad0*/  IMAD.WIDE.U32 R24, R68, 0x10, R20 ;  /* 0x0000001044187825 */ /* 0x004fc800078e0014 */
[----:B------:R-:W-:Y:S02]  /*0ae0*/  IMAD.WIDE.U32 R20, R62, 0x10, R20 ;  /* 0x000000103e147825 */ /* 0x000fe400078e0014 */
[----:B------:R-:W5:Y:S02]  /*0af0*/  LDG.E.128 R24, desc[UR6][R24.64] ;  /* 0x0000000618187981 */ /* 0x000f64000c1e1d00 */
[----:B0-----:R-:W-:Y:S02]  /*0b00*/  IMAD.WIDE.U32 R70, R68, 0x4, R72 ;  /* 0x0000000444467825 */ /* 0x001fe400078e0048 */
[----:B------:R-:W5:Y:S02]  /*0b10*/  LDG.E.128 R20, desc[UR6][R20.64] ;  /* 0x0000000614147981 */ /* 0x000f64000c1e1d00 */
[--C-:B------:R-:W-:Y:S02]  /*0b20*/  HADD2.F32 R84, -RZ, R83.reuse.H0_H0 ;  /* 0x20000053ff547230 */ /* 0x100fe40000004100 */
[----:B------:R-:W5:Y:S01]  /*0b30*/  LDG.E R71, desc[UR6][R70.64] ;  /* 0x0000000646477981 */ /* 0x000f62000c1e1900 */
[----:B------:R-:W-:-:S02]  /*0b40*/  HADD2.F32 R76, -RZ, R83.H1_H1 ;  /* 0x30000053ff4c7230 */ /* 0x000fc40000004100 */
[----:B------:R-:W-:-:S05]  /*0b50*/  IMAD.WIDE.U32 R72, R62, 0x4, R72 ;  /* 0x000000043e487825 */ /* 0x000fca00078e0048 */
[----:B------:R0:W5:Y:S02]  /*0b60*/  LDG.E R66, desc[UR6][R72.64] ;  /* 0x0000000648427981 */ /* 0x000164000c1e1900 */
[----:B0-----:R-:W-:Y:S02]  /*0b70*/  HADD2.F32 R72, -RZ, R81.H0_H0 ;  /* 0x20000051ff487230 */ /* 0x001fe40000004100 */
[C---:B---3--:R-:W-:Y:S01]  /*0b80*/  FADD.FTZ R86, -R69.reuse, R43 ;  /* 0x0000002b45567221 */ /* 0x048fe20000010100 */
[----:B------:R-:W-:Y:S02]  /*0b90*/  HADD2.F32 R43, -RZ, R18.H0_H0 ;  /* 0x20000012ff2b7230 */ /* 0x000fe40000004100 */
[C---:B------:R-:W-:Y:S01]  /*0ba0*/  FADD.FTZ R74, -R69.reuse, R40 ;  /* 0x00000028454a7221 */ /* 0x040fe20000010100 */
[C---:B------:R-:W-:Y:S01]  /*0bb0*/  FADD.FTZ R82, -R69.reuse, R41 ;  /* 0x0000002945527221 */ /* 0x040fe20000010100 */
[----:B----4-:R-:W-:Y:S02]  /*0bc0*/  FADD.FTZ R70, -R69, R47 ;  /* 0x0000002f45467221 */ /* 0x010fe40000010100 */
[----:B-----5:R-:W-:Y:S01]  /*0bd0*/  FMUL.FTZ R75, R65, R74 ;  /* 0x0000004a414b7220 */ /* 0x020fe20000410000 */
[----:B------:R-:W-:Y:S01]  /*0be0*/  FMUL.FTZ R80, R32, R43 ;  /* 0x0000002b20507220 */ /* 0x000fe20000410000 */
[----:B------:R-:W-:-:S02]  /*0bf0*/  HADD2.F32 R47, -RZ, R19.H0_H0 ;  /* 0x20000013ff2f7230 */ /* 0x000fc40000004100 */
[----:B------:R-:W-:Y:S01]  /*0c00*/  FADD.FTZ R42, -R69, R42 ;  /* 0x0000002a452a7221 */ /* 0x000fe20000010100 */
        /* <DEDUP_REMOVED lines=8> */
[----:B------:R-:W-:Y:S01]  /*0c90*/  FADD.FTZ R78, -R69, R44 ;  /* 0x0000002c454e7221 */ /* 0x000fe20000010100 */
        /* <DEDUP_REMOVED lines=34> */
[----:B------:R-:W-:-:S07]  /*0ec0*/  FMUL.FTZ R73, R31, R70 ;  /* 0x000000461f497220 */ /* 0x000fce0000410000 */
.L_x_5372:
        /* <DEDUP_REMOVED lines=36> */
.L_x_5400:
        /* <DEDUP_REMOVED lines=9> */
[----:B------:R-:W-:Y:S01]  /*11a0*/  ISETP.NE.U32.AND P1, PT, RZ, UR14, PT ;  /* 0x0000000eff007c0c */ /* 0x000fe2000bf25070 */
[----:B------:R-:W-:Y:S03]  /*11b0*/  BSSY.RECONVERGENT B2, `(.L_x_5375) ;  /* 0x000005d000027945 */ /* 0x000fe60003800200 */
        /* <DEDUP_REMOVED lines=10> */
[----:B------:R-:W-:Y:S01]  /*1260*/  LOP3.LUT P2, RZ, R71, 0xff, RZ, 0xc0, !PT ;  /* 0x000000ff47ff7812 */ /* 0x000fe2000784c0ff */
[----:B------:R-:W-:Y:S01]  /*1270*/  FMUL.FTZ R82, R65, R82 ;  /* 0x0000005241527220 */ /* 0x000fe20000410000 */
[----:B------:R-:W-:Y:S01]  /*1280*/  LOP3.LUT P3, RZ, R71, 0xff00, RZ, 0xc0, !PT ;  /* 0x0000ff0047ff7812 */ /* 0x000fe2000786c0ff */
[----:B------:R-:W-:Y:S01]  /*1290*/  FMUL.FTZ R84, R65, R84 ;  /* 0x0000005441547220 */ /* 0x000fe20000410000 */
[----:B------:R-:W-:Y:S01]  /*12a0*/  LOP3.LUT P4, RZ, R71, 0xff0000, RZ, 0xc0, !PT ;  /* 0x00ff000047ff7812 */ /* 0x000fe2000788c0ff */
[C---:B------:R-:W-:Y:S01]  /*12b0*/  FMUL.FTZ R74, R65.reuse, R74 ;  /* 0x0000004a414a7220 */ /* 0x040fe20000410000 */
[----:B------:R-:W-:Y:S01]  /*12c0*/  FMUL.FTZ R76, R65, R76 ;  /* 0x0000004c414c7220 */ /* 0x000fe20000410000 */
[----:B------:R-:W-:Y:S01]  /*12d0*/  ISETP.GE.U32.AND P5, PT, R71, 0x1000000, PT ;  /* 0x010000004700780c */ /* 0x000fe20003fa6070 */
[-C--:B------:R-:W-:Y:S01]  /*12e0*/  FMUL.FTZ R71, R82, R67.reuse ;  /* 0x0000004352477220 */ /* 0x080fe20000410000 */
[----:B------:R-:W-:Y:S01]  /*12f0*/  MOV R80, UR20 ;  /* 0x0000001400507c02 */ /* 0x000fe20008000f00 */
[-C--:B------:R-:W-:Y:S01]  /*1300*/  FMUL.FTZ R75, R84, R67.reuse ;  /* 0x00000043544b7220 */ /* 0x080fe20000410000 */
[-C--:B------:R-:W-:Y:S01]  /*1310*/  FMUL.FTZ R77, R74, R67.reuse ;  /* 0x000000434a4d7220 */ /* 0x080fe20000410000 */
[----:B------:R-:W-:Y:S01]  /*1320*/  FMUL.FTZ R87, R76, R67 ;  /* 0x000000434c577220 */ /* 0x000fe20000410000 */
[----:B------:R-:W-:-:S02]  /*1330*/  @P2 HADD2.F32 R35, -RZ, R14.H0_H0 ;  /* 0x2000000eff232230 */ /* 0x000fc40000004100 */
[-C--:B------:R-:W-:Y:S01]  /*1340*/  FMUL.FTZ R71, R71, R80.reuse ;  /* 0x0000005047477220 */ /* 0x080fe20000410000 */
[-C--:B------:R-:W-:Y:S01]  /*1350*/  FMUL.FTZ R75, R75, R80.reuse ;  /* 0x000000504b4b7220 */ /* 0x080fe20000410000 */
[-C--:B------:R-:W-:Y:S01]  /*1360*/  FMUL.FTZ R77, R77, R80.reuse ;  /* 0x000000504d4d7220 */ /* 0x080fe20000410000 */
[----:B------:R-:W-:Y:S01]  /*1370*/  FMUL.FTZ R82, R87, R80 ;  /* 0x0000005057527220 */ /* 0x000fe20000410000 */
[----:B------:R-:W-:Y:S02]  /*1380*/  @P3 HADD2.F32 R40, -RZ, R91.H0_H0 ;  /* 0x2000005bff283230 */ /* 0x000fe40000004100 */
[----:B-----5:R-:W-:Y:S01]  /*1390*/  FMUL.FTZ R28, R28, R71 ;  /* 0x000000471c1c7220 */ /* 0x020fe20000410000 */
[----:B------:R-:W-:Y:S02]  /*13a0*/  @P4 HADD2.F32 R41, -RZ, R15.H0_H0 ;  /* 0x2000000fff294230 */ /* 0x000fe40000004100 */
[----:B------:R-:W-:Y:S01]  /*13b0*/  FMUL.FTZ R29, R29, R75 ;  /* 0x0000004b1d1d7220 */ /* 0x000fe20000410000 */
[----:B------:R-:W-:Y:S01]  /*13c0*/  FMUL.FTZ R30, R30, R77 ;  /* 0x0000004d1e1e7220 */ /* 0x000fe20000410000 */
[----:B------:R-:W-:Y:S01]  /*13d0*/  FMUL.FTZ R31, R31, R82 ;  /* 0x000000521f1f7220 */ /* 0x000fe20000410000 */
[----:B------:R-:W-:Y:S01]  /*13e0*/  CS2R R32, SRZ ;  /* 0x0000000000207805 */ /* 0x000fe2000001ff00 */
[----:B------:R-:W-:-:S02]  /*13f0*/  HFMA2 R34, -RZ, RZ, 0, 0 ;  /* 0x00000000ff227431 */ /* 0x000fc400000001ff */
[----:B------:R-:W-:Y:S01]  /*1400*/  @P2 FMUL.FTZ R32, R71, R35 ;  /* 0x0000002347202220 */ /* 0x000fe20000410000 */
[----:B------:R-:W-:Y:S01]  /*1410*/  @P3 FMUL.FTZ R33, R75, R40 ;  /* 0x000000284b213220 */ /* 0x000fe20000410000 */
[----:B------:R-:W-:Y:S01]  /*1420*/  @P4 FMUL.FTZ R34, R77, R41 ;  /* 0x000000294d224220 */ /* 0x000fe20000410000 */
[----:B------:R-:W-:Y:S02]  /*1430*/  MOV R35, RZ ;  /* 0x000000ff00237202 */ /* 0x000fe40000000f00 */
[----:B------:R-:W-:Y:S02]  /*1440*/  FSEL R76, R28, RZ, P2 ;  /* 0x000000ff1c4c7208 */ /* 0x000fe40001000000 */
[----:B------:R-:W-:Y:S02]  /*1450*/  FSEL R75, R29, RZ, P3 ;  /* 0x000000ff1d4b7208 */ /* 0x000fe40001800000 */
[----:B------:R-:W-:Y:S02]  /*1460*/  FSEL R74, R30, RZ, P4 ;  /* 0x000000ff1e4a7208 */ /* 0x000fe40002000000 */
[----:B------:R-:W-:Y:S01]  /*1470*/  FSEL R71, R31, RZ, P5 ;  /* 0x000000ff1f477208 */ /* 0x000fe20002800000 */
[----:B------:R-:W-:Y:S06]  /*1480*/  @!P5 BRA `(.L_x_5377) ;  /* 0x0000000000bcd947 */ /* 0x000fec0003800000 */
[----:B------:R-:W-:-:S05]  /*1490*/  HADD2.F32 R35, -RZ, R91.H1_H1 ;  /* 0x3000005bff237230 */ /* 0x000fca0000004100 */
[----:B------:R-:W-:Y:S01]  /*14a0*/  FMUL.FTZ R35, R82, R35 ;  /* 0x0000002352237220 */ /* 0x000fe20000410000 */
[----:B------:R-:W-:Y:S06]  /*14b0*/  BRA `(.L_x_5377) ;  /* 0x0000000000b07947 */ /* 0x000fec0003800000 */
.L_x_5376:
[C-C-:B------:R-:W-:Y:S01]  /*14c0*/  FFMA.FTZ R75, R72.reuse, R75, R73.reuse ;  /* 0x0000004b484b7223 */ /* 0x140fe20000010049 */
[C-C-:B------:R-:W-:Y:S01]  /*14d0*/  FFMA.FTZ R82, R72.reuse, R82, R73.reuse ;  /* 0x0000005248527223 */ /* 0x140fe20000010049 */
[C-C-:B------:R-:W-:Y:S01]  /*14e0*/  FFMA.FTZ R35, R72.reuse, R84, R73.reuse ;  /* 0x0000005448237223 */ /* 0x140fe20000010049 */
[----:B------:R-:W-:Y:S01]  /*14f0*/  FFMA.FTZ R37, R72, R86, R73 ;  /* 0x0000005648257223 */ /* 0x000fe20000010049 */
[----:B------:R-:W-:Y:S01]  /*1500*/  LOP3.LUT P2, RZ, R71, 0xff, RZ, 0xc0, !PT ;  /* 0x000000ff47ff7812 */ /* 0x000fe2000784c0ff */
        /* <DEDUP_REMOVED lines=8> */
[----:B------:R-:W-:Y:S01]  /*1590*/  ISETP.GE.U32.AND P5, PT, R71, 0x1000000, PT ;  /* 0x010000004700780c */ /* 0x000fe20003fa6070 */
[C---:B------:R-:W-:Y:S01]  /*15a0*/  FMUL.FTZ R38, R65.reuse, R38 ;  /* 0x0000002641267220 */ /* 0x040fe20000410000 */
[----:B------:R-:W-:Y:S01]  /*15b0*/  FMUL.FTZ R39, R65, R76 ;  /* 0x0000004c41277220 */ /* 0x000fe20000410000 */
[----:B------:R-:W-:Y:S01]  /*15c0*/  MOV R80, UR20 ;  /* 0x0000001400507c02 */ /* 0x000fe20008000f00 */
[-C--:B------:R-:W-:Y:S01]  /*15d0*/  FMUL.FTZ R33, R36, R67.reuse ;  /* 0x0000004324217220 */ /* 0x080fe20000410000 */
        /* <DEDUP_REMOVED lines=9> */
[----:B------:R-:W-:Y:S02]  /*1670*/  HFMA2 R32, -RZ, RZ, 0, 0 ;  /* 0x00000000ff207431 */ /* 0x000fe400000001ff */
[----:B------:R-:W-:Y:S02]  /*1680*/  @P4 HADD2.F32 R74, -RZ, R15.H0_H0 ;  /* 0x2000000fff4a4230 */ /* 0x000fe40000004100 */
[----:B-----5:R-:W-:Y:S01]  /*1690*/  FMUL.FTZ R28, R28, R33 ;  /* 0x000000211c1c7220 */ /* 0x020fe20000410000 */
[----:B------:R-:W-:-:S02]  /*16a0*/  @P5 HADD2.F32 R41, -RZ, R91.H1_H1 ;  /* 0x3000005bff295230 */ /* 0x000fc40000004100 */
[----:B------:R-:W-:Y:S01]  /*16b0*/  FMUL.FTZ R29, R29, R40 ;  /* 0x000000281d1d7220 */ /* 0x000fe20000410000 */
[----:B------:R-:W-:Y:S01]  /*16c0*/  FMUL.FTZ R30, R30, R71 ;  /* 0x000000471e1e7220 */ /* 0x000fe20000410000 */
[----:B------:R-:W-:Y:S01]  /*16d0*/  FMUL.FTZ R31, R31, R76 ;  /* 0x0000004c1f1f7220 */ /* 0x000fe20000410000 */
[----:B------:R-:W-:Y:S01]  /*16e0*/  @P2 FMUL.FTZ R32, R33, R34 ;  /* 0x0000002221202220 */ /* 0x000fe20000410000 */
[----:B------:R-:W-:Y:S02]  /*16f0*/  CS2R R34, SRZ ;  /* 0x0000000000227805 */ /* 0x000fe4000001ff00 */
[----:B------:R-:W-:Y:S01]  /*1700*/  MOV R33, RZ ;  /* 0x000000ff00217202 */ /* 0x000fe20000000f00 */
[----:B------:R-:W-:Y:S01]  /*1710*/  @P3 FMUL.FTZ R33, R40, R75 ;  /* 0x0000004b28213220 */ /* 0x000fe20000410000 */
[----:B------:R-:W-:Y:S01]  /*1720*/  @P4 FMUL.FTZ R34, R71, R74 ;  /* 0x0000004a47224220 */ /* 0x000fe20000410000 */
[----:B------:R-:W-:Y:S01]  /*1730*/  @P5 FMUL.FTZ R35, R76, R41 ;  /* 0x000000294c235220 */ /* 0x000fe20000410000 */
[----:B------:R-:W-:-:S02]  /*1740*/  FSEL R76, R28, RZ, P2 ;  /* 0x000000ff1c4c7208 */ /* 0x000fc40001000000 */
[----:B------:R-:W-:Y:S02]  /*1750*/  FSEL R75, R29, RZ, P3 ;  /* 0x000000ff1d4b7208 */ /* 0x000fe40001800000 */
[----:B------:R-:W-:Y:S02]  /*1760*/  FSEL R74, R30, RZ, P4 ;  /* 0x000000ff1e4a7208 */ /* 0x000fe40002000000 */
[----:B------:R-:W-:-:S07]  /*1770*/  FSEL R71, R31, RZ, P5 ;  /* 0x000000ff1f477208 */ /* 0x000fce0002800000 */
.L_x_5377:
[----:B------:R-:W-:Y:S05]  /*1780*/  BSYNC.RECONVERGENT B2 ;  /* 0x0000000000027941 */ /* 0x000fea0003800200 */
.L_x_5375:
[----:B------:R-:W0:Y:S08]  /*1790*/  @P1 LDC.64 R28, c[0x0][0x478] ;  /* 0x00011e00ff1c1b82 */ /* 0x000e300000000a00 */
[----:B------:R-:W1:Y:S01]  /*17a0*/  LDC.64 R40, c[0x0][0x468] ;  /* 0x00011a00ff287b82 */ /* 0x000e620000000a00 */
[----:B0-----:R-:W-:-:S04]  /*17b0*/  @P1 IMAD.WIDE.U32 R86, R68, 0x10, R28 ;  /* 0x0000001044561825 */ /* 0x001fc800078e001c */
[----:B------:R-:W-:Y:S01]  /*17c0*/  IMAD.WIDE.U32 R28, R62, 0x10, R78 ;  /* 0x000000103e1c7825 */ /* 0x000fe200078e004e */
[----:B------:R0:W-:Y:S03]  /*17d0*/  @P1 STG.E.128 desc[UR6][R86.64], R36 ;  /* 0x0000002456001986 */ /* 0x0001e6000c101d06 */
[----:B-1----:R-:W-:-:S05]  /*17e0*/  IMAD.WIDE.U32 R88, R68, 0x10, R40 ;  /* 0x0000001044587825 */ /* 0x002fca00078e0028 */
[----:B------:R0:W-:Y:S04]  /*17f0*/  STG.E.128 desc[UR6][R88.64], R32 ;  /* 0x0000002058007986 */ /* 0x0001e8000c101d06 */
[----:B------:R-:W5:Y:S01]  /*1800*/  LDG.E.128 R28, desc[UR6][R28.64] ;  /* 0x000000061c1c7981 */ /* 0x000f62000c1e1d00 */
[----:B------:R-:W-:Y:S04]  /*1810*/  BSSY.RECONVERGENT B2, `(.L_x_5378) ;  /* 0x0000059000027945 */ /* 0x000fe80003800200 */
        /* <DEDUP_REMOVED lines=9> */
[C---:B------:R-:W-:Y:S01]  /*18b0*/  LOP3.LUT P2, RZ, R66.reuse, 0xff, RZ, 0xc0, !PT ;  /* 0x000000ff42ff7812 */ /* 0x040fe2000784c0ff */
[C---:B------:R-:W-:Y:S01]  /*18c0*/  FMUL.FTZ R36, R65.reuse, R36 ;  /* 0x0000002441247220 */ /* 0x040fe20000410000 */
[C---:B------:R-:W-:Y:S01]  /*18d0*/  LOP3.LUT P3, RZ, R66.reuse, 0xff00, RZ, 0xc0, !PT ;  /* 0x0000ff0042ff7812 */ /* 0x040fe2000786c0ff */
[C---:B------:R-:W-:Y:S01]  /*18e0*/  FMUL.FTZ R37, R65.reuse, R44 ;  /* 0x0000002c41257220 */ /* 0x040fe20000410000 */
[C---:B------:R-:W-:Y:S01]  /*18f0*/  LOP3.LUT P4, RZ, R66.reuse, 0xff0000, RZ, 0xc0, !PT ;  /* 0x00ff000042ff7812 */ /* 0x040fe2000788c0ff */
[C---:B------:R-:W-:Y:S01]  /*1900*/  FMUL.FTZ R38, R65.reuse, R46 ;  /* 0x0000002e41267220 */ /* 0x040fe20000410000 */
[----:B------:R-:W-:Y:S01]  /*1910*/  FMUL.FTZ R39, R65, R70 ;  /* 0x0000004641277220 */ /* 0x000fe20000410000 */
[----:B------:R-:W-:Y:S01]  /*1920*/  ISETP.GE.U32.AND P5, PT, R66, 0x1000000, PT ;  /* 0x010000004200780c */ /* 0x000fe20003fa6070 */
[-C--:B------:R-:W-:Y:S01]  /*1930*/  FMUL.FTZ R33, R36, R67.reuse ;  /* 0x0000004324217220 */ /* 0x080fe20000410000 */
[-C--:B------:R-:W-:Y:S01]  /*1940*/  FMUL.FTZ R35, R37, R67.reuse ;  /* 0x0000004325237220 */ /* 0x080fe20000410000 */
[-C--:B------:R-:W-:Y:S01]  /*1950*/  FMUL.FTZ R43, R38, R67.reuse ;  /* 0x00000043262b7220 */ /* 0x080fe20000410000 */
[----:B------:R-:W-:Y:S01]  /*1960*/  FMUL.FTZ R67, R39, R67 ;  /* 0x0000004327437220 */ /* 0x000fe20000410000 */
[-C--:B------:R-:W-:Y:S01]  /*1970*/  FMUL.FTZ R46, R33, R80.reuse ;  /* 0x00000050212e7220 */ /* 0x080fe20000410000 */
[-C--:B------:R-:W-:Y:S01]  /*1980*/  FMUL.FTZ R47, R35, R80.reuse ;  /* 0x00000050232f7220 */ /* 0x080fe20000410000 */
[-C--:B------:R-:W-:Y:S01]  /*1990*/  FMUL.FTZ R65, R43, R80.reuse ;  /* 0x000000502b417220 */ /* 0x080fe20000410000 */
[----:B------:R-:W-:Y:S01]  /*19a0*/  FMUL.FTZ R80, R67, R80 ;  /* 0x0000005043507220 */ /* 0x000fe20000410000 */
[----:B------:R-:W-:-:S02]  /*19b0*/  @P2 HADD2.F32 R35, -RZ, R16.H0_H0 ;  /* 0x20000010ff232230 */ /* 0x000fc40000004100 */
[----:B-----5:R-:W-:Y:S01]  /*19c0*/  FMUL.FTZ R28, R28, R46 ;  /* 0x0000002e1c1c7220 */ /* 0x020fe20000410000 */
[----:B------:R-:W-:Y:S02]  /*19d0*/  @P3 HADD2.F32 R42, -RZ, R85.H0_H0 ;  /* 0x20000055ff2a3230 */ /* 0x000fe40000004100 */
[----:B------:R-:W-:Y:S01]  /*19e0*/  FMUL.FTZ R29, R29, R47 ;  /* 0x0000002f1d1d7220 */ /* 0x000fe20000410000 */
[----:B------:R-:W-:Y:S02]  /*19f0*/  @P4 HADD2.F32 R44, -RZ, R17.H0_H0 ;  /* 0x20000011ff2c4230 */ /* 0x000fe40000004100 */
[----:B------:R-:W-:Y:S01]  /*1a00*/  FMUL.FTZ R43, R30, R65 ;  /* 0x000000411e2b7220 */ /* 0x000fe20000410000 */
[----:B------:R-:W-:Y:S01]  /*1a10*/  FMUL.FTZ R45, R31, R80 ;  /* 0x000000501f2d7220 */ /* 0x000fe20000410000 */
[----:B------:R-:W-:Y:S01]  /*1a20*/  CS2R R32, SRZ ;  /* 0x0000000000207805 */ /* 0x000fe2000001ff00 */
[----:B------:R-:W-:Y:S02]  /*1a30*/  HFMA2 R34, -RZ, RZ, 0, 0 ;  /* 0x00000000ff227431 */ /* 0x000fe400000001ff */
[----:B------:R-:W-:Y:S01]  /*1a40*/  @P2 FMUL.FTZ R32, R46, R35 ;  /* 0x000000232e202220 */ /* 0x000fe20000410000 */
[----:B------:R-:W-:Y:S01]  /*1a50*/  @P3 FMUL.FTZ R33, R47, R42 ;  /* 0x0000002a2f213220 */ /* 0x000fe20000410000 */
[----:B------:R-:W-:Y:S01]  /*1a60*/  @P4 FMUL.FTZ R34, R65, R44 ;  /* 0x0000002c41224220 */ /* 0x000fe20000410000 */
[----:B------:R-:W-:-:S02]  /*1a70*/  MOV R35, RZ ;  /* 0x000000ff00237202 */ /* 0x000fc40000000f00 */
        /* <DEDUP_REMOVED lines=8> */
.L_x_5379:
        /* <DEDUP_REMOVED lines=14> */
[----:B------:R-:W-:Y:S01]  /*1be0*/  ISETP.GE.U32.AND P5, PT, R66, 0x1000000, PT ;  /* 0x010000004200780c */ /* 0x000fe20003fa6070 */
[----:B------:R-:W-:Y:S01]  /*1bf0*/  FMUL.FTZ R70, R65, R70 ;  /* 0x0000004641467220 */ /* 0x000fe20000410000 */
[C---:B0-----:R-:W-:Y:S01]  /*1c00*/  FMUL.FTZ R33, R67.reuse, R42 ;  /* 0x0000002a43217220 */ /* 0x041fe20000410000 */
[C---:B------:R-:W-:Y:S01]  /*1c10*/  FMUL.FTZ R35, R67.reuse, R44 ;  /* 0x0000002c43237220 */ /* 0x040fe20000410000 */
[----:B------:R-:W-:Y:S01]  /*1c20*/  FMUL.FTZ R43, R67, R46 ;  /* 0x0000002e432b7220 */ /* 0x000fe20000410000 */
        /* <DEDUP_REMOVED lines=11> */
[----:B------:R-:W-:Y:S02]  /*1ce0*/  @P5 HADD2.F32 R67, -RZ, R85.H1_H1 ;  /* 0x30000055ff435230 */ /* 0x000fe40000004100 */
[----:B------:R-:W-:Y:S01]  /*1cf0*/  FMUL.FTZ R42, R31, R80 ;  /* 0x000000501f2a7220 */ /* 0x000fe20000410000 */
[----:B------:R-:W-:-:S02]  /*1d00*/  CS2R R32, SRZ ;  /* 0x0000000000207805 */ /* 0x000fc4000001ff00 */
[----:B------:R-:W-:Y:S01]  /*1d10*/  CS2R R34, SRZ ;  /* 0x0000000000227805 */ /* 0x000fe2000001ff00 */
[----:B------:R-:W-:Y:S01]  /*1d20*/  @P2 FMUL.FTZ R32, R46, R45 ;  /* 0x0000002d2e202220 */ /* 0x000fe20000410000 */
[----:B------:R-:W-:Y:S01]  /*1d30*/  @P3 FMUL.FTZ R33, R65, R44 ;  /* 0x0000002c41213220 */ /* 0x000fe20000410000 */
[----:B------:R-:W-:Y:S01]  /*1d40*/  @P4 FMUL.FTZ R34, R66, R47 ;  /* 0x0000002f42224220 */ /* 0x000fe20000410000 */
[----:B------:R-:W-:Y:S01]  /*1d50*/  @P5 FMUL.FTZ R35, R67, R80 ;  /* 0x0000005043235220 */ /* 0x000fe20000410000 */
[----:B------:R-:W-:Y:S02]  /*1d60*/  FSEL R31, R28, RZ, P2 ;  /* 0x000000ff1c1f7208 */ /* 0x000fe40001000000 */
[----:B------:R-:W-:Y:S02]  /*1d70*/  FSEL R30, R29, RZ, P3 ;  /* 0x000000ff1d1e7208 */ /* 0x000fe40001800000 */
[----:B------:R-:W-:Y:S02]  /*1d80*/  FSEL R43, R43, RZ, P4 ;  /* 0x000000ff2b2b7208 */ /* 0x000fe40002000000 */
[----:B------:R-:W-:-:S07]  /*1d90*/  FSEL R42, R42, RZ, P5 ;  /* 0x000000ff2a2a7208 */ /* 0x000fce0002800000 */
.L_x_5380:
[----:B------:R-:W-:Y:S05]  /*1da0*/  BSYNC.RECONVERGENT B2 ;  /* 0x0000000000027941 */ /* 0x000fea0003800200 */
.L_x_5378:
[----:B------:R-:W0:Y:S01]  /*1db0*/  @P1 LDC.64 R28, c[0x0][0x478] ;  /* 0x00011e00ff1c1b82 */ /* 0x000e220000000a00 */
[----:B------:R-:W-:-:S04]  /*1dc0*/  IMAD.WIDE.U32 R40, R62, 0x10, R40 ;  /* 0x000000103e287825 */ /* 0x000fc800078e0028 */
[----:B0-----:R-:W-:-:S05]  /*1dd0*/  @P1 IMAD.WIDE.U32 R28, R62, 0x10, R28 ;  /* 0x000000103e1c1825 */ /* 0x001fca00078e001c */
[----:B------:R1:W-:Y:S04]  /*1de0*/  @P1 STG.E.128 desc[UR6][R28.64], R36 ;  /* 0x000000241c001986 */ /* 0x0003e8000c101d06 */
[----:B------:R1:W-:Y:S01]  /*1df0*/  STG.E.128 desc[UR6][R40.64], R32 ;  /* 0x0000002028007986 */ /* 0x0003e2000c101d06 */
[----:B------:R-:W-:Y:S05]  /*1e00*/  BRA `(.L_x_5381) ;  /* 0x0000000c00307947 */ /* 0x000fea0003800000 */
.L_x_5374:
[----:B------:R-:W0:Y:S08]  /*1e10*/  LDC.64 R78, c[0x0][0x390] ;  /* 0x0000e400ff4e7b82 */ /* 0x000e300000000a00 */
[----:B------:R-:W1:Y:S01]  /*1e20*/  LDC.64 R40, c[0x0][0x478] ;  /* 0x00011e00ff287b82 */ /* 0x000e620000000a00 */
[----:B0-----:R-:W-:-:S06]  /*1e30*/  IMAD.WIDE.U32 R28, R68, 0x10, R78 ;  /* 0x00000010441c7825 */ /* 0x001fcc00078e004e */
[----:B------:R-:W5:Y:S01]  /*1e40*/  LDG.E.128 R28, desc[UR6][R28.64] ;  /* 0x000000061c1c7981 */ /* 0x000f62000c1e1d00 */
[----:B------:R-:W-:Y:S01]  /*1e50*/  BSSY.RECONVERGENT B2, `(.L_x_5382) ;  /* 0x000005e000027945 */ /* 0x000fe20003800200 */
[----:B-1----:R-:W-:-:S04]  /*1e60*/  ISETP.NE.U32.AND P1, PT, R40, RZ, PT ;  /* 0x000000ff2800720c */ /* 0x002fc80003f25070 */
[----:B------:R-:W-:-:S13]  /*1e70*/  ISETP.NE.AND.EX P1, PT, R41, RZ, PT, P1 ;  /* 0x000000ff2900720c */ /* 0x000fda0003f25310 */
[----:B------:R-:W-:Y:S05]  /*1e80*/  @P1 BRA `(.L_x_5383) ;  /* 0x0000000000bc1947 */ /* 0x000fea0003800000 */
[C-C-:B------:R-:W-:Y:S01]  /*1e90*/  FFMA.FTZ R75, R72.reuse, R75, R73.reuse ;  /* 0x0000004b484b7223 */ /* 0x140fe20000010049 */
[C-C-:B------:R-:W-:Y:S01]  /*1ea0*/  FFMA.FTZ R34, R72.reuse, R82, R73.reuse ;  /* 0x0000005248227223 */ /* 0x140fe20000010049 */
[----:B------:R-:W-:Y:S01]  /*1eb0*/  LOP3.LUT P1, RZ, R71, 0xff, RZ, 0xc0, !PT ;  /* 0x000000ff47ff7812 */ /* 0x000fe2000782c0ff */
[----:B------:R-:W-:Y:S01]  /*1ec0*/  FFMA.FTZ R35, R72, R84, R73 ;  /* 0x0000005448237223 */ /* 0x000fe20000010049 */
[----:B------:R-:W-:Y:S01]  /*1ed0*/  FADD.FTZ R32, -R75, R80 ;  /* 0x000000504b207221 */ /* 0x000fe20000010100 */
[----:B------:R-:W-:Y:S01]  /*1ee0*/  FADD.FTZ R34, -R34, R77 ;  /* 0x0000004d22227221 */ /* 0x000fe20000010100 */
[----:B------:R-:W-:Y:S01]  /*1ef0*/  MOV R77, UR20 ;  /* 0x00000014004d7c02 */ /* 0x000fe20008000f00 */
[----:B------:R-:W-:Y:S01]  /*1f00*/  FADD.FTZ R35, -R35, R74 ;  /* 0x0000004a23237221 */ /* 0x000fe20000010100 */
[----:B------:R-:W-:Y:S01]  /*1f10*/  FFMA.FTZ R32, R65, R32, R24 ;  /* 0x0000002041207223 */ /* 0x000fe20000010018 */
[----:B------:R-:W-:Y:S01]  /*1f20*/  LOP3.LUT P2, RZ, R71, 0xff00, RZ, 0xc0, !PT ;  /* 0x0000ff0047ff7812 */ /* 0x000fe2000784c0ff */
[----:B------:R-:W-:Y:S01]  /*1f30*/  FFMA.FTZ R74, R65, R34, R25 ;  /* 0x00000022414a7223 */ /* 0x000fe20000010019 */
[C---:B------:R-:W-:Y:S01]  /*1f40*/  LOP3.LUT P3, RZ, R71.reuse, 0xff0000, RZ, 0xc0, !PT ;  /* 0x00ff000047ff7812 */ /* 0x040fe2000786c0ff */
[-C--:B------:R-:W-:Y:S01]  /*1f50*/  FMUL.FTZ R80, R32, R67.reuse ;  /* 0x0000004320507220 */ /* 0x080fe20000410000 */
[----:B------:R-:W-:Y:S01]  /*1f60*/  ISETP.GE.U32.AND P4, PT, R71, 0x1000000, PT ;  /* 0x010000004700780c */ /* 0x000fe20003f86070 */
[----:B------:R-:W-:Y:S01]  /*1f70*/  FFMA.FTZ R71, R72, R86, R73 ;  /* 0x0000005648477223 */ /* 0x000fe20000010049 */
[----:B------:R-:W-:Y:S01]  /*1f80*/  FMUL.FTZ R74, R74, R67 ;  /* 0x000000434a4a7220 */ /* 0x000fe20000410000 */
[----:B------:R-:W-:Y:S01]  /*1f90*/  FMUL.FTZ R33, R80, R77 ;  /* 0x0000004d50217220 */ /* 0x000fe20000410000 */
[----:B------:R-:W-:-:S02]  /*1fa0*/  @P1 HADD2.F32 R82, -RZ, R14.H0_H0 ;  /* 0x2000000eff521230 */ /* 0x000fc40000004100 */
[----:B------:R-:W-:Y:S01]  /*1fb0*/  FADD.FTZ R80, -R71, R76 ;  /* 0x0000004c47507221 */ /* 0x000fe20000010100 */
[C---:B------:R-:W-:Y:S01]  /*1fc0*/  FFMA.FTZ R76, R65.reuse, R35, R26 ;  /* 0x00000023414c7223 */ /* 0x040fe2000001001a */
[----:B------:R-:W-:Y:S01]  /*1fd0*/  FMUL.FTZ R74, R74, R77 ;  /* 0x0000004d4a4a7220 */ /* 0x000fe20000410000 */
[----:B-----5:R-:W-:Y:S01]  /*1fe0*/  FMUL.FTZ R28, R28, R33 ;  /* 0x000000211c1c7220 */ /* 0x020fe20000410000 */
[----:B------:R-:W-:Y:S01]  /*1ff0*/  FFMA.FTZ R80, R65, R80, R27 ;  /* 0x0000005041507223 */ /* 0x000fe2000001001b */
[-C--:B------:R-:W-:Y:S01]  /*2000*/  FMUL.FTZ R76, R76, R67.reuse ;  /* 0x000000434c4c7220 */ /* 0x080fe20000410000 */
[----:B------:R-:W-:Y:S02]  /*2010*/  @P2 HADD2.F32 R71, -RZ, R91.H0_H0 ;  /* 0x2000005bff472230 */ /* 0x000fe40000004100 */
[----:B------:R-:W-:Y:S01]  /*2020*/  FMUL.FTZ R29, R29, R74 ;  /* 0x0000004a1d1d7220 */ /* 0x000fe20000410000 */
[----:B------:R-:W-:Y:S01]  /*2030*/  FMUL.FTZ R80, R80, R67 ;  /* 0x0000004350507220 */ /* 0x000fe20000410000 */
[----:B------:R-:W-:Y:S01]  /*2040*/  FMUL.FTZ R35, R76, R77 ;  /* 0x0000004d4c237220 */ /* 0x000fe20000410000 */
[----:B------:R-:W-:-:S02]  /*2050*/  @P3 HADD2.F32 R76, -RZ, R15.H0_H0 ;  /* 0x2000000fff4c3230 */ /* 0x000fc40000004100 */
[----:B------:R-:W-:Y:S02]  /*2060*/  HFMA2 R32, -RZ, RZ, 0, 0 ;  /* 0x00000000ff207431 */ /* 0x000fe400000001ff */
[----:B------:R-:W-:Y:S01]  /*2070*/  FMUL.FTZ R80, R80, R77 ;  /* 0x0000004d50507220 */ /* 0x000fe20000410000 */
[----:B------:R-:W-:Y:S01]  /*2080*/  FMUL.FTZ R30, R30, R35 ;  /* 0x000000231e1e7220 */ /* 0x000fe20000410000 */
[----:B------:R-:W-:Y:S01]  /*2090*/  @P1 FMUL.FTZ R32, R82, R33 ;  /* 0x0000002152201220 */ /* 0x000fe20000410000 */
[----:B------:R-:W-:Y:S01]  /*20a0*/  MOV R33, RZ ;  /* 0x000000ff00217202 */ /* 0x000fe20000000f00 */
[----:B------:R-:W-:Y:S01]  /*20b0*/  FMUL.FTZ R31, R31, R80 ;  /* 0x000000501f1f7220 */ /* 0x000fe20000410000 */
[----:B------:R-:W-:Y:S02]  /*20c0*/  HFMA2 R34, -RZ, RZ, 0, 0 ;  /* 0x00000000ff227431 */ /* 0x000fe400000001ff */
        /* <DEDUP_REMOVED lines=11> */
.L_x_5383:
[C-C-:B------:R-:W-:Y:S01]  /*2180*/  FFMA.FTZ R75, R72.reuse, R75, R73.reuse ;  /* 0x0000004b484b7223 */ /* 0x140fe20000010049 */
[C-C-:B------:R-:W-:Y:S01]  /*2190*/  FFMA.FTZ R82, R72.reuse, R82, R73.reuse ;  /* 0x0000005248527223 */ /* 0x140fe20000010049 */
[----:B------:R-:W-:Y:S01]  /*21a0*/  LOP3.LUT P1, RZ, R71, 0xff, RZ, 0xc0, !PT ;  /* 0x000000ff47ff7812 */ /* 0x000fe2000782c0ff */
[----:B------:R-:W-:Y:S01]  /*21b0*/  FFMA.FTZ R33, R72, R84, R73 ;  /* 0x0000005448217223 */ /* 0x000fe20000010049 */
[----:B------:R-:W-:Y:S01]  /*21c0*/  FADD.FTZ R75, -R75, R80 ;  /* 0x000000504b4b7221 */ /* 0x000fe20000010100 */
[----:B------:R-:W-:Y:S01]  /*21d0*/  FADD.FTZ R82, -R82, R77 ;  /* 0x0000004d52527221 */ /* 0x000fe20000010100 */
[----:B------:R-:W-:Y:S01]  /*21e0*/  LOP3.LUT P2, RZ, R71, 0xff00, RZ, 0xc0, !PT ;  /* 0x0000ff0047ff7812 */ /* 0x000fe2000784c0ff */
[----:B------:R-:W-:Y:S01]  /*21f0*/  FFMA.FTZ R35, R72, R86, R73 ;  /* 0x0000005648237223 */ /* 0x000fe20000010049 */
[C---:B------:R-:W-:Y:S01]  /*2200*/  FFMA.FTZ R36, R65.reuse, R75, R24 ;  /* 0x0000004b41247223 */ /* 0x040fe20000010018 */
[----:B------:R-:W-:Y:S01]  /*2210*/  FFMA.FTZ R37, R65, R82, R25 ;  /* 0x0000005241257223 */ /* 0x000fe20000010019 */
[----:B------:R-:W-:Y:S01]  /*2220*/  MOV R77, UR20 ;  /* 0x00000014004d7c02 */ /* 0x000fe20008000f00 */
[----:B------:R-:W-:Y:S01]  /*2230*/  FADD.FTZ R39, -R33, R74 ;  /* 0x0000004a21277221 */ /* 0x000fe20000010100 */
[-C--:B------:R-:W-:Y:S01]  /*2240*/  FMUL.FTZ R34, R36, R67.reuse ;  /* 0x0000004324227220 */ /* 0x080fe20000410000 */
[----:B------:R-:W-:Y:S01]  /*2250*/  FMUL.FTZ R38, R37, R67 ;  /* 0x0000004325267220 */ /* 0x000fe20000410000 */
[----:B------:R-:W-:Y:S01]  /*2260*/  FADD.FTZ R76, -R35, R76 ;  /* 0x0000004c234c7221 */ /* 0x000fe20000010100 */
[C---:B------:R-:W-:Y:S01]  /*2270*/  LOP3.LUT P3, RZ, R71.reuse, 0xff0000, RZ, 0xc0, !PT ;  /* 0x00ff000047ff7812 */ /* 0x040fe2000786c0ff */
[----:B------:R-:W-:Y:S01]  /*2280*/  FMUL.FTZ R35, R34, R77 ;  /* 0x0000004d22237220 */ /* 0x000fe20000410000 */
[----:B------:R-:W-:Y:S01]  /*2290*/  ISETP.GE.U32.AND P4, PT, R71, 0x1000000, PT ;  /* 0x010000004700780c */ /* 0x000fe20003f86070 */
[----:B------:R-:W-:-:S02]  /*22a0*/  @P1 HADD2.F32 R74, -RZ, R14.H0_H0 ;  /* 0x2000000eff4a1230 */ /* 0x000fc40000004100 */
[----:B------:R-:W-:Y:S01]  /*22b0*/  FMUL.FTZ R34, R38, R77 ;  /* 0x0000004d26227220 */ /* 0x000fe20000410000 */
[C---:B------:R-:W-:Y:S01]  /*22c0*/  FFMA.FTZ R38, R65.reuse, R39, R26 ;  /* 0x0000002741267223 */ /* 0x040fe2000001001a */
[----:B------:R-:W-:Y:S01]  /*22d0*/  FFMA.FTZ R39, R65, R76, R27 ;  /* 0x0000004c41277223 */ /* 0x000fe2000001001b */
[----:B------:R-:W-:Y:S01]  /*22e0*/  CS2R R32, SRZ ;  /* 0x0000000000207805 */ /* 0x000fe2000001ff00 */
[----:B------:R-:W-:Y:S02]  /*22f0*/  @P2 HADD2.F32 R71, -RZ, R91.H0_H0 ;  /* 0x2000005bff472230 */ /* 0x000fe40000004100 */
[----:B------:R-:W-:Y:S01]  /*2300*/  @P1 FMUL.FTZ R32, R74, R35 ;  /* 0x000000234a201220 */ /* 0x000fe20000410000 */
[-C--:B------:R-:W-:Y:S01]  /*2310*/  FMUL.FTZ R74, R38, R67.reuse ;  /* 0x00000043264a7220 */ /* 0x080fe20000410000 */
[----:B------:R-:W-:Y:S01]  /*2320*/  FMUL.FTZ R80, R39, R67 ;  /* 0x0000004327507220 */ /* 0x000fe20000410000 */
[----:B-----5:R-:W-:Y:S01]  /*2330*/  FMUL.FTZ R28, R28, R35 ;  /* 0x000000231c1c7220 */ /* 0x020fe20000410000 */
[----:B------:R-:W-:Y:S01]  /*2340*/  @P2 FMUL.FTZ R33, R71, R34 ;  /* 0x0000002247212220 */ /* 0x000fe20000410000 */
[-C--:B------:R-:W-:Y:S01]  /*2350*/  FMUL.FTZ R71, R74, R77.reuse ;  /* 0x0000004d4a477220 */ /* 0x080fe20000410000 */
[----:B------:R-:W-:Y:S01]  /*2360*/  FMUL.FTZ R80, R80, R77 ;  /* 0x0000004d50507220 */ /* 0x000fe20000410000 */
[----:B------:R-:W-:-:S02]  /*2370*/  @P3 HADD2.F32 R76, -RZ, R15.H0_H0 ;  /* 0x2000000fff4c3230 */ /* 0x000fc40000004100 */
[----:B------:R-:W-:Y:S01]  /*2380*/  FMUL.FTZ R29, R29, R34 ;  /* 0x000000221d1d7220 */ /* 0x000fe20000410000 */
[----:B------:R-:W-:Y:S02]  /*2390*/  @P4 HADD2.F32 R75, -RZ, R91.H1_H1 ;  /* 0x3000005bff4b4230 */ /* 0x000fe40000004100 */
[-C--:B------:R-:W-:Y:S01]  /*23a0*/  FMUL.FTZ R30, R30, R71.reuse ;  /* 0x000000471e1e7220 */ /* 0x080fe20000410000 */
[-C--:B------:R-:W-:Y:S01]  /*23b0*/  FMUL.FTZ R31, R31, R80.reuse ;  /* 0x000000501f1f7220 */ /* 0x080fe20000410000 */
[----:B------:R-:W-:Y:S02]  /*23c0*/  CS2R R34, SRZ ;  /* 0x0000000000227805 */ /* 0x000fe4000001ff00 */
[----:B------:R-:W-:Y:S01]  /*23d0*/  @P3 FMUL.FTZ R34, R76, R71 ;  /* 0x000000474c223220 */ /* 0x000fe20000410000 */
[----:B------:R-:W-:Y:S01]  /*23e0*/  @P4 FMUL.FTZ R35, R75, R80 ;  /* 0x000000504b234220 */ /* 0x000fe20000410000 */
[----:B------:R-:W-:Y:S02]  /*23f0*/  FSEL R76, R28, RZ, P1 ;  /* 0x000000ff1c4c7208 */ /* 0x000fe40000800000 */
[----:B------:R-:W-:-:S02]  /*2400*/  FSEL R75, R29, RZ, P2 ;  /* 0x000000ff1d4b7208 */ /* 0x000fc40001000000 */
[----:B------:R-:W-:Y:S02]  /*2410*/  FSEL R74, R30, RZ, P3 ;  /* 0x000000ff1e4a7208 */ /* 0x000fe40001800000 */
[----:B------:R-:W-:-:S07]  /*2420*/  FSEL R71, R31, RZ, P4 ;  /* 0x000000ff1f477208 */ /* 0x000fce0002000000 */
.L_x_5384:
[----:B------:R-:W-:Y:S05]  /*2430*/  BSYNC.RECONVERGENT B2 ;  /* 0x0000000000027941 */ /* 0x000fea0003800200 */
.L_x_5382:
[----:B------:R-:W-:Y:S01]  /*2440*/  ISETP.NE.U32.AND P1, PT, R40, RZ, PT ;  /* 0x000000ff2800720c */ /* 0x000fe20003f25070 */
[----:B------:R-:W-:-:S03]  /*2450*/  IMAD.WIDE.U32 R28, R62, 0x10, R78 ;  /* 0x000000103e1c7825 */ /* 0x000fc600078e004e */
[----:B------:R-:W-:Y:S02]  /*2460*/  ISETP.NE.AND.EX P1, PT, R41, RZ, PT, P1 ;  /* 0x000000ff2900720c */ /* 0x000fe40003f25310 */
[----:B------:R-:W0:Y:S11]  /*2470*/  LDC.64 R40, c[0x0][0x468] ;  /* 0x00011a00ff287b82 */ /* 0x000e360000000a00 */
[----:B------:R-:W1:Y:S01]  /*2480*/  @P1 LDC.64 R86, c[0x0][0x478] ;  /* 0x00011e00ff561b82 */ /* 0x000e620000000a00 */
[----:B0-----:R-:W-:-:S04]  /*2490*/  IMAD.WIDE.U32 R88, R68, 0x10, R40 ;  /* 0x0000001044587825 */ /* 0x001fc800078e0028 */
[----:B-1----:R-:W-:-:S05]  /*24a0*/  @P1 IMAD.WIDE.U32 R86, R68, 0x10, R86 ;  /* 0x0000001044561825 */ /* 0x002fca00078e0056 */
[----:B------:R0:W-:Y:S04]  /*24b0*/  @P1 STG.E.128 desc[UR6][R86.64], R36 ;  /* 0x0000002456001986 */ /* 0x0001e8000c101d06 */
        /* <DEDUP_REMOVED lines=13> */
[C---:B0-----:R-:W-:Y:S01]  /*2590*/  FFMA.FTZ R36, R65.reuse, R69, R20 ;  /* 0x0000004541247223 */ /* 0x041fe20000010014 */
[C---:B------:R-:W-:Y:S01]  /*25a0*/  LOP3.LUT P3, RZ, R66.reuse, 0xff00, RZ, 0xc0, !PT ;  /* 0x0000ff0042ff7812 */ /* 0x040fe2000786c0ff */
[C---:B------:R-:W-:Y:S01]  /*25b0*/  FFMA.FTZ R37, R65.reuse, R44, R21 ;  /* 0x0000002c41257223 */ /* 0x040fe20000010015 */
[C---:B------:R-:W-:Y:S01]  /*25c0*/  LOP3.LUT P4, RZ, R66.reuse, 0xff0000, RZ, 0xc0, !PT ;  /* 0x00ff000042ff7812 */ /* 0x040fe2000788c0ff */
[C---:B------:R-:W-:Y:S01]  /*25d0*/  FFMA.FTZ R38, R65.reuse, R45, R22 ;  /* 0x0000002d41267223 */ /* 0x040fe20000010016 */
[----:B------:R-:W-:Y:S01]  /*25e0*/  FFMA.FTZ R39, R65, R70, R23 ;  /* 0x0000004641277223 */ /* 0x000fe20000010017 */
        /* <DEDUP_REMOVED lines=30> */
.L_x_5386:
        /* <DEDUP_REMOVED lines=14> */
[----:B------:R-:W-:Y:S01]  /*28b0*/  ISETP.GE.U32.AND P5, PT, R66, 0x1000000, PT ;  /* 0x010000004200780c */ /* 0x000fe20003fa6070 */
[----:B------:R-:W-:Y:S01]  /*28c0*/  FFMA.FTZ R70, R65, R70, R23 ;  /* 0x0000004641467223 */ /* 0x000fe20000010017 */
[C---:B------:R-:W-:Y:S01]  /*28d0*/  FMUL.FTZ R32, R67.reuse, R32 ;  /* 0x0000002043207220 */ /* 0x040fe20000410000 */
        /* <DEDUP_REMOVED lines=25> */
.L_x_5387:
[----:B------:R-:W-:Y:S05]  /*2a70*/  BSYNC.RECONVERGENT B2 ;  /* 0x0000000000027941 */ /* 0x000fea0003800200 */
.L_x_5385:
[----:B------:R-:W0:Y:S01]  /*2a80*/  @P1 LDC.64 R28, c[0x0][0x478] ;  /* 0x00011e00ff1c1b82 */ /* 0x000e220000000a00 */
[----:B------:R-:W-:-:S04]  /*2a90*/  IMAD.WIDE.U32 R40, R62, 0x10, R40 ;  /* 0x000000103e287825 */ /* 0x000fc800078e0028 */
[----:B0-----:R-:W-:-:S05]  /*2aa0*/  @P1 IMAD.WIDE.U32 R28, R62, 0x10, R28 ;  /* 0x000000103e1c1825 */ /* 0x001fca00078e001c */
[----:B------:R0:W-:Y:S04]  /*2ab0*/  @P1 STG.E.128 desc[UR6][R28.64], R36 ;  /* 0x000000241c001986 */ /* 0x0001e8000c101d06 */
[----:B------:R0:W-:Y:S02]  /*2ac0*/  STG.E.128 desc[UR6][R40.64], R32 ;  /* 0x0000002028007986 */ /* 0x0001e4000c101d06 */
.L_x_5381:
        /* <DEDUP_REMOVED lines=13> */
.L_x_5370:
        /* <DEDUP_REMOVED lines=20> */
.L_x_5369:
[----:B------:R-:W-:Y:S05]  /*2ce0*/  BSYNC B1 ;  /* 0x0000000000017941 */ /* 0x000fea0003800000 */
.L_x_5368:
[----:B------:R-:W0:Y:S01]  /*2cf0*/  S2R R43, SR_TID.X ;  /* 0x00000000002b7919 */ /* 0x000e220000002100 */
[----:B------:R-:W-:Y:S01]  /*2d00*/  MOV R0, 0x400 ;  /* 0x0000040000007802 */ /* 0x000fe20000000f00 */
[----:B------:R-:W-:Y:S05]  /*2d10*/  WARPSYNC.ALL ;  /* 0x0000000000007948 */ /* 0x000fea0003800000 */
[----:B------:R-:W1:Y:S01]  /*2d20*/  S2R R3, SR_CgaCtaId ;  /* 0x0000000000037919 */ /* 0x000e620000008800 */
[----:B------:R-:W2:Y:S01]  /*2d30*/  LDCU.128 UR16, c[0x0][0x440] ;  /* 0x00008800ff1077ac */ /* 0x000ea20008000c00 */
[----:B------:R-:W3:Y:S01]  /*2d40*/  LDCU.64 UR8, c[0x0][0x460] ;  /* 0x00008c00ff0877ac */ /* 0x000ee20008000a00 */
[----:B0-----:R-:W-:-:S02]  /*2d50*/  SHF.R.U32.HI R13, RZ, 0x5, R43 ;  /* 0x00000005ff0d7819 */ /* 0x001fc4000001162b */
[----:B-1----:R-:W-:Y:S02]  /*2d60*/  LEA R0, R3, R0, 0x18 ;  /* 0x0000000003007211 */ /* 0x002fe400078ec0ff */
[----:B------:R-:W-:-:S04]  /*2d70*/  LEA R3, R13, R56, 0x6 ;  /* 0x000000380d037211 */ /* 0x000fc800078e30ff */
        /* <DEDUP_REMOVED lines=8> */
[----:B------:R-:W5:Y:S04]  /*2e00*/  LDS R12, [R0+0x200] ;  /* 0x00020000000c7984 */ /* 0x000f680000000800 */
[----:B------:R-:W2:Y:S04]  /*2e10*/  LDS R13, [R0+0x600] ;  /* 0x00060000000d7984 */ /* 0x000ea80000000800 */
[----:B------:R-:W3:Y:S04]  /*2e20*/  LDS R32, [R0+0x800] ;  /* 0x0008000000207984 */ /* 0x000ee80000000800 */
[----:B------:R-:W0:Y:S04]  /*2e30*/  LDS R15, [R0+0xa00] ;  /* 0x000a0000000f7984 */ /* 0x000e280000000800 */
[----:B------:R-:W-:Y:S04]  /*2e40*/  LDS R34, [R0+0xc00] ;  /* 0x000c000000227984 */ /* 0x000fe80000000800 */
[----:B------:R-:W0:Y:S01]  /*2e50*/  LDS R21, [R0+0xe00] ;  /* 0x000e000000157984 */ /* 0x000e220000000800 */
[----:B------:R-:W-:Y:S01]  /*2e60*/  BAR.SYNC.DEFER_BLOCKING 0x0 ;  /* 0x0000000000007b1d */ /* 0x000fe20000010000 */
[----:B-1----:R-:W-:-:S04]  /*2e70*/  FADD.FTZ R3, RZ, R3 ;  /* 0x00000003ff037221 */ /* 0x002fc80000010000 */
[----:B----4-:R-:W-:Y:S01]  /*2e80*/  FADD.FTZ R3, R3, R14 ;  /* 0x0000000e03037221 */ /* 0x010fe20000010000 */
[----:B-----5:R-:W-:-:S04]  /*2e90*/  FADD.FTZ R12, RZ, R12 ;  /* 0x0000000cff0c7221 */ /* 0x020fc80000010000 */
[----:B--2---:R-:W-:Y:S01]  /*2ea0*/  FADD.FTZ R12, R12, R13 ;  /* 0x0000000d0c0c7221 */ /* 0x004fe20000010000 */
[----:B------:R1:W-:Y:S01]  /*2eb0*/  STS.128 [R2], R8 ;  /* 0x0000000802007388 */ /* 0x0003e20000000c00 */
[----:B---3--:R-:W-:-:S03]  /*2ec0*/  FADD.FTZ R3, R3, R32 ;  /* 0x0000002003037221 */ /* 0x008fc60000010000 */
[----:B------:R-:W-:Y:S01]  /*2ed0*/  STS.128 [R2+0x200], R28 ;  /* 0x0002001c02007388 */ /* 0x000fe20000000c00 */
[----:B0-----:R-:W-:Y:S01]  /*2ee0*/  FADD.FTZ R12, R12, R15 ;  /* 0x0000000f0c0c7221 */ /* 0x001fe20000010000 */
[----:B------:R-:W-:Y:S03]  /*2ef0*/  BAR.SYNC.DEFER_BLOCKING 0x0 ;  /* 0x0000000000007b1d */ /* 0x000fe60000010000 */
[----:B------:R-:W-:Y:S01]  /*2f00*/  FADD.FTZ R21, R12, R21 ;  /* 0x000000150c157221 */ /* 0x000fe20000010000 */
[----:B-1----:R-:W-:Y:S02]  /*2f10*/  FADD.FTZ R9, R3, R34 ;  /* 0x0000002203097221 */ /* 0x002fe40000010000 */
        /* <DEDUP_REMOVED lines=54> */
.L_x_5373:
[----:B------:R-:W-:Y:S01]  /*3280*/  HFMA2 R78, -RZ, RZ, 0, 5.9604644775390625e-08 ;  /* 0x00000001ff4e7431 */ /* 0x000fe200000001ff */
[----:B------:R-:W-:Y:S01]  /*3290*/  BSSY B2, `(.L_x_5389) ;  /* 0x0000006000027945 */ /* 0x000fe20003800000 */
[----:B------:R-:W-:Y:S02]  /*32a0*/  MOV R79, 0x1f ;  /* 0x0000001f004f7802 */ /* 0x000fe40000000f00 */
[----:B------:R-:W-:-:S07]  /*32b0*/  MOV R72, 0xffffffff ;  /* 0xffffffff00487802 */ /* 0x000fce0000000f00 */
[----:B------:R-:W-:Y:S05]  /*32c0*/  WARPSYNC.COLLECTIVE R72, `(.L_x_5390) ;  /* 0x0000000048087348 */ /* 0x000fea0003c00000 */
[----:B------:R0:W1:Y:S02]  /*32d0*/  SHFL.BFLY P3, R73, R41, R78, R79 ;  /* 0x0c00004e29497389 */ /* 0x000064000006004f */
[----:B01----:R-:W-:Y:S05]  /*32e0*/  ENDCOLLECTIVE ;  /* 0x000000000000791b */ /* 0x003fea0003800000 */
.L_x_5390:
[----:B------:R-:W-:Y:S05]  /*32f0*/  BSYNC B2 ;  /* 0x0000000000027941 */ /* 0x000fea0003800000 */
.L_x_5389:
        /* <DEDUP_REMOVED lines=9> */
.L_x_5391:
[----:B------:R-:W-:Y:S01]  /*3390*/  MOV R41, R30 ;  /* 0x0000001e00297202 */ /* 0x000fe20000000f00 */
[----:B------:R-:W-:Y:S01]  /*33a0*/  HFMA2 R78, -RZ, RZ, 0, 1.1920928955078125e-07 ;  /* 0x00000002ff4e7431 */ /* 0x000fe200000001ff */
[----:B------:R-:W-:-:S07]  /*33b0*/  MOV R29, R73 ;  /* 0x00000049001d7202 */ /* 0x000fce0000000f00 */
[----:B------:R-:W-:Y:S05]  /*33c0*/  WARPSYNC.COLLECTIVE R72, `(.L_x_5392) ;  /* 0x0000000048087348 */ /* 0x000fea0003c00000 */
[----:B------:R0:W1:Y:S02]  /*33d0*/  SHFL.BFLY P3, R73, R41, R78, R79 ;  /* 0x0c00004e29497389 */ /* 0x000064000006004f */
[----:B01----:R-:W-:Y:S05]  /*33e0*/  ENDCOLLECTIVE ;  /* 0x000000000000791b */ /* 0x003fea0003800000 */
.L_x_5392:
[----:B------:R-:W-:-:S05]  /*33f0*/  FADD.FTZ R31, R29, R40 ;  /* 0x000000281d1f7221 */ /* 0x000fca0000010000 */
[----:B------:R-:W-:Y:S02]  /*3400*/  MOV R41, R31 ;  /* 0x0000001f00297202 */ /* 0x000fe40000000f00 */
[----:B------:R-:W-:-:S07]  /*3410*/  MOV R29, R73 ;  /* 0x00000049001d7202 */ /* 0x000fce0000000f00 */
[----:B------:R-:W-:Y:S05]  /*3420*/  WARPSYNC.COLLECTIVE R72, `(.L_x_5393) ;  /* 0x0000000048087348 */ /* 0x000fea0003c00000 */
[----:B------:R0:W1:Y:S02]  /*3430*/  SHFL.BFLY P3, R73, R41, R78, R79 ;  /* 0x0c00004e29497389 */ /* 0x000064000006004f */
[----:B01----:R-:W-:Y:S05]  /*3440*/  ENDCOLLECTIVE ;  /* 0x000000000000791b */ /* 0x003fea0003800000 */
.L_x_5393:
[----:B------:R-:W-:-:S05]  /*3450*/  FADD.FTZ R32, R30, R29 ;  /* 0x0000001d1e207221 */ /* 0x000fca0000010000 */
[----:B------:R-:W-:Y:S01]  /*3460*/  MOV R41, R32 ;  /* 0x0000002000297202 */ /* 0x000fe20000000f00 */
[----:B------:R-:W-:Y:S01]  /*3470*/  HFMA2 R78, -RZ, RZ, 0, 2.384185791015625e-07 ;  /* 0x00000004ff4e7431 */ /* 0x000fe200000001ff */
[----:B------:R-:W-:-:S07]  /*3480*/  MOV R28, R73 ;  /* 0x00000049001c7202 */ /* 0x000fce0000000f00 */
[----:B------:R-:W-:Y:S05]  /*3490*/  WARPSYNC.COLLECTIVE R72, `(.L_x_5394) ;  /* 0x0000000048087348 */ /* 0x000fea0003c00000 */
[----:B------:R0:W1:Y:S02]  /*34a0*/  SHFL.BFLY P3, R73, R41, R78, R79 ;  /* 0x0c00004e29497389 */ /* 0x000064000006004f */
[----:B01----:R-:W-:Y:S05]  /*34b0*/  ENDCOLLECTIVE ;  /* 0x000000000000791b */ /* 0x003fea0003800000 */
.L_x_5394:
[----:B------:R-:W-:-:S05]  /*34c0*/  FADD.FTZ R33, R31, R28 ;  /* 0x0000001c1f217221 */ /* 0x000fca0000010000 */
[----:B------:R-:W-:Y:S02]  /*34d0*/  MOV R41, R33 ;  /* 0x0000002100297202 */ /* 0x000fe40000000f00 */
[----:B------:R-:W-:-:S07]  /*34e0*/  MOV R29, R73 ;  /* 0x00000049001d7202 */ /* 0x000fce0000000f00 */
[----:B------:R-:W-:Y:S05]  /*34f0*/  WARPSYNC.COLLECTIVE R72, `(.L_x_5395) ;  /* 0x0000000048087348 */ /* 0x000fea0003c00000 */
[----:B------:R0:W1:Y:S02]  /*3500*/  SHFL.BFLY P3, R73, R41, R78, R79 ;  /* 0x0c00004e29497389 */ /* 0x000064000006004f */
[----:B01----:R-:W-:Y:S05]  /*3510*/  ENDCOLLECTIVE ;  /* 0x000000000000791b */ /* 0x003fea0003800000 */
.L_x_5395:
[----:B------:R-:W-:-:S05]  /*3520*/  FADD.FTZ R34, R32, R29 ;  /* 0x0000001d20227221 */ /* 0x000fca0000010000 */
[----:B------:R-:W-:Y:S01]  /*3530*/  MOV R41, R34 ;  /* 0x0000002200297202 */ /* 0x000fe20000000f00 */
[----:B------:R-:W-:Y:S01]  /*3540*/  HFMA2 R78, -RZ, RZ, 0, 4.76837158203125e-07 ;  /* 0x00000008ff4e7431 */ /* 0x000fe200000001ff */
[----:B------:R-:W-:-:S07]  /*3550*/  MOV R28, R73 ;  /* 0x00000049001c7202 */ /* 0x000fce0000000f00 */
[----:B------:R-:W-:Y:S05]  /*3560*/  WARPSYNC.COLLECTIVE R72, `(.L_x_5396) ;  /* 0x0000000048087348 */ /* 0x000fea0003c00000 */
[----:B------:R0:W1:Y:S02]  /*3570*/  SHFL.BFLY P3, R73, R41, R78, R79 ;  /* 0x0c00004e29497389 */ /* 0x000064000006004f */
[----:B01----:R-:W-:Y:S05]  /*3580*/  ENDCOLLECTIVE ;  /* 0x000000000000791b */ /* 0x003fea0003800000 */
.L_x_5396:
[----:B------:R-:W-:-:S05]  /*3590*/  FADD.FTZ R35, R33, R28 ;  /* 0x0000001c21237221 */ /* 0x000fca0000010000 */
[----:B------:R-:W-:Y:S02]  /*35a0*/  MOV R41, R35 ;  /* 0x0000002300297202 */ /* 0x000fe40000000f00 */
[----:B------:R-:W-:-:S07]  /*35b0*/  MOV R29, R73 ;  /* 0x00000049001d7202 */ /* 0x000fce0000000f00 */
[----:B------:R-:W-:Y:S05]  /*35c0*/  WARPSYNC.COLLECTIVE R72, `(.L_x_5397) ;  /* 0x0000000048087348 */ /* 0x000fea0003c00000 */
[----:B------:R0:W1:Y:S02]  /*35d0*/  SHFL.BFLY P3, R73, R41, R78, R79 ;  /* 0x0c00004e29497389 */ /* 0x000064000006004f */
[----:B01----:R-:W-:Y:S05]  /*35e0*/  ENDCOLLECTIVE ;  /* 0x000000000000791b */ /* 0x003fea0003800000 */
.L_x_5397:
[----:B------:R-:W-:-:S05]  /*35f0*/  FADD.FTZ R28, R34, R29 ;  /* 0x0000001d221c7221 */ /* 0x000fca0000010000 */
[----:B------:R-:W-:Y:S01]  /*3600*/  MOV R41, R28 ;  /* 0x0000001c00297202 */ /* 0x000fe20000000f00 */
[----:B------:R-:W-:Y:S01]  /*3610*/  HFMA2 R78, -RZ, RZ, 0, 9.5367431640625e-07 ;  /* 0x00000010ff4e7431 */ /* 0x000fe200000001ff */
[----:B------:R-:W-:-:S07]  /*3620*/  MOV R40, R73 ;  /* 0x0000004900287202 */ /* 0x000fce0000000f00 */
[----:B------:R-:W-:Y:S05]  /*3630*/  WARPSYNC.COLLECTIVE R72, `(.L_x_5398) ;  /* 0x0000000048087348 */ /* 0x000fea0003c00000 */
[----:B------:R0:W1:Y:S02]  /*3640*/  SHFL.BFLY P3, R73, R41, R78, R79 ;  /* 0x0c00004e29497389 */ /* 0x000064000006004f */
[----:B01----:R-:W-:Y:S05]  /*3650*/  ENDCOLLECTIVE ;  /* 0x000000000000791b */ /* 0x003fea0003800000 */
.L_x_5398:
[----:B------:R-:W-:-:S05]  /*3660*/  FADD.FTZ R29, R35, R40 ;  /* 0x00000028231d7221 */ /* 0x000fca0000010000 */
[----:B------:R-:W-:Y:S02]  /*3670*/  MOV R41, R29 ;  /* 0x0000001d00297202 */ /* 0x000fe40000000f00 */
[----:B------:R-:W-:-:S07]  /*3680*/  MOV R31, R73 ;  /* 0x00000049001f7202 */ /* 0x000fce0000000f00 */
[----:B------:R-:W-:Y:S05]  /*3690*/  WARPSYNC.COLLECTIVE R72, `(.L_x_5399) ;  /* 0x0000000048087348 */ /* 0x000fea0003c00000 */
[----:B------:R0:W1:Y:S02]  /*36a0*/  SHFL.BFLY P3, R73, R41, R78, R79 ;  /* 0x0c00004e29497389 */ /* 0x000064000006004f */
[----:B01----:R-:W-:Y:S05]  /*36b0*/  ENDCOLLECTIVE ;  /* 0x000000000000791b */ /* 0x003fea0003800000 */
.L_x_5399:
[----:B------:R-:W-:Y:S01]  /*36c0*/  MOV R30, R73 ;  /* 0x00000049001e7202 */ /* 0x000fe20000000f00 */
[----:B------:R-:W-:Y:S06]  /*36d0*/  BRA `(.L_x_5400) ;  /* 0xffffffd8008c7947 */ /* 0x000fec000383ffff */
.L_x_5401:
        /* <DEDUP_REMOVED lines=10> */
.L_x_6511:


//--------------------- .text._ZN10layer_norm22ln_bwd_finalize_kernelINS_22Kernel_traits_finalizeILj256E6__halfffffjLb1ELj1024ELj4ENS_18Kernel_traits_baseILj256ES2_ffffjLj1024EEEEELb1ELb0EEEvNS_9BwdParamsE --------------------------
	.section	.text._ZN10layer_norm22ln_bwd_finalize_kernelINS_22Kernel_traits_finalizeILj256E6__halfffffjLb1ELj1024ELj4ENS_18Kernel_traits_baseILj256ES2_ffffjLj1024EEEEELb1ELb0EEEvNS_9BwdParamsE,"ax",@progbits
	.align	128
        .global         _ZN10layer_norm22ln_bwd_finalize_kernelINS_22Kernel_traits_finalizeILj256E6__halfffffjLb1ELj1024ELj4ENS_18Kernel_traits_baseILj256ES2_ffffjLj1024EEEEELb1ELb0EEEvNS_9BwdParamsE
        .type           _ZN10layer_norm22ln_bwd_finalize_kernelINS_22Kernel_traits_finalizeILj256E6__halfffffjLb1ELj1024ELj4ENS_18Kernel_traits_baseILj256ES2_ffffjLj1024EEEEELb1ELb0EEEvNS_9BwdParamsE,@function
        .size           _ZN10layer_norm22ln_bwd_finalize_kernelINS_22Kernel_traits_finalizeILj256E6__halfffffjLb1ELj1024ELj4ENS_18Kernel_traits_baseILj256ES2_ffffjLj1024EEEEELb1ELb0EEEvNS_9BwdParamsE,(.L_x_6512 - _ZN10layer_norm22ln_bwd_finalize_kernelINS_22Kernel_traits_finalizeILj256E6__halfffffjLb1ELj1024ELj4ENS_18Kernel_traits_baseILj256ES2_ffffjLj1024EEEEELb1ELb0EEEvNS_9BwdParamsE)
        .other          _ZN10layer_norm22ln_bwd_finalize_kernelINS_22Kernel_traits_finalizeILj256E6__halfffffjLb1ELj1024ELj4ENS_18Kernel_traits_baseILj256ES2_ffffjLj1024EEEEELb1ELb0EEEvNS_9BwdParamsE,@"STO_CUDA_ENTRY STV_DEFAULT"
_ZN10layer_norm22ln_bwd_finalize_kernelINS_22Kernel_traits_finalizeILj256E6__halfffffjLb1ELj1024ELj4ENS_18Kernel_traits_baseILj256ES2_ffffjLj1024EEEEELb1ELb0EEEvNS_9BwdParamsE:
.text._ZN10layer_norm22ln_bwd_finalize_kernelINS_22Kernel_traits_finalizeILj256E6__halfffffjLb1ELj1024ELj4ENS_18Kernel_traits_baseILj256ES2_ffffjLj1024EEEEELb1ELb0EEEvNS_9BwdParamsE:
        /* <DEDUP_REMOVED lines=62> */
.L_x_5406:
        /* <DEDUP_REMOVED lines=87> */
.L_x_5405:
[----:B------:R-:W-:Y:S05]  /*0950*/  BSYNC.RECONVERGENT B1 ;  /* 0x0000000000017941 */ /* 0x000fea0003800200 */
.L_x_5404:
        /* <DEDUP_REMOVED lines=49> */
.L_x_5408:
[----:B------:R-:W-:Y:S05]  /*0c70*/  BSYNC.RECONVERGENT B1 ;  /* 0x0000000000017941 */ /* 0x000fea0003800200 */
.L_x_5407:
        /* <DEDUP_REMOVED lines=29> */
.L_x_5410:
[----:B------:R-:W-:Y:S05]  /*0e50*/  BSYNC.RECONVERGENT B1 ;  /* 0x0000000000017941 */ /* 0x000fea0003800200 */
.L_x_5409:
        /* <DEDUP_REMOVED lines=14> */
.L_x_5403:
[----:B------:R-:W-:Y:S05]  /*0f40*/  BSYNC.RECONVERGENT B0 ;  /* 0x0000000000007941 */ /* 0x000fea0003800200 */
.L_x_5402:
        /* <DEDUP_REMOVED lines=75> */
.L_x_5411:
        /* <DEDUP_REMOVED lines=16> */
.L_x_6512:


//--------------------- .text._ZN10layer_norm13ln_bwd_kernelINS_13Kernel_traitsI6__halfffffjLj256ELj1ELj4ELj1ELj16ENS_18Kernel_traits_baseILj256ES2_ffffjLj128EEEEELb1ELb1ELb1ELb0EEEvNS_9BwdParamsE --------------------------
	.section	.text._ZN10layer_norm13ln_bwd_kernelINS_13Kernel_traitsI6__halfffffjLj256ELj1ELj4ELj1ELj16ENS_18Kernel_traits_baseILj256ES2_ffffjLj128EEEEELb1ELb1ELb1ELb0EEEvNS_9BwdParamsE,"ax",@progbits
	.align	128
        .global         _ZN10layer_norm13ln_bwd_kernelINS_13Kernel_traitsI6__halfffffjLj256ELj1ELj4ELj1ELj16ENS_18Kernel_traits_baseILj256ES2_ffffjLj128EEEEELb1ELb1ELb1ELb0EEEvNS_9BwdParamsE
        .type           _ZN10layer_norm13ln_bwd_kernelINS_13Kernel_traitsI6__halfffffjLj256ELj1ELj4ELj1ELj16ENS_18Kernel_traits_baseILj256ES2_ffffjLj128EEEEELb1ELb1ELb1ELb0EEEvNS_9BwdParamsE,@function
        .size           _ZN10layer_norm13ln_bwd_kernelINS_13Kernel_traitsI6__halfffffjLj256ELj1ELj4ELj1ELj16ENS_18Kernel_traits_baseILj256ES2_ffffjLj128EEEEELb1ELb1ELb1ELb0EEEvNS_9BwdParamsE,(.L_x_6513 - _ZN10layer_norm13ln_bwd_kernelINS_13Kernel_traitsI6__halfffffjLj256ELj1ELj4ELj1ELj16ENS_18Kernel_traits_baseILj256ES2_ffffjLj128EEEEELb1ELb1ELb1ELb0EEEvNS_9BwdParamsE)
        .other          _ZN10layer_norm13ln_bwd_kernelINS_13Kernel_traitsI6__halfffffjLj256ELj1ELj4ELj1ELj16ENS_18Kernel_traits_baseILj256ES2_ffffjLj128EEEEELb1ELb1ELb1ELb0EEEvNS_9BwdParamsE,@"STO_CUDA_ENTRY STV_DEFAULT"
_ZN10layer_norm13ln_bwd_kernelINS_13Kernel_traitsI6__halfffffjLj256ELj1ELj4ELj1ELj16ENS_18Kernel_traits_baseILj256ES2_ffffjLj128EEEEELb1ELb1ELb1ELb0EEEvNS_9BwdParamsE:
.text._ZN10layer_norm13ln_bwd_kernelINS_13Kernel_traitsI6__halfffffjLj256ELj1ELj4ELj1ELj16ENS_18Kernel_traits_baseILj256ES2_ffffjLj128EEEEELb1ELb1ELb1ELb0EEEvNS_9BwdParamsE:
        /* <DEDUP_REMOVED lines=22> */
[----:B------:R-:W4:Y:S08]  /*0160*/  @P1 LDC.64 R12, c[0x0][0x3e8] ;  /* 0x0000fa00ff0c1b82 */ /* 0x000f300000000a00 */
[----:B------:R-:W3:Y:S01]  /*0170*/  @P0 LDC.64 R4, c[0x0][0x3d0] ;  /* 0x0000f400ff040b82 */ /* 0x000ee20000000a00 */
[----:B0-----:R-:W-:-:S07]  /*0180*/  @P1 IMAD.WIDE.U32 R8, R19, 0x8, R8 ;  /* 0x0000000813081825 */ /* 0x001fce00078e0008 */
[----:B------:R-:W0:Y:S01]  /*0190*/  @P0 LDC.64 R6, c[0x0][0x3e8] ;  /* 0x0000fa00ff060b82 */ /* 0x000e220000000a00 */
[----:B--2---:R-:W5:Y:S01]  /*01a0*/  @P1 LDG.E.64 R10, desc[UR6][R8.64] ;  /* 0x00000006080a1981 */ /* 0x004f62000c1e1b00 */
[----:B----4-:R-:W-:-:S05]  /*01b0*/  @P1 IMAD.WIDE.U32 R12, R19, 0x8, R12 ;  /* 0x00000008130c1825 */ /* 0x010fca00078e000c */
[----:B------:R-:W5:Y:S01]  /*01c0*/  @P1 LDG.E.64 R14, desc[UR6][R12.64] ;  /* 0x000000060c0e1981 */ /* 0x000f62000c1e1b00 */
[----:B---3--:R-:W-:Y:S01]  /*01d0*/  @P0 IMAD.WIDE.U32 R4, R17, 0x8, R4 ;  /* 0x0000000811040825 */ /* 0x008fe200078e0004 */
[----:B------:R-:W-:-:S04]  /*01e0*/  USHF.L.U32 UR4, UR5, 0x2, URZ ;  /* 0x0000000205047899 */ /* 0x000fc800080006ff */
[----:B------:R2:W5:Y:S01]  /*01f0*/  @P0 LDG.E.64 R70, desc[UR6][R4.64] ;  /* 0x0000000604460981 */ /* 0x000562000c1e1b00 */
[----:B0-----:R-:W-:-:S05]  /*0200*/  @P0 IMAD.WIDE.U32 R6, R17, 0x8, R6 ;  /* 0x0000000811060825 */ /* 0x001fca00078e0006 */
[----:B------:R0:W5:Y:S01]  /*0210*/  @P0 LDG.E.64 R68, desc[UR6][R6.64] ;  /* 0x0000000606440981 */ /* 0x000162000c1e1b00 */
        /* <DEDUP_REMOVED lines=18> */
[----:B-----5:R-:W-:Y:S02]  /*0340*/  MOV R89, R10 ;  /* 0x0000000a00597202 */ /* 0x020fe40000000f00 */
        /* <DEDUP_REMOVED lines=15> */
[----:B------:R-:W-:Y:S02]  /*0440*/  PRMT R89, R89, 0x5410, R0 ;  /* 0x0000541059597816 */ /* 0x000fe40000000000 */
[----:B------:R-:W-:-:S02]  /*0450*/  CS2R R28, SRZ ;  /* 0x00000000001c7805 */ /* 0x000fc4000001ff00 */
[----:B------:R-:W-:Y:S02]  /*0460*/  PRMT R90, R90, 0x5410, R2 ;  /* 0x000054105a5a7816 */ /* 0x000fe40000000002 */
[----:B------:R-:W-:Y:S02]  /*0470*/  CS2R R30, SRZ ;  /* 0x00000000001e7805 */ /* 0x000fe4000001ff00 */
[----:B------:R-:W-:Y:S02]  /*0480*/  PRMT R91, R91, 0x5410, R5 ;  /* 0x000054105b5b7816 */ /* 0x000fe40000000005 */
[----:B------:R-:W-:Y:S02]  /*0490*/  CS2R R32, SRZ ;  /* 0x0000000000207805 */ /* 0x000fe4000001ff00 */
[----:B------:R-:W-:Y:S02]  /*04a0*/  PRMT R92, R92, 0x5410, R6 ;  /* 0x000054105c5c7816 */ /* 0x000fe40000000006 */
[----:B------:R-:W-:-:S07]  /*04b0*/  CS2R R34, SRZ ;  /* 0x0000000000227805 */ /* 0x000fce000001ff00 */
.L_x_5489:
[----:B------:R-:W1:Y:S08]  /*04c0*/  LDC.64 R8, c[0x0][0x3f8] ;  /* 0x0000fe00ff087b82 */ /* 0x000e700000000a00 */
[----:B------:R-:W2:Y:S08]  /*04d0*/  LDC.64 R80, c[0x0][0x3f0] ;  /* 0x0000fc00ff507b82 */ /* 0x000eb00000000a00 */
[----:B0-----:R-:W3:Y:S01]  /*04e0*/  LDC.64 R56, c[0x0][0x3c8] ;  /* 0x0000f200ff387b82 */ /* 0x001ee20000000a00 */
[----:B-1----:R-:W-:-:S06]  /*04f0*/  IMAD.WIDE R8, R4, 0x4, R8 ;  /* 0x0000000404087825 */ /* 0x002fcc00078e0208 */
[----:B------:R-:W4:Y:S01]  /*0500*/  LDG.E R9, desc[UR6][R8.64] ;  /* 0x0000000608097981 */ /* 0x000f22000c1e1900 */
[----:B--2---:R-:W-:-:S06]  /*0510*/  IMAD.WIDE R80, R4, 0x4, R80 ;  /* 0x0000000404507825 */ /* 0x004fcc00078e0250 */
[----:B-----5:R-:W5:Y:S01]  /*0520*/  LDG.E R80, desc[UR6][R80.64] ;  /* 0x0000000650507981 */ /* 0x020f62000c1e1900 */
[----:B---3--:R-:W-:Y:S01]  /*0530*/  IMAD.WIDE R56, R4, 0x4, R56 ;  /* 0x0000000404387825 */ /* 0x008fe200078e0238 */
[----:B------:R-:W1:Y:S04]  /*0540*/  S2R R2, SR_TID.X ;  /* 0x0000000000027919 */ /* 0x000e680000002100 */
[----:B------:R2:W5:Y:S02]  /*0550*/  LDG.E R8, desc[UR6][R56.64] ;  /* 0x0000000638087981 */ /* 0x000564000c1e1900 */
[----:B--2---:R-:W2:Y:S01]  /*0560*/  LDC.64 R56, c[0x0][0x3c0] ;  /* 0x0000f000ff387b82 */ /* 0x004ea20000000a00 */
[----:B------:R-:W-:Y:S01]  /*0570*/  BSSY.RECONVERGENT B1, `(.L_x_5414) ;  /* 0x00000b3000017945 */ /* 0x000fe20003800200 */
[----:B-1----:R-:W-:-:S02]  /*0580*/  LOP3.LUT R88, R2, 0x1f, RZ, 0xc0, !PT ;  /* 0x0000001f02587812 */ /* 0x002fc400078ec0ff */
[----:B----4-:R-:W-:-:S13]  /*0590*/  ISETP.GE.AND P1, PT, R9, 0x1, PT ;  /* 0x000000010900780c */ /* 0x010fda0003f26270 */
[----:B--2---:R-:W-:Y:S05]  /*05a0*/  @!P1 BRA `(.L_x_5415) ;  /* 0x0000000400fc9947 */ /* 0x004fea0003800000 */
[----:B------:R-:W-:-:S06]  /*05b0*/  IMAD.WIDE R56, R4, 0x4, R56 ;  /* 0x0000000404387825 */ /* 0x000fcc00078e0238 */
[----:B------:R1:W2:Y:S01]  /*05c0*/  LDG.E R56, desc[UR6][R56.64] ;  /* 0x0000000638387981 */ /* 0x0002a2000c1e1900 */
[----:B-----5:R-:W-:Y:S01]  /*05d0*/  ISETP.GE.AND P2, PT, R80, 0x1, PT ;  /* 0x000000015000780c */ /* 0x020fe20003f46270 */
[----:B------:R-:W-:Y:S01]  /*05e0*/  BSSY.RECONVERGENT B2, `(.L_x_5416) ;  /* 0x000004b000027945 */ /* 0x000fe20003800200 */
[----:B------:R-:W-:Y:S01]  /*05f0*/  MOV R2, UR20 ;  /* 0x0000001400027c02 */ /* 0x000fe20008000f00 */
[----:B------:R-:W-:Y:S01]  /*0600*/  HFMA2 R84, -RZ, RZ, 0, 0 ;  /* 0x00000000ff547431 */ /* 0x000fe200000001ff */
[----:B------:R-:W-:Y:S02]  /*0610*/  ISETP.GE.U32.AND P4, PT, R3, 0x20, PT ;  /* 0x000000200300780c */ /* 0x000fe40003f86070 */
[----:B------:R-:W-:Y:S02]  /*0620*/  CS2R R86, SRZ ;  /* 0x0000000000567805 */ /* 0x000fe4000001ff00 */
[----:B0-----:R-:W-:Y:S02]  /*0630*/  ISETP.NE.AND P0, PT, R93, RZ, PT ;  /* 0x000000ff5d00720c */ /* 0x001fe40003f05270 */
[----:B------:R-:W-:-:S03]  /*0640*/  ISETP.GE.U32.AND P3, PT, R3, 0x40, PT ;  /* 0x000000400300780c */ /* 0x000fc60003f66070 */
[----:B------:R-:W-:-:S05]  /*0650*/  @P2 IADD3 R59, PT, PT, R80, -0x1, RZ ;  /* 0xffffffff503b2810 */ /* 0x000fca0007ffe0ff */
[----:B------:R-:W-:Y:S01]  /*0660*/  @P2 IMAD R58, R59, R2, RZ ;  /* 0x000000023b3a2224 */ /* 0x000fe200078e02ff */
[----:B------:R-:W-:-:S04]  /*0670*/  IADD3 R59, PT, PT, R9, -0x1, RZ ;  /* 0xffffffff093b7810 */ /* 0x000fc80007ffe0ff */
[----:B------:R-:W-:Y:S01]  /*0680*/  @P2 SHF.R.S32.HI R61, RZ, 0x1f, R58 ;  /* 0x0000001fff3d2819 */ /* 0x000fe2000001143a */
[----:B------:R-:W-:-:S03]  /*0690*/  IMAD R59, R59, R2, RZ ;  /* 0x000000023b3b7224 */ /* 0x000fc600078e02ff */
[----:B------:R-:W-:Y:S01]  /*06a0*/  @P2 LEA.HI R61, R61, R58, RZ, 0x2 ;  /* 0x0000003a3d3d2211 */ /* 0x000fe200078f10ff */
[----:B------:R-:W-:Y:S01]  /*06b0*/  IMAD R58, R4, R2, RZ ;  /* 0x00000002043a7224 */ /* 0x000fe200078e02ff */
[----:B------:R-:W-:Y:S02]  /*06c0*/  SHF.R.S32.HI R60, RZ, 0x1f, R59 ;  /* 0x0000001fff3c7819 */ /* 0x000fe4000001143b */
[----:B------:R-:W-:Y:S02]  /*06d0*/  @P2 LEA.HI.SX32 R84, R61, R88, 0x1e ;  /* 0x000000583d542211 */ /* 0x000fe400078ff2ff */
[----:B-1----:R-:W-:Y:S02]  /*06e0*/  SHF.R.S32.HI R57, RZ, 0x1f, R58 ;  /* 0x0000001fff397819 */ /* 0x002fe4000001143a */
[----:B------:R-:W-:Y:S02]  /*06f0*/  LEA.HI R59, R60, R59, RZ, 0x2 ;  /* 0x0000003b3c3b7211 */ /* 0x000fe400078f10ff */
[----:B------:R-:W-:-:S02]  /*0700*/  LEA.HI R57, R57, R58, RZ, 0x2 ;  /* 0x0000003a39397211 */ /* 0x000fc400078f10ff */
[-C--:B------:R-:W-:Y:S02]  /*0710*/  LEA.HI.SX32 R85, R59, R88.reuse, 0x1e ;  /* 0x000000583b557211 */ /* 0x080fe400078ff2ff */
[----:B------:R-:W-:-:S04]  /*0720*/  LEA.HI.SX32 R82, R57, R88, 0x1e ;  /* 0x0000005839527211 */ /* 0x000fc800078ff2ff */
[----:B------:R-:W-:Y:S02]  /*0730*/  MOV R83, R82 ;  /* 0x0000005200537202 */ /* 0x000fe40000000f00 */
[----:B--2---:R-:W-:Y:S01]  /*0740*/  FSEL R81, R56, RZ, !P0 ;  /* 0x000000ff38517208 */ /* 0x004fe20004000000 */
[----:B------:R-:W-:Y:S06]  /*0750*/  @!P4 BRA `(.L_x_5417) ;  /* 0x0000000000ccc947 */ /* 0x000fec0003800000 */
[----:B------:R-:W0:Y:S08]  /*0760*/  LDC.64 R10, c[0x0][0x3a8] ;  /* 0x0000ea00ff0a7b82 */ /* 0x000e300000000a00 */
[----:B------:R-:W1:Y:S01]  /*0770*/  LDC.64 R60, c[0x0][0x428] ;  /* 0x00010a00ff3c7b82 */ /* 0x000e620000000a00 */
[----:B------:R-:W-:-:S07]  /*0780*/  ISETP.NE.U32.AND P0, PT, RZ, UR10, PT ;  /* 0x0000000aff007c0c */ /* 0x000fce000bf05070 */
[----:B------:R-:W2:Y:S01]  /*0790*/  LDC.64 R74, c[0x0][0x3b0] ;  /* 0x0000ec00ff4a7b82 */ /* 0x000ea20000000a00 */
[----:B0-----:R-:W-:-:S05]  /*07a0*/  IMAD.WIDE.U32 R10, R83, 0x10, R10 ;  /* 0x00000010530a7825 */ /* 0x001fca00078e000a */
[----:B------:R0:W3:Y:S01]  /*07b0*/  LDG.E.128 R56, desc[UR6][R10.64] ;  /* 0x000000060a387981 */ /* 0x0000e2000c1e1d00 */
[----:B-1----:R-:W-:-:S06]  /*07c0*/  IMAD.WIDE.U32 R60, R85, 0x10, R60 ;  /* 0x00000010553c7825 */ /* 0x002fcc00078e003c */
[----:B------:R-:W4:Y:S01]  /*07d0*/  LDG.E.128 R60, desc[UR6][R60.64] ;  /* 0x000000063c3c7981 */ /* 0x000f22000c1e1d00 */
[----:B------:R-:W-:-:S13]  /*07e0*/  ISETP.NE.AND.EX P0, PT, RZ, UR11, PT, P0 ;  /* 0x0000000bff007c0c */ /* 0x000fda000bf05300 */
[----:B0-----:R-:W0:Y:S01]  /*07f0*/  @P0 LDC.64 R10, c[0x0][0x438] ;  /* 0x00010e00ff0a0b82 */ /* 0x001e220000000a00 */
[----:B------:R-:W-:-:S05]  /*0800*/  SHF.R.U64 R0, R70, 0x10, R71 ;  /* 0x0000001046007819 */ /* 0x000fca0000001247 */
[----:B------:R-:W-:Y:S02]  /*0810*/  HADD2.F32 R0, -RZ, R0.H0_H0 ;  /* 0x20000000ff007230 */ /* 0x000fe40000004100 */
[----:B0-----:R-:W-:-:S05]  /*0820*/  @P0 IMAD.WIDE.U32 R10, R83, 0x10, R10 ;  /* 0x00000010530a0825 */ /* 0x001fca00078e000a */
[----:B------:R2:W5:Y:S02]  /*0830*/  @P0 LDG.E.128 R36, desc[UR6][R10.64] ;  /* 0x000000060a240981 */ /* 0x000564000c1e1d00 */
[----:B--2---:R-:W-:-:S05]  /*0840*/  IMAD.WIDE.U32 R10, R84, 0x4, R74 ;  /* 0x00000004540a7825 */ /* 0x004fca00078e004a */
[----:B------:R0:W5:Y:S01]  /*0850*/  LDG.E R5, desc[UR6][R10.64] ;  /* 0x000000060a057981 */ /* 0x000162000c1e1900 */
[----:B------:R-:W-:Y:S01]  /*0860*/  SHF.R.U32.HI R64, RZ, 0x10, R71 ;  /* 0x00000010ff407819 */ /* 0x000fe20000011647 */
[----:B------:R-:W-:Y:S01]  /*0870*/  HADD2.F32 R79, -RZ, R71.H0_H0 ;  /* 0x20000047ff4f7230 */ /* 0x000fe20000004100 */
[----:B------:R-:W-:Y:S02]  /*0880*/  IADD3 R84, PT, PT, R84, 0x20, RZ ;  /* 0x0000002054547810 */ /* 0x000fe40007ffe0ff */
[----:B------:R-:W-:Y:S01]  /*0890*/  IADD3 R85, PT, PT, R85, 0x20, RZ ;  /* 0x0000002055557810 */ /* 0x000fe20007ffe0ff */
[----:B------:R-:W-:Y:S01]  /*08a0*/  HADD2.F32 R64, -RZ, R64.H0_H0 ;  /* 0x20000040ff407230 */ /* 0x000fe20000004100 */
[----:B------:R-:W-:Y:S01]  /*08b0*/  IADD3 R83, PT, PT, R83, 0x20, RZ ;  /* 0x0000002053537810 */ /* 0x000fe20007ffe0ff */
[C---:B---3--:R-:W-:Y:S01]  /*08c0*/  FADD.FTZ R7, -R81.reuse, R57 ;  /* 0x0000003951077221 */ /* 0x048fe20000010100 */
[C---:B------:R-:W-:Y:S01]  /*08d0*/  FADD.FTZ R57, -R81.reuse, R56 ;  /* 0x0000003851397221 */ /* 0x040fe20000010100 */
[C---:B------:R-:W-:Y:S01]  /*08e0*/  FADD.FTZ R75, -R81.reuse, R58 ;  /* 0x0000003a514b7221 */ /* 0x040fe20000010100 */
[----:B------:R-:W-:Y:S01]  /*08f0*/  FADD.FTZ R59, -R81, R59 ;  /* 0x0000003b513b7221 */ /* 0x000fe20000010100 */
[----:B------:R-:W-:-:S02]  /*0900*/  FMUL.FTZ R7, R8, R7 ;  /* 0x0000000708077220 */ /* 0x000fc40000410000 */
[C---:B------:R-:W-:Y:S01]  /*0910*/  FMUL.FTZ R75, R8.reuse, R75 ;  /* 0x0000004b084b7220 */ /* 0x040fe20000410000 */
[C---:B0-----:R-:W-:Y:S01]  /*0920*/  FMUL.FTZ R11, R8.reuse, R59 ;  /* 0x0000003b080b7220 */ /* 0x041fe20000410000 */
[----:B----4-:R-:W-:Y:S01]  /*0930*/  FMUL.FTZ R10, R61, R0 ;  /* 0x000000003d0a7220 */ /* 0x010fe20000410000 */
[----:B------:R-:W-:Y:S01]  /*0940*/  FMUL.FTZ R0, R8, R57 ;  /* 0x0000003908007220 */ /* 0x000fe20000410000 */
[----:B------:R-:W-:Y:S02]  /*0950*/  HADD2.F32 R57, -RZ, R70.H0_H0 ;  /* 0x20000046ff397230 */ /* 0x000fe40000004100 */
[----:B------:R-:W-:Y:S01]  /*0960*/  FMUL.FTZ R79, R62, R79 ;  /* 0x0000004f3e4f7220 */ /* 0x000fe20000410000 */
[----:B------:R-:W-:Y:S01]  /*0970*/  FMUL.FTZ R64, R63, R64 ;  /* 0x000000403f407220 */ /* 0x000fe20000410000 */
[----:B------:R-:W-:Y:S01]  /*0980*/  FADD.FTZ R25, R25, R61 ;  /* 0x0000003d19197221 */ /* 0x000fe20000010000 */
[----:B------:R-:W-:Y:S01]  /*0990*/  FFMA.FTZ R17, R61, R7, R17 ;  /* 0x000000073d117223 */ /* 0x000fe20000010011 */
[----:B------:R-:W-:Y:S01]  /*09a0*/  FMUL.FTZ R74, R60, R57 ;  /* 0x000000393c4a7220 */ /* 0x000fe20000410000 */
[----:B------:R-:W-:Y:S01]  /*09b0*/  FADD.FTZ R27, R27, R63 ;  /* 0x0000003f1b1b7221 */ /* 0x000fe20000010000 */
[----:B------:R-:W-:Y:S01]  /*09c0*/  FFMA.FTZ R19, R63, R11, R19 ;  /* 0x0000000b3f137223 */ /* 0x000fe20000010013 */
[----:B------:R-:W-:Y:S01]  /*09d0*/  FADD.FTZ R24, R24, R60 ;  /* 0x0000003c18187221 */ /* 0x000fe20000010000 */
[----:B------:R-:W-:Y:S01]  /*09e0*/  FADD.FTZ R57, RZ, R74 ;  /* 0x0000004aff397221 */ /* 0x000fe20000010000 */
[----:B------:R-:W-:Y:S01]  /*09f0*/  FFMA.FTZ R56, R0, R74, RZ ;  /* 0x0000004a00387223 */ /* 0x000fe200000100ff */
[----:B------:R-:W-:Y:S01]  /*0a00*/  FFMA.FTZ R16, R60, R0, R16 ;  /* 0x000000003c107223 */ /* 0x000fe20000010010 */
[----:B------:R-:W-:Y:S01]  /*0a10*/  FADD.FTZ R26, R26, R62 ;  /* 0x0000003e1a1a7221 */ /* 0x000fe20000010000 */
[----:B------:R-:W-:Y:S01]  /*0a20*/  FADD.FTZ R58, R57, R10 ;  /* 0x0000000a393a7221 */ /* 0x000fe20000010000 */
[----:B------:R-:W-:Y:S01]  /*0a30*/  FFMA.FTZ R56, R7, R10, R56 ;  /* 0x0000000a07387223 */ /* 0x000fe20000010038 */
[----:B------:R-:W-:-:S02]  /*0a40*/  FFMA.FTZ R18, R62, R75, R18 ;  /* 0x0000004b3e127223 */ /* 0x000fc40000010012 */
[----:B------:R-:W-:Y:S01]  /*0a50*/  FADD.FTZ R57, R58, R79 ;  /* 0x0000004f3a397221 */ /* 0x000fe20000010000 */
[----:B------:R-:W-:-:S03]  /*0a60*/  FFMA.FTZ R56, R75, R79, R56 ;  /* 0x0000004f4b387223 */ /* 0x000fc60000010038 */
[----:B------:R-:W-:Y:S01]  /*0a70*/  FADD.FTZ R86, R57, R64 ;  /* 0x0000004039567221 */ /* 0x000fe20000010000 */
[----:B------:R-:W-:-:S07]  /*0a80*/  FFMA.FTZ R87, R11, R64, R56 ;  /* 0x000000400b577223 */ /* 0x000fce0000010038 */
.L_x_5417:
[----:B------:R-:W-:Y:S05]  /*0a90*/  BSYNC.RECONVERGENT B2 ;  /* 0x0000000000027941 */ /* 0x000fea0003800200 */
.L_x_5416:
        /* <DEDUP_REMOVED lines=13> */
[----:B0-----:R-:W-:-:S04]  /*0b70*/  @P0 IMAD.WIDE.U32 R66, R83, 0x10, R66 ;  /* 0x0000001053420825 */ /* 0x001fc800078e0042 */
[--C-:B------:R-:W-:Y:S01]  /*0b80*/  HADD2.F32 R72, -RZ, R89.reuse.H1_H1 ;  /* 0x30000059ff487230 */ /* 0x100fe20000004100 */
[----:B------:R0:W5:Y:S01]  /*0b90*/  @P0 LDG.E.128 R12, desc[UR6][R66.64] ;  /* 0x00000006420c0981 */ /* 0x000162000c1e1d00 */
[C---:B---3--:R-:W-:Y:S01]  /*0ba0*/  FADD.FTZ R77, -R81.reuse, R57 ;  /* 0x00000039514d7221 */ /* 0x048fe20000010100 */
[----:B------:R-:W-:Y:S02]  /*0bb0*/  HADD2.F32 R57, -RZ, R89.H0_H0 ;  /* 0x20000059ff397230 */ /* 0x000fe40000004100 */
[----:B------:R-:W-:Y:S01]  /*0bc0*/  FADD.FTZ R65, -R81, R56 ;  /* 0x0000003851417221 */ /* 0x000fe20000010100 */
[----:B0-----:R-:W-:-:S03]  /*0bd0*/  FMUL.FTZ R66, R8, R77 ;  /* 0x0000004d08427220 */ /* 0x001fc60000410000 */
[----:B------:R-:W-:Y:S01]  /*0be0*/  FMUL.FTZ R65, R8, R65 ;  /* 0x0000004108417220 */ /* 0x000fe20000410000 */
[----:B----4-:R-:W-:Y:S01]  /*0bf0*/  FMUL.FTZ R67, R60, R57 ;  /* 0x000000393c437220 */ /* 0x010fe20000410000 */
[----:B------:R-:W-:Y:S01]  /*0c00*/  FMUL.FTZ R72, R61, R72 ;  /* 0x000000483d487220 */ /* 0x000fe20000410000 */
[----:B------:R-:W-:Y:S01]  /*0c10*/  FADD.FTZ R45, R45, R61 ;  /* 0x0000003d2d2d7221 */ /* 0x000fe20000010000 */
[----:B------:R-:W-:Y:S01]  /*0c20*/  FFMA.FTZ R41, R61, R66, R41 ;  /* 0x000000423d297223 */ /* 0x000fe20000010029 */
[--C-:B------:R-:W-:Y:S02]  /*0c30*/  HADD2.F32 R61, -RZ, R90.reuse.H0_H0 ;  /* 0x2000005aff3d7230 */ /* 0x100fe40000004100 */
[----:B------:R-:W-:Y:S01]  /*0c40*/  FADD.FTZ R73, -R81, R58 ;  /* 0x0000003a51497221 */ /* 0x000fe20000010100 */
[----:B------:R-:W-:Y:S01]  /*0c50*/  FADD.FTZ R57, R86, R67 ;  /* 0x0000004356397221 */ /* 0x000fe20000010000 */
[----:B------:R-:W-:Y:S01]  /*0c60*/  FFMA.FTZ R87, R65, R67, R87 ;  /* 0x0000004341577223 */ /* 0x000fe20000010057 */
[----:B------:R-:W-:-:S02]  /*0c70*/  HADD2.F32 R58, -RZ, R90.H1_H1 ;  /* 0x3000005aff3a7230 */ /* 0x000fc40000004100 */
[----:B------:R-:W-:Y:S01]  /*0c80*/  FADD.FTZ R59, -R81, R59 ;  /* 0x0000003b513b7221 */ /* 0x000fe20000010100 */
        /* <DEDUP_REMOVED lines=17> */
.L_x_5415:
        /* <DEDUP_REMOVED lines=20> */
[----:B------:R-:W1:Y:S02]  /*0ee0*/  LDC.64 R56, c[0x0][0x3b0] ;  /* 0x0000ec00ff387b82 */ /* 0x000e640000000a00 */
[----:B-1----:R-:W-:-:S05]  /*0ef0*/  IMAD.WIDE.U32 R56, R81, 0x4, R56 ;  /* 0x0000000451387825 */ /* 0x002fca00078e0038 */
[----:B------:R1:W5:Y:S01]  /*0f00*/  LDG.E R5, desc[UR6][R56.64] ;  /* 0x0000000638057981 */ /* 0x000362000c1e1900 */
[----:B------:R-:W-:-:S07]  /*0f10*/  IADD3 R81, PT, PT, R81, 0x20, RZ ;  /* 0x0000002051517810 */ /* 0x000fce0007ffe0ff */
.L_x_5421:
[----:B------:R-:W-:Y:S05]  /*0f20*/  BSYNC.RECONVERGENT B2 ;  /* 0x0000000000027941 */ /* 0x000fea0003800200 */
.L_x_5420:
[----:B------:R-:W-:Y:S01]  /*0f30*/  CS2R R86, SRZ ;  /* 0x0000000000567805 */ /* 0x000fe2000001ff00 */
[----:B------:R-:W-:Y:S06]  /*0f40*/  @!P3 BRA `(.L_x_5418) ;  /* 0x000000000054b947 */ /* 0x000fec0003800000 */
[----:B-1----:R-:W1:Y:S02]  /*0f50*/  LDC.64 R56, c[0x0][0x3b0] ;  /* 0x0000ec00ff387b82 */ /* 0x002e640000000a00 */
[----:B-1----:R-:W-:-:S05]  /*0f60*/  IMAD.WIDE.U32 R56, R81, 0x4, R56 ;  /* 0x0000000451387825 */ /* 0x002fca00078e0038 */
[----:B------:R2:W5:Y:S01]  /*0f70*/  LDG.E R6, desc[UR6][R56.64] ;  /* 0x0000000638067981 */ /* 0x000562000c1e1900 */
[----:B------:R-:W-:Y:S05]  /*0f80*/  BRA `(.L_x_5418) ;  /* 0x0000000000447947 */ /* 0x000fea0003800000 */
.L_x_5419:
[C---:B------:R-:W-:Y:S02]  /*0f90*/  ISETP.GE.U32.AND P4, PT, R3.reuse, 0x20, PT ;  /* 0x000000200300780c */ /* 0x040fe40003f86070 */
[----:B------:R-:W-:-:S11]  /*0fa0*/  ISETP.GE.U32.AND P3, PT, R3, 0x40, PT ;  /* 0x000000400300780c */ /* 0x000fd60003f66070 */
[----:B------:R-:W1:Y:S08]  /*0fb0*/  @P4 LDC.64 R56, c[0x0][0x3b0] ;  /* 0x0000ec00ff384b82 */ /* 0x000e700000000a00 */
[----:B------:R-:W2:Y:S08]  /*0fc0*/  @P4 LDC.64 R58, c[0x0][0x438] ;  /* 0x00010e00ff3a4b82 */ /* 0x000eb00000000a00 */
[----:B------:R-:W3:Y:S01]  /*0fd0*/  @P3 LDC.64 R60, c[0x0][0x438] ;  /* 0x00010e00ff3c3b82 */ /* 0x000ee20000000a00 */
[----:B-1----:R-:W-:-:S05]  /*0fe0*/  @P4 IMAD.WIDE.U32 R56, R81, 0x4, R56 ;  /* 0x0000000451384825 */ /* 0x002fca00078e0038 */
[----:B------:R1:W5:Y:S01]  /*0ff0*/  @P4 LDG.E R5, desc[UR6][R56.64] ;  /* 0x0000000638054981 */ /* 0x000362000c1e1900 */
[----:B------:R-:W-:Y:S01]  /*1000*/  @P4 IADD3 R81, PT, PT, R81, 0x20, RZ ;  /* 0x0000002051514810 */ /* 0x000fe20007ffe0ff */
[C---:B--2---:R-:W-:Y:S01]  /*1010*/  @P4 IMAD.WIDE.U32 R62, R83.reuse, 0x10, R58 ;  /* 0x00000010533e4825 */ /* 0x044fe200078e003a */
[----:B------:R-:W-:-:S04]  /*1020*/  @P4 IADD3 R83, PT, PT, R83, 0x20, RZ ;  /* 0x0000002053534810 */ /* 0x000fc80007ffe0ff */
[----:B------:R4:W5:Y:S01]  /*1030*/  @P4 LDG.E.128 R36, desc[UR6][R62.64] ;  /* 0x000000063e244981 */ /* 0x000962000c1e1d00 */
[----:B-1----:R-:W1:Y:S01]  /*1040*/  @P3 LDC.64 R56, c[0x0][0x3b0] ;  /* 0x0000ec00ff383b82 */ /* 0x002e620000000a00 */
[----:B---3--:R-:W-:-:S05]  /*1050*/  @P3 IMAD.WIDE.U32 R58, R83, 0x10, R60 ;  /* 0x00000010533a3825 */ /* 0x008fca00078e003c */
[----:B------:R4:W5:Y:S01]  /*1060*/  @P3 LDG.E.128 R12, desc[UR6][R58.64] ;  /* 0x000000063a0c3981 */ /* 0x000962000c1e1d00 */
[----:B-1----:R-:W-:-:S05]  /*1070*/  @P3 IMAD.WIDE.U32 R56, R81, 0x4, R56 ;  /* 0x0000000451383825 */ /* 0x002fca00078e0038 */
[----:B------:R4:W5:Y:S01]  /*1080*/  @P3 LDG.E R6, desc[UR6][R56.64] ;  /* 0x0000000638063981 */ /* 0x000962000c1e1900 */
[----:B------:R-:W-:-:S07]  /*1090*/  CS2R R86, SRZ ;  /* 0x0000000000567805 */ /* 0x000fce000001ff00 */
.L_x_5418:
[----:B------:R-:W-:Y:S05]  /*10a0*/  BSYNC.RECONVERGENT B1 ;  /* 0x0000000000017941 */ /* 0x000fea0003800200 */
.L_x_5414:
[----:B------:R-:W-:-:S03]  /*10b0*/  UMOV UR4, 0xffffffff ;  /* 0xffffffff00047882 */ /* 0x000fc60000000000 */
[----:B------:R-:W-:Y:S05]  /*10c0*/  BRA.DIV UR4, `(.L_x_5422) ;  /* 0x0000002e04bc7947 */ /* 0x000fea000b800000 */
[----:B------:R-:W3:Y:S04]  /*10d0*/  SHFL.BFLY PT, R60, R86, 0x1, 0x1f ;  /* 0x0c201f00563c7f89 */ /* 0x000ee800000e0000 */
[----:B----4-:R-:W4:Y:S01]  /*10e0*/  SHFL.BFLY PT, R62, R87, 0x1, 0x1f ;  /* 0x0c201f00573e7f89 */ /* 0x010f2200000e0000 */
[----:B---3--:R-:W-:Y:S01]  /*10f0*/  FADD.FTZ R61, R60, R86 ;  /* 0x000000563c3d7221 */ /* 0x008fe20000010000 */
[----:B----4-:R-:W-:-:S04]  /*1100*/  FADD.FTZ R62, R62, R87 ;  /* 0x000000573e3e7221 */ /* 0x010fc80000010000 */
[----:B------:R-:W3:Y:S04]  /*1110*/  SHFL.BFLY PT, R60, R61, 0x2, 0x1f ;  /* 0x0c401f003d3c7f89 */ /* 0x000ee800000e0000 */
[----:B------:R-:W4:Y:S01]  /*1120*/  SHFL.BFLY PT, R81, R62, 0x2, 0x1f ;  /* 0x0c401f003e517f89 */ /* 0x000f2200000e0000 */
        /* <DEDUP_REMOVED lines=10> */
[----:B------:R3:W4:Y:S04]  /*11d0*/  SHFL.BFLY PT, R87, R84, 0x10, 0x1f ;  /* 0x0e001f0054577f89 */ /* 0x00072800000e0000 */
[----:B------:R3:W0:Y:S02]  /*11e0*/  SHFL.BFLY PT, R60, R61, 0x10, 0x1f ;  /* 0x0e001f003d3c7f89 */ /* 0x00062400000e0000 */
.L_x_5503:
[----:B-12---:R-:W-:Y:S01]  /*11f0*/  @P2 IADD3 R57, PT, PT, R80, -0x1, RZ ;  /* 0xffffffff50392810 */ /* 0x006fe20007ffe0ff */
[----:B----4-:R-:W-:Y:S01]  /*1200*/  FADD.FTZ R62, R84, R87 ;  /* 0x00000057543e7221 */ /* 0x010fe20000010000 */
[----:B0--3--:R-:W-:Y:S01]  /*1210*/  FADD.FTZ R61, R61, R60 ;  /* 0x0000003c3d3d7221 */ /* 0x009fe20000010000 */
[----:B------:R-:W-:Y:S01]  /*1220*/  ISETP.NE.AND P0, PT, R93, RZ, PT ;  /* 0x000000ff5d00720c */ /* 0x000fe20003f05270 */
[----:B------:R-:W-:Y:S01]  /*1230*/  BSSY.RECONVERGENT B1, `(.L_x_5423) ;  /* 0x0000133000017945 */ /* 0x000fe20003800200 */
[----:B------:R-:W-:Y:S02]  /*1240*/  @P2 IMAD R57, R57, R2, RZ ;  /* 0x0000000239392224 */ /* 0x000fe400078e02ff */
[----:B------:R-:W-:Y:S01]  /*1250*/  FMUL.FTZ R62, R62, UR9 ;  /* 0x000000093e3e7c20 */ /* 0x000fe20008410000 */
[----:B------:R-:W-:Y:S02]  /*1260*/  HFMA2 R60, -RZ, RZ, 0, 0 ;  /* 0x00000000ff3c7431 */ /* 0x000fe400000001ff */
[----:B------:R-:W-:Y:S01]  /*1270*/  FMUL.FTZ R61, R61, UR9 ;  /* 0x000000093d3d7c20 */ /* 0x000fe20008410000 */
[----:B------:R-:W-:-:S02]  /*1280*/  @P2 SHF.R.S32.HI R56, RZ, 0x1f, R57 ;  /* 0x0000001fff382819 */ /* 0x000fc40000011439 */
[----:B------:R-:W-:Y:S02]  /*1290*/  FSEL R62, R62, RZ, !P0 ;  /* 0x000000ff3e3e7208 */ /* 0x000fe40004000000 */
[----:B------:R-:W-:-:S04]  /*12a0*/  @P2 LEA.HI R57, R56, R57, RZ, 0x2 ;  /* 0x0000003938392211 */ /* 0x000fc800078f10ff */
[----:B------:R-:W-:Y:S01]  /*12b0*/  @P2 LEA.HI.SX32 R60, R57, R88, 0x1e ;  /* 0x00000058393c2211 */ /* 0x000fe200078ff2ff */
[----:B------:R-:W-:Y:S06]  /*12c0*/  @!P4 BRA `(.L_x_5424) ;  /* 0x0000001000a4c947 */ /* 0x000fec0003800000 */
[----:B------:R-:W-:Y:S04]  /*12d0*/  BSSY.RECONVERGENT B2, `(.L_x_5425) ;  /* 0x0000005000027945 */ /* 0x000fe80003800200 */
[----:B------:R-:W-:Y:S05]  /*12e0*/  @!P2 BRA `(.L_x_5426) ;  /* 0x00000000000ca947 */ /* 0x000fea0003800000 */
[----:B------:R-:W0:Y:S02]  /*12f0*/  LDC.64 R48, c[0x0][0x390] ;  /* 0x0000e400ff307b82 */ /* 0x000e240000000a00 */
[----:B0-----:R-:W-:-:S06]  /*1300*/  IMAD.WIDE.U32 R48, R60, 0x10, R48 ;  /* 0x000000103c307825 */ /* 0x001fcc00078e0030 */
[----:B------:R-:W5:Y:S02]  /*1310*/  LDG.E.128 R48, desc[UR6][R48.64] ;  /* 0x0000000630307981 */ /* 0x000f64000c1e1d00 */
.L_x_5426:
[----:B------:R-:W-:Y:S05]  /*1320*/  BSYNC.RECONVERGENT B2 ;  /* 0x0000000000027941 */ /* 0x000fea0003800200 */
.L_x_5425:
[----:B------:R-:W-:Y:S01]  /*1330*/  UISETP.NE.U32.AND UP0, UPT, UR10, URZ, UPT ;  /* 0x000000ff0a00728c */ /* 0x000fe2000bf05070 */
[----:B------:R-:W-:Y:S03]  /*1340*/  BSSY.RECONVERGENT B2, `(.L_x_5427) ;  /* 0x0000117000027945 */ /* 0x000fe60003800200 */
[----:B------:R-:W-:-:S09]  /*1350*/  UISETP.NE.AND.EX UP0, UPT, UR11, URZ, UPT, UP0 ;  /* 0x000000ff0b00728c */ /* 0x000fd2000bf05300 */
[----:B------:R-:W-:Y:S05]  /*1360*/  BRA.U UP0, `(.L_x_5428) ;  /* 0x0000000900387547 */ /* 0x000fea000b800000 */
[----:B------:R-:W-:Y:S02]  /*1370*/  MOV R58, UR22 ;  /* 0x00000016003a7c02 */ /* 0x000fe40008000f00 */
[----:B------:R-:W-:Y:S02]  /*1380*/  MOV R57, UR23 ;  /* 0x0000001700397c02 */ /* 0x000fe40008000f00 */
[----:B------:R-:W-:Y:S02]  /*1390*/  ISETP.NE.U32.AND P0, PT, R58, RZ, PT ;  /* 0x000000ff3a00720c */ /* 0x000fe40003f05070 */
[--C-:B------:R-:W-:Y:S02]  /*13a0*/  SHF.R.U64 R56, R68, 0x10, R69.reuse ;  /* 0x0000001044387819 */ /* 0x100fe40000001245 */
[----:B------:R-:W-:Y:S02]  /*13b0*/  ISETP.NE.AND.EX P0, PT, R57, RZ, PT, P0 ;  /* 0x000000ff3900720c */ /* 0x000fe40003f05300 */
[----:B------:R-:W-:-:S04]  /*13c0*/  SHF.R.U32.HI R59, RZ, 0x10, R69 ;  /* 0x00000010ff3b7819 */ /* 0x000fc80000011645 */
[----:B------:R-:W-:-:S07]  /*13d0*/  PRMT R56, R59, 0x5410, R56 ;  /* 0x000054103b387816 */ /* 0x000fce0000000038 */
[----:B------:R-:W-:Y:S05]  /*13e0*/  @P0 BRA `(.L_x_5429) ;  /* 0x0000000400100947 */ /* 0x000fea0003800000 */
[----:B------:R-:W-:Y:S04]  /*13f0*/  BSSY.RECONVERGENT B3, `(.L_x_5430) ;  /* 0x0000010000037945 */ /* 0x000fe80003800200 */
[----:B------:R-:W-:Y:S05]  /*1400*/  @!P2 BRA `(.L_x_5431) ;  /* 0x000000000038a947 */ /* 0x000fea0003800000 */
[----:B------:R-:W-:Y:S01]  /*1410*/  FFMA.FTZ R59, R0, R61, R62 ;  /* 0x0000003d003b7223 */ /* 0x000fe2000001003e */
[----:B------:R-:W-:Y:S02]  /*1420*/  ISETP.GT.AND P0, PT, R9, RZ, PT ;  /* 0x000000ff0900720c */ /* 0x000fe40003f04270 */
[----:B-----5:R-:W-:Y:S01]  /*1430*/  LOP3.LUT P4, RZ, R5, 0xff, RZ, 0xc0, !PT ;  /* 0x000000ff05ff7812 */ /* 0x020fe2000788c0ff */
[----:B------:R-:W-:Y:S01]  /*1440*/  FADD.FTZ R59, R74, -R59 ;  /* 0x8000003b4a3b7221 */ /* 0x000fe20000010000 */
[----:B------:R-:W-:-:S03]  /*1450*/  MOV R52, RZ ;  /* 0x000000ff00347202 */ /* 0x000fc60000000f00 */
[----:B------:R-:W-:-:S05]  /*1460*/  FMUL.FTZ R59, R8, R59 ;  /* 0x0000003b083b7220 */ /* 0x000fca0000410000 */
[----:B------:R-:W-:-:S05]  /*1470*/  FSEL R59, R59, RZ, P0 ;  /* 0x000000ff3b3b7208 */ /* 0x000fca0000000000 */
[----:B------:R-:W-:-:S04]  /*1480*/  FMUL.FTZ R59, R59, UR13 ;  /* 0x0000000d3b3b7c20 */ /* 0x000fc80008410000 */
[----:B------:R-:W-:Y:S01]  /*1490*/  FMUL.FTZ R63, R59, UR12 ;  /* 0x0000000c3b3f7c20 */ /* 0x000fe20008410000 */
[----:B------:R-:W-:-:S05]  /*14a0*/  @P4 HADD2.F32 R59, -RZ, R68.H0_H0 ;  /* 0x20000044ff3b4230 */ /* 0x000fca0000004100 */
[----:B------:R-:W-:Y:S01]  /*14b0*/  @P4 FMUL.FTZ R52, R63, R59 ;  /* 0x0000003b3f344220 */ /* 0x000fe20000410000 */
[----:B------:R-:W-:-:S05]  /*14c0*/  FMUL.FTZ R59, R48, R63 ;  /* 0x0000003f303b7220 */ /* 0x000fca0000410000 */
[----:B------:R-:W-:-:S05]  /*14d0*/  FSEL R59, R59, RZ, P4 ;  /* 0x000000ff3b3b7208 */ /* 0x000fca0002000000 */
[----:B------:R-:W-:-:S07]  /*14e0*/  FADD.FTZ R28, R28, R59 ;  /* 0x0000003b1c1c7221 */ /* 0x000fce0000010000 */
.L_x_5431:
[----:B------:R-:W-:Y:S05]  /*14f0*/  BSYNC.RECONVERGENT B3 ;  /* 0x0000000000037941 */ /* 0x000fea0003800200 */
.L_x_5430:
[----:B------:R-:W-:Y:S04]  /*1500*/  BSSY.RECONVERGENT B3, `(.L_x_5432) ;  /* 0x0000010000037945 */ /* 0x000fe80003800200 */
[----:B------:R-:W-:Y:S05]  /*1510*/  @!P2 BRA `(.L_x_5433) ;  /* 0x000000000038a947 */ /* 0x000fea0003800000 */
[----:B------:R-:W-:Y:S01]  /*1520*/  FFMA.FTZ R53, R7, R61, R62 ;  /* 0x0000003d07357223 */ /* 0x000fe2000001003e */
[----:B-----5:R-:W-:Y:S02]  /*1530*/  LOP3.LUT P0, RZ, R5, 0xff00, RZ, 0xc0, !PT ;  /* 0x0000ff0005ff7812 */ /* 0x020fe4000780c0ff */
[----:B------:R-:W-:Y:S01]  /*1540*/  ISETP.GT.AND P4, PT, R9, RZ, PT ;  /* 0x000000ff0900720c */ /* 0x000fe20003f84270 */
[----:B------:R-:W-:-:S04]  /*1550*/  FADD.FTZ R53, R10, -R53 ;  /* 0x800000350a357221 */ /* 0x000fc80000010000 */
[----:B------:R-:W-:-:S05]  /*1560*/  FMUL.FTZ R53, R8, R53 ;  /* 0x0000003508357220 */ /* 0x000fca0000410000 */
[----:B------:R-:W-:Y:S01]  /*1570*/  FSEL R53, R53, RZ, P4 ;  /* 0x000000ff35357208 */ /* 0x000fe20002000000 */
[----:B------:R-:W-:-:S04]  /*1580*/  @P0 HADD2.F32 R59, -RZ, R56.H1_H1 ;  /* 0x30000038ff3b0230 */ /* 0x000fc80000004100 */
[----:B------:R-:W-:-:S04]  /*1590*/  FMUL.FTZ R53, R53, UR13 ;  /* 0x0000000d35357c20 */ /* 0x000fc80008410000 */
[----:B------:R-:W-:Y:S01]  /*15a0*/  FMUL.FTZ R80, R53, UR12 ;  /* 0x0000000c35507c20 */ /* 0x000fe20008410000 */
[----:B------:R-:W-:-:S03]  /*15b0*/  HFMA2 R53, -RZ, RZ, 0, 0 ;  /* 0x00000000ff357431 */ /* 0x000fc600000001ff */
[----:B------:R-:W-:Y:S01]  /*15c0*/  @P0 FMUL.FTZ R53, R80, R59 ;  /* 0x0000003b50350220 */ /* 0x000fe20000410000 */
[----:B------:R-:W-:-:S05]  /*15d0*/  FMUL.FTZ R59, R49, R80 ;  /* 0x00000050313b7220 */ /* 0x000fca0000410000 */
[----:B------:R-:W-:-:S05]  /*15e0*/  FSEL R80, R59, RZ, P0 ;  /* 0x000000ff3b507208 */ /* 0x000fca0000000000 */
[----:B------:R-:W-:-:S07]  /*15f0*/  FADD.FTZ R29, R29, R80 ;  /* 0x000000501d1d7221 */ /* 0x000fce0000010000 */
.L_x_5433:
[----:B------:R-:W-:Y:S05]  /*1600*/  BSYNC.RECONVERGENT B3 ;  /* 0x0000000000037941 */ /* 0x000fea0003800200 */
.L_x_5432:
        /* <DEDUP_REMOVED lines=16> */
.L_x_5435:
[----:B------:R-:W-:Y:S05]  /*1710*/  BSYNC.RECONVERGENT B3 ;  /* 0x0000000000037941 */ /* 0x000fea0003800200 */
.L_x_5434:
        /* <DEDUP_REMOVED lines=8> */
[----:B------:R-:W-:-:S04]  /*17a0*/  FMUL.FTZ R84, R55, UR12 ;  /* 0x0000000c37547c20 */ /* 0x000fc80008410000 */
[----:B------:R-:W-:-:S05]  /*17b0*/  FMUL.FTZ R55, R51, R84 ;  /* 0x0000005433377220 */ /* 0x000fca0000410000 */
[----:B------:R-:W-:Y:S01]  /*17c0*/  FSEL R80, R55, RZ, P0 ;  /* 0x000000ff37507208 */ /* 0x000fe20000000000 */
[----:B------:R-:W-:-:S04]  /*17d0*/  HFMA2 R55, -RZ, RZ, 0, 0 ;  /* 0x00000000ff377431 */ /* 0x000fc800000001ff */
[----:B------:R-:W-:Y:S01]  /*17e0*/  FADD.FTZ R31, R31, R80 ;  /* 0x000000501f1f7221 */ /* 0x000fe20000010000 */
[----:B------:R-:W-:Y:S06]  /*17f0*/  @!P0 BRA `(.L_x_5436) ;  /* 0x0000000c002c8947 */ /* 0x000fec0003800000 */
[----:B------:R-:W-:-:S05]  /*1800*/  HADD2.F32 R55, -RZ, R56.H0_H0 ;  /* 0x20000038ff377230 */ /* 0x000fca0000004100 */
[----:B------:R-:W-:Y:S01]  /*1810*/  FMUL.FTZ R55, R84, R55 ;  /* 0x0000003754377220 */ /* 0x000fe20000410000 */
[----:B------:R-:W-:Y:S06]  /*1820*/  BRA `(.L_x_5436) ;  /* 0x0000000c00207947 */ /* 0x000fec0003800000 */
.L_x_5429:
[-CC-:B------:R-:W-:Y:S01]  /*1830*/  FFMA.FTZ R23, R7, R61.reuse, R62.reuse ;  /* 0x0000003d07177223 */ /* 0x180fe2000001003e */
[-CC-:B------:R-:W-:Y:S01]  /*1840*/  FFMA.FTZ R21, R0, R61.reuse, R62.reuse ;  /* 0x0000003d00157223 */ /* 0x180fe2000001003e */
[-CC-:B------:R-:W-:Y:S01]  /*1850*/  FFMA.FTZ R20, R75, R61.reuse, R62.reuse ;  /* 0x0000003d4b147223 */ /* 0x180fe2000001003e */
[----:B------:R-:W-:Y:S01]  /*1860*/  FFMA.FTZ R81, R11, R61, R62 ;  /* 0x0000003d0b517223 */ /* 0x000fe2000001003e */
[----:B------:R-:W-:Y:S01]  /*1870*/  FADD.FTZ R23, R10, -R23 ;  /* 0x800000170a177221 */ /* 0x000fe20000010000 */
[----:B------:R-:W-:Y:S01]  /*1880*/  FADD.FTZ R21, R74, -R21 ;  /* 0x800000154a157221 */ /* 0x000fe20000010000 */
[----:B------:R-:W-:Y:S01]  /*1890*/  FADD.FTZ R63, R79, -R20 ;  /* 0x800000144f3f7221 */ /* 0x000fe20000010000 */
[----:B------:R-:W-:Y:S01]  /*18a0*/  ISETP.GT.AND P0, PT, R9, RZ, PT ;  /* 0x000000ff0900720c */ /* 0x000fe20003f04270 */
[C---:B------:R-:W-:Y:S01]  /*18b0*/  FMUL.FTZ R59, R8.reuse, R23 ;  /* 0x00000017083b7220 */ /* 0x040fe20000410000 */
[----:B------:R-:W-:Y:S01]  /*18c0*/  FMUL.FTZ R20, R8, R21 ;  /* 0x0000001508147220 */ /* 0x000fe20000410000 */
[----:B------:R-:W-:Y:S01]  /*18d0*/  FADD.FTZ R81, R64, -R81 ;  /* 0x8000005140517221 */ /* 0x000fe20000010000 */
[----:B------:R-:W-:Y:S01]  /*18e0*/  BSSY.RECONVERGENT B3, `(.L_x_5437) ;  /* 0x000000f000037945 */ /* 0x000fe20003800200 */
[C---:B------:R-:W-:Y:S01]  /*18f0*/  FMUL.FTZ R22, R8.reuse, R63 ;  /* 0x0000003f08167220 */ /* 0x040fe20000410000 */
[----:B------:R-:W-:Y:S01]  /*1900*/  FSEL R21, R59, RZ, P0 ;  /* 0x000000ff3b157208 */ /* 0x000fe20000000000 */
[----:B------:R-:W-:Y:S01]  /*1910*/  FMUL.FTZ R23, R8, R81 ;  /* 0x0000005108177220 */ /* 0x000fe20000410000 */
[----:B------:R-:W-:Y:S01]  /*1920*/  FSEL R20, R20, RZ, P0 ;  /* 0x000000ff14147208 */ /* 0x000fe20000000000 */
[----:B------:R-:W-:Y:S06]  /*1930*/  @!P2 BRA `(.L_x_5438) ;  /* 0x000000000024a947 */ /* 0x000fec0003800000 */
[----:B-----5:R-:W-:Y:S01]  /*1940*/  LOP3.LUT P4, RZ, R5, 0xff, RZ, 0xc0, !PT ;  /* 0x000000ff05ff7812 */ /* 0x020fe2000788c0ff */
[----:B------:R-:W-:-:S04]  /*1950*/  FMUL.FTZ R52, R20, UR13 ;  /* 0x0000000d14347c20 */ /* 0x000fc80008410000 */
[----:B------:R-:W-:Y:S01]  /*1960*/  FMUL.FTZ R59, R52, UR12 ;  /* 0x0000000c343b7c20 */ /* 0x000fe20008410000 */
[----:B------:R-:W-:-:S07]  /*1970*/  MOV R52, RZ ;  /* 0x000000ff00347202 */ /* 0x000fce0000000f00 */
[----:B------:R-:W-:-:S05]  /*1980*/  @P4 HADD2.F32 R80, -RZ, R68.H0_H0 ;  /* 0x20000044ff504230 */ /* 0x000fca0000004100 */
[-C--:B------:R-:W-:Y:S01]  /*1990*/  @P4 FMUL.FTZ R52, R80, R59.reuse ;  /* 0x0000003b50344220 */ /* 0x080fe20000410000 */
[----:B------:R-:W-:-:S05]  /*19a0*/  FMUL.FTZ R59, R48, R59 ;  /* 0x0000003b303b7220 */ /* 0x000fca0000410000 */
[----:B------:R-:W-:-:S05]  /*19b0*/  FSEL R59, R59, RZ, P4 ;  /* 0x000000ff3b3b7208 */ /* 0x000fca0002000000 */
[----:B------:R-:W-:-:S07]  /*19c0*/  FADD.FTZ R28, R28, R59 ;  /* 0x0000003b1c1c7221 */ /* 0x000fce0000010000 */
.L_x_5438:
[----:B------:R-:W-:Y:S05]  /*19d0*/  BSYNC.RECONVERGENT B3 ;  /* 0x0000000000037941 */ /* 0x000fea0003800200 */
.L_x_5437:
[----:B------:R-:W-:Y:S04]  /*19e0*/  BSSY.RECONVERGENT B3, `(.L_x_5439) ;  /* 0x000000b000037945 */ /* 0x000fe80003800200 */
[----:B------:R-:W-:Y:S05]  /*19f0*/  @!P2 BRA `(.L_x_5440) ;  /* 0x000000000024a947 */ /* 0x000fea0003800000 */
[----:B-----5:R-:W-:Y:S01]  /*1a00*/  LOP3.LUT P4, RZ, R5, 0xff00, RZ, 0xc0, !PT ;  /* 0x0000ff0005ff7812 */ /* 0x020fe2000788c0ff */
[----:B------:R-:W-:-:S04]  /*1a10*/  FMUL.FTZ R53, R21, UR13 ;  /* 0x0000000d15357c20 */ /* 0x000fc80008410000 */
[----:B------:R-:W-:Y:S01]  /*1a20*/  FMUL.FTZ R80, R53, UR12 ;  /* 0x0000000c35507c20 */ /* 0x000fe20008410000 */
[----:B------:R-:W-:-:S07]  /*1a30*/  HFMA2 R53, -RZ, RZ, 0, 0 ;  /* 0x00000000ff357431 */ /* 0x000fce00000001ff */
[----:B------:R-:W-:-:S05]  /*1a40*/  @P4 HADD2.F32 R59, -RZ, R56.H1_H1 ;  /* 0x30000038ff3b4230 */ /* 0x000fca0000004100 */
[-C--:B------:R-:W-:Y:S01]  /*1a50*/  @P4 FMUL.FTZ R53, R59, R80.reuse ;  /* 0x000000503b354220 */ /* 0x080fe20000410000 */
[----:B------:R-:W-:-:S05]  /*1a60*/  FMUL.FTZ R59, R49, R80 ;  /* 0x00000050313b7220 */ /* 0x000fca0000410000 */
[----:B------:R-:W-:-:S05]  /*1a70*/  FSEL R80, R59, RZ, P4 ;  /* 0x000000ff3b507208 */ /* 0x000fca0002000000 */
[----:B------:R-:W-:-:S07]  /*1a80*/  FADD.FTZ R29, R29, R80 ;  /* 0x000000501d1d7221 */ /* 0x000fce0000010000 */
.L_x_5440:
[----:B------:R-:W-:Y:S05]  /*1a90*/  BSYNC.RECONVERGENT B3 ;  /* 0x0000000000037941 */ /* 0x000fea0003800200 */
.L_x_5439:
[----:B------:R-:W-:Y:S01]  /*1aa0*/  BSSY.RECONVERGENT B3, `(.L_x_5441) ;  /* 0x000000d000037945 */ /* 0x000fe20003800200 */
[----:B------:R-:W-:Y:S02]  /*1ab0*/  FSEL R23, R23, RZ, P0 ;  /* 0x000000ff17177208 */ /* 0x000fe40000000000 */
[----:B------:R-:W-:Y:S01]  /*1ac0*/  FSEL R63, R22, RZ, P0 ;  /* 0x000000ff163f7208 */ /* 0x000fe20000000000 */
[----:B------:R-:W-:Y:S06]  /*1ad0*/  @!P2 BRA `(.L_x_5442) ;  /* 0x000000000024a947 */ /* 0x000fec0003800000 */
[----:B-----5:R-:W-:Y:S01]  /*1ae0*/  LOP3.LUT P0, RZ, R5, 0xff0000, RZ, 0xc0, !PT ;  /* 0x00ff000005ff7812 */ /* 0x020fe2000780c0ff */
[----:B------:R-:W-:Y:S01]  /*1af0*/  FMUL.FTZ R22, R63, UR13 ;  /* 0x0000000d3f167c20 */ /* 0x000fe20008410000 */
[----:B------:R-:W-:-:S03]  /*1b00*/  MOV R54, RZ ;  /* 0x000000ff00367202 */ /* 0x000fc60000000f00 */
[----:B------:R-:W-:-:S08]  /*1b10*/  FMUL.FTZ R59, R22, UR12 ;  /* 0x0000000c163b7c20 */ /* 0x000fd00008410000 */
[----:B------:R-:W-:-:S05]  /*1b20*/  @P0 HADD2.F32 R22, -RZ, R69.H0_H0 ;  /* 0x20000045ff160230 */ /* 0x000fca0000004100 */
[-C--:B------:R-:W-:Y:S01]  /*1b30*/  @P0 FMUL.FTZ R54, R22, R59.reuse ;  /* 0x0000003b16360220 */ /* 0x080fe20000410000 */
[----:B------:R-:W-:-:S05]  /*1b40*/  FMUL.FTZ R22, R50, R59 ;  /* 0x0000003b32167220 */ /* 0x000fca0000410000 */
[----:B------:R-:W-:-:S05]  /*1b50*/  FSEL R59, R22, RZ, P0 ;  /* 0x000000ff163b7208 */ /* 0x000fca0000000000 */
[----:B------:R-:W-:-:S07]  /*1b60*/  FADD.FTZ R30, R30, R59 ;  /* 0x0000003b1e1e7221 */ /* 0x000fce0000010000 */
.L_x_5442:
[----:B------:R-:W-:Y:S05]  /*1b70*/  BSYNC.RECONVERGENT B3 ;  /* 0x0000000000037941 */ /* 0x000fea0003800200 */
.L_x_5441:
[----:B------:R-:W-:Y:S01]  /*1b80*/  MOV R22, R63 ;  /* 0x0000003f00167202 */ /* 0x000fe20000000f00 */
[----:B------:R-:W-:Y:S06]  /*1b90*/  @!P2 BRA `(.L_x_5436) ;  /* 0x000000080044a947 */ /* 0x000fec0003800000 */
[----:B------:R-:W-:Y:S01]  /*1ba0*/  FMUL.FTZ R55, R23, UR13 ;  /* 0x0000000d17377c20 */ /* 0x000fe20008410000 */
[----:B-----5:R-:W-:-:S03]  /*1bb0*/  ISETP.GE.U32.AND P0, PT, R5, 0x1000000, PT ;  /* 0x010000000500780c */ /* 0x020fc60003f06070 */
        /* <DEDUP_REMOVED lines=9> */
.L_x_5428:
        /* <DEDUP_REMOVED lines=10> */
[----:B------:R-:W-:Y:S01]  /*1cf0*/  @P1 FFMA.FTZ R59, R0, R61, R62 ;  /* 0x0000003d003b1223 */ /* 0x000fe2000001003e */
[----:B-----5:R-:W-:Y:S02]  /*1d00*/  LOP3.LUT P0, RZ, R5, 0xff, RZ, 0xc0, !PT ;  /* 0x000000ff05ff7812 */ /* 0x020fe4000780c0ff */
[----:B------:R-:W-:Y:S01]  /*1d10*/  MOV R52, R36 ;  /* 0x0000002400347202 */ /* 0x000fe20000000f00 */
[----:B------:R-:W-:-:S04]  /*1d20*/  @P1 FADD.FTZ R59, R74, -R59 ;  /* 0x8000003b4a3b1221 */ /* 0x000fc80000010000 */
[----:B------:R-:W-:-:S04]  /*1d30*/  @P1 FFMA.FTZ R52, R8, R59, R36 ;  /* 0x0000003b08341223 */ /* 0x000fc80000010024 */
[----:B------:R-:W-:Y:S02]  /*1d40*/  FMUL.FTZ R52, R52, UR13 ;  /* 0x0000000d34347c20 */ /* 0x000fe40008410000 */
[----:B------:R-:W-:Y:S02]  /*1d50*/  @P0 HADD2.F32 R80, -RZ, R68.H0_H0 ;  /* 0x20000044ff500230 */ /* 0x000fe40000004100 */
[----:B------:R-:W-:Y:S01]  /*1d60*/  FMUL.FTZ R59, R52, UR12 ;  /* 0x0000000c343b7c20 */ /* 0x000fe20008410000 */
[----:B------:R-:W-:-:S03]  /*1d70*/  HFMA2 R52, -RZ, RZ, 0, 0 ;  /* 0x00000000ff347431 */ /* 0x000fc600000001ff */
[-C--:B------:R-:W-:Y:S01]  /*1d80*/  @P0 FMUL.FTZ R52, R80, R59.reuse ;  /* 0x0000003b50340220 */ /* 0x080fe20000410000 */
[----:B------:R-:W-:-:S05]  /*1d90*/  FMUL.FTZ R59, R48, R59 ;  /* 0x0000003b303b7220 */ /* 0x000fca0000410000 */
[----:B------:R-:W-:-:S05]  /*1da0*/  FSEL R59, R59, RZ, P0 ;  /* 0x000000ff3b3b7208 */ /* 0x000fca0000000000 */
[----:B------:R-:W-:-:S07]  /*1db0*/  FADD.FTZ R28, R28, R59 ;  /* 0x0000003b1c1c7221 */ /* 0x000fce0000010000 */
.L_x_5445:
[----:B------:R-:W-:Y:S05]  /*1dc0*/  BSYNC.RECONVERGENT B3 ;  /* 0x0000000000037941 */ /* 0x000fea0003800200 */
.L_x_5444:
[----:B------:R-:W-:Y:S04]  /*1dd0*/  BSSY.RECONVERGENT B3, `(.L_x_5446) ;  /* 0x000000f000037945 */ /* 0x000fe80003800200 */
[----:B------:R-:W-:Y:S05]  /*1de0*/  @!P2 BRA `(.L_x_5447) ;  /* 0x000000000034a947 */ /* 0x000fea0003800000 */
[----:B------:R-:W-:Y:S01]  /*1df0*/  @P1 FFMA.FTZ R53, R7, R61, R62 ;  /* 0x0000003d07351223 */ /* 0x000fe2000001003e */
[----:B-----5:R-:W-:-:S03]  /*1e00*/  LOP3.LUT P0, RZ, R5, 0xff00, RZ, 0xc0, !PT ;  /* 0x0000ff0005ff7812 */ /* 0x020fc6000780c0ff */
[----:B------:R-:W-:Y:S01]  /*1e10*/  @P1 FADD.FTZ R59, R10, -R53 ;  /* 0x800000350a3b1221 */ /* 0x000fe20000010000 */
[----:B------:R-:W-:-:S03]  /*1e20*/  MOV R53, R37 ;  /* 0x0000002500357202 */ /* 0x000fc60000000f00 */
[----:B------:R-:W-:-:S04]  /*1e30*/  @P1 FFMA.FTZ R53, R8, R59, R37 ;  /* 0x0000003b08351223 */ /* 0x000fc80000010025 */
[----:B------:R-:W-:Y:S02]  /*1e40*/  FMUL.FTZ R53, R53, UR13 ;  /* 0x0000000d35357c20 */ /* 0x000fe40008410000 */
[----:B------:R-:W-:Y:S02]  /*1e50*/  @P0 HADD2.F32 R59, -RZ, R56.H1_H1 ;  /* 0x30000038ff3b0230 */ /* 0x000fe40000004100 */
[----:B------:R-:W-:Y:S01]  /*1e60*/  FMUL.FTZ R80, R53, UR12 ;  /* 0x0000000c35507c20 */ /* 0x000fe20008410000 */
[----:B------:R-:W-:-:S03]  /*1e70*/  HFMA2 R53, -RZ, RZ, 0, 0 ;  /* 0x00000000ff357431 */ /* 0x000fc600000001ff */
[-C--:B------:R-:W-:Y:S01]  /*1e80*/  @P0 FMUL.FTZ R53, R59, R80.reuse ;  /* 0x000000503b350220 */ /* 0x080fe20000410000 */
[----:B------:R-:W-:-:S05]  /*1e90*/  FMUL.FTZ R59, R49, R80 ;  /* 0x00000050313b7220 */ /* 0x000fca0000410000 */
[----:B------:R-:W-:-:S05]  /*1ea0*/  FSEL R80, R59, RZ, P0 ;  /* 0x000000ff3b507208 */ /* 0x000fca0000000000 */
[----:B------:R-:W-:-:S07]  /*1eb0*/  FADD.FTZ R29, R29, R80 ;  /* 0x000000501d1d7221 */ /* 0x000fce0000010000 */
.L_x_5447:
[----:B------:R-:W-:Y:S05]  /*1ec0*/  BSYNC.RECONVERGENT B3 ;  /* 0x0000000000037941 */ /* 0x000fea0003800200 */
.L_x_5446:
        /* <DEDUP_REMOVED lines=15> */
.L_x_5449:
[----:B------:R-:W-:Y:S05]  /*1fc0*/  BSYNC.RECONVERGENT B3 ;  /* 0x0000000000037941 */ /* 0x000fea0003800200 */
.L_x_5448:
[----:B------:R-:W-:Y:S05]  /*1fd0*/  @!P2 BRA `(.L_x_5436) ;  /* 0x000000040034a947 */ /* 0x000fea0003800000 */
[----:B------:R-:W-:Y:S01]  /*1fe0*/  @P1 FFMA.FTZ R55, R11, R61, R62 ;  /* 0x0000003d0b371223 */ /* 0x000fe2000001003e */
[----:B-----5:R-:W-:-:S03]  /*1ff0*/  ISETP.GE.U32.AND P0, PT, R5, 0x1000000, PT ;  /* 0x010000000500780c */ /* 0x020fc60003f06070 */
[----:B------:R-:W-:Y:S01]  /*2000*/  @P1 FADD.FTZ R59, R64, -R55 ;  /* 0x80000037403b1221 */ /* 0x000fe20000010000 */
[----:B------:R-:W-:-:S03]  /*2010*/  MOV R55, R39 ;  /* 0x0000002700377202 */ /* 0x000fc60000000f00 */
[----:B------:R-:W-:-:S04]  /*2020*/  @P1 FFMA.FTZ R55, R8, R59, R39 ;  /* 0x0000003b08371223 */ /* 0x000fc80000010027 */
        /* <DEDUP_REMOVED lines=10> */
.L_x_5443:
[-CC-:B------:R-:W-:Y:S01]  /*20d0*/  @P1 FFMA.FTZ R20, R75, R61.reuse, R62.reuse ;  /* 0x0000003d4b141223 */ /* 0x180fe2000001003e */
[-CC-:B------:R-:W-:Y:S01]  /*20e0*/  @P1 FFMA.FTZ R23, R7, R61.reuse, R62.reuse ;  /* 0x0000003d07171223 */ /* 0x180fe2000001003e */
[----:B------:R-:W-:Y:S01]  /*20f0*/  @P1 FFMA.FTZ R63, R11, R61, R62 ;  /* 0x0000003d0b3f1223 */ /* 0x000fe2000001003e */
[----:B-----5:R-:W-:Y:S01]  /*2100*/  MOV R22, R38 ;  /* 0x0000002600167202 */ /* 0x020fe20000000f00 */
[----:B------:R-:W-:Y:S01]  /*2110*/  @P1 FADD.FTZ R59, R79, -R20 ;  /* 0x800000144f3b1221 */ /* 0x000fe20000010000 */
[----:B------:R-:W-:Y:S01]  /*2120*/  @P1 FADD.FTZ R23, R10, -R23 ;  /* 0x800000170a171221 */ /* 0x000fe20000010000 */
[----:B------:R-:W-:Y:S01]  /*2130*/  @P1 FADD.FTZ R20, R64, -R63 ;  /* 0x8000003f40141221 */ /* 0x000fe20000010000 */
[----:B------:R-:W-:Y:S01]  /*2140*/  MOV R21, R37 ;  /* 0x0000002500157202 */ /* 0x000fe20000000f00 */
[----:B------:R-:W-:Y:S01]  /*2150*/  @P1 FFMA.FTZ R22, R8, R59, R38 ;  /* 0x0000003b08161223 */ /* 0x000fe20000010026 */
[----:B------:R-:W-:Y:S01]  /*2160*/  @P1 FFMA.FTZ R59, R0, R61, R62 ;  /* 0x0000003d003b1223 */ /* 0x000fe2000001003e */
[----:B------:R-:W-:Y:S01]  /*2170*/  @P1 FFMA.FTZ R21, R8, R23, R37 ;  /* 0x0000001708151223 */ /* 0x000fe20000010025 */
[----:B------:R-:W-:Y:S01]  /*2180*/  MOV R23, R39 ;  /* 0x0000002700177202 */ /* 0x000fe20000000f00 */
[----:B------:R-:W-:Y:S01]  /*2190*/  BSSY.RECONVERGENT B3, `(.L_x_5450) ;  /* 0x000000f000037945 */ /* 0x000fe20003800200 */
[----:B------:R-:W-:Y:S01]  /*21a0*/  @P1 FADD.FTZ R59, R74, -R59 ;  /* 0x8000003b4a3b1221 */ /* 0x000fe20000010000 */
[----:B------:R-:W-:Y:S01]  /*21b0*/  @P1 FFMA.FTZ R23, R8, R20, R39 ;  /* 0x0000001408171223 */ /* 0x000fe20000010027 */
[----:B------:R-:W-:-:S02]  /*21c0*/  MOV R20, R36 ;  /* 0x0000002400147202 */ /* 0x000fc40000000f00 */
[----:B------:R-:W-:Y:S01]  /*21d0*/  @P1 FFMA.FTZ R20, R8, R59, R36 ;  /* 0x0000003b08141223 */ /* 0x000fe20000010024 */
[----:B------:R-:W-:Y:S06]  /*21e0*/  @!P2 BRA `(.L_x_5451) ;  /* 0x000000000024a947 */ /* 0x000fec0003800000 */
[----:B------:R-:W-:Y:S01]  /*21f0*/  LOP3.LUT P0, RZ, R5, 0xff, RZ, 0xc0, !PT ;  /* 0x000000ff05ff7812 */ /* 0x000fe2000780c0ff */
[----:B------:R-:W-:-:S04]  /*2200*/  FMUL.FTZ R52, R20, UR13 ;  /* 0x0000000d14347c20 */ /* 0x000fc80008410000 */
[----:B------:R-:W-:Y:S01]  /*2210*/  FMUL.FTZ R59, R52, UR12 ;  /* 0x0000000c343b7c20 */ /* 0x000fe20008410000 */
[----:B------:R-:W-:-:S07]  /*2220*/  HFMA2 R52, -RZ, RZ, 0, 0 ;  /* 0x00000000ff347431 */ /* 0x000fce00000001ff */
[----:B------:R-:W-:-:S05]  /*2230*/  @P0 HADD2.F32 R80, -RZ, R68.H0_H0 ;  /* 0x20000044ff500230 */ /* 0x000fca0000004100 */
[-C--:B------:R-:W-:Y:S01]  /*2240*/  @P0 FMUL.FTZ R52, R80, R59.reuse ;  /* 0x0000003b50340220 */ /* 0x080fe20000410000 */
[----:B------:R-:W-:-:S05]  /*2250*/  FMUL.FTZ R59, R48, R59 ;  /* 0x0000003b303b7220 */ /* 0x000fca0000410000 */
[----:B------:R-:W-:-:S05]  /*2260*/  FSEL R59, R59, RZ, P0 ;  /* 0x000000ff3b3b7208 */ /* 0x000fca0000000000 */
[----:B------:R-:W-:-:S07]  /*2270*/  FADD.FTZ R28, R28, R59 ;  /* 0x0000003b1c1c7221 */ /* 0x000fce0000010000 */
.L_x_5451:
[----:B------:R-:W-:Y:S05]  /*2280*/  BSYNC.RECONVERGENT B3 ;  /* 0x0000000000037941 */ /* 0x000fea0003800200 */
.L_x_5450:
[----:B------:R-:W-:Y:S04]  /*2290*/  BSSY.RECONVERGENT B3, `(.L_x_5452) ;  /* 0x000000b000037945 */ /* 0x000fe80003800200 */
[----:B------:R-:W-:Y:S05]  /*22a0*/  @!P2 BRA `(.L_x_5453) ;  /* 0x000000000024a947 */ /* 0x000fea0003800000 */
[----:B------:R-:W-:Y:S01]  /*22b0*/  LOP3.LUT P0, RZ, R5, 0xff00, RZ, 0xc0, !PT ;  /* 0x0000ff0005ff7812 */ /* 0x000fe2000780c0ff */
[----:B------:R-:W-:-:S04]  /*22c0*/  FMUL.FTZ R53, R21, UR13 ;  /* 0x0000000d15357c20 */ /* 0x000fc80008410000 */
[----:B------:R-:W-:Y:S01]  /*22d0*/  FMUL.FTZ R80, R53, UR12 ;  /* 0x0000000c35507c20 */ /* 0x000fe20008410000 */
[----:B------:R-:W-:-:S07]  /*22e0*/  MOV R53, RZ ;  /* 0x000000ff00357202 */ /* 0x000fce0000000f00 */
[----:B------:R-:W-:-:S05]  /*22f0*/  @P0 HADD2.F32 R59, -RZ, R56.H1_H1 ;  /* 0x30000038ff3b0230 */ /* 0x000fca0000004100 */
[-C--:B------:R-:W-:Y:S01]  /*2300*/  @P0 FMUL.FTZ R53, R59, R80.reuse ;  /* 0x000000503b350220 */ /* 0x080fe20000410000 */
[----:B------:R-:W-:-:S05]  /*2310*/  FMUL.FTZ R59, R49, R80 ;  /* 0x00000050313b7220 */ /* 0x000fca0000410000 */
[----:B------:R-:W-:-:S05]  /*2320*/  FSEL R80, R59, RZ, P0 ;  /* 0x000000ff3b507208 */ /* 0x000fca0000000000 */
[----:B------:R-:W-:-:S07]  /*2330*/  FADD.FTZ R29, R29, R80 ;  /* 0x000000501d1d7221 */ /* 0x000fce0000010000 */
.L_x_5453:
[----:B------:R-:W-:Y:S05]  /*2340*/  BSYNC.RECONVERGENT B3 ;  /* 0x0000000000037941 */ /* 0x000fea0003800200 */
.L_x_5452:
[----:B------:R-:W-:Y:S04]  /*2350*/  BSSY.RECONVERGENT B3, `(.L_x_5454) ;  /* 0x000000b000037945 */ /* 0x000fe80003800200 */
[----:B------:R-:W-:Y:S05]  /*2360*/  @!P2 BRA `(.L_x_5455) ;  /* 0x000000000024a947 */ /* 0x000fea0003800000 */
        /* <DEDUP_REMOVED lines=9> */
.L_x_5455:
[----:B------:R-:W-:Y:S05]  /*2400*/  BSYNC.RECONVERGENT B3 ;  /* 0x0000000000037941 */ /* 0x000fea0003800200 */
.L_x_5454:
[----:B------:R-:W-:Y:S05]  /*2410*/  @!P2 BRA `(.L_x_5436) ;  /* 0x000000000024a947 */ /* 0x000fea0003800000 */
[----:B------:R-:W-:Y:S01]  /*2420*/  ISETP.GE.U32.AND P0, PT, R5, 0x1000000, PT ;  /* 0x010000000500780c */ /* 0x000fe20003f06070 */
[----:B------:R-:W-:-:S04]  /*2430*/  FMUL.FTZ R55, R23, UR13 ;  /* 0x0000000d17377c20 */ /* 0x000fc80008410000 */
[----:B------:R-:W-:Y:S01]  /*2440*/  FMUL.FTZ R80, R55, UR12 ;  /* 0x0000000c37507c20 */ /* 0x000fe20008410000 */
[----:B------:R-:W-:-:S07]  /*2450*/  MOV R55, RZ ;  /* 0x000000ff00377202 */ /* 0x000fce0000000f00 */
[----:B------:R-:W-:Y:S02]  /*2460*/  @P0 HADD2.F32 R59, -RZ, R56.H0_H0 ;  /* 0x20000038ff3b0230 */ /* 0x000fe40000004100 */
[----:B------:R-:W-:-:S03]  /*2470*/  FMUL.FTZ R56, R51, R80 ;  /* 0x0000005033387220 */ /* 0x000fc60000410000 */
[----:B------:R-:W-:Y:S02]  /*2480*/  @P0 FMUL.FTZ R55, R59, R80 ;  /* 0x000000503b370220 */ /* 0x000fe40000410000 */
[----:B------:R-:W-:-:S05]  /*2490*/  FSEL R56, R56, RZ, P0 ;  /* 0x000000ff38387208 */ /* 0x000fca0000000000 */
[----:B------:R-:W-:-:S07]  /*24a0*/  FADD.FTZ R31, R31, R56 ;  /* 0x000000381f1f7221 */ /* 0x000fce0000010000 */
.L_x_5436:
[----:B------:R-:W-:Y:S05]  /*24b0*/  BSYNC.RECONVERGENT B2 ;  /* 0x0000000000027941 */ /* 0x000fea0003800200 */
.L_x_5427:
[----:B------:R-:W-:-:S04]  /*24c0*/  ISETP.NE.U32.AND P0, PT, R58, RZ, PT ;  /* 0x000000ff3a00720c */ /* 0x000fc80003f05070 */
[----:B------:R-:W-:Y:S02]  /*24d0*/  ISETP.NE.AND.EX P0, PT, R57, RZ, PT, P0 ;  /* 0x000000ff3900720c */ /* 0x000fe40003f05300 */
[----:B------:R-:W0:Y:S11]  /*24e0*/  @P2 LDC.64 R56, c[0x0][0x468] ;  /* 0x00011a00ff382b82 */ /* 0x000e360000000a00 */
[----:B------:R-:W1:Y:S01]  /*24f0*/  @P0 LDC.64 R58, c[0x0][0x478] ;  /* 0x00011e00ff3a0b82 */ /* 0x000e620000000a00 */
[C---:B0-----:R-:W-:Y:S01]  /*2500*/  @P2 IMAD.WIDE.U32 R56, R60.reuse, 0x10, R56 ;  /* 0x000000103c382825 */ /* 0x041fe200078e0038 */
[----:B------:R-:W-:-:S03]  /*2510*/  IADD3 R60, PT, PT, R60, 0x20, RZ ;  /* 0x000000203c3c7810 */ /* 0x000fc60007ffe0ff */
[C---:B-1----:R-:W-:Y:S01]  /*2520*/  @P0 IMAD.WIDE.U32 R58, R82.reuse, 0x10, R58 ;  /* 0x00000010523a0825 */ /* 0x042fe200078e003a */
[----:B------:R-:W-:-:S04]  /*2530*/  IADD3 R82, PT, PT, R82, 0x20, RZ ;  /* 0x0000002052527810 */ /* 0x000fc80007ffe0ff */
[----:B------:R0:W-:Y:S04]  /*2540*/  @P0 STG.E.128 desc[UR6][R58.64], R20 ;  /* 0x000000143a000986 */ /* 0x0001e8000c101d06 */
[----:B------:R0:W-:Y:S02]  /*2550*/  @P2 STG.E.128 desc[UR6][R56.64], R52 ;  /* 0x0000003438002986 */ /* 0x0001e4000c101d06 */
.L_x_5424:
[----:B------:R-:W-:Y:S05]  /*2560*/  BSYNC.RECONVERGENT B1 ;  /* 0x0000000000017941 */ /* 0x000fea0003800200 */
.L_x_5423:
[----:B------:R-:W-:Y:S04]  /*2570*/  BSSY.RECONVERGENT B1, `(.L_x_5456) ;  /* 0x000012e000017945 */ /* 0x000fe80003800200 */
[----:B------:R-:W-:Y:S05]  /*2580*/  @!P3 BRA `(.L_x_5457) ;  /* 0x0000001000b0b947 */ /* 0x000fea0003800000 */
[----:B------:R-:W-:Y:S04]  /*2590*/  BSSY.RECONVERGENT B2, `(.L_x_5458) ;  /* 0x0000005000027945 */ /* 0x000fe80003800200 */
[----:B------:R-:W-:Y:S05]  /*25a0*/  @!P2 BRA `(.L_x_5459) ;  /* 0x00000000000ca947 */ /* 0x000fea0003800000 */
[----:B-----5:R-:W1:Y:S02]  /*25b0*/  LDC.64 R48, c[0x0][0x390] ;  /* 0x0000e400ff307b82 */ /* 0x020e640000000a00 */
[----:B-1----:R-:W-:-:S06]  /*25c0*/  IMAD.WIDE.U32 R48, R60, 0x10, R48 ;  /* 0x000000103c307825 */ /* 0x002fcc00078e0030 */
[----:B------:R-:W5:Y:S02]  /*25d0*/  LDG.E.128 R48, desc[UR6][R48.64] ;  /* 0x0000000630307981 */ /* 0x000f64000c1e1d00 */
.L_x_5459:
[----:B------:R-:W-:Y:S05]  /*25e0*/  BSYNC.RECONVERGENT B2 ;  /* 0x0000000000027941 */ /* 0x000fea0003800200 */
.L_x_5458:
        /* <DEDUP_REMOVED lines=8> */
[-CC-:B------:R-:W-:Y:S01]  /*2670*/  @P1 FFMA.FTZ R9, R73, R61.reuse, R62.reuse ;  /* 0x0000003d49091223 */ /* 0x180fe2000001003e */
[-CC-:B0-----:R-:W-:Y:S01]  /*2680*/  @P1 FFMA.FTZ R56, R65, R61.reuse, R62.reuse ;  /* 0x0000003d41381223 */ /* 0x181fe2000001003e */
[----:B-----5:R-:W-:Y:S01]  /*2690*/  MOV R22, R14 ;  /* 0x0000000e00167202 */ /* 0x020fe20000000f00 */
[----:B------:R-:W-:Y:S01]  /*26a0*/  BSSY.RECONVERGENT B3, `(.L_x_5463) ;  /* 0x0000019000037945 */ /* 0x000fe20003800200 */
[----:B------:R-:W-:Y:S01]  /*26b0*/  @P1 FADD.FTZ R21, R76, -R9 ;  /* 0x800000094c151221 */ /* 0x000fe20000010000 */
[-CC-:B------:R-:W-:Y:S01]  /*26c0*/  @P1 FFMA.FTZ R9, R66, R61.reuse, R62.reuse ;  /* 0x0000003d42091223 */ /* 0x180fe2000001003e */
[----:B------:R-:W-:Y:S01]  /*26d0*/  @P1 FFMA.FTZ R62, R78, R61, R62 ;  /* 0x0000003d4e3e1223 */ /* 0x000fe2000001003e */
[----:B------:R-:W-:Y:S01]  /*26e0*/  MOV R23, R15 ;  /* 0x0000000f00177202 */ /* 0x000fe20000000f00 */
        /* <DEDUP_REMOVED lines=8> */
[----:B------:R-:W-:Y:S01]  /*2770*/  @P1 FFMA.FTZ R20, R8, R9, R12 ;  /* 0x0000000908141223 */ /* 0x000fe2000001000c */
[----:B------:R-:W-:Y:S06]  /*2780*/  @!P2 BRA `(.L_x_5464) ;  /* 0x000000000028a947 */ /* 0x000fec0003800000 */
[----:B------:R-:W-:Y:S01]  /*2790*/  LOP3.LUT P1, RZ, R6, 0xff, RZ, 0xc0, !PT ;  /* 0x000000ff06ff7812 */ /* 0x000fe2000782c0ff */
[----:B------:R-:W-:Y:S01]  /*27a0*/  FMUL.FTZ R8, R20, UR13 ;  /* 0x0000000d14087c20 */ /* 0x000fe20008410000 */
[----:B------:R-:W-:Y:S02]  /*27b0*/  UMOV UR4, URZ ;  /* 0x000000ff00047c82 */ /* 0x000fe40008000000 */
[----:B------:R-:W-:Y:S01]  /*27c0*/  MOV R52, UR4 ;  /* 0x0000000400347c02 */ /* 0x000fe20008000f00 */
[----:B------:R-:W-:-:S04]  /*27d0*/  FMUL.FTZ R57, R8, UR12 ;  /* 0x0000000c08397c20 */ /* 0x000fc80008410000 */
[----:B------:R-:W-:-:S04]  /*27e0*/  FMUL.FTZ R8, R48, R57 ;  /* 0x0000003930087220 */ /* 0x000fc80000410000 */
[----:B------:R-:W-:Y:S01]  /*27f0*/  @P1 HADD2.F32 R56, -RZ, R91.H0_H0 ;  /* 0x2000005bff381230 */ /* 0x000fe20000004100 */
[----:B------:R-:W-:-:S04]  /*2800*/  FSEL R9, R8, RZ, P1 ;  /* 0x000000ff08097208 */ /* 0x000fc80000800000 */
[----:B------:R-:W-:Y:S01]  /*2810*/  @P1 FMUL.FTZ R52, R57, R56 ;  /* 0x0000003839341220 */ /* 0x000fe20000410000 */
[----:B------:R-:W-:-:S07]  /*2820*/  FADD.FTZ R32, R32, R9 ;  /* 0x0000000920207221 */ /* 0x000fce0000010000 */
.L_x_5464:
[----:B------:R-:W-:Y:S05]  /*2830*/  BSYNC.RECONVERGENT B3 ;  /* 0x0000000000037941 */ /* 0x000fea0003800200 */
.L_x_5463:
[----:B------:R-:W-:Y:S04]  /*2840*/  BSSY.RECONVERGENT B3, `(.L_x_5465) ;  /* 0x000000c000037945 */ /* 0x000fe80003800200 */
[----:B------:R-:W-:Y:S05]  /*2850*/  @!P2 BRA `(.L_x_5466) ;  /* 0x000000000028a947 */ /* 0x000fea0003800000 */
[----:B------:R-:W-:Y:S01]  /*2860*/  LOP3.LUT P1, RZ, R6, 0xff00, RZ, 0xc0, !PT ;  /* 0x0000ff0006ff7812 */ /* 0x000fe2000782c0ff */
[----:B------:R-:W-:Y:S01]  /*2870*/  FMUL.FTZ R8, R21, UR13 ;  /* 0x0000000d15087c20 */ /* 0x000fe20008410000 */
[----:B------:R-:W-:Y:S02]  /*2880*/  UMOV UR4, URZ ;  /* 0x000000ff00047c82 */ /* 0x000fe40008000000 */
[----:B------:R-:W-:Y:S01]  /*2890*/  MOV R53, UR4 ;  /* 0x0000000400357c02 */ /* 0x000fe20008000f00 */
[----:B------:R-:W-:-:S04]  /*28a0*/  FMUL.FTZ R56, R8, UR12 ;  /* 0x0000000c08387c20 */ /* 0x000fc80008410000 */
[----:B------:R-:W-:-:S04]  /*28b0*/  FMUL.FTZ R8, R49, R56 ;  /* 0x0000003831087220 */ /* 0x000fc80000410000 */
[----:B------:R-:W-:Y:S01]  /*28c0*/  @P1 HADD2.F32 R9, -RZ, R91.H1_H1 ;  /* 0x3000005bff091230 */ /* 0x000fe20000004100 */
[----:B------:R-:W-:-:S04]  /*28d0*/  FSEL R8, R8, RZ, P1 ;  /* 0x000000ff08087208 */ /* 0x000fc80000800000 */
[----:B------:R-:W-:Y:S01]  /*28e0*/  @P1 FMUL.FTZ R53, R56, R9 ;  /* 0x0000000938351220 */ /* 0x000fe20000410000 */
[----:B------:R-:W-:-:S07]  /*28f0*/  FADD.FTZ R33, R33, R8 ;  /* 0x0000000821217221 */ /* 0x000fce0000010000 */
.L_x_5466:
[----:B------:R-:W-:Y:S05]  /*2900*/  BSYNC.RECONVERGENT B3 ;  /* 0x0000000000037941 */ /* 0x000fea0003800200 */
.L_x_5465:
        /* <DEDUP_REMOVED lines=12> */
.L_x_5468:
[----:B------:R-:W-:Y:S05]  /*29d0*/  BSYNC.RECONVERGENT B3 ;  /* 0x0000000000037941 */ /* 0x000fea0003800200 */
.L_x_5467:
[----:B------:R-:W-:Y:S05]  /*29e0*/  @!P2 BRA `(.L_x_5469) ;  /* 0x0000000c007ca947 */ /* 0x000fea0003800000 */
[----:B------:R-:W-:Y:S01]  /*29f0*/  FMUL.FTZ R8, R23, UR13 ;  /* 0x0000000d17087c20 */ /* 0x000fe20008410000 */
[----:B------:R-:W-:Y:S01]  /*2a00*/  ISETP.GE.U32.AND P1, PT, R6, 0x1000000, PT ;  /* 0x010000000600780c */ /* 0x000fe20003f26070 */
[----:B------:R-:W-:Y:S02]  /*2a10*/  UMOV UR4, URZ ;  /* 0x000000ff00047c82 */ /* 0x000fe40008000000 */
[----:B------:R-:W-:Y:S01]  /*2a20*/  FMUL.FTZ R56, R8, UR12 ;  /* 0x0000000c08387c20 */ /* 0x000fe20008410000 */
[----:B------:R-:W-:-:S03]  /*2a30*/  MOV R55, UR4 ;  /* 0x0000000400377c02 */ /* 0x000fc60008000f00 */
[----:B------:R-:W-:-:S05]  /*2a40*/  FMUL.FTZ R8, R51, R56 ;  /* 0x0000003833087220 */ /* 0x000fca0000410000 */
[----:B------:R-:W-:-:S05]  /*2a50*/  FSEL R8, R8, RZ, P1 ;  /* 0x000000ff08087208 */ /* 0x000fca0000800000 */
[----:B------:R-:W-:Y:S01]  /*2a60*/  FADD.FTZ R35, R35, R8 ;  /* 0x0000000823237221 */ /* 0x000fe20000010000 */
[----:B------:R-:W-:Y:S06]  /*2a70*/  @!P1 BRA `(.L_x_5469) ;  /* 0x0000000c00589947 */ /* 0x000fec0003800000 */
[----:B------:R-:W-:-:S05]  /*2a80*/  HADD2.F32 R55, -RZ, R92.H1_H1 ;  /* 0x3000005cff377230 */ /* 0x000fca0000004100 */
[----:B------:R-:W-:Y:S01]  /*2a90*/  FMUL.FTZ R55, R56, R55 ;  /* 0x0000003738377220 */ /* 0x000fe20000410000 */
[----:B------:R-:W-:Y:S06]  /*2aa0*/  BRA `(.L_x_5469) ;  /* 0x0000000c004c7947 */ /* 0x000fec0003800000 */
.L_x_5462:
[----:B------:R-:W-:Y:S04]  /*2ab0*/  BSSY.RECONVERGENT B3, `(.L_x_5470) ;  /* 0x0000010000037945 */ /* 0x000fe80003800200 */
[----:B------:R-:W-:Y:S05]  /*2ac0*/  @!P2 BRA `(.L_x_5471) ;  /* 0x000000000038a947 */ /* 0x000fea0003800000 */
[----:B0-----:R-:W-:Y:S01]  /*2ad0*/  @P1 FFMA.FTZ R52, R65, R61, R62 ;  /* 0x0000003d41341223 */ /* 0x001fe2000001003e */
[----:B-----5:R-:W-:Y:S01]  /*2ae0*/  MOV R9, R12 ;  /* 0x0000000c00097202 */ /* 0x020fe20000000f00 */
[----:B------:R-:W-:Y:S01]  /*2af0*/  UMOV UR4, URZ ;  /* 0x000000ff00047c82 */ /* 0x000fe20008000000 */
[----:B------:R-:W-:Y:S01]  /*2b00*/  LOP3.LUT P3, RZ, R6, 0xff, RZ, 0xc0, !PT ;  /* 0x000000ff06ff7812 */ /* 0x000fe2000786c0ff */
[----:B------:R-:W-:Y:S01]  /*2b10*/  @P1 FADD.FTZ R57, R67, -R52 ;  /* 0x8000003443391221 */ /* 0x000fe20000010000 */
[----:B------:R-:W-:-:S03]  /*2b20*/  MOV R52, UR4 ;  /* 0x0000000400347c02 */ /* 0x000fc60008000f00 */
[----:B------:R-:W-:-:S04]  /*2b30*/  @P1 FFMA.FTZ R9, R8, R57, R12 ;  /* 0x0000003908091223 */ /* 0x000fc8000001000c */
[----:B------:R-:W-:-:S04]  /*2b40*/  FMUL.FTZ R9, R9, UR13 ;  /* 0x0000000d09097c20 */ /* 0x000fc80008410000 */
[----:B------:R-:W-:Y:S01]  /*2b50*/  FMUL.FTZ R57, R9, UR12 ;  /* 0x0000000c09397c20 */ /* 0x000fe20008410000 */
[----:B------:R-:W-:-:S03]  /*2b60*/  @P3 HADD2.F32 R56, -RZ, R91.H0_H0 ;  /* 0x2000005bff383230 */ /* 0x000fc60000004100 */
[-C--:B------:R-:W-:Y:S02]  /*2b70*/  FMUL.FTZ R9, R48, R57.reuse ;  /* 0x0000003930097220 */ /* 0x080fe40000410000 */
[----:B------:R-:W-:-:S03]  /*2b80*/  @P3 FMUL.FTZ R52, R56, R57 ;  /* 0x0000003938343220 */ /* 0x000fc60000410000 */
[----:B------:R-:W-:-:S05]  /*2b90*/  FSEL R9, R9, RZ, P3 ;  /* 0x000000ff09097208 */ /* 0x000fca0001800000 */
[----:B------:R-:W-:-:S07]  /*2ba0*/  FADD.FTZ R32, R32, R9 ;  /* 0x0000000920207221 */ /* 0x000fce0000010000 */
.L_x_5471:
[----:B------:R-:W-:Y:S05]  /*2bb0*/  BSYNC.RECONVERGENT B3 ;  /* 0x0000000000037941 */ /* 0x000fea0003800200 */
.L_x_5470:
[----:B------:R-:W-:Y:S04]  /*2bc0*/  BSSY.RECONVERGENT B3, `(.L_x_5472) ;  /* 0x0000010000037945 */ /* 0x000fe80003800200 */
[----:B------:R-:W-:Y:S05]  /*2bd0*/  @!P2 BRA `(.L_x_5473) ;  /* 0x000000000038a947 */ /* 0x000fea0003800000 */
[----:B0-----:R-:W-:Y:S01]  /*2be0*/  @P1 FFMA.FTZ R53, R66, R61, R62 ;  /* 0x0000003d42351223 */ /* 0x001fe2000001003e */
[----:B-----5:R-:W-:Y:S01]  /*2bf0*/  MOV R9, R13 ;  /* 0x0000000d00097202 */ /* 0x020fe20000000f00 */
[----:B------:R-:W-:Y:S01]  /*2c00*/  UMOV UR4, URZ ;  /* 0x000000ff00047c82 */ /* 0x000fe20008000000 */
[----:B------:R-:W-:Y:S01]  /*2c10*/  LOP3.LUT P3, RZ, R6, 0xff00, RZ, 0xc0, !PT ;  /* 0x0000ff0006ff7812 */ /* 0x000fe2000786c0ff */
[----:B------:R-:W-:-:S04]  /*2c20*/  @P1 FADD.FTZ R53, R72, -R53 ;  /* 0x8000003548351221 */ /* 0x000fc80000010000 */
[----:B------:R-:W-:Y:S01]  /*2c30*/  @P1 FFMA.FTZ R9, R8, R53, R13 ;  /* 0x0000003508091223 */ /* 0x000fe2000001000d */
[----:B------:R-:W-:-:S03]  /*2c40*/  MOV R53, UR4 ;  /* 0x0000000400357c02 */ /* 0x000fc60008000f00 */
[----:B------:R-:W-:-:S04]  /*2c50*/  FMUL.FTZ R9, R9, UR13 ;  /* 0x0000000d09097c20 */ /* 0x000fc80008410000 */
[----:B------:R-:W-:Y:S01]  /*2c60*/  FMUL.FTZ R58, R9, UR12 ;  /* 0x0000000c093a7c20 */ /* 0x000fe20008410000 */
[----:B------:R-:W-:-:S03]  /*2c70*/  @P3 HADD2.F32 R57, -RZ, R91.H1_H1 ;  /* 0x3000005bff393230 */ /* 0x000fc60000004100 */
[-C--:B------:R-:W-:Y:S02]  /*2c80*/  FMUL.FTZ R9, R49, R58.reuse ;  /* 0x0000003a31097220 */ /* 0x080fe40000410000 */
[----:B------:R-:W-:-:S03]  /*2c90*/  @P3 FMUL.FTZ R53, R57, R58 ;  /* 0x0000003a39353220 */ /* 0x000fc60000410000 */
[----:B------:R-:W-:-:S05]  /*2ca0*/  FSEL R56, R9, RZ, P3 ;  /* 0x000000ff09387208 */ /* 0x000fca0001800000 */
[----:B------:R-:W-:-:S07]  /*2cb0*/  FADD.FTZ R33, R33, R56 ;  /* 0x0000003821217221 */ /* 0x000fce0000010000 */
.L_x_5473:
[----:B------:R-:W-:Y:S05]  /*2cc0*/  BSYNC.RECONVERGENT B3 ;  /* 0x0000000000037941 */ /* 0x000fea0003800200 */
.L_x_5472:
        /* <DEDUP_REMOVED lines=16> */
.L_x_5475:
[----:B------:R-:W-:Y:S05]  /*2dd0*/  BSYNC.RECONVERGENT B3 ;  /* 0x0000000000037941 */ /* 0x000fea0003800200 */
.L_x_5474:
[----:B------:R-:W-:Y:S05]  /*2de0*/  @!P2 BRA `(.L_x_5469) ;  /* 0x00000008007ca947 */ /* 0x000fea0003800000 */
[----:B------:R-:W-:Y:S01]  /*2df0*/  @P1 FFMA.FTZ R62, R78, R61, R62 ;  /* 0x0000003d4e3e1223 */ /* 0x000fe2000001003e */
[----:B-----5:R-:W-:Y:S01]  /*2e00*/  MOV R9, R15 ;  /* 0x0000000f00097202 */ /* 0x020fe20000000f00 */
[----:B------:R-:W-:Y:S02]  /*2e10*/  UMOV UR4, URZ ;  /* 0x000000ff00047c82 */ /* 0x000fe40008000000 */
[----:B------:R-:W-:Y:S01]  /*2e20*/  @P1 FADD.FTZ R62, R77, -R62 ;  /* 0x8000003e4d3e1221 */ /* 0x000fe20000010000 */
[----:B0-----:R-:W-:-:S03]  /*2e30*/  MOV R55, UR4 ;  /* 0x0000000400377c02 */ /* 0x001fc60008000f00 */
[----:B------:R-:W-:Y:S01]  /*2e40*/  @P1 FFMA.FTZ R9, R8, R62, R15 ;  /* 0x0000003e08091223 */ /* 0x000fe2000001000f */
[----:B------:R-:W-:-:S03]  /*2e50*/  ISETP.GE.U32.AND P1, PT, R6, 0x1000000, PT ;  /* 0x010000000600780c */ /* 0x000fc60003f26070 */
[----:B------:R-:W-:-:S04]  /*2e60*/  FMUL.FTZ R8, R9, UR13 ;  /* 0x0000000d09087c20 */ /* 0x000fc80008410000 */
[----:B------:R-:W-:-:S04]  /*2e70*/  FMUL.FTZ R56, R8, UR12 ;  /* 0x0000000c08387c20 */ /* 0x000fc80008410000 */
[----:B------:R-:W-:-:S05]  /*2e80*/  FMUL.FTZ R8, R51, R56 ;  /* 0x0000003833087220 */ /* 0x000fca0000410000 */
[----:B------:R-:W-:-:S05]  /*2e90*/  FSEL R8, R8, RZ, P1 ;  /* 0x000000ff08087208 */ /* 0x000fca0000800000 */
[----:B------:R-:W-:Y:S01]  /*2ea0*/  FADD.FTZ R35, R35, R8 ;  /* 0x0000000823237221 */ /* 0x000fe20000010000 */
[----:B------:R-:W-:Y:S06]  /*2eb0*/  @!P1 BRA `(.L_x_5469) ;  /* 0x0000000800489947 */ /* 0x000fec0003800000 */
[----:B------:R-:W-:-:S05]  /*2ec0*/  HADD2.F32 R55, -RZ, R92.H1_H1 ;  /* 0x3000005cff377230 */ /* 0x000fca0000004100 */
[----:B------:R-:W-:Y:S01]  /*2ed0*/  FMUL.FTZ R55, R55, R56 ;  /* 0x0000003837377220 */ /* 0x000fe20000410000 */
[----:B------:R-:W-:Y:S06]  /*2ee0*/  BRA `(.L_x_5469) ;  /* 0x00000008003c7947 */ /* 0x000fec0003800000 */
.L_x_5461:
[----:B------:R-:W-:-:S04]  /*2ef0*/  UISETP.NE.U32.AND UP0, UPT, UR22, URZ, UPT ;  /* 0x000000ff1600728c */ /* 0x000fc8000bf05070 */
[----:B------:R-:W-:-:S06]  /*2f00*/  UISETP.NE.AND.EX UP0, UPT, UR23, URZ, UPT, UP0 ;  /* 0x000000ff1700728c */ /* 0x000fcc000bf05300 */
[----:B------:R-:W-:-:S13]  /*2f10*/  PLOP3.LUT P0, PT, PT, PT, UP0, 0x80, 0x8 ;  /* 0x000000000008781c */ /* 0x000fda0003f0f008 */
[----:B------:R-:W-:Y:S05]  /*2f20*/  @!P0 BRA `(.L_x_5476) ;  /* 0x0000000400148947 */ /* 0x000fea0003800000 */
        /* <DEDUP_REMOVED lines=17> */
[----:B------:R-:W-:Y:S01]  /*3040*/  FSEL R20, R20, RZ, P1 ;  /* 0x000000ff14147208 */ /* 0x000fe20000800000 */
[----:B------:R-:W-:Y:S06]  /*3050*/  @!P2 BRA `(.L_x_5478) ;  /* 0x000000000028a947 */ /* 0x000fec0003800000 */
[----:B-----5:R-:W-:Y:S01]  /*3060*/  LOP3.LUT P1, RZ, R6, 0xff, RZ, 0xc0, !PT ;  /* 0x000000ff06ff7812 */ /* 0x020fe2000782c0ff */
        /* <DEDUP_REMOVED lines=9> */
.L_x_5478:
[----:B------:R-:W-:Y:S05]  /*3100*/  BSYNC.RECONVERGENT B3 ;  /* 0x0000000000037941 */ /* 0x000fea0003800200 */
.L_x_5477:
[----:B------:R-:W-:Y:S04]  /*3110*/  BSSY.RECONVERGENT B3, `(.L_x_5479) ;  /* 0x000000c000037945 */ /* 0x000fe80003800200 */
[----:B------:R-:W-:Y:S05]  /*3120*/  @!P2 BRA `(.L_x_5480) ;  /* 0x000000000028a947 */ /* 0x000fea0003800000 */
[----:B-----5:R-:W-:Y:S01]  /*3130*/  LOP3.LUT P1, RZ, R6, 0xff00, RZ, 0xc0, !PT ;  /* 0x0000ff0006ff7812 */ /* 0x020fe2000782c0ff */
        /* <DEDUP_REMOVED lines=9> */
.L_x_5480:
[----:B------:R-:W-:Y:S05]  /*31d0*/  BSYNC.RECONVERGENT B3 ;  /* 0x0000000000037941 */ /* 0x000fea0003800200 */
.L_x_5479:
        /* <DEDUP_REMOVED lines=12> */
.L_x_5482:
[----:B------:R-:W-:Y:S05]  /*32a0*/  BSYNC.RECONVERGENT B3 ;  /* 0x0000000000037941 */ /* 0x000fea0003800200 */
.L_x_5481:
[----:B------:R-:W-:Y:S05]  /*32b0*/  @!P2 BRA `(.L_x_5469) ;  /* 0x000000040048a947 */ /* 0x000fea0003800000 */
[----:B------:R-:W-:Y:S01]  /*32c0*/  FMUL.FTZ R8, R23, UR13 ;  /* 0x0000000d17087c20 */ /* 0x000fe20008410000 */
[----:B-----5:R-:W-:Y:S01]  /*32d0*/  ISETP.GE.U32.AND P1, PT, R6, 0x1000000, PT ;  /* 0x010000000600780c */ /* 0x020fe20003f26070 */
        /* <DEDUP_REMOVED lines=10> */
.L_x_5476:
[----:B------:R-:W-:Y:S04]  /*3380*/  BSSY.RECONVERGENT B3, `(.L_x_5483) ;  /* 0x0000011000037945 */ /* 0x000fe80003800200 */
[----:B------:R-:W-:Y:S05]  /*3390*/  @!P2 BRA `(.L_x_5484) ;  /* 0x00000000003ca947 */ /* 0x000fea0003800000 */
[----:B0-----:R-:W-:Y:S01]  /*33a0*/  FFMA.FTZ R52, R65, R61, R62 ;  /* 0x0000003d41347223 */ /* 0x001fe2000001003e */
[----:B------:R-:W-:Y:S01]  /*33b0*/  ISETP.GT.AND P1, PT, R9, RZ, PT ;  /* 0x000000ff0900720c */ /* 0x000fe20003f24270 */
[----:B------:R-:W-:Y:S02]  /*33c0*/  UMOV UR4, URZ ;  /* 0x000000ff00047c82 */ /* 0x000fe40008000000 */
[----:B------:R-:W-:Y:S01]  /*33d0*/  FADD.FTZ R57, R67, -R52 ;  /* 0x8000003443397221 */ /* 0x000fe20000010000 */
[----:B------:R-:W-:-:S03]  /*33e0*/  MOV R52, UR4 ;  /* 0x0000000400347c02 */ /* 0x000fc60008000f00 */
[----:B------:R-:W-:-:S05]  /*33f0*/  FMUL.FTZ R57, R8, R57 ;  /* 0x0000003908397220 */ /* 0x000fca0000410000 */
[----:B------:R-:W-:Y:S02]  /*3400*/  FSEL R57, R57, RZ, P1 ;  /* 0x000000ff39397208 */ /* 0x000fe40000800000 */
[----:B-----5:R-:W-:-:S03]  /*3410*/  LOP3.LUT P1, RZ, R6, 0xff, RZ, 0xc0, !PT ;  /* 0x000000ff06ff7812 */ /* 0x020fc6000782c0ff */
[----:B------:R-:W-:-:S04]  /*3420*/  FMUL.FTZ R57, R57, UR13 ;  /* 0x0000000d39397c20 */ /* 0x000fc80008410000 */
[----:B------:R-:W-:-:S04]  /*3430*/  FMUL.FTZ R59, R57, UR12 ;  /* 0x0000000c393b7c20 */ /* 0x000fc80008410000 */
[----:B------:R-:W-:Y:S02]  /*3440*/  FMUL.FTZ R56, R48, R59 ;  /* 0x0000003b30387220 */ /* 0x000fe40000410000 */
[----:B------:R-:W-:-:S03]  /*3450*/  @P1 HADD2.F32 R58, -RZ, R91.H0_H0 ;  /* 0x2000005bff3a1230 */ /* 0x000fc60000004100 */
[----:B------:R-:W-:Y:S02]  /*3460*/  FSEL R57, R56, RZ, P1 ;  /* 0x000000ff38397208 */ /* 0x000fe40000800000 */
[----:B------:R-:W-:-:S03]  /*3470*/  @P1 FMUL.FTZ R52, R58, R59 ;  /* 0x0000003b3a341220 */ /* 0x000fc60000410000 */
[----:B------:R-:W-:-:S07]  /*3480*/  FADD.FTZ R32, R32, R57 ;  /* 0x0000003920207221 */ /* 0x000fce0000010000 */
.L_x_5484:
[----:B------:R-:W-:Y:S05]  /*3490*/  BSYNC.RECONVERGENT B3 ;  /* 0x0000000000037941 */ /* 0x000fea0003800200 */
.L_x_5483:
[----:B------:R-:W-:Y:S04]  /*34a0*/  BSSY.RECONVERGENT B3, `(.L_x_5485) ;  /* 0x0000011000037945 */ /* 0x000fe80003800200 */
[----:B------:R-:W-:Y:S05]  /*34b0*/  @!P2 BRA `(.L_x_5486) ;  /* 0x00000000003ca947 */ /* 0x000fea0003800000 */
[----:B0-----:R-:W-:Y:S01]  /*34c0*/  FFMA.FTZ R53, R66, R61, R62 ;  /* 0x0000003d42357223 */ /* 0x001fe2000001003e */
[----:B------:R-:W-:Y:S01]  /*34d0*/  ISETP.GT.AND P1, PT, R9, RZ, PT ;  /* 0x000000ff0900720c */ /* 0x000fe20003f24270 */
[----:B------:R-:W-:Y:S02]  /*34e0*/  UMOV UR4, URZ ;  /* 0x000000ff00047c82 */ /* 0x000fe40008000000 */
[----:B------:R-:W-:-:S04]  /*34f0*/  FADD.FTZ R53, R72, -R53 ;  /* 0x8000003548357221 */ /* 0x000fc80000010000 */
[----:B------:R-:W-:-:S05]  /*3500*/  FMUL.FTZ R53, R8, R53 ;  /* 0x0000003508357220 */ /* 0x000fca0000410000 */
[----:B------:R-:W-:Y:S02]  /*3510*/  FSEL R53, R53, RZ, P1 ;  /* 0x000000ff35357208 */ /* 0x000fe40000800000 */
[----:B-----5:R-:W-:-:S03]  /*3520*/  LOP3.LUT P1, RZ, R6, 0xff00, RZ, 0xc0, !PT ;  /* 0x0000ff0006ff7812 */ /* 0x020fc6000782c0ff */
[----:B------:R-:W-:-:S04]  /*3530*/  FMUL.FTZ R53, R53, UR13 ;  /* 0x0000000d35357c20 */ /* 0x000fc80008410000 */
[----:B------:R-:W-:Y:S01]  /*3540*/  FMUL.FTZ R58, R53, UR12 ;  /* 0x0000000c353a7c20 */ /* 0x000fe20008410000 */
[----:B------:R-:W-:-:S03]  /*3550*/  MOV R53, UR4 ;  /* 0x0000000400357c02 */ /* 0x000fc60008000f00 */
[----:B------:R-:W-:Y:S02]  /*3560*/  FMUL.FTZ R56, R49, R58 ;  /* 0x0000003a31387220 */ /* 0x000fe40000410000 */
[----:B------:R-:W-:-:S03]  /*3570*/  @P1 HADD2.F32 R57, -RZ, R91.H1_H1 ;  /* 0x3000005bff391230 */ /* 0x000fc60000004100 */
[----:B------:R-:W-:Y:S02]  /*3580*/  FSEL R56, R56, RZ, P1 ;  /* 0x000000ff38387208 */ /* 0x000fe40000800000 */
[----:B------:R-:W-:-:S03]  /*3590*/  @P1 FMUL.FTZ R53, R57, R58 ;  /* 0x0000003a39351220 */ /* 0x000fc60000410000 */
[----:B------:R-:W-:-:S07]  /*35a0*/  FADD.FTZ R33, R33, R56 ;  /* 0x0000003821217221 */ /* 0x000fce0000010000 */
.L_x_5486:
[----:B------:R-:W-:Y:S05]  /*35b0*/  BSYNC.RECONVERGENT B3 ;  /* 0x0000000000037941 */ /* 0x000fea0003800200 */
.L_x_5485:
        /* <DEDUP_REMOVED lines=17> */
.L_x_5488:
[----:B------:R-:W-:Y:S05]  /*36d0*/  BSYNC.RECONVERGENT B3 ;  /* 0x0000000000037941 */ /* 0x000fea0003800200 */
.L_x_5487:
[----:B------:R-:W-:Y:S05]  /*36e0*/  @!P2 BRA `(.L_x_5469) ;  /* 0x00000000003ca947 */ /* 0x000fea0003800000 */
[----:B------:R-:W-:Y:S01]  /*36f0*/  FFMA.FTZ R62, R78, R61, R62 ;  /* 0x0000003d4e3e7223 */ /* 0x000fe2000001003e */
[----:B------:R-:W-:Y:S01]  /*3700*/  ISETP.GT.AND P1, PT, R9, RZ, PT ;  /* 0x000000ff0900720c */ /* 0x000fe20003f24270 */
[----:B------:R-:W-:Y:S02]  /*3710*/  UMOV UR4, URZ ;  /* 0x000000ff00047c82 */ /* 0x000fe40008000000 */
[----:B0-----:R-:W-:-:S04]  /*3720*/  FADD.FTZ R55, R77, -R62 ;  /* 0x8000003e4d377221 */ /* 0x001fc80000010000 */
[----:B------:R-:W-:Y:S01]  /*3730*/  FMUL.FTZ R8, R8, R55 ;  /* 0x0000003708087220 */ /* 0x000fe20000410000 */
[----:B------:R-:W-:-:S04]  /*3740*/  MOV R55, UR4 ;  /* 0x0000000400377c02 */ /* 0x000fc80008000f00 */
[----:B------:R-:W-:Y:S02]  /*3750*/  FSEL R8, R8, RZ, P1 ;  /* 0x000000ff08087208 */ /* 0x000fe40000800000 */
[----:B-----5:R-:W-:-:S03]  /*3760*/  ISETP.GE.U32.AND P1, PT, R6, 0x1000000, PT ;  /* 0x010000000600780c */ /* 0x020fc60003f26070 */
[----:B------:R-:W-:-:S04]  /*3770*/  FMUL.FTZ R8, R8, UR13 ;  /* 0x0000000d08087c20 */ /* 0x000fc80008410000 */
[----:B------:R-:W-:-:S04]  /*3780*/  FMUL.FTZ R56, R8, UR12 ;  /* 0x0000000c08387c20 */ /* 0x000fc80008410000 */
[----:B------:R-:W-:Y:S02]  /*3790*/  FMUL.FTZ R8, R51, R56 ;  /* 0x0000003833087220 */ /* 0x000fe40000410000 */
[----:B------:R-:W-:-:S03]  /*37a0*/  @P1 HADD2.F32 R9, -RZ, R92.H1_H1 ;  /* 0x3000005cff091230 */ /* 0x000fc60000004100 */
[----:B------:R-:W-:Y:S02]  /*37b0*/  FSEL R8, R8, RZ, P1 ;  /* 0x000000ff08087208 */ /* 0x000fe40000800000 */
[----:B------:R-:W-:-:S03]  /*37c0*/  @P1 FMUL.FTZ R55, R9, R56 ;  /* 0x0000003809371220 */ /* 0x000fc60000410000 */
[----:B------:R-:W-:-:S07]  /*37d0*/  FADD.FTZ R35, R35, R8 ;  /* 0x0000000823237221 */ /* 0x000fce0000010000 */
.L_x_5469:
[----:B------:R-:W-:Y:S05]  /*37e0*/  BSYNC.RECONVERGENT B2 ;  /* 0x0000000000027941 */ /* 0x000fea0003800200 */
.L_x_5460:
[----:B0-----:R-:W0:Y:S08]  /*37f0*/  @P0 LDC.64 R56, c[0x0][0x478] ;  /* 0x00011e00ff380b82 */ /* 0x001e300000000a00 */
[----:B------:R-:W1:Y:S01]  /*3800*/  @P2 LDC.64 R8, c[0x0][0x468] ;  /* 0x00011a00ff082b82 */ /* 0x000e620000000a00 */
[----:B0-----:R-:W-:-:S05]  /*3810*/  @P0 IMAD.WIDE.U32 R56, R82, 0x10, R56 ;  /* 0x0000001052380825 */ /* 0x001fca00078e0038 */
[----:B------:R2:W-:Y:S01]  /*3820*/  @P0 STG.E.128 desc[UR6][R56.64], R20 ;  /* 0x0000001438000986 */ /* 0x0005e2000c101d06 */
[----:B-1----:R-:W-:-:S05]  /*3830*/  @P2 IMAD.WIDE.U32 R8, R60, 0x10, R8 ;  /* 0x000000103c082825 */ /* 0x002fca00078e0008 */
[----:B------:R2:W-:Y:S02]  /*3840*/  @P2 STG.E.128 desc[UR6][R8.64], R52 ;  /* 0x0000003408002986 */ /* 0x0005e4000c101d06 */
.L_x_5457:
[----:B------:R-:W-:Y:S05]  /*3850*/  BSYNC.RECONVERGENT B1 ;  /* 0x0000000000017941 */ /* 0x000fea0003800200 */
.L_x_5456:
[----:B--2---:R-:W1:Y:S02]  /*3860*/  LDC.64 R8, c[0x0][0x380] ;  /* 0x0000e000ff087b82 */ /* 0x004e640000000a00 */
[----:B-1----:R-:W-:-:S04]  /*3870*/  LEA R4, R8, R4, 0x2 ;  /* 0x0000000408047211 */ /* 0x002fc800078e10ff */
[----:B------:R-:W-:-:S13]  /*3880*/  ISETP.GE.AND P0, PT, R4, R9, PT ;  /* 0x000000090400720c */ /* 0x000fda0003f06270 */
[----:B------:R-:W-:Y:S05]  /*3890*/  @!P0 BRA `(.L_x_5489) ;  /* 0xffffffcc00088947 */ /* 0x000fea000383ffff */
.L_x_5413:
[----:B------:R-:W-:Y:S05]  /*38a0*/  BSYNC B0 ;  /* 0x0000000000007941 */ /* 0x000fea0003800000 */
.L_x_5412:
[----:B0-----:R-:W0:Y:S01]  /*38b0*/  S2R R56, SR_TID.X ;  /* 0x0000000000387919 */ /* 0x001e220000002100 */
[----:B------:R-:W-:Y:S01]  /*38c0*/  MOV R0, 0x400 ;  /* 0x0000040000007802 */ /* 0x000fe20000000f00 */
[----:B------:R-:W-:Y:S05]  /*38d0*/  WARPSYNC.ALL ;  /* 0x0000000000007948 */ /* 0x000fea0003800000 */
[----:B------:R-:W1:Y:S01]  /*38e0*/  S2R R3, SR_CgaCtaId ;  /* 0x0000000000037919 */ /* 0x000e620000008800 */
[----:B------:R-:W2:Y:S01]  /*38f0*/  LDCU.128 UR16, c[0x0][0x440] ;  /* 0x00008800ff1077ac */ /* 0x000ea20008000c00 */
[----:B------:R-:W-:Y:S01]  /*3900*/  BSSY.RECONVERGENT B0, `(.L_x_5490) ;  /* 0x0000060000007945 */ /* 0x000fe20003800200 */
[----:B------:R-:W3:Y:S01]  /*3910*/  LDCU.64 UR14, c[0x0][0x460] ;  /* 0x00008c00ff0e77ac */ /* 0x000ee20008000a00 */
[----:B0----5:R-:W-:-:S02]  /*3920*/  LOP3.LUT R5, R56, 0x1f, RZ, 0xc0, !PT ;  /* 0x0000001f38057812 */ /* 0x021fc400078ec0ff */
[----:B------:R-:W-:-:S04]  /*3930*/  SHF.R.U32.HI R4, RZ, 0x5, R56 ;  /* 0x00000005ff047819 */ /* 0x000fc80000011638 */
[----:B------:R-:W-:Y:S02]  /*3940*/  LEA R5, R4, R5, 0x6 ;  /* 0x0000000504057211 */ /* 0x000fe400078e30ff */
[----:B-1----:R-:W-:-:S04]  /*3950*/  LEA R0, R3, R0, 0x18 ;  /* 0x0000000003007211 */ /* 0x002fc800078ec0ff */
[-C--:B------:R-:W-:Y:S02]  /*3960*/  LEA R3, R5, R0.reuse, 0x4 ;  /* 0x0000000005037211 */ /* 0x080fe400078e20ff */
[----:B------:R-:W-:-:S03]  /*3970*/  LEA R0, R56, R0, 0x2 ;  /* 0x0000000038007211 */ /* 0x000fc600078e10ff */
[----:B------:R0:W-:Y:S04]  /*3980*/  STS.128 [R3], R24 ;  /* 0x0000001803007388 */ /* 0x0001e80000000c00 */
[----:B------:R-:W-:Y:S01]  /*3990*/  STS.128 [R3+0x200], R44 ;  /* 0x0002002c03007388 */ /* 0x000fe20000000c00 */
[----:B------:R-:W-:Y:S01]  /*39a0*/  BAR.SYNC.DEFER_BLOCKING 0x0 ;  /* 0x0000000000007b1d */ /* 0x000fe20000010000 */
[----:B0-----:R-:W-:Y:S01]  /*39b0*/  IMAD R26, R2, UR5, RZ ;  /* 0x00000005021a7c24 */ /* 0x001fe2000f8e02ff */
[----:B------:R-:W-:-:S04]  /*39c0*/  LOP3.LUT R27, R56, 0x7f, RZ, 0x3c, !PT ;  /* 0x0000007f381b7812 */ /* 0x000fc800078e3cff */
[----:B------:R-:W-:-:S04]  /*39d0*/  IADD3 R27, PT, PT, R27, R2, RZ ;  /* 0x000000021b1b7210 */ /* 0x000fc80007ffe0ff */
[C---:B------:R-:W-:Y:S02]  /*39e0*/  ISETP.GE.U32.AND P1, PT, R27.reuse, 0x80, PT ;  /* 0x000000801b00780c */ /* 0x040fe40003f26070 */
[----:B------:R-:W-:Y:S01]  /*39f0*/  ISETP.GE.U32.AND P0, PT, R27, 0x100, PT ;  /* 0x000001001b00780c */ /* 0x000fe20003f06070 */
        /* <DEDUP_REMOVED lines=44> */
[C---:B------:R-:W-:Y:S02]  /*3cc0*/  IADD3 R2, P2, PT, R30.reuse, UR18, RZ ;  /* 0x000000121e027c10 */ /* 0x040fe4000ff5e0ff */
[----:B------:R-:W-:Y:S02]  /*3cd0*/  IADD3 R27, P3, PT, R30, UR16, RZ ;  /* 0x000000101e1b7c10 */ /* 0x000fe4000ff7e0ff */
[C---:B------:R-:W-:Y:S01]  /*3ce0*/  IADD3.X R29, PT, PT, R31.reuse, UR19, RZ, P2, !PT ;  /* 0x000000131f1d7c10 */ /* 0x040fe200097fe4ff */
[----:B------:R-:W0:Y:S01]  /*3cf0*/  LDS R16, [R0] ;  /* 0x0000000000107984 */ /* 0x000e220000000800 */
[----:B------:R-:W-:-:S03]  /*3d00*/  IADD3.X R28, PT, PT, R31, UR17, RZ, P3, !PT ;  /* 0x000000111f1c7c10 */ /* 0x000fc60009ffe4ff */
        /* <DEDUP_REMOVED lines=27> */
[----:B------:R-:W-:Y:S02]  /*3ec0*/  IADD3.X R28, PT, PT, RZ, R28, RZ, P2, !PT ;  /* 0x0000001cff1c7210 */ /* 0x000fe400017fe4ff */
[----:B------:R-:W-:Y:S02]  /*3ed0*/  IADD3.X R19, PT, PT, RZ, R19, RZ, P3, !PT ;  /* 0x00000013ff137210 */ /* 0x000fe40001ffe4ff */
[----:B0-----:R-:W-:-:S04]  /*3ee0*/  IADD3 R2, P1, PT, R2, 0x200, RZ ;  /* 0x0000020002027810 */ /* 0x001fc80007f3e0ff */
[----:B------:R-:W-:-:S09]  /*3ef0*/  IADD3.X R29, PT, PT, RZ, R29, RZ, P1, !PT ;  /* 0x0000001dff1d7210 */ /* 0x000fd20000ffe4ff */
.L_x_5491:
[----:B------:R-:W-:Y:S05]  /*3f00*/  BSYNC.RECONVERGENT B0 ;  /* 0x0000000000007941 */ /* 0x000fea0003800200 */
.L_x_5490:
        /* <DEDUP_REMOVED lines=11> */
.L_x_5422:
[----:B----4-:R-:W-:Y:S01]  /*3fc0*/  HFMA2 R58, -RZ, RZ, 0, 5.9604644775390625e-08 ;  /* 0x00000001ff3a7431 */ /* 0x010fe200000001ff */
[----:B------:R-:W-:Y:S01]  /*3fd0*/  BSSY B1, `(.L_x_5492) ;  /* 0x0000007000017945 */ /* 0x000fe20003800000 */
[----:B------:R-:W-:Y:S02]  /*3fe0*/  MOV R59, R86 ;  /* 0x00000056003b7202 */ /* 0x000fe40000000f00 */
[----:B-12---:R-:W-:Y:S02]  /*3ff0*/  MOV R57, 0x1f ;  /* 0x0000001f00397802 */ /* 0x006fe40000000f00 */
[----:B------:R-:W-:-:S07]  /*4000*/  MOV R56, 0xffffffff ;  /* 0xffffffff00387802 */ /* 0x000fce0000000f00 */
[----:B0----5:R-:W-:Y:S05]  /*4010*/  WARPSYNC.COLLECTIVE R56, `(.L_x_5493) ;  /* 0x0000000038087348 */ /* 0x021fea0003c00000 */
[----:B------:R1:W2:Y:S02]  /*4020*/  SHFL.BFLY P0, R60, R59, R58, R57 ;  /* 0x0c00003a3b3c7389 */ /* 0x0002a40000000039 */
[----:B012--5:R-:W-:Y:S05]  /*4030*/  ENDCOLLECTIVE ;  /* 0x000000000000791b */ /* 0x027fea0003800000 */
.L_x_5493:
[----:B------:R-:W-:Y:S05]  /*4040*/  BSYNC B1 ;  /* 0x0000000000017941 */ /* 0x000fea0003800000 */
.L_x_5492:
        /* <DEDUP_REMOVED lines=8> */
.L_x_5494:
[----:B------:R-:W-:Y:S01]  /*40d0*/  MOV R59, R61 ;  /* 0x0000003d003b7202 */ /* 0x000fe20000000f00 */
[----:B------:R-:W-:Y:S01]  /*40e0*/  HFMA2 R58, -RZ, RZ, 0, 1.1920928955078125e-07 ;  /* 0x00000002ff3a7431 */ /* 0x000fe200000001ff */
[----:B------:R-:W-:-:S07]  /*40f0*/  MOV R62, R60 ;  /* 0x0000003c003e7202 */ /* 0x000fce0000000f00 */
[----:B------:R-:W-:Y:S05]  /*4100*/  WARPSYNC.COLLECTIVE R56, `(.L_x_5495) ;  /* 0x0000000038087348 */ /* 0x000fea0003c00000 */
[----:B------:R0:W1:Y:S02]  /*4110*/  SHFL.BFLY P0, R60, R59, R58, R57 ;  /* 0x0c00003a3b3c7389 */ /* 0x0000640000000039 */
[----:B01----:R-:W-:Y:S05]  /*4120*/  ENDCOLLECTIVE ;  /* 0x000000000000791b */ /* 0x003fea0003800000 */
.L_x_5495:
[----:B------:R-:W-:-:S05]  /*4130*/  FADD.FTZ R62, R62, R87 ;  /* 0x000000573e3e7221 */ /* 0x000fca0000010000 */
[----:B------:R-:W-:Y:S01]  /*4140*/  MOV R59, R62 ;  /* 0x0000003e003b7202 */ /* 0x000fe20000000f00 */
[----:B------:R-:W-:-:S07]  /*4150*/  FADD.FTZ R63, R61, R60 ;  /* 0x0000003c3d3f7221 */ /* 0x000fce0000010000 */
[----:B------:R-:W-:Y:S05]  /*4160*/  WARPSYNC.COLLECTIVE R56, `(.L_x_5496) ;  /* 0x0000000038087348 */ /* 0x000fea0003c00000 */
[----:B------:R0:W1:Y:S02]  /*4170*/  SHFL.BFLY P0, R60, R59, R58, R57 ;  /* 0x0c00003a3b3c7389 */ /* 0x0000640000000039 */
[----:B01----:R-:W-:Y:S05]  /*4180*/  ENDCOLLECTIVE ;  /* 0x000000000000791b */ /* 0x003fea0003800000 */
.L_x_5496:
[----:B------:R-:W-:Y:S01]  /*4190*/  MOV R59, R63 ;  /* 0x0000003f003b7202 */ /* 0x000fe20000000f00 */
[----:B------:R-:W-:Y:S01]  /*41a0*/  HFMA2 R58, -RZ, RZ, 0, 2.384185791015625e-07 ;  /* 0x00000004ff3a7431 */ /* 0x000fe200000001ff */
[----:B------:R-:W-:-:S07]  /*41b0*/  MOV R81, R60 ;  /* 0x0000003c00517202 */ /* 0x000fce0000000f00 */
[----:B------:R-:W-:Y:S05]  /*41c0*/  WARPSYNC.COLLECTIVE R56, `(.L_x_5497) ;  /* 0x0000000038087348 */ /* 0x000fea0003c00000 */
[----:B------:R0:W1:Y:S02]  /*41d0*/  SHFL.BFLY P0, R60, R59, R58, R57 ;  /* 0x0c00003a3b3c7389 */ /* 0x0000640000000039 */
[----:B01----:R-:W-:Y:S05]  /*41e0*/  ENDCOLLECTIVE ;  /* 0x000000000000791b */ /* 0x003fea0003800000 */
.L_x_5497:
[----:B------:R-:W-:-:S05]  /*41f0*/  FADD.FTZ R81, R62, R81 ;  /* 0x000000513e517221 */ /* 0x000fca0000010000 */
[----:B------:R-:W-:Y:S01]  /*4200*/  MOV R59, R81 ;  /* 0x00000051003b7202 */ /* 0x000fe20000000f00 */
[----:B------:R-:W-:-:S07]  /*4210*/  FADD.FTZ R83, R63, R60 ;  /* 0x0000003c3f537221 */ /* 0x000fce0000010000 */
[----:B------:R-:W-:Y:S05]  /*4220*/  WARPSYNC.COLLECTIVE R56, `(.L_x_5498) ;  /* 0x0000000038087348 */ /* 0x000fea0003c00000 */
[----:B------:R0:W1:Y:S02]  /*4230*/  SHFL.BFLY P0, R60, R59, R58, R57 ;  /* 0x0c00003a3b3c7389 */ /* 0x0000640000000039 */
[----:B01----:R-:W-:Y:S05]  /*4240*/  ENDCOLLECTIVE ;  /* 0x000000000000791b */ /* 0x003fea0003800000 */
.L_x_5498:
[----:B------:R-:W-:Y:S01]  /*4250*/  MOV R59, R83 ;  /* 0x00000053003b7202 */ /* 0x000fe20000000f00 */
[----:B------:R-:W-:Y:S01]  /*4260*/  HFMA2 R58, -RZ, RZ, 0, 4.76837158203125e-07 ;  /* 0x00000008ff3a7431 */ /* 0x000fe200000001ff */
[----:B------:R-:W-:-:S07]  /*4270*/  MOV R84, R60 ;  /* 0x0000003c00547202 */ /* 0x000fce0000000f00 */
[----:B------:R-:W-:Y:S05]  /*4280*/  WARPSYNC.COLLECTIVE R56, `(.L_x_5499) ;  /* 0x0000000038087348 */ /* 0x000fea0003c00000 */
[----:B------:R0:W1:Y:S02]  /*4290*/  SHFL.BFLY P0, R60, R59, R58, R57 ;  /* 0x0c00003a3b3c7389 */ /* 0x0000640000000039 */
[----:B01----:R-:W-:Y:S05]  /*42a0*/  ENDCOLLECTIVE ;  /* 0x000000000000791b */ /* 0x003fea0003800000 */
.L_x_5499:
[----:B------:R-:W-:-:S05]  /*42b0*/  FADD.FTZ R85, R81, R84 ;  /* 0x0000005451557221 */ /* 0x000fca0000010000 */
[----:B------:R-:W-:Y:S01]  /*42c0*/  MOV R59, R85 ;  /* 0x00000055003b7202 */ /* 0x000fe20000000f00 */
[----:B------:R-:W-:-:S07]  /*42d0*/  FADD.FTZ R84, R83, R60 ;  /* 0x0000003c53547221 */ /* 0x000fce0000010000 */
[----:B------:R-:W-:Y:S05]  /*42e0*/  WARPSYNC.COLLECTIVE R56, `(.L_x_5500) ;  /* 0x0000000038087348 */ /* 0x000fea0003c00000 */
[----:B------:R0:W1:Y:S02]  /*42f0*/  SHFL.BFLY P0, R60, R59, R58, R57 ;  /* 0x0c00003a3b3c7389 */ /* 0x0000640000000039 */
[----:B01----:R-:W-:Y:S05]  /*4300*/  ENDCOLLECTIVE ;  /* 0x000000000000791b */ /* 0x003fea0003800000 */
.L_x_5500:
[----:B------:R-:W-:Y:S01]  /*4310*/  MOV R59, R84 ;  /* 0x00000054003b7202 */ /* 0x000fe20000000f00 */
[----:B------:R-:W-:Y:S01]  /*4320*/  HFMA2 R58, -RZ, RZ, 0, 9.5367431640625e-07 ;  /* 0x00000010ff3a7431 */ /* 0x000fe200000001ff */
[----:B------:R-:W-:-:S07]  /*4330*/  MOV R86, R60 ;  /* 0x0000003c00567202 */ /* 0x000fce0000000f00 */
[----:B------:R-:W-:Y:S05]  /*4340*/  WARPSYNC.COLLECTIVE R56, `(.L_x_5501) ;  /* 0x0000000038087348 */ /* 0x000fea0003c00000 */
[----:B------:R0:W1:Y:S02]  /*4350*/  SHFL.BFLY P0, R60, R59, R58, R57 ;  /* 0x0c00003a3b3c7389 */ /* 0x0000640000000039 */
[----:B01----:R-:W-:Y:S05]  /*4360*/  ENDCOLLECTIVE ;  /* 0x000000000000791b */ /* 0x003fea0003800000 */
.L_x_5501:
[----:B------:R-:W-:-:S05]  /*4370*/  FADD.FTZ R61, R85, R86 ;  /* 0x00000056553d7221 */ /* 0x000fca0000010000 */
[----:B------:R-:W-:Y:S02]  /*4380*/  MOV R59, R61 ;  /* 0x0000003d003b7202 */ /* 0x000fe40000000f00 */
[----:B------:R-:W-:-:S07]  /*4390*/  MOV R87, R60 ;  /* 0x0000003c00577202 */ /* 0x000fce0000000f00 */
[----:B------:R-:W-:Y:S05]  /*43a0*/  WARPSYNC.COLLECTIVE R56, `(.L_x_5502) ;  /* 0x0000000038087348 */ /* 0x000fea0003c00000 */
[----:B------:R0:W1:Y:S02]  /*43b0*/  SHFL.BFLY P0, R60, R59, R58, R57 ;  /* 0x0c00003a3b3c7389 */ /* 0x0000640000000039 */
[----:B01----:R-:W-:Y:S05]  /*43c0*/  ENDCOLLECTIVE ;  /* 0x000000000000791b */ /* 0x003fea0003800000 */
.L_x_5502:
[----:B------:R-:W-:Y:S05]  /*43d0*/  BRA `(.L_x_5503) ;  /* 0xffffffcc00847947 */ /* 0x000fea000383ffff */
.L_x_5504:
        /* <DEDUP_REMOVED lines=10> */
.L_x_6513:


//--------------------- .text._ZN10layer_norm22ln_bwd_finalize_kernelINS_22Kernel_traits_finalizeILj256E6__halfffffjLb1ELj1024ELj4ENS_18Kernel_traits_baseILj256ES2_ffffjLj1024EEEEELb1ELb1EEEvNS_9BwdParamsE --------------------------
	.section	.text._ZN10layer_norm22ln_bwd_finalize_kernelINS_22Kernel_traits_finalizeILj256E6__halfffffjLb1ELj1024ELj4ENS_18Kernel_traits_baseILj256ES2_ffffjLj1024EEEEELb1ELb1EEEvNS_9BwdParamsE,"ax",@progbits
	.align	128
        .global         _ZN10layer_norm22ln_bwd_finalize_kernelINS_22Kernel_traits_finalizeILj256E6__halfffffjLb1ELj1024ELj4ENS_18Kernel_traits_baseILj256ES2_ffffjLj1024EEEEELb1ELb1EEEvNS_9BwdParamsE
        .type           _ZN10layer_norm22ln_bwd_finalize_kernelINS_22Kernel_traits_finalizeILj256E6__halfffffjLb1ELj1024ELj4ENS_18Kernel_traits_baseILj256ES2_ffffjLj1024EEEEELb1ELb1EEEvNS_9BwdParamsE,@function
        .size           _ZN10layer_norm22ln_bwd_finalize_kernelINS_22Kernel_traits_finalizeILj256E6__halfffffjLb1ELj1024ELj4ENS_18Kernel_traits_baseILj256ES2_ffffjLj1024EEEEELb1ELb1EEEvNS_9BwdParamsE,(.L_x_6514 - _ZN10layer_norm22ln_bwd_finalize_kernelINS_22Kernel_traits_finalizeILj256E6__halfffffjLb1ELj1024ELj4ENS_18Kernel_traits_baseILj256ES2_ffffjLj1024EEEEELb1ELb1EEEvNS_9BwdParamsE)
        .other          _ZN10layer_norm22ln_bwd_finalize_kernelINS_22Kernel_traits_finalizeILj256E6__halfffffjLb1ELj1024ELj4ENS_18Kernel_traits_baseILj256ES2_ffffjLj1024EEEEELb1ELb1EEEvNS_9BwdParamsE,@"STO_CUDA_ENTRY STV_DEFAULT"
_ZN10layer_norm22ln_bwd_finalize_kernelINS_22Kernel_traits_finalizeILj256E6__halfffffjLb1ELj1024ELj4ENS_18Kernel_traits_baseILj256ES2_ffffjLj1024EEEEELb1ELb1EEEvNS_9BwdParamsE:
.text._ZN10layer_norm22ln_bwd_finalize_kernelINS_22Kernel_traits_finalizeILj256E6__halfffffjLb1ELj1024ELj4ENS_18Kernel_traits_baseILj256ES2_ffffjLj1024EEEEELb1ELb1EEEvNS_9BwdParamsE:
        /* <DEDUP_REMOVED lines=58> */
.L_x_5509:
        /* <DEDUP_REMOVED lines=87> */
.L_x_5508:
[----:B------:R-:W-:Y:S05]  /*0910*/  BSYNC.RECONVERGENT B1 ;  /* 0x0000000000017941 */ /* 0x000fea0003800200 */
.L_x_5507:
        /* <DEDUP_REMOVED lines=50> */
.L_x_5511:
[----:B------:R-:W-:Y:S05]  /*0c40*/  BSYNC.RECONVERGENT B1 ;  /* 0x0000000000017941 */ /* 0x000fea0003800200 */
.L_x_5510:
        /* <DEDUP_REMOVED lines=30> */
.L_x_5513:
[----:B------:R-:W-:Y:S05]  /*0e30*/  BSYNC.RECONVERGENT B1 ;  /* 0x0000000000017941 */ /* 0x000fea0003800200 */
.L_x_5512:
        /* <DEDUP_REMOVED lines=15> */
.L_x_5506:
[----:B------:R-:W-:Y:S05]  /*0f30*/  BSYNC.RECONVERGENT B0 ;  /* 0x0000000000007941 */ /* 0x000fea0003800200 */
.L_x_5505:
        /* <DEDUP_REMOVED lines=73> */
.L_x_5514:
        /* <DEDUP_REMOVED lines=11> */
.L_x_6514:


//--------------------- .text._ZN10layer_norm13ln_bwd_kernelINS_13Kernel_traitsI6__halfffffjLj256ELj1ELj4ELj1ELj16ENS_18Kernel_traits_baseILj256ES2_ffffjLj128EEEEELb1ELb1ELb1ELb1EEEvNS_9BwdParamsE --------------------------
	.section	.text._ZN10layer_norm13ln_bwd_kernelINS_13Kernel_traitsI6__halfffffjLj256ELj1ELj4ELj1ELj16ENS_18Kernel_traits_baseILj256ES2_ffffjLj128EEEEELb1ELb1ELb1ELb1EEEvNS_9BwdParamsE,"ax",@progbits
	.align	128
        .global         _ZN10layer_norm13ln_bwd_kernelINS_13Kernel_traitsI6__halfffffjLj256ELj1ELj4ELj1ELj16ENS_18Kernel_traits_baseILj256ES2_ffffjLj128EEEEELb1ELb1ELb1ELb1EEEvNS_9BwdParamsE
        .type           _ZN10layer_norm13ln_bwd_kernelINS_13Kernel_traitsI6__halfffffjLj256ELj1ELj4ELj1ELj16ENS_18Kernel_traits_baseILj256ES2_ffffjLj128EEEEELb1ELb1ELb1ELb1EEEvNS_9BwdParamsE,@function
        .size           _ZN10layer_norm13ln_bwd_kernelINS_13Kernel_traitsI6__halfffffjLj256ELj1ELj4ELj1ELj16ENS_18Kernel_traits_baseILj256ES2_ffffjLj128EEEEELb1ELb1ELb1ELb1EEEvNS_9BwdParamsE,(.L_x_6515 - _ZN10layer_norm13ln_bwd_kernelINS_13Kernel_traitsI6__halfffffjLj256ELj1ELj4ELj1ELj16ENS_18Kernel_traits_baseILj256ES2_ffffjLj128EEEEELb1ELb1ELb1ELb1EEEvNS_9BwdParamsE)
        .other          _ZN10layer_norm13ln_bwd_kernelINS_13Kernel_traitsI6__halfffffjLj256ELj1ELj4ELj1ELj16ENS_18Kernel_traits_baseILj256ES2_ffffjLj128EEEEELb1ELb1ELb1ELb1EEEvNS_9BwdParamsE,@"STO_CUDA_ENTRY STV_DEFAULT"
_ZN10layer_norm13ln_bwd_kernelINS_13Kernel_traitsI6__halfffffjLj256ELj1ELj4ELj1ELj16ENS_18Kernel_traits_baseILj256ES2_ffffjLj128EEEEELb1ELb1ELb1ELb1EEEvNS_9BwdParamsE:
.text._ZN10layer_norm13ln_bwd_kernelINS_13Kernel_traitsI6__halfffffjLj256ELj1ELj4ELj1ELj16ENS_18Kernel_traits_baseILj256ES2_ffffjLj128EEEEELb1ELb1ELb1ELb1EEEvNS_9BwdParamsE:
        /* <DEDUP_REMOVED lines=33> */
[----:B------:R-:W2:Y:S01]  /*0210*/  LDG.E.64 R78, desc[UR6][R2.64+0x100] ;  /* 0x00010006024e7981 */ /* 0x000ea2000c1e1b00 */
[----:B-1----:R-:W-:-:S03]  /*0220*/  IMAD.WIDE.U32 R4, R7, 0x8, R4 ;  /* 0x0000000807047825 */ /* 0x002fc600078e0004 */
[----:B------:R-:W3:Y:S04]  /*0230*/  LDG.E.64 R76, desc[UR6][R2.64] ;  /* 0x00000006024c7981 */ /* 0x000ee8000c1e1b00 */
[----:B------:R-:W4:Y:S04]  /*0240*/  LDG.E.64 R74, desc[UR6][R4.64+0x100] ;  /* 0x00010006044a7981 */ /* 0x000f28000c1e1b00 */
[----:B------:R-:W5:Y:S01]  /*0250*/  LDG.E.64 R72, desc[UR6][R4.64] ;  /* 0x0000000604487981 */ /* 0x000f62000c1e1b00 */
[----:B------:R-:W-:Y:S01]  /*0260*/  HFMA2 R38, -RZ, RZ, 0, 0 ;  /* 0x00000000ff267431 */ /* 0x000fe200000001ff */
[----:B--2---:R-:W-:-:S02]  /*0270*/  SHF.R.U64 R81, R78, 0x10, R79 ;  /* 0x000000104e517819 */ /* 0x004fc4000000124f */
[----:B------:R-:W-:Y:S02]  /*0280*/  SHF.R.U32.HI R7, RZ, 0x10, R79 ;  /* 0x00000010ff077819 */ /* 0x000fe4000001164f */
[--C-:B---3--:R-:W-:Y:S02]  /*0290*/  SHF.R.U64 R88, R76, 0x10, R77.reuse ;  /* 0x000000104c587819 */ /* 0x108fe4000000124d */
        /* <DEDUP_REMOVED lines=9> */
.L_x_5581:
[----:B------:R-:W0:Y:S08]  /*0330*/  LDC.64 R4, c[0x0][0x3f8] ;  /* 0x0000fe00ff047b82 */ /* 0x000e300000000a00 */
[----:B------:R-:W1:Y:S08]  /*0340*/  LDC.64 R64, c[0x0][0x3c8] ;  /* 0x0000f200ff407b82 */ /* 0x000e700000000a00 */
        /* <DEDUP_REMOVED lines=9> */
[----:B---3--:R-:W-:-:S13]  /*03e0*/  ISETP.GE.AND P1, PT, R2, 0x1, PT ;  /* 0x000000010200780c */ /* 0x008fda0003f26270 */
[----:B01----:R-:W-:Y:S05]  /*03f0*/  @!P1 BRA `(.L_x_5518) ;  /* 0x0000000400cc9947 */ /* 0x003fea0003800000 */
[----:B------:R-:W0:Y:S01]  /*0400*/  S2R R56, SR_TID.X ;  /* 0x0000000000387919 */ /* 0x000e220000002100 */
[----:B------:R-:W1:Y:S01]  /*0410*/  LDC.64 R8, c[0x0][0x3a8] ;  /* 0x0000ea00ff087b82 */ /* 0x000e620000000a00 */
[----:B------:R-:W-:Y:S01]  /*0420*/  IMAD R3, R0, UR8, RZ ;  /* 0x0000000800037c24 */ /* 0x000fe2000f8e02ff */
[----:B------:R-:W-:Y:S01]  /*0430*/  IADD3 R11, PT, PT, R2, -0x1, RZ ;  /* 0xffffffff020b7810 */ /* 0x000fe20007ffe0ff */
[----:B------:R-:W-:-:S03]  /*0440*/  IMAD.WIDE R60, R0, 0x4, R6 ;  /* 0x00000004003c7825 */ /* 0x000fc600078e0206 */
[----:B------:R-:W-:Y:S01]  /*0450*/  SHF.R.S32.HI R10, RZ, 0x1f, R3 ;  /* 0x0000001fff0a7819 */ /* 0x000fe20000011403 */
[----:B------:R-:W-:Y:S01]  /*0460*/  IMAD R11, R11, UR8, RZ ;  /* 0x000000080b0b7c24 */ /* 0x000fe2000f8e02ff */
[----:B------:R-:W2:Y:S02]  /*0470*/  LDC.64 R64, c[0x0][0x428] ;  /* 0x00010a00ff407b82 */ /* 0x000ea40000000a00 */
[----:B------:R-:W-:Y:S02]  /*0480*/  LEA.HI R85, R10, R3, RZ, 0x2 ;  /* 0x000000030a557211 */ /* 0x000fe400078f10ff */
[----:B------:R3:W4:Y:S01]  /*0490*/  LDG.E R3, desc[UR6][R60.64] ;  /* 0x000000063c037981 */ /* 0x000722000c1e1900 */
[----:B0-----:R-:W-:Y:S02]  /*04a0*/  LOP3.LUT R10, R56, 0x1f, RZ, 0xc0, !PT ;  /* 0x0000001f380a7812 */ /* 0x001fe400078ec0ff */
[----:B------:R-:W-:Y:S02]  /*04b0*/  SHF.R.S32.HI R56, RZ, 0x1f, R11 ;  /* 0x0000001fff387819 */ /* 0x000fe4000001140b */
[----:B------:R-:W-:-:S02]  /*04c0*/  LEA.HI.SX32 R85, R85, R10, 0x1e ;  /* 0x0000000a55557211 */ /* 0x000fc400078ff2ff */
[----:B------:R-:W-:-:S03]  /*04d0*/  LEA.HI R11, R56, R11, RZ, 0x2 ;  /* 0x0000000b380b7211 */ /* 0x000fc600078f10ff */
[----:B-1----:R-:W-:Y:S01]  /*04e0*/  IMAD.WIDE.U32 R68, R85, 0x10, R8 ;  /* 0x0000001055447825 */ /* 0x002fe200078e0008 */
[----:B------:R-:W-:Y:S02]  /*04f0*/  LEA.HI.SX32 R63, R11, R10, 0x1e ;  /* 0x0000000a0b3f7211 */ /* 0x000fe400078ff2ff */
[----:B------:R-:W-:-:S03]  /*0500*/  IADD3 R87, PT, PT, R85, 0x20, RZ ;  /* 0x0000002055577810 */ /* 0x000fc60007ffe0ff */
[----:B------:R-:W4:Y:S01]  /*0510*/  LDG.E.128 R68, desc[UR6][R68.64] ;  /* 0x0000000644447981 */ /* 0x000f22000c1e1d00 */
[C---:B--2---:R-:W-:Y:S01]  /*0520*/  IMAD.WIDE.U32 R56, R63.reuse, 0x10, R64 ;  /* 0x000000103f387825 */ /* 0x044fe200078e0040 */
[----:B------:R-:W-:-:S03]  /*0530*/  IADD3 R63, PT, PT, R63, 0x20, RZ ;  /* 0x000000203f3f7810 */ /* 0x000fc60007ffe0ff */
[----:B---3--:R-:W-:Y:S02]  /*0540*/  IMAD.WIDE.U32 R60, R87, 0x10, R8 ;  /* 0x00000010573c7825 */ /* 0x008fe400078e0008 */
[----:B------:R-:W2:Y:S02]  /*0550*/  LDG.E.128 R56, desc[UR6][R56.64] ;  /* 0x0000000638387981 */ /* 0x000ea4000c1e1d00 */
[----:B------:R-:W-:Y:S02]  /*0560*/  IMAD.WIDE.U32 R64, R63, 0x10, R64 ;  /* 0x000000103f407825 */ /* 0x000fe400078e0040 */
[----:B------:R-:W3:Y:S04]  /*0570*/  LDG.E.128 R60, desc[UR6][R60.64] ;  /* 0x000000063c3c7981 */ /* 0x000ee8000c1e1d00 */
[----:B------:R-:W3:Y:S01]  /*0580*/  LDG.E.128 R64, desc[UR6][R64.64] ;  /* 0x0000000640407981 */ /* 0x000ee2000c1e1d00 */
[----:B-----5:R-:W-:-:S02]  /*0590*/  ISETP.GE.AND P2, PT, R5, 0x1, PT ;  /* 0x000000010500780c */ /* 0x020fc40003f46270 */
[----:B------:R-:W-:Y:S02]  /*05a0*/  MOV R6, UR14 ;  /* 0x0000000e00067c02 */ /* 0x000fe40008000f00 */
[----:B------:R-:W-:Y:S02]  /*05b0*/  MOV R7, UR15 ;  /* 0x0000000f00077c02 */ /* 0x000fe40008000f00 */
[----:B------:R-:W-:-:S07]  /*05c0*/  ISETP.NE.U32.AND P0, PT, R6, RZ, PT ;  /* 0x000000ff0600720c */ /* 0x000fce0003f05070 */
[----:B------:R-:W-:Y:S02]  /*05d0*/  @P2 IADD3 R11, PT, PT, R5, -0x1, RZ ;  /* 0xffffffff050b2810 */ /* 0x000fe40007ffe0ff */
[----:B------:R-:W-:-:S03]  /*05e0*/  ISETP.NE.AND.EX P0, PT, R7, RZ, PT, P0 ;  /* 0x000000ff0700720c */ /* 0x000fc60003f05300 */
[----:B------:R-:W-:-:S05]  /*05f0*/  @P2 IMAD R11, R11, UR8, RZ ;  /* 0x000000080b0b2c24 */ /* 0x000fca000f8e02ff */
[----:B------:R-:W-:-:S04]  /*0600*/  @P2 SHF.R.S32.HI R8, RZ, 0x1f, R11 ;  /* 0x0000001fff082819 */ /* 0x000fc8000001140b */
[----:B------:R-:W-:Y:S01]  /*0610*/  @P2 LEA.HI R11, R8, R11, RZ, 0x2 ;  /* 0x0000000b080b2211 */ /* 0x000fe200078f10ff */
[----:B------:R-:W0:Y:S01]  /*0620*/  @P0 LDC.64 R82, c[0x0][0x438] ;  /* 0x00010e00ff520b82 */ /* 0x000e220000000a00 */
[----:B------:R-:W-:Y:S02]  /*0630*/  MOV R91, RZ ;  /* 0x000000ff005b7202 */ /* 0x000fe40000000f00 */
[----:B------:R-:W-:-:S05]  /*0640*/  @P2 LEA.HI.SX32 R91, R11, R10, 0x1e ;  /* 0x0000000a0b5b2211 */ /* 0x000fca00078ff2ff */
[----:B------:R-:W1:Y:S08]  /*0650*/  @P0 LDC.64 R10, c[0x0][0x438] ;  /* 0x00010e00ff0a0b82 */ /* 0x000e700000000a00 */
[----:B------:R-:W1:Y:S01]  /*0660*/  LDC.64 R8, c[0x0][0x3b0] ;  /* 0x0000ec00ff087b82 */ /* 0x000e620000000a00 */
[----:B0-----:R-:W-:-:S05]  /*0670*/  @P0 IMAD.WIDE.U32 R84, R85, 0x10, R82 ;  /* 0x0000001055540825 */ /* 0x001fca00078e0052 */
[----:B------:R-:W5:Y:S01]  /*0680*/  @P0 LDG.E.128 R12, desc[UR6][R84.64] ;  /* 0x00000006540c0981 */ /* 0x000f62000c1e1d00 */
[----:B-1----:R-:W-:-:S05]  /*0690*/  @P0 IMAD.WIDE.U32 R10, R87, 0x10, R10 ;  /* 0x00000010570a0825 */ /* 0x002fca00078e000a */
[----:B------:R-:W5:Y:S01]  /*06a0*/  @P0 LDG.E.128 R40, desc[UR6][R10.64] ;  /* 0x000000060a280981 */ /* 0x000f62000c1e1d00 */
[----:B------:R-:W-:Y:S02]  /*06b0*/  ISETP.NE.AND P0, PT, RZ, UR9, PT ;  /* 0x00000009ff007c0c */ /* 0x000fe4000bf05270 */
[C---:B------:R-:W-:Y:S01]  /*06c0*/  IADD3 R93, PT, PT, R91.reuse, 0x20, RZ ;  /* 0x000000205b5d7810 */ /* 0x040fe20007ffe0ff */
[----:B------:R-:W-:-:S04]  /*06d0*/  IMAD.WIDE.U32 R82, R91, 0x4, R8 ;  /* 0x000000045b527825 */ /* 0x000fc800078e0008 */
[----:B------:R-:W-:Y:S01]  /*06e0*/  IMAD.WIDE.U32 R8, R93, 0x4, R8 ;  /* 0x000000045d087825 */ /* 0x000fe200078e0008 */
[----:B------:R0:W5:Y:S03]  /*06f0*/  LDG.E R80, desc[UR6][R82.64] ;  /* 0x0000000652507981 */ /* 0x000166000c1e1900 */
[----:B------:R-:W-:Y:S02]  /*0700*/  HADD2.F32 R87, -RZ, R76.H0_H0 ;  /* 0x2000004cff577230 */ /* 0x000fe40000004100 */
[----:B------:R2:W5:Y:S01]  /*0710*/  LDG.E R9, desc[UR6][R8.64] ;  /* 0x0000000608097981 */ /* 0x000562000c1e1900 */
[----:B0-----:R-:W-:Y:S01]  /*0720*/  HADD2.F32 R83, -RZ, R77.H0_H0 ;  /* 0x2000004dff537230 */ /* 0x001fe20000004100 */
[----:B----4-:R-:W-:-:S05]  /*0730*/  FSEL R86, R3, RZ, !P0 ;  /* 0x000000ff03567208 */ /* 0x010fca0004000000 */
[C---:B------:R-:W-:Y:S01]  /*0740*/  FADD.FTZ R3, -R86.reuse, R68 ;  /* 0x0000004456037221 */ /* 0x040fe20000010100 */
[C---:B------:R-:W-:Y:S01]  /*0750*/  FADD.FTZ R85, -R86.reuse, R69 ;  /* 0x0000004556557221 */ /* 0x040fe20000010100 */
[----:B------:R-:W-:Y:S02]  /*0760*/  FADD.FTZ R71, -R86, R71 ;  /* 0x0000004756477221 */ /* 0x000fe40000010100 */
[----:B------:R-:W-:Y:S01]  /*0770*/  FMUL.FTZ R3, R4, R3 ;  /* 0x0000000304037220 */ /* 0x000fe20000410000 */
[--C-:B------:R-:W-:Y:S02]  /*0780*/  HADD2.F32 R68, -RZ, R88.reuse.H0_H0 ;  /* 0x20000058ff447230 */ /* 0x100fe40000004100 */
[----:B------:R-:W-:Y:S01]  /*0790*/  FADD.FTZ R69, -R86, R70 ;  /* 0x0000004656457221 */ /* 0x000fe20000010100 */
[----:B------:R-:W-:Y:S01]  /*07a0*/  FMUL.FTZ R10, R4, R85 ;  /* 0x00000055040a7220 */ /* 0x000fe20000410000 */
[----:B--2---:R-:W-:Y:S01]  /*07b0*/  FMUL.FTZ R8, R56, R87 ;  /* 0x0000005738087220 */ /* 0x004fe20000410000 */
[----:B------:R-:W-:Y:S01]  /*07c0*/  FADD.FTZ R36, R36, R56 ;  /* 0x0000003824247221 */ /* 0x000fe20000010000 */
[----:B------:R-:W-:Y:S01]  /*07d0*/  FFMA.FTZ R16, R56, R3, R16 ;  /* 0x0000000338107223 */ /* 0x000fe20000010010 */
[----:B------:R-:W-:-:S02]  /*07e0*/  HADD2.F32 R70, -RZ, R88.H1_H1 ;  /* 0x30000058ff467230 */ /* 0x000fc40000004100 */
        /* <DEDUP_REMOVED lines=8> */
[C---:B---3--:R-:W-:Y:S01]  /*0870*/  FADD.FTZ R59, -R86.reuse, R60 ;  /* 0x0000003c563b7221 */ /* 0x048fe20000010100 */
[----:B------:R-:W-:Y:S02]  /*0880*/  HADD2.F32 R71, -RZ, R78.H0_H0 ;  /* 0x2000004eff477230 */ /* 0x000fe40000004100 */
[C---:B------:R-:W-:Y:S01]  /*0890*/  FADD.FTZ R85, -R86.reuse, R61 ;  /* 0x0000003d56557221 */ /* 0x040fe20000010100 */
[----:B------:R-:W-:Y:S01]  /*08a0*/  FADD.FTZ R61, -R86, R62 ;  /* 0x0000003e563d7221 */ /* 0x000fe20000010100 */
        /* <DEDUP_REMOVED lines=8> */
[----:B------:R-:W-:Y:S01]  /*0930*/  FFMA.FTZ R20, R64, R59, R20 ;  /* 0x0000003b40147223 */ /* 0x000fe20000010014 */
[----:B------:R-:W-:Y:S01]  /*0940*/  FADD.FTZ R71, R11, R62 ;  /* 0x0000003e0b477221 */ /* 0x000fe20000010000 */
[----:B------:R-:W-:Y:S01]  /*0950*/  FFMA.FTZ R64, R10, R11, R83 ;  /* 0x0000000b0a407223 */ /* 0x000fe20000010053 */
[----:B------:R-:W-:-:S02]  /*0960*/  HADD2.F32 R60, -RZ, R81.H0_H0 ;  /* 0x20000051ff3c7230 */ /* 0x000fc40000004100 */
[----:B------:R-:W-:Y:S01]  /*0970*/  FMUL.FTZ R70, R4, R85 ;  /* 0x0000005504467220 */ /* 0x000fe20000410000 */
[----:B------:R-:W-:Y:S01]  /*0980*/  FADD.FTZ R62, R68, R71 ;  /* 0x00000047443e7221 */ /* 0x000fe20000010000 */
[----:B------:R-:W-:Y:S01]  /*0990*/  FFMA.FTZ R71, R57, R68, R64 ;  /* 0x0000004439477223 */ /* 0x000fe20000010040 */
[----:B------:R-:W-:Y:S01]  /*09a0*/  FADD.FTZ R33, R33, R65 ;  /* 0x0000004121217221 */ /* 0x000fe20000010000 */
[C---:B------:R-:W-:Y:S01]  /*09b0*/  FMUL.FTZ R60, R65.reuse, R60 ;  /* 0x0000003c413c7220 */ /* 0x040fe20000410000 */
[----:B------:R-:W-:Y:S01]  /*09c0*/  FFMA.FTZ R21, R65, R70, R21 ;  /* 0x0000004641157223 */ /* 0x000fe20000010015 */
[----:B------:R-:W-:Y:S01]  /*09d0*/  FADD.FTZ R65, R69, R62 ;  /* 0x0000003e45417221 */ /* 0x000fe20000010000 */
[----:B------:R-:W-:Y:S01]  /*09e0*/  FFMA.FTZ R62, R56, R69, R71 ;  /* 0x00000045383e7223 */ /* 0x000fe20000010047 */
[----:B------:R-:W-:Y:S02]  /*09f0*/  HADD2.F32 R83, -RZ, R79.H0_H0 ;  /* 0x2000004fff537230 */ /* 0x000fe40000004100 */
[----:B------:R-:W-:Y:S01]  /*0a00*/  FADD.FTZ R65, R58, R65 ;  /* 0x000000413a417221 */ /* 0x000fe20000010000 */
[----:B------:R-:W-:Y:S01]  /*0a10*/  FFMA.FTZ R71, R59, R58, R62 ;  /* 0x0000003a3b477223 */ /* 0x000fe2000001003e */
[----:B------:R-:W-:-:S02]  /*0a20*/  HADD2.F32 R64, -RZ, R81.H1_H1 ;  /* 0x30000051ff407230 */ /* 0x000fc40000004100 */
[----:B------:R-:W-:Y:S01]  /*0a30*/  FMUL.FTZ R82, R66, R83 ;  /* 0x0000005342527220 */ /* 0x000fe20000410000 */
[----:B------:R-:W-:Y:S01]  /*0a40*/  FADD.FTZ R65, R65, R60 ;  /* 0x0000003c41417221 */ /* 0x000fe20000010000 */
[----:B------:R-:W-:Y:S01]  /*0a50*/  FADD.FTZ R63, -R86, R63 ;  /* 0x0000003f563f7221 */ /* 0x000fe20000010100 */
[----:B------:R-:W-:Y:S01]  /*0a60*/  FMUL.FTZ R61, R4, R61 ;  /* 0x0000003d043d7220 */ /* 0x000fe20000410000 */
        /* <DEDUP_REMOVED lines=12> */
.L_x_5518:
[----:B-----5:R-:W-:Y:S01]  /*0b30*/  ISETP.GE.AND P2, PT, R5, 0x1, PT ;  /* 0x000000010500780c */ /* 0x020fe20003f46270 */
[----:B------:R-:W0:Y:S01]  /*0b40*/  LDC.64 R64, c[0x0][0x3b0] ;  /* 0x0000ec00ff407b82 */ /* 0x000e220000000a00 */
[----:B------:R-:W-:Y:S02]  /*0b50*/  MOV R6, UR14 ;  /* 0x0000000e00067c02 */ /* 0x000fe40008000f00 */
[----:B------:R-:W-:Y:S02]  /*0b60*/  MOV R7, UR15 ;  /* 0x0000000f00077c02 */ /* 0x000fe40008000f00 */
[----:B------:R-:W-:-:S04]  /*0b70*/  ISETP.NE.U32.AND P0, PT, R6, RZ, PT ;  /* 0x000000ff0600720c */ /* 0x000fc80003f05070 */
[----:B------:R-:W-:-:S03]  /*0b80*/  ISETP.NE.AND.EX P0, PT, R7, RZ, PT, P0 ;  /* 0x000000ff0700720c */ /* 0x000fc60003f05300 */
[----:B------:R-:W1:Y:S01]  /*0b90*/  @P2 LDC R62, c[0x0][0x388] ;  /* 0x0000e200ff3e2b82 */ /* 0x000e620000000800 */
[----:B------:R-:W2:Y:S01]  /*0ba0*/  @P2 S2R R66, SR_TID.X ;  /* 0x0000000000422919 */ /* 0x000ea20000002100 */
[----:B------:R-:W-:-:S08]  /*0bb0*/  @P2 IADD3 R9, PT, PT, R5, -0x1, RZ ;  /* 0xffffffff05092810 */ /* 0x000fd00007ffe0ff */
[----:B------:R-:W3:Y:S01]  /*0bc0*/  @P0 LDC R67, c[0x0][0x388] ;  /* 0x0000e200ff430b82 */ /* 0x000ee20000000800 */
[----:B-1----:R-:W-:Y:S02]  /*0bd0*/  @P2 IMAD R62, R9, R62, RZ ;  /* 0x0000003e093e2224 */ /* 0x002fe400078e02ff */
[----:B------:R-:W1:Y:S03]  /*0be0*/  @P0 S2R R9, SR_TID.X ;  /* 0x0000000000090919 */ /* 0x000e660000002100 */
[----:B------:R-:W-:-:S04]  /*0bf0*/  @P2 SHF.R.S32.HI R63, RZ, 0x1f, R62 ;  /* 0x0000001fff3f2819 */ /* 0x000fc8000001143e */
[----:B------:R-:W-:Y:S01]  /*0c00*/  @P2 LEA.HI R62, R63, R62, RZ, 0x2 ;  /* 0x0000003e3f3e2211 */ /* 0x000fe200078f10ff */
[----:B------:R-:W-:Y:S01]  /*0c10*/  HFMA2 R63, -RZ, RZ, 0, 0 ;  /* 0x00000000ff3f7431 */ /* 0x000fe200000001ff */
[----:B--2---:R-:W-:Y:S01]  /*0c20*/  @P2 LOP3.LUT R83, R66, 0x1f, RZ, 0xc0, !PT ;  /* 0x0000001f42532812 */ /* 0x004fe200078ec0ff */
[----:B---3--:R-:W-:Y:S02]  /*0c30*/  @P0 IMAD R80, R0, R67, RZ ;  /* 0x0000004300500224 */ /* 0x008fe400078e02ff */
[----:B------:R-:W2:Y:S01]  /*0c40*/  @P0 LDC.64 R66, c[0x0][0x438] ;  /* 0x00010e00ff420b82 */ /* 0x000ea20000000a00 */
[----:B------:R-:W-:-:S04]  /*0c50*/  @P2 LEA.HI.SX32 R63, R62, R83, 0x1e ;  /* 0x000000533e3f2211 */ /* 0x000fc800078ff2ff */
[C---:B------:R-:W-:Y:S01]  /*0c60*/  IADD3 R83, PT, PT, R63.reuse, 0x20, RZ ;  /* 0x000000203f537810 */ /* 0x040fe20007ffe0ff */
[----:B0-----:R-:W-:-:S04]  /*0c70*/  IMAD.WIDE.U32 R62, R63, 0x4, R64 ;  /* 0x000000043f3e7825 */ /* 0x001fc800078e0040 */
[----:B------:R-:W-:Y:S01]  /*0c80*/  IMAD.WIDE.U32 R64, R83, 0x4, R64 ;  /* 0x0000000453407825 */ /* 0x000fe200078e0040 */
[----:B------:R-:W-:-:S04]  /*0c90*/  @P0 SHF.R.S32.HI R83, RZ, 0x1f, R80 ;  /* 0x0000001fff530819 */ /* 0x000fc80000011450 */
[----:B------:R-:W-:Y:S02]  /*0ca0*/  @P0 LEA.HI R83, R83, R80, RZ, 0x2 ;  /* 0x0000005053530211 */ /* 0x000fe400078f10ff */
[----:B-1----:R-:W-:Y:S02]  /*0cb0*/  @P0 LOP3.LUT R80, R9, 0x1f, RZ, 0xc0, !PT ;  /* 0x0000001f09500812 */ /* 0x002fe400078ec0ff */
[----:B------:R0:W5:Y:S02]  /*0cc0*/  LDG.E R9, desc[UR6][R64.64] ;  /* 0x0000000640097981 */ /* 0x000164000c1e1900 */
[----:B------:R-:W-:Y:S02]  /*0cd0*/  @P0 LEA.HI.SX32 R87, R83, R80, 0x1e ;  /* 0x0000005053570211 */ /* 0x000fe400078ff2ff */
[----:B------:R1:W5:Y:S02]  /*0ce0*/  LDG.E R80, desc[UR6][R62.64] ;  /* 0x000000063e507981 */ /* 0x000364000c1e1900 */
[C---:B------:R-:W-:Y:S01]  /*0cf0*/  @P0 IADD3 R83, PT, PT, R87.reuse, 0x20, RZ ;  /* 0x0000002057530810 */ /* 0x040fe20007ffe0ff */
[----:B--2---:R-:W-:-:S04]  /*0d00*/  @P0 IMAD.WIDE.U32 R86, R87, 0x10, R66 ;  /* 0x0000001057560825 */ /* 0x004fc800078e0042 */
[----:B------:R-:W-:Y:S01]  /*0d10*/  @P0 IMAD.WIDE.U32 R66, R83, 0x10, R66 ;  /* 0x0000001053420825 */ /* 0x000fe200078e0042 */
[----:B------:R1:W5:Y:S04]  /*0d20*/  @P0 LDG.E.128 R12, desc[UR6][R86.64] ;  /* 0x00000006560c0981 */ /* 0x000368000c1e1d00 */
[----:B------:R1:W5:Y:S01]  /*0d30*/  @P0 LDG.E.128 R40, desc[UR6][R66.64] ;  /* 0x0000000642280981 */ /* 0x000362000c1e1d00 */
[----:B0-----:R-:W-:Y:S01]  /*0d40*/  HFMA2 R65, -RZ, RZ, 0, 0 ;  /* 0x00000000ff417431 */ /* 0x001fe200000001ff */
[----:B------:R-:W-:-:S07]  /*0d50*/  MOV R83, RZ ;  /* 0x000000ff00537202 */ /* 0x000fce0000000f00 */
.L_x_5519:
[----:B------:R-:W-:Y:S05]  /*0d60*/  BSYNC.RECONVERGENT B1 ;  /* 0x0000000000017941 */ /* 0x000fea0003800200 */
.L_x_5517:
[----:B------:R-:W-:-:S03]  /*0d70*/  UMOV UR4, 0xffffffff ;  /* 0xffffffff00047882 */ /* 0x000fc60000000000 */
[----:B------:R-:W-:Y:S05]  /*0d80*/  BRA.DIV UR4, `(.L_x_5520) ;  /* 0x0000002e044c7947 */ /* 0x000fea000b800000 */
[----:B------:R-:W0:Y:S04]  /*0d90*/  SHFL.BFLY PT, R64, R83, 0x1, 0x1f ;  /* 0x0c201f0053407f89 */ /* 0x000e2800000e0000 */
        /* <DEDUP_REMOVED lines=17> */
.L_x_5593:
[----:B------:R-:W3:Y:S01]  /*0eb0*/  S2R R66, SR_TID.X ;  /* 0x0000000000427919 */ /* 0x000ee20000002100 */
[----:B------:R-:W4:Y:S01]  /*0ec0*/  @P2 LDC.64 R62, c[0x0][0x390] ;  /* 0x0000e400ff3e2b82 */ /* 0x000f220000000a00 */
[----:B------:R-:W-:-:S05]  /*0ed0*/  @P2 IADD3 R5, PT, PT, R5, -0x1, RZ ;  /* 0xffffffff05052810 */ /* 0x000fca0007ffe0ff */
        /* <DEDUP_REMOVED lines=9> */
[----:B--2---:R-:W-:Y:S01]  /*0f70*/  FADD.FTZ R64, R65, R64 ;  /* 0x0000004041407221 */ /* 0x004fe20000010000 */
[----:B0-----:R-:W-:Y:S02]  /*0f80*/  IMAD R65, R0, UR8, RZ ;  /* 0x0000000800417c24 */ /* 0x001fe4000f8e02ff */
[----:B-1----:R-:W-:Y:S01]  /*0f90*/  FADD.FTZ R86, R67, R86 ;  /* 0x0000005643567221 */ /* 0x002fe20000010000 */
[----:B------:R-:W-:Y:S01]  /*0fa0*/  ISETP.NE.AND.EX P0, PT, R7, RZ, PT, P0 ;  /* 0x000000ff0700720c */ /* 0x000fe20003f05300 */
[----:B------:R-:W-:Y:S01]  /*0fb0*/  BSSY.RECONVERGENT B1, `(.L_x_5521) ;  /* 0x000011b000017945 */ /* 0x000fe20003800200 */
[----:B------:R-:W-:Y:S02]  /*0fc0*/  ISETP.NE.AND P3, PT, RZ, UR9, PT ;  /* 0x00000009ff007c0c */ /* 0x000fe4000bf65270 */
[----:B------:R-:W-:-:S04]  /*0fd0*/  SHF.R.S32.HI R92, RZ, 0x1f, R65 ;  /* 0x0000001fff5c7819 */ /* 0x000fc80000011441 */
[----:B------:R-:W-:Y:S01]  /*0fe0*/  LEA.HI R92, R92, R65, RZ, 0x2 ;  /* 0x000000415c5c7211 */ /* 0x000fe200078f10ff */
[----:B------:R-:W-:Y:S01]  /*0ff0*/  FMUL.FTZ R65, R86, UR10 ;  /* 0x0000000a56417c20 */ /* 0x000fe20008410000 */
[----:B------:R-:W-:Y:S02]  /*1000*/  FMUL.FTZ R86, R64, UR10 ;  /* 0x0000000a40567c20 */ /* 0x000fe40008410000 */
[----:B------:R-:W-:Y:S02]  /*1010*/  LEA.HI.SX32 R67, R92, R83, 0x1e ;  /* 0x000000535c437211 */ /* 0x000fe400078ff2ff */
[----:B------:R-:W-:Y:S01]  /*1020*/  FSEL R83, R65, RZ, !P3 ;  /* 0x000000ff41537208 */ /* 0x000fe20005800000 */
        /* <DEDUP_REMOVED lines=9> */
[----:B-----5:R-:W-:Y:S02]  /*10c0*/  LOP3.LUT P3, RZ, R80, 0xff, RZ, 0xc0, !PT ;  /* 0x000000ff50ff7812 */ /* 0x020fe4000786c0ff */
[----:B------:R-:W-:Y:S01]  /*10d0*/  ISETP.GT.AND P0, PT, R2, RZ, PT ;  /* 0x000000ff0200720c */ /* 0x000fe20003f04270 */
[----:B------:R-:W-:Y:S01]  /*10e0*/  FADD.FTZ R65, R8, -R65 ;  /* 0x8000004108417221 */ /* 0x000fe20000010000 */
[----:B------:R-:W-:-:S03]  /*10f0*/  MOV R48, RZ ;  /* 0x000000ff00307202 */ /* 0x000fc60000000f00 */
[----:B------:R-:W-:-:S05]  /*1100*/  FMUL.FTZ R65, R4, R65 ;  /* 0x0000004104417220 */ /* 0x000fca0000410000 */
[----:B------:R-:W-:Y:S01]  /*1110*/  FSEL R65, R65, RZ, P0 ;  /* 0x000000ff41417208 */ /* 0x000fe20000000000 */
[----:B------:R-:W-:-:S04]  /*1120*/  @P3 HADD2.F32 R62, -RZ, R72.H0_H0 ;  /* 0x20000048ff3e3230 */ /* 0x000fc80000004100 */
[----:B------:R-:W-:-:S04]  /*1130*/  FMUL.FTZ R65, R65, UR13 ;  /* 0x0000000d41417c20 */ /* 0x000fc80008410000 */
[----:B------:R-:W-:-:S04]  /*1140*/  FMUL.FTZ R65, R65, UR12 ;  /* 0x0000000c41417c20 */ /* 0x000fc80008410000 */
[----:B------:R-:W-:Y:S01]  /*1150*/  @P3 FMUL.FTZ R48, R65, R62 ;  /* 0x0000003e41303220 */ /* 0x000fe20000410000 */
[----:B------:R-:W-:-:S05]  /*1160*/  FMUL.FTZ R62, R44, R65 ;  /* 0x000000412c3e7220 */ /* 0x000fca0000410000 */
[----:B------:R-:W-:-:S05]  /*1170*/  FSEL R65, R62, RZ, P3 ;  /* 0x000000ff3e417208 */ /* 0x000fca0001800000 */
[----:B------:R-:W-:-:S07]  /*1180*/  FADD.FTZ R28, R28, R65 ;  /* 0x000000411c1c7221 */ /* 0x000fce0000010000 */
.L_x_5525:
[----:B------:R-:W-:Y:S05]  /*1190*/  BSYNC.RECONVERGENT B2 ;  /* 0x0000000000027941 */ /* 0x000fea0003800200 */
.L_x_5524:
        /* <DEDUP_REMOVED lines=8> */
[----:B------:R-:W-:-:S04]  /*1220*/  @P0 HADD2.F32 R62, -RZ, R90.H0_H0 ;  /* 0x2000005aff3e0230 */ /* 0x000fc80000004100 */
[----:B------:R-:W-:-:S04]  /*1230*/  FMUL.FTZ R49, R49, UR13 ;  /* 0x0000000d31317c20 */ /* 0x000fc80008410000 */
[----:B------:R-:W-:Y:S01]  /*1240*/  FMUL.FTZ R65, R49, UR12 ;  /* 0x0000000c31417c20 */ /* 0x000fe20008410000 */
[----:B------:R-:W-:-:S03]  /*1250*/  HFMA2 R49, -RZ, RZ, 0, 0 ;  /* 0x00000000ff317431 */ /* 0x000fc600000001ff */
[----:B------:R-:W-:Y:S01]  /*1260*/  @P0 FMUL.FTZ R49, R65, R62 ;  /* 0x0000003e41310220 */ /* 0x000fe20000410000 */
[----:B------:R-:W-:-:S05]  /*1270*/  FMUL.FTZ R62, R45, R65 ;  /* 0x000000412d3e7220 */ /* 0x000fca0000410000 */
[----:B------:R-:W-:-:S05]  /*1280*/  FSEL R62, R62, RZ, P0 ;  /* 0x000000ff3e3e7208 */ /* 0x000fca0000000000 */
[----:B------:R-:W-:-:S07]  /*1290*/  FADD.FTZ R29, R29, R62 ;  /* 0x0000003e1d1d7221 */ /* 0x000fce0000010000 */
.L_x_5527:
[----:B------:R-:W-:Y:S05]  /*12a0*/  BSYNC.RECONVERGENT B2 ;  /* 0x0000000000027941 */ /* 0x000fea0003800200 */
.L_x_5526:
        /* <DEDUP_REMOVED lines=16> */
.L_x_5529:
[----:B------:R-:W-:Y:S05]  /*13b0*/  BSYNC.RECONVERGENT B2 ;  /* 0x0000000000027941 */ /* 0x000fea0003800200 */
.L_x_5528:
        /* <DEDUP_REMOVED lines=14> */
[----:B------:R-:W-:-:S05]  /*14a0*/  HADD2.F32 R51, -RZ, R90.H1_H1 ;  /* 0x3000005aff337230 */ /* 0x000fca0000004100 */
[----:B------:R-:W-:Y:S01]  /*14b0*/  FMUL.FTZ R51, R62, R51 ;  /* 0x000000333e337220 */ /* 0x000fe20000410000 */
[----:B------:R-:W-:Y:S06]  /*14c0*/  BRA `(.L_x_5530) ;  /* 0x0000000c00247947 */ /* 0x000fec0003800000 */
.L_x_5523:
[-CC-:B------:R-:W-:Y:S01]  /*14d0*/  FFMA.FTZ R52, R10, R86.reuse, R83.reuse ;  /* 0x000000560a347223 */ /* 0x180fe20000010053 */
[-CC-:B------:R-:W-:Y:S01]  /*14e0*/  FFMA.FTZ R55, R57, R86.reuse, R83.reuse ;  /* 0x0000005639377223 */ /* 0x180fe20000010053 */
[-CC-:B------:R-:W-:Y:S01]  /*14f0*/  FFMA.FTZ R65, R3, R86.reuse, R83.reuse ;  /* 0x0000005603417223 */ /* 0x180fe20000010053 */
[----:B------:R-:W-:Y:S01]  /*1500*/  BSSY.RECONVERGENT B2, `(.L_x_5531) ;  /* 0x000001a000027945 */ /* 0x000fe20003800200 */
[----:B------:R-:W-:Y:S01]  /*1510*/  FADD.FTZ R53, R11, -R52 ;  /* 0x800000340b357221 */ /* 0x000fe20000010000 */
[----:B------:R-:W-:Y:S01]  /*1520*/  FFMA.FTZ R52, R56, R86, R83 ;  /* 0x0000005638347223 */ /* 0x000fe20000010053 */
[----:B------:R-:W-:Y:S01]  /*1530*/  FADD.FTZ R55, R68, -R55 ;  /* 0x8000003744377221 */ /* 0x000fe20000010000 */
[----:B------:R-:W-:Y:S01]  /*1540*/  FADD.FTZ R65, R8, -R65 ;  /* 0x8000004108417221 */ /* 0x000fe20000010000 */
[----:B------:R-:W-:Y:S01]  /*1550*/  ISETP.GT.AND P4, PT, R2, RZ, PT ;  /* 0x000000ff0200720c */ /* 0x000fe20003f84270 */
[----:B------:R-:W-:Y:S01]  /*1560*/  FADD.FTZ R85, R69, -R52 ;  /* 0x8000003445557221 */ /* 0x000fe20000010000 */
[C---:B------:R-:W-:Y:S01]  /*1570*/  FMUL.FTZ R54, R4.reuse, R55 ;  /* 0x0000003704367220 */ /* 0x040fe20000410000 */
[C---:B------:R-:W-:Y:S01]  /*1580*/  FMUL.FTZ R53, R4.reuse, R53 ;  /* 0x0000003504357220 */ /* 0x040fe20000410000 */
[C---:B------:R-:W-:Y:S01]  /*1590*/  FMUL.FTZ R52, R4.reuse, R65 ;  /* 0x0000004104347220 */ /* 0x040fe20000410000 */
[----:B------:R-:W-:Y:S01]  /*15a0*/  FMUL.FTZ R55, R4, R85 ;  /* 0x0000005504377220 */ /* 0x000fe20000410000 */
[----:B------:R-:W-:Y:S07]  /*15b0*/  @!P2 BRA `(.L_x_5532) ;  /* 0x000000000038a947 */ /* 0x000fee0003800000 */
        /* <DEDUP_REMOVED lines=10> */
[-C--:B------:R-:W-:Y:S01]  /*1660*/  @P3 FMUL.FTZ R48, R62, R65.reuse ;  /* 0x000000413e303220 */ /* 0x080fe20000410000 */
[----:B------:R-:W-:-:S05]  /*1670*/  FMUL.FTZ R62, R44, R65 ;  /* 0x000000412c3e7220 */ /* 0x000fca0000410000 */
[----:B------:R-:W-:-:S05]  /*1680*/  FSEL R65, R62, RZ, P3 ;  /* 0x000000ff3e417208 */ /* 0x000fca0001800000 */
[----:B------:R-:W-:-:S07]  /*1690*/  FADD.FTZ R28, R28, R65 ;  /* 0x000000411c1c7221 */ /* 0x000fce0000010000 */
.L_x_5532:
[----:B------:R-:W-:Y:S05]  /*16a0*/  BSYNC.RECONVERGENT B2 ;  /* 0x0000000000027941 */ /* 0x000fea0003800200 */
.L_x_5531:
[----:B------:R-:W-:Y:S01]  /*16b0*/  BSSY.RECONVERGENT B2, `(.L_x_5533) ;  /* 0x000000f000027945 */ /* 0x000fe20003800200 */
[----:B------:R-:W-:Y:S02]  /*16c0*/  FSEL R54, R54, RZ, P4 ;  /* 0x000000ff36367208 */ /* 0x000fe40002000000 */
[----:B------:R-:W-:Y:S02]  /*16d0*/  FSEL R55, R55, RZ, P4 ;  /* 0x000000ff37377208 */ /* 0x000fe40002000000 */
[----:B------:R-:W-:Y:S02]  /*16e0*/  FSEL R52, R52, RZ, P4 ;  /* 0x000000ff34347208 */ /* 0x000fe40002000000 */
[----:B------:R-:W-:Y:S01]  /*16f0*/  FSEL R53, R53, RZ, P4 ;  /* 0x000000ff35357208 */ /* 0x000fe20002000000 */
[----:B------:R-:W-:Y:S06]  /*1700*/  @!P2 BRA `(.L_x_5534) ;  /* 0x000000000024a947 */ /* 0x000fec0003800000 */
[----:B-----5:R-:W-:Y:S01]  /*1710*/  LOP3.LUT P0, RZ, R80, 0xff00, RZ, 0xc0, !PT ;  /* 0x0000ff0050ff7812 */ /* 0x020fe2000780c0ff */
        /* <DEDUP_REMOVED lines=8> */
.L_x_5534:
[----:B------:R-:W-:Y:S05]  /*17a0*/  BSYNC.RECONVERGENT B2 ;  /* 0x0000000000027941 */ /* 0x000fea0003800200 */
.L_x_5533:
[----:B------:R-:W-:Y:S04]  /*17b0*/  BSSY.RECONVERGENT B2, `(.L_x_5535) ;  /* 0x000000b000027945 */ /* 0x000fe80003800200 */
[----:B------:R-:W-:Y:S05]  /*17c0*/  @!P2 BRA `(.L_x_5536) ;  /* 0x000000000024a947 */ /* 0x000fea0003800000 */
        /* <DEDUP_REMOVED lines=9> */
.L_x_5536:
[----:B------:R-:W-:Y:S05]  /*1860*/  BSYNC.RECONVERGENT B2 ;  /* 0x0000000000027941 */ /* 0x000fea0003800200 */
.L_x_5535:
[----:B------:R-:W-:Y:S05]  /*1870*/  @!P2 BRA `(.L_x_5530) ;  /* 0x000000080038a947 */ /* 0x000fea0003800000 */
        /* <DEDUP_REMOVED lines=11> */
.L_x_5522:
[----:B------:R-:W-:Y:S02]  /*1930*/  MOV R64, UR20 ;  /* 0x0000001400407c02 */ /* 0x000fe40008000f00 */
[----:B------:R-:W-:Y:S02]  /*1940*/  MOV R63, UR21 ;  /* 0x00000015003f7c02 */ /* 0x000fe40008000f00 */
[----:B------:R-:W-:-:S04]  /*1950*/  ISETP.NE.U32.AND P0, PT, R64, RZ, PT ;  /* 0x000000ff4000720c */ /* 0x000fc80003f05070 */
[----:B------:R-:W-:-:S13]  /*1960*/  ISETP.NE.AND.EX P0, PT, R63, RZ, PT, P0 ;  /* 0x000000ff3f00720c */ /* 0x000fda0003f05300 */
        /* <DEDUP_REMOVED lines=16> */
.L_x_5539:
[----:B------:R-:W-:Y:S05]  /*1a70*/  BSYNC.RECONVERGENT B2 ;  /* 0x0000000000027941 */ /* 0x000fea0003800200 */
.L_x_5538:
        /* <DEDUP_REMOVED lines=15> */
.L_x_5541:
[----:B------:R-:W-:Y:S05]  /*1b70*/  BSYNC.RECONVERGENT B2 ;  /* 0x0000000000027941 */ /* 0x000fea0003800200 */
.L_x_5540:
        /* <DEDUP_REMOVED lines=15> */
.L_x_5543:
[----:B------:R-:W-:Y:S05]  /*1c70*/  BSYNC.RECONVERGENT B2 ;  /* 0x0000000000027941 */ /* 0x000fea0003800200 */
.L_x_5542:
[----:B------:R-:W-:Y:S05]  /*1c80*/  @!P2 BRA `(.L_x_5530) ;  /* 0x000000040034a947 */ /* 0x000fea0003800000 */
[----:B------:R-:W-:Y:S01]  /*1c90*/  @P1 FFMA.FTZ R62, R56, R86, R83 ;  /* 0x00000056383e1223 */ /* 0x000fe20000010053 */
[----:B-----5:R-:W-:Y:S02]  /*1ca0*/  MOV R51, R15 ;  /* 0x0000000f00337202 */ /* 0x020fe40000000f00 */
[----:B------:R-:W-:Y:S01]  /*1cb0*/  ISETP.GE.U32.AND P0, PT, R80, 0x1000000, PT ;  /* 0x010000005000780c */ /* 0x000fe20003f06070 */
[----:B------:R-:W-:-:S04]  /*1cc0*/  @P1 FADD.FTZ R62, R69, -R62 ;  /* 0x8000003e453e1221 */ /* 0x000fc80000010000 */
        /* <DEDUP_REMOVED lines=11> */
.L_x_5537:
[-CC-:B------:R-:W-:Y:S01]  /*1d80*/  @P1 FFMA.FTZ R52, R10, R86.reuse, R83.reuse ;  /* 0x000000560a341223 */ /* 0x180fe20000010053 */
[----:B-----5:R-:W-:Y:S01]  /*1d90*/  MOV R53, R13 ;  /* 0x0000000d00357202 */ /* 0x020fe20000000f00 */
[-CC-:B------:R-:W-:Y:S01]  /*1da0*/  @P1 FFMA.FTZ R55, R57, R86.reuse, R83.reuse ;  /* 0x0000005639371223 */ /* 0x180fe20000010053 */
[----:B------:R-:W-:Y:S01]  /*1db0*/  @P1 FFMA.FTZ R65, R3, R86, R83 ;  /* 0x0000005603411223 */ /* 0x000fe20000010053 */
[----:B------:R-:W-:Y:S01]  /*1dc0*/  @P1 FADD.FTZ R52, R11, -R52 ;  /* 0x800000340b341221 */ /* 0x000fe20000010000 */
[----:B------:R-:W-:Y:S01]  /*1dd0*/  MOV R54, R14 ;  /* 0x0000000e00367202 */ /* 0x000fe20000000f00 */
[----:B------:R-:W-:Y:S01]  /*1de0*/  @P1 FADD.FTZ R55, R68, -R55 ;  /* 0x8000003744371221 */ /* 0x000fe20000010000 */
[----:B------:R-:W-:Y:S01]  /*1df0*/  @P1 FADD.FTZ R65, R8, -R65 ;  /* 0x8000004108411221 */ /* 0x000fe20000010000 */
[----:B------:R-:W-:Y:S01]  /*1e00*/  @P1 FFMA.FTZ R53, R4, R52, R13 ;  /* 0x0000003404351223 */ /* 0x000fe2000001000d */
[----:B------:R-:W-:Y:S01]  /*1e10*/  @P1 FFMA.FTZ R52, R56, R86, R83 ;  /* 0x0000005638341223 */ /* 0x000fe20000010053 */
[----:B------:R-:W-:Y:S01]  /*1e20*/  @P1 FFMA.FTZ R54, R4, R55, R14 ;  /* 0x0000003704361223 */ /* 0x000fe2000001000e */
[----:B------:R-:W-:Y:S01]  /*1e30*/  MOV R55, R15 ;  /* 0x0000000f00377202 */ /* 0x000fe20000000f00 */
[----:B------:R-:W-:Y:S01]  /*1e40*/  BSSY.RECONVERGENT B2, `(.L_x_5544) ;  /* 0x000000f000027945 */ /* 0x000fe20003800200 */
[----:B------:R-:W-:-:S04]  /*1e50*/  @P1 FADD.FTZ R52, R69, -R52 ;  /* 0x8000003445341221 */ /* 0x000fc80000010000 */
[C---:B------:R-:W-:Y:S01]  /*1e60*/  @P1 FFMA.FTZ R55, R4.reuse, R52, R15 ;  /* 0x0000003404371223 */ /* 0x040fe2000001000f */
[----:B------:R-:W-:Y:S01]  /*1e70*/  MOV R52, R12 ;  /* 0x0000000c00347202 */ /* 0x000fe20000000f00 */
        /* <DEDUP_REMOVED lines=11> */
.L_x_5545:
[----:B------:R-:W-:Y:S05]  /*1f30*/  BSYNC.RECONVERGENT B2 ;  /* 0x0000000000027941 */ /* 0x000fea0003800200 */
.L_x_5544:
[----:B------:R-:W-:Y:S04]  /*1f40*/  BSSY.RECONVERGENT B2, `(.L_x_5546) ;  /* 0x000000b000027945 */ /* 0x000fe80003800200 */
[----:B------:R-:W-:Y:S05]  /*1f50*/  @!P2 BRA `(.L_x_5547) ;  /* 0x000000000024a947 */ /* 0x000fea0003800000 */
[----:B------:R-:W-:Y:S01]  /*1f60*/  LOP3.LUT P0, RZ, R80, 0xff00, RZ, 0xc0, !PT ;  /* 0x0000ff0050ff7812 */ /* 0x000fe2000780c0ff */
        /* <DEDUP_REMOVED lines=8> */
.L_x_5547:
[----:B------:R-:W-:Y:S05]  /*1ff0*/  BSYNC.RECONVERGENT B2 ;  /* 0x0000000000027941 */ /* 0x000fea0003800200 */
.L_x_5546:
        /* <DEDUP_REMOVED lines=11> */
.L_x_5549:
[----:B------:R-:W-:Y:S05]  /*20b0*/  BSYNC.RECONVERGENT B2 ;  /* 0x0000000000027941 */ /* 0x000fea0003800200 */
.L_x_5548:
[----:B------:R-:W-:Y:S05]  /*20c0*/  @!P2 BRA `(.L_x_5530) ;  /* 0x000000000024a947 */ /* 0x000fea0003800000 */
[----:B------:R-:W-:Y:S01]  /*20d0*/  ISETP.GE.U32.AND P0, PT, R80, 0x1000000, PT ;  /* 0x010000005000780c */ /* 0x000fe20003f06070 */
        /* <DEDUP_REMOVED lines=8> */
.L_x_5530:
[----:B------:R-:W-:Y:S05]  /*2160*/  BSYNC.RECONVERGENT B1 ;  /* 0x0000000000017941 */ /* 0x000fea0003800200 */
.L_x_5521:
[----:B------:R-:W-:Y:S01]  /*2170*/  ISETP.NE.U32.AND P0, PT, R64, RZ, PT ;  /* 0x000000ff4000720c */ /* 0x000fe20003f05070 */
[----:B------:R-:W-:Y:S01]  /*2180*/  BSSY.RECONVERGENT B1, `(.L_x_5550) ;  /* 0x000000f000017945 */ /* 0x000fe20003800200 */
[----:B------:R-:W-:Y:S02]  /*2190*/  ISETP.NE.U32.AND P3, PT, R6, RZ, PT ;  /* 0x000000ff0600720c */ /* 0x000fe40003f65070 */
[----:B------:R-:W-:Y:S02]  /*21a0*/  ISETP.NE.AND.EX P0, PT, R63, RZ, PT, P0 ;  /* 0x000000ff3f00720c */ /* 0x000fe40003f05300 */
[----:B------:R-:W0:Y:S01]  /*21b0*/  @P2 LDC.64 R62, c[0x0][0x468] ;  /* 0x00011a00ff3e2b82 */ /* 0x000e220000000a00 */
[----:B------:R-:W-:Y:S02]  /*21c0*/  ISETP.NE.AND.EX P3, PT, R7, RZ, PT, P3 ;  /* 0x000000ff0700720c */ /* 0x000fe40003f65330 */
[----:B------:R-:W-:-:S08]  /*21d0*/  IADD3 R85, PT, PT, R5, 0x20, RZ ;  /* 0x0000002005557810 */ /* 0x000fd00007ffe0ff */
[----:B------:R-:W1:Y:S01]  /*21e0*/  @P0 LDC.64 R64, c[0x0][0x478] ;  /* 0x00011e00ff400b82 */ /* 0x000e620000000a00 */
[----:B0-----:R-:W-:-:S04]  /*21f0*/  @P2 IMAD.WIDE.U32 R62, R5, 0x10, R62 ;  /* 0x00000010053e2825 */ /* 0x001fc800078e003e */
[----:B-1----:R-:W-:-:S05]  /*2200*/  @P0 IMAD.WIDE.U32 R64, R67, 0x10, R64 ;  /* 0x0000001043400825 */ /* 0x002fca00078e0040 */
[----:B------:R0:W-:Y:S04]  /*2210*/  @P0 STG.E.128 desc[UR6][R64.64], R52 ;  /* 0x0000003440000986 */ /* 0x0001e8000c101d06 */
[----:B------:R0:W-:Y:S01]  /*2220*/  @P2 STG.E.128 desc[UR6][R62.64], R48 ;  /* 0x000000303e002986 */ /* 0x0001e2000c101d06 */
[----:B------:R-:W-:Y:S05]  /*2230*/  @!P2 BRA `(.L_x_5551) ;  /* 0x00000000000ca947 */ /* 0x000fea0003800000 */
[----:B------:R-:W1:Y:S02]  /*2240*/  LDC.64 R6, c[0x0][0x390] ;  /* 0x0000e400ff067b82 */ /* 0x000e640000000a00 */
[----:B-1----:R-:W-:-:S05]  /*2250*/  IMAD.WIDE.U32 R6, R85, 0x10, R6 ;  /* 0x0000001055067825 */ /* 0x002fca00078e0006 */
[----:B-----5:R1:W5:Y:S02]  /*2260*/  LDG.E.128 R44, desc[UR6][R6.64] ;  /* 0x00000006062c7981 */ /* 0x020364000c1e1d00 */
.L_x_5551:
[----:B------:R-:W-:Y:S05]  /*2270*/  BSYNC.RECONVERGENT B1 ;  /* 0x0000000000017941 */ /* 0x000fea0003800200 */
.L_x_5550:
[----:B------:R-:W-:Y:S04]  /*2280*/  BSSY.RECONVERGENT B1, `(.L_x_5552) ;  /* 0x000011c000017945 */ /* 0x000fe80003800200 */
[----:B------:R-:W-:Y:S05]  /*2290*/  @!P3 BRA `(.L_x_5553) ;  /* 0x000000080024b947 */ /* 0x000fea0003800000 */
[----:B------:R-:W-:Y:S05]  /*22a0*/  @!P0 BRA `(.L_x_5554) ;  /* 0x0000000400108947 */ /* 0x000fea0003800000 */
[-CC-:B------:R-:W-:Y:S01]  /*22b0*/  @P1 FFMA.FTZ R5, R61, R86.reuse, R83.reuse ;  /* 0x000000563d051223 */ /* 0x180fe20000010053 */
[----:B-1----:R-:W-:Y:S01]  /*22c0*/  @P1 FFMA.FTZ R7, R70, R86, R83 ;  /* 0x0000005646071223 */ /* 0x002fe20000010053 */
[----:B0----5:R-:W-:Y:S01]  /*22d0*/  MOV R54, R42 ;  /* 0x0000002a00367202 */ /* 0x021fe20000000f00 */
[----:B------:R-:W-:Y:S01]  /*22e0*/  BSSY.RECONVERGENT B2, `(.L_x_5555) ;  /* 0x0000019000027945 */ /* 0x000fe20003800200 */
[----:B------:R-:W-:Y:S01]  /*22f0*/  @P1 FADD.FTZ R53, R82, -R5 ;  /* 0x8000000552351221 */ /* 0x000fe20000010000 */
[-CC-:B------:R-:W-:Y:S01]  /*2300*/  @P1 FFMA.FTZ R5, R59, R86.reuse, R83.reuse ;  /* 0x000000563b051223 */ /* 0x180fe20000010053 */
[----:B------:R-:W-:Y:S01]  /*2310*/  @P1 FFMA.FTZ R86, R84, R86, R83 ;  /* 0x0000005654561223 */ /* 0x000fe20000010053 */
[----:B------:R-:W-:Y:S01]  /*2320*/  @P1 FADD.FTZ R7, R60, -R7 ;  /* 0x800000073c071221 */ /* 0x000fe20000010000 */
[----:B------:R-:W-:Y:S01]  /*2330*/  @P1 FFMA.FTZ R54, R4, R53, R42 ;  /* 0x0000003504361223 */ /* 0x000fe2000001002a */
[----:B------:R-:W-:Y:S01]  /*2340*/  @P1 FADD.FTZ R5, R58, -R5 ;  /* 0x800000053a051221 */ /* 0x000fe20000010000 */
[----:B------:R-:W-:Y:S01]  /*2350*/  @P1 FADD.FTZ R86, R71, -R86 ;  /* 0x8000005647561221 */ /* 0x000fe20000010000 */
[----:B------:R-:W-:Y:S01]  /*2360*/  MOV R53, R41 ;  /* 0x0000002900357202 */ /* 0x000fe20000000f00 */
[C---:B------:R-:W-:Y:S01]  /*2370*/  @P1 FFMA.FTZ R53, R4.reuse, R7, R41 ;  /* 0x0000000704351223 */ /* 0x040fe20000010029 */
[----:B------:R-:W-:Y:S01]  /*2380*/  MOV R55, R43 ;  /* 0x0000002b00377202 */ /* 0x000fe20000000f00 */
[C---:B------:R-:W-:Y:S01]  /*2390*/  @P1 FFMA.FTZ R55, R4.reuse, R86, R43 ;  /* 0x0000005604371223 */ /* 0x040fe2000001002b */
[----:B------:R-:W-:Y:S01]  /*23a0*/  MOV R52, R40 ;  /* 0x0000002800347202 */ /* 0x000fe20000000f00 */
        /* <DEDUP_REMOVED lines=12> */
.L_x_5556:
[----:B------:R-:W-:Y:S05]  /*2470*/  BSYNC.RECONVERGENT B2 ;  /* 0x0000000000027941 */ /* 0x000fea0003800200 */
.L_x_5555:
        /* <DEDUP_REMOVED lines=12> */
.L_x_5558:
[----:B------:R-:W-:Y:S05]  /*2540*/  BSYNC.RECONVERGENT B2 ;  /* 0x0000000000027941 */ /* 0x000fea0003800200 */
.L_x_5557:
        /* <DEDUP_REMOVED lines=12> */
.L_x_5560:
[----:B------:R-:W-:Y:S05]  /*2610*/  BSYNC.RECONVERGENT B2 ;  /* 0x0000000000027941 */ /* 0x000fea0003800200 */
.L_x_5559:
        /* <DEDUP_REMOVED lines=13> */
.L_x_5554:
[----:B------:R-:W-:Y:S04]  /*26f0*/  BSSY.RECONVERGENT B2, `(.L_x_5562) ;  /* 0x0000010000027945 */ /* 0x000fe80003800200 */
[----:B------:R-:W-:Y:S05]  /*2700*/  @!P2 BRA `(.L_x_5563) ;  /* 0x000000000038a947 */ /* 0x000fea0003800000 */
[----:B------:R-:W-:Y:S01]  /*2710*/  @P1 FFMA.FTZ R5, R59, R86, R83 ;  /* 0x000000563b051223 */ /* 0x000fe20000010053 */
[----:B-----5:R-:W-:Y:S01]  /*2720*/  MOV R2, R40 ;  /* 0x0000002800027202 */ /* 0x020fe20000000f00 */
[----:B------:R-:W-:Y:S01]  /*2730*/  UMOV UR4, URZ ;  /* 0x000000ff00047c82 */ /* 0x000fe20008000000 */
[----:B------:R-:W-:Y:S01]  /*2740*/  LOP3.LUT P3, RZ, R9, 0xff, RZ, 0xc0, !PT ;  /* 0x000000ff09ff7812 */ /* 0x000fe2000786c0ff */
[----:B------:R-:W-:Y:S01]  /*2750*/  @P1 FADD.FTZ R5, R58, -R5 ;  /* 0x800000053a051221 */ /* 0x000fe20000010000 */
[----:B0-----:R-:W-:-:S03]  /*2760*/  MOV R48, UR4 ;  /* 0x0000000400307c02 */ /* 0x001fc60008000f00 */
[----:B------:R-:W-:-:S04]  /*2770*/  @P1 FFMA.FTZ R2, R4, R5, R40 ;  /* 0x0000000504021223 */ /* 0x000fc80000010028 */
[----:B------:R-:W-:-:S04]  /*2780*/  FMUL.FTZ R2, R2, UR13 ;  /* 0x0000000d02027c20 */ /* 0x000fc80008410000 */
[----:B-1----:R-:W-:Y:S01]  /*2790*/  FMUL.FTZ R7, R2, UR12 ;  /* 0x0000000c02077c20 */ /* 0x002fe20008410000 */
[----:B------:R-:W-:-:S03]  /*27a0*/  @P3 HADD2.F32 R6, -RZ, R74.H0_H0 ;  /* 0x2000004aff063230 */ /* 0x000fc60000004100 */
[-C--:B------:R-:W-:Y:S02]  /*27b0*/  FMUL.FTZ R2, R44, R7.reuse ;  /* 0x000000072c027220 */ /* 0x080fe40000410000 */
[----:B------:R-:W-:-:S03]  /*27c0*/  @P3 FMUL.FTZ R48, R6, R7 ;  /* 0x0000000706303220 */ /* 0x000fc60000410000 */
[----:B------:R-:W-:-:S05]  /*27d0*/  FSEL R5, R2, RZ, P3 ;  /* 0x000000ff02057208 */ /* 0x000fca0001800000 */
[----:B------:R-:W-:-:S07]  /*27e0*/  FADD.FTZ R24, R24, R5 ;  /* 0x0000000518187221 */ /* 0x000fce0000010000 */
.L_x_5563:
[----:B------:R-:W-:Y:S05]  /*27f0*/  BSYNC.RECONVERGENT B2 ;  /* 0x0000000000027941 */ /* 0x000fea0003800200 */
.L_x_5562:
        /* <DEDUP_REMOVED lines=16> */
.L_x_5565:
[----:B------:R-:W-:Y:S05]  /*2900*/  BSYNC.RECONVERGENT B2 ;  /* 0x0000000000027941 */ /* 0x000fea0003800200 */
.L_x_5564:
        /* <DEDUP_REMOVED lines=16> */
.L_x_5567:
[----:B------:R-:W-:Y:S05]  /*2a10*/  BSYNC.RECONVERGENT B2 ;  /* 0x0000000000027941 */ /* 0x000fea0003800200 */
.L_x_5566:
        /* <DEDUP_REMOVED lines=17> */
.L_x_5553:
[----:B------:R-:W-:Y:S05]  /*2b30*/  @!P0 BRA `(.L_x_5568) ;  /* 0x0000000400288947 */ /* 0x000fea0003800000 */
[-CC-:B------:R-:W-:Y:S01]  /*2b40*/  FFMA.FTZ R5, R70, R86.reuse, R83.reuse ;  /* 0x0000005646057223 */ /* 0x180fe20000010053 */
[-CC-:B-1----:R-:W-:Y:S01]  /*2b50*/  FFMA.FTZ R7, R61, R86.reuse, R83.reuse ;  /* 0x000000563d077223 */ /* 0x182fe20000010053 */
[-CC-:B0-----:R-:W-:Y:S01]  /*2b60*/  FFMA.FTZ R53, R59, R86.reuse, R83.reuse ;  /* 0x000000563b357223 */ /* 0x181fe20000010053 */
[----:B------:R-:W-:Y:S01]  /*2b70*/  FFMA.FTZ R6, R84, R86, R83 ;  /* 0x0000005654067223 */ /* 0x000fe20000010053 */
[----:B------:R-:W-:Y:S01]  /*2b80*/  FADD.FTZ R5, R60, -R5 ;  /* 0x800000053c057221 */ /* 0x000fe20000010000 */
[----:B------:R-:W-:Y:S01]  /*2b90*/  FADD.FTZ R7, R82, -R7 ;  /* 0x8000000752077221 */ /* 0x000fe20000010000 */
[----:B------:R-:W-:Y:S01]  /*2ba0*/  FADD.FTZ R53, R58, -R53 ;  /* 0x800000353a357221 */ /* 0x000fe20000010000 */
[----:B------:R-:W-:Y:S01]  /*2bb0*/  FADD.FTZ R55, R71, -R6 ;  /* 0x8000000647377221 */ /* 0x000fe20000010000 */
[----:B------:R-:W-:Y:S01]  /*2bc0*/  BSSY.RECONVERGENT B2, `(.L_x_5569) ;  /* 0x0000016000027945 */ /* 0x000fe20003800200 */
[----:B------:R-:W-:Y:S01]  /*2bd0*/  ISETP.GT.AND P3, PT, R2, RZ, PT ;  /* 0x000000ff0200720c */ /* 0x000fe20003f64270 */
[C---:B------:R-:W-:Y:S01]  /*2be0*/  FMUL.FTZ R5, R4.reuse, R5 ;  /* 0x0000000504057220 */ /* 0x040fe20000410000 */
[C---:B------:R-:W-:Y:S01]  /*2bf0*/  FMUL.FTZ R7, R4.reuse, R7 ;  /* 0x0000000704077220 */ /* 0x040fe20000410000 */
[C---:B------:R-:W-:Y:S01]  /*2c00*/  FMUL.FTZ R52, R4.reuse, R53 ;  /* 0x0000003504347220 */ /* 0x040fe20000410000 */
[----:B------:R-:W-:Y:S01]  /*2c10*/  FMUL.FTZ R6, R4, R55 ;  /* 0x0000003704067220 */ /* 0x000fe20000410000 */
[----:B------:R-:W-:Y:S08]  /*2c20*/  @!P2 BRA `(.L_x_5570) ;  /* 0x00000000003ca947 */ /* 0x000ff00003800000 */
[----:B------:R-:W-:Y:S01]  /*2c30*/  FFMA.FTZ R83, R59, R86, R83 ;  /* 0x000000563b537223 */ /* 0x000fe20000010053 */
        /* <DEDUP_REMOVED lines=14> */
.L_x_5570:
[----:B------:R-:W-:Y:S05]  /*2d20*/  BSYNC.RECONVERGENT B2 ;  /* 0x0000000000027941 */ /* 0x000fea0003800200 */
.L_x_5569:
[----:B------:R-:W-:Y:S01]  /*2d30*/  BSSY.RECONVERGENT B2, `(.L_x_5571) ;  /* 0x0000010000027945 */ /* 0x000fe20003800200 */
[----:B------:R-:W-:Y:S02]  /*2d40*/  FSEL R54, R7, RZ, P3 ;  /* 0x000000ff07367208 */ /* 0x000fe40001800000 */
        /* <DEDUP_REMOVED lines=14> */
.L_x_5572:
[----:B------:R-:W-:Y:S05]  /*2e30*/  BSYNC.RECONVERGENT B2 ;  /* 0x0000000000027941 */ /* 0x000fea0003800200 */
.L_x_5571:
        /* <DEDUP_REMOVED lines=12> */
.L_x_5574:
[----:B------:R-:W-:Y:S05]  /*2f00*/  BSYNC.RECONVERGENT B2 ;  /* 0x0000000000027941 */ /* 0x000fea0003800200 */
.L_x_5573:
        /* <DEDUP_REMOVED lines=13> */
.L_x_5568:
[----:B------:R-:W-:Y:S04]  /*2fe0*/  BSSY.RECONVERGENT B2, `(.L_x_5575) ;  /* 0x0000011000027945 */ /* 0x000fe80003800200 */
[----:B------:R-:W-:Y:S05]  /*2ff0*/  @!P2 BRA `(.L_x_5576) ;  /* 0x00000000003ca947 */ /* 0x000fea0003800000 */
[----:B------:R-:W-:Y:S01]  /*3000*/  FFMA.FTZ R5, R59, R86, R83 ;  /* 0x000000563b057223 */ /* 0x000fe20000010053 */
[----:B------:R-:W-:Y:S01]  /*3010*/  ISETP.GT.AND P1, PT, R2, RZ, PT ;  /* 0x000000ff0200720c */ /* 0x000fe20003f24270 */
[----:B------:R-:W-:Y:S02]  /*3020*/  UMOV UR4, URZ ;  /* 0x000000ff00047c82 */ /* 0x000fe40008000000 */
[----:B------:R-:W-:Y:S01]  /*3030*/  FADD.FTZ R5, R58, -R5 ;  /* 0x800000053a057221 */ /* 0x000fe20000010000 */
[----:B0-----:R-:W-:-:S03]  /*3040*/  MOV R48, UR4 ;  /* 0x0000000400307c02 */ /* 0x001fc60008000f00 */
[----:B------:R-:W-:-:S05]  /*3050*/  FMUL.FTZ R5, R4, R5 ;  /* 0x0000000504057220 */ /* 0x000fca0000410000 */
[----:B------:R-:W-:Y:S02]  /*3060*/  FSEL R5, R5, RZ, P1 ;  /* 0x000000ff05057208 */ /* 0x000fe40000800000 */
[----:B-----5:R-:W-:-:S03]  /*3070*/  LOP3.LUT P1, RZ, R9, 0xff, RZ, 0xc0, !PT ;  /* 0x000000ff09ff7812 */ /* 0x020fc6000782c0ff */
[----:B------:R-:W-:-:S04]  /*3080*/  FMUL.FTZ R5, R5, UR13 ;  /* 0x0000000d05057c20 */ /* 0x000fc80008410000 */
[----:B-1----:R-:W-:-:S04]  /*3090*/  FMUL.FTZ R7, R5, UR12 ;  /* 0x0000000c05077c20 */ /* 0x002fc80008410000 */
[----:B------:R-:W-:Y:S02]  /*30a0*/  FMUL.FTZ R5, R44, R7 ;  /* 0x000000072c057220 */ /* 0x000fe40000410000 */
[----:B------:R-:W-:-:S03]  /*30b0*/  @P1 HADD2.F32 R6, -RZ, R74.H0_H0 ;  /* 0x2000004aff061230 */ /* 0x000fc60000004100 */
[----:B------:R-:W-:Y:S02]  /*30c0*/  FSEL R5, R5, RZ, P1 ;  /* 0x000000ff05057208 */ /* 0x000fe40000800000 */
[----:B------:R-:W-:-:S03]  /*30d0*/  @P1 FMUL.FTZ R48, R6, R7 ;  /* 0x0000000706301220 */ /* 0x000fc60000410000 */
[----:B------:R-:W-:-:S07]  /*30e0*/  FADD.FTZ R24, R24, R5 ;  /* 0x0000000518187221 */ /* 0x000fce0000010000 */
.L_x_5576:
[----:B------:R-:W-:Y:S05]  /*30f0*/  BSYNC.RECONVERGENT B2 ;  /* 0x0000000000027941 */ /* 0x000fea0003800200 */
.L_x_5575:
        /* <DEDUP_REMOVED lines=11> */
[----:B------:R-:W-:-:S04]  /*31b0*/  FMUL.FTZ R62, R5, UR12 ;  /* 0x0000000c053e7c20 */ /* 0x000fc80008410000 */
[----:B------:R-:W-:Y:S02]  /*31c0*/  FMUL.FTZ R5, R45, R62 ;  /* 0x0000003e2d057220 */ /* 0x000fe40000410000 */
[----:B-1----:R-:W-:-:S03]  /*31d0*/  @P1 HADD2.F32 R7, -RZ, R89.H0_H0 ;  /* 0x20000059ff071230 */ /* 0x002fc60000004100 */
[----:B------:R-:W-:Y:S02]  /*31e0*/  FSEL R6, R5, RZ, P1 ;  /* 0x000000ff05067208 */ /* 0x000fe40000800000 */
[----:B------:R-:W-:-:S03]  /*31f0*/  @P1 FMUL.FTZ R49, R7, R62 ;  /* 0x0000003e07311220 */ /* 0x000fc60000410000 */
[----:B------:R-:W-:-:S07]  /*3200*/  FADD.FTZ R25, R25, R6 ;  /* 0x0000000619197221 */ /* 0x000fce0000010000 */
.L_x_5578:
[----:B------:R-:W-:Y:S05]  /*3210*/  BSYNC.RECONVERGENT B2 ;  /* 0x0000000000027941 */ /* 0x000fea0003800200 */
.L_x_5577:
        /* <DEDUP_REMOVED lines=17> */
.L_x_5580:
[----:B------:R-:W-:Y:S05]  /*3330*/  BSYNC.RECONVERGENT B2 ;  /* 0x0000000000027941 */ /* 0x000fea0003800200 */
.L_x_5579:
        /* <DEDUP_REMOVED lines=16> */
.L_x_5561:
[----:B------:R-:W-:Y:S05]  /*3440*/  BSYNC.RECONVERGENT B1 ;  /* 0x0000000000017941 */ /* 0x000fea0003800200 */
.L_x_5552:
[----:B0-----:R-:W0:Y:S01]  /*3450*/  @P0 LDC.64 R62, c[0x0][0x478] ;  /* 0x00011e00ff3e0b82 */ /* 0x001e220000000a00 */
[----:B------:R-:W-:-:S07]  /*3460*/  @P0 IADD3 R67, PT, PT, R67, 0x20, RZ ;  /* 0x0000002043430810 */ /* 0x000fce0007ffe0ff */
[----:B------:R-:W2:Y:S08]  /*3470*/  @P2 LDC.64 R4, c[0x0][0x468] ;  /* 0x00011a00ff042b82 */ /* 0x000eb00000000a00 */
[----:B-1----:R-:W1:Y:S01]  /*3480*/  LDC.64 R6, c[0x0][0x380] ;  /* 0x0000e000ff067b82 */ /* 0x002e620000000a00 */
[----:B0-----:R-:W-:-:S05]  /*3490*/  @P0 IMAD.WIDE.U32 R62, R67, 0x10, R62 ;  /* 0x00000010433e0825 */ /* 0x001fca00078e003e */
[----:B------:R0:W-:Y:S01]  /*34a0*/  @P0 STG.E.128 desc[UR6][R62.64], R52 ;  /* 0x000000343e000986 */ /* 0x0001e2000c101d06 */
[----:B--2---:R-:W-:-:S05]  /*34b0*/  @P2 IMAD.WIDE.U32 R4, R85, 0x10, R4 ;  /* 0x0000001055042825 */ /* 0x004fca00078e0004 */
[----:B------:R0:W-:Y:S01]  /*34c0*/  @P2 STG.E.128 desc[UR6][R4.64], R48 ;  /* 0x0000003004002986 */ /* 0x0001e2000c101d06 */
[----:B-1----:R-:W-:-:S04]  /*34d0*/  LEA R0, R6, R0, 0x2 ;  /* 0x0000000006007211 */ /* 0x002fc800078e10ff */
[----:B------:R-:W-:-:S13]  /*34e0*/  ISETP.GE.AND P0, PT, R0, R7, PT ;  /* 0x000000070000720c */ /* 0x000fda0003f06270 */
[----:B0-----:R-:W-:Y:S05]  /*34f0*/  @!P0 BRA `(.L_x_5581) ;  /* 0xffffffcc008c8947 */ /* 0x001fea000383ffff */
.L_x_5516:
[----:B------:R-:W-:Y:S05]  /*3500*/  BSYNC B0 ;  /* 0x0000000000007941 */ /* 0x000fea0003800000 */
.L_x_5515:
        /* <DEDUP_REMOVED lines=18> */
[----:B------:R-:W2:Y:S04]  /*3630*/  LDS R3, [R5+0x200] ;  /* 0x0002000005037984 */ /* 0x000ea80000000800 */
[----:B------:R-:W3:Y:S04]  /*3640*/  LDS R4, [R5+0x600] ;  /* 0x0006000005047984 */ /* 0x000ee80000000800 */
[----:B-----5:R-:W1:Y:S04]  /*3650*/  LDS R9, [R5+0x800] ;  /* 0x0008000005097984 */ /* 0x020e680000000800 */
[----:B------:R-:W1:Y:S04]  /*3660*/  LDS R6, [R5+0xa00] ;  /* 0x000a000005067984 */ /* 0x000e680000000800 */
[----:B------:R-:W1:Y:S04]  /*3670*/  LDS R11, [R5+0xc00] ;  /* 0x000c0000050b7984 */ /* 0x000e680000000800 */
[----:B------:R-:W1:Y:S01]  /*3680*/  LDS R8, [R5+0xe00] ;  /* 0x000e000005087984 */ /* 0x000e620000000800 */
[----:B------:R-:W-:Y:S01]  /*3690*/  BAR.SYNC.DEFER_BLOCKING 0x0 ;  /* 0x0000000000007b1d */ /* 0x000fe20000010000 */
[----:B0-----:R-:W-:-:S04]  /*36a0*/  FADD.FTZ R2, RZ, R2 ;  /* 0x00000002ff027221 */ /* 0x001fc80000010000 */
[----:B----4-:R-:W-:Y:S01]  /*36b0*/  FADD.FTZ R2, R2, R7 ;  /* 0x0000000702027221 */ /* 0x010fe20000010000 */
[----:B--2---:R-:W-:-:S04]  /*36c0*/  FADD.FTZ R3, RZ, R3 ;  /* 0x00000003ff037221 */ /* 0x004fc80000010000 */
[----:B---3--:R-:W-:Y:S01]  /*36d0*/  FADD.FTZ R3, R3, R4 ;  /* 0x0000000403037221 */ /* 0x008fe20000010000 */
[----:B------:R0:W-:Y:S01]  /*36e0*/  STS.128 [R0], R16 ;  /* 0x0000001000007388 */ /* 0x0001e20000000c00 */
[----:B-1----:R-:W-:-:S03]  /*36f0*/  FADD.FTZ R2, R2, R9 ;  /* 0x0000000902027221 */ /* 0x002fc60000010000 */
        /* <DEDUP_REMOVED lines=60> */
.L_x_5520:
[----:B-1----:R-:W-:Y:S01]  /*3ac0*/  HFMA2 R66, -RZ, RZ, 0, 5.9604644775390625e-08 ;  /* 0x00000001ff427431 */ /* 0x002fe200000001ff */
[----:B------:R-:W-:Y:S01]  /*3ad0*/  BSSY B1, `(.L_x_5582) ;  /* 0x0000006000017945 */ /* 0x000fe20003800000 */
[----:B------:R-:W-:Y:S02]  /*3ae0*/  MOV R63, 0x1f ;  /* 0x0000001f003f7802 */ /* 0x000fe40000000f00 */
[----:B------:R-:W-:-:S07]  /*3af0*/  MOV R62, 0xffffffff ;  /* 0xffffffff003e7802 */ /* 0x000fce0000000f00 */
[----:B-----5:R-:W-:Y:S05]  /*3b00*/  WARPSYNC.COLLECTIVE R62, `(.L_x_5583) ;  /* 0x000000003e087348 */ /* 0x020fea0003c00000 */
[----:B------:R0:W1:Y:S02]  /*3b10*/  SHFL.BFLY P0, R64, R83, R66, R63 ;  /* 0x0c00004253407389 */ /* 0x000064000000003f */
[----:B01---5:R-:W-:Y:S05]  /*3b20*/  ENDCOLLECTIVE ;  /* 0x000000000000791b */ /* 0x023fea0003800000 */
.L_x_5583:
[----:B------:R-:W-:Y:S05]  /*3b30*/  BSYNC B1 ;  /* 0x0000000000017941 */ /* 0x000fea0003800000 */
.L_x_5582:
        /* <DEDUP_REMOVED lines=8> */
.L_x_5584:
[----:B------:R-:W-:Y:S01]  /*3bc0*/  MOV R83, R85 ;  /* 0x0000005500537202 */ /* 0x000fe20000000f00 */
[----:B------:R-:W-:Y:S01]  /*3bd0*/  HFMA2 R66, -RZ, RZ, 0, 1.1920928955078125e-07 ;  /* 0x00000002ff427431 */ /* 0x000fe200000001ff */
[----:B------:R-:W-:-:S07]  /*3be0*/  MOV R86, R64 ;  /* 0x0000004000567202 */ /* 0x000fce0000000f00 */
[----:B------:R-:W-:Y:S05]  /*3bf0*/  WARPSYNC.COLLECTIVE R62, `(.L_x_5585) ;  /* 0x000000003e087348 */ /* 0x000fea0003c00000 */
[----:B------:R0:W1:Y:S02]  /*3c00*/  SHFL.BFLY P0, R64, R83, R66, R63 ;  /* 0x0c00004253407389 */ /* 0x000064000000003f */
[----:B01----:R-:W-:Y:S05]  /*3c10*/  ENDCOLLECTIVE ;  /* 0x000000000000791b */ /* 0x003fea0003800000 */
.L_x_5585:
[----:B------:R-:W-:-:S05]  /*3c20*/  FADD.FTZ R86, R86, R65 ;  /* 0x0000004156567221 */ /* 0x000fca0000010000 */
[----:B------:R-:W-:Y:S01]  /*3c30*/  MOV R83, R86 ;  /* 0x0000005600537202 */ /* 0x000fe20000000f00 */
[----:B------:R-:W-:-:S07]  /*3c40*/  FADD.FTZ R87, R85, R64 ;  /* 0x0000004055577221 */ /* 0x000fce0000010000 */
[----:B------:R-:W-:Y:S05]  /*3c50*/  WARPSYNC.COLLECTIVE R62, `(.L_x_5586) ;  /* 0x000000003e087348 */ /* 0x000fea0003c00000 */
[----:B------:R0:W1:Y:S02]  /*3c60*/  SHFL.BFLY P0, R64, R83, R66, R63 ;  /* 0x0c00004253407389 */ /* 0x000064000000003f */
[----:B01----:R-:W-:Y:S05]  /*3c70*/  ENDCOLLECTIVE ;  /* 0x000000000000791b */ /* 0x003fea0003800000 */
.L_x_5586:
[----:B------:R-:W-:Y:S01]  /*3c80*/  MOV R83, R87 ;  /* 0x0000005700537202 */ /* 0x000fe20000000f00 */
[----:B------:R-:W-:Y:S01]  /*3c90*/  HFMA2 R66, -RZ, RZ, 0, 2.384185791015625e-07 ;  /* 0x00000004ff427431 */ /* 0x000fe200000001ff */
[----:B------:R-:W-:-:S07]  /*3ca0*/  MOV R91, R64 ;  /* 0x00000040005b7202 */ /* 0x000fce0000000f00 */
[----:B------:R-:W-:Y:S05]  /*3cb0*/  WARPSYNC.COLLECTIVE R62, `(.L_x_5587) ;  /* 0x000000003e087348 */ /* 0x000fea0003c00000 */
[----:B------:R0:W1:Y:S02]  /*3cc0*/  SHFL.BFLY P0, R64, R83, R66, R63 ;  /* 0x0c00004253407389 */ /* 0x000064000000003f */
[----:B01----:R-:W-:Y:S05]  /*3cd0*/  ENDCOLLECTIVE ;  /* 0x000000000000791b */ /* 0x003fea0003800000 */
.L_x_5587:
[----:B------:R-:W-:-:S05]  /*3ce0*/  FADD.FTZ R91, R86, R91 ;  /* 0x0000005b565b7221 */ /* 0x000fca0000010000 */
[----:B------:R-:W-:Y:S01]  /*3cf0*/  MOV R83, R91 ;  /* 0x0000005b00537202 */ /* 0x000fe20000000f00 */
[----:B------:R-:W-:-:S07]  /*3d00*/  FADD.FTZ R92, R87, R64 ;  /* 0x00000040575c7221 */ /* 0x000fce0000010000 */
[----:B------:R-:W-:Y:S05]  /*3d10*/  WARPSYNC.COLLECTIVE R62, `(.L_x_5588) ;  /* 0x000000003e087348 */ /* 0x000fea0003c00000 */
[----:B------:R0:W1:Y:S02]  /*3d20*/  SHFL.BFLY P0, R64, R83, R66, R63 ;  /* 0x0c00004253407389 */ /* 0x000064000000003f */
[----:B01----:R-:W-:Y:S05]  /*3d30*/  ENDCOLLECTIVE ;  /* 0x000000000000791b */ /* 0x003fea0003800000 */
.L_x_5588:
[----:B------:R-:W-:Y:S01]  /*3d40*/  MOV R83, R92 ;  /* 0x0000005c00537202 */ /* 0x000fe20000000f00 */
[----:B------:R-:W-:Y:S01]  /*3d50*/  HFMA2 R66, -RZ, RZ, 0, 4.76837158203125e-07 ;  /* 0x00000008ff427431 */ /* 0x000fe200000001ff */
[----:B------:R-:W-:-:S07]  /*3d60*/  MOV R93, R64 ;  /* 0x00000040005d7202 */ /* 0x000fce0000000f00 */
[----:B------:R-:W-:Y:S05]  /*3d70*/  WARPSYNC.COLLECTIVE R62, `(.L_x_5589) ;  /* 0x000000003e087348 */ /* 0x000fea0003c00000 */
[----:B------:R0:W1:Y:S02]  /*3d80*/  SHFL.BFLY P0, R64, R83, R66, R63 ;  /* 0x0c00004253407389 */ /* 0x000064000000003f */
[----:B01----:R-:W-:Y:S05]  /*3d90*/  ENDCOLLECTIVE ;  /* 0x000000000000791b */ /* 0x003fea0003800000 */
.L_x_5589:
[----:B------:R-:W-:-:S05]  /*3da0*/  FADD.FTZ R93, R91, R93 ;  /* 0x0000005d5b5d7221 */ /* 0x000fca0000010000 */
[----:B------:R-:W-:Y:S01]  /*3db0*/  MOV R83, R93 ;  /* 0x0000005d00537202 */ /* 0x000fe20000000f00 */
[----:B------:R-:W-:-:S07]  /*3dc0*/  FADD.FTZ R67, R92, R64 ;  /* 0x000000405c437221 */ /* 0x000fce0000010000 */
[----:B------:R-:W-:Y:S05]  /*3dd0*/  WARPSYNC.COLLECTIVE R62, `(.L_x_5590) ;  /* 0x000000003e087348 */ /* 0x000fea0003c00000 */
[----:B------:R0:W1:Y:S02]  /*3de0*/  SHFL.BFLY P0, R64, R83, R66, R63 ;  /* 0x0c00004253407389 */ /* 0x000064000000003f */
[----:B01----:R-:W-:Y:S05]  /*3df0*/  ENDCOLLECTIVE ;  /* 0x000000000000791b */ /* 0x003fea0003800000 */
.L_x_5590:
[----:B------:R-:W-:Y:S01]  /*3e00*/  MOV R83, R67 ;  /* 0x0000004300537202 */ /* 0x000fe20000000f00 */
[----:B------:R-:W-:Y:S01]  /*3e10*/  HFMA2 R66, -RZ, RZ, 0, 9.5367431640625e-07 ;  /* 0x00000010ff427431 */ /* 0x000fe200000001ff */
[----:B------:R-:W-:-:S07]  /*3e20*/  MOV R65, R64 ;  /* 0x0000004000417202 */ /* 0x000fce0000000f00 */
[----:B------:R-:W-:Y:S05]  /*3e30*/  WARPSYNC.COLLECTIVE R62, `(.L_x_5591) ;  /* 0x000000003e087348 */ /* 0x000fea0003c00000 */
[----:B------:R0:W1:Y:S02]  /*3e40*/  SHFL.BFLY P0, R64, R83, R66, R63 ;  /* 0x0c00004253407389 */ /* 0x000064000000003f */
[----:B01----:R-:W-:Y:S05]  /*3e50*/  ENDCOLLECTIVE ;  /* 0x000000000000791b */ /* 0x003fea0003800000 */
.L_x_5591:
[----:B------:R-:W-:-:S05]  /*3e60*/  FADD.FTZ R65, R93, R65 ;  /* 0x000000415d417221 */ /* 0x000fca0000010000 */
[----:B------:R-:W-:Y:S02]  /*3e70*/  MOV R83, R65 ;  /* 0x0000004100537202 */ /* 0x000fe40000000f00 */
[----:B------:R-:W-:-:S07]  /*3e80*/  MOV R86, R64 ;  /* 0x0000004000567202 */ /* 0x000fce0000000f00 */
[----:B------:R-:W-:Y:S05]  /*3e90*/  WARPSYNC.COLLECTIVE R62, `(.L_x_5592) ;  /* 0x000000003e087348 */ /* 0x000fea0003c00000 */
[----:B------:R0:W1:Y:S02]  /*3ea0*/  SHFL.BFLY P0, R64, R83, R66, R63 ;  /* 0x0c00004253407389 */ /* 0x000064000000003f */
[----:B01----:R-:W-:Y:S05]  /*3eb0*/  ENDCOLLECTIVE ;  /* 0x000000000000791b */ /* 0x003fea0003800000 */
.L_x_5592:
[----:B------:R-:W-:Y:S05]  /*3ec0*/  BRA `(.L_x_5593) ;  /* 0xffffffcc00f87947 */ /* 0x000fea000383ffff */
.L_x_5594:
        /* <DEDUP_REMOVED lines=11> */
.L_x_6515:


//--------------------- .text._ZN10layer_norm13ln_bwd_kernelINS_13Kernel_traitsIfffffjLj256ELj1ELj4ELj1ELj16ENS_18Kernel_traits_baseILj256EfffffjLj128EEEEELb0ELb0ELb0ELb0EEEvNS_9BwdParamsE --------------------------
	.section	.text._ZN10layer_norm13ln_bwd_kernelINS_13Kernel_traitsIfffffjLj256ELj1ELj4ELj1ELj16ENS_18Kernel_traits_baseILj256EfffffjLj128EEEEELb0ELb0ELb0ELb0EEEvNS_9BwdParamsE,"ax",@progbits
	.align	128
        .global         _ZN10layer_norm13ln_bwd_kernelINS_13Kernel_traitsIfffffjLj256ELj1ELj4ELj1ELj16ENS_18Kernel_traits_baseILj256EfffffjLj128EEEEELb0ELb0ELb0ELb0EEEvNS_9BwdParamsE
        .type           _ZN10layer_norm13ln_bwd_kernelINS_13Kernel_traitsIfffffjLj256ELj1ELj4ELj1ELj16ENS_18Kernel_traits_baseILj256EfffffjLj128EEEEELb0ELb0ELb0ELb0EEEvNS_9BwdParamsE,@function
        .size           _ZN10layer_norm13ln_bwd_kernelINS_13Kernel_traitsIfffffjLj256ELj1ELj4ELj1ELj16ENS_18Kernel_traits_baseILj256EfffffjLj128EEEEELb0ELb0ELb0ELb0EEEvNS_9BwdParamsE,(.L_x_6516 - _ZN10layer_norm13ln_bwd_kernelINS_13Kernel_traitsIfffffjLj256ELj1ELj4ELj1ELj16ENS_18Kernel_traits_baseILj256EfffffjLj128EEEEELb0ELb0ELb0ELb0EEEvNS_9BwdParamsE)
        .other          _ZN10layer_norm13ln_bwd_kernelINS_13Kernel_traitsIfffffjLj256ELj1ELj4ELj1ELj16ENS_18Kernel_traits_baseILj256EfffffjLj128EEEEELb0ELb0ELb0ELb0EEEvNS_9BwdParamsE,@"STO_CUDA_ENTRY STV_DEFAULT"
_ZN10layer_norm13ln_bwd_kernelINS_13Kernel_traitsIfffffjLj256ELj1ELj4ELj1ELj16ENS_18Kernel_traits_baseILj256EfffffjLj128EEEEELb0ELb0ELb0ELb0EEEvNS_9BwdParamsE:
.text._ZN10layer_norm13ln_bwd_kernelINS_13Kernel_traitsIfffffjLj256ELj1ELj4ELj1ELj16ENS_18Kernel_traits_baseILj256EfffffjLj128EEEEELb0ELb0ELb0ELb0EEEvNS_9BwdParamsE:
        /* <DEDUP_REMOVED lines=23> */
[----:B--2---:R0:W5:Y:S01]  /*0170*/  @P1 LDG.E.128 R16, desc[UR6][R4.64] ;  /* 0x0000000604101981 */ /* 0x004162000c1e1d00 */
[----:B---3--:R-:W-:Y:S01]  /*0180*/  USHF.L.U32 UR4, UR5, 0x2, URZ ;  /* 0x0000000205047899 */ /* 0x008fe200080006ff */
[----:B------:R-:W-:Y:S01]  /*0190*/  SHF.R.U32.HI R64, RZ, 0x5, R64 ;  /* 0x00000005ff407819 */ /* 0x000fe20000011640 */
[----:B----4-:R-:W-:-:S04]  /*01a0*/  @P0 IMAD.WIDE.U32 R2, R69, 0x10, R2 ;  /* 0x0000001045020825 */ /* 0x010fc800078e0002 */
[----:B------:R-:W-:Y:S01]  /*01b0*/  LOP3.LUT R64, R64, UR4, RZ, 0xfc, !PT ;  /* 0x0000000440407c12 */ /* 0x000fe2000f8efcff */
[----:B------:R0:W5:Y:S03]  /*01c0*/  @P0 LDG.E.128 R12, desc[UR6][R2.64] ;  /* 0x00000006020c0981 */ /* 0x000166000c1e1d00 */
        /* <DEDUP_REMOVED lines=20> */
[----:B0-----:R-:W-:-:S04]  /*0310*/  ISETP.NE.U32.AND P0, PT, RZ, UR8, PT ;  /* 0x00000008ff007c0c */ /* 0x001fc8000bf05070 */
[----:B------:R-:W-:-:S13]  /*0320*/  ISETP.NE.AND.EX P0, PT, RZ, UR9, PT, P0 ;  /* 0x00000009ff007c0c */ /* 0x000fda000bf05300 */
.L_x_5619:
[----:B0-----:R-:W0:Y:S08]  /*0330*/  LDC.64 R2, c[0x0][0x3c0] ;  /* 0x0000f000ff027b82 */ /* 0x001e300000000a00 */
[----:B-1----:R-:W1:Y:S08]  /*0340*/  @P0 LDC.64 R44, c[0x0][0x3e0] ;  /* 0x0000f800ff2c0b82 */ /* 0x002e700000000a00 */
[----:B------:R-:W2:Y:S01]  /*0350*/  LDC.64 R46, c[0x0][0x3c8] ;  /* 0x0000f200ff2e7b82 */ /* 0x000ea20000000a00 */
[----:B------:R-:W-:-:S02]  /*0360*/  HFMA2 R0, -RZ, RZ, 1.875, 0 ;  /* 0x3f800000ff007431 */ /* 0x000fc400000001ff */
[----:B0-----:R-:W-:-:S05]  /*0370*/  IMAD.WIDE R2, R64, 0x4, R2 ;  /* 0x0000000440027825 */ /* 0x001fca00078e0202 */
[----:B------:R-:W0:Y:S01]  /*0380*/  LDC.U8 R57, c[0x0][0x410] ;  /* 0x00010400ff397b82 */ /* 0x000e220000000000 */
[----:B------:R1:W3:Y:S02]  /*0390*/  LDG.E R4, desc[UR6][R2.64] ;  /* 0x0000000602047981 */ /* 0x0002e4000c1e1900 */
[----:B-1----:R-:W-:-:S04]  /*03a0*/  @P0 IMAD.WIDE R2, R64, 0x4, R44 ;  /* 0x0000000440020825 */ /* 0x002fc800078e022c */
[----:B--2---:R-:W-:Y:S01]  /*03b0*/  IMAD.WIDE R44, R64, 0x4, R46 ;  /* 0x00000004402c7825 */ /* 0x004fe200078e022e */
[----:B-----5:R3:W5:Y:S04]  /*03c0*/  @P0 LDG.E R0, desc[UR6][R2.64] ;  /* 0x0000000602000981 */ /* 0x020768000c1e1900 */
[----:B------:R1:W5:Y:S01]  /*03d0*/  LDG.E R2, desc[UR6][R44.64] ;  /* 0x000000062c027981 */ /* 0x000362000c1e1900 */
[----:B------:R-:W-:Y:S01]  /*03e0*/  ISETP.NE.U32.AND P1, PT, RZ, UR10, PT ;  /* 0x0000000aff007c0c */ /* 0x000fe2000bf25070 */
[----:B------:R-:W-:Y:S01]  /*03f0*/  BSSY.RECONVERGENT B1, `(.L_x_5597) ;  /* 0x00000ad000017945 */ /* 0x000fe20003800200 */
[----:B------:R-:W-:Y:S02]  /*0400*/  MOV R68, UR13 ;  /* 0x0000000d00447c02 */ /* 0x000fe40008000f00 */
[----:B------:R-:W-:-:S02]  /*0410*/  ISETP.NE.AND.EX P1, PT, RZ, UR11, PT, P1 ;  /* 0x0000000bff007c0c */ /* 0x000fc4000bf25310 */
[----:B0-----:R-:W-:Y:S01]  /*0420*/  ISETP.NE.AND P3, PT, R57, RZ, PT ;  /* 0x000000ff3900720c */ /* 0x001fe20003f65270 */
[----:B------:R-:W-:-:S05]  /*0430*/  IMAD R46, R64, R68, RZ ;  /* 0x00000044402e7224 */ /* 0x000fca00078e02ff */
[----:B------:R-:W-:-:S04]  /*0440*/  SHF.R.S32.HI R47, RZ, 0x1f, R46 ;  /* 0x0000001fff2f7819 */ /* 0x000fc8000001142e */
[----:B------:R-:W-:Y:S02]  /*0450*/  LEA.HI R46, R47, R46, RZ, 0x2 ;  /* 0x0000002e2f2e7211 */ /* 0x000fe400078f10ff */
[----:B---3--:R-:W-:Y:S02]  /*0460*/  FSEL R3, R4, RZ, !P3 ;  /* 0x000000ff04037208 */ /* 0x008fe40005800000 */
[----:B------:R-:W-:Y:S01]  /*0470*/  LEA.HI.SX32 R4, R46, R69, 0x1e ;  /* 0x000000452e047211 */ /* 0x000fe200078ff2ff */
[----:B-1----:R-:W-:Y:S06]  /*0480*/  @P1 BRA `(.L_x_5598) ;  /* 0x00000004003c1947 */ /* 0x002fec0003800000 */
        /* <DEDUP_REMOVED lines=9> */
[----:B0-----:R-:W-:-:S05]  /*0520*/  IMAD.WIDE.U32 R44, R4, 0x10, R44 ;  /* 0x00000010042c7825 */ /* 0x001fca00078e002c */
[----:B------:R1:W2:Y:S02]  /*0530*/  LDG.E.128 R52, desc[UR6][R44.64] ;  /* 0x000000062c347981 */ /* 0x0002a4000c1e1d00 */
[----:B-1----:R-:W-:-:S06]  /*0540*/  IMAD.WIDE.U32 R44, R4, 0x10, R46 ;  /* 0x00000010042c7825 */ /* 0x002fcc00078e002e */
[----:B------:R-:W3:Y:S01]  /*0550*/  LDG.E.128 R44, desc[UR6][R44.64] ;  /* 0x000000062c2c7981 */ /* 0x000ee2000c1e1d00 */
        /* <DEDUP_REMOVED lines=9> */
[----:B------:R-:W-:Y:S01]  /*05f0*/  FADD.FTZ R29, R29, R45 ;  /* 0x0000002d1d1d7221 */ /* 0x000fe20000010000 */
[----:B------:R-:W-:Y:S01]  /*0600*/  FFMA.FTZ R21, R45, R56, R21 ;  /* 0x000000382d157223 */ /* 0x000fe20000010015 */
        /* <DEDUP_REMOVED lines=18> */
.L_x_5600:
[----:B------:R-:W-:Y:S05]  /*0730*/  BSYNC.RECONVERGENT B2 ;  /* 0x0000000000027941 */ /* 0x000fea0003800200 */
.L_x_5599:
[----:B------:R-:W-:Y:S05]  /*0740*/  @!P2 BRA `(.L_x_5601) ;  /* 0x0000000400dca947 */ /* 0x000fea0003800000 */
[----:B------:R-:W0:Y:S08]  /*0750*/  LDC.64 R44, c[0x0][0x3a8] ;  /* 0x0000ea00ff2c7b82 */ /* 0x000e300000000a00 */
[----:B------:R-:W1:Y:S01]  /*0760*/  LDC.64 R48, c[0x0][0x428] ;  /* 0x00010a00ff307b82 */ /* 0x000e620000000a00 */
[----:B0-----:R-:W-:-:S04]  /*0770*/  IMAD.WIDE.U32 R44, R46, 0x10, R44 ;  /* 0x000000102e2c7825 */ /* 0x001fc800078e002c */
[----:B-1----:R-:W-:Y:S02]  /*0780*/  IMAD.WIDE.U32 R48, R46, 0x10, R48 ;  /* 0x000000102e307825 */ /* 0x002fe400078e0030 */
[----:B------:R-:W2:Y:S04]  /*0790*/  LDG.E.128 R44, desc[UR6][R44.64] ;  /* 0x000000062c2c7981 */ /* 0x000ea8000c1e1d00 */
[----:B------:R-:W3:Y:S01]  /*07a0*/  LDG.E.128 R48, desc[UR6][R48.64] ;  /* 0x0000000630307981 */ /* 0x000ee2000c1e1d00 */
[C---:B--2---:R-:W-:Y:S01]  /*07b0*/  FADD.FTZ R7, -R3.reuse, R44 ;  /* 0x0000002c03077221 */ /* 0x044fe20000010100 */
[C---:B------:R-:W-:Y:S01]  /*07c0*/  FADD.FTZ R61, -R3.reuse, R45 ;  /* 0x0000002d033d7221 */ /* 0x040fe20000010100 */
[C---:B------:R-:W-:Y:S01]  /*07d0*/  FADD.FTZ R63, -R3.reuse, R46 ;  /* 0x0000002e033f7221 */ /* 0x040fe20000010100 */
[----:B------:R-:W-:Y:S01]  /*07e0*/  FADD.FTZ R47, -R3, R47 ;  /* 0x0000002f032f7221 */ /* 0x000fe20000010100 */
[C---:B-----5:R-:W-:Y:S01]  /*07f0*/  FMUL.FTZ R62, R2.reuse, R7 ;  /* 0x00000007023e7220 */ /* 0x060fe20000410000 */
[----:B------:R-:W-:Y:S01]  /*0800*/  FMUL.FTZ R61, R2, R61 ;  /* 0x0000003d023d7220 */ /* 0x000fe20000410000 */
[----:B---3--:R-:W-:Y:S01]  /*0810*/  FMUL.FTZ R60, R16, R48 ;  /* 0x00000030103c7220 */ /* 0x008fe20000410000 */
        /* <DEDUP_REMOVED lines=18> */
[----:B------:R-:W-:-:S03]  /*0940*/  FFMA.FTZ R44, R48, R50, R45 ;  /* 0x00000032302c7223 */ /* 0x000fc6000001002d */
[----:B------:R-:W-:Y:S01]  /*0950*/  FADD.FTZ R58, R58, R51 ;  /* 0x000000333a3a7221 */ /* 0x000fe20000010000 */
[----:B------:R-:W-:Y:S01]  /*0960*/  FFMA.FTZ R57, R7, R51, R44 ;  /* 0x0000003307397223 */ /* 0x000fe2000001002c */
[----:B------:R-:W-:Y:S06]  /*0970*/  BRA `(.L_x_5601) ;  /* 0x0000000400507947 */ /* 0x000fec0003800000 */
.L_x_5598:
        /* <DEDUP_REMOVED lines=10> */
[----:B------:R0:W2:Y:S01]  /*0a20*/  LDG.E.128 R44, desc[UR6][R40.64] ;  /* 0x00000006282c7981 */ /* 0x0000a2000c1e1d00 */
[----:B-1----:R-:W-:-:S05]  /*0a30*/  IMAD.WIDE.U32 R42, R4, 0x10, R42 ;  /* 0x00000010042a7825 */ /* 0x002fca00078e002a */
[----:B------:R-:W3:Y:S01]  /*0a40*/  LDG.E.128 R52, desc[UR6][R42.64] ;  /* 0x000000062a347981 */ /* 0x000ee2000c1e1d00 */
[----:B0-----:R-:W0:Y:S02]  /*0a50*/  LDC.64 R40, c[0x0][0x438] ;  /* 0x00010e00ff287b82 */ /* 0x001e240000000a00 */
[----:B0-----:R-:W-:-:S06]  /*0a60*/  IMAD.WIDE.U32 R40, R4, 0x10, R40 ;  /* 0x0000001004287825 */ /* 0x001fcc00078e0028 */
[----:B------:R-:W5:Y:S01]  /*0a70*/  LDG.E.128 R40, desc[UR6][R40.64] ;  /* 0x0000000628287981 */ /* 0x000f62000c1e1d00 */
[----:B------:R-:W-:Y:S01]  /*0a80*/  IADD3 R63, PT, PT, R4, 0x20, RZ ;  /* 0x00000020043f7810 */ /* 0x000fe20007ffe0ff */
[----:B--2---:R-:W-:Y:S01]  /*0a90*/  FADD.FTZ R29, R29, R45 ;  /* 0x0000002d1d1d7221 */ /* 0x004fe20000010000 */
[C---:B---3--:R-:W-:Y:S01]  /*0aa0*/  FADD.FTZ R53, -R3.reuse, R53 ;  /* 0x0000003503357221 */ /* 0x048fe20000010100 */
[C---:B------:R-:W-:Y:S01]  /*0ab0*/  FADD.FTZ R59, -R3.reuse, R52 ;  /* 0x00000034033b7221 */ /* 0x040fe20000010100 */
[C---:B------:R-:W-:Y:S01]  /*0ac0*/  FADD.FTZ R5, -R3.reuse, R54 ;  /* 0x0000003603057221 */ /* 0x040fe20000010100 */
[----:B------:R-:W-:Y:S01]  /*0ad0*/  FMUL.FTZ R54, R12, R44 ;  /* 0x0000002c0c367220 */ /* 0x000fe20000410000 */
[C---:B-----5:R-:W-:Y:S01]  /*0ae0*/  FMUL.FTZ R56, R2.reuse, R53 ;  /* 0x0000003502387220 */ /* 0x060fe20000410000 */
[C---:B------:R-:W-:Y:S01]  /*0af0*/  FMUL.FTZ R59, R2.reuse, R59 ;  /* 0x0000003b023b7220 */ /* 0x040fe20000410000 */
[----:B------:R-:W-:Y:S01]  /*0b00*/  FADD.FTZ R57, -R3, R55 ;  /* 0x0000003703397221 */ /* 0x000fe20000010100 */
[----:B------:R-:W-:Y:S01]  /*0b10*/  FMUL.FTZ R55, R13, R45 ;  /* 0x0000002d0d377220 */ /* 0x000fe20000410000 */
[----:B------:R-:W-:Y:S01]  /*0b20*/  FFMA.FTZ R21, R45, R56, R21 ;  /* 0x000000382d157223 */ /* 0x000fe20000010015 */
        /* <DEDUP_REMOVED lines=15> */
[----:B------:R-:W-:Y:S01]  /*0c20*/  FADD.FTZ R31, R31, R47 ;  /* 0x0000002f1f1f7221 */ /* 0x000fe20000010000 */
[----:B------:R-:W-:Y:S01]  /*0c30*/  FFMA.FTZ R23, R47, R5, R23 ;  /* 0x000000052f177223 */ /* 0x000fe20000010017 */
[----:B------:R-:W-:-:S07]  /*0c40*/  FFMA.FTZ R57, R5, R6, R44 ;  /* 0x0000000605397223 */ /* 0x000fce000001002c */
.L_x_5603:
[----:B------:R-:W-:Y:S05]  /*0c50*/  BSYNC.RECONVERGENT B2 ;  /* 0x0000000000027941 */ /* 0x000fea0003800200 */
.L_x_5602:
        /* <DEDUP_REMOVED lines=10> */
[C---:B---3--:R-:W-:Y:S01]  /*0d00*/  FADD.FTZ R7, -R3.reuse, R44 ;  /* 0x0000002c03077221 */ /* 0x048fe20000010100 */
[C---:B------:R-:W-:Y:S01]  /*0d10*/  FADD.FTZ R61, -R3.reuse, R45 ;  /* 0x0000002d033d7221 */ /* 0x040fe20000010100 */
[C---:B------:R-:W-:Y:S01]  /*0d20*/  FADD.FTZ R63, -R3.reuse, R46 ;  /* 0x0000002e033f7221 */ /* 0x040fe20000010100 */
[----:B------:R-:W-:Y:S01]  /*0d30*/  FADD.FTZ R47, -R3, R47 ;  /* 0x0000002f032f7221 */ /* 0x000fe20000010100 */
[C---:B-----5:R-:W-:Y:S01]  /*0d40*/  FMUL.FTZ R62, R2.reuse, R7 ;  /* 0x00000007023e7220 */ /* 0x060fe20000410000 */
[C---:B------:R-:W-:Y:S02]  /*0d50*/  FMUL.FTZ R61, R2.reuse, R61 ;  /* 0x0000003d023d7220 */ /* 0x040fe40000410000 */
[----:B------:R-:W-:Y:S01]  /*0d60*/  FMUL.FTZ R7, R2, R47 ;  /* 0x0000002f02077220 */ /* 0x000fe20000410000 */
[----:B----4-:R-:W-:Y:S01]  /*0d70*/  FMUL.FTZ R60, R16, R48 ;  /* 0x00000030103c7220 */ /* 0x010fe20000410000 */
        /* <DEDUP_REMOVED lines=19> */
[----:B------:R-:W-:-:S07]  /*0eb0*/  FFMA.FTZ R57, R7, R51, R44 ;  /* 0x0000003307397223 */ /* 0x000fce000001002c */
.L_x_5601:
[----:B------:R-:W-:Y:S05]  /*0ec0*/  BSYNC.RECONVERGENT B1 ;  /* 0x0000000000017941 */ /* 0x000fea0003800200 */
.L_x_5597:
        /* <DEDUP_REMOVED lines=20> */
.L_x_5631:
        /* <DEDUP_REMOVED lines=24> */
[----:B------:R-:W-:Y:S06]  /*1190*/  BRA `(.L_x_5610) ;  /* 0x0000000000407947 */ /* 0x000fec0003800000 */
.L_x_5609:
[-CC-:B------:R-:W-:Y:S01]  /*11a0*/  FFMA.FTZ R25, R59, R3.reuse, R58.reuse ;  /* 0x000000033b197223 */ /* 0x180fe2000001003a */
[-CC-:B------:R-:W-:Y:S01]  /*11b0*/  FFMA.FTZ R24, R56, R3.reuse, R58.reuse ;  /* 0x0000000338187223 */ /* 0x180fe2000001003a */
[-CC-:B------:R-:W-:Y:S01]  /*11c0*/  FFMA.FTZ R27, R53, R3.reuse, R58.reuse ;  /* 0x00000003351b7223 */ /* 0x180fe2000001003a */
[----:B------:R-:W-:Y:S01]  /*11d0*/  FFMA.FTZ R45, R5, R3, R58 ;  /* 0x00000003052d7223 */ /* 0x000fe2000001003a */
[----:B------:R-:W-:Y:S01]  /*11e0*/  FADD.FTZ R25, R54, -R25 ;  /* 0x8000001936197221 */ /* 0x000fe20000010000 */
[----:B0-----:R-:W-:Y:S01]  /*11f0*/  FADD.FTZ R57, R55, -R24 ;  /* 0x8000001837397221 */ /* 0x001fe20000010000 */
        /* <DEDUP_REMOVED lines=10> */
.L_x_5610:
[----:B------:R-:W0:Y:S01]  /*12a0*/  @P1 LDC.64 R44, c[0x0][0x478] ;  /* 0x00011e00ff2c1b82 */ /* 0x000e220000000a00 */
[-C--:B------:R-:W-:Y:S01]  /*12b0*/  FMUL.FTZ R46, R46, R0.reuse ;  /* 0x000000002e2e7220 */ /* 0x080fe20000410000 */
[----:B------:R-:W-:-:S06]  /*12c0*/  FMUL.FTZ R47, R47, R0 ;  /* 0x000000002f2f7220 */ /* 0x000fcc0000410000 */
[----:B------:R-:W1:Y:S01]  /*12d0*/  LDC.64 R66, c[0x0][0x468] ;  /* 0x00011a00ff427b82 */ /* 0x000e620000000a00 */
[----:B0-----:R-:W-:-:S05]  /*12e0*/  @P1 IMAD.WIDE.U32 R44, R4, 0x10, R44 ;  /* 0x00000010042c1825 */ /* 0x001fca00078e002c */
[----:B------:R0:W-:Y:S01]  /*12f0*/  @P1 STG.E.128 desc[UR6][R44.64], R24 ;  /* 0x000000182c001986 */ /* 0x0001e2000c101d06 */
[C---:B-1----:R-:W-:Y:S01]  /*1300*/  IMAD.WIDE.U32 R66, R4.reuse, 0x10, R66 ;  /* 0x0000001004427825 */ /* 0x042fe200078e0042 */
[----:B------:R-:W-:-:S03]  /*1310*/  IADD3 R4, PT, PT, R4, 0x20, RZ ;  /* 0x0000002004047810 */ /* 0x000fc60007ffe0ff */
[-C--:B0-----:R-:W-:Y:S01]  /*1320*/  FMUL.FTZ R44, R63, R0.reuse ;  /* 0x000000003f2c7220 */ /* 0x081fe20000410000 */
[----:B------:R-:W-:-:S05]  /*1330*/  FMUL.FTZ R45, R57, R0 ;  /* 0x00000000392d7220 */ /* 0x000fca0000410000 */
[----:B------:R1:W-:Y:S02]  /*1340*/  STG.E.128 desc[UR6][R66.64], R44 ;  /* 0x0000002c42007986 */ /* 0x0003e4000c101d06 */
.L_x_5608:
[----:B------:R-:W-:Y:S05]  /*1350*/  BSYNC.RECONVERGENT B2 ;  /* 0x0000000000027941 */ /* 0x000fea0003800200 */
.L_x_5607:
        /* <DEDUP_REMOVED lines=9> */
[----:B-1----:R-:W-:Y:S01]  /*13f0*/  FADD.FTZ R45, R49, -R24 ;  /* 0x80000018312d7221 */ /* 0x002fe20000010000 */
[----:B------:R-:W-:Y:S01]  /*1400*/  FADD.FTZ R27, R50, -R27 ;  /* 0x8000001b321b7221 */ /* 0x000fe20000010000 */
[----:B0-----:R-:W-:Y:S01]  /*1410*/  FADD.FTZ R47, R51, -R58 ;  /* 0x8000003a332f7221 */ /* 0x001fe20000010000 */
        /* <DEDUP_REMOVED lines=9> */
.L_x_5612:
[-CC-:B-1----:R-:W-:Y:S01]  /*14b0*/  FFMA.FTZ R45, R62, R3.reuse, R58.reuse ;  /* 0x000000033e2d7223 */ /* 0x182fe2000001003a */
[-CC-:B------:R-:W-:Y:S01]  /*14c0*/  FFMA.FTZ R44, R61, R3.reuse, R58.reuse ;  /* 0x000000033d2c7223 */ /* 0x180fe2000001003a */
[-CC-:B0-----:R-:W-:Y:S01]  /*14d0*/  FFMA.FTZ R47, R48, R3.reuse, R58.reuse ;  /* 0x00000003302f7223 */ /* 0x181fe2000001003a */
        /* <DEDUP_REMOVED lines=9> */
.L_x_5613:
        /* <DEDUP_REMOVED lines=8> */
[----:B0-----:R-:W-:-:S05]  /*15f0*/  IMAD.WIDE.U32 R2, R4, 0x10, R2 ;  /* 0x0000001004027825 */ /* 0x001fca00078e0002 */
[----:B------:R2:W-:Y:S01]  /*1600*/  STG.E.128 desc[UR6][R2.64], R44 ;  /* 0x0000002c02007986 */ /* 0x0005e2000c101d06 */
[----:B------:R-:W-:Y:S05]  /*1610*/  BRA `(.L_x_5611) ;  /* 0x0000000400847947 */ /* 0x000fea0003800000 */
.L_x_5606:
[----:B------:R-:W-:-:S04]  /*1620*/  UISETP.NE.U32.AND UP0, UPT, UR14, URZ, UPT ;  /* 0x000000ff0e00728c */ /* 0x000fc8000bf05070 */
[----:B------:R-:W-:-:S09]  /*1630*/  UISETP.NE.AND.EX UP0, UPT, UR15, URZ, UPT, UP0 ;  /* 0x000000ff0f00728c */ /* 0x000fd2000bf05300 */
[----:B------:R-:W-:Y:S05]  /*1640*/  BRA.U UP0, `(.L_x_5614) ;  /* 0x0000000100b47547 */ /* 0x000fea000b800000 */
[----:B------:R-:W-:Y:S01]  /*1650*/  ISETP.GT.U32.AND P1, PT, R65, 0x1f, PT ;  /* 0x0000001f4100780c */ /* 0x000fe20003f24070 */
[----:B------:R-:W-:-:S12]  /*1660*/  BSSY.RECONVERGENT B2, `(.L_x_5615) ;  /* 0x0000016000027945 */ /* 0x000fd80003800200 */
[----:B------:R-:W-:Y:S05]  /*1670*/  @!P1 BRA `(.L_x_5616) ;  /* 0x0000000000509947 */ /* 0x000fea0003800000 */
[----:B------:R-:W1:Y:S01]  /*1680*/  LDC.64 R66, c[0x0][0x468] ;  /* 0x00011a00ff427b82 */ /* 0x000e620000000a00 */
        /* <DEDUP_REMOVED lines=16> */
[C---:B-1----:R-:W-:Y:S01]  /*1790*/  IMAD.WIDE.U32 R66, R4.reuse, 0x10, R66 ;  /* 0x0000001004427825 */ /* 0x042fe200078e0042 */
[----:B------:R-:W-:-:S04]  /*17a0*/  IADD3 R4, PT, PT, R4, 0x20, RZ ;  /* 0x0000002004047810 */ /* 0x000fc80007ffe0ff */
[----:B------:R1:W-:Y:S03]  /*17b0*/  STG.E.128 desc[UR6][R66.64], R44 ;  /* 0x0000002c42007986 */ /* 0x0003e6000c101d06 */
.L_x_5616:
[----:B------:R-:W-:Y:S05]  /*17c0*/  BSYNC.RECONVERGENT B2 ;  /* 0x0000000000027941 */ /* 0x000fea0003800200 */
.L_x_5615:
[----:B------:R-:W-:Y:S05]  /*17d0*/  @!P2 BRA `(.L_x_5611) ;  /* 0x000000040014a947 */ /* 0x000fea0003800000 */
        /* <DEDUP_REMOVED lines=13> */
[----:B------:R-:W0:Y:S01]  /*18b0*/  LDC.64 R2, c[0x0][0x468] ;  /* 0x00011a00ff027b82 */ /* 0x000e220000000a00 */
[-C--:B------:R-:W-:Y:S01]  /*18c0*/  FMUL.FTZ R45, R47, R0.reuse ;  /* 0x000000002f2d7220 */ /* 0x080fe20000410000 */
[-C--:B------:R-:W-:Y:S01]  /*18d0*/  FMUL.FTZ R46, R57, R0.reuse ;  /* 0x00000000392e7220 */ /* 0x080fe20000410000 */
[----:B------:R-:W-:Y:S01]  /*18e0*/  FMUL.FTZ R47, R63, R0 ;  /* 0x000000003f2f7220 */ /* 0x000fe20000410000 */
[----:B0-----:R-:W-:-:S05]  /*18f0*/  IMAD.WIDE.U32 R2, R4, 0x10, R2 ;  /* 0x0000001004027825 */ /* 0x001fca00078e0002 */
[----:B------:R4:W-:Y:S01]  /*1900*/  STG.E.128 desc[UR6][R2.64], R44 ;  /* 0x0000002c02007986 */ /* 0x0009e2000c101d06 */
[----:B------:R-:W-:Y:S05]  /*1910*/  BRA `(.L_x_5611) ;  /* 0x0000000000c47947 */ /* 0x000fea0003800000 */
.L_x_5614:
[----:B------:R-:W-:Y:S04]  /*1920*/  BSSY.RECONVERGENT B2, `(.L_x_5617) ;  /* 0x0000019000027945 */ /* 0x000fe80003800200 */
[----:B------:R-:W-:Y:S05]  /*1930*/  @!P4 BRA `(.L_x_5618) ;  /* 0x00000000005cc947 */ /* 0x000fea0003800000 */
[----:B------:R-:W1:Y:S01]  /*1940*/  LDC.64 R44, c[0x0][0x478] ;  /* 0x00011e00ff2c7b82 */ /* 0x000e620000000a00 */
[-CC-:B------:R-:W-:Y:S01]  /*1950*/  FFMA.FTZ R25, R59, R3.reuse, R58.reuse ;  /* 0x000000033b197223 */ /* 0x180fe2000001003a */
[-CC-:B------:R-:W-:Y:S01]  /*1960*/  FFMA.FTZ R24, R56, R3.reuse, R58.reuse ;  /* 0x0000000338187223 */ /* 0x180fe2000001003a */
[-CC-:B------:R-:W-:Y:S01]  /*1970*/  FFMA.FTZ R27, R53, R3.reuse, R58.reuse ;  /* 0x00000003351b7223 */ /* 0x180fe2000001003a */
[----:B0-----:R-:W-:Y:S01]  /*1980*/  FFMA.FTZ R47, R5, R3, R58 ;  /* 0x00000003052f7223 */ /* 0x001fe2000001003a */
[----:B------:R-:W-:Y:S01]  /*1990*/  FADD.FTZ R25, R54, -R25 ;  /* 0x8000001936197221 */ /* 0x000fe20000010000 */
[----:B------:R-:W-:Y:S01]  /*19a0*/  FADD.FTZ R26, R55, -R24 ;  /* 0x80000018371a7221 */ /* 0x000fe20000010000 */
[----:B------:R-:W-:Y:S01]  /*19b0*/  FADD.FTZ R27, R52, -R27 ;  /* 0x8000001b341b7221 */ /* 0x000fe20000010000 */
[----:B------:R-:W0:Y:S01]  /*19c0*/  LDC.64 R66, c[0x0][0x468] ;  /* 0x00011a00ff427b82 */ /* 0x000e220000000a00 */
[----:B------:R-:W-:Y:S01]  /*19d0*/  FADD.FTZ R46, R6, -R47 ;  /* 0x8000002f062e7221 */ /* 0x000fe20000010000 */
[C---:B-----5:R-:W-:Y:S01]  /*19e0*/  FFMA.FTZ R24, R2.reuse, R25, R40 ;  /* 0x0000001902187223 */ /* 0x060fe20000010028 */
[C---:B------:R-:W-:Y:S01]  /*19f0*/  FFMA.FTZ R25, R2.reuse, R26, R41 ;  /* 0x0000001a02197223 */ /* 0x040fe20000010029 */
[C---:B------:R-:W-:Y:S01]  /*1a00*/  FFMA.FTZ R26, R2.reuse, R27, R42 ;  /* 0x0000001b021a7223 */ /* 0x040fe2000001002a */
[----:B------:R-:W-:-:S03]  /*1a10*/  FFMA.FTZ R27, R2, R46, R43 ;  /* 0x0000002e021b7223 */ /* 0x000fc6000001002b */
[-C--:B------:R-:W-:Y:S01]  /*1a20*/  FMUL.FTZ R46, R26, R0.reuse ;  /* 0x000000001a2e7220 */ /* 0x080fe20000410000 */
[----:B------:R-:W-:Y:S01]  /*1a30*/  FMUL.FTZ R47, R27, R0 ;  /* 0x000000001b2f7220 */ /* 0x000fe20000410000 */
[----:B-1----:R-:W-:-:S05]  /*1a40*/  IMAD.WIDE.U32 R44, R4, 0x10, R44 ;  /* 0x00000010042c7825 */ /* 0x002fca00078e002c */
[----:B------:R1:W-:Y:S01]  /*1a50*/  STG.E.128 desc[UR6][R44.64], R24 ;  /* 0x000000182c007986 */ /* 0x0003e2000c101d06 */
[C---:B0-----:R-:W-:Y:S01]  /*1a60*/  IMAD.WIDE.U32 R66, R4.reuse, 0x10, R66 ;  /* 0x0000001004427825 */ /* 0x041fe200078e0042 */
[----:B------:R-:W-:-:S03]  /*1a70*/  IADD3 R4, PT, PT, R4, 0x20, RZ ;  /* 0x0000002004047810 */ /* 0x000fc60007ffe0ff */
[-C--:B-1----:R-:W-:Y:S01]  /*1a80*/  FMUL.FTZ R44, R24, R0.reuse ;  /* 0x00000000182c7220 */ /* 0x082fe20000410000 */
[----:B------:R-:W-:-:S05]  /*1a90*/  FMUL.FTZ R45, R25, R0 ;  /* 0x00000000192d7220 */ /* 0x000fca0000410000 */
[----:B------:R1:W-:Y:S02]  /*1aa0*/  STG.E.128 desc[UR6][R66.64], R44 ;  /* 0x0000002c42007986 */ /* 0x0003e4000c101d06 */
.L_x_5618:
[----:B------:R-:W-:Y:S05]  /*1ab0*/  BSYNC.RECONVERGENT B2 ;  /* 0x0000000000027941 */ /* 0x000fea0003800200 */
.L_x_5617:
        /* <DEDUP_REMOVED lines=9> */
[----:B0-----:R-:W0:Y:S01]  /*1b50*/  LDC.64 R46, c[0x0][0x468] ;  /* 0x00011a00ff2e7b82 */ /* 0x001e220000000a00 */
[----:B------:R-:W-:Y:S01]  /*1b60*/  FADD.FTZ R58, R51, -R58 ;  /* 0x8000003a333a7221 */ /* 0x000fe20000010000 */
[C---:B-----5:R-:W-:Y:S01]  /*1b70*/  FFMA.FTZ R24, R2.reuse, R25, R8 ;  /* 0x0000001902187223 */ /* 0x060fe20000010008 */
[C---:B------:R-:W-:Y:S01]  /*1b80*/  FFMA.FTZ R25, R2.reuse, R26, R9 ;  /* 0x0000001a02197223 */ /* 0x040fe20000010009 */
[C---:B------:R-:W-:Y:S01]  /*1b90*/  FFMA.FTZ R26, R2.reuse, R27, R10 ;  /* 0x0000001b021a7223 */ /* 0x040fe2000001000a */
[----:B------:R-:W-:Y:S01]  /*1ba0*/  FFMA.FTZ R27, R2, R58, R11 ;  /* 0x0000003a021b7223 */ /* 0x000fe2000001000b */
[----:B-1----:R-:W-:-:S04]  /*1bb0*/  IMAD.WIDE.U32 R2, R4, 0x10, R44 ;  /* 0x0000001004027825 */ /* 0x002fc800078e002c */
[-C--:B------:R-:W-:Y:S01]  /*1bc0*/  FMUL.FTZ R44, R24, R0.reuse ;  /* 0x00000000182c7220 */ /* 0x080fe20000410000 */
[----:B------:R-:W-:Y:S01]  /*1bd0*/  FMUL.FTZ R45, R25, R0 ;  /* 0x00000000192d7220 */ /* 0x000fe20000410000 */
[----:B------:R0:W-:Y:S02]  /*1be0*/  STG.E.128 desc[UR6][R2.64], R24 ;  /* 0x0000001802007986 */ /* 0x0001e4000c101d06 */
[----:B0-----:R-:W-:-:S04]  /*1bf0*/  IMAD.WIDE.U32 R2, R4, 0x10, R46 ;  /* 0x0000001004027825 */ /* 0x001fc800078e002e */
[-C--:B------:R-:W-:Y:S01]  /*1c00*/  FMUL.FTZ R46, R26, R0.reuse ;  /* 0x000000001a2e7220 */ /* 0x080fe20000410000 */
[----:B------:R-:W-:-:S05]  /*1c10*/  FMUL.FTZ R47, R27, R0 ;  /* 0x000000001b2f7220 */ /* 0x000fca0000410000 */
[----:B------:R3:W-:Y:S02]  /*1c20*/  STG.E.128 desc[UR6][R2.64], R44 ;  /* 0x0000002c02007986 */ /* 0x0007e4000c101d06 */
.L_x_5611:
[----:B------:R-:W-:Y:S05]  /*1c30*/  BSYNC.RECONVERGENT B1 ;  /* 0x0000000000017941 */ /* 0x000fea0003800200 */
.L_x_5605:
[----:B--2345:R-:W2:Y:S02]  /*1c40*/  LDC.64 R2, c[0x0][0x380] ;  /* 0x0000e000ff027b82 */ /* 0x03cea40000000a00 */
[----:B--2---:R-:W-:-:S04]  /*1c50*/  LEA R64, R2, R64, 0x2 ;  /* 0x0000004002407211 */ /* 0x004fc800078e10ff */
[----:B------:R-:W-:-:S13]  /*1c60*/  ISETP.GE.AND P1, PT, R64, R3, PT ;  /* 0x000000034000720c */ /* 0x000fda0003f26270 */
[----:B------:R-:W-:Y:S05]  /*1c70*/  @!P1 BRA `(.L_x_5619) ;  /* 0xffffffe400ac9947 */ /* 0x000fea000383ffff */
.L_x_5596:
[----:B------:R-:W-:Y:S05]  /*1c80*/  BSYNC B0 ;  /* 0x0000000000007941 */ /* 0x000fea0003800000 */
.L_x_5595:
[----:B-----5:R-:W2:Y:S01]  /*1c90*/  S2R R17, SR_TID.X ;  /* 0x0000000000117919 */ /* 0x020ea20000002100 */
[----:B------:R-:W-:Y:S01]  /*1ca0*/  MOV R0, 0x400 ;  /* 0x0000040000007802 */ /* 0x000fe20000000f00 */
[----:B------:R-:W-:Y:S05]  /*1cb0*/  WARPSYNC.ALL ;  /* 0x0000000000007948 */ /* 0x000fea0003800000 */
[----:B------:R-:W3:Y:S01]  /*1cc0*/  S2R R3, SR_CgaCtaId ;  /* 0x0000000000037919 */ /* 0x000ee20000008800 */
[----:B------:R-:W4:Y:S01]  /*1cd0*/  LDCU.128 UR16, c[0x0][0x440] ;  /* 0x00008800ff1077ac */ /* 0x000f220008000c00 */
[----:B--2---:R-:W-:Y:S02]  /*1ce0*/  SHF.R.U32.HI R2, RZ, 0x5, R17 ;  /* 0x00000005ff027819 */ /* 0x004fe40000011611 */
[----:B------:R-:W-:-:S02]  /*1cf0*/  LOP3.LUT R15, R17, 0x7f, RZ, 0x3c, !PT ;  /* 0x0000007f110f7812 */ /* 0x000fc400078e3cff */
[----:B------:R-:W-:Y:S02]  /*1d00*/  LEA R69, R2, R69, 0x6 ;  /* 0x0000004502457211 */ /* 0x000fe400078e30ff */
[----:B------:R-:W-:Y:S02]  /*1d10*/  IADD3 R15, PT, PT, R15, R68, RZ ;  /* 0x000000440f0f7210 */ /* 0x000fe40007ffe0ff */
[----:B---3--:R-:W-:Y:S02]  /*1d20*/  LEA R0, R3, R0, 0x18 ;  /* 0x0000000003007211 */ /* 0x008fe400078ec0ff */
[----:B------:R-:W-:Y:S02]  /*1d30*/  ISETP.GE.U32.AND P1, PT, R15, 0x100, PT ;  /* 0x000001000f00780c */ /* 0x000fe40003f26070 */
        /* <DEDUP_REMOVED lines=8> */
[----:B------:R-:W1:Y:S04]  /*1dc0*/  LDS R5, [R0+0x600] ;  /* 0x0006000000057984 */ /* 0x000e680000000800 */
[----:B------:R-:W4:Y:S04]  /*1dd0*/  LDS R8, [R0+0x800] ;  /* 0x0008000000087984 */ /* 0x000f280000000800 */
[----:B------:R-:W4:Y:S04]  /*1de0*/  LDS R7, [R0+0xa00] ;  /* 0x000a000000077984 */ /* 0x000f280000000800 */
[----:B------:R-:W-:Y:S04]  /*1df0*/  LDS R10, [R0+0xc00] ;  /* 0x000c0000000a7984 */ /* 0x000fe80000000800 */
        /* <DEDUP_REMOVED lines=10> */
[----:B------:R-:W-:Y:S03]  /*1ea0*/  BAR.SYNC.DEFER_BLOCKING 0x0 ;  /* 0x0000000000007b1d */ /* 0x000fe60000010000 */
[----:B------:R-:W-:Y:S01]  /*1eb0*/  FADD.FTZ R7, R7, R12 ;  /* 0x0000000c07077221 */ /* 0x000fe20000010000 */
[----:B0-----:R-:W-:-:S05]  /*1ec0*/  IMAD R22, R68, UR5, RZ ;  /* 0x0000000544167c24 */ /* 0x001fca000f8e02ff */
[----:B------:R-:W-:-:S04]  /*1ed0*/  IADD3 R17, P0, PT, R22, R17, RZ ;  /* 0x0000001116117210 */ /* 0x000fc80007f1e0ff */
[----:B------:R-:W-:Y:S02]  /*1ee0*/  IADD3.X R22, PT, PT, RZ, RZ, RZ, P0, !PT ;  /* 0x000000ffff167210 */ /* 0x000fe400007fe4ff */
[----:B------:R-:W-:Y:S02]  /*1ef0*/  ISETP.GE.U32.AND P0, PT, R15, 0x80, PT ;  /* 0x000000800f00780c */ /* 0x000fe40003f06070 */
[C---:B-1----:R-:W-:Y:S02]  /*1f00*/  SHF.L.U32 R2, R17.reuse, 0x2, RZ ;  /* 0x0000000211027819 */ /* 0x042fe400000006ff */
        /* <DEDUP_REMOVED lines=40> */
.L_x_5604:
[----:B------:R-:W-:Y:S01]  /*2190*/  HFMA2 R45, -RZ, RZ, 0, 5.9604644775390625e-08 ;  /* 0x00000001ff2d7431 */ /* 0x000fe200000001ff */
[----:B------:R-:W-:Y:S01]  /*21a0*/  BSSY B1, `(.L_x_5620) ;  /* 0x0000006000017945 */ /* 0x000fe20003800000 */
[----:B------:R-:W-:Y:S02]  /*21b0*/  MOV R44, 0x1f ;  /* 0x0000001f002c7802 */ /* 0x000fe40000000f00 */
[----:B------:R-:W-:-:S07]  /*21c0*/  MOV R3, 0xffffffff ;  /* 0xffffffff00037802 */ /* 0x000fce0000000f00 */
[----:B-----5:R-:W-:Y:S05]  /*21d0*/  WARPSYNC.COLLECTIVE R3, `(.L_x_5621) ;  /* 0x0000000003087348 */ /* 0x020fea0003c00000 */
[----:B------:R0:W1:Y:S02]  /*21e0*/  SHFL.BFLY P5, R46, R58, R45, R44 ;  /* 0x0c00002d3a2e7389 */ /* 0x00006400000a002c */
[----:B01---5:R-:W-:Y:S05]  /*21f0*/  ENDCOLLECTIVE ;  /* 0x000000000000791b */ /* 0x023fea0003800000 */
.L_x_5621:
[----:B------:R-:W-:Y:S05]  /*2200*/  BSYNC B1 ;  /* 0x0000000000017941 */ /* 0x000fea0003800000 */
.L_x_5620:
        /* <DEDUP_REMOVED lines=8> */
.L_x_5622:
[----:B------:R-:W-:Y:S01]  /*2290*/  MOV R58, R47 ;  /* 0x0000002f003a7202 */ /* 0x000fe20000000f00 */
[----:B------:R-:W-:Y:S01]  /*22a0*/  HFMA2 R45, -RZ, RZ, 0, 1.1920928955078125e-07 ;  /* 0x00000002ff2d7431 */ /* 0x000fe200000001ff */
[----:B------:R-:W-:-:S07]  /*22b0*/  MOV R66, R46 ;  /* 0x0000002e00427202 */ /* 0x000fce0000000f00 */
[----:B------:R-:W-:Y:S05]  /*22c0*/  WARPSYNC.COLLECTIVE R3, `(.L_x_5623) ;  /* 0x0000000003087348 */ /* 0x000fea0003c00000 */
[----:B------:R0:W1:Y:S02]  /*22d0*/  SHFL.BFLY P5, R46, R58, R45, R44 ;  /* 0x0c00002d3a2e7389 */ /* 0x00006400000a002c */
[----:B01----:R-:W-:Y:S05]  /*22e0*/  ENDCOLLECTIVE ;  /* 0x000000000000791b */ /* 0x003fea0003800000 */
.L_x_5623:
[----:B------:R-:W-:-:S05]  /*22f0*/  FADD.FTZ R63, R66, R57 ;  /* 0x00000039423f7221 */ /* 0x000fca0000010000 */
[----:B------:R-:W-:Y:S01]  /*2300*/  MOV R58, R63 ;  /* 0x0000003f003a7202 */ /* 0x000fe20000000f00 */
[----:B------:R-:W-:-:S07]  /*2310*/  FADD.FTZ R66, R47, R46 ;  /* 0x0000002e2f427221 */ /* 0x000fce0000010000 */
[----:B------:R-:W-:Y:S05]  /*2320*/  WARPSYNC.COLLECTIVE R3, `(.L_x_5624) ;  /* 0x0000000003087348 */ /* 0x000fea0003c00000 */
[----:B------:R0:W1:Y:S02]  /*2330*/  SHFL.BFLY P5, R46, R58, R45, R44 ;  /* 0x0c00002d3a2e7389 */ /* 0x00006400000a002c */
[----:B01----:R-:W-:Y:S05]  /*2340*/  ENDCOLLECTIVE ;  /* 0x000000000000791b */ /* 0x003fea0003800000 */
.L_x_5624:
[----:B------:R-:W-:Y:S01]  /*2350*/  MOV R58, R66 ;  /* 0x00000042003a7202 */ /* 0x000fe20000000f00 */
[----:B------:R-:W-:Y:S01]  /*2360*/  HFMA2 R45, -RZ, RZ, 0, 2.384185791015625e-07 ;  /* 0x00000004ff2d7431 */ /* 0x000fe200000001ff */
[----:B------:R-:W-:-:S07]  /*2370*/  MOV R67, R46 ;  /* 0x0000002e00437202 */ /* 0x000fce0000000f00 */
[----:B------:R-:W-:Y:S05]  /*2380*/  WARPSYNC.COLLECTIVE R3, `(.L_x_5625) ;  /* 0x0000000003087348 */ /* 0x000fea0003c00000 */
[----:B------:R0:W1:Y:S02]  /*2390*/  SHFL.BFLY P5, R46, R58, R45, R44 ;  /* 0x0c00002d3a2e7389 */ /* 0x00006400000a002c */
[----:B01----:R-:W-:Y:S05]  /*23a0*/  ENDCOLLECTIVE ;  /* 0x000000000000791b */ /* 0x003fea0003800000 */
.L_x_5625:
[----:B------:R-:W-:-:S05]  /*23b0*/  FADD.FTZ R67, R63, R67 ;  /* 0x000000433f437221 */ /* 0x000fca0000010000 */
[----:B------:R-:W-:Y:S01]  /*23c0*/  MOV R58, R67 ;  /* 0x00000043003a7202 */ /* 0x000fe20000000f00 */
[----:B------:R-:W-:-:S07]  /*23d0*/  FADD.FTZ R66, R66, R46 ;  /* 0x0000002e42427221 */ /* 0x000fce0000010000 */
[----:B------:R-:W-:Y:S05]  /*23e0*/  WARPSYNC.COLLECTIVE R3, `(.L_x_5626) ;  /* 0x0000000003087348 */ /* 0x000fea0003c00000 */
[----:B------:R0:W1:Y:S02]  /*23f0*/  SHFL.BFLY P5, R46, R58, R45, R44 ;  /* 0x0c00002d3a2e7389 */ /* 0x00006400000a002c */
[----:B01----:R-:W-:Y:S05]  /*2400*/  ENDCOLLECTIVE ;  /* 0x000000000000791b */ /* 0x003fea0003800000 */
.L_x_5626:
[----:B------:R-:W-:Y:S01]  /*2410*/  MOV R58, R66 ;  /* 0x00000042003a7202 */ /* 0x000fe20000000f00 */
[----:B------:R-:W-:Y:S01]  /*2420*/  HFMA2 R45, -RZ, RZ, 0, 4.76837158203125e-07 ;  /* 0x00000008ff2d7431 */ /* 0x000fe200000001ff */
[----:B------:R-:W-:-:S07]  /*2430*/  MOV R47, R46 ;  /* 0x0000002e002f7202 */ /* 0x000fce0000000f00 */
[----:B------:R-:W-:Y:S05]  /*2440*/  WARPSYNC.COLLECTIVE R3, `(.L_x_5627) ;  /* 0x0000000003087348 */ /* 0x000fea0003c00000 */
[----:B------:R0:W1:Y:S02]  /*2450*/  SHFL.BFLY P5, R46, R58, R45, R44 ;  /* 0x0c00002d3a2e7389 */ /* 0x00006400000a002c */
[----:B01----:R-:W-:Y:S05]  /*2460*/  ENDCOLLECTIVE ;  /* 0x000000000000791b */ /* 0x003fea0003800000 */
.L_x_5627:
[----:B------:R-:W-:-:S05]  /*2470*/  FADD.FTZ R67, R67, R47 ;  /* 0x0000002f43437221 */ /* 0x000fca0000010000 */
[----:B------:R-:W-:Y:S01]  /*2480*/  MOV R58, R67 ;  /* 0x00000043003a7202 */ /* 0x000fe20000000f00 */
[----:B------:R-:W-:-:S07]  /*2490*/  FADD.FTZ R57, R66, R46 ;  /* 0x0000002e42397221 */ /* 0x000fce0000010000 */
[----:B------:R-:W-:Y:S05]  /*24a0*/  WARPSYNC.COLLECTIVE R3, `(.L_x_5628) ;  /* 0x0000000003087348 */ /* 0x000fea0003c00000 */
[----:B------:R0:W1:Y:S02]  /*24b0*/  SHFL.BFLY P5, R46, R58, R45, R44 ;  /* 0x0c00002d3a2e7389 */ /* 0x00006400000a002c */
[----:B01----:R-:W-:Y:S05]  /*24c0*/  ENDCOLLECTIVE ;  /* 0x000000000000791b */ /* 0x003fea0003800000 */
.L_x_5628:
[----:B------:R-:W-:Y:S01]  /*24d0*/  MOV R58, R57 ;  /* 0x00000039003a7202 */ /* 0x000fe20000000f00 */
[----:B------:R-:W-:Y:S01]  /*24e0*/  HFMA2 R45, -RZ, RZ, 0, 9.5367431640625e-07 ;  /* 0x00000010ff2d7431 */ /* 0x000fe200000001ff */
[----:B------:R-:W-:-:S07]  /*24f0*/  MOV R47, R46 ;  /* 0x0000002e002f7202 */ /* 0x000fce0000000f00 */
[----:B------:R-:W-:Y:S05]  /*2500*/  WARPSYNC.COLLECTIVE R3, `(.L_x_5629) ;  /* 0x0000000003087348 */ /* 0x000fea0003c00000 */
[----:B------:R0:W1:Y:S02]  /*2510*/  SHFL.BFLY P5, R46, R58, R45, R44 ;  /* 0x0c00002d3a2e7389 */ /* 0x00006400000a002c */
[----:B01----:R-:W-:Y:S05]  /*2520*/  ENDCOLLECTIVE ;  /* 0x000000000000791b */ /* 0x003fea0003800000 */
.L_x_5629:
[----:B------:R-:W-:-:S05]  /*2530*/  FADD.FTZ R47, R67, R47 ;  /* 0x0000002f432f7221 */ /* 0x000fca0000010000 */
[----:B------:R-:W-:Y:S02]  /*2540*/  MOV R58, R47 ;  /* 0x0000002f003a7202 */ /* 0x000fe40000000f00 */
[----:B------:R-:W-:-:S07]  /*2550*/  MOV R63, R46 ;  /* 0x0000002e003f7202 */ /* 0x000fce0000000f00 */
[----:B------:R-:W-:Y:S05]  /*2560*/  WARPSYNC.COLLECTIVE R3, `(.L_x_5630) ;  /* 0x0000000003087348 */ /* 0x000fea0003c00000 */
[----:B------:R0:W1:Y:S02]  /*2570*/  SHFL.BFLY P5, R46, R58, R45, R44 ;  /* 0x0c00002d3a2e7389 */ /* 0x00006400000a002c */
[----:B01----:R-:W-:Y:S05]  /*2580*/  ENDCOLLECTIVE ;  /* 0x000000000000791b */ /* 0x003fea0003800000 */
.L_x_5630:
[----:B------:R-:W-:Y:S05]  /*2590*/  BRA `(.L_x_5631) ;  /* 0xffffffe8009c7947 */ /* 0x000fea000383ffff */
.L_x_5632:
        /* <DEDUP_REMOVED lines=14> */
.L_x_6516:


//--------------------- .text._ZN10layer_norm13ln_bwd_kernelINS_13Kernel_traitsIfffffjLj256ELj1ELj4ELj1ELj16ENS_18Kernel_traits_baseILj256EfffffjLj128EEEEELb0ELb0ELb0ELb1EEEvNS_9BwdParamsE --------------------------
	.section	.text._ZN10layer_norm13ln_bwd_kernelINS_13Kernel_traitsIfffffjLj256ELj1ELj4ELj1ELj16ENS_18Kernel_traits_baseILj256EfffffjLj128EEEEELb0ELb0ELb0ELb1EEEvNS_9BwdParamsE,"ax",@progbits
	.align	128
        .global         _ZN10layer_norm13ln_bwd_kernelINS_13Kernel_traitsIfffffjLj256ELj1ELj4ELj1ELj16ENS_18Kernel_traits_baseILj256EfffffjLj128EEEEELb0ELb0ELb0ELb1EEEvNS_9BwdParamsE
        .type           _ZN10layer_norm13ln_bwd_kernelINS_13Kernel_traitsIfffffjLj256ELj1ELj4ELj1ELj16ENS_18Kernel_traits_baseILj256EfffffjLj128EEEEELb0ELb0ELb0ELb1EEEvNS_9BwdParamsE,@function
        .size           _ZN10layer_norm13ln_bwd_kernelINS_13Kernel_traitsIfffffjLj256ELj1ELj4ELj1ELj16ENS_18Kernel_traits_baseILj256EfffffjLj128EEEEELb0ELb0ELb0ELb1EEEvNS_9BwdParamsE,(.L_x_6517 - _ZN10layer_norm13ln_bwd_kernelINS_13Kernel_traitsIfffffjLj256ELj1ELj4ELj1ELj16ENS_18Kernel_traits_baseILj256EfffffjLj128EEEEELb0ELb0ELb0ELb1EEEvNS_9BwdParamsE)
        .other          _ZN10layer_norm13ln_bwd_kernelINS_13Kernel_traitsIfffffjLj256ELj1ELj4ELj1ELj16ENS_18Kernel_traits_baseILj256EfffffjLj128EEEEELb0ELb0ELb0ELb1EEEvNS_9BwdParamsE,@"STO_CUDA_ENTRY STV_DEFAULT"
_ZN10layer_norm13ln_bwd_kernelINS_13Kernel_traitsIfffffjLj256ELj1ELj4ELj1ELj16ENS_18Kernel_traits_baseILj256EfffffjLj128EEEEELb0ELb0ELb0ELb1EEEvNS_9BwdParamsE:
.text._ZN10layer_norm13ln_bwd_kernelINS_13Kernel_traitsIfffffjLj256ELj1ELj4ELj1ELj16ENS_18Kernel_traits_baseILj256EfffffjLj128EEEEELb0ELb0ELb0ELb1EEEvNS_9BwdParamsE:
        /* <DEDUP_REMOVED lines=42> */
.L_x_5643:
        /* <DEDUP_REMOVED lines=10> */
[----:B------:R-:W-:Y:S01]  /*0340*/  ISETP.NE.U32.AND P1, PT, RZ, UR10, PT ;  /* 0x0000000aff007c0c */ /* 0x000fe2000bf25070 */
[----:B------:R-:W-:-:S03]  /*0350*/  IMAD R26, R51, UR12, RZ ;  /* 0x0000000c331a7c24 */ /* 0x000fc6000f8e02ff */
[----:B------:R-:W-:Y:S02]  /*0360*/  ISETP.NE.AND.EX P1, PT, RZ, UR11, PT, P1 ;  /* 0x0000000bff007c0c */ /* 0x000fe4000bf25310 */
[----:B------:R-:W-:Y:S02]  /*0370*/  SHF.R.S32.HI R27, RZ, 0x1f, R26 ;  /* 0x0000001fff1b7819 */ /* 0x000fe4000001141a */
[----:B------:R-:W-:Y:S02]  /*0380*/  ISETP.NE.AND P2, PT, R2, RZ, PT ;  /* 0x000000ff0200720c */ /* 0x000fe40003f45270 */
[----:B------:R-:W-:Y:S02]  /*0390*/  LEA.HI R27, R27, R26, RZ, 0x2 ;  /* 0x0000001a1b1b7211 */ /* 0x000fe400078f10ff */
[----:B------:R-:W-:-:S04]  /*03a0*/  LOP3.LUT R26, R0, 0x1f, RZ, 0xc0, !PT ;  /* 0x0000001f001a7812 */ /* 0x000fc800078ec0ff */
[----:B------:R-:W-:Y:S02]  /*03b0*/  LEA.HI.SX32 R55, R27, R26, 0x1e ;  /* 0x0000001a1b377211 */ /* 0x000fe400078ff2ff */
[----:B---3--:R-:W-:Y:S01]  /*03c0*/  FSEL R56, R20, RZ, !P2 ;  /* 0x000000ff14387208 */ /* 0x008fe20005000000 */
[----:B0-----:R-:W-:Y:S06]  /*03d0*/  @P1 BRA `(.L_x_5636) ;  /* 0x0000000000f01947 */ /* 0x001fec0003800000 */
[----:B------:R-:W0:Y:S01]  /*03e0*/  LDC.64 R40, c[0x0][0x3a8] ;  /* 0x0000ea00ff287b82 */ /* 0x000e220000000a00 */
[----:B------:R-:W-:-:S07]  /*03f0*/  IADD3 R54, PT, PT, R55, 0x20, RZ ;  /* 0x0000002037367810 */ /* 0x000fce0007ffe0ff */
[----:B------:R-:W1:Y:S01]  /*0400*/  LDC.64 R20, c[0x0][0x428] ;  /* 0x00010a00ff147b82 */ /* 0x000e620000000a00 */
[----:B0-----:R-:W-:-:S04]  /*0410*/  IMAD.WIDE.U32 R36, R55, 0x10, R40 ;  /* 0x0000001037247825 */ /* 0x001fc800078e0028 */
[C---:B------:R-:W-:Y:S02]  /*0420*/  IMAD.WIDE.U32 R40, R54.reuse, 0x10, R40 ;  /* 0x0000001036287825 */ /* 0x040fe400078e0028 */
[----:B------:R-:W2:Y:S02]  /*0430*/  LDG.E.128 R36, desc[UR6][R36.64] ;  /* 0x0000000624247981 */ /* 0x000ea4000c1e1d00 */
[--C-:B-1----:R-:W-:Y:S02]  /*0440*/  IMAD.WIDE.U32 R24, R55, 0x10, R20.reuse ;  /* 0x0000001037187825 */ /* 0x102fe400078e0014 */
[----:B------:R-:W3:Y:S04]  /*0450*/  LDG.E.128 R40, desc[UR6][R40.64] ;  /* 0x0000000628287981 */ /* 0x000ee8000c1e1d00 */
[----:B------:R-:W4:Y:S01]  /*0460*/  LDG.E.128 R24, desc[UR6][R24.64] ;  /* 0x0000000618187981 */ /* 0x000f22000c1e1d00 */
[----:B------:R-:W-:-:S06]  /*0470*/  IMAD.WIDE.U32 R20, R54, 0x10, R20 ;  /* 0x0000001036147825 */ /* 0x000fcc00078e0014 */
[----:B------:R-:W4:Y:S01]  /*0480*/  LDG.E.128 R20, desc[UR6][R20.64] ;  /* 0x0000000614147981 */ /* 0x000f22000c1e1d00 */
[C---:B--2---:R-:W-:Y:S01]  /*0490*/  FADD.FTZ R58, -R56.reuse, R36 ;  /* 0x00000024383a7221 */ /* 0x044fe20000010100 */
[C---:B------:R-:W-:Y:S01]  /*04a0*/  FADD.FTZ R62, -R56.reuse, R37 ;  /* 0x00000025383e7221 */ /* 0x040fe20000010100 */
[C---:B------:R-:W-:Y:S01]  /*04b0*/  FADD.FTZ R68, -R56.reuse, R39 ;  /* 0x0000002738447221 */ /* 0x040fe20000010100 */
[C---:B------:R-:W-:Y:S01]  /*04c0*/  FADD.FTZ R60, -R56.reuse, R38 ;  /* 0x00000026383c7221 */ /* 0x040fe20000010100 */
[C---:B-----5:R-:W-:Y:S01]  /*04d0*/  FMUL.FTZ R37, R53.reuse, R58 ;  /* 0x0000003a35257220 */ /* 0x060fe20000410000 */
[C---:B---3--:R-:W-:Y:S01]  /*04e0*/  FADD.FTZ R70, -R56.reuse, R40 ;  /* 0x0000002838467221 */ /* 0x048fe20000010100 */
[----:B------:R-:W-:Y:S01]  /*04f0*/  FMUL.FTZ R62, R53, R62 ;  /* 0x0000003e353e7220 */ /* 0x000fe20000410000 */
[----:B------:R-:W-:Y:S01]  /*0500*/  FADD.FTZ R38, -R56, R41 ;  /* 0x0000002938267221 */ /* 0x000fe20000010100 */
[----:B----4-:R-:W-:Y:S01]  /*0510*/  FMUL.FTZ R66, R32, R24 ;  /* 0x0000001820427220 */ /* 0x010fe20000410000 */
[----:B------:R-:W-:Y:S01]  /*0520*/  FMUL.FTZ R67, R33, R25 ;  /* 0x0000001921437220 */ /* 0x000fe20000410000 */
[----:B------:R-:W-:Y:S01]  /*0530*/  FMUL.FTZ R64, R34, R26 ;  /* 0x0000001a22407220 */ /* 0x000fe20000410000 */
[----:B------:R-:W-:Y:S01]  /*0540*/  FMUL.FTZ R63, R53, R60 ;  /* 0x0000003c353f7220 */ /* 0x000fe20000410000 */
[----:B------:R-:W-:Y:S01]  /*0550*/  FADD.FTZ R40, RZ, R66 ;  /* 0x00000042ff287221 */ /* 0x000fe20000010000 */
[----:B------:R-:W-:Y:S01]  /*0560*/  FFMA.FTZ R39, R37, R66, RZ ;  /* 0x0000004225277223 */ /* 0x000fe200000100ff */
[----:B------:R-:W-:Y:S01]  /*0570*/  FADD.FTZ R36, -R56, R42 ;  /* 0x0000002a38247221 */ /* 0x000fe20000010100 */
[----:B------:R-:W-:Y:S01]  /*0580*/  FMUL.FTZ R65, R35, R27 ;  /* 0x0000001b23417220 */ /* 0x000fe20000410000 */
[----:B------:R-:W-:Y:S01]  /*0590*/  FADD.FTZ R41, R40, R67 ;  /* 0x0000004328297221 */ /* 0x000fe20000010000 */
[----:B------:R-:W-:Y:S01]  /*05a0*/  FFMA.FTZ R40, R62, R67, R39 ;  /* 0x000000433e287223 */ /* 0x000fe20000010027 */
[----:B------:R-:W-:Y:S01]  /*05b0*/  FMUL.FTZ R42, R53, R68 ;  /* 0x00000044352a7220 */ /* 0x000fe20000410000 */
[----:B------:R-:W-:Y:S01]  /*05c0*/  FADD.FTZ R56, -R56, R43 ;  /* 0x0000002b38387221 */ /* 0x000fe20000010100 */
        /* <DEDUP_REMOVED lines=29> */
.L_x_5636:
        /* <DEDUP_REMOVED lines=9> */
[----:B------:R-:W-:-:S02]  /*0830*/  IMAD.WIDE.U32 R20, R54, 0x10, R12 ;  /* 0x0000001036147825 */ /* 0x000fc400078e000c */
[----:B------:R-:W0:Y:S04]  /*0840*/  LDC.64 R12, c[0x0][0x438] ;  /* 0x00010e00ff0c7b82 */ /* 0x000e280000000a00 */
[----:B------:R-:W4:Y:S01]  /*0850*/  LDG.E.128 R20, desc[UR6][R20.64] ;  /* 0x0000000614147981 */ /* 0x000f22000c1e1d00 */
[----:B0-----:R-:W-:-:S04]  /*0860*/  IMAD.WIDE.U32 R16, R55, 0x10, R12 ;  /* 0x0000001037107825 */ /* 0x001fc800078e000c */
[----:B------:R-:W-:Y:S02]  /*0870*/  IMAD.WIDE.U32 R12, R54, 0x10, R12 ;  /* 0x00000010360c7825 */ /* 0x000fe400078e000c */
[----:B------:R-:W5:Y:S04]  /*0880*/  LDG.E.128 R16, desc[UR6][R16.64] ;  /* 0x0000000610107981 */ /* 0x000f68000c1e1d00 */
[----:B------:R-:W5:Y:S01]  /*0890*/  LDG.E.128 R12, desc[UR6][R12.64] ;  /* 0x000000060c0c7981 */ /* 0x000f62000c1e1d00 */
        /* <DEDUP_REMOVED lines=48> */
.L_x_5637:
        /* <DEDUP_REMOVED lines=36> */
.L_x_5655:
        /* <DEDUP_REMOVED lines=47> */
.L_x_5640:
[----:B------:R-:W1:Y:S01]  /*10d0*/  LDC.64 R58, c[0x0][0x478] ;  /* 0x00011e00ff3a7b82 */ /* 0x000e620000000a00 */
[C-C-:B------:R-:W-:Y:S01]  /*10e0*/  FFMA.FTZ R37, R22.reuse, R37, R23.reuse ;  /* 0x0000002516257223 */ /* 0x140fe20000010017 */
[C-C-:B------:R-:W-:Y:S01]  /*10f0*/  FFMA.FTZ R62, R22.reuse, R62, R23.reuse ;  /* 0x0000003e163e7223 */ /* 0x140fe20000010017 */
[C-C-:B------:R-:W-:Y:S01]  /*1100*/  FFMA.FTZ R63, R22.reuse, R63, R23.reuse ;  /* 0x0000003f163f7223 */ /* 0x140fe20000010017 */
[C-C-:B------:R-:W-:Y:S01]  /*1110*/  FFMA.FTZ R42, R22.reuse, R42, R23.reuse ;  /* 0x0000002a162a7223 */ /* 0x140fe20000010017 */
[C-C-:B------:R-:W-:Y:S01]  /*1120*/  FFMA.FTZ R43, R22.reuse, R43, R23.reuse ;  /* 0x0000002b162b7223 */ /* 0x140fe20000010017 */
[C-C-:B------:R-:W-:Y:S01]  /*1130*/  FFMA.FTZ R38, R22.reuse, R38, R23.reuse ;  /* 0x0000002616267223 */ /* 0x140fe20000010017 */
[C-C-:B------:R-:W-:Y:S01]  /*1140*/  FFMA.FTZ R39, R22.reuse, R39, R23.reuse ;  /* 0x0000002716277223 */ /* 0x140fe20000010017 */
[----:B0-----:R-:W0:Y:S01]  /*1150*/  LDC.64 R20, c[0x0][0x468] ;  /* 0x00011a00ff147b82 */ /* 0x001e220000000a00 */
        /* <DEDUP_REMOVED lines=14> */
[----:B------:R-:W-:Y:S01]  /*1240*/  FMUL.FTZ R27, R53, R36 ;  /* 0x00000024351b7220 */ /* 0x000fe20000410000 */
[----:B-1----:R-:W-:-:S04]  /*1250*/  IMAD.WIDE.U32 R60, R55, 0x10, R58 ;  /* 0x00000010373c7825 */ /* 0x002fc800078e003a */
[-C--:B------:R-:W-:Y:S01]  /*1260*/  FMUL.FTZ R38, R22, R52.reuse ;  /* 0x0000003416267220 */ /* 0x080fe20000410000 */
[-C--:B------:R-:W-:Y:S01]  /*1270*/  FMUL.FTZ R39, R23, R52.reuse ;  /* 0x0000003417277220 */ /* 0x080fe20000410000 */
[----:B------:R-:W-:Y:S01]  /*1280*/  FMUL.FTZ R40, R24, R52 ;  /* 0x0000003418287220 */ /* 0x000fe20000410000 */
[----:B------:R-:W-:-:S04]  /*1290*/  IMAD.WIDE.U32 R58, R54, 0x10, R58 ;  /* 0x00000010363a7825 */ /* 0x000fc800078e003a */
[-C--:B------:R-:W-:Y:S01]  /*12a0*/  FMUL.FTZ R41, R25, R52.reuse ;  /* 0x0000003419297220 */ /* 0x080fe20000410000 */
[-C--:B------:R-:W-:Y:S01]  /*12b0*/  FMUL.FTZ R42, R26, R52.reuse ;  /* 0x000000341a2a7220 */ /* 0x080fe20000410000 */
[----:B------:R-:W-:Y:S01]  /*12c0*/  FMUL.FTZ R43, R27, R52 ;  /* 0x000000341b2b7220 */ /* 0x000fe20000410000 */
[----:B0-----:R-:W-:-:S04]  /*12d0*/  IMAD.WIDE.U32 R56, R55, 0x10, R20 ;  /* 0x0000001037387825 */ /* 0x001fc800078e0014 */
[----:B------:R-:W-:-:S04]  /*12e0*/  IMAD.WIDE.U32 R54, R54, 0x10, R20 ;  /* 0x0000001036367825 */ /* 0x000fc800078e0014 */
[C---:B------:R-:W-:Y:S01]  /*12f0*/  FMUL.FTZ R20, R53.reuse, R66 ;  /* 0x0000004235147220 */ /* 0x040fe20000410000 */
[----:B------:R-:W-:-:S03]  /*1300*/  FMUL.FTZ R21, R53, R62 ;  /* 0x0000003e35157220 */ /* 0x000fc60000410000 */
[-C--:B------:R-:W-:Y:S01]  /*1310*/  FMUL.FTZ R36, R20, R52.reuse ;  /* 0x0000003414247220 */ /* 0x080fe20000410000 */
[----:B------:R-:W-:Y:S01]  /*1320*/  FMUL.FTZ R37, R21, R52 ;  /* 0x0000003415257220 */ /* 0x000fe20000410000 */
[----:B------:R2:W-:Y:S04]  /*1330*/  STG.E.128 desc[UR6][R60.64], R20 ;  /* 0x000000143c007986 */ /* 0x0005e8000c101d06 */
[----:B------:R2:W-:Y:S04]  /*1340*/  STG.E.128 desc[UR6][R56.64], R36 ;  /* 0x0000002438007986 */ /* 0x0005e8000c101d06 */
[----:B------:R2:W-:Y:S04]  /*1350*/  STG.E.128 desc[UR6][R58.64], R24 ;  /* 0x000000183a007986 */ /* 0x0005e8000c101d06 */
[----:B------:R2:W-:Y:S01]  /*1360*/  STG.E.128 desc[UR6][R54.64], R40 ;  /* 0x0000002836007986 */ /* 0x0005e2000c101d06 */
[----:B------:R-:W-:Y:S05]  /*1370*/  BRA `(.L_x_5641) ;  /* 0x00000004004c7947 */ /* 0x000fea0003800000 */
.L_x_5639:
        /* <DEDUP_REMOVED lines=41> */
.L_x_5642:
        /* <DEDUP_REMOVED lines=23> */
[----:B------:R-:W-:Y:S01]  /*1780*/  FFMA.FTZ R27, R53, R36, R15 ;  /* 0x00000024351b7223 */ /* 0x000fe2000001000f */
        /* <DEDUP_REMOVED lines=18> */
.L_x_5641:
[----:B0123--:R-:W0:Y:S02]  /*18b0*/  LDC.64 R20, c[0x0][0x380] ;  /* 0x0000e000ff147b82 */ /* 0x00fe240000000a00 */
[----:B0-----:R-:W-:-:S04]  /*18c0*/  LEA R51, R20, R51, 0x2 ;  /* 0x0000003314337211 */ /* 0x001fc800078e10ff */
[----:B------:R-:W-:-:S13]  /*18d0*/  ISETP.GE.AND P1, PT, R51, R21, PT ;  /* 0x000000153300720c */ /* 0x000fda0003f26270 */
[----:B------:R-:W-:Y:S05]  /*18e0*/  @!P1 BRA `(.L_x_5643) ;  /* 0xffffffe8006c9947 */ /* 0x000fea000383ffff */
[----:B------:R-:W-:Y:S05]  /*18f0*/  BSYNC B1 ;  /* 0x0000000000017941 */ /* 0x000fea0003800000 */
.L_x_5635:
        /* <DEDUP_REMOVED lines=15> */
.L_x_5634:
[----:B------:R-:W-:Y:S05]  /*19f0*/  BSYNC B0 ;  /* 0x0000000000007941 */ /* 0x000fea0003800000 */
.L_x_5633:
[----:B------:R-:W0:Y:S01]  /*1a00*/  S2R R8, SR_CgaCtaId ;  /* 0x0000000000087919 */ /* 0x000e220000008800 */
[----:B------:R-:W-:Y:S01]  /*1a10*/  SHF.L.U32 R2, R0, 0x4, RZ ;  /* 0x0000000400027819 */ /* 0x000fe200000006ff */
[----:B------:R-:W-:Y:S05]  /*1a20*/  WARPSYNC.ALL ;  /* 0x0000000000007948 */ /* 0x000fea0003800000 */
[----:B------:R-:W-:Y:S01]  /*1a30*/  SHF.R.U32.HI R9, RZ, 0x5, R0 ;  /* 0x00000005ff097819 */ /* 0x000fe20000011600 */
[----:B------:R-:W1:Y:S01]  /*1a40*/  LDC R26, c[0x0][0x388] ;  /* 0x0000e200ff1a7b82 */ /* 0x000e620000000800 */
[----:B------:R-:W-:Y:S01]  /*1a50*/  MOV R3, 0x400 ;  /* 0x0000040000037802 */ /* 0x000fe20000000f00 */
[----:B------:R-:W2:Y:S01]  /*1a60*/  LDCU.128 UR16, c[0x0][0x440] ;  /* 0x00008800ff1077ac */ /* 0x000ea20008000c00 */
[----:B------:R-:W-:-:S04]  /*1a70*/  LOP3.LUT R2, R2, 0x1f0, RZ, 0xc0, !PT ;  /* 0x000001f002027812 */ /* 0x000fc800078ec0ff */
[----:B------:R-:W-:Y:S02]  /*1a80*/  LEA R2, R9, R2, 0xa ;  /* 0x0000000209027211 */ /* 0x000fe400078e50ff */
[----:B0-----:R-:W-:-:S04]  /*1a90*/  LEA R3, R8, R3, 0x18 ;  /* 0x0000000308037211 */ /* 0x001fc800078ec0ff */
[-C--:B------:R-:W-:Y:S02]  /*1aa0*/  IADD3 R2, PT, PT, R2, R3.reuse, RZ ;  /* 0x0000000302027210 */ /* 0x080fe40007ffe0ff */
        /* <DEDUP_REMOVED lines=19> */
[----:B------:R-:W-:Y:S01]  /*1be0*/  STS.128 [R2+0x200], R20 ;  /* 0x0002001402007388 */ /* 0x000fe20000000c00 */
        /* <DEDUP_REMOVED lines=34> */
.L_x_5638:
        /* <DEDUP_REMOVED lines=8> */
.L_x_5645:
[----:B------:R-:W-:Y:S05]  /*1e90*/  BSYNC B2 ;  /* 0x0000000000027941 */ /* 0x000fea0003800000 */
.L_x_5644:
        /* <DEDUP_REMOVED lines=8> */
.L_x_5646:
[----:B------:R-:W-:-:S05]  /*1f20*/  FADD.FTZ R22, R20, R57 ;  /* 0x0000003914167221 */ /* 0x000fca0000010000 */
[----:B------:R-:W-:Y:S01]  /*1f30*/  MOV R69, R22 ;  /* 0x0000001600457202 */ /* 0x000fe20000000f00 */
[----:B------:R-:W-:Y:S01]  /*1f40*/  HFMA2 R68, -RZ, RZ, 0, 1.1920928955078125e-07 ;  /* 0x00000002ff447431 */ /* 0x000fe200000001ff */
[----:B------:R-:W-:-:S07]  /*1f50*/  MOV R21, R59 ;  /* 0x0000003b00157202 */ /* 0x000fce0000000f00 */
[----:B------:R-:W-:Y:S05]  /*1f60*/  WARPSYNC.COLLECTIVE R58, `(.L_x_5647) ;  /* 0x000000003a087348 */ /* 0x000fea0003c00000 */
[----:B------:R0:W1:Y:S02]  /*1f70*/  SHFL.BFLY P3, R59, R69, R68, R71 ;  /* 0x0c000044453b7389 */ /* 0x0000640000060047 */
[----:B01----:R-:W-:Y:S05]  /*1f80*/  ENDCOLLECTIVE ;  /* 0x000000000000791b */ /* 0x003fea0003800000 */
.L_x_5647:
[----:B------:R-:W-:-:S05]  /*1f90*/  FADD.FTZ R23, R21, R56 ;  /* 0x0000003815177221 */ /* 0x000fca0000010000 */
[----:B------:R-:W-:Y:S02]  /*1fa0*/  MOV R69, R23 ;  /* 0x0000001700457202 */ /* 0x000fe40000000f00 */
[----:B------:R-:W-:-:S07]  /*1fb0*/  MOV R21, R59 ;  /* 0x0000003b00157202 */ /* 0x000fce0000000f00 */
[----:B------:R-:W-:Y:S05]  /*1fc0*/  WARPSYNC.COLLECTIVE R58, `(.L_x_5648) ;  /* 0x000000003a087348 */ /* 0x000fea0003c00000 */
[----:B------:R0:W1:Y:S02]  /*1fd0*/  SHFL.BFLY P3, R59, R69, R68, R71 ;  /* 0x0c000044453b7389 */ /* 0x0000640000060047 */
[----:B01----:R-:W-:Y:S05]  /*1fe0*/  ENDCOLLECTIVE ;  /* 0x000000000000791b */ /* 0x003fea0003800000 */
.L_x_5648:
[----:B------:R-:W-:-:S05]  /*1ff0*/  FADD.FTZ R24, R22, R21 ;  /* 0x0000001516187221 */ /* 0x000fca0000010000 */
[----:B------:R-:W-:Y:S01]  /*2000*/  MOV R69, R24 ;  /* 0x0000001800457202 */ /* 0x000fe20000000f00 */
[----:B------:R-:W-:Y:S01]  /*2010*/  HFMA2 R68, -RZ, RZ, 0, 2.384185791015625e-07 ;  /* 0x00000004ff447431 */ /* 0x000fe200000001ff */
[----:B------:R-:W-:-:S07]  /*2020*/  MOV R20, R59 ;  /* 0x0000003b00147202 */ /* 0x000fce0000000f00 */
[----:B------:R-:W-:Y:S05]  /*2030*/  WARPSYNC.COLLECTIVE R58, `(.L_x_5649) ;  /* 0x000000003a087348 */ /* 0x000fea0003c00000 */
[----:B------:R0:W1:Y:S02]  /*2040*/  SHFL.BFLY P3, R59, R69, R68, R71 ;  /* 0x0c000044453b7389 */ /* 0x0000640000060047 */
[----:B01----:R-:W-:Y:S05]  /*2050*/  ENDCOLLECTIVE ;  /* 0x000000000000791b */ /* 0x003fea0003800000 */
.L_x_5649:
[----:B------:R-:W-:-:S05]  /*2060*/  FADD.FTZ R25, R23, R20 ;  /* 0x0000001417197221 */ /* 0x000fca0000010000 */
[----:B------:R-:W-:Y:S02]  /*2070*/  MOV R69, R25 ;  /* 0x0000001900457202 */ /* 0x000fe40000000f00 */
[----:B------:R-:W-:-:S07]  /*2080*/  MOV R21, R59 ;  /* 0x0000003b00157202 */ /* 0x000fce0000000f00 */
[----:B------:R-:W-:Y:S05]  /*2090*/  WARPSYNC.COLLECTIVE R58, `(.L_x_5650) ;  /* 0x000000003a087348 */ /* 0x000fea0003c00000 */
[----:B------:R0:W1:Y:S02]  /*20a0*/  SHFL.BFLY P3, R59, R69, R68, R71 ;  /* 0x0c000044453b7389 */ /* 0x0000640000060047 */
[----:B01----:R-:W-:Y:S05]  /*20b0*/  ENDCOLLECTIVE ;  /* 0x000000000000791b */ /* 0x003fea0003800000 */
.L_x_5650:
[----:B------:R-:W-:-:S05]  /*20c0*/  FADD.FTZ R26, R24, R21 ;  /* 0x00000015181a7221 */ /* 0x000fca0000010000 */
[----:B------:R-:W-:Y:S01]  /*20d0*/  MOV R69, R26 ;  /* 0x0000001a00457202 */ /* 0x000fe20000000f00 */
[----:B------:R-:W-:Y:S01]  /*20e0*/  HFMA2 R68, -RZ, RZ, 0, 4.76837158203125e-07 ;  /* 0x00000008ff447431 */ /* 0x000fe200000001ff */
[----:B------:R-:W-:-:S07]  /*20f0*/  MOV R20, R59 ;  /* 0x0000003b00147202 */ /* 0x000fce0000000f00 */
[----:B------:R-:W-:Y:S05]  /*2100*/  WARPSYNC.COLLECTIVE R58, `(.L_x_5651) ;  /* 0x000000003a087348 */ /* 0x000fea0003c00000 */
[----:B------:R0:W1:Y:S02]  /*2110*/  SHFL.BFLY P3, R59, R69, R68, R71 ;  /* 0x0c000044453b7389 */ /* 0x0000640000060047 */
[----:B01----:R-:W-:Y:S05]  /*2120*/  ENDCOLLECTIVE ;  /* 0x000000000000791b */ /* 0x003fea0003800000 */
.L_x_5651:
[----:B------:R-:W-:-:S05]  /*2130*/  FADD.FTZ R27, R25, R20 ;  /* 0x00000014191b7221 */ /* 0x000fca0000010000 */
[----:B------:R-:W-:Y:S02]  /*2140*/  MOV R69, R27 ;  /* 0x0000001b00457202 */ /* 0x000fe40000000f00 */
[----:B------:R-:W-:-:S07]  /*2150*/  MOV R21, R59 ;  /* 0x0000003b00157202 */ /* 0x000fce0000000f00 */
[----:B------:R-:W-:Y:S05]  /*2160*/  WARPSYNC.COLLECTIVE R58, `(.L_x_5652) ;  /* 0x000000003a087348 */ /* 0x000fea0003c00000 */
[----:B------:R0:W1:Y:S02]  /*2170*/  SHFL.BFLY P3, R59, R69, R68, R71 ;  /* 0x0c000044453b7389 */ /* 0x0000640000060047 */
[----:B01----:R-:W-:Y:S05]  /*2180*/  ENDCOLLECTIVE ;  /* 0x000000000000791b */ /* 0x003fea0003800000 */
.L_x_5652:
[----:B------:R-:W-:-:S05]  /*2190*/  FADD.FTZ R20, R26, R21 ;  /* 0x000000151a147221 */ /* 0x000fca0000010000 */
[----:B------:R-:W-:Y:S01]  /*21a0*/  MOV R69, R20 ;  /* 0x0000001400457202 */ /* 0x000fe20000000f00 */
[----:B------:R-:W-:Y:S01]  /*21b0*/  HFMA2 R68, -RZ, RZ, 0, 9.5367431640625e-07 ;  /* 0x00000010ff447431 */ /* 0x000fe200000001ff */
[----:B------:R-:W-:-:S07]  /*21c0*/  MOV R56, R59 ;  /* 0x0000003b00387202 */ /* 0x000fce0000000f00 */
[----:B------:R-:W-:Y:S05]  /*21d0*/  WARPSYNC.COLLECTIVE R58, `(.L_x_5653) ;  /* 0x000000003a087348 */ /* 0x000fea0003c00000 */
[----:B------:R0:W1:Y:S02]  /*21e0*/  SHFL.BFLY P3, R59, R69, R68, R71 ;  /* 0x0c000044453b7389 */ /* 0x0000640000060047 */
[----:B01----:R-:W-:Y:S05]  /*21f0*/  ENDCOLLECTIVE ;  /* 0x000000000000791b */ /* 0x003fea0003800000 */
.L_x_5653:
[----:B------:R-:W-:-:S05]  /*2200*/  FADD.FTZ R21, R27, R56 ;  /* 0x000000381b157221 */ /* 0x000fca0000010000 */
[----:B------:R-:W-:Y:S02]  /*2210*/  MOV R69, R21 ;  /* 0x0000001500457202 */ /* 0x000fe40000000f00 */
[----:B------:R-:W-:-:S07]  /*2220*/  MOV R23, R59 ;  /* 0x0000003b00177202 */ /* 0x000fce0000000f00 */
[----:B------:R-:W-:Y:S05]  /*2230*/  WARPSYNC.COLLECTIVE R58, `(.L_x_5654) ;  /* 0x000000003a087348 */ /* 0x000fea0003c00000 */
[----:B------:R0:W1:Y:S02]  /*2240*/  SHFL.BFLY P3, R59, R69, R68, R71 ;  /* 0x0c000044453b7389 */ /* 0x0000640000060047 */
[----:B01----:R-:W-:Y:S05]  /*2250*/  ENDCOLLECTIVE ;  /* 0x000000000000791b */ /* 0x003fea0003800000 */
.L_x_5654:
[----:B------:R-:W-:Y:S01]  /*2260*/  MOV R22, R59 ;  /* 0x0000003b00167202 */ /* 0x000fe20000000f00 */
[----:B------:R-:W-:Y:S06]  /*2270*/  BRA `(.L_x_5655) ;  /* 0xffffffe800d87947 */ /* 0x000fec000383ffff */
.L_x_5656:
        /* <DEDUP_REMOVED lines=16> */
.L_x_6517:


//--------------------- .text._ZN10layer_norm13ln_bwd_kernelINS_13Kernel_traitsIfffffjLj256ELj1ELj4ELj1ELj16ENS_18Kernel_traits_baseILj256EfffffjLj128EEEEELb0ELb0ELb1ELb0EEEvNS_9BwdParamsE --------------------------
	.section	.text._ZN10layer_norm13ln_bwd_kernelINS_13Kernel_traitsIfffffjLj256ELj1ELj4ELj1ELj16ENS_18Kernel_traits_baseILj256EfffffjLj128EEEEELb0ELb0ELb1ELb0EEEvNS_9BwdParamsE,"ax",@progbits
	.align	128
        .global         _ZN10layer_norm13ln_bwd_kernelINS_13Kernel_traitsIfffffjLj256ELj1ELj4ELj1ELj16ENS_18Kernel_traits_baseILj256EfffffjLj128EEEEELb0ELb0ELb1ELb0EEEvNS_9BwdParamsE
        .type           _ZN10layer_norm13ln_bwd_kernelINS_13Kernel_traitsIfffffjLj256ELj1ELj4ELj1ELj16ENS_18Kernel_traits_baseILj256EfffffjLj128EEEEELb0ELb0ELb1ELb0EEEvNS_9BwdParamsE,@function
        .size           _ZN10layer_norm13ln_bwd_kernelINS_13Kernel_traitsIfffffjLj256ELj1ELj4ELj1ELj16ENS_18Kernel_traits_baseILj256EfffffjLj128EEEEELb0ELb0ELb1ELb0EEEvNS_9BwdParamsE,(.L_x_6518 - _ZN10layer_norm13ln_bwd_kernelINS_13Kernel_traitsIfffffjLj256ELj1ELj4ELj1ELj16ENS_18Kernel_traits_baseILj256EfffffjLj128EEEEELb0ELb0ELb1ELb0EEEvNS_9BwdParamsE)
        .other          _ZN10layer_norm13ln_bwd_kernelINS_13Kernel_traitsIfffffjLj256ELj1ELj4ELj1ELj16ENS_18Kernel_traits_baseILj256EfffffjLj128EEEEELb0ELb0ELb1ELb0EEEvNS_9BwdParamsE,@"STO_CUDA_ENTRY STV_DEFAULT"
_ZN10layer_norm13ln_bwd_kernelINS_13Kernel_traitsIfffffjLj256ELj1ELj4ELj1ELj16ENS_18Kernel_traits_baseILj256EfffffjLj128EEEEELb0ELb0ELb1ELb0EEEvNS_9BwdParamsE:
.text._ZN10layer_norm13ln_bwd_kernelINS_13Kernel_traitsIfffffjLj256ELj1ELj4ELj1ELj16ENS_18Kernel_traits_baseILj256EfffffjLj128EEEEELb0ELb0ELb1ELb0EEEvNS_9BwdParamsE:
[----:B------:R-:W0:Y:S02]  /*0000*/  LDC R1, c[0x0][0x37c] ;  /* 0x0000df00ff017b82 */ /* 0x000e240000000800 */
[----:B0-----:R-:W-:Y:S01]  /*0010*/  IADD3 R1, PT, PT, R1, -0x10, RZ ;  /* 0xfffffff001017810 */ /* 0x001fe20007ffe0ff */
[----:B------:R-:W0:Y:S01]  /*0020*/  S2R R8, SR_TID.X ;  /* 0x0000000000087919 */ /* 0x000e220000002100 */
[----:B------:R-:W1:Y:S03]  /*0030*/  LDCU UR4, c[0x0][0x388] ;  /* 0x00007100ff0477ac */ /* 0x000e660008000800 */
[----:B------:R-:W2:Y:S01]  /*0040*/  LDL.64 R12, [R1] ;  /* 0x00000000010c7983 */ /* 0x000ea20000100a00 */
[----:B------:R-:W3:Y:S03]  /*0050*/  LDCU.64 UR6, c[0x0][0x358] ;  /* 0x00006b00ff0677ac */ /* 0x000ee60008000a00 */
[----:B------:R-:W2:Y:S01]  /*0060*/  LDL.64 R14, [R1+0x8] ;  /* 0x00000800010e7983 */ /* 0x000ea20000100a00 */
[----:B------:R-:W4:Y:S01]  /*0070*/  S2UR UR5, SR_CTAID.X ;  /* 0x00000000000579c3 */ /* 0x000f220000002500 */
        /* <DEDUP_REMOVED lines=10> */
[----:B------:R-:W-:Y:S01]  /*0120*/  LOP3.LUT R69, R8, 0x1f, RZ, 0xc0, !PT ;  /* 0x0000001f08457812 */ /* 0x000fe200078ec0ff */
[----:B------:R-:W0:Y:S01]  /*0130*/  LDCU.64 UR10, c[0x0][0x3c0] ;  /* 0x00007800ff0a77ac */ /* 0x000e220008000a00 */
[----:B------:R-:W-:Y:S02]  /*0140*/  LEA.HI.SX32 R3, R3, R0, 0x1e ;  /* 0x0000000003037211 */ /* 0x000fe400078ff2ff */
[----:B------:R-:W-:Y:S02]  /*0150*/  MOV R9, R69 ;  /* 0x0000004500097202 */ /* 0x000fe40000000f00 */
[C---:B------:R-:W-:Y:S02]  /*0160*/  ISETP.GE.U32.AND P0, PT, R3.reuse, 0x20, PT ;  /* 0x000000200300780c */ /* 0x040fe40003f06070 */
[----:B------:R-:W-:-:S11]  /*0170*/  ISETP.GE.U32.AND P1, PT, R3, 0x40, PT ;  /* 0x000000400300780c */ /* 0x000fd60003f26070 */
[----:B------:R-:W3:Y:S01]  /*0180*/  @P0 LDC.64 R4, c[0x0][0x3d0] ;  /* 0x0000f400ff040b82 */ /* 0x000ee20000000a00 */
[----:B------:R-:W-:-:S07]  /*0190*/  @P0 LOP3.LUT R9, R69, 0x20, RZ, 0xfc, !PT ;  /* 0x0000002045090812 */ /* 0x000fce00078efcff */
[----:B------:R-:W4:Y:S01]  /*01a0*/  @P1 LDC.64 R6, c[0x0][0x3d0] ;  /* 0x0000f400ff061b82 */ /* 0x000f220000000a00 */
[----:B---3--:R-:W-:-:S04]  /*01b0*/  @P0 IMAD.WIDE.U32 R4, R69, 0x10, R4 ;  /* 0x0000001045040825 */ /* 0x008fc800078e0004 */
[----:B----4-:R-:W-:-:S05]  /*01c0*/  @P1 IMAD.WIDE.U32 R6, R9, 0x10, R6 ;  /* 0x0000001009061825 */ /* 0x010fca00078e0006 */
[----:B------:R-:W5:Y:S04]  /*01d0*/  @P1 LDG.E.128 R72, desc[UR6][R6.64] ;  /* 0x0000000606481981 */ /* 0x000f68000c1e1d00 */
[----:B--2---:R2:W3:Y:S01]  /*01e0*/  @P0 LDG.E.128 R12, desc[UR6][R4.64] ;  /* 0x00000006040c0981 */ /* 0x0044e2000c1e1d00 */
[----:B------:R-:W-:Y:S01]  /*01f0*/  USHF.L.U32 UR4, UR5, 0x2, URZ ;  /* 0x0000000205047899 */ /* 0x000fe200080006ff */
[----:B--2---:R-:W-:-:S05]  /*0200*/  SHF.R.U32.HI R4, RZ, 0x5, R8 ;  /* 0x00000005ff047819 */ /* 0x004fca0000011608 */
[----:B------:R-:W-:Y:S01]  /*0210*/  LOP3.LUT R4, R4, UR4, RZ, 0xfc, !PT ;  /* 0x0000000404047c12 */ /* 0x000fe2000f8efcff */
        /* <DEDUP_REMOVED lines=9> */
[----:B---3--:R2:W-:Y:S04]  /*02b0*/  @P0 STL.64 [R1], R12 ;  /* 0x0000000c01000387 */ /* 0x0085e80000100a00 */
[----:B------:R2:W-:Y:S01]  /*02c0*/  @P0 STL.64 [R1+0x8], R14 ;  /* 0x0000080e01000387 */ /* 0x0005e20000100a00 */
[----:B------:R-:W-:-:S13]  /*02d0*/  ISETP.GE.AND P0, PT, R4, UR8, PT ;  /* 0x0000000804007c0c */ /* 0x000fda000bf06270 */
[----:B012---:R-:W-:Y:S05]  /*02e0*/  @P0 BRA `(.L_x_5658) ;  /* 0x0000001c00240947 */ /* 0x007fea0003800000 */
[----:B------:R-:W0:Y:S01]  /*02f0*/  LDC.U8 R70, c[0x0][0x410] ;  /* 0x00010400ff467b82 */ /* 0x000e220000000000 */
[----:B------:R-:W-:Y:S02]  /*0300*/  CS2R R16, SRZ ;  /* 0x0000000000107805 */ /* 0x000fe4000001ff00 */
[----:B------:R-:W-:Y:S02]  /*0310*/  CS2R R18, SRZ ;  /* 0x0000000000127805 */ /* 0x000fe4000001ff00 */
[----:B------:R-:W-:Y:S02]  /*0320*/  CS2R R28, SRZ ;  /* 0x00000000001c7805 */ /* 0x000fe4000001ff00 */
[----:B------:R-:W-:Y:S02]  /*0330*/  CS2R R30, SRZ ;  /* 0x00000000001e7805 */ /* 0x000fe4000001ff00 */
[----:B------:R-:W-:Y:S02]  /*0340*/  CS2R R20, SRZ ;  /* 0x0000000000147805 */ /* 0x000fe4000001ff00 */
[----:B------:R-:W-:-:S02]  /*0350*/  CS2R R22, SRZ ;  /* 0x0000000000167805 */ /* 0x000fc4000001ff00 */
[----:B------:R-:W-:Y:S02]  /*0360*/  CS2R R32, SRZ ;  /* 0x0000000000207805 */ /* 0x000fe4000001ff00 */
[----:B------:R-:W-:-:S07]  /*0370*/  CS2R R34, SRZ ;  /* 0x0000000000227805 */ /* 0x000fce000001ff00 */
.L_x_5679:
[----:B------:R-:W1:Y:S08]  /*0380*/  LDC.64 R6, c[0x0][0x3f8] ;  /* 0x0000fe00ff067b82 */ /* 0x000e700000000a00 */
[----:B0-----:R-:W2:Y:S08]  /*0390*/  LDC.64 R44, c[0x0][0x3c8] ;  /* 0x0000f200ff2c7b82 */ /* 0x001eb00000000a00 */
[----:B------:R-:W3:Y:S01]  /*03a0*/  LDC.64 R46, c[0x0][0x3f0] ;  /* 0x0000fc00ff2e7b82 */ /* 0x000ee20000000a00 */
[----:B-1----:R-:W-:-:S05]  /*03b0*/  IMAD.WIDE R6, R4, 0x4, R6 ;  /* 0x0000000404067825 */ /* 0x002fca00078e0206 */
[----:B------:R2:W4:Y:S02]  /*03c0*/  LDG.E R5, desc[UR6][R6.64] ;  /* 0x0000000606057981 */ /* 0x000524000c1e1900 */
[----:B--2---:R-:W-:-:S04]  /*03d0*/  IMAD.WIDE R6, R4, 0x4, R44 ;  /* 0x0000000404067825 */ /* 0x004fc800078e022c */
[----:B---3--:R-:W-:Y:S02]  /*03e0*/  IMAD.WIDE R44, R4, 0x4, R46 ;  /* 0x00000004042c7825 */ /* 0x008fe400078e022e */
[----:B-----5:R1:W5:Y:S04]  /*03f0*/  LDG.E R6, desc[UR6][R6.64] ;  /* 0x0000000606067981 */ /* 0x020368000c1e1900 */
        /* <DEDUP_REMOVED lines=19> */
[----:B------:R-:W-:Y:S02]  /*0530*/  SHF.R.S32.HI R49, RZ, 0x1f, R46 ;  /* 0x0000001fff317819 */ /* 0x000fe4000001142e */
[----:B------:R-:W-:Y:S02]  /*0540*/  LEA.HI R8, R47, R8, RZ, 0x2 ;  /* 0x000000082f087211 */ /* 0x000fe400078f10ff */
[----:B------:R-:W-:Y:S02]  /*0550*/  LEA.HI R46, R49, R46, RZ, 0x2 ;  /* 0x0000002e312e7211 */ /* 0x000fe400078f10ff */
[-C--:B------:R-:W-:Y:S02]  /*0560*/  LEA.HI.SX32 R8, R8, R69.reuse, 0x1e ;  /* 0x0000004508087211 */ /* 0x080fe400078ff2ff */
[----:B------:R-:W-:Y:S02]  /*0570*/  MOV R67, RZ ;  /* 0x000000ff00437202 */ /* 0x000fe40000000f00 */
[----:B------:R-:W-:-:S02]  /*0580*/  LEA.HI.SX32 R66, R46, R69, 0x1e ;  /* 0x000000452e427211 */ /* 0x000fc400078ff2ff */
[----:B------:R-:W-:Y:S02]  /*0590*/  MOV R68, RZ ;  /* 0x000000ff00447202 */ /* 0x000fe40000000f00 */
[----:B------:R-:W-:Y:S02]  /*05a0*/  MOV R65, R8 ;  /* 0x0000000800417202 */ /* 0x000fe40000000f00 */
[----:B--2---:R-:W-:Y:S01]  /*05b0*/  FSEL R64, R44, RZ, !P0 ;  /* 0x000000ff2c407208 */ /* 0x004fe20004000000 */
[----:B------:R-:W-:Y:S06]  /*05c0*/  @!P3 BRA `(.L_x_5662) ;  /* 0x0000000000b4b947 */ /* 0x000fec0003800000 */
[----:B------:R-:W0:Y:S01]  /*05d0*/  LDC.64 R44, c[0x0][0x3a8] ;  /* 0x0000ea00ff2c7b82 */ /* 0x000e220000000a00 */
[----:B------:R-:W2:Y:S04]  /*05e0*/  LDL R58, [R1] ;  /* 0x00000000013a7983 */ /* 0x000ea80000100800 */
[----:B------:R-:W3:Y:S03]  /*05f0*/  LDL R77, [R1+0x4] ;  /* 0x00000400014d7983 */ /* 0x000ee60000100800 */
[----:B------:R-:W1:Y:S01]  /*0600*/  LDC.64 R48, c[0x0][0x428] ;  /* 0x00010a00ff307b82 */ /* 0x000e620000000a00 */
[----:B------:R-:W4:Y:S04]  /*0610*/  LDL R76, [R1+0x8] ;  /* 0x00000800014c7983 */ /* 0x000f280000100800 */
[----:B------:R-:W4:Y:S01]  /*0620*/  LDL R71, [R1+0xc] ;  /* 0x00000c0001477983 */ /* 0x000f220000100800 */
[----:B------:R-:W-:-:S04]  /*0630*/  ISETP.NE.U32.AND P0, PT, RZ, UR12, PT ;  /* 0x0000000cff007c0c */ /* 0x000fc8000bf05070 */
[----:B------:R-:W-:Y:S01]  /*0640*/  ISETP.NE.AND.EX P0, PT, RZ, UR13, PT, P0 ;  /* 0x0000000dff007c0c */ /* 0x000fe2000bf05300 */
[----:B0-----:R-:W-:-:S06]  /*0650*/  IMAD.WIDE.U32 R44, R65, 0x10, R44 ;  /* 0x00000010412c7825 */ /* 0x001fcc00078e002c */
[----:B------:R-:W2:Y:S06]  /*0660*/  LDG.E.128 R44, desc[UR6][R44.64] ;  /* 0x000000062c2c7981 */ /* 0x000eac000c1e1d00 */
[----:B------:R-:W0:Y:S01]  /*0670*/  @P0 LDC.64 R52, c[0x0][0x438] ;  /* 0x00010e00ff340b82 */ /* 0x000e220000000a00 */
[----:B-1----:R-:W-:-:S06]  /*0680*/  IMAD.WIDE.U32 R48, R66, 0x10, R48 ;  /* 0x0000001042307825 */ /* 0x002fcc00078e0030 */
[----:B------:R-:W3:Y:S01]  /*0690*/  LDG.E.128 R48, desc[UR6][R48.64] ;  /* 0x0000000630307981 */ /* 0x000ee2000c1e1d00 */
[----:B0-----:R-:W-:-:S05]  /*06a0*/  @P0 IMAD.WIDE.U32 R52, R65, 0x10, R52 ;  /* 0x0000001041340825 */ /* 0x001fca00078e0034 */
[----:B------:R0:W5:Y:S01]  /*06b0*/  @P0 LDG.E.128 R24, desc[UR6][R52.64] ;  /* 0x0000000634180981 */ /* 0x000162000c1e1d00 */
[----:B------:R-:W-:Y:S02]  /*06c0*/  IADD3 R66, PT, PT, R66, 0x20, RZ ;  /* 0x0000002042427810 */ /* 0x000fe40007ffe0ff */
[----:B------:R-:W-:Y:S01]  /*06d0*/  IADD3 R65, PT, PT, R65, 0x20, RZ ;  /* 0x0000002041417810 */ /* 0x000fe20007ffe0ff */
[C---:B--2---:R-:W-:Y:S01]  /*06e0*/  FADD.FTZ R55, -R64.reuse, R44 ;  /* 0x0000002c40377221 */ /* 0x044fe20000010100 */
[C---:B------:R-:W-:Y:S01]  /*06f0*/  FADD.FTZ R59, -R64.reuse, R45 ;  /* 0x0000002d403b7221 */ /* 0x040fe20000010100 */
[C---:B------:R-:W-:Y:S01]  /*0700*/  FADD.FTZ R47, -R64.reuse, R47 ;  /* 0x0000002f402f7221 */ /* 0x040fe20000010100 */
[----:B------:R-:W-:Y:S01]  /*0710*/  FADD.FTZ R63, -R64, R46 ;  /* 0x0000002e403f7221 */ /* 0x000fe20000010100 */
[C---:B-----5:R-:W-:Y:S01]  /*0720*/  FMUL.FTZ R0, R6.reuse, R55 ;  /* 0x0000003706007220 */ /* 0x060fe20000410000 */
[C---:B------:R-:W-:Y:S01]  /*0730*/  FMUL.FTZ R10, R6.reuse, R59 ;  /* 0x0000003b060a7220 */ /* 0x040fe20000410000 */
[C---:B------:R-:W-:Y:S01]  /*0740*/  FMUL.FTZ R59, R6.reuse, R47 ;  /* 0x0000002f063b7220 */ /* 0x040fe20000410000 */
[----:B0-----:R-:W-:Y:S01]  /*0750*/  FMUL.FTZ R52, R6, R63 ;  /* 0x0000003f06347220 */ /* 0x001fe20000410000 */
[----:B---3--:R-:W-:Y:S01]  /*0760*/  FMUL.FTZ R53, R58, R48 ;  /* 0x000000303a357220 */ /* 0x008fe20000410000 */
[----:B------:R-:W-:Y:S01]  /*0770*/  FMUL.FTZ R55, R77, R49 ;  /* 0x000000314d377220 */ /* 0x000fe20000410000 */
[----:B----4-:R-:W-:Y:S01]  /*0780*/  FMUL.FTZ R58, R76, R50 ;  /* 0x000000324c3a7220 */ /* 0x010fe20000410000 */
[----:B------:R-:W-:Y:S01]  /*0790*/  FMUL.FTZ R63, R71, R51 ;  /* 0x00000033473f7220 */ /* 0x000fe20000410000 */
[----:B------:R-:W-:Y:S01]  /*07a0*/  FADD.FTZ R44, RZ, R53 ;  /* 0x00000035ff2c7221 */ /* 0x000fe20000010000 */
[----:B------:R-:W-:Y:S01]  /*07b0*/  FFMA.FTZ R45, R0, R53, RZ ;  /* 0x00000035002d7223 */ /* 0x000fe200000100ff */
        /* <DEDUP_REMOVED lines=14> */
.L_x_5662:
[----:B------:R-:W-:Y:S05]  /*08a0*/  BSYNC.RECONVERGENT B2 ;  /* 0x0000000000027941 */ /* 0x000fea0003800200 */
.L_x_5661:
        /* <DEDUP_REMOVED lines=10> */
[----:B--2---:R-:W-:-:S05]  /*0950*/  @P0 IMAD.WIDE.U32 R56, R65, 0x10, R56 ;  /* 0x0000001041380825 */ /* 0x004fca00078e0038 */
[----:B------:R0:W5:Y:S01]  /*0960*/  @P0 LDG.E.128 R12, desc[UR6][R56.64] ;  /* 0x00000006380c0981 */ /* 0x000162000c1e1d00 */
[C---:B---3--:R-:W-:Y:S01]  /*0970*/  FADD.FTZ R9, -R64.reuse, R44 ;  /* 0x0000002c40097221 */ /* 0x048fe20000010100 */
[C---:B------:R-:W-:Y:S01]  /*0980*/  FADD.FTZ R11, -R64.reuse, R45 ;  /* 0x0000002d400b7221 */ /* 0x040fe20000010100 */
[C---:B------:R-:W-:Y:S01]  /*0990*/  FADD.FTZ R61, -R64.reuse, R46 ;  /* 0x0000002e403d7221 */ /* 0x040fe20000010100 */
[----:B------:R-:W-:Y:S01]  /*09a0*/  FADD.FTZ R47, -R64, R47 ;  /* 0x0000002f402f7221 */ /* 0x000fe20000010100 */
[C---:B-----5:R-:W-:Y:S01]  /*09b0*/  FMUL.FTZ R9, R6.reuse, R9 ;  /* 0x0000000906097220 */ /* 0x060fe20000410000 */
[C---:B------:R-:W-:Y:S01]  /*09c0*/  FMUL.FTZ R11, R6.reuse, R11 ;  /* 0x0000000b060b7220 */ /* 0x040fe20000410000 */
[C---:B0-----:R-:W-:Y:S01]  /*09d0*/  FMUL.FTZ R57, R6.reuse, R61 ;  /* 0x0000003d06397220 */ /* 0x041fe20000410000 */
        /* <DEDUP_REMOVED lines=22> */
.L_x_5660:
        /* <DEDUP_REMOVED lines=11> */
[----:B------:R-:W1:Y:S08]  /*0bf0*/  @P0 LDC.64 R44, c[0x0][0x438] ;  /* 0x00010e00ff2c0b82 */ /* 0x000e700000000a00 */
[----:B------:R-:W2:Y:S01]  /*0c00*/  @P2 LDC.64 R46, c[0x0][0x438] ;  /* 0x00010e00ff2e2b82 */ /* 0x000ea20000000a00 */
[C---:B-1----:R-:W-:Y:S01]  /*0c10*/  @P0 IMAD.WIDE.U32 R44, R49.reuse, 0x10, R44 ;  /* 0x00000010312c0825 */ /* 0x042fe200078e002c */
[----:B------:R-:W-:-:S04]  /*0c20*/  @P0 IADD3 R49, PT, PT, R49, 0x20, RZ ;  /* 0x0000002031310810 */ /* 0x000fc80007ffe0ff */
[----:B------:R1:W5:Y:S01]  /*0c30*/  @P0 LDG.E.128 R24, desc[UR6][R44.64] ;  /* 0x000000062c180981 */ /* 0x000362000c1e1d00 */
[----:B--2---:R-:W-:-:S05]  /*0c40*/  @P2 IMAD.WIDE.U32 R46, R49, 0x10, R46 ;  /* 0x00000010312e2825 */ /* 0x004fca00078e002e */
[----:B------:R1:W5:Y:S02]  /*0c50*/  @P2 LDG.E.128 R12, desc[UR6][R46.64] ;  /* 0x000000062e0c2981 */ /* 0x000364000c1e1d00 */
.L_x_5663:
[----:B------:R-:W-:Y:S05]  /*0c60*/  BSYNC.RECONVERGENT B1 ;  /* 0x0000000000017941 */ /* 0x000fea0003800200 */
.L_x_5659:
        /* <DEDUP_REMOVED lines=21> */
.L_x_5691:
[----:B------:R-:W-:Y:S01]  /*0dc0*/  @P2 IADD3 R45, PT, PT, R7, -0x1, RZ ;  /* 0xffffffff072d2810 */ /* 0x000fe20007ffe0ff */
[----:B-12---:R-:W-:Y:S01]  /*0dd0*/  FADD.FTZ R47, R47, R48 ;  /* 0x000000302f2f7221 */ /* 0x006fe20000010000 */
[----:B------:R-:W-:Y:S01]  /*0de0*/  ISETP.GE.U32.AND P3, PT, R3, 0x20, PT ;  /* 0x000000200300780c */ /* 0x000fe20003f66070 */
[----:B---3--:R-:W-:Y:S01]  /*0df0*/  FADD.FTZ R49, R66, R49 ;  /* 0x0000003142317221 */ /* 0x008fe20000010000 */
[----:B0-----:R-:W-:Y:S01]  /*0e00*/  ISETP.NE.AND P0, PT, R70, RZ, PT ;  /* 0x000000ff4600720c */ /* 0x001fe20003f05270 */
[----:B------:R-:W-:Y:S01]  /*0e10*/  @P2 IMAD R45, R45, R2, RZ ;  /* 0x000000022d2d2224 */ /* 0x000fe200078e02ff */
[----:B------:R-:W-:Y:S01]  /*0e20*/  BSSY.RECONVERGENT B1, `(.L_x_5665) ;  /* 0x000008e000017945 */ /* 0x000fe20003800200 */
[----:B------:R-:W-:Y:S02]  /*0e30*/  HFMA2 R48, -RZ, RZ, 0, 0 ;  /* 0x00000000ff307431 */ /* 0x000fe400000001ff */
[----:B------:R-:W-:Y:S01]  /*0e40*/  FMUL.FTZ R50, R49, UR9 ;  /* 0x0000000931327c20 */ /* 0x000fe20008410000 */
[----:B------:R-:W-:-:S04]  /*0e50*/  @P2 SHF.R.S32.HI R44, RZ, 0x1f, R45 ;  /* 0x0000001fff2c2819 */ /* 0x000fc8000001142d */
[----:B------:R-:W-:Y:S01]  /*0e60*/  @P2 LEA.HI R44, R44, R45, RZ, 0x2 ;  /* 0x0000002d2c2c2211 */ /* 0x000fe200078f10ff */
[----:B------:R-:W-:-:S03]  /*0e70*/  FMUL.FTZ R45, R47, UR9 ;  /* 0x000000092f2d7c20 */ /* 0x000fc60008410000 */
        /* <DEDUP_REMOVED lines=12> */
[----:B------:R-:W0:Y:S01]  /*0f40*/  LDC R44, c[0x0][0x40c] ;  /* 0x00010300ff2c7b82 */ /* 0x000e220000000800 */
[-CC-:B------:R-:W-:Y:S01]  /*0f50*/  FFMA.FTZ R46, R0, R50.reuse, R49.reuse ;  /* 0x00000032002e7223 */ /* 0x180fe20000010031 */
[----:B------:R-:W-:Y:S02]  /*0f60*/  ISETP.GT.AND P3, PT, R5, RZ, PT ;  /* 0x000000ff0500720c */ /* 0x000fe40003f64270 */
[----:B------:R-:W-:Y:S01]  /*0f70*/  ISETP.GT.AND P0, PT, R7, RZ, PT ;  /* 0x000000ff0700720c */ /* 0x000fe20003f04270 */
[----:B------:R-:W-:Y:S01]  /*0f80*/  FADD.FTZ R45, R53, -R46 ;  /* 0x8000002e352d7221 */ /* 0x000fe20000010000 */
[----:B------:R-:W-:-:S03]  /*0f90*/  FFMA.FTZ R46, R10, R50, R49 ;  /* 0x000000320a2e7223 */ /* 0x000fc60000010031 */
[----:B------:R-:W-:Y:S01]  /*0fa0*/  FMUL.FTZ R45, R6, R45 ;  /* 0x0000002d062d7220 */ /* 0x000fe20000410000 */
[----:B------:R-:W-:-:S04]  /*0fb0*/  FADD.FTZ R65, R55, -R46 ;  /* 0x8000002e37417221 */ /* 0x000fc80000010000 */
[----:B------:R-:W-:Y:S01]  /*0fc0*/  FSEL R45, R45, RZ, P3 ;  /* 0x000000ff2d2d7208 */ /* 0x000fe20001800000 */
[----:B------:R-:W-:-:S05]  /*0fd0*/  FMUL.FTZ R65, R6, R65 ;  /* 0x0000004106417220 */ /* 0x000fca0000410000 */
[----:B------:R-:W-:Y:S01]  /*0fe0*/  FSEL R65, R65, RZ, P3 ;  /* 0x000000ff41417208 */ /* 0x000fe20001800000 */
[----:B0-----:R-:W-:-:S04]  /*0ff0*/  FMUL.FTZ R45, R45, R44 ;  /* 0x0000002c2d2d7220 */ /* 0x001fc80000410000 */
[----:B------:R-:W-:Y:S01]  /*1000*/  FMUL.FTZ R46, R65, R44 ;  /* 0x0000002c412e7220 */ /* 0x000fe20000410000 */
[----:B------:R-:W-:Y:S01]  /*1010*/  SEL R36, R45, R36, P0 ;  /* 0x000000242d247207 */ /* 0x000fe20000000000 */
[----:B------:R-:W-:-:S03]  /*1020*/  FFMA.FTZ R45, R52, R50, R49 ;  /* 0x00000032342d7223 */ /* 0x000fc60000010031 */
[----:B------:R-:W-:Y:S01]  /*1030*/  SEL R37, R46, R37, P0 ;  /* 0x000000252e257207 */ /* 0x000fe20000000000 */
[----:B------:R-:W-:Y:S01]  /*1040*/  FFMA.FTZ R46, R59, R50, R49 ;  /* 0x000000323b2e7223 */ /* 0x000fe20000010031 */
[----:B------:R-:W-:-:S03]  /*1050*/  FADD.FTZ R45, R58, -R45 ;  /* 0x8000002d3a2d7221 */ /* 0x000fc60000010000 */
[----:B------:R-:W-:Y:S01]  /*1060*/  FADD.FTZ R65, R63, -R46 ;  /* 0x8000002e3f417221 */ /* 0x000fe20000010000 */
[----:B------:R-:W-:-:S03]  /*1070*/  FMUL.FTZ R45, R6, R45 ;  /* 0x0000002d062d7220 */ /* 0x000fc60000410000 */
[----:B------:R-:W-:Y:S02]  /*1080*/  FMUL.FTZ R65, R6, R65 ;  /* 0x0000004106417220 */ /* 0x000fe40000410000 */
[----:B------:R-:W-:-:S03]  /*1090*/  FSEL R45, R45, RZ, P3 ;  /* 0x000000ff2d2d7208 */ /* 0x000fc60001800000 */
[----:B------:R-:W-:Y:S02]  /*10a0*/  FSEL R65, R65, RZ, P3 ;  /* 0x000000ff41417208 */ /* 0x000fe40001800000 */
[----:B------:R-:W-:-:S05]  /*10b0*/  FMUL.FTZ R45, R45, R44 ;  /* 0x0000002c2d2d7220 */ /* 0x000fca0000410000 */
[----:B------:R-:W-:Y:S01]  /*10c0*/  SEL R38, R45, R38, P0 ;  /* 0x000000262d267207 */ /* 0x000fe20000000000 */
[----:B------:R-:W-:Y:S06]  /*10d0*/  @!P2 BRA `(.L_x_5670) ;  /* 0x00000004005ca947 */ /* 0x000fec0003800000 */
[----:B------:R-:W-:Y:S01]  /*10e0*/  FMUL.FTZ R39, R65, R44 ;  /* 0x0000002c41277220 */ /* 0x000fe20000410000 */
[----:B------:R-:W-:Y:S06]  /*10f0*/  BRA `(.L_x_5670) ;  /* 0x0000000400547947 */ /* 0x000fec0003800000 */
.L_x_5669:
[----:B------:R-:W0:Y:S01]  /*1100*/  LDC R45, c[0x0][0x40c] ;  /* 0x00010300ff2d7b82 */ /* 0x000e220000000800 */
[-CC-:B------:R-:W-:Y:S01]  /*1110*/  FFMA.FTZ R40, R0, R50.reuse, R49.reuse ;  /* 0x0000003200287223 */ /* 0x180fe20000010031 */
[----:B------:R-:W-:Y:S01]  /*1120*/  ISETP.GT.AND P3, PT, R5, RZ, PT ;  /* 0x000000ff0500720c */ /* 0x000fe20003f64270 */
[-CC-:B------:R-:W-:Y:S01]  /*1130*/  FFMA.FTZ R65, R52, R50.reuse, R49.reuse ;  /* 0x0000003234417223 */ /* 0x180fe20000010031 */
[-C--:B------:R-:W-:Y:S01]  /*1140*/  FFMA.FTZ R42, R10, R50.reuse, R49 ;  /* 0x000000320a2a7223 */ /* 0x080fe20000010031 */
[----:B------:R-:W-:Y:S01]  /*1150*/  FADD.FTZ R41, R53, -R40 ;  /* 0x8000002835297221 */ /* 0x000fe20000010000 */
[----:B------:R-:W-:Y:S01]  /*1160*/  ISETP.GT.AND P0, PT, R7, RZ, PT ;  /* 0x000000ff0700720c */ /* 0x000fe20003f04270 */
[----:B------:R-:W-:Y:S01]  /*1170*/  FADD.FTZ R65, R58, -R65 ;  /* 0x800000413a417221 */ /* 0x000fe20000010000 */
[----:B------:R-:W-:Y:S01]  /*1180*/  FADD.FTZ R43, R55, -R42 ;  /* 0x8000002a372b7221 */ /* 0x000fe20000010000 */
[C---:B------:R-:W-:Y:S01]  /*1190*/  FMUL.FTZ R41, R6.reuse, R41 ;  /* 0x0000002906297220 */ /* 0x040fe20000410000 */
[----:B------:R-:W-:Y:S01]  /*11a0*/  FFMA.FTZ R42, R59, R50, R49 ;  /* 0x000000323b2a7223 */ /* 0x000fe20000010031 */
[C---:B------:R-:W-:Y:S01]  /*11b0*/  FMUL.FTZ R65, R6.reuse, R65 ;  /* 0x0000004106417220 */ /* 0x040fe20000410000 */
[----:B------:R-:W-:-:S02]  /*11c0*/  FMUL.FTZ R43, R6, R43 ;  /* 0x0000002b062b7220 */ /* 0x000fc40000410000 */
[----:B------:R-:W-:Y:S01]  /*11d0*/  FSEL R40, R41, RZ, P3 ;  /* 0x000000ff29287208 */ /* 0x000fe20001800000 */
[----:B------:R-:W-:Y:S01]  /*11e0*/  FADD.FTZ R67, R63, -R42 ;  /* 0x8000002a3f437221 */ /* 0x000fe20000010000 */
[----:B------:R-:W-:-:S03]  /*11f0*/  FSEL R42, R65, RZ, P3 ;  /* 0x000000ff412a7208 */ /* 0x000fc60001800000 */
[----:B------:R-:W-:Y:S01]  /*1200*/  FMUL.FTZ R67, R6, R67 ;  /* 0x0000004306437220 */ /* 0x000fe20000410000 */
[----:B0-----:R-:W-:-:S04]  /*1210*/  FMUL.FTZ R41, R40, R45 ;  /* 0x0000002d28297220 */ /* 0x001fc80000410000 */
[----:B------:R-:W-:Y:S02]  /*1220*/  FSEL R46, R67, RZ, P3 ;  /* 0x000000ff432e7208 */ /* 0x000fe40001800000 */
[----:B------:R-:W-:Y:S02]  /*1230*/  SEL R36, R41, R36, P0 ;  /* 0x0000002429247207 */ /* 0x000fe40000000000 */
[----:B------:R-:W-:Y:S01]  /*1240*/  FSEL R41, R43, RZ, P3 ;  /* 0x000000ff2b297208 */ /* 0x000fe20001800000 */
[----:B------:R-:W-:-:S04]  /*1250*/  FMUL.FTZ R43, R42, R45 ;  /* 0x0000002d2a2b7220 */ /* 0x000fc80000410000 */
[----:B------:R-:W-:Y:S01]  /*1260*/  FMUL.FTZ R44, R41, R45 ;  /* 0x0000002d292c7220 */ /* 0x000fe20000410000 */
[----:B------:R-:W-:Y:S02]  /*1270*/  SEL R38, R43, R38, P0 ;  /* 0x000000262b267207 */ /* 0x000fe40000000000 */
[----:B------:R-:W-:Y:S02]  /*1280*/  MOV R43, R46 ;  /* 0x0000002e002b7202 */ /* 0x000fe40000000f00 */
[----:B------:R-:W-:Y:S01]  /*1290*/  SEL R37, R44, R37, P0 ;  /* 0x000000252c257207 */ /* 0x000fe20000000000 */
[----:B------:R-:W-:Y:S06]  /*12a0*/  @!P2 BRA `(.L_x_5670) ;  /* 0x0000000000e8a947 */ /* 0x000fec0003800000 */
[----:B------:R-:W-:Y:S01]  /*12b0*/  FMUL.FTZ R39, R46, R45 ;  /* 0x0000002d2e277220 */ /* 0x000fe20000410000 */
[----:B------:R-:W-:Y:S06]  /*12c0*/  BRA `(.L_x_5670) ;  /* 0x0000000000e07947 */ /* 0x000fec0003800000 */
.L_x_5668:
[----:B------:R-:W-:Y:S02]  /*12d0*/  MOV R47, UR20 ;  /* 0x00000014002f7c02 */ /* 0x000fe40008000f00 */
[----:B------:R-:W-:Y:S02]  /*12e0*/  MOV R51, UR21 ;  /* 0x0000001500337c02 */ /* 0x000fe40008000f00 */
[----:B------:R-:W-:-:S04]  /*12f0*/  ISETP.NE.U32.AND P0, PT, R47, RZ, PT ;  /* 0x000000ff2f00720c */ /* 0x000fc80003f05070 */
[----:B------:R-:W-:-:S13]  /*1300*/  ISETP.NE.AND.EX P0, PT, R51, RZ, PT, P0 ;  /* 0x000000ff3300720c */ /* 0x000fda0003f05300 */
[----:B------:R-:W-:Y:S05]  /*1310*/  @P0 BRA `(.L_x_5671) ;  /* 0x00000000006c0947 */ /* 0x000fea0003800000 */
[----:B------:R-:W0:Y:S01]  /*1320*/  LDC R44, c[0x0][0x40c] ;  /* 0x00010300ff2c7b82 */ /* 0x000e220000000800 */
[--C-:B------:R-:W-:Y:S01]  /*1330*/  @P1 FFMA.FTZ R46, R0, R50, R49.reuse ;  /* 0x00000032002e1223 */ /* 0x100fe20000010031 */
[----:B------:R-:W-:Y:S02]  /*1340*/  MOV R45, R24 ;  /* 0x00000018002d7202 */ /* 0x000fe40000000f00 */
[----:B------:R-:W-:Y:S01]  /*1350*/  ISETP.GT.AND P0, PT, R7, RZ, PT ;  /* 0x000000ff0700720c */ /* 0x000fe20003f04270 */
[----:B------:R-:W-:Y:S01]  /*1360*/  @P1 FADD.FTZ R65, R53, -R46 ;  /* 0x8000002e35411221 */ /* 0x000fe20000010000 */
[----:B------:R-:W-:-:S03]  /*1370*/  @P1 FFMA.FTZ R46, R10, R50, R49 ;  /* 0x000000320a2e1223 */ /* 0x000fc60000010031 */
[----:B------:R-:W-:Y:S01]  /*1380*/  @P1 FFMA.FTZ R45, R6, R65, R24 ;  /* 0x00000041062d1223 */ /* 0x000fe20000010018 */
[----:B------:R-:W-:-:S03]  /*1390*/  @P1 FADD.FTZ R46, R55, -R46 ;  /* 0x8000002e372e1221 */ /* 0x000fc60000010000 */
[----:B0-----:R-:W-:-:S05]  /*13a0*/  FMUL.FTZ R45, R45, R44 ;  /* 0x0000002c2d2d7220 */ /* 0x001fca0000410000 */
[----:B------:R-:W-:Y:S02]  /*13b0*/  SEL R36, R45, R36, P0 ;  /* 0x000000242d247207 */ /* 0x000fe40000000000 */
[----:B------:R-:W-:Y:S01]  /*13c0*/  MOV R45, R25 ;  /* 0x00000019002d7202 */ /* 0x000fe20000000f00 */
[----:B------:R-:W-:-:S04]  /*13d0*/  @P1 FFMA.FTZ R45, R6, R46, R25 ;  /* 0x0000002e062d1223 */ /* 0x000fc80000010019 */
[----:B------:R-:W-:Y:S01]  /*13e0*/  FMUL.FTZ R46, R45, R44 ;  /* 0x0000002c2d2e7220 */ /* 0x000fe20000410000 */
[----:B------:R-:W-:-:S04]  /*13f0*/  @P1 FFMA.FTZ R45, R52, R50, R49 ;  /* 0x00000032342d1223 */ /* 0x000fc80000010031 */
[----:B------:R-:W-:Y:S01]  /*1400*/  @P1 FADD.FTZ R65, R58, -R45 ;  /* 0x8000002d3a411221 */ /* 0x000fe20000010000 */
[----:B------:R-:W-:Y:S02]  /*1410*/  MOV R45, R26 ;  /* 0x0000001a002d7202 */ /* 0x000fe40000000f00 */
[----:B------:R-:W-:Y:S01]  /*1420*/  SEL R37, R46, R37, P0 ;  /* 0x000000252e257207 */ /* 0x000fe20000000000 */
        /* <DEDUP_REMOVED lines=10> */
.L_x_5671:
[-CC-:B------:R-:W-:Y:S01]  /*14d0*/  @P1 FFMA.FTZ R40, R0, R50.reuse, R49.reuse ;  /* 0x0000003200281223 */ /* 0x180fe20000010031 */
[-CC-:B------:R-:W-:Y:S01]  /*14e0*/  @P1 FFMA.FTZ R42, R59, R50.reuse, R49.reuse ;  /* 0x000000323b2a1223 */ /* 0x180fe20000010031 */
[----:B------:R-:W-:Y:S01]  /*14f0*/  MOV R43, R27 ;  /* 0x0000001b002b7202 */ /* 0x000fe20000000f00 */
[--C-:B------:R-:W-:Y:S01]  /*1500*/  @P1 FFMA.FTZ R44, R10, R50, R49.reuse ;  /* 0x000000320a2c1223 */ /* 0x100fe20000010031 */
[----:B------:R-:W-:Y:S01]  /*1510*/  @P1 FADD.FTZ R41, R53, -R40 ;  /* 0x8000002835291221 */ /* 0x000fe20000010000 */
[----:B------:R-:W-:Y:S01]  /*1520*/  MOV R40, R24 ;  /* 0x0000001800287202 */ /* 0x000fe20000000f00 */
[----:B------:R-:W-:Y:S01]  /*1530*/  @P1 FADD.FTZ R42, R63, -R42 ;  /* 0x8000002a3f2a1221 */ /* 0x000fe20000010000 */
[----:B------:R-:W-:Y:S01]  /*1540*/  @P1 FADD.FTZ R44, R55, -R44 ;  /* 0x8000002c372c1221 */ /* 0x000fe20000010000 */
[----:B------:R-:W-:Y:S01]  /*1550*/  @P1 FFMA.FTZ R40, R6, R41, R24 ;  /* 0x0000002906281223 */ /* 0x000fe20000010018 */
[----:B------:R-:W-:Y:S01]  /*1560*/  @P1 FFMA.FTZ R41, R52, R50, R49 ;  /* 0x0000003234291223 */ /* 0x000fe20000010031 */
[----:B------:R-:W-:Y:S01]  /*1570*/  @P1 FFMA.FTZ R43, R6, R42, R27 ;  /* 0x0000002a062b1223 */ /* 0x000fe2000001001b */
[----:B------:R-:W-:-:S02]  /*1580*/  MOV R42, R26 ;  /* 0x0000001a002a7202 */ /* 0x000fc40000000f00 */
[----:B------:R-:W-:Y:S01]  /*1590*/  @P1 FADD.FTZ R41, R58, -R41 ;  /* 0x800000293a291221 */ /* 0x000fe20000010000 */
[----:B------:R-:W-:Y:S01]  /*15a0*/  ISETP.GT.AND P0, PT, R7, RZ, PT ;  /* 0x000000ff0700720c */ /* 0x000fe20003f04270 */
[----:B------:R-:W-:Y:S02]  /*15b0*/  @P2 FMUL.FTZ R39, R43, UR14 ;  /* 0x0000000e2b272c20 */ /* 0x000fe40008410000 */
[C---:B------:R-:W-:Y:S01]  /*15c0*/  @P1 FFMA.FTZ R42, R6.reuse, R41, R26 ;  /* 0x00000029062a1223 */ /* 0x040fe2000001001a */
[----:B------:R-:W-:Y:S01]  /*15d0*/  MOV R41, R25 ;  /* 0x0000001900297202 */ /* 0x000fe20000000f00 */
[----:B------:R-:W-:Y:S02]  /*15e0*/  @P1 FFMA.FTZ R41, R6, R44, R25 ;  /* 0x0000002c06291223 */ /* 0x000fe40000010019 */
[----:B------:R-:W-:Y:S02]  /*15f0*/  FMUL.FTZ R45, R42, UR14 ;  /* 0x0000000e2a2d7c20 */ /* 0x000fe40008410000 */
[----:B------:R-:W-:-:S03]  /*1600*/  FMUL.FTZ R44, R41, UR14 ;  /* 0x0000000e292c7c20 */ /* 0x000fc60008410000 */
[----:B------:R-:W-:Y:S01]  /*1610*/  SEL R38, R45, R38, P0 ;  /* 0x000000262d267207 */ /* 0x000fe20000000000 */
[----:B------:R-:W-:Y:S01]  /*1620*/  FMUL.FTZ R45, R40, UR14 ;  /* 0x0000000e282d7c20 */ /* 0x000fe20008410000 */
[----:B------:R-:W-:-:S04]  /*1630*/  SEL R37, R44, R37, P0 ;  /* 0x000000252c257207 */ /* 0x000fc80000000000 */
[----:B------:R-:W-:-:S07]  /*1640*/  SEL R36, R45, R36, P0 ;  /* 0x000000242d247207 */ /* 0x000fce0000000000 */
.L_x_5670:
[----:B------:R-:W-:Y:S05]  /*1650*/  BSYNC.RECONVERGENT B2 ;  /* 0x0000000000027941 */ /* 0x000fea0003800200 */
.L_x_5667:
        /* <DEDUP_REMOVED lines=10> */
.L_x_5666:
[----:B------:R-:W-:Y:S05]  /*1700*/  BSYNC.RECONVERGENT B1 ;  /* 0x0000000000017941 */ /* 0x000fea0003800200 */
.L_x_5665:
        /* <DEDUP_REMOVED lines=11> */
[----:B------:R-:W1:Y:S01]  /*17c0*/  LDC R5, c[0x0][0x40c] ;  /* 0x00010300ff057b82 */ /* 0x000e620000000800 */
        /* <DEDUP_REMOVED lines=8> */
[C---:B------:R-:W-:Y:S01]  /*1850*/  @P1 FFMA.FTZ R42, R6.reuse, R41, R14 ;  /* 0x00000029062a1223 */ /* 0x040fe2000001000e */
        /* <DEDUP_REMOVED lines=8> */
[-C--:B-1----:R-:W-:Y:S01]  /*18e0*/  FMUL.FTZ R43, R40, R5.reuse ;  /* 0x00000005282b7220 */ /* 0x082fe20000410000 */
        /* <DEDUP_REMOVED lines=9> */
.L_x_5676:
[--C-:B------:R-:W-:Y:S01]  /*1980*/  @P1 FFMA.FTZ R5, R9, R50, R49.reuse ;  /* 0x0000003209051223 */ /* 0x100fe20000010031 */
[----:B0-----:R-:W-:Y:S01]  /*1990*/  MOV R44, R12 ;  /* 0x0000000c002c7202 */ /* 0x001fe20000000f00 */
[----:B------:R-:W-:Y:S01]  /*19a0*/  @P1 FFMA.FTZ R45, R11, R50, R49 ;  /* 0x000000320b2d1223 */ /* 0x000fe20000010031 */
[----:B------:R-:W-:Y:S01]  /*19b0*/  MOV R46, R13 ;  /* 0x0000000d002e7202 */ /* 0x000fe20000000f00 */
[----:B------:R-:W-:Y:S01]  /*19c0*/  @P1 FADD.FTZ R5, R54, -R5 ;  /* 0x8000000536051221 */ /* 0x000fe20000010000 */
[----:B------:R-:W-:Y:S01]  /*19d0*/  MOV R64, R14 ;  /* 0x0000000e00407202 */ /* 0x000fe20000000f00 */
[----:B------:R-:W-:Y:S01]  /*19e0*/  @P1 FADD.FTZ R45, R56, -R45 ;  /* 0x8000002d382d1221 */ /* 0x000fe20000010000 */
[----:B------:R-:W-:Y:S01]  /*19f0*/  ISETP.GT.AND P3, PT, R7, RZ, PT ;  /* 0x000000ff0700720c */ /* 0x000fe20003f64270 */
[C---:B------:R-:W-:Y:S02]  /*1a00*/  @P1 FFMA.FTZ R44, R6.reuse, R5, R12 ;  /* 0x00000005062c1223 */ /* 0x040fe4000001000c */
[----:B------:R-:W0:Y:S01]  /*1a10*/  LDC R5, c[0x0][0x40c] ;  /* 0x00010300ff057b82 */ /* 0x000e220000000800 */
[----:B------:R-:W-:Y:S01]  /*1a20*/  @P1 FFMA.FTZ R46, R6, R45, R13 ;  /* 0x0000002d062e1223 */ /* 0x000fe2000001000d */
[----:B------:R-:W-:-:S04]  /*1a30*/  @P1 FFMA.FTZ R45, R57, R50, R49 ;  /* 0x00000032392d1223 */ /* 0x000fc80000010031 */
[----:B------:R-:W-:-:S04]  /*1a40*/  @P1 FADD.FTZ R45, R60, -R45 ;  /* 0x8000002d3c2d1221 */ /* 0x000fc80000010000 */
[----:B------:R-:W-:Y:S01]  /*1a50*/  @P1 FFMA.FTZ R64, R6, R45, R14 ;  /* 0x0000002d06401223 */ /* 0x000fe2000001000e */
[-C--:B0-----:R-:W-:Y:S01]  /*1a60*/  FMUL.FTZ R7, R44, R5.reuse ;  /* 0x000000052c077220 */ /* 0x081fe20000410000 */
        /* <DEDUP_REMOVED lines=12> */
.L_x_5675:
[----:B------:R-:W-:-:S04]  /*1b30*/  UISETP.NE.U32.AND UP0, UPT, UR20, URZ, UPT ;  /* 0x000000ff1400728c */ /* 0x000fc8000bf05070 */
[----:B------:R-:W-:-:S06]  /*1b40*/  UISETP.NE.AND.EX UP0, UPT, UR21, URZ, UPT, UP0 ;  /* 0x000000ff1500728c */ /* 0x000fcc000bf05300 */
[----:B------:R-:W-:-:S13]  /*1b50*/  PLOP3.LUT P0, PT, PT, PT, UP0, 0x80, 0x8 ;  /* 0x000000000008781c */ /* 0x000fda0003f0f008 */
[----:B------:R-:W-:Y:S05]  /*1b60*/  @!P0 BRA `(.L_x_5678) ;  /* 0x0000000000708947 */ /* 0x000fea0003800000 */
[----:B0-----:R-:W0:Y:S01]  /*1b70*/  LDC R45, c[0x0][0x40c] ;  /* 0x00010300ff2d7b82 */ /* 0x001e220000000800 */
[-CC-:B------:R-:W-:Y:S01]  /*1b80*/  FFMA.FTZ R41, R9, R50.reuse, R49.reuse ;  /* 0x0000003209297223 */ /* 0x180fe20000010031 */
[-CC-:B------:R-:W-:Y:S01]  /*1b90*/  FFMA.FTZ R43, R11, R50.reuse, R49.reuse ;  /* 0x000000320b2b7223 */ /* 0x180fe20000010031 */
[-C--:B------:R-:W-:Y:S01]  /*1ba0*/  FFMA.FTZ R47, R57, R50.reuse, R49 ;  /* 0x00000032392f7223 */ /* 0x080fe20000010031 */
[----:B------:R-:W-:Y:S01]  /*1bb0*/  ISETP.GT.AND P3, PT, R5, RZ, PT ;  /* 0x000000ff0500720c */ /* 0x000fe20003f64270 */
[----:B------:R-:W-:Y:S01]  /*1bc0*/  FADD.FTZ R41, R54, -R41 ;  /* 0x8000002936297221 */ /* 0x000fe20000010000 */
[----:B------:R-:W-:Y:S01]  /*1bd0*/  FADD.FTZ R43, R56, -R43 ;  /* 0x8000002b382b7221 */ /* 0x000fe20000010000 */
[----:B------:R-:W-:Y:S01]  /*1be0*/  FADD.FTZ R47, R60, -R47 ;  /* 0x8000002f3c2f7221 */ /* 0x000fe20000010000 */
[----:B------:R-:W-:Y:S01]  /*1bf0*/  FFMA.FTZ R50, R62, R50, R49 ;  /* 0x000000323e327223 */ /* 0x000fe20000010031 */
[C---:B------:R-:W-:Y:S01]  /*1c00*/  FMUL.FTZ R40, R6.reuse, R41 ;  /* 0x0000002906287220 */ /* 0x040fe20000410000 */
[C---:B------:R-:W-:Y:S01]  /*1c10*/  FMUL.FTZ R41, R6.reuse, R43 ;  /* 0x0000002b06297220 */ /* 0x040fe20000410000 */
[----:B------:R-:W-:Y:S01]  /*1c20*/  FMUL.FTZ R42, R6, R47 ;  /* 0x0000002f062a7220 */ /* 0x000fe20000410000 */
[----:B------:R-:W-:Y:S01]  /*1c30*/  FADD.FTZ R43, R61, -R50 ;  /* 0x800000323d2b7221 */ /* 0x000fe20000010000 */
[----:B------:R-:W-:-:S02]  /*1c40*/  ISETP.GT.AND P1, PT, R7, RZ, PT ;  /* 0x000000ff0700720c */ /* 0x000fc40003f24270 */
[----:B------:R-:W-:Y:S01]  /*1c50*/  FSEL R40, R40, RZ, P3 ;  /* 0x000000ff28287208 */ /* 0x000fe20001800000 */
[----:B------:R-:W-:Y:S01]  /*1c60*/  FMUL.FTZ R43, R6, R43 ;  /* 0x0000002b062b7220 */ /* 0x000fe20000410000 */
[----:B------:R-:W-:Y:S02]  /*1c70*/  FSEL R41, R41, RZ, P3 ;  /* 0x000000ff29297208 */ /* 0x000fe40001800000 */
[----:B------:R-:W-:Y:S02]  /*1c80*/  FSEL R42, R42, RZ, P3 ;  /* 0x000000ff2a2a7208 */ /* 0x000fe40001800000 */
[----:B------:R-:W-:Y:S01]  /*1c90*/  FSEL R43, R43, RZ, P3 ;  /* 0x000000ff2b2b7208 */ /* 0x000fe20001800000 */
[-C--:B0-----:R-:W-:Y:S01]  /*1ca0*/  FMUL.FTZ R5, R40, R45.reuse ;  /* 0x0000002d28057220 */ /* 0x081fe20000410000 */
[-C--:B------:R-:W-:Y:S01]  /*1cb0*/  FMUL.FTZ R6, R41, R45.reuse ;  /* 0x0000002d29067220 */ /* 0x080fe20000410000 */
[----:B------:R-:W-:-:S03]  /*1cc0*/  FMUL.FTZ R7, R42, R45 ;  /* 0x0000002d2a077220 */ /* 0x000fc60000410000 */
[----:B------:R-:W-:Y:S02]  /*1cd0*/  SEL R36, R5, R36, P1 ;  /* 0x0000002405247207 */ /* 0x000fe40000800000 */
[----:B------:R-:W-:Y:S02]  /*1ce0*/  SEL R37, R6, R37, P1 ;  /* 0x0000002506257207 */ /* 0x000fe40000800000 */
[----:B------:R-:W-:Y:S01]  /*1cf0*/  SEL R38, R7, R38, P1 ;  /* 0x0000002607267207 */ /* 0x000fe20000800000 */
[----:B------:R-:W-:Y:S06]  /*1d00*/  @!P2 BRA `(.L_x_5677) ;  /* 0x00000000006ca947 */ /* 0x000fec0003800000 */
[----:B------:R-:W-:Y:S01]  /*1d10*/  FMUL.FTZ R39, R43, R45 ;  /* 0x0000002d2b277220 */ /* 0x000fe20000410000 */
[----:B------:R-:W-:Y:S06]  /*1d20*/  BRA `(.L_x_5677) ;  /* 0x0000000000647947 */ /* 0x000fec0003800000 */
.L_x_5678:
[----:B------:R-:W-:Y:S01]  /*1d30*/  ISETP.GT.AND P3, PT, R5, RZ, PT ;  /* 0x000000ff0500720c */ /* 0x000fe20003f64270 */
        /* <DEDUP_REMOVED lines=12> */
[----:B------:R-:W-:-:S02]  /*1e00*/  ISETP.GT.AND P1, PT, R7, RZ, PT ;  /* 0x000000ff0700720c */ /* 0x000fc40003f24270 */
[----:B------:R-:W-:Y:S02]  /*1e10*/  FSEL R5, R5, RZ, P3 ;  /* 0x000000ff05057208 */ /* 0x000fe40001800000 */
[----:B------:R-:W-:Y:S02]  /*1e20*/  FSEL R45, R45, RZ, P3 ;  /* 0x000000ff2d2d7208 */ /* 0x000fe40001800000 */
[----:B------:R-:W-:Y:S01]  /*1e30*/  FSEL R47, R47, RZ, P3 ;  /* 0x000000ff2f2f7208 */ /* 0x000fe20001800000 */
[----:B------:R-:W-:Y:S01]  /*1e40*/  FMUL.FTZ R5, R5, UR14 ;  /* 0x0000000e05057c20 */ /* 0x000fe20008410000 */
[----:B------:R-:W-:Y:S01]  /*1e50*/  FSEL R49, R49, RZ, P3 ;  /* 0x000000ff31317208 */ /* 0x000fe20001800000 */
[----:B------:R-:W-:Y:S02]  /*1e60*/  FMUL.FTZ R6, R45, UR14 ;  /* 0x0000000e2d067c20 */ /* 0x000fe40008410000 */
[----:B------:R-:W-:Y:S01]  /*1e70*/  FMUL.FTZ R47, R47, UR14 ;  /* 0x0000000e2f2f7c20 */ /* 0x000fe20008410000 */
[----:B------:R-:W-:Y:S01]  /*1e80*/  SEL R36, R5, R36, P1 ;  /* 0x0000002405247207 */ /* 0x000fe20000800000 */
[----:B------:R-:W-:Y:S01]  /*1e90*/  @P2 FMUL.FTZ R39, R49, UR14 ;  /* 0x0000000e31272c20 */ /* 0x000fe20008410000 */
[----:B------:R-:W-:-:S02]  /*1ea0*/  SEL R37, R6, R37, P1 ;  /* 0x0000002506257207 */ /* 0x000fc40000800000 */
[----:B------:R-:W-:-:S07]  /*1eb0*/  SEL R38, R47, R38, P1 ;  /* 0x000000262f267207 */ /* 0x000fce0000800000 */
.L_x_5677:
[----:B------:R-:W-:Y:S05]  /*1ec0*/  BSYNC.RECONVERGENT B2 ;  /* 0x0000000000027941 */ /* 0x000fea0003800200 */
.L_x_5674:
[----:B------:R-:W0:Y:S08]  /*1ed0*/  @P0 LDC.64 R44, c[0x0][0x478] ;  /* 0x00011e00ff2c0b82 */ /* 0x000e300000000a00 */
[----:B------:R-:W1:Y:S01]  /*1ee0*/  @P2 LDC.64 R6, c[0x0][0x468] ;  /* 0x00011a00ff062b82 */ /* 0x000e620000000a00 */
[----:B0-----:R-:W-:-:S05]  /*1ef0*/  @P0 IMAD.WIDE.U32 R44, R8, 0x10, R44 ;  /* 0x00000010082c0825 */ /* 0x001fca00078e002c */
[----:B------:R2:W-:Y:S01]  /*1f00*/  @P0 STG.E.128 desc[UR6][R44.64], R40 ;  /* 0x000000282c000986 */ /* 0x0005e2000c101d06 */
[----:B-1----:R-:W-:-:S05]  /*1f10*/  @P2 IMAD.WIDE.U32 R6, R48, 0x10, R6 ;  /* 0x0000001030062825 */ /* 0x002fca00078e0006 */
[----:B------:R2:W-:Y:S02]  /*1f20*/  @P2 STG.E.128 desc[UR6][R6.64], R36 ;  /* 0x0000002406002986 */ /* 0x0005e4000c101d06 */
.L_x_5673:
[----:B------:R-:W-:Y:S05]  /*1f30*/  BSYNC.RECONVERGENT B1 ;  /* 0x0000000000017941 */ /* 0x000fea0003800200 */
.L_x_5672:
[----:B--2---:R-:W1:Y:S02]  /*1f40*/  LDC.64 R6, c[0x0][0x380] ;  /* 0x0000e000ff067b82 */ /* 0x004e640000000a00 */
[----:B-1----:R-:W-:-:S04]  /*1f50*/  LEA R4, R6, R4, 0x2 ;  /* 0x0000000406047211 */ /* 0x002fc800078e10ff */
[----:B------:R-:W-:-:S13]  /*1f60*/  ISETP.GE.AND P0, PT, R4, R7, PT ;  /* 0x000000070400720c */ /* 0x000fda0003f06270 */
[----:B------:R-:W-:Y:S05]  /*1f70*/  @!P0 BRA `(.L_x_5679) ;  /* 0xffffffe400008947 */ /* 0x000fea000383ffff */
.L_x_5658:
[----:B------:R-:W-:Y:S05]  /*1f80*/  BSYNC B0 ;  /* 0x0000000000007941 */ /* 0x000fea0003800000 */
.L_x_5657:
[----:B------:R-:W1:Y:S01]  /*1f90*/  S2R R14, SR_TID.X ;  /* 0x00000000000e7919 */ /* 0x000e620000002100 */
        /* <DEDUP_REMOVED lines=11> */
[----:B------:R1:W-:Y:S01]  /*2050*/  STS.128 [R0+0x200], R32 ;  /* 0x0002002000007388 */ /* 0x0003e20000000c00 */
[----:B------:R-:W-:Y:S01]  /*2060*/  BAR.SYNC.DEFER_BLOCKING 0x0 ;  /* 0x0000000000007b1d */ /* 0x000fe20000010000 */
[----:B-1----:R-:W-:-:S05]  /*2070*/  IMAD R33, R2, UR5, RZ ;  /* 0x0000000502217c24 */ /* 0x002fca000f8e02ff */
        /* <DEDUP_REMOVED lines=35> */
[-C--:B------:R-:W-:Y:S02]  /*22b0*/  @P1 MOV R5, R7.reuse ;  /* 0x0000000700051202 */ /* 0x080fe40000000f00 */
[----:B------:R-:W-:Y:S01]  /*22c0*/  @P1 IADD3 R0, P3, PT, R0, 0x200, RZ ;  /* 0x0000020000001810 */ /* 0x000fe20007f7e0ff */
[----:B------:R-:W3:Y:S03]  /*22d0*/  LDS R12, [R3+0x200] ;  /* 0x00020000030c7984 */ /* 0x000ee60000000800 */
[----:B------:R-:W-:Y:S01]  /*22e0*/  @P1 IADD3.X R7, PT, PT, RZ, R7, RZ, P3, !PT ;  /* 0x00000007ff071210 */ /* 0x000fe20001ffe4ff */
        /* <DEDUP_REMOVED lines=27> */
.L_x_5664:
[----:B-1----:R-:W-:Y:S01]  /*24a0*/  HFMA2 R46, -RZ, RZ, 0, 5.9604644775390625e-08 ;  /* 0x00000001ff2e7431 */ /* 0x002fe200000001ff */
[----:B------:R-:W-:Y:S01]  /*24b0*/  BSSY B1, `(.L_x_5680) ;  /* 0x0000006000017945 */ /* 0x000fe20003800000 */
[----:B------:R-:W-:Y:S02]  /*24c0*/  MOV R45, 0x1f ;  /* 0x0000001f002d7802 */ /* 0x000fe40000000f00 */
[----:B------:R-:W-:-:S07]  /*24d0*/  MOV R44, 0xffffffff ;  /* 0xffffffff002c7802 */ /* 0x000fce0000000f00 */
[----:B0-----:R-:W-:Y:S05]  /*24e0*/  WARPSYNC.COLLECTIVE R44, `(.L_x_5681) ;  /* 0x000000002c087348 */ /* 0x001fea0003c00000 */
[----:B------:R1:W2:Y:S02]  /*24f0*/  SHFL.BFLY P0, R71, R67, R46, R45 ;  /* 0x0c00002e43477389 */ /* 0x0002a4000000002d */
[----:B012---:R-:W-:Y:S05]  /*2500*/  ENDCOLLECTIVE ;  /* 0x000000000000791b */ /* 0x007fea0003800000 */
.L_x_5681:
[----:B------:R-:W-:Y:S05]  /*2510*/  BSYNC B1 ;  /* 0x0000000000017941 */ /* 0x000fea0003800000 */
.L_x_5680:
        /* <DEDUP_REMOVED lines=9> */
.L_x_5682:
[----:B------:R-:W-:Y:S01]  /*25b0*/  MOV R67, R48 ;  /* 0x0000003000437202 */ /* 0x000fe20000000f00 */
[----:B------:R-:W-:Y:S01]  /*25c0*/  HFMA2 R46, -RZ, RZ, 0, 1.1920928955078125e-07 ;  /* 0x00000002ff2e7431 */ /* 0x000fe200000001ff */
[----:B------:R-:W-:-:S07]  /*25d0*/  MOV R47, R71 ;  /* 0x00000047002f7202 */ /* 0x000fce0000000f00 */
[----:B------:R-:W-:Y:S05]  /*25e0*/  WARPSYNC.COLLECTIVE R44, `(.L_x_5683) ;  /* 0x000000002c087348 */ /* 0x000fea0003c00000 */
[----:B------:R0:W1:Y:S02]  /*25f0*/  SHFL.BFLY P0, R71, R67, R46, R45 ;  /* 0x0c00002e43477389 */ /* 0x000064000000002d */
[----:B01----:R-:W-:Y:S05]  /*2600*/  ENDCOLLECTIVE ;  /* 0x000000000000791b */ /* 0x003fea0003800000 */
.L_x_5683:
[----:B------:R-:W-:-:S05]  /*2610*/  FADD.FTZ R49, R47, R68 ;  /* 0x000000442f317221 */ /* 0x000fca0000010000 */
[----:B------:R-:W-:Y:S02]  /*2620*/  MOV R67, R49 ;  /* 0x0000003100437202 */ /* 0x000fe40000000f00 */
[----:B------:R-:W-:-:S07]  /*2630*/  MOV R47, R71 ;  /* 0x00000047002f7202 */ /* 0x000fce0000000f00 */
[----:B------:R-:W-:Y:S05]  /*2640*/  WARPSYNC.COLLECTIVE R44, `(.L_x_5684) ;  /* 0x000000002c087348 */ /* 0x000fea0003c00000 */
[----:B------:R0:W1:Y:S02]  /*2650*/  SHFL.BFLY P0, R71, R67, R46, R45 ;  /* 0x0c00002e43477389 */ /* 0x000064000000002d */
[----:B01----:R-:W-:Y:S05]  /*2660*/  ENDCOLLECTIVE ;  /* 0x000000000000791b */ /* 0x003fea0003800000 */
.L_x_5684:
[----:B------:R-:W-:-:S05]  /*2670*/  FADD.FTZ R51, R48, R47 ;  /* 0x0000002f30337221 */ /* 0x000fca0000010000 */
[----:B------:R-:W-:Y:S01]  /*2680*/  MOV R67, R51 ;  /* 0x0000003300437202 */ /* 0x000fe20000000f00 */
[----:B------:R-:W-:Y:S01]  /*2690*/  HFMA2 R46, -RZ, RZ, 0, 2.384185791015625e-07 ;  /* 0x00000004ff2e7431 */ /* 0x000fe200000001ff */
[----:B------:R-:W-:-:S07]  /*26a0*/  MOV R50, R71 ;  /* 0x0000004700327202 */ /* 0x000fce0000000f00 */
[----:B------:R-:W-:Y:S05]  /*26b0*/  WARPSYNC.COLLECTIVE R44, `(.L_x_5685) ;  /* 0x000000002c087348 */ /* 0x000fea0003c00000 */
[----:B------:R0:W1:Y:S02]  /*26c0*/  SHFL.BFLY P0, R71, R67, R46, R45 ;  /* 0x0c00002e43477389 */ /* 0x000064000000002d */
[----:B01----:R-:W-:Y:S05]  /*26d0*/  ENDCOLLECTIVE ;  /* 0x000000000000791b */ /* 0x003fea0003800000 */
.L_x_5685:
[----:B------:R-:W-:-:S05]  /*26e0*/  FADD.FTZ R50, R49, R50 ;  /* 0x0000003231327221 */ /* 0x000fca0000010000 */
[----:B------:R-:W-:Y:S02]  /*26f0*/  MOV R67, R50 ;  /* 0x0000003200437202 */ /* 0x000fe40000000f00 */
[----:B------:R-:W-:-:S07]  /*2700*/  MOV R64, R71 ;  /* 0x0000004700407202 */ /* 0x000fce0000000f00 */
[----:B------:R-:W-:Y:S05]  /*2710*/  WARPSYNC.COLLECTIVE R44, `(.L_x_5686) ;  /* 0x000000002c087348 */ /* 0x000fea0003c00000 */
[----:B------:R0:W1:Y:S02]  /*2720*/  SHFL.BFLY P0, R71, R67, R46, R45 ;  /* 0x0c00002e43477389 */ /* 0x000064000000002d */
[----:B01----:R-:W-:Y:S05]  /*2730*/  ENDCOLLECTIVE ;  /* 0x000000000000791b */ /* 0x003fea0003800000 */
.L_x_5686:
[----:B------:R-:W-:-:S05]  /*2740*/  FADD.FTZ R64, R51, R64 ;  /* 0x0000004033407221 */ /* 0x000fca0000010000 */
[----:B------:R-:W-:Y:S01]  /*2750*/  MOV R67, R64 ;  /* 0x0000004000437202 */ /* 0x000fe20000000f00 */
[----:B------:R-:W-:Y:S01]  /*2760*/  HFMA2 R46, -RZ, RZ, 0, 4.76837158203125e-07 ;  /* 0x00000008ff2e7431 */ /* 0x000fe200000001ff */
[----:B------:R-:W-:-:S07]  /*2770*/  MOV R47, R71 ;  /* 0x00000047002f7202 */ /* 0x000fce0000000f00 */
[----:B------:R-:W-:Y:S05]  /*2780*/  WARPSYNC.COLLECTIVE R44, `(.L_x_5687) ;  /* 0x000000002c087348 */ /* 0x000fea0003c00000 */
[----:B------:R0:W1:Y:S02]  /*2790*/  SHFL.BFLY P0, R71, R67, R46, R45 ;  /* 0x0c00002e43477389 */ /* 0x000064000000002d */
[----:B01----:R-:W-:Y:S05]  /*27a0*/  ENDCOLLECTIVE ;  /* 0x000000000000791b */ /* 0x003fea0003800000 */
.L_x_5687:
[----:B------:R-:W-:-:S05]  /*27b0*/  FADD.FTZ R65, R50, R47 ;  /* 0x0000002f32417221 */ /* 0x000fca0000010000 */
[----:B------:R-:W-:Y:S02]  /*27c0*/  MOV R67, R65 ;  /* 0x0000004100437202 */ /* 0x000fe40000000f00 */
[----:B------:R-:W-:-:S07]  /*27d0*/  MOV R47, R71 ;  /* 0x00000047002f7202 */ /* 0x000fce0000000f00 */
[----:B------:R-:W-:Y:S05]  /*27e0*/  WARPSYNC.COLLECTIVE R44, `(.L_x_5688) ;  /* 0x000000002c087348 */ /* 0x000fea0003c00000 */
[----:B------:R0:W1:Y:S02]  /*27f0*/  SHFL.BFLY P0, R71, R67, R46, R45 ;  /* 0x0c00002e43477389 */ /* 0x000064000000002d */
[----:B01----:R-:W-:Y:S05]  /*2800*/  ENDCOLLECTIVE ;  /* 0x000000000000791b */ /* 0x003fea0003800000 */
.L_x_5688:
[----:B------:R-:W-:-:S05]  /*2810*/  FADD.FTZ R47, R64, R47 ;  /* 0x0000002f402f7221 */ /* 0x000fca0000010000 */
[----:B------:R-:W-:Y:S01]  /*2820*/  MOV R67, R47 ;  /* 0x0000002f00437202 */ /* 0x000fe20000000f00 */
[----:B------:R-:W-:Y:S01]  /*2830*/  HFMA2 R46, -RZ, RZ, 0, 9.5367431640625e-07 ;  /* 0x00000010ff2e7431 */ /* 0x000fe200000001ff */
[----:B------:R-:W-:-:S07]  /*2840*/  MOV R66, R71 ;  /* 0x0000004700427202 */ /* 0x000fce0000000f00 */
[----:B------:R-:W-:Y:S05]  /*2850*/  WARPSYNC.COLLECTIVE R44, `(.L_x_5689) ;  /* 0x000000002c087348 */ /* 0x000fea0003c00000 */
[----:B------:R0:W1:Y:S02]  /*2860*/  SHFL.BFLY P0, R71, R67, R46, R45 ;  /* 0x0c00002e43477389 */ /* 0x000064000000002d */
[----:B01----:R-:W-:Y:S05]  /*2870*/  ENDCOLLECTIVE ;  /* 0x000000000000791b */ /* 0x003fea0003800000 */
.L_x_5689:
[----:B------:R-:W-:-:S05]  /*2880*/  FADD.FTZ R66, R65, R66 ;  /* 0x0000004241427221 */ /* 0x000fca0000010000 */
[----:B------:R-:W-:Y:S02]  /*2890*/  MOV R67, R66 ;  /* 0x0000004200437202 */ /* 0x000fe40000000f00 */
[----:B------:R-:W-:-:S07]  /*28a0*/  MOV R48, R71 ;  /* 0x0000004700307202 */ /* 0x000fce0000000f00 */
[----:B------:R-:W-:Y:S05]  /*28b0*/  WARPSYNC.COLLECTIVE R44, `(.L_x_5690) ;  /* 0x000000002c087348 */ /* 0x000fea0003c00000 */
[----:B------:R0:W1:Y:S02]  /*28c0*/  SHFL.BFLY P0, R71, R67, R46, R45 ;  /* 0x0c00002e43477389 */ /* 0x000064000000002d */
[----:B01----:R-:W-:Y:S05]  /*28d0*/  ENDCOLLECTIVE ;  /* 0x000000000000791b */ /* 0x003fea0003800000 */
.L_x_5690:
[----:B------:R-:W-:Y:S01]  /*28e0*/  MOV R49, R71 ;  /* 0x0000004700317202 */ /* 0x000fe20000000f00 */
[----:B------:R-:W-:Y:S06]  /*28f0*/  BRA `(.L_x_5691) ;  /* 0xffffffe400307947 */ /* 0x000fec000383ffff */
.L_x_5692:
        /* <DEDUP_REMOVED lines=16> */
.L_x_6518:


//--------------------- .text._ZN10layer_norm13ln_bwd_kernelINS_13Kernel_traitsIfffffjLj256ELj1ELj4ELj1ELj16ENS_18Kernel_traits_baseILj256EfffffjLj128EEEEELb0ELb0ELb1ELb1EEEvNS_9BwdParamsE --------------------------
	.section	.text._ZN10layer_norm13ln_bwd_kernelINS_13Kernel_traitsIfffffjLj256ELj1ELj4ELj1ELj16ENS_18Kernel_traits_baseILj256EfffffjLj128EEEEELb0ELb0ELb1ELb1EEEvNS_9BwdParamsE,"ax",@progbits
	.align	128
        .global         _ZN10layer_norm13ln_bwd_kernelINS_13Kernel_traitsIfffffjLj256ELj1ELj4ELj1ELj16ENS_18Kernel_traits_baseILj256EfffffjLj128EEEEELb0ELb0ELb1ELb1EEEvNS_9BwdParamsE
        .type           _ZN10layer_norm13ln_bwd_kernelINS_13Kernel_traitsIfffffjLj256ELj1ELj4ELj1ELj16ENS_18Kernel_traits_baseILj256EfffffjLj128EEEEELb0ELb0ELb1ELb1EEEvNS_9BwdParamsE,@function
        .size           _ZN10layer_norm13ln_bwd_kernelINS_13Kernel_traitsIfffffjLj256ELj1ELj4ELj1ELj16ENS_18Kernel_traits_baseILj256EfffffjLj128EEEEELb0ELb0ELb1ELb1EEEvNS_9BwdParamsE,(.L_x_6519 - _ZN10layer_norm13ln_bwd_kernelINS_13Kernel_traitsIfffffjLj256ELj1ELj4ELj1ELj16ENS_18Kernel_traits_baseILj256EfffffjLj128EEEEELb0ELb0ELb1ELb1EEEvNS_9BwdParamsE)
        .other          _ZN10layer_norm13ln_bwd_kernelINS_13Kernel_traitsIfffffjLj256ELj1ELj4ELj1ELj16ENS_18Kernel_traits_baseILj256EfffffjLj128EEEEELb0ELb0ELb1ELb1EEEvNS_9BwdParamsE,@"STO_CUDA_ENTRY STV_DEFAULT"
_ZN10layer_norm13ln_bwd_kernelINS_13Kernel_traitsIfffffjLj256ELj1ELj4ELj1ELj16ENS_18Kernel_traits_baseILj256EfffffjLj128EEEEELb0ELb0ELb1ELb1EEEvNS_9BwdParamsE:
.text._ZN10layer_norm13ln_bwd_kernelINS_13Kernel_traitsIfffffjLj256ELj1ELj4ELj1ELj16ENS_18Kernel_traits_baseILj256EfffffjLj128EEEEELb0ELb0ELb1ELb1EEEvNS_9BwdParamsE:
        /* <DEDUP_REMOVED lines=29> */
[----:B------:R0:W5:Y:S04]  /*01d0*/  LDG.E.128 R12, desc[UR6][R6.64] ;  /* 0x00000006060c7981 */ /* 0x000168000c1e1d00 */
[----:B------:R0:W5:Y:S01]  /*01e0*/  LDG.E.128 R8, desc[UR6][R6.64+0x200] ;  /* 0x0002000606087981 */ /* 0x000162000c1e1d00 */
[----:B-1----:R-:W-:-:S07]  /*01f0*/  HFMA2 R28, -RZ, RZ, 0, 0 ;  /* 0x00000000ff1c7431 */ /* 0x002fce00000001ff */
.L_x_5709:
        /* <DEDUP_REMOVED lines=17> */
[----:B------:R-:W-:Y:S02]  /*0310*/  IADD3 R48, PT, PT, R5, -0x1, RZ ;  /* 0xffffffff05307810 */ /* 0x000fe40007ffe0ff */
[----:B------:R-:W-:Y:S02]  /*0320*/  SHF.R.S32.HI R49, RZ, 0x1f, R0 ;  /* 0x0000001fff317819 */ /* 0x000fe40000011400 */
[----:B------:R-:W-:Y:S01]  /*0330*/  SHF.R.S32.HI R46, RZ, 0x1f, R3 ;  /* 0x0000001fff2e7819 */ /* 0x000fe20000011403 */
[----:B------:R-:W-:Y:S01]  /*0340*/  IMAD R48, R48, UR9, RZ ;  /* 0x0000000930307c24 */ /* 0x000fe2000f8e02ff */
[----:B------:R-:W1:Y:S01]  /*0350*/  LDC.64 R60, c[0x0][0x428] ;  /* 0x00010a00ff3c7b82 */ /* 0x000e620000000a00 */
[----:B------:R-:W-:Y:S02]  /*0360*/  LEA R58, P0, R0, UR10, 0x2 ;  /* 0x0000000a003a7c11 */ /* 0x000fe4000f8010ff */
[----:B------:R-:W-:-:S02]  /*0370*/  LEA.HI R73, R46, R3, RZ, 0x2 ;  /* 0x000000032e497211 */ /* 0x000fc400078f10ff */
[----:B------:R-:W-:Y:S02]  /*0380*/  SHF.R.S32.HI R3, RZ, 0x1f, R48 ;  /* 0x0000001fff037819 */ /* 0x000fe40000011430 */
[----:B------:R-:W-:Y:S02]  /*0390*/  LEA.HI.SX32 R73, R73, R4, 0x1e ;  /* 0x0000000449497211 */ /* 0x000fe400078ff2ff */
[----:B------:R-:W-:Y:S02]  /*03a0*/  LEA.HI.X R59, R0, UR11, R49, 0x2, P0 ;  /* 0x0000000b003b7c11 */ /* 0x000fe400080f1431 */
[----:B------:R-:W-:-:S03]  /*03b0*/  LEA.HI R51, R3, R48, RZ, 0x2 ;  /* 0x0000003003337211 */ /* 0x000fc600078f10ff */
[----:B------:R-:W2:Y:S01]  /*03c0*/  LDG.E R3, desc[UR6][R58.64] ;  /* 0x000000063a037981 */ /* 0x000ea2000c1e1900 */
[----:B------:R-:W-:Y:S01]  /*03d0*/  LEA.HI.SX32 R63, R51, R4, 0x1e ;  /* 0x00000004333f7211 */ /* 0x000fe200078ff2ff */
[C---:B0-----:R-:W-:Y:S01]  /*03e0*/  IMAD.WIDE.U32 R48, R73.reuse, 0x10, R56 ;  /* 0x0000001049307825 */ /* 0x041fe200078e0038 */
[----:B------:R-:W-:-:S05]  /*03f0*/  IADD3 R71, PT, PT, R73, 0x20, RZ ;  /* 0x0000002049477810 */ /* 0x000fca0007ffe0ff */
[----:B------:R-:W3:Y:S01]  /*0400*/  LDG.E.128 R48, desc[UR6][R48.64] ;  /* 0x0000000630307981 */ /* 0x000ee2000c1e1d00 */
[----:B-1----:R-:W-:-:S04]  /*0410*/  IMAD.WIDE.U32 R52, R63, 0x10, R60 ;  /* 0x000000103f347825 */ /* 0x002fc800078e003c */
[----:B------:R-:W-:Y:S02]  /*0420*/  IMAD.WIDE.U32 R56, R71, 0x10, R56 ;  /* 0x0000001047387825 */ /* 0x000fe400078e0038 */
[----:B------:R-:W4:Y:S01]  /*0430*/  LDG.E.128 R52, desc[UR6][R52.64] ;  /* 0x0000000634347981 */ /* 0x000f22000c1e1d00 */
[----:B------:R-:W-:Y:S02]  /*0440*/  IADD3 R63, PT, PT, R63, 0x20, RZ ;  /* 0x000000203f3f7810 */ /* 0x000fe40007ffe0ff */
[----:B------:R-:W-:Y:S01]  /*0450*/  MOV R64, UR14 ;  /* 0x0000000e00407c02 */ /* 0x000fe20008000f00 */
[----:B------:R-:W4:Y:S01]  /*0460*/  LDG.E.128 R56, desc[UR6][R56.64] ;  /* 0x0000000638387981 */ /* 0x000f22000c1e1d00 */
[----:B------:R-:W-:Y:S01]  /*0470*/  MOV R46, UR15 ;  /* 0x0000000f002e7c02 */ /* 0x000fe20008000f00 */
[----:B------:R-:W-:Y:S01]  /*0480*/  IMAD.WIDE.U32 R60, R63, 0x10, R60 ;  /* 0x000000103f3c7825 */ /* 0x000fe200078e003c */
[----:B------:R-:W-:-:S04]  /*0490*/  ISETP.NE.U32.AND P0, PT, R64, RZ, PT ;  /* 0x000000ff4000720c */ /* 0x000fc80003f05070 */
[----:B------:R-:W-:Y:S01]  /*04a0*/  ISETP.NE.AND.EX P0, PT, R46, RZ, PT, P0 ;  /* 0x000000ff2e00720c */ /* 0x000fe20003f05300 */
[----:B------:R-:W4:Y:S01]  /*04b0*/  LDG.E.128 R60, desc[UR6][R60.64] ;  /* 0x000000063c3c7981 */ /* 0x000f22000c1e1d00 */
[----:B------:R-:W-:-:S11]  /*04c0*/  ISETP.NE.AND P1, PT, R2, RZ, PT ;  /* 0x000000ff0200720c */ /* 0x000fd60003f25270 */
[----:B------:R-:W0:Y:S08]  /*04d0*/  @P0 LDC.64 R66, c[0x0][0x438] ;  /* 0x00010e00ff420b82 */ /* 0x000e300000000a00 */
[----:B------:R-:W1:Y:S01]  /*04e0*/  @P0 LDC.64 R68, c[0x0][0x438] ;  /* 0x00010e00ff440b82 */ /* 0x000e620000000a00 */
[----:B0-----:R-:W-:-:S05]  /*04f0*/  @P0 IMAD.WIDE.U32 R66, R71, 0x10, R66 ;  /* 0x0000001047420825 */ /* 0x001fca00078e0042 */
[----:B------:R0:W5:Y:S01]  /*0500*/  @P0 LDG.E.128 R36, desc[UR6][R66.64] ;  /* 0x0000000642240981 */ /* 0x000162000c1e1d00 */
[----:B-1----:R-:W-:-:S05]  /*0510*/  @P0 IMAD.WIDE.U32 R68, R73, 0x10, R68 ;  /* 0x0000001049440825 */ /* 0x002fca00078e0044 */
[----:B------:R1:W5:Y:S01]  /*0520*/  @P0 LDG.E.128 R32, desc[UR6][R68.64] ;  /* 0x0000000644200981 */ /* 0x000362000c1e1d00 */
[----:B--2---:R-:W-:-:S05]  /*0530*/  FSEL R70, R3, RZ, !P1 ;  /* 0x000000ff03467208 */ /* 0x004fca0004800000 */
[C---:B---3--:R-:W-:Y:S01]  /*0540*/  FADD.FTZ R3, -R70.reuse, R48 ;  /* 0x0000003046037221 */ /* 0x048fe20000010100 */
[----:B------:R-:W-:-:S03]  /*0550*/  FADD.FTZ R49, -R70, R49 ;  /* 0x0000003146317221 */ /* 0x000fc60000010100 */
[----:B-----5:R-:W-:Y:S01]  /*0560*/  FMUL.FTZ R3, R6, R3 ;  /* 0x0000000306037220 */ /* 0x020fe20000410000 */
[C---:B------:R-:W-:Y:S01]  /*0570*/  FADD.FTZ R71, -R70.reuse, R50 ;  /* 0x0000003246477221 */ /* 0x040fe20000010100 */
[----:B------:R-:W-:Y:S01]  /*0580*/  FADD.FTZ R51, -R70, R51 ;  /* 0x0000003346337221 */ /* 0x000fe20000010100 */
[----:B------:R-:W-:Y:S01]  /*0590*/  FMUL.FTZ R48, R6, R49 ;  /* 0x0000003106307220 */ /* 0x000fe20000410000 */
[----:B----4-:R-:W-:Y:S01]  /*05a0*/  FADD.FTZ R24, R24, R52 ;  /* 0x0000003418187221 */ /* 0x010fe20000010000 */
[----:B------:R-:W-:Y:S01]  /*05b0*/  FFMA.FTZ R16, R52, R3, R16 ;  /* 0x0000000334107223 */ /* 0x000fe20000010010 */
[----:B------:R-:W-:Y:S01]  /*05c0*/  FMUL.FTZ R52, R12, R52 ;  /* 0x000000340c347220 */ /* 0x000fe20000410000 */
[C---:B------:R-:W-:Y:S01]  /*05d0*/  FMUL.FTZ R49, R6.reuse, R71 ;  /* 0x0000004706317220 */ /* 0x040fe20000410000 */
[----:B------:R-:W-:Y:S01]  /*05e0*/  FADD.FTZ R25, R25, R53 ;  /* 0x0000003519197221 */ /* 0x000fe20000010000 */
[----:B------:R-:W-:Y:S01]  /*05f0*/  FFMA.FTZ R17, R53, R48, R17 ;  /* 0x0000003035117223 */ /* 0x000fe20000010011 */
[----:B------:R-:W-:Y:S01]  /*0600*/  FMUL.FTZ R50, R6, R51 ;  /* 0x0000003306327220 */ /* 0x000fe20000410000 */
[----:B------:R-:W-:Y:S01]  /*0610*/  FMUL.FTZ R53, R13, R53 ;  /* 0x000000350d357220 */ /* 0x000fe20000410000 */
[C---:B------:R-:W-:Y:S01]  /*0620*/  FADD.FTZ R51, -R70.reuse, R56 ;  /* 0x0000003846337221 */ /* 0x040fe20000010100 */
[----:B0-----:R-:W-:Y:S01]  /*0630*/  FFMA.FTZ R67, R3, R52, RZ ;  /* 0x0000003403437223 */ /* 0x001fe200000100ff */
[----:B------:R-:W-:Y:S01]  /*0640*/  FADD.FTZ R56, RZ, R52 ;  /* 0x00000034ff387221 */ /* 0x000fe20000010000 */
[----:B------:R-:W-:Y:S01]  /*0650*/  FADD.FTZ R71, -R70, R57 ;  /* 0x0000003946477221 */ /* 0x000fe20000010100 */
[----:B------:R-:W-:Y:S01]  /*0660*/  FADD.FTZ R26, R26, R54 ;  /* 0x000000361a1a7221 */ /* 0x000fe20000010000 */
[----:B------:R-:W-:Y:S01]  /*0670*/  FFMA.FTZ R18, R54, R49, R18 ;  /* 0x0000003136127223 */ /* 0x000fe20000010012 */
[----:B------:R-:W-:Y:S01]  /*0680*/  FADD.FTZ R57, -R70, R58 ;  /* 0x0000003a46397221 */ /* 0x000fe20000010100 */
[----:B------:R-:W-:Y:S01]  /*0690*/  FMUL.FTZ R54, R14, R54 ;  /* 0x000000360e367220 */ /* 0x000fe20000410000 */
[----:B------:R-:W-:Y:S01]  /*06a0*/  FFMA.FTZ R58, R48, R53, R67 ;  /* 0x00000035303a7223 */ /* 0x000fe20000010043 */
[----:B-1----:R-:W-:Y:S01]  /*06b0*/  FADD.FTZ R69, R53, R56 ;  /* 0x0000003835457221 */ /* 0x002fe20000010000 */
        /* <DEDUP_REMOVED lines=18> */
[----:B------:R-:W-:Y:S01]  /*07e0*/  FADD.FTZ R59, -R70, R59 ;  /* 0x0000003b463b7221 */ /* 0x000fe20000010100 */
[----:B------:R-:W-:Y:S01]  /*07f0*/  FADD.FTZ R30, R30, R62 ;  /* 0x0000003e1e1e7221 */ /* 0x000fe20000010000 */
[----:B------:R-:W-:Y:S01]  /*0800*/  FFMA.FTZ R22, R62, R57, R22 ;  /* 0x000000393e167223 */ /* 0x000fe20000010016 */
[----:B------:R-:W-:Y:S01]  /*0810*/  FFMA.FTZ R68, R56, R61, R69 ;  /* 0x0000003d38447223 */ /* 0x000fe20000010045 */
[----:B------:R-:W-:Y:S01]  /*0820*/  FMUL.FTZ R62, R10, R62 ;  /* 0x0000003e0a3e7220 */ /* 0x000fe20000410000 */
[----:B------:R-:W-:Y:S01]  /*0830*/  FADD.FTZ R69, R58, R61 ;  /* 0x0000003d3a457221 */ /* 0x000fe20000010000 */
        /* <DEDUP_REMOVED lines=9> */
.L_x_5696:
        /* <DEDUP_REMOVED lines=15> */
.L_x_5697:
[----:B------:R-:W-:Y:S05]  /*09c0*/  BSYNC.RECONVERGENT B1 ;  /* 0x0000000000017941 */ /* 0x000fea0003800200 */
.L_x_5695:
        /* <DEDUP_REMOVED lines=21> */
.L_x_5721:
[----:B------:R-:W-:Y:S01]  /*0b20*/  ISETP.NE.U32.AND P1, PT, R64, RZ, PT ;  /* 0x000000ff4000720c */ /* 0x000fe20003f25070 */
[----:B------:R-:W-:Y:S01]  /*0b30*/  IMAD R64, R0, UR9, RZ ;  /* 0x0000000900407c24 */ /* 0x000fe2000f8e02ff */
[----:B------:R-:W-:Y:S01]  /*0b40*/  @P3 IADD3 R58, PT, PT, R7, -0x1, RZ ;  /* 0xffffffff073a3810 */ /* 0x000fe20007ffe0ff */
[----:B-1----:R-:W-:Y:S01]  /*0b50*/  FADD.FTZ R71, R72, R71 ;  /* 0x0000004748477221 */ /* 0x002fe20000010000 */
[----:B------:R-:W-:Y:S01]  /*0b60*/  ISETP.NE.AND.EX P1, PT, R46, RZ, PT, P1 ;  /* 0x000000ff2e00720c */ /* 0x000fe20003f25310 */
[----:B--2---:R-:W-:Y:S01]  /*0b70*/  FADD.FTZ R68, R63, R70 ;  /* 0x000000463f447221 */ /* 0x004fe20000010000 */
[----:B------:R-:W-:Y:S01]  /*0b80*/  SHF.R.S32.HI R69, RZ, 0x1f, R64 ;  /* 0x0000001fff457819 */ /* 0x000fe20000011440 */
[----:B------:R-:W-:Y:S02]  /*0b90*/  @P3 IMAD R58, R58, UR9, RZ ;  /* 0x000000093a3a3c24 */ /* 0x000fe4000f8e02ff */
[----:B------:R-:W-:Y:S01]  /*0ba0*/  FMUL.FTZ R71, R71, UR12 ;  /* 0x0000000c47477c20 */ /* 0x000fe20008410000 */
[----:B------:R-:W-:Y:S01]  /*0bb0*/  ISETP.NE.AND P4, PT, R2, RZ, PT ;  /* 0x000000ff0200720c */ /* 0x000fe20003f85270 */
[----:B------:R-:W-:Y:S01]  /*0bc0*/  BSSY.RECONVERGENT B1, `(.L_x_5699) ;  /* 0x000007e000017945 */ /* 0x000fe20003800200 */
[----:B------:R-:W-:Y:S01]  /*0bd0*/  LEA.HI R69, R69, R64, RZ, 0x2 ;  /* 0x0000004045457211 */ /* 0x000fe200078f10ff */
[----:B0-----:R-:W-:Y:S01]  /*0be0*/  HFMA2 R63, -RZ, RZ, 0, 0 ;  /* 0x00000000ff3f7431 */ /* 0x001fe200000001ff */
[----:B------:R-:W-:Y:S01]  /*0bf0*/  @P3 SHF.R.S32.HI R59, RZ, 0x1f, R58 ;  /* 0x0000001fff3b3819 */ /* 0x000fe2000001143a */
[----:B------:R-:W-:Y:S01]  /*0c00*/  FMUL.FTZ R68, R68, UR12 ;  /* 0x0000000c44447c20 */ /* 0x000fe20008410000 */
[----:B------:R-:W-:-:S02]  /*0c10*/  FSEL R71, R71, RZ, !P4 ;  /* 0x000000ff47477208 */ /* 0x000fc40006000000 */
[----:B------:R-:W-:Y:S02]  /*0c20*/  @P3 LEA.HI R59, R59, R58, RZ, 0x2 ;  /* 0x0000003a3b3b3211 */ /* 0x000fe400078f10ff */
[-C--:B------:R-:W-:Y:S02]  /*0c30*/  LEA.HI.SX32 R69, R69, R4.reuse, 0x1e ;  /* 0x0000000445457211 */ /* 0x080fe400078ff2ff */
[----:B------:R-:W-:Y:S01]  /*0c40*/  @P3 LEA.HI.SX32 R63, R59, R4, 0x1e ;  /* 0x000000043b3f3211 */ /* 0x000fe200078ff2ff */
[----:B------:R-:W-:Y:S06]  /*0c50*/  @P1 BRA `(.L_x_5700) ;  /* 0x0000000000f41947 */ /* 0x000fec0003800000 */
[----:B------:R-:W-:Y:S02]  /*0c60*/  MOV R58, UR20 ;  /* 0x00000014003a7c02 */ /* 0x000fe40008000f00 */
[----:B------:R-:W-:Y:S02]  /*0c70*/  MOV R64, UR21 ;  /* 0x0000001500407c02 */ /* 0x000fe40008000f00 */
[----:B------:R-:W-:-:S04]  /*0c80*/  ISETP.NE.U32.AND P1, PT, R58, RZ, PT ;  /* 0x000000ff3a00720c */ /* 0x000fc80003f25070 */
[----:B------:R-:W-:-:S13]  /*0c90*/  ISETP.NE.AND.EX P1, PT, R64, RZ, PT, P1 ;  /* 0x000000ff4000720c */ /* 0x000fda0003f25310 */
[----:B------:R-:W-:Y:S05]  /*0ca0*/  @P1 BRA `(.L_x_5701) ;  /* 0x0000000000701947 */ /* 0x000fea0003800000 */
[-CC-:B------:R-:W-:Y:S01]  /*0cb0*/  FFMA.FTZ R59, R3, R68.reuse, R71.reuse ;  /* 0x00000044033b7223 */ /* 0x180fe20000010047 */
[----:B------:R-:W-:Y:S01]  /*0cc0*/  ISETP.GT.AND P1, PT, R5, RZ, PT ;  /* 0x000000ff0500720c */ /* 0x000fe20003f24270 */
[----:B------:R-:W-:Y:S01]  /*0cd0*/  FFMA.FTZ R72, R50, R68, R71 ;  /* 0x0000004432487223 */ /* 0x000fe20000010047 */
[----:B------:R-:W-:Y:S01]  /*0ce0*/  MOV R73, UR13 ;  /* 0x0000000d00497c02 */ /* 0x000fe20008000f00 */
[----:B------:R-:W-:Y:S01]  /*0cf0*/  FADD.FTZ R59, R52, -R59 ;  /* 0x8000003b343b7221 */ /* 0x000fe20000010000 */
[----:B------:R-:W-:-:S03]  /*0d00*/  ISETP.GT.AND P4, PT, R7, RZ, PT ;  /* 0x000000ff0700720c */ /* 0x000fc60003f84270 */
[----:B------:R-:W-:-:S05]  /*0d10*/  FMUL.FTZ R59, R6, R59 ;  /* 0x0000003b063b7220 */ /* 0x000fca0000410000 */
[----:B------:R-:W-:Y:S01]  /*0d20*/  FSEL R46, R59, RZ, P1 ;  /* 0x000000ff3b2e7208 */ /* 0x000fe20000800000 */
[----:B------:R-:W-:-:S04]  /*0d30*/  FFMA.FTZ R59, R49, R68, R71 ;  /* 0x00000044313b7223 */ /* 0x000fc80000010047 */
[----:B------:R-:W-:Y:S01]  /*0d40*/  FMUL.FTZ R7, R46, R73 ;  /* 0x000000492e077220 */ /* 0x000fe20000410000 */
[----:B------:R-:W-:Y:S01]  /*0d50*/  FFMA.FTZ R46, R48, R68, R71 ;  /* 0x00000044302e7223 */ /* 0x000fe20000010047 */
[----:B------:R-:W-:-:S03]  /*0d60*/  FADD.FTZ R59, R54, -R59 ;  /* 0x8000003b363b7221 */ /* 0x000fc60000010000 */
[----:B------:R-:W-:Y:S01]  /*0d70*/  SEL R44, R7, R44, P4 ;  /* 0x0000002c072c7207 */ /* 0x000fe20002000000 */
[----:B------:R-:W-:Y:S01]  /*0d80*/  FADD.FTZ R7, R53, -R46 ;  /* 0x8000002e35077221 */ /* 0x000fe20000010000 */
[----:B------:R-:W-:-:S03]  /*0d90*/  FMUL.FTZ R59, R6, R59 ;  /* 0x0000003b063b7220 */ /* 0x000fc60000410000 */
[----:B------:R-:W-:Y:S02]  /*0da0*/  FMUL.FTZ R7, R6, R7 ;  /* 0x0000000706077220 */ /* 0x000fe40000410000 */
[----:B------:R-:W-:-:S03]  /*0db0*/  FSEL R70, R59, RZ, P1 ;  /* 0x000000ff3b467208 */ /* 0x000fc60000800000 */
[----:B------:R-:W-:Y:S01]  /*0dc0*/  FSEL R46, R7, RZ, P1 ;  /* 0x000000ff072e7208 */ /* 0x000fe20000800000 */
[----:B------:R-:W-:Y:S01]  /*0dd0*/  FADD.FTZ R7, R55, -R72 ;  /* 0x8000004837077221 */ /* 0x000fe20000010000 */
[----:B------:R-:W-:-:S03]  /*0de0*/  FMUL.FTZ R70, R70, R73 ;  /* 0x0000004946467220 */ /* 0x000fc60000410000 */
[----:B------:R-:W-:Y:S01]  /*0df0*/  FMUL.FTZ R46, R46, R73 ;  /* 0x000000492e2e7220 */ /* 0x000fe20000410000 */
[----:B------:R-:W-:-:S04]  /*0e00*/  FMUL.FTZ R7, R6, R7 ;  /* 0x0000000706077220 */ /* 0x000fc80000410000 */
[----:B------:R-:W-:Y:S02]  /*0e10*/  SEL R45, R46, R45, P4 ;  /* 0x0000002d2e2d7207 */ /* 0x000fe40002000000 */
[----:B------:R-:W-:Y:S02]  /*0e20*/  SEL R46, R70, R65, P4 ;  /* 0x00000041462e7207 */ /* 0x000fe40002000000 */
[----:B------:R-:W-:Y:S01]  /*0e30*/  FSEL R70, R7, RZ, P1 ;  /* 0x000000ff07467208 */ /* 0x000fe20000800000 */
[----:B------:R-:W-:Y:S06]  /*0e40*/  @!P3 BRA `(.L_x_5702) ;  /* 0x000000040054b947 */ /* 0x000fec0003800000 */
[----:B------:R-:W-:Y:S01]  /*0e50*/  FMUL.FTZ R47, R70, R73 ;  /* 0x00000049462f7220 */ /* 0x000fe20000410000 */
[----:B------:R-:W-:Y:S06]  /*0e60*/  BRA `(.L_x_5702) ;  /* 0x00000004004c7947 */ /* 0x000fec0003800000 */
.L_x_5701:
[-CC-:B------:R-:W-:Y:S01]  /*0e70*/  FFMA.FTZ R41, R3, R68.reuse, R71.reuse ;  /* 0x0000004403297223 */ /* 0x180fe20000010047 */
[-CC-:B------:R-:W-:Y:S01]  /*0e80*/  FFMA.FTZ R40, R48, R68.reuse, R71.reuse ;  /* 0x0000004430287223 */ /* 0x180fe20000010047 */
[-C--:B------:R-:W-:Y:S01]  /*0e90*/  FFMA.FTZ R43, R49, R68.reuse, R71 ;  /* 0x00000044312b7223 */ /* 0x080fe20000010047 */
[----:B------:R-:W-:Y:S01]  /*0ea0*/  ISETP.GT.AND P4, PT, R7, RZ, PT ;  /* 0x000000ff0700720c */ /* 0x000fe20003f84270 */
[----:B------:R-:W-:Y:S01]  /*0eb0*/  FADD.FTZ R41, R52, -R41 ;  /* 0x8000002934297221 */ /* 0x000fe20000010000 */
[----:B------:R-:W-:Y:S01]  /*0ec0*/  ISETP.GT.AND P1, PT, R5, RZ, PT ;  /* 0x000000ff0500720c */ /* 0x000fe20003f24270 */
[----:B------:R-:W-:Y:S01]  /*0ed0*/  FADD.FTZ R7, R53, -R40 ;  /* 0x8000002835077221 */ /* 0x000fe20000010000 */
[----:B------:R-:W-:Y:S01]  /*0ee0*/  FADD.FTZ R43, R54, -R43 ;  /* 0x8000002b362b7221 */ /* 0x000fe20000010000 */
[----:B------:R-:W-:Y:S01]  /*0ef0*/  FMUL.FTZ R41, R6, R41 ;  /* 0x0000002906297220 */ /* 0x000fe20000410000 */
[----:B------:R-:W-:Y:S01]  /*0f00*/  FFMA.FTZ R42, R50, R68, R71 ;  /* 0x00000044322a7223 */ /* 0x000fe20000010047 */
[----:B------:R-:W-:Y:S01]  /*0f10*/  MOV R73, UR13 ;  /* 0x0000000d00497c02 */ /* 0x000fe20008000f00 */
[----:B------:R-:W-:-:S02]  /*0f20*/  FMUL.FTZ R43, R6, R43 ;  /* 0x0000002b062b7220 */ /* 0x000fc40000410000 */
[----:B------:R-:W-:Y:S01]  /*0f30*/  FSEL R40, R41, RZ, P1 ;  /* 0x000000ff29287208 */ /* 0x000fe20000800000 */
[----:B------:R-:W-:Y:S01]  /*0f40*/  FMUL.FTZ R41, R6, R7 ;  /* 0x0000000706297220 */ /* 0x000fe20000410000 */
[----:B------:R-:W-:Y:S01]  /*0f50*/  FADD.FTZ R59, R55, -R42 ;  /* 0x8000002a373b7221 */ /* 0x000fe20000010000 */
[----:B------:R-:W-:Y:S02]  /*0f60*/  FSEL R42, R43, RZ, P1 ;  /* 0x000000ff2b2a7208 */ /* 0x000fe40000800000 */
[----:B------:R-:W-:Y:S01]  /*0f70*/  FMUL.FTZ R7, R40, R73 ;  /* 0x0000004928077220 */ /* 0x000fe20000410000 */
[----:B------:R-:W-:Y:S01]  /*0f80*/  FSEL R41, R41, RZ, P1 ;  /* 0x000000ff29297208 */ /* 0x000fe20000800000 */
[----:B------:R-:W-:Y:S01]  /*0f90*/  FMUL.FTZ R59, R6, R59 ;  /* 0x0000003b063b7220 */ /* 0x000fe20000410000 */
[-C--:B------:R-:W-:Y:S02]  /*0fa0*/  FMUL.FTZ R70, R42, R73.reuse ;  /* 0x000000492a467220 */ /* 0x080fe40000410000 */
[----:B------:R-:W-:Y:S01]  /*0fb0*/  SEL R44, R7, R44, P4 ;  /* 0x0000002c072c7207 */ /* 0x000fe20002000000 */
[----:B------:R-:W-:Y:S01]  /*0fc0*/  FMUL.FTZ R46, R41, R73 ;  /* 0x00000049292e7220 */ /* 0x000fe20000410000 */
[----:B------:R-:W-:-:S04]  /*0fd0*/  FSEL R43, R59, RZ, P1 ;  /* 0x000000ff3b2b7208 */ /* 0x000fc80000800000 */
[----:B------:R-:W-:Y:S02]  /*0fe0*/  SEL R45, R46, R45, P4 ;  /* 0x0000002d2e2d7207 */ /* 0x000fe40002000000 */
[----:B------:R-:W-:Y:S01]  /*0ff0*/  SEL R46, R70, R65, P4 ;  /* 0x00000041462e7207 */ /* 0x000fe20002000000 */
[----:B------:R-:W-:Y:S06]  /*1000*/  @!P3 BRA `(.L_x_5702) ;  /* 0x0000000000e4b947 */ /* 0x000fec0003800000 */
[----:B------:R-:W-:Y:S01]  /*1010*/  FMUL.FTZ R47, R43, R73 ;  /* 0x000000492b2f7220 */ /* 0x000fe20000410000 */
[----:B------:R-:W-:Y:S06]  /*1020*/  BRA `(.L_x_5702) ;  /* 0x0000000000dc7947 */ /* 0x000fec0003800000 */
.L_x_5700:
[----:B------:R-:W-:Y:S02]  /*1030*/  MOV R58, UR20 ;  /* 0x00000014003a7c02 */ /* 0x000fe40008000f00 */
[----:B------:R-:W-:Y:S02]  /*1040*/  MOV R64, UR21 ;  /* 0x0000001500407c02 */ /* 0x000fe40008000f00 */
[----:B------:R-:W-:-:S04]  /*1050*/  ISETP.NE.U32.AND P1, PT, R58, RZ, PT ;  /* 0x000000ff3a00720c */ /* 0x000fc80003f25070 */
[----:B------:R-:W-:-:S13]  /*1060*/  ISETP.NE.AND.EX P1, PT, R64, RZ, PT, P1 ;  /* 0x000000ff4000720c */ /* 0x000fda0003f25310 */
[----:B------:R-:W-:Y:S05]  /*1070*/  @P1 BRA `(.L_x_5703) ;  /* 0x00000000006c1947 */ /* 0x000fea0003800000 */
[-CC-:B------:R-:W-:Y:S01]  /*1080*/  @P2 FFMA.FTZ R70, R48, R68.reuse, R71.reuse ;  /* 0x0000004430462223 */ /* 0x180fe20000010047 */
[----:B------:R-:W-:Y:S01]  /*1090*/  ISETP.GT.AND P4, PT, R7, RZ, PT ;  /* 0x000000ff0700720c */ /* 0x000fe20003f84270 */
[----:B------:R-:W-:Y:S01]  /*10a0*/  @P2 FFMA.FTZ R59, R3, R68, R71 ;  /* 0x00000044033b2223 */ /* 0x000fe20000010047 */
[----:B------:R-:W-:Y:S01]  /*10b0*/  MOV R46, R32 ;  /* 0x00000020002e7202 */ /* 0x000fe20000000f00 */
[----:B------:R-:W-:Y:S01]  /*10c0*/  @P2 FADD.FTZ R7, R53, -R70 ;  /* 0x8000004635072221 */ /* 0x000fe20000010000 */
[----:B------:R-:W-:Y:S01]  /*10d0*/  MOV R70, R33 ;  /* 0x0000002100467202 */ /* 0x000fe20000000f00 */
[----:B------:R-:W-:Y:S01]  /*10e0*/  @P2 FADD.FTZ R59, R52, -R59 ;  /* 0x8000003b343b2221 */ /* 0x000fe20000010000 */
[----:B------:R-:W-:Y:S01]  /*10f0*/  MOV R73, UR13 ;  /* 0x0000000d00497c02 */ /* 0x000fe20008000f00 */
[C---:B------:R-:W-:Y:S01]  /*1100*/  @P2 FFMA.FTZ R70, R6.reuse, R7, R33 ;  /* 0x0000000706462223 */ /* 0x040fe20000010021 */
        /* <DEDUP_REMOVED lines=18> */
.L_x_5703:
[-CC-:B------:R-:W-:Y:S01]  /*1230*/  @P2 FFMA.FTZ R42, R48, R68.reuse, R71.reuse ;  /* 0x00000044302a2223 */ /* 0x180fe20000010047 */
[-CC-:B------:R-:W-:Y:S01]  /*1240*/  @P2 FFMA.FTZ R41, R3, R68.reuse, R71.reuse ;  /* 0x0000004403292223 */ /* 0x180fe20000010047 */
[----:B------:R-:W-:Y:S01]  /*1250*/  ISETP.GT.AND P4, PT, R7, RZ, PT ;  /* 0x000000ff0700720c */ /* 0x000fe20003f84270 */
[----:B------:R-:W-:Y:S01]  /*1260*/  @P2 FFMA.FTZ R43, R49, R68, R71 ;  /* 0x00000044312b2223 */ /* 0x000fe20000010047 */
[----:B------:R-:W-:Y:S01]  /*1270*/  @P2 FADD.FTZ R46, R53, -R42 ;  /* 0x8000002a352e2221 */ /* 0x000fe20000010000 */
[----:B------:R-:W-:Y:S01]  /*1280*/  @P2 FADD.FTZ R7, R52, -R41 ;  /* 0x8000002934072221 */ /* 0x000fe20000010000 */
[----:B------:R-:W-:Y:S01]  /*1290*/  MOV R41, R33 ;  /* 0x0000002100297202 */ /* 0x000fe20000000f00 */
[----:B------:R-:W-:Y:S01]  /*12a0*/  @P2 FADD.FTZ R43, R54, -R43 ;  /* 0x8000002b362b2221 */ /* 0x000fe20000010000 */
[----:B------:R-:W-:Y:S01]  /*12b0*/  @P2 FFMA.FTZ R41, R6, R46, R33 ;  /* 0x0000002e06292223 */ /* 0x000fe20000010021 */
[----:B------:R-:W-:Y:S01]  /*12c0*/  @P2 FFMA.FTZ R46, R50, R68, R71 ;  /* 0x00000044322e2223 */ /* 0x000fe20000010047 */
[----:B------:R-:W-:Y:S01]  /*12d0*/  MOV R42, R34 ;  /* 0x00000022002a7202 */ /* 0x000fe20000000f00 */
[C---:B------:R-:W-:Y:S01]  /*12e0*/  @P2 FFMA.FTZ R42, R6.reuse, R43, R34 ;  /* 0x0000002b062a2223 */ /* 0x040fe20000010022 */
[----:B------:R-:W-:Y:S01]  /*12f0*/  MOV R73, UR13 ;  /* 0x0000000d00497c02 */ /* 0x000fe20008000f00 */
[----:B------:R-:W-:Y:S01]  /*1300*/  @P2 FADD.FTZ R46, R55, -R46 ;  /* 0x8000002e372e2221 */ /* 0x000fe20000010000 */
[----:B------:R-:W-:Y:S01]  /*1310*/  MOV R40, R32 ;  /* 0x0000002000287202 */ /* 0x000fe20000000f00 */
[----:B------:R-:W-:Y:S01]  /*1320*/  @P2 FFMA.FTZ R40, R6, R7, R32 ;  /* 0x0000000706282223 */ /* 0x000fe20000010020 */
[----:B------:R-:W-:Y:S01]  /*1330*/  MOV R43, R35 ;  /* 0x00000023002b7202 */ /* 0x000fe20000000f00 */
[-C--:B------:R-:W-:Y:S01]  /*1340*/  @P4 FMUL.FTZ R65, R42, R73.reuse ;  /* 0x000000492a414220 */ /* 0x080fe20000410000 */
[----:B------:R-:W-:Y:S01]  /*1350*/  @P2 FFMA.FTZ R43, R6, R46, R35 ;  /* 0x0000002e062b2223 */ /* 0x000fe20000010023 */
[-C--:B------:R-:W-:Y:S01]  /*1360*/  @P4 FMUL.FTZ R45, R41, R73.reuse ;  /* 0x00000049292d4220 */ /* 0x080fe20000410000 */
[----:B------:R-:W-:-:S02]  /*1370*/  @P4 FMUL.FTZ R44, R40, R73 ;  /* 0x00000049282c4220 */ /* 0x000fc40000410000 */
[----:B------:R-:W-:Y:S01]  /*1380*/  @P3 FMUL.FTZ R47, R43, R73 ;  /* 0x000000492b2f3220 */ /* 0x000fe20000410000 */
[----:B------:R-:W-:-:S07]  /*1390*/  MOV R46, R65 ;  /* 0x00000041002e7202 */ /* 0x000fce0000000f00 */
.L_x_5702:
[----:B------:R-:W-:Y:S05]  /*13a0*/  BSYNC.RECONVERGENT B1 ;  /* 0x0000000000017941 */ /* 0x000fea0003800200 */
.L_x_5699:
[----:B------:R-:W-:Y:S01]  /*13b0*/  ISETP.NE.U32.AND P1, PT, R58, RZ, PT ;  /* 0x000000ff3a00720c */ /* 0x000fe20003f25070 */
[----:B------:R-:W-:Y:S01]  /*13c0*/  BSSY.RECONVERGENT B1, `(.L_x_5704) ;  /* 0x000006c000017945 */ /* 0x000fe20003800200 */
[----:B------:R-:W0:Y:S02]  /*13d0*/  @P3 LDC.64 R58, c[0x0][0x468] ;  /* 0x00011a00ff3a3b82 */ /* 0x000e240000000a00 */
[----:B------:R-:W-:-:S13]  /*13e0*/  ISETP.NE.AND.EX P1, PT, R64, RZ, PT, P1 ;  /* 0x000000ff4000720c */ /* 0x000fda0003f25310 */
[----:B------:R-:W1:Y:S01]  /*13f0*/  @P1 LDC.64 R64, c[0x0][0x478] ;  /* 0x00011e00ff401b82 */ /* 0x000e620000000a00 */
[----:B0-----:R-:W-:-:S04]  /*1400*/  @P3 IMAD.WIDE.U32 R58, R63, 0x10, R58 ;  /* 0x000000103f3a3825 */ /* 0x001fc800078e003a */
[----:B-1----:R-:W-:-:S05]  /*1410*/  @P1 IMAD.WIDE.U32 R64, R69, 0x10, R64 ;  /* 0x0000001045401825 */ /* 0x002fca00078e0040 */
[----:B------:R0:W-:Y:S04]  /*1420*/  @P1 STG.E.128 desc[UR6][R64.64], R40 ;  /* 0x0000002840001986 */ /* 0x0001e8000c101d06 */
[----:B------:R0:W-:Y:S01]  /*1430*/  @P3 STG.E.128 desc[UR6][R58.64], R44 ;  /* 0x0000002c3a003986 */ /* 0x0001e2000c101d06 */
[----:B------:R-:W-:Y:S05]  /*1440*/  @!P0 BRA `(.L_x_5705) ;  /* 0x0000000000cc8947 */ /* 0x000fea0003800000 */
[----:B------:R-:W-:Y:S05]  /*1450*/  @!P1 BRA `(.L_x_5706) ;  /* 0x0000000000649947 */ /* 0x000fea0003800000 */
[-CC-:B------:R-:W-:Y:S01]  /*1460*/  @P2 FFMA.FTZ R5, R51, R68.reuse, R71.reuse ;  /* 0x0000004433052223 */ /* 0x180fe20000010047 */
[-CC-:B0-----:R-:W-:Y:S01]  /*1470*/  @P2 FFMA.FTZ R58, R56, R68.reuse, R71.reuse ;  /* 0x00000044383a2223 */ /* 0x181fe20000010047 */
[----:B------:R-:W-:Y:S01]  /*1480*/  @P2 FFMA.FTZ R7, R57, R68, R71 ;  /* 0x0000004439072223 */ /* 0x000fe20000010047 */
[----:B------:R-:W-:Y:S01]  /*1490*/  MOV R40, R36 ;  /* 0x0000002400287202 */ /* 0x000fe20000000f00 */
        /* <DEDUP_REMOVED lines=8> */
[----:B------:R-:W-:Y:S01]  /*1520*/  @P2 FFMA.FTZ R68, R66, R68, R71 ;  /* 0x0000004442442223 */ /* 0x000fe20000010047 */
[-C--:B------:R-:W-:Y:S01]  /*1530*/  FMUL.FTZ R7, R40, R73.reuse ;  /* 0x0000004928077220 */ /* 0x080fe20000410000 */
[-C--:B------:R-:W-:Y:S01]  /*1540*/  FMUL.FTZ R5, R42, R73.reuse ;  /* 0x000000492a057220 */ /* 0x080fe20000410000 */
[----:B------:R-:W-:Y:S01]  /*1550*/  FMUL.FTZ R58, R41, R73 ;  /* 0x00000049293a7220 */ /* 0x000fe20000410000 */
[----:B------:R-:W-:Y:S01]  /*1560*/  @P2 FADD.FTZ R68, R67, -R68 ;  /* 0x8000004443442221 */ /* 0x000fe20000010000 */
[----:B------:R-:W-:-:S02]  /*1570*/  MOV R43, R39 ;  /* 0x00000027002b7202 */ /* 0x000fc40000000f00 */
[----:B------:R-:W-:Y:S01]  /*1580*/  SEL R46, R5, R46, P4 ;  /* 0x0000002e052e7207 */ /* 0x000fe20002000000 */
[----:B------:R-:W-:Y:S01]  /*1590*/  @P2 FFMA.FTZ R43, R6, R68, R39 ;  /* 0x00000044062b2223 */ /* 0x000fe20000010027 */
[----:B------:R-:W-:Y:S02]  /*15a0*/  SEL R45, R58, R45, P4 ;  /* 0x0000002d3a2d7207 */ /* 0x000fe40002000000 */
[----:B------:R-:W-:Y:S01]  /*15b0*/  SEL R44, R7, R44, P4 ;  /* 0x0000002c072c7207 */ /* 0x000fe20002000000 */
[----:B------:R-:W-:Y:S06]  /*15c0*/  @!P3 BRA `(.L_x_5707) ;  /* 0x00000004002cb947 */ /* 0x000fec0003800000 */
[----:B------:R-:W-:Y:S01]  /*15d0*/  FMUL.FTZ R47, R43, R73 ;  /* 0x000000492b2f7220 */ /* 0x000fe20000410000 */
[----:B------:R-:W-:Y:S06]  /*15e0*/  BRA `(.L_x_5707) ;  /* 0x0000000400247947 */ /* 0x000fec0003800000 */
.L_x_5706:
[-CC-:B------:R-:W-:Y:S01]  /*15f0*/  @P2 FFMA.FTZ R5, R51, R68.reuse, R71.reuse ;  /* 0x0000004433052223 */ /* 0x180fe20000010047 */
[-CC-:B0-----:R-:W-:Y:S01]  /*1600*/  @P2 FFMA.FTZ R64, R56, R68.reuse, R71.reuse ;  /* 0x0000004438402223 */ /* 0x181fe20000010047 */
[----:B------:R-:W-:Y:S01]  /*1610*/  @P2 FFMA.FTZ R7, R57, R68, R71 ;  /* 0x0000004439072223 */ /* 0x000fe20000010047 */
[----:B------:R-:W-:Y:S01]  /*1620*/  MOV R58, R36 ;  /* 0x00000024003a7202 */ /* 0x000fe20000000f00 */
[----:B------:R-:W-:Y:S01]  /*1630*/  @P2 FADD.FTZ R5, R60, -R5 ;  /* 0x800000053c052221 */ /* 0x000fe20000010000 */
[----:B------:R-:W-:Y:S01]  /*1640*/  MOV R70, R38 ;  /* 0x0000002600467202 */ /* 0x000fe20000000f00 */
[----:B------:R-:W-:Y:S02]  /*1650*/  @P2 FADD.FTZ R7, R62, -R7 ;  /* 0x800000073e072221 */ /* 0x000fe40000010000 */
[C---:B------:R-:W-:Y:S01]  /*1660*/  @P2 FFMA.FTZ R58, R6.reuse, R5, R36 ;  /* 0x00000005063a2223 */ /* 0x040fe20000010024 */
[----:B------:R-:W-:Y:S01]  /*1670*/  @P2 FADD.FTZ R5, R61, -R64 ;  /* 0x800000403d052221 */ /* 0x000fe20000010000 */
[----:B------:R-:W-:Y:S01]  /*1680*/  MOV R64, R37 ;  /* 0x0000002500407202 */ /* 0x000fe20000000f00 */
[----:B------:R-:W-:-:S02]  /*1690*/  @P2 FFMA.FTZ R70, R6, R7, R38 ;  /* 0x0000000706462223 */ /* 0x000fc40000010026 */
        /* <DEDUP_REMOVED lines=14> */
.L_x_5705:
[----:B------:R-:W-:Y:S05]  /*1780*/  @!P1 BRA `(.L_x_5708) ;  /* 0x0000000000689947 */ /* 0x000fea0003800000 */
[-CC-:B------:R-:W-:Y:S01]  /*1790*/  FFMA.FTZ R7, R51, R68.reuse, R71.reuse ;  /* 0x0000004433077223 */ /* 0x180fe20000010047 */
[-CC-:B0-----:R-:W-:Y:S01]  /*17a0*/  FFMA.FTZ R40, R56, R68.reuse, R71.reuse ;  /* 0x0000004438287223 */ /* 0x181fe20000010047 */
        /* <DEDUP_REMOVED lines=9> */
[----:B------:R-:W-:-:S02]  /*1840*/  FADD.FTZ R43, R67, -R68 ;  /* 0x80000044432b7221 */ /* 0x000fc40000010000 */
[----:B------:R-:W-:Y:S02]  /*1850*/  FSEL R40, R40, RZ, P0 ;  /* 0x000000ff28287208 */ /* 0x000fe40000000000 */
[----:B------:R-:W-:Y:S01]  /*1860*/  FSEL R41, R41, RZ, P0 ;  /* 0x000000ff29297208 */ /* 0x000fe20000000000 */
[----:B------:R-:W-:Y:S01]  /*1870*/  FMUL.FTZ R43, R6, R43 ;  /* 0x0000002b062b7220 */ /* 0x000fe20000410000 */
[----:B------:R-:W-:Y:S01]  /*1880*/  FSEL R42, R42, RZ, P0 ;  /* 0x000000ff2a2a7208 */ /* 0x000fe20000000000 */
[-C--:B------:R-:W-:Y:S02]  /*1890*/  FMUL.FTZ R5, R40, R73.reuse ;  /* 0x0000004928057220 */ /* 0x080fe40000410000 */
[-C--:B------:R-:W-:Y:S01]  /*18a0*/  FMUL.FTZ R6, R41, R73.reuse ;  /* 0x0000004929067220 */ /* 0x080fe20000410000 */
[----:B------:R-:W-:Y:S01]  /*18b0*/  FSEL R43, R43, RZ, P0 ;  /* 0x000000ff2b2b7208 */ /* 0x000fe20000000000 */
[----:B------:R-:W-:Y:S01]  /*18c0*/  FMUL.FTZ R7, R42, R73 ;  /* 0x000000492a077220 */ /* 0x000fe20000410000 */
[----:B------:R-:W-:-:S02]  /*18d0*/  SEL R44, R5, R44, P4 ;  /* 0x0000002c052c7207 */ /* 0x000fc40002000000 */
[----:B------:R-:W-:Y:S02]  /*18e0*/  SEL R45, R6, R45, P4 ;  /* 0x0000002d062d7207 */ /* 0x000fe40002000000 */
[----:B------:R-:W-:Y:S01]  /*18f0*/  SEL R46, R7, R46, P4 ;  /* 0x0000002e072e7207 */ /* 0x000fe20002000000 */
[----:B------:R-:W-:Y:S06]  /*1900*/  @!P3 BRA `(.L_x_5707) ;  /* 0x00000000005cb947 */ /* 0x000fec0003800000 */
[----:B------:R-:W-:Y:S01]  /*1910*/  FMUL.FTZ R47, R43, R73 ;  /* 0x000000492b2f7220 */ /* 0x000fe20000410000 */
[----:B------:R-:W-:Y:S06]  /*1920*/  BRA `(.L_x_5707) ;  /* 0x0000000000547947 */ /* 0x000fec0003800000 */
.L_x_5708:
        /* <DEDUP_REMOVED lines=16> */
[-C--:B------:R-:W-:Y:S01]  /*1a30*/  @P4 FMUL.FTZ R44, R6, R73.reuse ;  /* 0x00000049062c4220 */ /* 0x080fe20000410000 */
[----:B------:R-:W-:Y:S01]  /*1a40*/  FSEL R68, R65, RZ, P0 ;  /* 0x000000ff41447208 */ /* 0x000fe20000000000 */
[-C--:B------:R-:W-:Y:S02]  /*1a50*/  @P4 FMUL.FTZ R45, R58, R73.reuse ;  /* 0x000000493a2d4220 */ /* 0x080fe40000410000 */
[-C--:B------:R-:W-:Y:S02]  /*1a60*/  @P4 FMUL.FTZ R46, R64, R73.reuse ;  /* 0x00000049402e4220 */ /* 0x080fe40000410000 */
[----:B------:R-:W-:-:S07]  /*1a70*/  @P3 FMUL.FTZ R47, R68, R73 ;  /* 0x00000049442f3220 */ /* 0x000fce0000410000 */
.L_x_5707:
[----:B------:R-:W-:Y:S05]  /*1a80*/  BSYNC.RECONVERGENT B1 ;  /* 0x0000000000017941 */ /* 0x000fea0003800200 */
.L_x_5704:
        /* <DEDUP_REMOVED lines=12> */
.L_x_5694:
[----:B------:R-:W-:Y:S05]  /*1b50*/  BSYNC B0 ;  /* 0x0000000000007941 */ /* 0x000fea0003800000 */
.L_x_5693:
        /* <DEDUP_REMOVED lines=64> */
.L_x_5698:
        /* <DEDUP_REMOVED lines=8> */
.L_x_5711:
[----:B------:R-:W-:Y:S05]  /*1fe0*/  BSYNC B1 ;  /* 0x0000000000017941 */ /* 0x000fea0003800000 */
.L_x_5710:
        /* <DEDUP_REMOVED lines=9> */
.L_x_5712:
[----:B------:R-:W-:Y:S01]  /*2080*/  MOV R69, R71 ;  /* 0x0000004700457202 */ /* 0x000fe20000000f00 */
[----:B------:R-:W-:Y:S01]  /*2090*/  HFMA2 R68, -RZ, RZ, 0, 1.1920928955078125e-07 ;  /* 0x00000002ff447431 */ /* 0x000fe200000001ff */
[----:B------:R-:W-:-:S07]  /*20a0*/  MOV R70, R77 ;  /* 0x0000004d00467202 */ /* 0x000fce0000000f00 */
[----:B------:R-:W-:Y:S05]  /*20b0*/  WARPSYNC.COLLECTIVE R58, `(.L_x_5713) ;  /* 0x000000003a087348 */ /* 0x000fea0003c00000 */
[----:B------:R0:W1:Y:S02]  /*20c0*/  SHFL.BFLY P1, R77, R69, R68, R59 ;  /* 0x0c000044454d7389 */ /* 0x000064000002003b */
[----:B01----:R-:W-:Y:S05]  /*20d0*/  ENDCOLLECTIVE ;  /* 0x000000000000791b */ /* 0x003fea0003800000 */
.L_x_5713:
[----:B------:R-:W-:-:S05]  /*20e0*/  FADD.FTZ R70, R70, R63 ;  /* 0x0000003f46467221 */ /* 0x000fca0000010000 */
[----:B------:R-:W-:Y:S02]  /*20f0*/  MOV R69, R70 ;  /* 0x0000004600457202 */ /* 0x000fe40000000f00 */
[----:B------:R-:W-:-:S07]  /*2100*/  MOV R74, R77 ;  /* 0x0000004d004a7202 */ /* 0x000fce0000000f00 */
[----:B------:R-:W-:Y:S05]  /*2110*/  WARPSYNC.COLLECTIVE R58, `(.L_x_5714) ;  /* 0x000000003a087348 */ /* 0x000fea0003c00000 */
[----:B------:R0:W1:Y:S02]  /*2120*/  SHFL.BFLY P1, R77, R69, R68, R59 ;  /* 0x0c000044454d7389 */ /* 0x000064000002003b */
[----:B01----:R-:W-:Y:S05]  /*2130*/  ENDCOLLECTIVE ;  /* 0x000000000000791b */ /* 0x003fea0003800000 */
.L_x_5714:
[----:B------:R-:W-:-:S05]  /*2140*/  FADD.FTZ R74, R71, R74 ;  /* 0x0000004a474a7221 */ /* 0x000fca0000010000 */
[----:B------:R-:W-:Y:S01]  /*2150*/  MOV R69, R74 ;  /* 0x0000004a00457202 */ /* 0x000fe20000000f00 */
[----:B------:R-:W-:Y:S01]  /*2160*/  HFMA2 R68, -RZ, RZ, 0, 2.384185791015625e-07 ;  /* 0x00000004ff447431 */ /* 0x000fe200000001ff */
[----:B------:R-:W-:-:S07]  /*2170*/  MOV R73, R77 ;  /* 0x0000004d00497202 */ /* 0x000fce0000000f00 */
[----:B------:R-:W-:Y:S05]  /*2180*/  WARPSYNC.COLLECTIVE R58, `(.L_x_5715) ;  /* 0x000000003a087348 */ /* 0x000fea0003c00000 */
[----:B------:R0:W1:Y:S02]  /*2190*/  SHFL.BFLY P1, R77, R69, R68, R59 ;  /* 0x0c000044454d7389 */ /* 0x000064000002003b */
[----:B01----:R-:W-:Y:S05]  /*21a0*/  ENDCOLLECTIVE ;  /* 0x000000000000791b */ /* 0x003fea0003800000 */
.L_x_5715:
[----:B------:R-:W-:-:S05]  /*21b0*/  FADD.FTZ R73, R70, R73 ;  /* 0x0000004946497221 */ /* 0x000fca0000010000 */
[----:B------:R-:W-:Y:S02]  /*21c0*/  MOV R69, R73 ;  /* 0x0000004900457202 */ /* 0x000fe40000000f00 */
[----:B------:R-:W-:-:S07]  /*21d0*/  MOV R75, R77 ;  /* 0x0000004d004b7202 */ /* 0x000fce0000000f00 */
[----:B------:R-:W-:Y:S05]  /*21e0*/  WARPSYNC.COLLECTIVE R58, `(.L_x_5716) ;  /* 0x000000003a087348 */ /* 0x000fea0003c00000 */
[----:B------:R0:W1:Y:S02]  /*21f0*/  SHFL.BFLY P1, R77, R69, R68, R59 ;  /* 0x0c000044454d7389 */ /* 0x000064000002003b */
[----:B01----:R-:W-:Y:S05]  /*2200*/  ENDCOLLECTIVE ;  /* 0x000000000000791b */ /* 0x003fea0003800000 */
.L_x_5716:
[----:B------:R-:W-:-:S05]  /*2210*/  FADD.FTZ R75, R74, R75 ;  /* 0x0000004b4a4b7221 */ /* 0x000fca0000010000 */
[----:B------:R-:W-:Y:S01]  /*2220*/  MOV R69, R75 ;  /* 0x0000004b00457202 */ /* 0x000fe20000000f00 */
[----:B------:R-:W-:Y:S01]  /*2230*/  HFMA2 R68, -RZ, RZ, 0, 4.76837158203125e-07 ;  /* 0x00000008ff447431 */ /* 0x000fe200000001ff */
[----:B------:R-:W-:-:S07]  /*2240*/  MOV R76, R77 ;  /* 0x0000004d004c7202 */ /* 0x000fce0000000f00 */
[----:B------:R-:W-:Y:S05]  /*2250*/  WARPSYNC.COLLECTIVE R58, `(.L_x_5717) ;  /* 0x000000003a087348 */ /* 0x000fea0003c00000 */
[----:B------:R0:W1:Y:S02]  /*2260*/  SHFL.BFLY P1, R77, R69, R68, R59 ;  /* 0x0c000044454d7389 */ /* 0x000064000002003b */
[----:B01----:R-:W-:Y:S05]  /*2270*/  ENDCOLLECTIVE ;  /* 0x000000000000791b */ /* 0x003fea0003800000 */
.L_x_5717:
[----:B------:R-:W-:-:S05]  /*2280*/  FADD.FTZ R76, R73, R76 ;  /* 0x0000004c494c7221 */ /* 0x000fca0000010000 */
[----:B------:R-:W-:Y:S02]  /*2290*/  MOV R69, R76 ;  /* 0x0000004c00457202 */ /* 0x000fe40000000f00 */
[----:B------:R-:W-:-:S07]  /*22a0*/  MOV R72, R77 ;  /* 0x0000004d00487202 */ /* 0x000fce0000000f00 */
[----:B------:R-:W-:Y:S05]  /*22b0*/  WARPSYNC.COLLECTIVE R58, `(.L_x_5718) ;  /* 0x000000003a087348 */ /* 0x000fea0003c00000 */
[----:B------:R0:W1:Y:S02]  /*22c0*/  SHFL.BFLY P1, R77, R69, R68, R59 ;  /* 0x0c000044454d7389 */ /* 0x000064000002003b */
[----:B01----:R-:W-:Y:S05]  /*22d0*/  ENDCOLLECTIVE ;  /* 0x000000000000791b */ /* 0x003fea0003800000 */
.L_x_5718:
[----:B------:R-:W-:-:S05]  /*22e0*/  FADD.FTZ R72, R75, R72 ;  /* 0x000000484b487221 */ /* 0x000fca0000010000 */
[----:B------:R-:W-:Y:S01]  /*22f0*/  MOV R69, R72 ;  /* 0x0000004800457202 */ /* 0x000fe20000000f00 */
[----:B------:R-:W-:Y:S01]  /*2300*/  HFMA2 R68, -RZ, RZ, 0, 9.5367431640625e-07 ;  /* 0x00000010ff447431 */ /* 0x000fe200000001ff */
[----:B------:R-:W-:-:S07]  /*2310*/  MOV R63, R77 ;  /* 0x0000004d003f7202 */ /* 0x000fce0000000f00 */
[----:B------:R-:W-:Y:S05]  /*2320*/  WARPSYNC.COLLECTIVE R58, `(.L_x_5719) ;  /* 0x000000003a087348 */ /* 0x000fea0003c00000 */
[----:B------:R0:W1:Y:S02]  /*2330*/  SHFL.BFLY P1, R77, R69, R68, R59 ;  /* 0x0c000044454d7389 */ /* 0x000064000002003b */
[----:B01----:R-:W-:Y:S05]  /*2340*/  ENDCOLLECTIVE ;  /* 0x000000000000791b */ /* 0x003fea0003800000 */
.L_x_5719:
[----:B------:R-:W-:-:S05]  /*2350*/  FADD.FTZ R63, R76, R63 ;  /* 0x0000003f4c3f7221 */ /* 0x000fca0000010000 */
[----:B------:R-:W-:Y:S02]  /*2360*/  MOV R69, R63 ;  /* 0x0000003f00457202 */ /* 0x000fe40000000f00 */
[----:B------:R-:W-:-:S07]  /*2370*/  MOV R71, R77 ;  /* 0x0000004d00477202 */ /* 0x000fce0000000f00 */
[----:B------:R-:W-:Y:S05]  /*2380*/  WARPSYNC.COLLECTIVE R58, `(.L_x_5720) ;  /* 0x000000003a087348 */ /* 0x000fea0003c00000 */
[----:B------:R0:W1:Y:S02]  /*2390*/  SHFL.BFLY P1, R77, R69, R68, R59 ;  /* 0x0c000044454d7389 */ /* 0x000064000002003b */
[----:B01----:R-:W-:Y:S05]  /*23a0*/  ENDCOLLECTIVE ;  /* 0x000000000000791b */ /* 0x003fea0003800000 */
.L_x_5720:
[----:B------:R-:W-:Y:S01]  /*23b0*/  MOV R70, R77 ;  /* 0x0000004d00467202 */ /* 0x000fe20000000f00 */
[----:B------:R-:W-:Y:S06]  /*23c0*/  BRA `(.L_x_5721) ;  /* 0xffffffe400d47947 */ /* 0x000fec000383ffff */
.L_x_5722:
        /* <DEDUP_REMOVED lines=11> */
.L_x_6519:


//--------------------- .text._ZN10layer_norm13ln_bwd_kernelINS_13Kernel_traitsIfffffjLj256ELj1ELj4ELj1ELj16ENS_18Kernel_traits_baseILj256EfffffjLj128EEEEELb0ELb1ELb0ELb0EEEvNS_9BwdParamsE --------------------------
	.section	.text._ZN10layer_norm13ln_bwd_kernelINS_13Kernel_traitsIfffffjLj256ELj1ELj4ELj1ELj16ENS_18Kernel_traits_baseILj256EfffffjLj128EEEEELb0ELb1ELb0ELb0EEEvNS_9BwdParamsE,"ax",@progbits
	.align	128
        .global         _ZN10layer_norm13ln_bwd_kernelINS_13Kernel_traitsIfffffjLj256ELj1ELj4ELj1ELj16ENS_18Kernel_traits_baseILj256EfffffjLj128EEEEELb0ELb1ELb0ELb0EEEvNS_9BwdParamsE
        .type           _ZN10layer_norm13ln_bwd_kernelINS_13Kernel_traitsIfffffjLj256ELj1ELj4ELj1ELj16ENS_18Kernel_traits_baseILj256EfffffjLj128EEEEELb0ELb1ELb0ELb0EEEvNS_9BwdParamsE,@function
        .size           _ZN10layer_norm13ln_bwd_kernelINS_13Kernel_traitsIfffffjLj256ELj1ELj4ELj1ELj16ENS_18Kernel_traits_baseILj256EfffffjLj128EEEEELb0ELb1ELb0ELb0EEEvNS_9BwdParamsE,(.L_x_6520 - _ZN10layer_norm13ln_bwd_kernelINS_13Kernel_traitsIfffffjLj256ELj1ELj4ELj1ELj16ENS_18Kernel_traits_baseILj256EfffffjLj128EEEEELb0ELb1ELb0ELb0EEEvNS_9BwdParamsE)
        .other          _ZN10layer_norm13ln_bwd_kernelINS_13Kernel_traitsIfffffjLj256ELj1ELj4ELj1ELj16ENS_18Kernel_traits_baseILj256EfffffjLj128EEEEELb0ELb1ELb0ELb0EEEvNS_9BwdParamsE,@"STO_CUDA_ENTRY STV_DEFAULT"
_ZN10layer_norm13ln_bwd_kernelINS_13Kernel_traitsIfffffjLj256ELj1ELj4ELj1ELj16ENS_18Kernel_traits_baseILj256EfffffjLj128EEEEELb0ELb1ELb0ELb0EEEvNS_9BwdParamsE:
.text._ZN10layer_norm13ln_bwd_kernelINS_13Kernel_traitsIfffffjLj256ELj1ELj4ELj1ELj16ENS_18Kernel_traits_baseILj256EfffffjLj128EEEEELb0ELb1ELb0ELb0EEEvNS_9BwdParamsE:
[----:B------:R-:W-:Y:S01]  /*0000*/  LDC R1, c[0x0][0x37c] ;  /* 0x0000df00ff017b82 */ /* 0x000fe20000000800 */
[----:B------:R-:W0:Y:S01]  /*0010*/  S2R R6, SR_TID.X ;  /* 0x0000000000067919 */ /* 0x000e220000002100 */
[----:B------:R-:W1:Y:S01]  /*0020*/  LDCU UR4, c[0x0][0x388] ;  /* 0x00007100ff0477ac */ /* 0x000e620008000800 */
[----:B------:R-:W2:Y:S01]  /*0030*/  LDCU.64 UR6, c[0x0][0x358] ;  /* 0x00006b00ff0677ac */ /* 0x000ea20008000a00 */
[----:B------:R-:W3:Y:S01]  /*0040*/  LDCU UR5, c[0x0][0x384] ;  /* 0x00007080ff0577ac */ /* 0x000ee20008000800 */
[----:B------:R-:W4:Y:S01]  /*0050*/  LDCU UR14, c[0x0][0x388] ;  /* 0x00007100ff0e77ac */ /* 0x000f220008000800 */
[----:B------:R-:W0:Y:S01]  /*0060*/  LDCU.U8 UR8, c[0x0][0x410] ;  /* 0x00008200ff0877ac */ /* 0x000e220008000000 */
[----:B-1----:R-:W-:Y:S01]  /*0070*/  MOV R7, UR4 ;  /* 0x0000000400077c02 */ /* 0x002fe20008000f00 */
[----:B------:R-:W1:Y:S03]  /*0080*/  LDCU UR9, c[0x0][0x400] ;  /* 0x00008000ff0977ac */ /* 0x000e660008000800 */
[----:B------:R-:W-:Y:S01]  /*0090*/  SHF.R.S32.HI R0, RZ, 0x1f, R7 ;  /* 0x0000001fff007819 */ /* 0x000fe20000011407 */
[----:B------:R-:W1:Y:S03]  /*00a0*/  LDCU.64 UR12, c[0x0][0x478] ;  /* 0x00008f00ff0c77ac */ /* 0x000e660008000a00 */
[----:B------:R-:W-:Y:S01]  /*00b0*/  LEA.HI R0, R0, R7, RZ, 0x2 ;  /* 0x0000000700007211 */ /* 0x000fe200078f10ff */
[----:B------:R-:W1:Y:S01]  /*00c0*/  LDCU.64 UR10, c[0x0][0x438] ;  /* 0x00008700ff0a77ac */ /* 0x000e620008000a00 */
[----:B0-----:R-:W-:-:S04]  /*00d0*/  LOP3.LUT R25, R6, 0x1f, RZ, 0xc0, !PT ;  /* 0x0000001f06197812 */ /* 0x001fc800078ec0ff */
[----:B------:R-:W-:-:S04]  /*00e0*/  LOP3.LUT R5, R25, 0x1f, RZ, 0x3c, !PT ;  /* 0x0000001f19057812 */ /* 0x000fc800078e3cff */
[----:B------:R-:W-:-:S04]  /*00f0*/  LEA.HI.SX32 R5, R0, R5, 0x1e ;  /* 0x0000000500057211 */ /* 0x000fc800078ff2ff */
[C---:B------:R-:W-:Y:S01]  /*0100*/  ISETP.GE.U32.AND P0, PT, R5.reuse, 0x20, PT ;  /* 0x000000200500780c */ /* 0x040fe20003f06070 */
[----:B------:R-:W0:Y:S01]  /*0110*/  S2UR UR4, SR_CTAID.X ;  /* 0x00000000000479c3 */ /* 0x000e220000002500 */
[----:B------:R-:W-:-:S11]  /*0120*/  ISETP.GE.U32.AND P1, PT, R5, 0x40, PT ;  /* 0x000000400500780c */ /* 0x000fd60003f26070 */
[----:B------:R-:W2:Y:S08]  /*0130*/  @P0 LDC.64 R2, c[0x0][0x3d0] ;  /* 0x0000f400ff020b82 */ /* 0x000eb00000000a00 */
[----:B------:R-:W3:Y:S01]  /*0140*/  @P0 LDC.64 R26, c[0x0][0x3e8] ;  /* 0x0000fa00ff1a0b82 */ /* 0x000ee20000000a00 */
[----:B------:R-:W-:-:S07]  /*0150*/  SHF.R.U32.HI R4, RZ, 0x5, R6 ;  /* 0x00000005ff047819 */ /* 0x000fce0000011606 */
[----:B------:R-:W4:Y:S01]  /*0160*/  @P1 LDC.64 R28, c[0x0][0x3d0] ;  /* 0x0000f400ff1c1b82 */ /* 0x000f220000000a00 */
[----:B0-----:R-:W-:-:S07]  /*0170*/  USHF.L.U32 UR4, UR4, 0x2, URZ ;  /* 0x0000000204047899 */ /* 0x001fce00080006ff */
[----:B------:R-:W0:Y:S01]  /*0180*/  @P1 LDC.64 R30, c[0x0][0x3e8] ;  /* 0x0000fa00ff1e1b82 */ /* 0x000e220000000a00 */
[----:B--2---:R-:W-:Y:S01]  /*0190*/  @P0 IMAD.WIDE.U32 R2, R25, 0x10, R2 ;  /* 0x0000001019020825 */ /* 0x004fe200078e0002 */
[----:B------:R-:W-:-:S04]  /*01a0*/  LOP3.LUT R4, R4, UR4, RZ, 0xfc, !PT ;  /* 0x0000000404047c12 */ /* 0x000fc8000f8efcff */
[----:B------:R-:W5:Y:S01]  /*01b0*/  @P0 LDG.E.128 R8, desc[UR6][R2.64] ;  /* 0x0000000602080981 */ /* 0x000f62000c1e1d00 */
[C---:B---3--:R-:W-:Y:S01]  /*01c0*/  @P0 IMAD.WIDE.U32 R26, R25.reuse, 0x10, R26 ;  /* 0x00000010191a0825 */ /* 0x048fe200078e001a */
[----:B------:R-:W-:-:S04]  /*01d0*/  @P0 LOP3.LUT R25, R25, 0x20, RZ, 0xfc, !PT ;  /* 0x0000002019190812 */ /* 0x000fc800078efcff */
[----:B------:R2:W5:Y:S01]  /*01e0*/  @P0 LDG.E.128 R12, desc[UR6][R26.64] ;  /* 0x000000061a0c0981 */ /* 0x000562000c1e1d00 */
[----:B------:R-:W-:Y:S01]  /*01f0*/  ISETP.GE.AND P0, PT, R4, UR5, PT ;  /* 0x0000000504007c0c */ /* 0x000fe2000bf06270 */
[C---:B----4-:R-:W-:Y:S01]  /*0200*/  @P1 IMAD.WIDE.U32 R28, R25.reuse, 0x10, R28 ;  /* 0x00000010191c1825 */ /* 0x050fe200078e001c */
[----:B------:R-:W-:Y:S01]  /*0210*/  BSSY B0, `(.L_x_5723) ;  /* 0x00001f4000007945 */ /* 0x000fe20003800000 */
[----:B------:R-:W-:Y:S02]  /*0220*/  CS2R R40, SRZ ;  /* 0x0000000000287805 */ /* 0x000fe4000001ff00 */
[----:B------:R-:W-:Y:S02]  /*0230*/  CS2R R42, SRZ ;  /* 0x00000000002a7805 */ /* 0x000fe4000001ff00 */
[----:B------:R-:W-:Y:S01]  /*0240*/  CS2R R44, SRZ ;  /* 0x00000000002c7805 */ /* 0x000fe2000001ff00 */
[----:B------:R3:W5:Y:S01]  /*0250*/  @P1 LDG.E.128 R16, desc[UR6][R28.64] ;  /* 0x000000061c101981 */ /* 0x000762000c1e1d00 */
[----:B0-----:R-:W-:Y:S01]  /*0260*/  @P1 IMAD.WIDE.U32 R30, R25, 0x10, R30 ;  /* 0x00000010191e1825 */ /* 0x001fe200078e001e */
[----:B------:R-:W-:-:S02]  /*0270*/  CS2R R24, SRZ ;  /* 0x0000000000187805 */ /* 0x000fc4000001ff00 */
[----:B--2---:R-:W-:Y:S02]  /*0280*/  CS2R R26, SRZ ;  /* 0x00000000001a7805 */ /* 0x004fe4000001ff00 */
[----:B------:R-:W-:Y:S02]  /*0290*/  CS2R R46, SRZ ;  /* 0x00000000002e7805 */ /* 0x000fe4000001ff00 */
[----:B------:R-:W-:Y:S01]  /*02a0*/  CS2R R32, SRZ ;  /* 0x0000000000207805 */ /* 0x000fe2000001ff00 */
[----:B------:R0:W5:Y:S01]  /*02b0*/  @P1 LDG.E.128 R20, desc[UR6][R30.64] ;  /* 0x000000061e141981 */ /* 0x000162000c1e1d00 */
[----:B------:R-:W-:Y:S02]  /*02c0*/  CS2R R34, SRZ ;  /* 0x0000000000227805 */ /* 0x000fe4000001ff00 */
[----:B---3--:R-:W-:Y:S02]  /*02d0*/  CS2R R28, SRZ ;  /* 0x00000000001c7805 */ /* 0x008fe4000001ff00 */
[----:B------:R-:W-:-:S02]  /*02e0*/  CS2R R36, SRZ ;  /* 0x0000000000247805 */ /* 0x000fc4000001ff00 */
[----:B------:R-:W-:Y:S02]  /*02f0*/  CS2R R38, SRZ ;  /* 0x0000000000267805 */ /* 0x000fe4000001ff00 */
[----:B0-----:R-:W-:Y:S01]  /*0300*/  CS2R R30, SRZ ;  /* 0x00000000001e7805 */ /* 0x001fe2000001ff00 */
[----:B-1----:R-:W-:Y:S06]  /*0310*/  @P0 BRA `(.L_x_5724) ;  /* 0x0000001c008c0947 */ /* 0x002fec0003800000 */
        /* <DEDUP_REMOVED lines=13> */
[----:B0-----:R-:W-:-:S04]  /*03f0*/  ISETP.NE.U32.AND P0, PT, RZ, UR4, PT ;  /* 0x00000004ff007c0c */ /* 0x001fc8000bf05070 */
[----:B------:R-:W-:-:S13]  /*0400*/  ISETP.NE.AND.EX P0, PT, RZ, UR5, PT, P0 ;  /* 0x00000005ff007c0c */ /* 0x000fda000bf05300 */
.L_x_5748:
[----:B0-----:R-:W0:Y:S08]  /*0410*/  LDC.64 R2, c[0x0][0x3c0] ;  /* 0x0000f000ff027b82 */ /* 0x001e300000000a00 */
[----:B-1----:R-:W1:Y:S08]  /*0420*/  @P0 LDC.64 R6, c[0x0][0x3e0] ;  /* 0x0000f800ff060b82 */ /* 0x002e700000000a00 */
[----:B--2---:R-:W2:Y:S01]  /*0430*/  LDC.64 R60, c[0x0][0x3c8] ;  /* 0x0000f200ff3c7b82 */ /* 0x004ea20000000a00 */
[----:B0-----:R-:W-:-:S04]  /*0440*/  IMAD.WIDE R64, R4, 0x4, R2 ;  /* 0x0000000404407825 */ /* 0x001fc800078e0202 */
[----:B------:R-:W-:Y:S02]  /*0450*/  HFMA2 R2, -RZ, RZ, 1.875, 0 ;  /* 0x3f800000ff027431 */ /* 0x000fe400000001ff */
[----:B------:R0:W3:Y:S01]  /*0460*/  LDG.E R64, desc[UR6][R64.64] ;  /* 0x0000000640407981 */ /* 0x0000e2000c1e1900 */
[----:B-1----:R-:W-:-:S05]  /*0470*/  @P0 IMAD.WIDE R62, R4, 0x4, R6 ;  /* 0x00000004043e0825 */ /* 0x002fca00078e0206 */
[----:B-----5:R1:W5:Y:S01]  /*0480*/  @P0 LDG.E R2, desc[UR6][R62.64] ;  /* 0x000000063e020981 */ /* 0x020362000c1e1900 */
[----:B--2---:R-:W-:-:S05]  /*0490*/  IMAD.WIDE R60, R4, 0x4, R60 ;  /* 0x00000004043c7825 */ /* 0x004fca00078e023c */
[----:B------:R1:W5:Y:S01]  /*04a0*/  LDG.E R3, desc[UR6][R60.64] ;  /* 0x000000063c037981 */ /* 0x000362000c1e1900 */
[----:B------:R-:W0:Y:S01]  /*04b0*/  S2R R6, SR_TID.X ;  /* 0x0000000000067919 */ /* 0x000e220000002100 */
[----:B------:R-:W-:Y:S02]  /*04c0*/  ISETP.NE.U32.AND P1, PT, RZ, UR10, PT ;  /* 0x0000000aff007c0c */ /* 0x000fe4000bf25070 */
[----:B------:R-:W-:Y:S02]  /*04d0*/  MOV R7, UR14 ;  /* 0x0000000e00077c02 */ /* 0x000fe40008000f00 */
[----:B------:R-:W-:-:S03]  /*04e0*/  ISETP.NE.AND.EX P1, PT, RZ, UR11, PT, P1 ;  /* 0x0000000bff007c0c */ /* 0x000fc6000bf25310 */
[----:B------:R-:W-:Y:S01]  /*04f0*/  IMAD R0, R4, R7, RZ ;  /* 0x0000000704007224 */ /* 0x000fe200078e02ff */
[----:B------:R-:W-:-:S04]  /*0500*/  ISETP.NE.AND P3, PT, RZ, UR8, PT ;  /* 0x00000008ff007c0c */ /* 0x000fc8000bf65270 */
[----:B------:R-:W-:Y:S01]  /*0510*/  SHF.R.S32.HI R67, RZ, 0x1f, R0 ;  /* 0x0000001fff437819 */ /* 0x000fe20000011400 */
[----:B------:R-:W-:Y:S03]  /*0520*/  BSSY.RECONVERGENT B1, `(.L_x_5725) ;  /* 0x00000a9000017945 */ /* 0x000fe60003800200 */
[----:B------:R-:W-:Y:S02]  /*0530*/  LEA.HI R0, R67, R0, RZ, 0x2 ;  /* 0x0000000043007211 */ /* 0x000fe400078f10ff */
[----:B0-----:R-:W-:-:S04]  /*0540*/  LOP3.LUT R65, R6, 0x1f, RZ, 0xc0, !PT ;  /* 0x0000001f06417812 */ /* 0x001fc800078ec0ff */
[----:B------:R-:W-:Y:S02]  /*0550*/  LEA.HI.SX32 R0, R0, R65, 0x1e ;  /* 0x0000004100007211 */ /* 0x000fe400078ff2ff */
[----:B---3--:R-:W-:Y:S01]  /*0560*/  FSEL R83, R64, RZ, !P3 ;  /* 0x000000ff40537208 */ /* 0x008fe20005800000 */
        /* <DEDUP_REMOVED lines=40> */
[----:B------:R-:W-:Y:S01]  /*07f0*/  IADD3 R67, PT, PT, R0, 0x20, RZ ;  /* 0x0000002000437810 */ /* 0x000fe20007ffe0ff */
[----:B------:R-:W-:Y:S01]  /*0800*/  FADD.FTZ R85, R62, R81 ;  /* 0x000000513e557221 */ /* 0x000fe20000010000 */
[----:B------:R-:W-:-:S07]  /*0810*/  FFMA.FTZ R86, R82, R81, R61 ;  /* 0x0000005152567223 */ /* 0x000fce000001003d */
.L_x_5728:
[----:B------:R-:W-:Y:S05]  /*0820*/  BSYNC.RECONVERGENT B2 ;  /* 0x0000000000027941 */ /* 0x000fea0003800200 */
.L_x_5727:
        /* <DEDUP_REMOVED lines=36> */
.L_x_5726:
        /* <DEDUP_REMOVED lines=45> */
.L_x_5731:
[----:B------:R-:W-:Y:S05]  /*0d40*/  BSYNC.RECONVERGENT B2 ;  /* 0x0000000000027941 */ /* 0x000fea0003800200 */
.L_x_5730:
        /* <DEDUP_REMOVED lines=38> */
.L_x_5729:
[----:B------:R-:W-:Y:S05]  /*0fb0*/  BSYNC.RECONVERGENT B1 ;  /* 0x0000000000017941 */ /* 0x000fea0003800200 */
.L_x_5725:
        /* <DEDUP_REMOVED lines=20> */
.L_x_5762:
        /* <DEDUP_REMOVED lines=15> */
[-CC-:B0-----:R-:W-:Y:S01]  /*11f0*/  FFMA.FTZ R67, R71, R65.reuse, R64.reuse ;  /* 0x0000004147437223 */ /* 0x181fe20000010040 */
[----:B------:R-:W-:-:S03]  /*1200*/  FFMA.FTZ R85, R77, R65, R64 ;  /* 0x000000414d557223 */ /* 0x000fc60000010040 */
[----:B------:R-:W-:-:S04]  /*1210*/  FADD.FTZ R66, R74, -R67 ;  /* 0x800000434a427221 */ /* 0x000fc80000010000 */
[----:B-----5:R-:W-:Y:S01]  /*1220*/  FMUL.FTZ R67, R3, R66 ;  /* 0x0000004203437220 */ /* 0x020fe20000410000 */
[----:B------:R-:W-:-:S03]  /*1230*/  FFMA.FTZ R66, R70, R65, R64 ;  /* 0x0000004146427223 */ /* 0x000fc60000010040 */
[----:B------:R-:W-:Y:S01]  /*1240*/  FMUL.FTZ R67, R67, R2 ;  /* 0x0000000243437220 */ /* 0x000fe20000410000 */
[----:B------:R-:W-:-:S03]  /*1250*/  FADD.FTZ R66, R79, -R66 ;  /* 0x800000424f427221 */ /* 0x000fc60000010000 */
[----:B------:R-:W-:Y:S01]  /*1260*/  FFMA.FTZ R83, R60, R67, R32 ;  /* 0x000000433c537223 */ /* 0x000fe20000010020 */
[----:B------:R-:W-:Y:S01]  /*1270*/  FFMA.FTZ R60, R82, R65, R64 ;  /* 0x00000041523c7223 */ /* 0x000fe20000010040 */
[----:B------:R-:W-:Y:S01]  /*1280*/  FADD.FTZ R32, R84, -R85 ;  /* 0x8000005554207221 */ /* 0x000fe20000010000 */
[----:B------:R-:W-:Y:S02]  /*1290*/  FMUL.FTZ R85, R3, R66 ;  /* 0x0000004203557220 */ /* 0x000fe40000410000 */
[----:B------:R-:W-:Y:S01]  /*12a0*/  FADD.FTZ R60, R81, -R60 ;  /* 0x8000003c513c7221 */ /* 0x000fe20000010000 */
[----:B------:R-:W-:Y:S01]  /*12b0*/  FMUL.FTZ R87, R3, R32 ;  /* 0x0000002003577220 */ /* 0x000fe20000410000 */
[----:B------:R-:W-:Y:S02]  /*12c0*/  FMUL.FTZ R86, R85, R2 ;  /* 0x0000000255567220 */ /* 0x000fe40000410000 */
[----:B------:R-:W-:Y:S01]  /*12d0*/  FMUL.FTZ R89, R3, R60 ;  /* 0x0000003c03597220 */ /* 0x000fe20000410000 */
[----:B------:R-:W-:Y:S01]  /*12e0*/  FMUL.FTZ R87, R87, R2 ;  /* 0x0000000257577220 */ /* 0x000fe20000410000 */
[----:B------:R-:W-:-:S02]  /*12f0*/  FFMA.FTZ R85, R61, R86, R33 ;  /* 0x000000563d557223 */ /* 0x000fc40000010021 */
[----:B------:R-:W-:Y:S01]  /*1300*/  FMUL.FTZ R66, R89, R2 ;  /* 0x0000000259427220 */ /* 0x000fe20000410000 */
[----:B------:R-:W-:-:S03]  /*1310*/  FFMA.FTZ R88, R62, R87, R34 ;  /* 0x000000573e587223 */ /* 0x000fc60000010022 */
[----:B------:R-:W-:Y:S01]  /*1320*/  FFMA.FTZ R89, R63, R66, R35 ;  /* 0x000000423f597223 */ /* 0x000fe20000010023 */
[----:B------:R-:W-:Y:S06]  /*1330*/  BRA `(.L_x_5738) ;  /* 0x0000000000507947 */ /* 0x000fec0003800000 */
.L_x_5737:
[-CC-:B------:R-:W-:Y:S01]  /*1340*/  FFMA.FTZ R57, R71, R65.reuse, R64.reuse ;  /* 0x0000004147397223 */ /* 0x180fe20000010040 */
[-CC-:B------:R-:W-:Y:S01]  /*1350*/  FFMA.FTZ R58, R70, R65.reuse, R64.reuse ;  /* 0x00000041463a7223 */ /* 0x180fe20000010040 */
[-CC-:B------:R-:W-:Y:S02]  /*1360*/  FFMA.FTZ R86, R82, R65.reuse, R64.reuse ;  /* 0x0000004152567223 */ /* 0x180fe40000010040 */
[----:B------:R-:W-:Y:S01]  /*1370*/  FADD.FTZ R56, R74, -R57 ;  /* 0x800000394a387221 */ /* 0x000fe20000010000 */
[----:B------:R-:W-:Y:S01]  /*1380*/  FFMA.FTZ R57, R77, R65, R64 ;  /* 0x000000414d397223 */ /* 0x000fe20000010040 */
[----:B------:R-:W-:Y:S01]  /*1390*/  FADD.FTZ R58, R79, -R58 ;  /* 0x8000003a4f3a7221 */ /* 0x000fe20000010000 */
[----:B------:R-:W-:Y:S01]  /*13a0*/  FADD.FTZ R86, R81, -R86 ;  /* 0x8000005651567221 */ /* 0x000fe20000010000 */
[C---:B-----5:R-:W-:Y:S01]  /*13b0*/  FMUL.FTZ R56, R3.reuse, R56 ;  /* 0x0000003803387220 */ /* 0x060fe20000410000 */
[----:B0-----:R-:W-:Y:S01]  /*13c0*/  FADD.FTZ R66, R84, -R57 ;  /* 0x8000003954427221 */ /* 0x001fe20000010000 */
[C---:B------:R-:W-:Y:S01]  /*13d0*/  FMUL.FTZ R57, R3.reuse, R58 ;  /* 0x0000003a03397220 */ /* 0x040fe20000410000 */
[C---:B------:R-:W-:Y:S01]  /*13e0*/  FMUL.FTZ R59, R3.reuse, R86 ;  /* 0x00000056033b7220 */ /* 0x040fe20000410000 */
[----:B------:R-:W-:Y:S01]  /*13f0*/  FMUL.FTZ R67, R56, R2 ;  /* 0x0000000238437220 */ /* 0x000fe20000410000 */
[----:B------:R-:W-:Y:S01]  /*1400*/  FMUL.FTZ R58, R3, R66 ;  /* 0x00000042033a7220 */ /* 0x000fe20000410000 */
[-C--:B------:R-:W-:Y:S01]  /*1410*/  FMUL.FTZ R86, R57, R2.reuse ;  /* 0x0000000239567220 */ /* 0x080fe20000410000 */
[-C--:B------:R-:W-:Y:S01]  /*1420*/  FMUL.FTZ R66, R59, R2.reuse ;  /* 0x000000023b427220 */ /* 0x080fe20000410000 */
[----:B------:R-:W-:Y:S01]  /*1430*/  FFMA.FTZ R83, R60, R67, R32 ;  /* 0x000000433c537223 */ /* 0x000fe20000010020 */
[----:B------:R-:W-:Y:S01]  /*1440*/  FMUL.FTZ R87, R58, R2 ;  /* 0x000000023a577220 */ /* 0x000fe20000410000 */
[----:B------:R-:W-:Y:S01]  /*1450*/  FFMA.FTZ R85, R61, R86, R33 ;  /* 0x000000563d557223 */ /* 0x000fe20000010021 */
[----:B------:R-:W-:-:S02]  /*1460*/  FFMA.FTZ R89, R63, R66, R35 ;  /* 0x000000423f597223 */ /* 0x000fc40000010023 */
[----:B------:R-:W-:-:S07]  /*1470*/  FFMA.FTZ R88, R62, R87, R34 ;  /* 0x000000573e587223 */ /* 0x000fce0000010022 */
.L_x_5738:
[----:B------:R-:W0:Y:S01]  /*1480*/  @P1 LDC.64 R34, c[0x0][0x478] ;  /* 0x00011e00ff221b82 */ /* 0x000e220000000a00 */
[----:B------:R-:W-:Y:S01]  /*1490*/  FMUL.FTZ R60, R12, R67 ;  /* 0x000000430c3c7220 */ /* 0x000fe20000410000 */
[----:B------:R-:W-:Y:S01]  /*14a0*/  FMUL.FTZ R63, R15, R66 ;  /* 0x000000420f3f7220 */ /* 0x000fe20000410000 */
[----:B------:R-:W-:Y:S01]  /*14b0*/  FMUL.FTZ R61, R13, R86 ;  /* 0x000000560d3d7220 */ /* 0x000fe20000410000 */
[----:B------:R-:W-:-:S04]  /*14c0*/  FMUL.FTZ R62, R14, R87 ;  /* 0x000000570e3e7220 */ /* 0x000fc80000410000 */
[----:B------:R-:W1:Y:S01]  /*14d0*/  LDC.64 R32, c[0x0][0x468] ;  /* 0x00011a00ff207b82 */ /* 0x000e620000000a00 */
[C---:B0-----:R-:W-:Y:S01]  /*14e0*/  @P1 IMAD.WIDE.U32 R66, R0.reuse, 0x10, R34 ;  /* 0x0000001000421825 */ /* 0x041fe200078e0022 */
[----:B------:R-:W-:Y:S02]  /*14f0*/  MOV R34, R88 ;  /* 0x0000005800227202 */ /* 0x000fe40000000f00 */
[----:B------:R-:W-:Y:S02]  /*1500*/  MOV R35, R89 ;  /* 0x0000005900237202 */ /* 0x000fe40000000f00 */
[----:B------:R2:W-:Y:S01]  /*1510*/  @P1 STG.E.128 desc[UR6][R66.64], R56 ;  /* 0x0000003842001986 */ /* 0x0005e2000c101d06 */
[----:B-1----:R-:W-:Y:S01]  /*1520*/  IMAD.WIDE.U32 R86, R0, 0x10, R32 ;  /* 0x0000001000567825 */ /* 0x002fe200078e0020 */
[----:B------:R-:W-:Y:S02]  /*1530*/  MOV R32, R83 ;  /* 0x0000005300207202 */ /* 0x000fe40000000f00 */
[----:B------:R-:W-:-:S02]  /*1540*/  MOV R33, R85 ;  /* 0x0000005500217202 */ /* 0x000fc40000000f00 */
[----:B------:R2:W-:Y:S01]  /*1550*/  STG.E.128 desc[UR6][R86.64], R60 ;  /* 0x0000003c56007986 */ /* 0x0005e2000c101d06 */
[----:B------:R-:W-:-:S07]  /*1560*/  IADD3 R0, PT, PT, R0, 0x20, RZ ;  /* 0x0000002000007810 */ /* 0x000fce0007ffe0ff */
.L_x_5736:
[----:B------:R-:W-:Y:S05]  /*1570*/  BSYNC.RECONVERGENT B2 ;  /* 0x0000000000027941 */ /* 0x000fea0003800200 */
.L_x_5735:
[----:B------:R-:W-:Y:S05]  /*1580*/  @!P2 BRA `(.L_x_5739) ;  /* 0x0000000800dca947 */ /* 0x000fea0003800000 */
[----:B--2---:R-:W1:Y:S02]  /*1590*/  LDC.64 R60, c[0x0][0x390] ;  /* 0x0000e400ff3c7b82 */ /* 0x004e640000000a00 */
        /* <DEDUP_REMOVED lines=21> */
[----:B------:R-:W-:Y:S01]  /*16f0*/  FFMA.FTZ R83, R60, R65, R36 ;  /* 0x000000413c537223 */ /* 0x000fe20000010024 */
[----:B------:R-:W-:Y:S01]  /*1700*/  FFMA.FTZ R85, R61, R86, R37 ;  /* 0x000000563d557223 */ /* 0x000fe20000010025 */
[----:B------:R-:W-:Y:S01]  /*1710*/  FFMA.FTZ R38, R62, R67, R38 ;  /* 0x000000433e267223 */ /* 0x000fe20000010026 */
[----:B------:R-:W-:Y:S01]  /*1720*/  FFMA.FTZ R39, R63, R66, R39 ;  /* 0x000000423f277223 */ /* 0x000fe20000010027 */
[----:B------:R-:W-:Y:S06]  /*1730*/  BRA `(.L_x_5741) ;  /* 0x0000000000507947 */ /* 0x000fec0003800000 */
.L_x_5740:
        /* <DEDUP_REMOVED lines=19> */
[----:B------:R-:W-:-:S07]  /*1870*/  FFMA.FTZ R39, R63, R66, R39 ;  /* 0x000000423f277223 */ /* 0x000fce0000010027 */
.L_x_5741:
[----:B------:R-:W0:Y:S01]  /*1880*/  @P1 LDC.64 R2, c[0x0][0x478] ;  /* 0x00011e00ff021b82 */ /* 0x000e220000000a00 */
[----:B------:R-:W-:Y:S01]  /*1890*/  FMUL.FTZ R60, R20, R65 ;  /* 0x00000041143c7220 */ /* 0x000fe20000410000 */
[----:B------:R-:W-:Y:S01]  /*18a0*/  FMUL.FTZ R61, R21, R86 ;  /* 0x00000056153d7220 */ /* 0x000fe20000410000 */
[----:B------:R-:W-:Y:S01]  /*18b0*/  FMUL.FTZ R62, R22, R67 ;  /* 0x00000043163e7220 */ /* 0x000fe20000410000 */
[----:B------:R-:W-:-:S04]  /*18c0*/  FMUL.FTZ R63, R23, R66 ;  /* 0x00000042173f7220 */ /* 0x000fc80000410000 */
[----:B------:R-:W1:Y:S01]  /*18d0*/  LDC.64 R36, c[0x0][0x468] ;  /* 0x00011a00ff247b82 */ /* 0x000e620000000a00 */
[----:B0-----:R-:W-:-:S05]  /*18e0*/  @P1 IMAD.WIDE.U32 R2, R0, 0x10, R2 ;  /* 0x0000001000021825 */ /* 0x001fca00078e0002 */
[----:B------:R3:W-:Y:S01]  /*18f0*/  @P1 STG.E.128 desc[UR6][R2.64], R56 ;  /* 0x0000003802001986 */ /* 0x0007e2000c101d06 */
[----:B-1----:R-:W-:Y:S01]  /*1900*/  IMAD.WIDE.U32 R64, R0, 0x10, R36 ;  /* 0x0000001000407825 */ /* 0x002fe200078e0024 */
[----:B------:R-:W-:Y:S02]  /*1910*/  MOV R36, R83 ;  /* 0x0000005300247202 */ /* 0x000fe40000000f00 */
[----:B------:R-:W-:Y:S02]  /*1920*/  MOV R37, R85 ;  /* 0x0000005500257202 */ /* 0x000fe40000000f00 */
[----:B------:R3:W-:Y:S01]  /*1930*/  STG.E.128 desc[UR6][R64.64], R60 ;  /* 0x0000003c40007986 */ /* 0x0007e2000c101d06 */
[----:B------:R-:W-:Y:S05]  /*1940*/  BRA `(.L_x_5739) ;  /* 0x0000000400ec7947 */ /* 0x000fea0003800000 */
.L_x_5734:
        /* <DEDUP_REMOVED lines=8> */
[-CC-:B0-----:R-:W-:Y:S01]  /*19d0*/  FFMA.FTZ R67, R71, R65.reuse, R64.reuse ;  /* 0x0000004147437223 */ /* 0x181fe20000010040 */
[----:B------:R-:W-:-:S03]  /*19e0*/  FFMA.FTZ R66, R70, R65, R64 ;  /* 0x0000004146427223 */ /* 0x000fc60000010040 */
[----:B------:R-:W-:Y:S01]  /*19f0*/  FADD.FTZ R67, R74, -R67 ;  /* 0x800000434a437221 */ /* 0x000fe20000010000 */
[----:B------:R-:W-:-:S03]  /*1a00*/  FADD.FTZ R66, R79, -R66 ;  /* 0x800000424f427221 */ /* 0x000fc60000010000 */
[----:B-----5:R-:W-:Y:S01]  /*1a10*/  FFMA.FTZ R83, R3, R67, R48 ;  /* 0x0000004303537223 */ /* 0x020fe20000010030 */
[----:B------:R-:W-:-:S03]  /*1a20*/  FFMA.FTZ R67, R77, R65, R64 ;  /* 0x000000414d437223 */ /* 0x000fc60000010040 */
[----:B------:R-:W-:Y:S01]  /*1a30*/  FMUL.FTZ R83, R83, R2 ;  /* 0x0000000253537220 */ /* 0x000fe20000410000 */
[----:B------:R-:W-:Y:S01]  /*1a40*/  FADD.FTZ R85, R84, -R67 ;  /* 0x8000004354557221 */ /* 0x000fe20000010000 */
[C---:B------:R-:W-:Y:S02]  /*1a50*/  FFMA.FTZ R67, R3.reuse, R66, R49 ;  /* 0x0000004203437223 */ /* 0x040fe40000010031 */
[----:B------:R-:W-:Y:S01]  /*1a60*/  FFMA.FTZ R32, R60, R83, R32 ;  /* 0x000000533c207223 */ /* 0x000fe20000010020 */
[----:B------:R-:W-:Y:S01]  /*1a70*/  FFMA.FTZ R60, R82, R65, R64 ;  /* 0x00000041523c7223 */ /* 0x000fe20000010040 */
[----:B------:R-:W-:Y:S01]  /*1a80*/  FFMA.FTZ R85, R3, R85, R50 ;  /* 0x0000005503557223 */ /* 0x000fe20000010032 */
[-C--:B------:R-:W-:Y:S02]  /*1a90*/  FMUL.FTZ R90, R67, R2.reuse ;  /* 0x00000002435a7220 */ /* 0x080fe40000410000 */
[----:B------:R-:W-:Y:S01]  /*1aa0*/  FADD.FTZ R60, R81, -R60 ;  /* 0x8000003c513c7221 */ /* 0x000fe20000010000 */
[----:B------:R-:W-:Y:S01]  /*1ab0*/  FMUL.FTZ R85, R85, R2 ;  /* 0x0000000255557220 */ /* 0x000fe20000410000 */
[----:B------:R-:W-:-:S02]  /*1ac0*/  FFMA.FTZ R33, R61, R90, R33 ;  /* 0x0000005a3d217223 */ /* 0x000fc40000010021 */
[----:B------:R-:W-:Y:S01]  /*1ad0*/  FFMA.FTZ R87, R3, R60, R51 ;  /* 0x0000003c03577223 */ /* 0x000fe20000010033 */
[----:B------:R-:W-:-:S03]  /*1ae0*/  FFMA.FTZ R34, R62, R85, R34 ;  /* 0x000000553e227223 */ /* 0x000fc60000010022 */
[----:B------:R-:W-:-:S04]  /*1af0*/  FMUL.FTZ R88, R87, R2 ;  /* 0x0000000257587220 */ /* 0x000fc80000410000 */
[----:B------:R-:W-:Y:S01]  /*1b00*/  FFMA.FTZ R35, R63, R88, R35 ;  /* 0x000000583f237223 */ /* 0x000fe20000010023 */
[----:B------:R-:W-:Y:S06]  /*1b10*/  BRA `(.L_x_5745) ;  /* 0x0000000000507947 */ /* 0x000fec0003800000 */
.L_x_5744:
[-CC-:B------:R-:W-:Y:S01]  /*1b20*/  FFMA.FTZ R57, R71, R65.reuse, R64.reuse ;  /* 0x0000004147397223 */ /* 0x180fe20000010040 */
[-CC-:B------:R-:W-:Y:S01]  /*1b30*/  FFMA.FTZ R58, R70, R65.reuse, R64.reuse ;  /* 0x00000041463a7223 */ /* 0x180fe20000010040 */
[-CC-:B------:R-:W-:Y:S01]  /*1b40*/  FFMA.FTZ R59, R77, R65.reuse, R64.reuse ;  /* 0x000000414d3b7223 */ /* 0x180fe20000010040 */
[----:B0-----:R-:W-:Y:S01]  /*1b50*/  FFMA.FTZ R66, R82, R65, R64 ;  /* 0x0000004152427223 */ /* 0x001fe20000010040 */
        /* <DEDUP_REMOVED lines=16> */
.L_x_5745:
[----:B------:R-:W-:Y:S01]  /*1c60*/  ISETP.NE.U32.AND P1, PT, RZ, UR12, PT ;  /* 0x0000000cff007c0c */ /* 0x000fe2000bf25070 */
[----:B------:R-:W0:Y:S01]  /*1c70*/  LDC.64 R66, c[0x0][0x468] ;  /* 0x00011a00ff427b82 */ /* 0x000e220000000a00 */
[----:B------:R-:W-:Y:S01]  /*1c80*/  FMUL.FTZ R60, R12, R83 ;  /* 0x000000530c3c7220 */ /* 0x000fe20000410000 */
[----:B------:R-:W-:Y:S01]  /*1c90*/  FMUL.FTZ R61, R13, R90 ;  /* 0x0000005a0d3d7220 */ /* 0x000fe20000410000 */
[----:B------:R-:W-:Y:S01]  /*1ca0*/  ISETP.NE.AND.EX P1, PT, RZ, UR13, PT, P1 ;  /* 0x0000000dff007c0c */ /* 0x000fe2000bf25310 */
[----:B------:R-:W-:Y:S01]  /*1cb0*/  FMUL.FTZ R62, R14, R85 ;  /* 0x000000550e3e7220 */ /* 0x000fe20000410000 */
[----:B------:R-:W-:-:S11]  /*1cc0*/  FMUL.FTZ R63, R15, R88 ;  /* 0x000000580f3f7220 */ /* 0x000fd60000410000 */
[----:B------:R-:W1:Y:S01]  /*1cd0*/  @P1 LDC.64 R86, c[0x0][0x478] ;  /* 0x00011e00ff561b82 */ /* 0x000e620000000a00 */
[----:B0-----:R-:W-:-:S04]  /*1ce0*/  IMAD.WIDE.U32 R66, R0, 0x10, R66 ;  /* 0x0000001000427825 */ /* 0x001fc800078e0042 */
[C---:B-1----:R-:W-:Y:S01]  /*1cf0*/  @P1 IMAD.WIDE.U32 R86, R0.reuse, 0x10, R86 ;  /* 0x0000001000561825 */ /* 0x042fe200078e0056 */
[----:B------:R-:W-:-:S04]  /*1d00*/  IADD3 R0, PT, PT, R0, 0x20, RZ ;  /* 0x0000002000007810 */ /* 0x000fc80007ffe0ff */
[----:B------:R1:W-:Y:S04]  /*1d10*/  @P1 STG.E.128 desc[UR6][R86.64], R56 ;  /* 0x0000003856001986 */ /* 0x0003e8000c101d06 */
[----:B------:R1:W-:Y:S02]  /*1d20*/  STG.E.128 desc[UR6][R66.64], R60 ;  /* 0x0000003c42007986 */ /* 0x0003e4000c101d06 */
.L_x_5743:
[----:B------:R-:W-:Y:S05]  /*1d30*/  BSYNC.RECONVERGENT B2 ;  /* 0x0000000000027941 */ /* 0x000fea0003800200 */
.L_x_5742:
[----:B------:R-:W-:Y:S05]  /*1d40*/  @!P2 BRA `(.L_x_5739) ;  /* 0x0000000000eca947 */ /* 0x000fea0003800000 */
[----:B-1----:R-:W1:Y:S02]  /*1d50*/  LDC.64 R60, c[0x0][0x390] ;  /* 0x0000e400ff3c7b82 */ /* 0x002e640000000a00 */
        /* <DEDUP_REMOVED lines=21> */
[----:B------:R-:W-:Y:S01]  /*1eb0*/  FFMA.FTZ R83, R60, R65, R36 ;  /* 0x000000413c537223 */ /* 0x000fe20000010024 */
[----:B------:R-:W-:Y:S01]  /*1ec0*/  FFMA.FTZ R85, R61, R86, R37 ;  /* 0x000000563d557223 */ /* 0x000fe20000010025 */
[----:B------:R-:W-:Y:S01]  /*1ed0*/  FFMA.FTZ R38, R62, R67, R38 ;  /* 0x000000433e267223 */ /* 0x000fe20000010026 */
[----:B------:R-:W-:Y:S01]  /*1ee0*/  FFMA.FTZ R39, R63, R66, R39 ;  /* 0x000000423f277223 */ /* 0x000fe20000010027 */
[----:B------:R-:W-:Y:S06]  /*1ef0*/  BRA `(.L_x_5747) ;  /* 0x0000000000507947 */ /* 0x000fec0003800000 */
.L_x_5746:
        /* <DEDUP_REMOVED lines=20> */
.L_x_5747:
        /* <DEDUP_REMOVED lines=11> */
[----:B------:R4:W-:Y:S05]  /*20f0*/  STG.E.128 desc[UR6][R64.64], R60 ;  /* 0x0000003c40007986 */ /* 0x0009ea000c101d06 */
.L_x_5739:
[----:B------:R-:W-:Y:S05]  /*2100*/  BSYNC.RECONVERGENT B1 ;  /* 0x0000000000017941 */ /* 0x000fea0003800200 */
.L_x_5733:
[----:B---345:R-:W3:Y:S02]  /*2110*/  LDC.64 R2, c[0x0][0x380] ;  /* 0x0000e000ff027b82 */ /* 0x038ee40000000a00 */
[----:B---3--:R-:W-:-:S04]  /*2120*/  LEA R4, R2, R4, 0x2 ;  /* 0x0000000402047211 */ /* 0x008fc800078e10ff */
[----:B------:R-:W-:-:S13]  /*2130*/  ISETP.GE.AND P1, PT, R4, R3, PT ;  /* 0x000000030400720c */ /* 0x000fda0003f26270 */
[----:B------:R-:W-:Y:S05]  /*2140*/  @!P1 BRA `(.L_x_5748) ;  /* 0xffffffe000b09947 */ /* 0x000fea000383ffff */
.L_x_5724:
[----:B------:R-:W-:Y:S05]  /*2150*/  BSYNC B0 ;  /* 0x0000000000007941 */ /* 0x000fea0003800000 */
.L_x_5723:
[----:B------:R-:W3:Y:S01]  /*2160*/  S2R R5, SR_CgaCtaId ;  /* 0x0000000000057919 */ /* 0x000ee20000008800 */
[C---:B------:R-:W-:Y:S01]  /*2170*/  SHF.L.U32 R2, R6.reuse, 0x5, RZ ;  /* 0x0000000506027819 */ /* 0x040fe200000006ff */
[----:B------:R-:W-:Y:S05]  /*2180*/  WARPSYNC.ALL ;  /* 0x0000000000007948 */ /* 0x000fea0003800000 */
[----:B------:R-:W-:Y:S01]  /*2190*/  SHF.L.U32 R0, R6, 0x4, RZ ;  /* 0x0000000406007819 */ /* 0x000fe200000006ff */
[----:B------:R-:W4:Y:S01]  /*21a0*/  S2UR UR4, SR_CTAID.X ;  /* 0x00000000000479c3 */ /* 0x000f220000002500 */
[----:B------:R-:W-:Y:S01]  /*21b0*/  MOV R4, 0x400 ;  /* 0x0000040000047802 */ /* 0x000fe20000000f00 */
[----:B------:R-:W0:Y:S01]  /*21c0*/  LDCU.128 UR16, c[0x0][0x440] ;  /* 0x00008800ff1077ac */ /* 0x000e220008000c00 */
[----:B------:R-:W-:Y:S01]  /*21d0*/  LOP3.LUT R3, R2, 0xc00, RZ, 0xc0, !PT ;  /* 0x00000c0002037812 */ /* 0x000fe200078ec0ff */
[----:B------:R-:W-:Y:S01]  /*21e0*/  BSSY.RECONVERGENT B0, `(.L_x_5749) ;  /* 0x000005f000007945 */ /* 0x000fe20003800200 */
[----:B-----5:R-:W-:-:S02]  /*21f0*/  LOP3.LUT R20, R6, 0x7f, RZ, 0x3c, !PT ;  /* 0x0000007f06147812 */ /* 0x020fc400078e3cff */
[----:B------:R-:W-:Y:S02]  /*2200*/  LOP3.LUT R0, R3, 0x1f0, R0, 0xf8, !PT ;  /* 0x000001f003007812 */ /* 0x000fe400078ef800 */
[----:B------:R-:W-:-:S04]  /*2210*/  IADD3 R20, PT, PT, R20, R7, RZ ;  /* 0x0000000714147210 */ /* 0x000fc80007ffe0ff */
[C---:B------:R-:W-:Y:S02]  /*2220*/  ISETP.GE.U32.AND P1, PT, R20.reuse, 0x80, PT ;  /* 0x000000801400780c */ /* 0x040fe40003f26070 */
[----:B------:R-:W-:Y:S02]  /*2230*/  ISETP.GE.U32.AND P0, PT, R20, 0x100, PT ;  /* 0x000001001400780c */ /* 0x000fe40003f06070 */
[----:B---3--:R-:W-:-:S04]  /*2240*/  LEA R5, R5, R4, 0x18 ;  /* 0x0000000405057211 */ /* 0x008fc800078ec0ff */
[-C--:B------:R-:W-:Y:S02]  /*2250*/  IADD3 R0, PT, PT, R0, R5.reuse, RZ ;  /* 0x0000000500007210 */ /* 0x080fe40007ffe0ff */
[----:B------:R-:W-:-:S03]  /*2260*/  LEA R5, R6, R5, 0x2 ;  /* 0x0000000506057211 */ /* 0x000fc600078e10ff */
[----:B------:R-:W-:Y:S04]  /*2270*/  STS.128 [R0], R28 ;  /* 0x0000001c00007388 */ /* 0x000fe80000000c00 */
[----:B------:R-:W-:Y:S01]  /*2280*/  STS.128 [R0+0x200], R44 ;  /* 0x0002002c00007388 */ /* 0x000fe20000000c00 */
[----:B------:R-:W-:Y:S06]  /*2290*/  BAR.SYNC.DEFER_BLOCKING 0x0 ;  /* 0x0000000000007b1d */ /* 0x000fec0000010000 */
[----:B------:R-:W3:Y:S04]  /*22a0*/  LDS R2, [R5] ;  /* 0x0000000005027984 */ /* 0x000ee80000000800 */
[----:B------:R-:W1:Y:S04]  /*22b0*/  LDS R9, [R5+0x400] ;  /* 0x0004000005097984 */ /* 0x000e680000000800 */
[----:B------:R-:W2:Y:S04]  /*22c0*/  LDS R3, [R5+0x200] ;  /* 0x0002000005037984 */ /* 0x000ea80000000800 */
[----:B------:R-:W0:Y:S04]  /*22d0*/  LDS R4, [R5+0x600] ;  /* 0x0006000005047984 */ /* 0x000e280000000800 */
[----:B------:R-:W4:Y:S04]  /*22e0*/  LDS R11, [R5+0x800] ;  /* 0x00080000050b7984 */ /* 0x000f280000000800 */
[----:B------:R-:W4:Y:S04]  /*22f0*/  LDS R8, [R5+0xa00] ;  /* 0x000a000005087984 */ /* 0x000f280000000800 */
[----:B------:R-:W4:Y:S04]  /*2300*/  LDS R13, [R5+0xc00] ;  /* 0x000c0000050d7984 */ /* 0x000f280000000800 */
[----:B------:R-:W4:Y:S01]  /*2310*/  LDS R10, [R5+0xe00] ;  /* 0x000e0000050a7984 */ /* 0x000f220000000800 */
[----:B------:R-:W-:Y:S01]  /*2320*/  BAR.SYNC.DEFER_BLOCKING 0x0 ;  /* 0x0000000000007b1d */ /* 0x000fe20000010000 */
[----:B---3--:R-:W-:-:S04]  /*2330*/  FADD.FTZ R2, RZ, R2 ;  /* 0x00000002ff027221 */ /* 0x008fc80000010000 */
[----:B-1----:R-:W-:Y:S01]  /*2340*/  FADD.FTZ R2, R2, R9 ;  /* 0x0000000902027221 */ /* 0x002fe20000010000 */
[----:B--2---:R-:W-:-:S04]  /*2350*/  FADD.FTZ R3, RZ, R3 ;  /* 0x00000003ff037221 */ /* 0x004fc80000010000 */
        /* <DEDUP_REMOVED lines=8> */
[----:B0-----:R-:W-:Y:S02]  /*23e0*/  IMAD R41, R7, UR4, RZ ;  /* 0x0000000407297c24 */ /* 0x001fe4000f8e02ff */
[----:B------:R-:W0:Y:S03]  /*23f0*/  LDCU.64 UR4, c[0x0][0x460] ;  /* 0x00008c00ff0477ac */ /* 0x000e260008000a00 */
[----:B------:R-:W-:-:S04]  /*2400*/  IADD3 R6, P2, PT, R41, R6, RZ ;  /* 0x0000000629067210 */ /* 0x000fc80007f5e0ff */
[----:B------:R-:W-:Y:S01]  /*2410*/  IADD3.X R7, PT, PT, RZ, RZ, RZ, P2, !PT ;  /* 0x000000ffff077210 */ /* 0x000fe200017fe4ff */
        /* <DEDUP_REMOVED lines=20> */
[C---:B0-----:R-:W-:Y:S02]  /*2560*/  SHF.L.U32 R0, R6.reuse, 0x2, RZ ;  /* 0x0000000206007819 */ /* 0x041fe400000006ff */
[----:B------:R-:W-:Y:S02]  /*2570*/  SHF.L.U64.HI R6, R6, 0x2, R7 ;  /* 0x0000000206067819 */ /* 0x000fe40000010207 */
[----:B------:R-:W-:-:S02]  /*2580*/  IADD3 R22, P2, PT, R0, UR18, RZ ;  /* 0x0000001200167c10 */ /* 0x000fc4000ff5e0ff */
        /* <DEDUP_REMOVED lines=36> */
.L_x_5750:
[----:B------:R-:W-:Y:S05]  /*27d0*/  BSYNC.RECONVERGENT B0 ;  /* 0x0000000000007941 */ /* 0x000fea0003800200 */
.L_x_5749:
        /* <DEDUP_REMOVED lines=12> */
.L_x_5732:
        /* <DEDUP_REMOVED lines=8> */
.L_x_5752:
[----:B------:R-:W-:Y:S05]  /*2920*/  BSYNC B1 ;  /* 0x0000000000017941 */ /* 0x000fea0003800000 */
.L_x_5751:
        /* <DEDUP_REMOVED lines=8> */
.L_x_5753:
[----:B------:R-:W-:-:S05]  /*29b0*/  FADD.FTZ R60, R60, R85 ;  /* 0x000000553c3c7221 */ /* 0x000fca0000010000 */
[----:B------:R-:W-:Y:S01]  /*29c0*/  MOV R88, R60 ;  /* 0x0000003c00587202 */ /* 0x000fe20000000f00 */
[----:B------:R-:W-:Y:S01]  /*29d0*/  HFMA2 R89, -RZ, RZ, 0, 1.1920928955078125e-07 ;  /* 0x00000002ff597431 */ /* 0x000fe200000001ff */
[----:B------:R-:W-:-:S07]  /*29e0*/  MOV R61, R87 ;  /* 0x00000057003d7202 */ /* 0x000fce0000000f00 */
[----:B------:R-:W-:Y:S05]  /*29f0*/  WARPSYNC.COLLECTIVE R83, `(.L_x_5754) ;  /* 0x0000000053087348 */ /* 0x000fea0003c00000 */
[----:B------:R0:W1:Y:S02]  /*2a00*/  SHFL.BFLY P5, R87, R88, R89, R90 ;  /* 0x0c00005958577389 */ /* 0x00006400000a005a */
[----:B01----:R-:W-:Y:S05]  /*2a10*/  ENDCOLLECTIVE ;  /* 0x000000000000791b */ /* 0x003fea0003800000 */
.L_x_5754:
[----:B------:R-:W-:-:S05]  /*2a20*/  FADD.FTZ R61, R61, R86 ;  /* 0x000000563d3d7221 */ /* 0x000fca0000010000 */
[----:B------:R-:W-:Y:S02]  /*2a30*/  MOV R88, R61 ;  /* 0x0000003d00587202 */ /* 0x000fe40000000f00 */
[----:B------:R-:W-:-:S07]  /*2a40*/  MOV R63, R87 ;  /* 0x00000057003f7202 */ /* 0x000fce0000000f00 */
[----:B------:R-:W-:Y:S05]  /*2a50*/  WARPSYNC.COLLECTIVE R83, `(.L_x_5755) ;  /* 0x0000000053087348 */ /* 0x000fea0003c00000 */
[----:B------:R0:W1:Y:S02]  /*2a60*/  SHFL.BFLY P5, R87, R88, R89, R90 ;  /* 0x0c00005958577389 */ /* 0x00006400000a005a */
[----:B01----:R-:W-:Y:S05]  /*2a70*/  ENDCOLLECTIVE ;  /* 0x000000000000791b */ /* 0x003fea0003800000 */
.L_x_5755:
[----:B------:R-:W-:-:S05]  /*2a80*/  FADD.FTZ R63, R60, R63 ;  /* 0x0000003f3c3f7221 */ /* 0x000fca0000010000 */
[----:B------:R-:W-:Y:S01]  /*2a90*/  MOV R88, R63 ;  /* 0x0000003f00587202 */ /* 0x000fe20000000f00 */
[----:B------:R-:W-:Y:S01]  /*2aa0*/  HFMA2 R89, -RZ, RZ, 0, 2.384185791015625e-07 ;  /* 0x00000004ff597431 */ /* 0x000fe200000001ff */
[----:B------:R-:W-:-:S07]  /*2ab0*/  MOV R62, R87 ;  /* 0x00000057003e7202 */ /* 0x000fce0000000f00 */
[----:B------:R-:W-:Y:S05]  /*2ac0*/  WARPSYNC.COLLECTIVE R83, `(.L_x_5756) ;  /* 0x0000000053087348 */ /* 0x000fea0003c00000 */
[----:B------:R0:W1:Y:S02]  /*2ad0*/  SHFL.BFLY P5, R87, R88, R89, R90 ;  /* 0x0c00005958577389 */ /* 0x00006400000a005a */
[----:B01----:R-:W-:Y:S05]  /*2ae0*/  ENDCOLLECTIVE ;  /* 0x000000000000791b */ /* 0x003fea0003800000 */
.L_x_5756:
[----:B------:R-:W-:-:S05]  /*2af0*/  FADD.FTZ R62, R61, R62 ;  /* 0x0000003e3d3e7221 */ /* 0x000fca0000010000 */
[----:B------:R-:W-:Y:S02]  /*2b00*/  MOV R88, R62 ;  /* 0x0000003e00587202 */ /* 0x000fe40000000f00 */
[----:B------:R-:W-:-:S07]  /*2b10*/  MOV R64, R87 ;  /* 0x0000005700407202 */ /* 0x000fce0000000f00 */
[----:B------:R-:W-:Y:S05]  /*2b20*/  WARPSYNC.COLLECTIVE R83, `(.L_x_5757) ;  /* 0x0000000053087348 */ /* 0x000fea0003c00000 */
[----:B------:R0:W1:Y:S02]  /*2b30*/  SHFL.BFLY P5, R87, R88, R89, R90 ;  /* 0x0c00005958577389 */ /* 0x00006400000a005a */
[----:B01----:R-:W-:Y:S05]  /*2b40*/  ENDCOLLECTIVE ;  /* 0x000000000000791b */ /* 0x003fea0003800000 */
.L_x_5757:
[----:B------:R-:W-:-:S05]  /*2b50*/  FADD.FTZ R64, R63, R64 ;  /* 0x000000403f407221 */ /* 0x000fca0000010000 */
[----:B------:R-:W-:Y:S01]  /*2b60*/  MOV R88, R64 ;  /* 0x0000004000587202 */ /* 0x000fe20000000f00 */
[----:B------:R-:W-:Y:S01]  /*2b70*/  HFMA2 R89, -RZ, RZ, 0, 4.76837158203125e-07 ;  /* 0x00000008ff597431 */ /* 0x000fe200000001ff */
[----:B------:R-:W-:-:S07]  /*2b80*/  MOV R65, R87 ;  /* 0x0000005700417202 */ /* 0x000fce0000000f00 */
[----:B------:R-:W-:Y:S05]  /*2b90*/  WARPSYNC.COLLECTIVE R83, `(.L_x_5758) ;  /* 0x0000000053087348 */ /* 0x000fea0003c00000 */
[----:B------:R0:W1:Y:S02]  /*2ba0*/  SHFL.BFLY P5, R87, R88, R89, R90 ;  /* 0x0c00005958577389 */ /* 0x00006400000a005a */
[----:B01----:R-:W-:Y:S05]  /*2bb0*/  ENDCOLLECTIVE ;  /* 0x000000000000791b */ /* 0x003fea0003800000 */
.L_x_5758:
[----:B------:R-:W-:-:S05]  /*2bc0*/  FADD.FTZ R65, R62, R65 ;  /* 0x000000413e417221 */ /* 0x000fca0000010000 */
[----:B------:R-:W-:Y:S02]  /*2bd0*/  MOV R88, R65 ;  /* 0x0000004100587202 */ /* 0x000fe40000000f00 */
[----:B------:R-:W-:-:S07]  /*2be0*/  MOV R67, R87 ;  /* 0x0000005700437202 */ /* 0x000fce0000000f00 */
[----:B------:R-:W-:Y:S05]  /*2bf0*/  WARPSYNC.COLLECTIVE R83, `(.L_x_5759) ;  /* 0x0000000053087348 */ /* 0x000fea0003c00000 */
[----:B------:R0:W1:Y:S02]  /*2c00*/  SHFL.BFLY P5, R87, R88, R89, R90 ;  /* 0x0c00005958577389 */ /* 0x00006400000a005a */
[----:B01----:R-:W-:Y:S05]  /*2c10*/  ENDCOLLECTIVE ;  /* 0x000000000000791b */ /* 0x003fea0003800000 */
.L_x_5759:
[----:B------:R-:W-:-:S05]  /*2c20*/  FADD.FTZ R67, R64, R67 ;  /* 0x0000004340437221 */ /* 0x000fca0000010000 */
[----:B------:R-:W-:Y:S01]  /*2c30*/  MOV R88, R67 ;  /* 0x0000004300587202 */ /* 0x000fe20000000f00 */
[----:B------:R-:W-:Y:S01]  /*2c40*/  HFMA2 R89, -RZ, RZ, 0, 9.5367431640625e-07 ;  /* 0x00000010ff597431 */ /* 0x000fe200000001ff */
[----:B------:R-:W-:-:S07]  /*2c50*/  MOV R66, R87 ;  /* 0x0000005700427202 */ /* 0x000fce0000000f00 */
[----:B------:R-:W-:Y:S05]  /*2c60*/  WARPSYNC.COLLECTIVE R83, `(.L_x_5760) ;  /* 0x0000000053087348 */ /* 0x000fea0003c00000 */
[----:B------:R0:W1:Y:S02]  /*2c70*/  SHFL.BFLY P5, R87, R88, R89, R90 ;  /* 0x0c00005958577389 */ /* 0x00006400000a005a */
[----:B01----:R-:W-:Y:S05]  /*2c80*/  ENDCOLLECTIVE ;  /* 0x000000000000791b */ /* 0x003fea0003800000 */
.L_x_5760:
[----:B------:R-:W-:-:S05]  /*2c90*/  FADD.FTZ R66, R65, R66 ;  /* 0x0000004241427221 */ /* 0x000fca0000010000 */
[----:B------:R-:W-:Y:S02]  /*2ca0*/  MOV R88, R66 ;  /* 0x0000004200587202 */ /* 0x000fe40000000f00 */
[----:B------:R-:W-:-:S07]  /*2cb0*/  MOV R60, R87 ;  /* 0x00000057003c7202 */ /* 0x000fce0000000f00 */
[----:B------:R-:W-:Y:S05]  /*2cc0*/  WARPSYNC.COLLECTIVE R83, `(.L_x_5761) ;  /* 0x0000000053087348 */ /* 0x000fea0003c00000 */
[----:B------:R0:W1:Y:S02]  /*2cd0*/  SHFL.BFLY P5, R87, R88, R89, R90 ;  /* 0x0c00005958577389 */ /* 0x00006400000a005a */
[----:B01----:R-:W-:Y:S05]  /*2ce0*/  ENDCOLLECTIVE ;  /* 0x000000000000791b */ /* 0x003fea0003800000 */
.L_x_5761:
[----:B------:R-:W-:Y:S01]  /*2cf0*/  MOV R61, R87 ;  /* 0x00000057003d7202 */ /* 0x000fe20000000f00 */
[----:B------:R-:W-:Y:S06]  /*2d00*/  BRA `(.L_x_5762) ;  /* 0xffffffe000fc7947 */ /* 0x000fec000383ffff */
.L_x_5763:
        /* <DEDUP_REMOVED lines=15> */
.L_x_6520:


//--------------------- .text._ZN10layer_norm13ln_bwd_kernelINS_13Kernel_traitsIfffffjLj256ELj1ELj4ELj1ELj16ENS_18Kernel_traits_baseILj256EfffffjLj128EEEEELb0ELb1ELb0ELb1EEEvNS_9BwdParamsE --------------------------
	.section	.text._ZN10layer_norm13ln_bwd_kernelINS_13Kernel_traitsIfffffjLj256ELj1ELj4ELj1ELj16ENS_18Kernel_traits_baseILj256EfffffjLj128EEEEELb0ELb1ELb0ELb1EEEvNS_9BwdParamsE,"ax",@progbits
	.align	128
        .global         _ZN10layer_norm13ln_bwd_kernelINS_13Kernel_traitsIfffffjLj256ELj1ELj4ELj1ELj16ENS_18Kernel_traits_baseILj256EfffffjLj128EEEEELb0ELb1ELb0ELb1EEEvNS_9BwdParamsE
        .type           _ZN10layer_norm13ln_bwd_kernelINS_13Kernel_traitsIfffffjLj256ELj1ELj4ELj1ELj16ENS_18Kernel_traits_baseILj256EfffffjLj128EEEEELb0ELb1ELb0ELb1EEEvNS_9BwdParamsE,@function
        .size           _ZN10layer_norm13ln_bwd_kernelINS_13Kernel_traitsIfffffjLj256ELj1ELj4ELj1ELj16ENS_18Kernel_traits_baseILj256EfffffjLj128EEEEELb0ELb1ELb0ELb1EEEvNS_9BwdParamsE,(.L_x_6521 - _ZN10layer_norm13ln_bwd_kernelINS_13Kernel_traitsIfffffjLj256ELj1ELj4ELj1ELj16ENS_18Kernel_traits_baseILj256EfffffjLj128EEEEELb0ELb1ELb0ELb1EEEvNS_9BwdParamsE)
        .other          _ZN10layer_norm13ln_bwd_kernelINS_13Kernel_traitsIfffffjLj256ELj1ELj4ELj1ELj16ENS_18Kernel_traits_baseILj256EfffffjLj128EEEEELb0ELb1ELb0ELb1EEEvNS_9BwdParamsE,@"STO_CUDA_ENTRY STV_DEFAULT"
_ZN10layer_norm13ln_bwd_kernelINS_13Kernel_traitsIfffffjLj256ELj1ELj4ELj1ELj16ENS_18Kernel_traits_baseILj256EfffffjLj128EEEEELb0ELb1ELb0ELb1EEEvNS_9BwdParamsE:
.text._ZN10layer_norm13ln_bwd_kernelINS_13Kernel_traitsIfffffjLj256ELj1ELj4ELj1ELj16ENS_18Kernel_traits_baseILj256EfffffjLj128EEEEELb0ELb1ELb0ELb1EEEvNS_9BwdParamsE:
        /* <DEDUP_REMOVED lines=31> */
[----:B------:R-:W2:Y:S01]  /*01f0*/  LDC.64 R4, c[0x0][0x3e8] ;  /* 0x0000fa00ff047b82 */ /* 0x000ea20000000a00 */
[----:B------:R-:W-:Y:S01]  /*0200*/  HFMA2 R70, -RZ, RZ, 0, 0 ;  /* 0x00000000ff467431 */ /* 0x000fe200000001ff */
[----:B------:R-:W-:Y:S01]  /*0210*/  BSSY B1, `(.L_x_5766) ;  /* 0x00001cc000017945 */ /* 0x000fe20003800000 */
[----:B------:R-:W-:Y:S01]  /*0220*/  HFMA2 R59, -RZ, RZ, 0, 0 ;  /* 0x00000000ff3b7431 */ /* 0x000fe200000001ff */
[----:B------:R-:W-:Y:S02]  /*0230*/  MOV R68, RZ ;  /* 0x000000ff00447202 */ /* 0x000fe40000000f00 */
        /* <DEDUP_REMOVED lines=14> */
[----:B------:R-:W-:Y:S01]  /*0320*/  MOV R0, RZ ;  /* 0x000000ff00007202 */ /* 0x000fe20000000f00 */
[----:B------:R-:W5:Y:S04]  /*0330*/  LDG.E.128 R36, desc[UR6][R4.64+0x200] ;  /* 0x0002000604247981 */ /* 0x000f68000c1e1d00 */
[----:B------:R1:W5:Y:S01]  /*0340*/  LDG.E.128 R40, desc[UR6][R4.64] ;  /* 0x0000000604287981 */ /* 0x000362000c1e1d00 */
[----:B0-----:R-:W-:-:S02]  /*0350*/  CS2R R2, SRZ ;  /* 0x0000000000027805 */ /* 0x001fc4000001ff00 */
[----:B-1----:R-:W-:-:S07]  /*0360*/  CS2R R4, SRZ ;  /* 0x0000000000047805 */ /* 0x002fce000001ff00 */
.L_x_5780:
        /* <DEDUP_REMOVED lines=36> */
[C---:B---3--:R-:W-:Y:S01]  /*05b0*/  FADD.FTZ R86, -R75.reuse, R52 ;  /* 0x000000344b567221 */ /* 0x048fe20000010100 */
[C---:B------:R-:W-:Y:S01]  /*05c0*/  FADD.FTZ R48, -R75.reuse, R53 ;  /* 0x000000354b307221 */ /* 0x040fe20000010100 */
[C---:B------:R-:W-:Y:S01]  /*05d0*/  FADD.FTZ R50, -R75.reuse, R54 ;  /* 0x000000364b327221 */ /* 0x040fe20000010100 */
[----:B------:R-:W-:Y:S01]  /*05e0*/  FADD.FTZ R80, -R75, R55 ;  /* 0x000000374b507221 */ /* 0x000fe20000010100 */
[----:B----4-:R-:W-:Y:S01]  /*05f0*/  FMUL.FTZ R76, R32, R24 ;  /* 0x00000018204c7220 */ /* 0x010fe20000410000 */
[----:B-----5:R-:W-:Y:S01]  /*0600*/  FMUL.FTZ R75, R73, R78 ;  /* 0x0000004e494b7220 */ /* 0x020fe20000410000 */
        /* <DEDUP_REMOVED lines=27> */
[----:B------:R-:W-:Y:S01]  /*07c0*/  FMUL.FTZ R49, R31, R23 ;  /* 0x000000171f317220 */ /* 0x000fe20000410000 */
        /* <DEDUP_REMOVED lines=10> */
[----:B------:R-:W-:Y:S06]  /*0870*/  BRA `(.L_x_5768) ;  /* 0x0000000400007947 */ /* 0x000fec0003800000 */
.L_x_5767:
[----:B------:R-:W0:Y:S01]  /*0880*/  LDC.64 R52, c[0x0][0x3a8] ;  /* 0x0000ea00ff347b82 */ /* 0x000e220000000a00 */
[----:B------:R-:W-:-:S07]  /*0890*/  IADD3 R69, PT, PT, R74, 0x20, RZ ;  /* 0x000000204a457810 */ /* 0x000fce0007ffe0ff */
[----:B------:R-:W1:Y:S08]  /*08a0*/  LDC.64 R20, c[0x0][0x428] ;  /* 0x00010a00ff147b82 */ /* 0x000e700000000a00 */
[----:B------:R-:W2:Y:S01]  /*08b0*/  LDC.64 R12, c[0x0][0x438] ;  /* 0x00010e00ff0c7b82 */ /* 0x000ea20000000a00 */
[----:B0-----:R-:W-:-:S04]  /*08c0*/  IMAD.WIDE.U32 R48, R74, 0x10, R52 ;  /* 0x000000104a307825 */ /* 0x001fc800078e0034 */
[C---:B------:R-:W-:Y:S02]  /*08d0*/  IMAD.WIDE.U32 R52, R69.reuse, 0x10, R52 ;  /* 0x0000001045347825 */ /* 0x040fe400078e0034 */
[----:B------:R-:W3:Y:S02]  /*08e0*/  LDG.E.128 R48, desc[UR6][R48.64] ;  /* 0x0000000630307981 */ /* 0x000ee4000c1e1d00 */
[--C-:B-1----:R-:W-:Y:S02]  /*08f0*/  IMAD.WIDE.U32 R24, R74, 0x10, R20.reuse ;  /* 0x000000104a187825 */ /* 0x102fe400078e0014 */
[----:B------:R-:W4:Y:S04]  /*0900*/  LDG.E.128 R52, desc[UR6][R52.64] ;  /* 0x0000000634347981 */ /* 0x000f28000c1e1d00 */
[----:B------:R-:W4:Y:S01]  /*0910*/  LDG.E.128 R24, desc[UR6][R24.64] ;  /* 0x0000000618187981 */ /* 0x000f22000c1e1d00 */
[----:B------:R-:W-:-:S06]  /*0920*/  IMAD.WIDE.U32 R20, R69, 0x10, R20 ;  /* 0x0000001045147825 */ /* 0x000fcc00078e0014 */
[----:B------:R-:W4:Y:S01]  /*0930*/  LDG.E.128 R20, desc[UR6][R20.64] ;  /* 0x0000000614147981 */ /* 0x000f22000c1e1d00 */
[----:B--2---:R-:W-:-:S04]  /*0940*/  IMAD.WIDE.U32 R16, R74, 0x10, R12 ;  /* 0x000000104a107825 */ /* 0x004fc800078e000c */
[----:B------:R-:W-:Y:S02]  /*0950*/  IMAD.WIDE.U32 R12, R69, 0x10, R12 ;  /* 0x00000010450c7825 */ /* 0x000fe400078e000c */
[----:B------:R-:W5:Y:S04]  /*0960*/  LDG.E.128 R16, desc[UR6][R16.64] ;  /* 0x0000000610107981 */ /* 0x000f68000c1e1d00 */
[----:B------:R-:W5:Y:S01]  /*0970*/  LDG.E.128 R12, desc[UR6][R12.64] ;  /* 0x000000060c0c7981 */ /* 0x000f62000c1e1d00 */
[C---:B---3--:R-:W-:Y:S01]  /*0980*/  FADD.FTZ R78, -R75.reuse, R48 ;  /* 0x000000304b4e7221 */ /* 0x048fe20000010100 */
[C---:B------:R-:W-:Y:S01]  /*0990*/  FADD.FTZ R86, -R75.reuse, R50 ;  /* 0x000000324b567221 */ /* 0x040fe20000010100 */
        /* <DEDUP_REMOVED lines=45> */
[----:B------:R-:W-:-:S07]  /*0c70*/  FMUL.FTZ R85, R23, R50 ;  /* 0x0000003217557220 */ /* 0x000fce0000410000 */
.L_x_5768:
        /* <DEDUP_REMOVED lines=36> */
.L_x_5792:
        /* <DEDUP_REMOVED lines=37> */
.L_x_5771:
        /* <DEDUP_REMOVED lines=24> */
.L_x_5772:
        /* <DEDUP_REMOVED lines=25> */
[-C--:B-----5:R-:W-:Y:S01]  /*1420*/  FMUL.FTZ R49, R24, R21.reuse ;  /* 0x0000001518317220 */ /* 0x0a0fe20000410000 */
[----:B------:R-:W-:Y:S01]  /*1430*/  FMUL.FTZ R20, R36, R21 ;  /* 0x0000001524147220 */ /* 0x000fe20000410000 */
[-C--:B------:R-:W-:Y:S01]  /*1440*/  FMUL.FTZ R48, R25, R22.reuse ;  /* 0x0000001619307220 */ /* 0x080fe20000410000 */
[----:B------:R-:W-:Y:S01]  /*1450*/  FMUL.FTZ R21, R37, R22 ;  /* 0x0000001625157220 */ /* 0x000fe20000410000 */
[-C--:B------:R-:W-:Y:S01]  /*1460*/  FMUL.FTZ R51, R26, R23.reuse ;  /* 0x000000171a337220 */ /* 0x080fe20000410000 */
[----:B------:R-:W-:Y:S01]  /*1470*/  FMUL.FTZ R22, R38, R23 ;  /* 0x0000001726167220 */ /* 0x000fe20000410000 */
[-C--:B------:R-:W-:Y:S01]  /*1480*/  FMUL.FTZ R27, R27, R72.reuse ;  /* 0x000000481b1b7220 */ /* 0x080fe20000410000 */
[----:B------:R-:W-:Y:S01]  /*1490*/  FMUL.FTZ R23, R39, R72 ;  /* 0x0000004827177220 */ /* 0x000fe20000410000 */
[----:B------:R-:W-:Y:S06]  /*14a0*/  BRA `(.L_x_5774) ;  /* 0x0000000000607947 */ /* 0x000fec0003800000 */
.L_x_5773:
        /* <DEDUP_REMOVED lines=23> */
[----:B------:R-:W-:-:S07]  /*1620*/  FMUL.FTZ R23, R39, R72 ;  /* 0x0000004827177220 */ /* 0x000fce0000410000 */
.L_x_5774:
[----:B------:R-:W0:Y:S01]  /*1630*/  @P1 LDC.64 R24, c[0x0][0x478] ;  /* 0x00011e00ff181b82 */ /* 0x000e220000000a00 */
[----:B------:R-:W-:-:S04]  /*1640*/  IMAD.WIDE.U32 R84, R69, 0x10, R84 ;  /* 0x0000001045547825 */ /* 0x000fc800078e0054 */
[----:B0-----:R-:W-:-:S05]  /*1650*/  @P1 IMAD.WIDE.U32 R24, R69, 0x10, R24 ;  /* 0x0000001045181825 */ /* 0x001fca00078e0018 */
[----:B------:R0:W-:Y:S04]  /*1660*/  @P1 STG.E.128 desc[UR6][R24.64], R44 ;  /* 0x0000002c18001986 */ /* 0x0001e8000c101d06 */
[----:B------:R0:W-:Y:S01]  /*1670*/  STG.E.128 desc[UR6][R84.64], R20 ;  /* 0x0000001454007986 */ /* 0x0001e2000c101d06 */
[----:B------:R-:W-:Y:S05]  /*1680*/  BRA `(.L_x_5775) ;  /* 0x0000000400e07947 */ /* 0x000fea0003800000 */
.L_x_5770:
        /* <DEDUP_REMOVED lines=31> */
.L_x_5776:
        /* <DEDUP_REMOVED lines=24> */
.L_x_5777:
        /* <DEDUP_REMOVED lines=36> */
.L_x_5778:
        /* <DEDUP_REMOVED lines=23> */
[----:B------:R-:W-:-:S07]  /*1db0*/  FMUL.FTZ R23, R39, R72 ;  /* 0x0000004827177220 */ /* 0x000fce0000410000 */
.L_x_5779:
[----:B------:R-:W0:Y:S01]  /*1dc0*/  @P1 LDC.64 R24, c[0x0][0x478] ;  /* 0x00011e00ff181b82 */ /* 0x000e220000000a00 */
[----:B------:R-:W-:-:S04]  /*1dd0*/  IMAD.WIDE.U32 R84, R69, 0x10, R84 ;  /* 0x0000001045547825 */ /* 0x000fc800078e0054 */
[----:B0-----:R-:W-:-:S05]  /*1de0*/  @P1 IMAD.WIDE.U32 R24, R69, 0x10, R24 ;  /* 0x0000001045181825 */ /* 0x001fca00078e0018 */
[----:B------:R1:W-:Y:S04]  /*1df0*/  @P1 STG.E.128 desc[UR6][R24.64], R44 ;  /* 0x0000002c18001986 */ /* 0x0003e8000c101d06 */
[----:B------:R1:W-:Y:S02]  /*1e00*/  STG.E.128 desc[UR6][R84.64], R20 ;  /* 0x0000001454007986 */ /* 0x0003e4000c101d06 */
.L_x_5775:
        /* <DEDUP_REMOVED lines=13> */
.L_x_5766:
        /* <DEDUP_REMOVED lines=24> */
.L_x_5765:
[----:B------:R-:W-:Y:S05]  /*2060*/  BSYNC B0 ;  /* 0x0000000000007941 */ /* 0x000fea0003800000 */
.L_x_5764:
        /* <DEDUP_REMOVED lines=29> */
[----:B------:R-:W-:Y:S01]  /*2240*/  STS.128 [R0], R4 ;  /* 0x0000000400007388 */ /* 0x000fe20000000c00 */
[----:B---3--:R-:W-:-:S03]  /*2250*/  FADD.FTZ R2, R2, R33 ;  /* 0x0000002102027221 */ /* 0x008fc60000010000 */
[----:B------:R0:W-:Y:S01]  /*2260*/  STS.128 [R0+0x200], R8 ;  /* 0x0002000800007388 */ /* 0x0001e20000000c00 */
        /* <DEDUP_REMOVED lines=24> */
[----:B-1----:R-:W-:Y:S02]  /*23f0*/  IMAD R15, R9, UR13, RZ ;  /* 0x0000000d090f7c24 */ /* 0x002fe4000f8e02ff */
[----:B------:R-:W-:-:S03]  /*2400*/  FADD.FTZ R9, R3, R24 ;  /* 0x0000001803097221 */ /* 0x000fc60000010000 */
        /* <DEDUP_REMOVED lines=10> */
[----:B0-----:R-:W-:-:S04]  /*24b0*/  FADD.FTZ R4, RZ, R4 ;  /* 0x00000004ff047221 */ /* 0x001fc80000010000 */
[----:B-1----:R-:W-:Y:S01]  /*24c0*/  FADD.FTZ R4, R4, R7 ;  /* 0x0000000704047221 */ /* 0x002fe20000010000 */
[C---:B------:R-:W-:Y:S02]  /*24d0*/  SHF.L.U32 R7, R10.reuse, 0x2, RZ ;  /* 0x000000020a077819 */ /* 0x040fe400000006ff */
[----:B------:R-:W-:Y:S01]  /*24e0*/  SHF.L.U64.HI R10, R10, 0x2, R3 ;  /* 0x000000020a0a7819 */ /* 0x000fe20000010203 */
[----:B--2---:R-:W-:Y:S01]  /*24f0*/  FADD.FTZ R5, RZ, R5 ;  /* 0x00000005ff057221 */ /* 0x004fe20000010000 */
        /* <DEDUP_REMOVED lines=18> */
.L_x_5769:
[----:B------:R-:W-:Y:S01]  /*2620*/  HFMA2 R87, -RZ, RZ, 0, 5.9604644775390625e-08 ;  /* 0x00000001ff577431 */ /* 0x000fe200000001ff */
[----:B------:R-:W-:Y:S01]  /*2630*/  BSSY B2, `(.L_x_5781) ;  /* 0x0000006000027945 */ /* 0x000fe20003800000 */
[----:B------:R-:W-:Y:S02]  /*2640*/  MOV R88, 0x1f ;  /* 0x0000001f00587802 */ /* 0x000fe40000000f00 */
[----:B------:R-:W-:-:S07]  /*2650*/  MOV R85, 0xffffffff ;  /* 0xffffffff00557802 */ /* 0x000fce0000000f00 */
[----:B------:R-:W-:Y:S05]  /*2660*/  WARPSYNC.COLLECTIVE R85, `(.L_x_5782) ;  /* 0x0000000055087348 */ /* 0x000fea0003c00000 */
[----:B------:R0:W1:Y:S02]  /*2670*/  SHFL.BFLY P3, R86, R80, R87, R88 ;  /* 0x0c00005750567389 */ /* 0x0000640000060058 */
[----:B01----:R-:W-:Y:S05]  /*2680*/  ENDCOLLECTIVE ;  /* 0x000000000000791b */ /* 0x003fea0003800000 */
.L_x_5782:
[----:B------:R-:W-:Y:S05]  /*2690*/  BSYNC B2 ;  /* 0x0000000000027941 */ /* 0x000fea0003800000 */
.L_x_5781:
        /* <DEDUP_REMOVED lines=9> */
.L_x_5783:
[----:B------:R-:W-:Y:S01]  /*2730*/  MOV R80, R21 ;  /* 0x0000001500507202 */ /* 0x000fe20000000f00 */
[----:B------:R-:W-:Y:S01]  /*2740*/  HFMA2 R87, -RZ, RZ, 0, 1.1920928955078125e-07 ;  /* 0x00000002ff577431 */ /* 0x000fe200000001ff */
[----:B------:R-:W-:-:S07]  /*2750*/  MOV R20, R86 ;  /* 0x0000005600147202 */ /* 0x000fce0000000f00 */
[----:B------:R-:W-:Y:S05]  /*2760*/  WARPSYNC.COLLECTIVE R85, `(.L_x_5784) ;  /* 0x0000000055087348 */ /* 0x000fea0003c00000 */
[----:B------:R0:W1:Y:S02]  /*2770*/  SHFL.BFLY P3, R86, R80, R87, R88 ;  /* 0x0c00005750567389 */ /* 0x0000640000060058 */
[----:B01----:R-:W-:Y:S05]  /*2780*/  ENDCOLLECTIVE ;  /* 0x000000000000791b */ /* 0x003fea0003800000 */
.L_x_5784:
[----:B------:R-:W-:-:S05]  /*2790*/  FADD.FTZ R23, R20, R77 ;  /* 0x0000004d14177221 */ /* 0x000fca0000010000 */
[----:B------:R-:W-:Y:S02]  /*27a0*/  MOV R80, R23 ;  /* 0x0000001700507202 */ /* 0x000fe40000000f00 */
[----:B------:R-:W-:-:S07]  /*27b0*/  MOV R20, R86 ;  /* 0x0000005600147202 */ /* 0x000fce0000000f00 */
[----:B------:R-:W-:Y:S05]  /*27c0*/  WARPSYNC.COLLECTIVE R85, `(.L_x_5785) ;  /* 0x0000000055087348 */ /* 0x000fea0003c00000 */
[----:B------:R0:W1:Y:S02]  /*27d0*/  SHFL.BFLY P3, R86, R80, R87, R88 ;  /* 0x0c00005750567389 */ /* 0x0000640000060058 */
[----:B01----:R-:W-:Y:S05]  /*27e0*/  ENDCOLLECTIVE ;  /* 0x000000000000791b */ /* 0x003fea0003800000 */
.L_x_5785:
[----:B------:R-:W-:-:S05]  /*27f0*/  FADD.FTZ R24, R21, R20 ;  /* 0x0000001415187221 */ /* 0x000fca0000010000 */
[----:B------:R-:W-:Y:S01]  /*2800*/  MOV R80, R24 ;  /* 0x0000001800507202 */ /* 0x000fe20000000f00 */
[----:B------:R-:W-:Y:S01]  /*2810*/  HFMA2 R87, -RZ, RZ, 0, 2.384185791015625e-07 ;  /* 0x00000004ff577431 */ /* 0x000fe200000001ff */
[----:B------:R-:W-:-:S07]  /*2820*/  MOV R22, R86 ;  /* 0x0000005600167202 */ /* 0x000fce0000000f00 */
[----:B------:R-:W-:Y:S05]  /*2830*/  WARPSYNC.COLLECTIVE R85, `(.L_x_5786) ;  /* 0x0000000055087348 */ /* 0x000fea0003c00000 */
[----:B------:R0:W1:Y:S02]  /*2840*/  SHFL.BFLY P3, R86, R80, R87, R88 ;  /* 0x0c00005750567389 */ /* 0x0000640000060058 */
[----:B01----:R-:W-:Y:S05]  /*2850*/  ENDCOLLECTIVE ;  /* 0x000000000000791b */ /* 0x003fea0003800000 */
.L_x_5786:
[----:B------:R-:W-:-:S05]  /*2860*/  FADD.FTZ R25, R23, R22 ;  /* 0x0000001617197221 */ /* 0x000fca0000010000 */
[----:B------:R-:W-:Y:S02]  /*2870*/  MOV R80, R25 ;  /* 0x0000001900507202 */ /* 0x000fe40000000f00 */
[----:B------:R-:W-:-:S07]  /*2880*/  MOV R27, R86 ;  /* 0x00000056001b7202 */ /* 0x000fce0000000f00 */
[----:B------:R-:W-:Y:S05]  /*2890*/  WARPSYNC.COLLECTIVE R85, `(.L_x_5787) ;  /* 0x0000000055087348 */ /* 0x000fea0003c00000 */
[----:B------:R0:W1:Y:S02]  /*28a0*/  SHFL.BFLY P3, R86, R80, R87, R88 ;  /* 0x0c00005750567389 */ /* 0x0000640000060058 */
[----:B01----:R-:W-:Y:S05]  /*28b0*/  ENDCOLLECTIVE ;  /* 0x000000000000791b */ /* 0x003fea0003800000 */
.L_x_5787:
[----:B------:R-:W-:-:S05]  /*28c0*/  FADD.FTZ R27, R24, R27 ;  /* 0x0000001b181b7221 */ /* 0x000fca0000010000 */
[----:B------:R-:W-:Y:S01]  /*28d0*/  MOV R80, R27 ;  /* 0x0000001b00507202 */ /* 0x000fe20000000f00 */
[----:B------:R-:W-:Y:S01]  /*28e0*/  HFMA2 R87, -RZ, RZ, 0, 4.76837158203125e-07 ;  /* 0x00000008ff577431 */ /* 0x000fe200000001ff */
[----:B------:R-:W-:-:S07]  /*28f0*/  MOV R20, R86 ;  /* 0x0000005600147202 */ /* 0x000fce0000000f00 */
[----:B------:R-:W-:Y:S05]  /*2900*/  WARPSYNC.COLLECTIVE R85, `(.L_x_5788) ;  /* 0x0000000055087348 */ /* 0x000fea0003c00000 */
[----:B------:R0:W1:Y:S02]  /*2910*/  SHFL.BFLY P3, R86, R80, R87, R88 ;  /* 0x0c00005750567389 */ /* 0x0000640000060058 */
[----:B01----:R-:W-:Y:S05]  /*2920*/  ENDCOLLECTIVE ;  /* 0x000000000000791b */ /* 0x003fea0003800000 */
.L_x_5788:
[----:B------:R-:W-:-:S05]  /*2930*/  FADD.FTZ R26, R25, R20 ;  /* 0x00000014191a7221 */ /* 0x000fca0000010000 */
[----:B------:R-:W-:Y:S02]  /*2940*/  MOV R80, R26 ;  /* 0x0000001a00507202 */ /* 0x000fe40000000f00 */
[----:B------:R-:W-:-:S07]  /*2950*/  MOV R22, R86 ;  /* 0x0000005600167202 */ /* 0x000fce0000000f00 */
[----:B------:R-:W-:Y:S05]  /*2960*/  WARPSYNC.COLLECTIVE R85, `(.L_x_5789) ;  /* 0x0000000055087348 */ /* 0x000fea0003c00000 */
[----:B------:R0:W1:Y:S02]  /*2970*/  SHFL.BFLY P3, R86, R80, R87, R88 ;  /* 0x0c00005750567389 */ /* 0x0000640000060058 */
[----:B01----:R-:W-:Y:S05]  /*2980*/  ENDCOLLECTIVE ;  /* 0x000000000000791b */ /* 0x003fea0003800000 */
.L_x_5789:
[----:B------:R-:W-:-:S05]  /*2990*/  FADD.FTZ R22, R27, R22 ;  /* 0x000000161b167221 */ /* 0x000fca0000010000 */
[----:B------:R-:W-:Y:S01]  /*29a0*/  MOV R80, R22 ;  /* 0x0000001600507202 */ /* 0x000fe20000000f00 */
[----:B------:R-:W-:Y:S01]  /*29b0*/  HFMA2 R87, -RZ, RZ, 0, 9.5367431640625e-07 ;  /* 0x00000010ff577431 */ /* 0x000fe200000001ff */
[----:B------:R-:W-:-:S07]  /*29c0*/  MOV R77, R86 ;  /* 0x00000056004d7202 */ /* 0x000fce0000000f00 */
[----:B------:R-:W-:Y:S05]  /*29d0*/  WARPSYNC.COLLECTIVE R85, `(.L_x_5790) ;  /* 0x0000000055087348 */ /* 0x000fea0003c00000 */
[----:B------:R0:W1:Y:S02]  /*29e0*/  SHFL.BFLY P3, R86, R80, R87, R88 ;  /* 0x0c00005750567389 */ /* 0x0000640000060058 */
[----:B01----:R-:W-:Y:S05]  /*29f0*/  ENDCOLLECTIVE ;  /* 0x000000000000791b */ /* 0x003fea0003800000 */
.L_x_5790:
[----:B------:R-:W-:-:S05]  /*2a00*/  FADD.FTZ R20, R26, R77 ;  /* 0x0000004d1a147221 */ /* 0x000fca0000010000 */
[----:B------:R-:W-:Y:S02]  /*2a10*/  MOV R80, R20 ;  /* 0x0000001400507202 */ /* 0x000fe40000000f00 */
[----:B------:R-:W-:-:S07]  /*2a20*/  MOV R21, R86 ;  /* 0x0000005600157202 */ /* 0x000fce0000000f00 */
[----:B------:R-:W-:Y:S05]  /*2a30*/  WARPSYNC.COLLECTIVE R85, `(.L_x_5791) ;  /* 0x0000000055087348 */ /* 0x000fea0003c00000 */
[----:B------:R0:W1:Y:S02]  /*2a40*/  SHFL.BFLY P3, R86, R80, R87, R88 ;  /* 0x0c00005750567389 */ /* 0x0000640000060058 */
[----:B01----:R-:W-:Y:S05]  /*2a50*/  ENDCOLLECTIVE ;  /* 0x000000000000791b */ /* 0x003fea0003800000 */
.L_x_5791:
[----:B------:R-:W-:Y:S01]  /*2a60*/  MOV R23, R86 ;  /* 0x0000005600177202 */ /* 0x000fe20000000f00 */
[----:B------:R-:W-:Y:S06]  /*2a70*/  BRA `(.L_x_5792) ;  /* 0xffffffe400107947 */ /* 0x000fec000383ffff */
.L_x_5793:
        /* <DEDUP_REMOVED lines=16> */
.L_x_6521:


//--------------------- .text._ZN10layer_norm13ln_bwd_kernelINS_13Kernel_traitsIfffffjLj256ELj1ELj4ELj1ELj16ENS_18Kernel_traits_baseILj256EfffffjLj128EEEEELb0ELb1ELb1ELb0EEEvNS_9BwdParamsE --------------------------
	.section	.text._ZN10layer_norm13ln_bwd_kernelINS_13Kernel_traitsIfffffjLj256ELj1ELj4ELj1ELj16ENS_18Kernel_traits_baseILj256EfffffjLj128EEEEELb0ELb1ELb1ELb0EEEvNS_9BwdParamsE,"ax",@progbits
	.align	128
        .global         _ZN10layer_norm13ln_bwd_kernelINS_13Kernel_traitsIfffffjLj256ELj1ELj4ELj1ELj16ENS_18Kernel_traits_baseILj256EfffffjLj128EEEEELb0ELb1ELb1ELb0EEEvNS_9BwdParamsE
        .type           _ZN10layer_norm13ln_bwd_kernelINS_13Kernel_traitsIfffffjLj256ELj1ELj4ELj1ELj16ENS_18Kernel_traits_baseILj256EfffffjLj128EEEEELb0ELb1ELb1ELb0EEEvNS_9BwdParamsE,@function
        .size           _ZN10layer_norm13ln_bwd_kernelINS_13Kernel_traitsIfffffjLj256ELj1ELj4ELj1ELj16ENS_18Kernel_traits_baseILj256EfffffjLj128EEEEELb0ELb1ELb1ELb0EEEvNS_9BwdParamsE,(.L_x_6522 - _ZN10layer_norm13ln_bwd_kernelINS_13Kernel_traitsIfffffjLj256ELj1ELj4ELj1ELj16ENS_18Kernel_traits_baseILj256EfffffjLj128EEEEELb0ELb1ELb1ELb0EEEvNS_9BwdParamsE)
        .other          _ZN10layer_norm13ln_bwd_kernelINS_13Kernel_traitsIfffffjLj256ELj1ELj4ELj1ELj16ENS_18Kernel_traits_baseILj256EfffffjLj128EEEEELb0ELb1ELb1ELb0EEEvNS_9BwdParamsE,@"STO_CUDA_ENTRY STV_DEFAULT"
_ZN10layer_norm13ln_bwd_kernelINS_13Kernel_traitsIfffffjLj256ELj1ELj4ELj1ELj16ENS_18Kernel_traits_baseILj256EfffffjLj128EEEEELb0ELb1ELb1ELb0EEEvNS_9BwdParamsE:
.text._ZN10layer_norm13ln_bwd_kernelINS_13Kernel_traitsIfffffjLj256ELj1ELj4ELj1ELj16ENS_18Kernel_traits_baseILj256EfffffjLj128EEEEELb0ELb1ELb1ELb0EEEvNS_9BwdParamsE:
        /* <DEDUP_REMOVED lines=18> */
[C---:B------:R-:W-:Y:S02]  /*0120*/  ISETP.GE.U32.AND P0, PT, R77.reuse, 0x20, PT ;  /* 0x000000204d00780c */ /* 0x040fe40003f06070 */
[----:B------:R-:W-:-:S11]  /*0130*/  ISETP.GE.U32.AND P1, PT, R77, 0x40, PT ;  /* 0x000000404d00780c */ /* 0x000fd60003f26070 */
[----:B------:R-:W2:Y:S08]  /*0140*/  @P0 LDC.64 R2, c[0x0][0x3d0] ;  /* 0x0000f400ff020b82 */ /* 0x000eb00000000a00 */
[----:B------:R-:W3:Y:S08]  /*0150*/  @P0 LDC.64 R4, c[0x0][0x3e8] ;  /* 0x0000fa00ff040b82 */ /* 0x000ef00000000a00 */
[----:B------:R-:W4:Y:S01]  /*0160*/  @P1 LDC.64 R6, c[0x0][0x3d0] ;  /* 0x0000f400ff061b82 */ /* 0x000f220000000a00 */
[----:B--2---:R-:W-:-:S07]  /*0170*/  @P0 IMAD.WIDE.U32 R2, R25, 0x10, R2 ;  /* 0x0000001019020825 */ /* 0x004fce00078e0002 */
[----:B------:R-:W2:Y:S01]  /*0180*/  S2UR UR4, SR_CTAID.X ;  /* 0x00000000000479c3 */ /* 0x000ea20000002500 */
[----:B------:R-:W-:Y:S01]  /*0190*/  SHF.R.U32.HI R76, RZ, 0x5, R78 ;  /* 0x00000005ff4c7819 */ /* 0x000fe2000001164e */
[----:B------:R-:W5:Y:S01]  /*01a0*/  @P0 LDG.E.128 R8, desc[UR6][R2.64] ;  /* 0x0000000602080981 */ /* 0x000f62000c1e1d00 */
[C---:B---3--:R-:W-:Y:S01]  /*01b0*/  @P0 IMAD.WIDE.U32 R4, R25.reuse, 0x10, R4 ;  /* 0x0000001019040825 */ /* 0x048fe200078e0004 */
[----:B------:R-:W-:-:S04]  /*01c0*/  @P0 LOP3.LUT R25, R25, 0x20, RZ, 0xfc, !PT ;  /* 0x0000002019190812 */ /* 0x000fc800078efcff */
[----:B------:R-:W3:Y:S01]  /*01d0*/  @P1 LDC.64 R26, c[0x0][0x3e8] ;  /* 0x0000fa00ff1a1b82 */ /* 0x000ee20000000a00 */
[----:B------:R-:W5:Y:S01]  /*01e0*/  @P0 LDG.E.128 R12, desc[UR6][R4.64] ;  /* 0x00000006040c0981 */ /* 0x000f62000c1e1d00 */
[----:B----4-:R-:W-:-:S05]  /*01f0*/  @P1 IMAD.WIDE.U32 R6, R25, 0x10, R6 ;  /* 0x0000001019061825 */ /* 0x010fca00078e0006 */
[----:B------:R-:W5:Y:S01]  /*0200*/  @P1 LDG.E.128 R16, desc[UR6][R6.64] ;  /* 0x0000000606101981 */ /* 0x000f62000c1e1d00 */
[----:B--2---:R-:W-:-:S06]  /*0210*/  USHF.L.U32 UR4, UR4, 0x2, URZ ;  /* 0x0000000204047899 */ /* 0x004fcc00080006ff */
[----:B------:R-:W-:Y:S01]  /*0220*/  LOP3.LUT R76, R76, UR4, RZ, 0xfc, !PT ;  /* 0x000000044c4c7c12 */ /* 0x000fe2000f8efcff */
[----:B---3--:R-:W-:-:S03]  /*0230*/  @P1 IMAD.WIDE.U32 R26, R25, 0x10, R26 ;  /* 0x00000010191a1825 */ /* 0x008fc600078e001a */
[----:B------:R-:W-:Y:S01]  /*0240*/  ISETP.GE.AND P0, PT, R76, UR5, PT ;  /* 0x000000054c007c0c */ /* 0x000fe2000bf06270 */
[----:B------:R-:W-:Y:S01]  /*0250*/  BSSY B0, `(.L_x_5794) ;  /* 0x0000247000007945 */ /* 0x000fe20003800000 */
[----:B------:R-:W-:Y:S02]  /*0260*/  CS2R R24, SRZ ;  /* 0x0000000000187805 */ /* 0x000fe4000001ff00 */
[----:B------:R-:W-:Y:S01]  /*0270*/  CS2R R56, SRZ ;  /* 0x0000000000387805 */ /* 0x000fe2000001ff00 */
[----:B------:R2:W5:Y:S01]  /*0280*/  @P1 LDG.E.128 R20, desc[UR6][R26.64] ;  /* 0x000000061a141981 */ /* 0x000562000c1e1d00 */
        /* <DEDUP_REMOVED lines=9> */
[----:B--2---:R-:W-:Y:S01]  /*0320*/  CS2R R26, SRZ ;  /* 0x00000000001a7805 */ /* 0x004fe2000001ff00 */
[----:B01----:R-:W-:Y:S06]  /*0330*/  @P0 BRA `(.L_x_5795) ;  /* 0x0000002000e00947 */ /* 0x003fec0003800000 */
        /* <DEDUP_REMOVED lines=11> */
[----:B------:R-:W-:-:S07]  /*03f0*/  CS2R R42, SRZ ;  /* 0x00000000002a7805 */ /* 0x000fce000001ff00 */
.L_x_5840:
[----:B------:R-:W0:Y:S08]  /*0400*/  LDC.64 R6, c[0x0][0x3f8] ;  /* 0x0000fe00ff067b82 */ /* 0x000e300000000a00 */
[----:B------:R-:W1:Y:S08]  /*0410*/  LDC.64 R4, c[0x0][0x3f0] ;  /* 0x0000fc00ff047b82 */ /* 0x000e700000000a00 */
[----:B------:R-:W2:Y:S01]  /*0420*/  LDC.64 R68, c[0x0][0x3c8] ;  /* 0x0000f200ff447b82 */ /* 0x000ea20000000a00 */
[----:B0-----:R-:W-:-:S05]  /*0430*/  IMAD.WIDE R70, R76, 0x4, R6 ;  /* 0x000000044c467825 */ /* 0x001fca00078e0206 */
[----:B------:R-:W3:Y:S01]  /*0440*/  LDG.E R7, desc[UR6][R70.64] ;  /* 0x0000000646077981 */ /* 0x000ee2000c1e1900 */
[----:B-1----:R-:W-:-:S06]  /*0450*/  IMAD.WIDE R4, R76, 0x4, R4 ;  /* 0x000000044c047825 */ /* 0x002fcc00078e0204 */
        /* <DEDUP_REMOVED lines=43> */
[----:B------:R-:W-:Y:S02]  /*0710*/  IADD3 R95, PT, PT, R95, 0x20, RZ ;  /* 0x000000205f5f7810 */ /* 0x000fe40007ffe0ff */
[----:B------:R-:W-:Y:S01]  /*0720*/  IADD3 R96, PT, PT, R96, 0x20, RZ ;  /* 0x0000002060607810 */ /* 0x000fe20007ffe0ff */
[----:B------:R0:W5:Y:S01]  /*0730*/  @P0 LDG.E.128 R44, desc[UR6][R98.64] ;  /* 0x00000006622c0981 */ /* 0x000162000c1e1d00 */
[----:B---3--:R-:W-:Y:S01]  /*0740*/  FMUL.FTZ R84, R8, R72 ;  /* 0x0000004808547220 */ /* 0x008fe20000410000 */
[C---:B--2---:R-:W-:Y:S01]  /*0750*/  FADD.FTZ R3, -R0.reuse, R68 ;  /* 0x0000004400037221 */ /* 0x044fe20000010100 */
[C---:B------:R-:W-:Y:S01]  /*0760*/  FADD.FTZ R83, -R0.reuse, R69 ;  /* 0x0000004500537221 */ /* 0x040fe20000010100 */
[----:B------:R-:W-:Y:S02]  /*0770*/  FADD.FTZ R89, -R0, R70 ;  /* 0x0000004600597221 */ /* 0x000fe40000010100 */
[C---:B-----5:R-:W-:Y:S01]  /*0780*/  FMUL.FTZ R3, R6.reuse, R3 ;  /* 0x0000000306037220 */ /* 0x060fe20000410000 */
[C---:B------:R-:W-:Y:S01]  /*0790*/  FMUL.FTZ R80, R6.reuse, R83 ;  /* 0x0000005306507220 */ /* 0x040fe20000410000 */
        /* <DEDUP_REMOVED lines=21> */
[----:B0-----:R-:W-:-:S07]  /*08f0*/  FFMA.FTZ R98, R92, R94, R69 ;  /* 0x0000005e5c627223 */ /* 0x001fce0000010045 */
.L_x_5799:
[----:B------:R-:W-:Y:S05]  /*0900*/  BSYNC.RECONVERGENT B2 ;  /* 0x0000000000027941 */ /* 0x000fea0003800200 */
.L_x_5798:
        /* <DEDUP_REMOVED lines=11> */
[----:B------:R3:W5:Y:S02]  /*09c0*/  @P0 LDG.E.128 R48, desc[UR6][R86.64] ;  /* 0x0000000656300981 */ /* 0x000764000c1e1d00 */
[----:B---3--:R-:W-:Y:S01]  /*09d0*/  FMUL.FTZ R86, R16, R72 ;  /* 0x0000004810567220 */ /* 0x008fe20000410000 */
[C---:B--2---:R-:W-:Y:S01]  /*09e0*/  FADD.FTZ R81, -R0.reuse, R68 ;  /* 0x0000004400517221 */ /* 0x044fe20000010100 */
[C---:B------:R-:W-:Y:S01]  /*09f0*/  FADD.FTZ R85, -R0.reuse, R69 ;  /* 0x0000004500557221 */ /* 0x040fe20000010100 */
[----:B------:R-:W-:Y:S02]  /*0a00*/  FADD.FTZ R93, -R0, R70 ;  /* 0x00000046005d7221 */ /* 0x000fe40000010100 */
[----:B-----5:R-:W-:Y:S01]  /*0a10*/  FMUL.FTZ R81, R6, R81 ;  /* 0x0000005106517220 */ /* 0x020fe20000410000 */
[----:B------:R-:W-:Y:S01]  /*0a20*/  FADD.FTZ R71, -R0, R71 ;  /* 0x0000004700477221 */ /* 0x000fe20000010100 */
[----:B------:R-:W-:Y:S01]  /*0a30*/  FMUL.FTZ R87, R17, R73 ;  /* 0x0000004911577220 */ /* 0x000fe20000410000 */
[----:B------:R-:W-:Y:S01]  /*0a40*/  FADD.FTZ R0, R97, R86 ;  /* 0x0000005661007221 */ /* 0x000fe20000010000 */
[C---:B------:R-:W-:Y:S01]  /*0a50*/  FMUL.FTZ R82, R6.reuse, R85 ;  /* 0x0000005506527220 */ /* 0x040fe20000410000 */
[----:B------:R-:W-:Y:S01]  /*0a60*/  FFMA.FTZ R69, R81, R86, R98 ;  /* 0x0000005651457223 */ /* 0x000fe20000010062 */
[----:B------:R-:W-:Y:S01]  /*0a70*/  FMUL.FTZ R90, R6, R71 ;  /* 0x00000047065a7220 */ /* 0x000fe20000410000 */
[----:B------:R-:W-:Y:S01]  /*0a80*/  FADD.FTZ R71, R0, R87 ;  /* 0x0000005700477221 */ /* 0x000fe20000010000 */
[----:B------:R-:W-:Y:S01]  /*0a90*/  FMUL.FTZ R85, R6, R93 ;  /* 0x0000005d06557220 */ /* 0x000fe20000410000 */
[----:B------:R-:W-:Y:S01]  /*0aa0*/  FMUL.FTZ R88, R18, R74 ;  /* 0x0000004a12587220 */ /* 0x000fe20000410000 */
        /* <DEDUP_REMOVED lines=15> */
.L_x_5797:
        /* <DEDUP_REMOVED lines=13> */
[----:B------:R-:W0:Y:S02]  /*0c70*/  @P0 LDC.64 R68, c[0x0][0x438] ;  /* 0x00010e00ff440b82 */ /* 0x000e240000000a00 */
[----:B0-----:R-:W-:-:S06]  /*0c80*/  @P0 IMAD.WIDE.U32 R72, R71, 0x10, R68 ;  /* 0x0000001047480825 */ /* 0x001fcc00078e0044 */
[----:B------:R-:W0:Y:S01]  /*0c90*/  @P2 LDC.64 R68, c[0x0][0x438] ;  /* 0x00010e00ff442b82 */ /* 0x000e220000000a00 */
[----:B------:R-:W-:Y:S01]  /*0ca0*/  @P0 IADD3 R71, PT, PT, R71, 0x20, RZ ;  /* 0x0000002047470810 */ /* 0x000fe20007ffe0ff */
[----:B------:R1:W5:Y:S04]  /*0cb0*/  @P0 LDG.E.128 R44, desc[UR6][R72.64] ;  /* 0x00000006482c0981 */ /* 0x000368000c1e1d00 */
[----:B0-----:R-:W-:-:S05]  /*0cc0*/  @P2 IMAD.WIDE.U32 R68, R71, 0x10, R68 ;  /* 0x0000001047442825 */ /* 0x001fca00078e0044 */
[----:B------:R1:W5:Y:S02]  /*0cd0*/  @P2 LDG.E.128 R48, desc[UR6][R68.64] ;  /* 0x0000000644302981 */ /* 0x000364000c1e1d00 */
.L_x_5800:
[----:B------:R-:W-:Y:S05]  /*0ce0*/  BSYNC.RECONVERGENT B1 ;  /* 0x0000000000017941 */ /* 0x000fea0003800200 */
.L_x_5796:
[----:B------:R-:W-:Y:S01]  /*0cf0*/  UMOV UR4, 0xffffffff ;  /* 0xffffffff00047882 */ /* 0x000fe20000000000 */
[----:B-----5:R-:W-:Y:S02]  /*0d00*/  ISETP.GE.AND P2, PT, R5, 0x1, PT ;  /* 0x000000010500780c */ /* 0x020fe40003f46270 */
[----:B------:R-:W-:Y:S11]  /*0d10*/  BRA.DIV UR4, `(.L_x_5801) ;  /* 0x00000022043c7947 */ /* 0x000ff6000b800000 */
        /* <DEDUP_REMOVED lines=18> */
.L_x_5854:
[----:B------:R-:W-:Y:S01]  /*0e40*/  @P2 IADD3 R68, PT, PT, R5, -0x1, RZ ;  /* 0xffffffff05442810 */ /* 0x000fe20007ffe0ff */
[----:B-1----:R-:W-:Y:S01]  /*0e50*/  FADD.FTZ R73, R72, R73 ;  /* 0x0000004948497221 */ /* 0x002fe20000010000 */
[----:B------:R-:W-:Y:S01]  /*0e60*/  ISETP.GE.U32.AND P3, PT, R77, 0x20, PT ;  /* 0x000000204d00780c */ /* 0x000fe20003f66070 */
[----:B0-2---:R-:W-:Y:S01]  /*0e70*/  FADD.FTZ R0, R0, R71 ;  /* 0x0000004700007221 */ /* 0x005fe20000010000 */
[----:B------:R-:W-:Y:S01]  /*0e80*/  ISETP.NE.AND P0, PT, RZ, UR8, PT ;  /* 0x00000008ff007c0c */ /* 0x000fe2000bf05270 */
[----:B------:R-:W-:Y:S02]  /*0e90*/  @P2 IMAD R68, R68, R79, RZ ;  /* 0x0000004f44442224 */ /* 0x000fe400078e02ff */
[----:B------:R-:W-:Y:S01]  /*0ea0*/  FMUL.FTZ R71, R73, UR9 ;  /* 0x0000000949477c20 */ /* 0x000fe20008410000 */
[----:B------:R-:W-:Y:S01]  /*0eb0*/  BSSY.RECONVERGENT B1, `(.L_x_5802) ;  /* 0x00000c3000017945 */ /* 0x000fe20003800200 */
        /* <DEDUP_REMOVED lines=10> */
[----:B0-----:R-:W-:-:S05]  /*0f60*/  IMAD.WIDE.U32 R4, R69, 0x10, R4 ;  /* 0x0000001045047825 */ /* 0x001fca00078e0004 */
[----:B------:R0:W5:Y:S02]  /*0f70*/  LDG.E.128 R60, desc[UR6][R4.64] ;  /* 0x00000006043c7981 */ /* 0x000164000c1e1d00 */
.L_x_5805:
[----:B------:R-:W-:Y:S05]  /*0f80*/  BSYNC.RECONVERGENT B2 ;  /* 0x0000000000027941 */ /* 0x000fea0003800200 */
.L_x_5804:
[----:B------:R-:W-:Y:S01]  /*0f90*/  UISETP.NE.U32.AND UP0, UPT, UR12, URZ, UPT ;  /* 0x000000ff0c00728c */ /* 0x000fe2000bf05070 */
[----:B------:R-:W-:Y:S03]  /*0fa0*/  BSSY.RECONVERGENT B2, `(.L_x_5806) ;  /* 0x00000a9000027945 */ /* 0x000fe60003800200 */
[----:B------:R-:W-:-:S09]  /*0fb0*/  UISETP.NE.AND.EX UP0, UPT, UR13, URZ, UPT, UP0 ;  /* 0x000000ff0d00728c */ /* 0x000fd2000bf05300 */
[----:B------:R-:W-:Y:S05]  /*0fc0*/  BRA.U UP0, `(.L_x_5807) ;  /* 0x0000000500807547 */ /* 0x000fea000b800000 */
        /* <DEDUP_REMOVED lines=12> */
[----:B------:R-:W-:-:S04]  /*1090*/  FMUL.FTZ R5, R5, UR14 ;  /* 0x0000000e05057c20 */ /* 0x000fc80008410000 */
[-C--:B-----5:R-:W-:Y:S01]  /*10a0*/  FFMA.FTZ R36, R60, R5.reuse, R36 ;  /* 0x000000053c247223 */ /* 0x0a0fe20000010024 */
[----:B------:R-:W-:-:S07]  /*10b0*/  FMUL.FTZ R64, R12, R5 ;  /* 0x000000050c407220 */ /* 0x000fce0000410000 */
.L_x_5810:
[----:B------:R-:W-:Y:S05]  /*10c0*/  BSYNC.RECONVERGENT B3 ;  /* 0x0000000000037941 */ /* 0x000fea0003800200 */
.L_x_5809:
        /* <DEDUP_REMOVED lines=10> */
.L_x_5812:
[----:B------:R-:W-:Y:S05]  /*1170*/  BSYNC.RECONVERGENT B3 ;  /* 0x0000000000037941 */ /* 0x000fea0003800200 */
.L_x_5811:
        /* <DEDUP_REMOVED lines=10> */
.L_x_5814:
[----:B------:R-:W-:Y:S05]  /*1220*/  BSYNC.RECONVERGENT B3 ;  /* 0x0000000000037941 */ /* 0x000fea0003800200 */
.L_x_5813:
        /* <DEDUP_REMOVED lines=8> */
[----:B------:R-:W-:Y:S01]  /*12b0*/  FMUL.FTZ R67, R15, R70 ;  /* 0x000000460f437220 */ /* 0x000fe20000410000 */
[----:B------:R-:W-:Y:S06]  /*12c0*/  BRA `(.L_x_5815) ;  /* 0x0000000400d87947 */ /* 0x000fec0003800000 */
.L_x_5808:
[----:B------:R-:W0:Y:S01]  /*12d0*/  @P2 LDC R29, c[0x0][0x40c] ;  /* 0x00010300ff1d2b82 */ /* 0x000e220000000800 */
[-CC-:B------:R-:W-:Y:S01]  /*12e0*/  FFMA.FTZ R28, R83, R0.reuse, R71.reuse ;  /* 0x00000000531c7223 */ /* 0x180fe20000010047 */
[----:B------:R-:W-:Y:S01]  /*12f0*/  ISETP.GT.AND P0, PT, R7, RZ, PT ;  /* 0x000000ff0700720c */ /* 0x000fe20003f04270 */
[----:B------:R-:W-:Y:S02]  /*1300*/  BSSY.RECONVERGENT B3, `(.L_x_5816) ;  /* 0x000001b000037945 */ /* 0x000fe40003800200 */
[----:B------:R-:W-:Y:S01]  /*1310*/  FADD.FTZ R5, R91, -R28 ;  /* 0x8000001c5b057221 */ /* 0x000fe20000010000 */
[----:B------:R-:W-:-:S03]  /*1320*/  FFMA.FTZ R28, R80, R0, R71 ;  /* 0x00000000501c7223 */ /* 0x000fc60000010047 */
[----:B------:R-:W-:-:S05]  /*1330*/  FMUL.FTZ R5, R6, R5 ;  /* 0x0000000506057220 */ /* 0x000fca0000410000 */
[----:B------:R-:W-:-:S05]  /*1340*/  FSEL R30, R5, RZ, P0 ;  /* 0x000000ff051e7208 */ /* 0x000fca0000000000 */
[----:B0-----:R-:W-:Y:S01]  /*1350*/  @P2 FMUL.FTZ R5, R30, R29 ;  /* 0x0000001d1e052220 */ /* 0x001fe20000410000 */
[----:B------:R-:W-:-:S03]  /*1360*/  FFMA.FTZ R29, R3, R0, R71 ;  /* 0x00000000031d7223 */ /* 0x000fc60000010047 */
[-C--:B-----5:R-:W-:Y:S01]  /*1370*/  @P2 FFMA.FTZ R38, R62, R5.reuse, R38 ;  /* 0x000000053e262223 */ /* 0x0a0fe20000010026 */
[----:B------:R-:W-:Y:S01]  /*1380*/  @P2 FMUL.FTZ R66, R14, R5 ;  /* 0x000000050e422220 */ /* 0x000fe20000410000 */
[----:B------:R-:W-:Y:S01]  /*1390*/  FFMA.FTZ R5, R92, R0, R71 ;  /* 0x000000005c057223 */ /* 0x000fe20000010047 */
[----:B------:R-:W-:-:S03]  /*13a0*/  FADD.FTZ R29, R84, -R29 ;  /* 0x8000001d541d7221 */ /* 0x000fc60000010000 */
[----:B------:R-:W-:Y:S01]  /*13b0*/  FADD.FTZ R31, R94, -R5 ;  /* 0x800000055e1f7221 */ /* 0x000fe20000010000 */
[----:B------:R-:W-:Y:S01]  /*13c0*/  FADD.FTZ R5, R89, -R28 ;  /* 0x8000001c59057221 */ /* 0x000fe20000010000 */
[C---:B------:R-:W-:Y:S02]  /*13d0*/  FMUL.FTZ R28, R6.reuse, R29 ;  /* 0x0000001d061c7220 */ /* 0x040fe40000410000 */
[C---:B------:R-:W-:Y:S01]  /*13e0*/  FMUL.FTZ R31, R6.reuse, R31 ;  /* 0x0000001f061f7220 */ /* 0x040fe20000410000 */
[----:B------:R-:W-:-:S04]  /*13f0*/  FMUL.FTZ R5, R6, R5 ;  /* 0x0000000506057220 */ /* 0x000fc80000410000 */
[----:B------:R-:W-:Y:S02]  /*1400*/  FSEL R31, R31, RZ, P0 ;  /* 0x000000ff1f1f7208 */ /* 0x000fe40000000000 */
[----:B------:R-:W-:Y:S01]  /*1410*/  FSEL R29, R5, RZ, P0 ;  /* 0x000000ff051d7208 */ /* 0x000fe20000000000 */
[----:B------:R-:W-:Y:S06]  /*1420*/  @!P2 BRA `(.L_x_5817) ;  /* 0x000000000020a947 */ /* 0x000fec0003800000 */
[----:B------:R-:W-:Y:S01]  /*1430*/  FFMA.FTZ R5, R3, R0, R71 ;  /* 0x0000000003057223 */ /* 0x000fe20000010047 */
[----:B------:R-:W-:-:S03]  /*1440*/  ISETP.GT.AND P3, PT, R7, RZ, PT ;  /* 0x000000ff0700720c */ /* 0x000fc60003f64270 */
[----:B------:R-:W-:-:S04]  /*1450*/  FADD.FTZ R5, R84, -R5 ;  /* 0x8000000554057221 */ /* 0x000fc80000010000 */
[----:B------:R-:W-:-:S05]  /*1460*/  FMUL.FTZ R5, R6, R5 ;  /* 0x0000000506057220 */ /* 0x000fca0000410000 */
[----:B------:R-:W-:-:S05]  /*1470*/  FSEL R5, R5, RZ, P3 ;  /* 0x000000ff05057208 */ /* 0x000fca0001800000 */
[----:B------:R-:W-:-:S04]  /*1480*/  FMUL.FTZ R5, R5, UR14 ;  /* 0x0000000e05057c20 */ /* 0x000fc80008410000 */
[-C--:B------:R-:W-:Y:S01]  /*1490*/  FFMA.FTZ R36, R60, R5.reuse, R36 ;  /* 0x000000053c247223 */ /* 0x080fe20000010024 */
[----:B------:R-:W-:-:S07]  /*14a0*/  FMUL.FTZ R64, R12, R5 ;  /* 0x000000050c407220 */ /* 0x000fce0000410000 */
.L_x_5817:
[----:B------:R-:W-:Y:S05]  /*14b0*/  BSYNC.RECONVERGENT B3 ;  /* 0x0000000000037941 */ /* 0x000fea0003800200 */
.L_x_5816:
        /* <DEDUP_REMOVED lines=10> */
.L_x_5819:
[----:B------:R-:W-:Y:S05]  /*1560*/  BSYNC.RECONVERGENT B3 ;  /* 0x0000000000037941 */ /* 0x000fea0003800200 */
.L_x_5818:
[----:B------:R-:W-:Y:S01]  /*1570*/  FSEL R28, R28, RZ, P0 ;  /* 0x000000ff1c1c7208 */ /* 0x000fe20000000000 */
[----:B------:R-:W-:Y:S06]  /*1580*/  @!P2 BRA `(.L_x_5815) ;  /* 0x000000040028a947 */ /* 0x000fec0003800000 */
[----:B------:R-:W-:-:S04]  /*1590*/  FMUL.FTZ R70, R31, UR14 ;  /* 0x0000000e1f467c20 */ /* 0x000fc80008410000 */
[-C--:B------:R-:W-:Y:S01]  /*15a0*/  FFMA.FTZ R39, R63, R70.reuse, R39 ;  /* 0x000000463f277223 */ /* 0x080fe20000010027 */
[----:B------:R-:W-:Y:S01]  /*15b0*/  FMUL.FTZ R67, R15, R70 ;  /* 0x000000460f437220 */ /* 0x000fe20000410000 */
[----:B------:R-:W-:Y:S06]  /*15c0*/  BRA `(.L_x_5815) ;  /* 0x0000000400187947 */ /* 0x000fec0003800000 */
.L_x_5807:
[----:B0-----:R-:W-:Y:S02]  /*15d0*/  MOV R4, UR20 ;  /* 0x0000001400047c02 */ /* 0x001fe40008000f00 */
[----:B------:R-:W-:Y:S02]  /*15e0*/  MOV R68, UR21 ;  /* 0x0000001500447c02 */ /* 0x000fe40008000f00 */
[----:B------:R-:W-:-:S04]  /*15f0*/  ISETP.NE.U32.AND P0, PT, R4, RZ, PT ;  /* 0x000000ff0400720c */ /* 0x000fc80003f05070 */
[----:B------:R-:W-:-:S13]  /*1600*/  ISETP.NE.AND.EX P0, PT, R68, RZ, PT, P0 ;  /* 0x000000ff4400720c */ /* 0x000fda0003f05300 */
[----:B------:R-:W-:Y:S05]  /*1610*/  @P0 BRA `(.L_x_5820) ;  /* 0x0000000000840947 */ /* 0x000fea0003800000 */
[----:B------:R-:W0:Y:S01]  /*1620*/  @P2 LDC R70, c[0x0][0x40c] ;  /* 0x00010300ff462b82 */ /* 0x000e220000000800 */
[----:B------:R-:W-:-:S04]  /*1630*/  @P1 FFMA.FTZ R5, R3, R0, R71 ;  /* 0x0000000003051223 */ /* 0x000fc80000010047 */
[----:B------:R-:W-:Y:S01]  /*1640*/  @P1 FADD.FTZ R73, R84, -R5 ;  /* 0x8000000554491221 */ /* 0x000fe20000010000 */
[----:B------:R-:W-:-:S03]  /*1650*/  MOV R5, R44 ;  /* 0x0000002c00057202 */ /* 0x000fc60000000f00 */
[----:B------:R-:W-:-:S04]  /*1660*/  @P1 FFMA.FTZ R5, R6, R73, R44 ;  /* 0x0000004906051223 */ /* 0x000fc8000001002c */
[----:B0-----:R-:W-:Y:S01]  /*1670*/  @P2 FMUL.FTZ R5, R5, R70 ;  /* 0x0000004605052220 */ /* 0x001fe20000410000 */
[----:B------:R-:W-:-:S03]  /*1680*/  @P1 FFMA.FTZ R70, R80, R0, R71 ;  /* 0x0000000050461223 */ /* 0x000fc60000010047 */
[-C--:B-----5:R-:W-:Y:S01]  /*1690*/  @P2 FFMA.FTZ R36, R60, R5.reuse, R36 ;  /* 0x000000053c242223 */ /* 0x0a0fe20000010024 */
[----:B------:R-:W-:Y:S01]  /*16a0*/  @P1 FADD.FTZ R70, R89, -R70 ;  /* 0x8000004659461221 */ /* 0x000fe20000010000 */
[----:B------:R-:W-:Y:S01]  /*16b0*/  @P2 FMUL.FTZ R64, R12, R5 ;  /* 0x000000050c402220 */ /* 0x000fe20000410000 */
[----:B------:R-:W-:Y:S02]  /*16c0*/  MOV R5, R45 ;  /* 0x0000002d00057202 */ /* 0x000fe40000000f00 */
[----:B------:R-:W-:Y:S02]  /*16d0*/  @P1 FFMA.FTZ R5, R6, R70, R45 ;  /* 0x0000004606051223 */ /* 0x000fe4000001002d */
[----:B------:R-:W0:Y:S02]  /*16e0*/  @P2 LDC R70, c[0x0][0x40c] ;  /* 0x00010300ff462b82 */ /* 0x000e240000000800 */
[----:B0-----:R-:W-:Y:S01]  /*16f0*/  @P2 FMUL.FTZ R70, R5, R70 ;  /* 0x0000004605462220 */ /* 0x001fe20000410000 */
[----:B------:R-:W-:-:S03]  /*1700*/  MOV R5, R46 ;  /* 0x0000002e00057202 */ /* 0x000fc60000000f00 */
[-C--:B------:R-:W-:Y:S01]  /*1710*/  @P2 FFMA.FTZ R37, R61, R70.reuse, R37 ;  /* 0x000000463d252223 */ /* 0x080fe20000010025 */
[----:B------:R-:W-:Y:S01]  /*1720*/  @P2 FMUL.FTZ R65, R13, R70 ;  /* 0x000000460d412220 */ /* 0x000fe20000410000 */
[----:B------:R-:W-:-:S04]  /*1730*/  @P1 FFMA.FTZ R70, R83, R0, R71 ;  /* 0x0000000053461223 */ /* 0x000fc80000010047 */
[----:B------:R-:W-:Y:S02]  /*1740*/  @P1 FADD.FTZ R73, R91, -R70 ;  /* 0x800000465b491221 */ /* 0x000fe40000010000 */
[----:B------:R-:W0:Y:S02]  /*1750*/  @P2 LDC R70, c[0x0][0x40c] ;  /* 0x00010300ff462b82 */ /* 0x000e240000000800 */
[----:B------:R-:W-:-:S04]  /*1760*/  @P1 FFMA.FTZ R5, R6, R73, R46 ;  /* 0x0000004906051223 */ /* 0x000fc8000001002e */
[----:B0-----:R-:W-:-:S04]  /*1770*/  @P2 FMUL.FTZ R5, R5, R70 ;  /* 0x0000004605052220 */ /* 0x001fc80000410000 */
[-C--:B------:R-:W-:Y:S01]  /*1780*/  @P2 FFMA.FTZ R38, R62, R5.reuse, R38 ;  /* 0x000000053e262223 */ /* 0x080fe20000010026 */
[----:B------:R-:W-:Y:S01]  /*1790*/  @P2 FMUL.FTZ R66, R14, R5 ;  /* 0x000000050e422220 */ /* 0x000fe20000410000 */
[----:B------:R-:W-:Y:S06]  /*17a0*/  @!P2 BRA `(.L_x_5815) ;  /* 0x0000000000a0a947 */ /* 0x000fec0003800000 */
[----:B------:R-:W-:-:S04]  /*17b0*/  @P1 FFMA.FTZ R5, R92, R0, R71 ;  /* 0x000000005c051223 */ /* 0x000fc80000010047 */
[----:B------:R-:W-:Y:S01]  /*17c0*/  @P1 FADD.FTZ R67, R94, -R5 ;  /* 0x800000055e431221 */ /* 0x000fe20000010000 */
[----:B------:R-:W-:-:S03]  /*17d0*/  MOV R5, R47 ;  /* 0x0000002f00057202 */ /* 0x000fc60000000f00 */
[----:B------:R-:W-:-:S04]  /*17e0*/  @P1 FFMA.FTZ R5, R6, R67, R47 ;  /* 0x0000004306051223 */ /* 0x000fc8000001002f */
[----:B------:R-:W-:-:S04]  /*17f0*/  FMUL.FTZ R70, R5, UR14 ;  /* 0x0000000e05467c20 */ /* 0x000fc80008410000 */
[-C--:B------:R-:W-:Y:S01]  /*1800*/  FFMA.FTZ R39, R63, R70.reuse, R39 ;  /* 0x000000463f277223 */ /* 0x080fe20000010027 */
[----:B------:R-:W-:Y:S01]  /*1810*/  FMUL.FTZ R67, R15, R70 ;  /* 0x000000460f437220 */ /* 0x000fe20000410000 */
[----:B------:R-:W-:Y:S06]  /*1820*/  BRA `(.L_x_5815) ;  /* 0x0000000000807947 */ /* 0x000fec0003800000 */
.L_x_5820:
[----:B------:R-:W0:Y:S01]  /*1830*/  @P2 LDC R70, c[0x0][0x40c] ;  /* 0x00010300ff462b82 */ /* 0x000e220000000800 */
[-CC-:B------:R-:W-:Y:S01]  /*1840*/  @P1 FFMA.FTZ R5, R92, R0.reuse, R71.reuse ;  /* 0x000000005c051223 */ /* 0x180fe20000010047 */
[----:B------:R-:W-:Y:S01]  /*1850*/  MOV R31, R47 ;  /* 0x0000002f001f7202 */ /* 0x000fe20000000f00 */
[----:B------:R-:W-:Y:S01]  /*1860*/  @P1 FFMA.FTZ R30, R80, R0, R71 ;  /* 0x00000000501e1223 */ /* 0x000fe20000010047 */
[----:B------:R-:W-:Y:S01]  /*1870*/  MOV R28, R44 ;  /* 0x0000002c001c7202 */ /* 0x000fe20000000f00 */
[----:B------:R-:W-:Y:S01]  /*1880*/  @P1 FADD.FTZ R5, R94, -R5 ;  /* 0x800000055e051221 */ /* 0x000fe20000010000 */
[----:B------:R-:W-:-:S03]  /*1890*/  MOV R29, R45 ;  /* 0x0000002d001d7202 */ /* 0x000fc60000000f00 */
[----:B------:R-:W-:Y:S01]  /*18a0*/  @P1 FFMA.FTZ R31, R6, R5, R47 ;  /* 0x00000005061f1223 */ /* 0x000fe2000001002f */
[----:B------:R-:W-:-:S04]  /*18b0*/  @P1 FFMA.FTZ R5, R3, R0, R71 ;  /* 0x0000000003051223 */ /* 0x000fc80000010047 */
[----:B------:R-:W-:-:S04]  /*18c0*/  @P1 FADD.FTZ R5, R84, -R5 ;  /* 0x8000000554051221 */ /* 0x000fc80000010000 */
[----:B------:R-:W-:Y:S01]  /*18d0*/  @P1 FFMA.FTZ R28, R6, R5, R44 ;  /* 0x00000005061c1223 */ /* 0x000fe2000001002c */
[----:B------:R-:W-:-:S04]  /*18e0*/  @P1 FADD.FTZ R5, R89, -R30 ;  /* 0x8000001e59051221 */ /* 0x000fc80000010000 */
[----:B------:R-:W-:Y:S01]  /*18f0*/  @P1 FFMA.FTZ R29, R6, R5, R45 ;  /* 0x00000005061d1223 */ /* 0x000fe2000001002d */
[----:B0-----:R-:W-:Y:S01]  /*1900*/  @P2 FMUL.FTZ R30, R31, R70 ;  /* 0x000000461f1e2220 */ /* 0x001fe20000410000 */
[----:B------:R-:W0:Y:S03]  /*1910*/  @P2 LDC R5, c[0x0][0x40c] ;  /* 0x00010300ff052b82 */ /* 0x000e260000000800 */
[-C--:B-----5:R-:W-:Y:S01]  /*1920*/  @P2 FFMA.FTZ R39, R63, R30.reuse, R39 ;  /* 0x0000001e3f272223 */ /* 0x0a0fe20000010027 */
[----:B------:R-:W-:-:S04]  /*1930*/  @P2 FMUL.FTZ R67, R15, R30 ;  /* 0x0000001e0f432220 */ /* 0x000fc80000410000 */
[----:B------:R-:W1:Y:S01]  /*1940*/  @P2 LDC R30, c[0x0][0x40c] ;  /* 0x00010300ff1e2b82 */ /* 0x000e620000000800 */
[----:B0-----:R-:W-:-:S04]  /*1950*/  @P2 FMUL.FTZ R5, R28, R5 ;  /* 0x000000051c052220 */ /* 0x001fc80000410000 */
[-C--:B------:R-:W-:Y:S01]  /*1960*/  @P2 FFMA.FTZ R36, R60, R5.reuse, R36 ;  /* 0x000000053c242223 */ /* 0x080fe20000010024 */
[----:B------:R-:W-:Y:S01]  /*1970*/  @P2 FMUL.FTZ R64, R12, R5 ;  /* 0x000000050c402220 */ /* 0x000fe20000410000 */
[----:B-1----:R-:W-:-:S04]  /*1980*/  @P2 FMUL.FTZ R30, R29, R30 ;  /* 0x0000001e1d1e2220 */ /* 0x002fc80000410000 */
[-C--:B------:R-:W-:Y:S01]  /*1990*/  @P2 FFMA.FTZ R37, R61, R30.reuse, R37 ;  /* 0x0000001e3d252223 */ /* 0x080fe20000010025 */
[----:B------:R-:W-:Y:S01]  /*19a0*/  @P2 FMUL.FTZ R65, R13, R30 ;  /* 0x0000001e0d412220 */ /* 0x000fe20000410000 */
[----:B------:R-:W-:-:S04]  /*19b0*/  @P1 FFMA.FTZ R30, R83, R0, R71 ;  /* 0x00000000531e1223 */ /* 0x000fc80000010047 */
[----:B------:R-:W-:Y:S01]  /*19c0*/  @P1 FADD.FTZ R5, R91, -R30 ;  /* 0x8000001e5b051221 */ /* 0x000fe20000010000 */
[----:B------:R-:W-:-:S03]  /*19d0*/  MOV R30, R46 ;  /* 0x0000002e001e7202 */ /* 0x000fc60000000f00 */
[----:B------:R-:W-:Y:S02]  /*19e0*/  @P1 FFMA.FTZ R30, R6, R5, R46 ;  /* 0x00000005061e1223 */ /* 0x000fe4000001002e */
[----:B------:R-:W0:Y:S02]  /*19f0*/  @P2 LDC R5, c[0x0][0x40c] ;  /* 0x00010300ff052b82 */ /* 0x000e240000000800 */
[----:B0-----:R-:W-:-:S04]  /*1a00*/  @P2 FMUL.FTZ R5, R30, R5 ;  /* 0x000000051e052220 */ /* 0x001fc80000410000 */
[-C--:B------:R-:W-:Y:S01]  /*1a10*/  @P2 FFMA.FTZ R38, R62, R5.reuse, R38 ;  /* 0x000000053e262223 */ /* 0x080fe20000010026 */
[----:B------:R-:W-:-:S07]  /*1a20*/  @P2 FMUL.FTZ R66, R14, R5 ;  /* 0x000000050e422220 */ /* 0x000fce0000410000 */
.L_x_5815:
[----:B------:R-:W-:Y:S05]  /*1a30*/  BSYNC.RECONVERGENT B2 ;  /* 0x0000000000027941 */ /* 0x000fea0003800200 */
.L_x_5806:
        /* <DEDUP_REMOVED lines=10> */
.L_x_5803:
[----:B------:R-:W-:Y:S05]  /*1ae0*/  BSYNC.RECONVERGENT B1 ;  /* 0x0000000000017941 */ /* 0x000fea0003800200 */
.L_x_5802:
[----:B------:R-:W-:Y:S01]  /*1af0*/  ISETP.GE.U32.AND P0, PT, R77, 0x40, PT ;  /* 0x000000404d00780c */ /* 0x000fe20003f06070 */
[----:B------:R-:W-:-:S12]  /*1b00*/  BSSY.RECONVERGENT B1, `(.L_x_5821) ;  /* 0x00000b7000017945 */ /* 0x000fd80003800200 */
[----:B------:R-:W-:Y:S05]  /*1b10*/  @!P0 BRA `(.L_x_5822) ;  /* 0x0000000800d48947 */ /* 0x000fea0003800000 */
[----:B------:R-:W-:Y:S04]  /*1b20*/  BSSY.RECONVERGENT B2, `(.L_x_5823) ;  /* 0x0000005000027945 */ /* 0x000fe80003800200 */
[----:B------:R-:W-:Y:S05]  /*1b30*/  @!P2 BRA `(.L_x_5824) ;  /* 0x00000000000ca947 */ /* 0x000fea0003800000 */
[----:B-1----:R-:W0:Y:S02]  /*1b40*/  LDC.64 R4, c[0x0][0x390] ;  /* 0x0000e400ff047b82 */ /* 0x002e240000000a00 */
[----:B0-----:R-:W-:-:S05]  /*1b50*/  IMAD.WIDE.U32 R4, R69, 0x10, R4 ;  /* 0x0000001045047825 */ /* 0x001fca00078e0004 */
[----:B-----5:R0:W5:Y:S02]  /*1b60*/  LDG.E.128 R60, desc[UR6][R4.64] ;  /* 0x00000006043c7981 */ /* 0x020164000c1e1d00 */
.L_x_5824:
[----:B------:R-:W-:Y:S05]  /*1b70*/  BSYNC.RECONVERGENT B2 ;  /* 0x0000000000027941 */ /* 0x000fea0003800200 */
.L_x_5823:
        /* <DEDUP_REMOVED lines=8> */
[-CC-:B01----:R-:W-:Y:S01]  /*1c00*/  @P1 FFMA.FTZ R4, R90, R0.reuse, R71.reuse ;  /* 0x000000005a041223 */ /* 0x183fe20000010047 */
[----:B------:R-:W-:Y:S01]  /*1c10*/  MOV R31, R51 ;  /* 0x00000033001f7202 */ /* 0x000fe20000000f00 */
[-CC-:B------:R-:W-:Y:S01]  /*1c20*/  @P1 FFMA.FTZ R5, R81, R0.reuse, R71.reuse ;  /* 0x0000000051051223 */ /* 0x180fe20000010047 */
[----:B------:R-:W0:Y:S01]  /*1c30*/  @P2 LDC R73, c[0x0][0x40c] ;  /* 0x00010300ff492b82 */ /* 0x000e220000000800 */
[----:B------:R-:W-:Y:S01]  /*1c40*/  @P1 FADD.FTZ R7, R93, -R4 ;  /* 0x800000045d071221 */ /* 0x000fe20000010000 */
[-CC-:B------:R-:W-:Y:S01]  /*1c50*/  @P1 FFMA.FTZ R4, R82, R0.reuse, R71.reuse ;  /* 0x0000000052041223 */ /* 0x180fe20000010047 */
[----:B------:R-:W-:Y:S01]  /*1c60*/  @P1 FFMA.FTZ R71, R85, R0, R71 ;  /* 0x0000000055471223 */ /* 0x000fe20000010047 */
[----:B------:R-:W-:Y:S01]  /*1c70*/  @P1 FADD.FTZ R5, R86, -R5 ;  /* 0x8000000556051221 */ /* 0x000fe20000010000 */
[C---:B------:R-:W-:Y:S01]  /*1c80*/  @P1 FFMA.FTZ R31, R6.reuse, R7, R51 ;  /* 0x00000007061f1223 */ /* 0x040fe20000010033 */
[----:B------:R-:W-:Y:S01]  /*1c90*/  MOV R28, R48 ;  /* 0x00000030001c7202 */ /* 0x000fe20000000f00 */
[----:B------:R-:W-:Y:S01]  /*1ca0*/  @P1 FADD.FTZ R4, R87, -R4 ;  /* 0x8000000457041221 */ /* 0x000fe20000010000 */
[----:B------:R-:W1:Y:S01]  /*1cb0*/  @P2 LDC R7, c[0x0][0x40c] ;  /* 0x00010300ff072b82 */ /* 0x000e620000000800 */
[----:B------:R-:W-:Y:S01]  /*1cc0*/  @P1 FFMA.FTZ R28, R6, R5, R48 ;  /* 0x00000005061c1223 */ /* 0x000fe20000010030 */
[----:B------:R-:W-:Y:S01]  /*1cd0*/  @P1 FADD.FTZ R71, R88, -R71 ;  /* 0x8000004758471221 */ /* 0x000fe20000010000 */
[----:B------:R-:W-:Y:S01]  /*1ce0*/  MOV R29, R49 ;  /* 0x00000031001d7202 */ /* 0x000fe20000000f00 */
[C---:B------:R-:W-:Y:S01]  /*1cf0*/  @P1 FFMA.FTZ R29, R6.reuse, R4, R49 ;  /* 0x00000004061d1223 */ /* 0x040fe20000010031 */
[----:B------:R-:W-:Y:S01]  /*1d00*/  MOV R30, R50 ;  /* 0x00000032001e7202 */ /* 0x000fe20000000f00 */
[----:B------:R-:W-:-:S02]  /*1d10*/  @P1 FFMA.FTZ R30, R6, R71, R50 ;  /* 0x00000047061e1223 */ /* 0x000fc40000010032 */
[----:B------:R-:W2:Y:S01]  /*1d20*/  @P2 LDC R0, c[0x0][0x40c] ;  /* 0x00010300ff002b82 */ /* 0x000ea20000000800 */
[----:B-1----:R-:W-:-:S04]  /*1d30*/  @P2 FMUL.FTZ R5, R28, R7 ;  /* 0x000000071c052220 */ /* 0x002fc80000410000 */
[-C--:B-----5:R-:W-:Y:S01]  /*1d40*/  @P2 FFMA.FTZ R40, R60, R5.reuse, R40 ;  /* 0x000000053c282223 */ /* 0x0a0fe20000010028 */
[----:B------:R-:W-:Y:S01]  /*1d50*/  @P2 FMUL.FTZ R64, R20, R5 ;  /* 0x0000000514402220 */ /* 0x000fe20000410000 */
[----:B0-----:R-:W-:Y:S01]  /*1d60*/  @P2 FMUL.FTZ R5, R30, R73 ;  /* 0x000000491e052220 */ /* 0x001fe20000410000 */
[----:B--2---:R-:W-:-:S03]  /*1d70*/  @P2 FMUL.FTZ R0, R29, R0 ;  /* 0x000000001d002220 */ /* 0x004fc60000410000 */
[-C--:B------:R-:W-:Y:S01]  /*1d80*/  @P2 FFMA.FTZ R42, R62, R5.reuse, R42 ;  /* 0x000000053e2a2223 */ /* 0x080fe2000001002a */
[----:B------:R-:W-:Y:S01]  /*1d90*/  @P2 FMUL.FTZ R66, R22, R5 ;  /* 0x0000000516422220 */ /* 0x000fe20000410000 */
[-C--:B------:R-:W-:Y:S01]  /*1da0*/  @P2 FFMA.FTZ R41, R61, R0.reuse, R41 ;  /* 0x000000003d292223 */ /* 0x080fe20000010029 */
[----:B------:R-:W-:Y:S01]  /*1db0*/  @P2 FMUL.FTZ R65, R21, R0 ;  /* 0x0000000015412220 */ /* 0x000fe20000410000 */
[----:B------:R-:W-:Y:S06]  /*1dc0*/  @!P2 BRA `(.L_x_5828) ;  /* 0x00000008000ca947 */ /* 0x000fec0003800000 */
[----:B------:R-:W-:-:S04]  /*1dd0*/  FMUL.FTZ R0, R31, UR14 ;  /* 0x0000000e1f007c20 */ /* 0x000fc80008410000 */
[-C--:B------:R-:W-:Y:S01]  /*1de0*/  FFMA.FTZ R43, R63, R0.reuse, R43 ;  /* 0x000000003f2b7223 */ /* 0x080fe2000001002b */
[----:B------:R-:W-:Y:S01]  /*1df0*/  FMUL.FTZ R67, R23, R0 ;  /* 0x0000000017437220 */ /* 0x000fe20000410000 */
[----:B------:R-:W-:Y:S06]  /*1e00*/  BRA `(.L_x_5828) ;  /* 0x0000000400fc7947 */ /* 0x000fec0003800000 */
.L_x_5827:
[-CC-:B01----:R-:W-:Y:S01]  /*1e10*/  @P1 FFMA.FTZ R5, R81, R0.reuse, R71.reuse ;  /* 0x0000000051051223 */ /* 0x183fe20000010047 */
[----:B------:R-:W-:Y:S01]  /*1e20*/  @P1 FFMA.FTZ R68, R82, R0, R71 ;  /* 0x0000000052441223 */ /* 0x000fe20000010047 */
[----:B------:R-:W-:Y:S02]  /*1e30*/  MOV R4, R48 ;  /* 0x0000003000047202 */ /* 0x000fe40000000f00 */
[----:B------:R-:W-:Y:S01]  /*1e40*/  @P1 FADD.FTZ R5, R86, -R5 ;  /* 0x8000000556051221 */ /* 0x000fe20000010000 */
[----:B------:R-:W-:Y:S01]  /*1e50*/  @P1 FADD.FTZ R68, R87, -R68 ;  /* 0x8000004457441221 */ /* 0x000fe20000010000 */
[----:B------:R-:W-:Y:S02]  /*1e60*/  MOV R7, R49 ;  /* 0x0000003100077202 */ /* 0x000fe40000000f00 */
[C---:B------:R-:W-:Y:S01]  /*1e70*/  @P1 FFMA.FTZ R4, R6.reuse, R5, R48 ;  /* 0x0000000506041223 */ /* 0x040fe20000010030 */
[----:B------:R-:W-:Y:S01]  /*1e80*/  @P1 FFMA.FTZ R7, R6, R68, R49 ;  /* 0x0000004406071223 */ /* 0x000fe20000010031 */
[----:B------:R-:W0:Y:S08]  /*1e90*/  @P2 LDC R5, c[0x0][0x40c] ;  /* 0x00010300ff052b82 */ /* 0x000e300000000800 */
[----:B------:R-:W1:Y:S01]  /*1ea0*/  @P2 LDC R68, c[0x0][0x40c] ;  /* 0x00010300ff442b82 */ /* 0x000e620000000800 */
[----:B0-----:R-:W-:-:S04]  /*1eb0*/  @P2 FMUL.FTZ R5, R4, R5 ;  /* 0x0000000504052220 */ /* 0x001fc80000410000 */
[-C--:B-----5:R-:W-:Y:S01]  /*1ec0*/  @P2 FFMA.FTZ R40, R60, R5.reuse, R40 ;  /* 0x000000053c282223 */ /* 0x0a0fe20000010028 */
[----:B------:R-:W-:Y:S01]  /*1ed0*/  @P2 FMUL.FTZ R64, R20, R5 ;  /* 0x0000000514402220 */ /* 0x000fe20000410000 */
[----:B-1----:R-:W-:Y:S01]  /*1ee0*/  @P2 FMUL.FTZ R4, R7, R68 ;  /* 0x0000004407042220 */ /* 0x002fe20000410000 */
[----:B------:R-:W-:Y:S01]  /*1ef0*/  @P1 FFMA.FTZ R7, R85, R0, R71 ;  /* 0x0000000055071223 */ /* 0x000fe20000010047 */
[----:B------:R-:W0:Y:S02]  /*1f00*/  @P2 LDC R68, c[0x0][0x40c] ;  /* 0x00010300ff442b82 */ /* 0x000e240000000800 */
[----:B------:R-:W-:Y:S01]  /*1f10*/  @P2 FFMA.FTZ R41, R61, R4, R41 ;  /* 0x000000043d292223 */ /* 0x000fe20000010029 */
[----:B------:R-:W-:Y:S01]  /*1f20*/  @P1 FADD.FTZ R73, R88, -R7 ;  /* 0x8000000758491221 */ /* 0x000fe20000010000 */
[----:B------:R-:W-:Y:S01]  /*1f30*/  MOV R7, R50 ;  /* 0x0000003200077202 */ /* 0x000fe20000000f00 */
[----:B------:R-:W-:Y:S02]  /*1f40*/  @P2 FMUL.FTZ R65, R21, R4 ;  /* 0x0000000415412220 */ /* 0x000fe40000410000 */
[----:B------:R-:W-:-:S04]  /*1f50*/  @P1 FFMA.FTZ R7, R6, R73, R50 ;  /* 0x0000004906071223 */ /* 0x000fc80000010032 */
[----:B0-----:R-:W-:-:S04]  /*1f60*/  @P2 FMUL.FTZ R7, R7, R68 ;  /* 0x0000004407072220 */ /* 0x001fc80000410000 */
[-C--:B------:R-:W-:Y:S01]  /*1f70*/  @P2 FFMA.FTZ R42, R62, R7.reuse, R42 ;  /* 0x000000073e2a2223 */ /* 0x080fe2000001002a */
[----:B------:R-:W-:Y:S01]  /*1f80*/  @P2 FMUL.FTZ R66, R22, R7 ;  /* 0x0000000716422220 */ /* 0x000fe20000410000 */
[----:B------:R-:W-:Y:S06]  /*1f90*/  @!P2 BRA `(.L_x_5828) ;  /* 0x000000040098a947 */ /* 0x000fec0003800000 */
[----:B------:R-:W-:Y:S01]  /*1fa0*/  @P1 FFMA.FTZ R4, R90, R0, R71 ;  /* 0x000000005a041223 */ /* 0x000fe20000010047 */
[----:B------:R-:W-:-:S03]  /*1fb0*/  MOV R0, R51 ;  /* 0x0000003300007202 */ /* 0x000fc60000000f00 */
[----:B------:R-:W-:-:S04]  /*1fc0*/  @P1 FADD.FTZ R4, R93, -R4 ;  /* 0x800000045d041221 */ /* 0x000fc80000010000 */
[----:B------:R-:W-:-:S04]  /*1fd0*/  @P1 FFMA.FTZ R0, R6, R4, R51 ;  /* 0x0000000406001223 */ /* 0x000fc80000010033 */
[----:B------:R-:W-:-:S04]  /*1fe0*/  FMUL.FTZ R0, R0, UR14 ;  /* 0x0000000e00007c20 */ /* 0x000fc80008410000 */
[-C--:B------:R-:W-:Y:S01]  /*1ff0*/  FFMA.FTZ R43, R63, R0.reuse, R43 ;  /* 0x000000003f2b7223 */ /* 0x080fe2000001002b */
[----:B------:R-:W-:Y:S01]  /*2000*/  FMUL.FTZ R67, R23, R0 ;  /* 0x0000000017437220 */ /* 0x000fe20000410000 */
[----:B------:R-:W-:Y:S06]  /*2010*/  BRA `(.L_x_5828) ;  /* 0x0000000400787947 */ /* 0x000fec0003800000 */
.L_x_5826:
[----:B------:R-:W-:-:S04]  /*2020*/  UISETP.NE.U32.AND UP0, UPT, UR20, URZ, UPT ;  /* 0x000000ff1400728c */ /* 0x000fc8000bf05070 */
[----:B------:R-:W-:-:S06]  /*2030*/  UISETP.NE.AND.EX UP0, UPT, UR21, URZ, UPT, UP0 ;  /* 0x000000ff1500728c */ /* 0x000fcc000bf05300 */
[----:B------:R-:W-:-:S13]  /*2040*/  PLOP3.LUT P0, PT, PT, PT, UP0, 0x80, 0x8 ;  /* 0x000000000008781c */ /* 0x000fda0003f0f008 */
[----:B------:R-:W-:Y:S05]  /*2050*/  @!P0 BRA `(.L_x_5829) ;  /* 0x0000000000c08947 */ /* 0x000fea0003800000 */
[----:B01----:R-:W0:Y:S01]  /*2060*/  @P2 LDC R5, c[0x0][0x40c] ;  /* 0x00010300ff052b82 */ /* 0x003e220000000800 */
[----:B------:R-:W-:Y:S01]  /*2070*/  FFMA.FTZ R29, R85, R0, R71 ;  /* 0x00000000551d7223 */ /* 0x000fe20000010047 */
[----:B------:R-:W-:Y:S01]  /*2080*/  BSSY.RECONVERGENT B3, `(.L_x_5830) ;  /* 0x000000c000037945 */ /* 0x000fe20003800200 */
[----:B------:R-:W-:Y:S02]  /*2090*/  ISETP.GT.AND P1, PT, R7, RZ, PT ;  /* 0x000000ff0700720c */ /* 0x000fe40003f24270 */
[----:B------:R-:W-:Y:S01]  /*20a0*/  FADD.FTZ R29, R88, -R29 ;  /* 0x8000001d581d7221 */ /* 0x000fe20000010000 */
[----:B------:R-:W-:Y:S10]  /*20b0*/  @!P2 BRA `(.L_x_5831) ;  /* 0x000000000020a947 */ /* 0x000ff40003800000 */
        /* <DEDUP_REMOVED lines=8> */
.L_x_5831:
[----:B------:R-:W-:Y:S05]  /*2140*/  BSYNC.RECONVERGENT B3 ;  /* 0x0000000000037941 */ /* 0x000fea0003800200 */
.L_x_5830:
        /* <DEDUP_REMOVED lines=10> */
.L_x_5833:
[----:B------:R-:W-:Y:S05]  /*21f0*/  BSYNC.RECONVERGENT B3 ;  /* 0x0000000000037941 */ /* 0x000fea0003800200 */
.L_x_5832:
[----:B------:R-:W-:Y:S01]  /*2200*/  FMUL.FTZ R29, R6, R29 ;  /* 0x0000001d061d7220 */ /* 0x000fe20000410000 */
[-CC-:B------:R-:W-:Y:S01]  /*2210*/  FFMA.FTZ R28, R90, R0.reuse, R71.reuse ;  /* 0x000000005a1c7223 */ /* 0x180fe20000010047 */
[-CC-:B------:R-:W-:Y:S01]  /*2220*/  FFMA.FTZ R4, R82, R0.reuse, R71.reuse ;  /* 0x0000000052047223 */ /* 0x180fe20000010047 */
[----:B------:R-:W-:Y:S02]  /*2230*/  FFMA.FTZ R71, R81, R0, R71 ;  /* 0x0000000051477223 */ /* 0x000fe40000010047 */
[----:B------:R-:W-:Y:S01]  /*2240*/  FADD.FTZ R31, R93, -R28 ;  /* 0x8000001c5d1f7221 */ /* 0x000fe20000010000 */
[----:B------:R-:W-:Y:S01]  /*2250*/  FSEL R30, R29, RZ, P1 ;  /* 0x000000ff1d1e7208 */ /* 0x000fe20000800000 */
[----:B------:R-:W-:Y:S01]  /*2260*/  FADD.FTZ R7, R87, -R4 ;  /* 0x8000000457077221 */ /* 0x000fe20000010000 */
[----:B------:R-:W-:Y:S01]  /*2270*/  FADD.FTZ R71, R86, -R71 ;  /* 0x8000004756477221 */ /* 0x000fe20000010000 */
[C---:B------:R-:W-:Y:S02]  /*2280*/  FMUL.FTZ R0, R6.reuse, R31 ;  /* 0x0000001f06007220 */ /* 0x040fe40000410000 */
[C---:B------:R-:W-:Y:S01]  /*2290*/  FMUL.FTZ R7, R6.reuse, R7 ;  /* 0x0000000706077220 */ /* 0x040fe20000410000 */
[----:B------:R-:W-:Y:S01]  /*22a0*/  FMUL.FTZ R71, R6, R71 ;  /* 0x0000004706477220 */ /* 0x000fe20000410000 */
[----:B0-----:R-:W-:Y:S01]  /*22b0*/  @P2 FMUL.FTZ R5, R30, R5 ;  /* 0x000000051e052220 */ /* 0x001fe20000410000 */
[----:B------:R-:W-:-:S02]  /*22c0*/  FSEL R31, R0, RZ, P1 ;  /* 0x000000ff001f7208 */ /* 0x000fc40000800000 */
[----:B------:R-:W-:Y:S01]  /*22d0*/  FSEL R29, R7, RZ, P1 ;  /* 0x000000ff071d7208 */ /* 0x000fe20000800000 */
[-C--:B-----5:R-:W-:Y:S01]  /*22e0*/  @P2 FFMA.FTZ R42, R62, R5.reuse, R42 ;  /* 0x000000053e2a2223 */ /* 0x0a0fe2000001002a */
[----:B------:R-:W-:Y:S01]  /*22f0*/  @P2 FMUL.FTZ R66, R22, R5 ;  /* 0x0000000516422220 */ /* 0x000fe20000410000 */
[----:B------:R-:W-:Y:S01]  /*2300*/  FSEL R28, R71, RZ, P1 ;  /* 0x000000ff471c7208 */ /* 0x000fe20000800000 */
[----:B------:R-:W-:Y:S06]  /*2310*/  @!P2 BRA `(.L_x_5828) ;  /* 0x0000000000b8a947 */ /* 0x000fec0003800000 */
[----:B------:R-:W-:-:S04]  /*2320*/  FMUL.FTZ R0, R31, UR14 ;  /* 0x0000000e1f007c20 */ /* 0x000fc80008410000 */
[-C--:B------:R-:W-:Y:S01]  /*2330*/  FFMA.FTZ R43, R63, R0.reuse, R43 ;  /* 0x000000003f2b7223 */ /* 0x080fe2000001002b */
[----:B------:R-:W-:Y:S01]  /*2340*/  FMUL.FTZ R67, R23, R0 ;  /* 0x0000000017437220 */ /* 0x000fe20000410000 */
[----:B------:R-:W-:Y:S06]  /*2350*/  BRA `(.L_x_5828) ;  /* 0x0000000000a87947 */ /* 0x000fec0003800000 */
.L_x_5829:
[----:B01----:R-:W0:Y:S01]  /*2360*/  @P2 LDC R4, c[0x0][0x40c] ;  /* 0x00010300ff042b82 */ /* 0x003e220000000800 */
        /* <DEDUP_REMOVED lines=10> */
.L_x_5835:
[----:B------:R-:W-:Y:S05]  /*2410*/  BSYNC.RECONVERGENT B3 ;  /* 0x0000000000037941 */ /* 0x000fea0003800200 */
.L_x_5834:
        /* <DEDUP_REMOVED lines=10> */
.L_x_5837:
[----:B------:R-:W-:Y:S05]  /*24c0*/  BSYNC.RECONVERGENT B3 ;  /* 0x0000000000037941 */ /* 0x000fea0003800200 */
.L_x_5836:
[----:B------:R-:W-:Y:S01]  /*24d0*/  BSSY.RECONVERGENT B3, `(.L_x_5838) ;  /* 0x000000b000037945 */ /* 0x000fe20003800200 */
[----:B------:R-:W-:-:S03]  /*24e0*/  FFMA.FTZ R68, R90, R0, R71 ;  /* 0x000000005a447223 */ /* 0x000fc60000010047 */
        /* <DEDUP_REMOVED lines=9> */
.L_x_5839:
[----:B------:R-:W-:Y:S05]  /*2580*/  BSYNC.RECONVERGENT B3 ;  /* 0x0000000000037941 */ /* 0x000fea0003800200 */
.L_x_5838:
[----:B------:R-:W-:Y:S01]  /*2590*/  FADD.FTZ R5, R93, -R68 ;  /* 0x800000445d057221 */ /* 0x000fe20000010000 */
[----:B------:R-:W-:-:S03]  /*25a0*/  ISETP.GT.AND P1, PT, R7, RZ, PT ;  /* 0x000000ff0700720c */ /* 0x000fc60003f24270 */
[----:B------:R-:W-:-:S05]  /*25b0*/  FMUL.FTZ R5, R6, R5 ;  /* 0x0000000506057220 */ /* 0x000fca0000410000 */
[----:B------:R-:W-:-:S05]  /*25c0*/  FSEL R5, R5, RZ, P1 ;  /* 0x000000ff05057208 */ /* 0x000fca0000800000 */
[----:B0-----:R-:W-:-:S04]  /*25d0*/  @P2 FMUL.FTZ R4, R5, R4 ;  /* 0x0000000405042220 */ /* 0x001fc80000410000 */
[-C--:B-----5:R-:W-:Y:S01]  /*25e0*/  @P2 FFMA.FTZ R43, R63, R4.reuse, R43 ;  /* 0x000000043f2b2223 */ /* 0x0a0fe2000001002b */
[----:B------:R-:W-:-:S07]  /*25f0*/  @P2 FMUL.FTZ R67, R23, R4 ;  /* 0x0000000417432220 */ /* 0x000fce0000410000 */
.L_x_5828:
[----:B------:R-:W-:Y:S05]  /*2600*/  BSYNC.RECONVERGENT B2 ;  /* 0x0000000000027941 */ /* 0x000fea0003800200 */
.L_x_5825:
[----:B------:R-:W0:Y:S08]  /*2610*/  @P0 LDC.64 R6, c[0x0][0x478] ;  /* 0x00011e00ff060b82 */ /* 0x000e300000000a00 */
[----:B------:R-:W1:Y:S01]  /*2620*/  @P2 LDC.64 R4, c[0x0][0x468] ;  /* 0x00011a00ff042b82 */ /* 0x000e620000000a00 */
[----:B0-----:R-:W-:-:S05]  /*2630*/  @P0 IMAD.WIDE.U32 R6, R2, 0x10, R6 ;  /* 0x0000001002060825 */ /* 0x001fca00078e0006 */
[----:B------:R0:W-:Y:S01]  /*2640*/  @P0 STG.E.128 desc[UR6][R6.64], R28 ;  /* 0x0000001c06000986 */ /* 0x0001e2000c101d06 */
[----:B-1----:R-:W-:-:S05]  /*2650*/  @P2 IMAD.WIDE.U32 R4, R69, 0x10, R4 ;  /* 0x0000001045042825 */ /* 0x002fca00078e0004 */
[----:B------:R0:W-:Y:S02]  /*2660*/  @P2 STG.E.128 desc[UR6][R4.64], R64 ;  /* 0x0000004004002986 */ /* 0x0001e4000c101d06 */
.L_x_5822:
[----:B------:R-:W-:Y:S05]  /*2670*/  BSYNC.RECONVERGENT B1 ;  /* 0x0000000000017941 */ /* 0x000fea0003800200 */
.L_x_5821:
[----:B01----:R-:W0:Y:S02]  /*2680*/  LDC.64 R4, c[0x0][0x380] ;  /* 0x0000e000ff047b82 */ /* 0x003e240000000a00 */
[----:B0-----:R-:W-:-:S04]  /*2690*/  LEA R76, R4, R76, 0x2 ;  /* 0x0000004c044c7211 */ /* 0x001fc800078e10ff */
[----:B------:R-:W-:-:S13]  /*26a0*/  ISETP.GE.AND P0, PT, R76, R5, PT ;  /* 0x000000054c00720c */ /* 0x000fda0003f06270 */
[----:B------:R-:W-:Y:S05]  /*26b0*/  @!P0 BRA `(.L_x_5840) ;  /* 0xffffffdc00508947 */ /* 0x000fea000383ffff */
.L_x_5795:
[----:B------:R-:W-:Y:S05]  /*26c0*/  BSYNC B0 ;  /* 0x0000000000007941 */ /* 0x000fea0003800000 */
.L_x_5794:
        /* <DEDUP_REMOVED lines=8> */
[----:B------:R-:W-:Y:S01]  /*2750*/  BSSY.RECONVERGENT B0, `(.L_x_5841) ;  /* 0x000005f000007945 */ /* 0x000fe20003800200 */
[----:B-----5:R-:W-:-:S02]  /*2760*/  LOP3.LUT R18, R78, 0x7f, RZ, 0x3c, !PT ;  /* 0x0000007f4e127812 */ /* 0x020fc400078e3cff */
[----:B------:R-:W-:Y:S02]  /*2770*/  LOP3.LUT R0, R3, 0x1f0, R0, 0xf8, !PT ;  /* 0x000001f003007812 */ /* 0x000fe400078ef800 */
[----:B------:R-:W-:-:S04]  /*2780*/  IADD3 R18, PT, PT, R18, R79, RZ ;  /* 0x0000004f12127210 */ /* 0x000fc80007ffe0ff */
[C---:B------:R-:W-:Y:S02]  /*2790*/  ISETP.GE.U32.AND P1, PT, R18.reuse, 0x80, PT ;  /* 0x000000801200780c */ /* 0x040fe40003f26070 */
[----:B------:R-:W-:Y:S02]  /*27a0*/  ISETP.GE.U32.AND P0, PT, R18, 0x100, PT ;  /* 0x000001001200780c */ /* 0x000fe40003f06070 */
[----:B0-----:R-:W-:-:S04]  /*27b0*/  LEA R5, R5, R4, 0x18 ;  /* 0x0000000405057211 */ /* 0x001fc800078ec0ff */
[-C--:B------:R-:W-:Y:S02]  /*27c0*/  IADD3 R0, PT, PT, R0, R5.reuse, RZ ;  /* 0x0000000500007210 */ /* 0x080fe40007ffe0ff */
[----:B------:R-:W-:-:S03]  /*27d0*/  LEA R5, R78, R5, 0x2 ;  /* 0x000000054e057211 */ /* 0x000fc600078e10ff */
[----:B------:R1:W-:Y:S04]  /*27e0*/  STS.128 [R0], R32 ;  /* 0x0000002000007388 */ /* 0x0003e80000000c00 */
[----:B------:R-:W-:Y:S01]  /*27f0*/  STS.128 [R0+0x200], R52 ;  /* 0x0002003400007388 */ /* 0x000fe20000000c00 */
[----:B------:R-:W-:Y:S01]  /*2800*/  BAR.SYNC.DEFER_BLOCKING 0x0 ;  /* 0x0000000000007b1d */ /* 0x000fe20000010000 */
[----:B-1----:R-:W-:-:S05]  /*2810*/  IMAD R35, R79, UR4, RZ ;  /* 0x000000044f237c24 */ /* 0x002fca000f8e02ff */
[----:B------:R-:W0:Y:S01]  /*2820*/  LDCU.64 UR4, c[0x0][0x460] ;  /* 0x00008c00ff0477ac */ /* 0x000e220008000a00 */
[----:B------:R-:W-:Y:S01]  /*2830*/  IADD3 R22, P2, PT, R35, R78, RZ ;  /* 0x0000004e23167210 */ /* 0x000fe20007f5e0ff */
        /* <DEDUP_REMOVED lines=80> */
.L_x_5842:
[----:B------:R-:W-:Y:S05]  /*2d40*/  BSYNC.RECONVERGENT B0 ;  /* 0x0000000000007941 */ /* 0x000fea0003800200 */
.L_x_5841:
        /* <DEDUP_REMOVED lines=12> */
.L_x_5801:
[----:B------:R-:W-:Y:S01]  /*2e10*/  HFMA2 R70, -RZ, RZ, 0, 5.9604644775390625e-08 ;  /* 0x00000001ff467431 */ /* 0x000fe200000001ff */
[----:B------:R-:W-:Y:S01]  /*2e20*/  BSSY B1, `(.L_x_5843) ;  /* 0x0000006000017945 */ /* 0x000fe20003800000 */
[----:B-1----:R-:W-:Y:S02]  /*2e30*/  MOV R69, 0x1f ;  /* 0x0000001f00457802 */ /* 0x002fe40000000f00 */
[----:B------:R-:W-:-:S07]  /*2e40*/  MOV R68, 0xffffffff ;  /* 0xffffffff00447802 */ /* 0x000fce0000000f00 */
[----:B------:R-:W-:Y:S05]  /*2e50*/  WARPSYNC.COLLECTIVE R68, `(.L_x_5844) ;  /* 0x0000000044087348 */ /* 0x000fea0003c00000 */
[----:B------:R0:W1:Y:S02]  /*2e60*/  SHFL.BFLY P0, R71, R97, R70, R69 ;  /* 0x0c00004661477389 */ /* 0x0000640000000045 */
[----:B01----:R-:W-:Y:S05]  /*2e70*/  ENDCOLLECTIVE ;  /* 0x000000000000791b */ /* 0x003fea0003800000 */
.L_x_5844:
[----:B------:R-:W-:Y:S05]  /*2e80*/  BSYNC B1 ;  /* 0x0000000000017941 */ /* 0x000fea0003800000 */
.L_x_5843:
        /* <DEDUP_REMOVED lines=8> */
.L_x_5845:
[----:B------:R-:W-:Y:S01]  /*2f10*/  MOV R97, R0 ;  /* 0x0000000000617202 */ /* 0x000fe20000000f00 */
[----:B------:R-:W-:Y:S01]  /*2f20*/  HFMA2 R70, -RZ, RZ, 0, 1.1920928955078125e-07 ;  /* 0x00000002ff467431 */ /* 0x000fe200000001ff */
[----:B------:R-:W-:-:S07]  /*2f30*/  MOV R73, R71 ;  /* 0x0000004700497202 */ /* 0x000fce0000000f00 */
[----:B------:R-:W-:Y:S05]  /*2f40*/  WARPSYNC.COLLECTIVE R68, `(.L_x_5846) ;  /* 0x0000000044087348 */ /* 0x000fea0003c00000 */
[----:B------:R0:W1:Y:S02]  /*2f50*/  SHFL.BFLY P0, R71, R97, R70, R69 ;  /* 0x0c00004661477389 */ /* 0x0000640000000045 */
[----:B01----:R-:W-:Y:S05]  /*2f60*/  ENDCOLLECTIVE ;  /* 0x000000000000791b */ /* 0x003fea0003800000 */
.L_x_5846:
[----:B------:R-:W-:-:S05]  /*2f70*/  FADD.FTZ R73, R73, R98 ;  /* 0x0000006249497221 */ /* 0x000fca0000010000 */
[----:B------:R-:W-:Y:S01]  /*2f80*/  MOV R97, R73 ;  /* 0x0000004900617202 */ /* 0x000fe20000000f00 */
[----:B------:R-:W-:-:S07]  /*2f90*/  FADD.FTZ R74, R0, R71 ;  /* 0x00000047004a7221 */ /* 0x000fce0000010000 */
[----:B------:R-:W-:Y:S05]  /*2fa0*/  WARPSYNC.COLLECTIVE R68, `(.L_x_5847) ;  /* 0x0000000044087348 */ /* 0x000fea0003c00000 */
[----:B------:R0:W1:Y:S02]  /*2fb0*/  SHFL.BFLY P0, R71, R97, R70, R69 ;  /* 0x0c00004661477389 */ /* 0x0000640000000045 */
[----:B01----:R-:W-:Y:S05]  /*2fc0*/  ENDCOLLECTIVE ;  /* 0x000000000000791b */ /* 0x003fea0003800000 */
.L_x_5847:
[----:B------:R-:W-:Y:S01]  /*2fd0*/  MOV R97, R74 ;  /* 0x0000004a00617202 */ /* 0x000fe20000000f00 */
[----:B------:R-:W-:Y:S01]  /*2fe0*/  HFMA2 R70, -RZ, RZ, 0, 2.384185791015625e-07 ;  /* 0x00000004ff467431 */ /* 0x000fe200000001ff */
[----:B------:R-:W-:-:S07]  /*2ff0*/  MOV R72, R71 ;  /* 0x0000004700487202 */ /* 0x000fce0000000f00 */
[----:B------:R-:W-:Y:S05]  /*3000*/  WARPSYNC.COLLECTIVE R68, `(.L_x_5848) ;  /* 0x0000000044087348 */ /* 0x000fea0003c00000 */
[----:B------:R0:W1:Y:S02]  /*3010*/  SHFL.BFLY P0, R71, R97, R70, R69 ;  /* 0x0c00004661477389 */ /* 0x0000640000000045 */
[----:B01----:R-:W-:Y:S05]  /*3020*/  ENDCOLLECTIVE ;  /* 0x000000000000791b */ /* 0x003fea0003800000 */
.L_x_5848:
[----:B------:R-:W-:-:S05]  /*3030*/  FADD.FTZ R75, R73, R72 ;  /* 0x00000048494b7221 */ /* 0x000fca0000010000 */
[----:B------:R-:W-:Y:S01]  /*3040*/  MOV R97, R75 ;  /* 0x0000004b00617202 */ /* 0x000fe20000000f00 */
[----:B------:R-:W-:-:S07]  /*3050*/  FADD.FTZ R95, R74, R71 ;  /* 0x000000474a5f7221 */ /* 0x000fce0000010000 */
[----:B------:R-:W-:Y:S05]  /*3060*/  WARPSYNC.COLLECTIVE R68, `(.L_x_5849) ;  /* 0x0000000044087348 */ /* 0x000fea0003c00000 */
[----:B------:R0:W1:Y:S02]  /*3070*/  SHFL.BFLY P0, R71, R97, R70, R69 ;  /* 0x0c00004661477389 */ /* 0x0000640000000045 */
[----:B01----:R-:W-:Y:S05]  /*3080*/  ENDCOLLECTIVE ;  /* 0x000000000000791b */ /* 0x003fea0003800000 */
.L_x_5849:
[----:B------:R-:W-:Y:S01]  /*3090*/  MOV R97, R95 ;  /* 0x0000005f00617202 */ /* 0x000fe20000000f00 */
[----:B------:R-:W-:Y:S01]  /*30a0*/  HFMA2 R70, -RZ, RZ, 0, 4.76837158203125e-07 ;  /* 0x00000008ff467431 */ /* 0x000fe200000001ff */
[----:B------:R-:W-:-:S07]  /*30b0*/  MOV R96, R71 ;  /* 0x0000004700607202 */ /* 0x000fce0000000f00 */
[----:B------:R-:W-:Y:S05]  /*30c0*/  WARPSYNC.COLLECTIVE R68, `(.L_x_5850) ;  /* 0x0000000044087348 */ /* 0x000fea0003c00000 */
[----:B------:R0:W1:Y:S02]  /*30d0*/  SHFL.BFLY P0, R71, R97, R70, R69 ;  /* 0x0c00004661477389 */ /* 0x0000640000000045 */
[----:B01----:R-:W-:Y:S05]  /*30e0*/  ENDCOLLECTIVE ;  /* 0x000000000000791b */ /* 0x003fea0003800000 */
.L_x_5850:
[----:B------:R-:W-:-:S05]  /*30f0*/  FADD.FTZ R96, R75, R96 ;  /* 0x000000604b607221 */ /* 0x000fca0000010000 */
[----:B------:R-:W-:Y:S01]  /*3100*/  MOV R97, R96 ;  /* 0x0000006000617202 */ /* 0x000fe20000000f00 */
[----:B------:R-:W-:-:S07]  /*3110*/  FADD.FTZ R72, R95, R71 ;  /* 0x000000475f487221 */ /* 0x000fce0000010000 */
[----:B------:R-:W-:Y:S05]  /*3120*/  WARPSYNC.COLLECTIVE R68, `(.L_x_5851) ;  /* 0x0000000044087348 */ /* 0x000fea0003c00000 */
[----:B------:R0:W1:Y:S02]  /*3130*/  SHFL.BFLY P0, R71, R97, R70, R69 ;  /* 0x0c00004661477389 */ /* 0x0000640000000045 */
[----:B01----:R-:W-:Y:S05]  /*3140*/  ENDCOLLECTIVE ;  /* 0x000000000000791b */ /* 0x003fea0003800000 */
.L_x_5851:
[----:B------:R-:W-:Y:S01]  /*3150*/  MOV R97, R72 ;  /* 0x0000004800617202 */ /* 0x000fe20000000f00 */
[----:B------:R-:W-:Y:S01]  /*3160*/  HFMA2 R70, -RZ, RZ, 0, 9.5367431640625e-07 ;  /* 0x00000010ff467431 */ /* 0x000fe200000001ff */
[----:B------:R-:W-:-:S07]  /*3170*/  MOV R99, R71 ;  /* 0x0000004700637202 */ /* 0x000fce0000000f00 */
[----:B------:R-:W-:Y:S05]  /*3180*/  WARPSYNC.COLLECTIVE R68, `(.L_x_5852) ;  /* 0x0000000044087348 */ /* 0x000fea0003c00000 */
[----:B------:R0:W1:Y:S02]  /*3190*/  SHFL.BFLY P0, R71, R97, R70, R69 ;  /* 0x0c00004661477389 */ /* 0x0000640000000045 */
[----:B01----:R-:W-:Y:S05]  /*31a0*/  ENDCOLLECTIVE ;  /* 0x000000000000791b */ /* 0x003fea0003800000 */
.L_x_5852:
[----:B------:R-:W-:-:S05]  /*31b0*/  FADD.FTZ R0, R96, R99 ;  /* 0x0000006360007221 */ /* 0x000fca0000010000 */
[----:B------:R-:W-:Y:S02]  /*31c0*/  MOV R97, R0 ;  /* 0x0000000000617202 */ /* 0x000fe40000000f00 */
[----:B------:R-:W-:-:S07]  /*31d0*/  MOV R73, R71 ;  /* 0x0000004700497202 */ /* 0x000fce0000000f00 */
[----:B------:R-:W-:Y:S05]  /*31e0*/  WARPSYNC.COLLECTIVE R68, `(.L_x_5853) ;  /* 0x0000000044087348 */ /* 0x000fea0003c00000 */
[----:B------:R0:W1:Y:S02]  /*31f0*/  SHFL.BFLY P0, R71, R97, R70, R69 ;  /* 0x0c00004661477389 */ /* 0x0000640000000045 */
[----:B01----:R-:W-:Y:S05]  /*3200*/  ENDCOLLECTIVE ;  /* 0x000000000000791b */ /* 0x003fea0003800000 */
.L_x_5853:
[----:B------:R-:W-:Y:S05]  /*3210*/  BRA `(.L_x_5854) ;  /* 0xffffffdc00087947 */ /* 0x000fea000383ffff */
.L_x_5855:
        /* <DEDUP_REMOVED lines=14> */
.L_x_6522:


//--------------------- .text._ZN10layer_norm13ln_bwd_kernelINS_13Kernel_traitsIfffffjLj256ELj1ELj4ELj1ELj16ENS_18Kernel_traits_baseILj256EfffffjLj128EEEEELb0ELb1ELb1ELb1EEEvNS_9BwdParamsE --------------------------
	.section	.text._ZN10layer_norm13ln_bwd_kernelINS_13Kernel_traitsIfffffjLj256ELj1ELj4ELj1ELj16ENS_18Kernel_traits_baseILj256EfffffjLj128EEEEELb0ELb1ELb1ELb1EEEvNS_9BwdParamsE,"ax",@progbits
	.align	128
        .global         _ZN10layer_norm13ln_bwd_kernelINS_13Kernel_traitsIfffffjLj256ELj1ELj4ELj1ELj16ENS_18Kernel_traits_baseILj256EfffffjLj128EEEEELb0ELb1ELb1ELb1EEEvNS_9BwdParamsE
        .type           _ZN10layer_norm13ln_bwd_kernelINS_13Kernel_traitsIfffffjLj256ELj1ELj4ELj1ELj16ENS_18Kernel_traits_baseILj256EfffffjLj128EEEEELb0ELb1ELb1ELb1EEEvNS_9BwdParamsE,@function
        .size           _ZN10layer_norm13ln_bwd_kernelINS_13Kernel_traitsIfffffjLj256ELj1ELj4ELj1ELj16ENS_18Kernel_traits_baseILj256EfffffjLj128EEEEELb0ELb1ELb1ELb1EEEvNS_9BwdParamsE,(.L_x_6523 - _ZN10layer_norm13ln_bwd_kernelINS_13Kernel_traitsIfffffjLj256ELj1ELj4ELj1ELj16ENS_18Kernel_traits_baseILj256EfffffjLj128EEEEELb0ELb1ELb1ELb1EEEvNS_9BwdParamsE)
        .other          _ZN10layer_norm13ln_bwd_kernelINS_13Kernel_traitsIfffffjLj256ELj1ELj4ELj1ELj16ENS_18Kernel_traits_baseILj256EfffffjLj128EEEEELb0ELb1ELb1ELb1EEEvNS_9BwdParamsE,@"STO_CUDA_ENTRY STV_DEFAULT"
_ZN10layer_norm13ln_bwd_kernelINS_13Kernel_traitsIfffffjLj256ELj1ELj4ELj1ELj16ENS_18Kernel_traits_baseILj256EfffffjLj128EEEEELb0ELb1ELb1ELb1EEEvNS_9BwdParamsE:
.text._ZN10layer_norm13ln_bwd_kernelINS_13Kernel_traitsIfffffjLj256ELj1ELj4ELj1ELj16ENS_18Kernel_traits_baseILj256EfffffjLj128EEEEELb0ELb1ELb1ELb1EEEvNS_9BwdParamsE:
        /* <DEDUP_REMOVED lines=40> */
.L_x_5886:
[----:B------:R-:W2:Y:S08]  /*0280*/  LDC.64 R78, c[0x0][0x3f8] ;  /* 0x0000fe00ff4e7b82 */ /* 0x000eb00000000a00 */
[----:B------:R-:W3:Y:S08]  /*0290*/  LDC.64 R80, c[0x0][0x3c8] ;  /* 0x0000f200ff507b82 */ /* 0x000ef00000000a00 */
[----:B------:R-:W4:Y:S01]  /*02a0*/  LDC.64 R74, c[0x0][0x3f0] ;  /* 0x0000fc00ff4a7b82 */ /* 0x000f220000000a00 */
[----:B--2---:R-:W-:-:S05]  /*02b0*/  IMAD.WIDE R78, R0, 0x4, R78 ;  /* 0x00000004004e7825 */ /* 0x004fca00078e024e */
[----:B-1----:R-:W2:Y:S01]  /*02c0*/  LDG.E R2, desc[UR6][R78.64] ;  /* 0x000000064e027981 */ /* 0x002ea2000c1e1900 */
[----:B---3--:R-:W-:-:S06]  /*02d0*/  IMAD.WIDE R80, R0, 0x4, R80 ;  /* 0x0000000400507825 */ /* 0x008fcc00078e0250 */
[----:B-----5:R1:W5:Y:S01]  /*02e0*/  LDG.E R80, desc[UR6][R80.64] ;  /* 0x0000000650507981 */ /* 0x020362000c1e1900 */
[----:B----4-:R-:W-:-:S05]  /*02f0*/  IMAD.WIDE R74, R0, 0x4, R74 ;  /* 0x00000004004a7825 */ /* 0x010fca00078e024a */
[----:B------:R1:W5:Y:S01]  /*0300*/  LDG.E R83, desc[UR6][R74.64] ;  /* 0x000000064a537981 */ /* 0x000362000c1e1900 */
[----:B------:R-:W-:Y:S01]  /*0310*/  BSSY.RECONVERGENT B1, `(.L_x_5858) ;  /* 0x0000076000017945 */ /* 0x000fe20003800200 */
[----:B------:R-:W-:Y:S02]  /*0320*/  MOV R88, RZ ;  /* 0x000000ff00587202 */ /* 0x000fe40000000f00 */
[----:B------:R-:W-:Y:S02]  /*0330*/  MOV R85, RZ ;  /* 0x000000ff00557202 */ /* 0x000fe40000000f00 */
[----:B--2---:R-:W-:-:S13]  /*0340*/  ISETP.GE.AND P2, PT, R2, 0x1, PT ;  /* 0x000000010200780c */ /* 0x004fda0003f46270 */
        /* <DEDUP_REMOVED lines=17> */
[C---:B--2---:R-:W-:Y:S01]  /*0460*/  IMAD.WIDE.U32 R64, R91.reuse, 0x10, R72 ;  /* 0x000000105b407825 */ /* 0x044fe200078e0048 */
[----:B------:R-:W-:Y:S02]  /*0470*/  LEA.HI.SX32 R79, R66, R79, 0x1e ;  /* 0x0000004f424f7211 */ /* 0x000fe400078ff2ff */
[----:B------:R-:W-:-:S03]  /*0480*/  IADD3 R89, PT, PT, R91, 0x20, RZ ;  /* 0x000000205b597810 */ /* 0x000fc60007ffe0ff */
[----:B------:R-:W2:Y:S01]  /*0490*/  LDG.E.128 R64, desc[UR6][R64.64] ;  /* 0x0000000640407981 */ /* 0x000ea2000c1e1d00 */
[----:B---3--:R-:W-:-:S04]  /*04a0*/  IMAD.WIDE.U32 R68, R79, 0x10, R76 ;  /* 0x000000104f447825 */ /* 0x008fc800078e004c */
[----:B------:R-:W-:Y:S02]  /*04b0*/  IMAD.WIDE.U32 R72, R89, 0x10, R72 ;  /* 0x0000001059487825 */ /* 0x000fe400078e0048 */
[----:B------:R-:W3:Y:S01]  /*04c0*/  LDG.E.128 R68, desc[UR6][R68.64] ;  /* 0x0000000644447981 */ /* 0x000ee2000c1e1d00 */
[----:B------:R-:W-:-:S03]  /*04d0*/  IADD3 R79, PT, PT, R79, 0x20, RZ ;  /* 0x000000204f4f7810 */ /* 0x000fc60007ffe0ff */
[----:B------:R-:W3:Y:S02]  /*04e0*/  LDG.E.128 R72, desc[UR6][R72.64] ;  /* 0x0000000648487981 */ /* 0x000ee4000c1e1d00 */
[----:B------:R-:W-:-:S06]  /*04f0*/  IMAD.WIDE.U32 R76, R79, 0x10, R76 ;  /* 0x000000104f4c7825 */ /* 0x000fcc00078e004c */
[----:B------:R-:W3:Y:S01]  /*0500*/  LDG.E.128 R76, desc[UR6][R76.64] ;  /* 0x000000064c4c7981 */ /* 0x000ee2000c1e1d00 */
[----:B------:R-:W-:Y:S02]  /*0510*/  MOV R82, UR20 ;  /* 0x0000001400527c02 */ /* 0x000fe40008000f00 */
[----:B------:R-:W-:Y:S02]  /*0520*/  MOV R81, UR21 ;  /* 0x0000001500517c02 */ /* 0x000fe40008000f00 */
[----:B------:R-:W-:-:S04]  /*0530*/  ISETP.NE.U32.AND P0, PT, R82, RZ, PT ;  /* 0x000000ff5200720c */ /* 0x000fc80003f05070 */
[----:B------:R-:W-:Y:S02]  /*0540*/  ISETP.NE.AND.EX P0, PT, R81, RZ, PT, P0 ;  /* 0x000000ff5100720c */ /* 0x000fe40003f05300 */
[----:B------:R-:W-:-:S11]  /*0550*/  ISETP.NE.AND P1, PT, RZ, UR8, PT ;  /* 0x00000008ff007c0c */ /* 0x000fd6000bf25270 */
[----:B------:R-:W0:Y:S08]  /*0560*/  @P0 LDC.64 R84, c[0x0][0x438] ;  /* 0x00010e00ff540b82 */ /* 0x000e300000000a00 */
[----:B------:R-:W1:Y:S01]  /*0570*/  @P0 LDC.64 R86, c[0x0][0x438] ;  /* 0x00010e00ff560b82 */ /* 0x000e620000000a00 */
[----:B0-----:R-:W-:-:S05]  /*0580*/  @P0 IMAD.WIDE.U32 R84, R89, 0x10, R84 ;  /* 0x0000001059540825 */ /* 0x001fca00078e0054 */
[----:B------:R0:W5:Y:S01]  /*0590*/  @P0 LDG.E.128 R48, desc[UR6][R84.64] ;  /* 0x0000000654300981 */ /* 0x000162000c1e1d00 */
[----:B-1----:R-:W-:-:S05]  /*05a0*/  @P0 IMAD.WIDE.U32 R86, R91, 0x10, R86 ;  /* 0x000000105b560825 */ /* 0x002fca00078e0056 */
[----:B------:R1:W5:Y:S01]  /*05b0*/  @P0 LDG.E.128 R44, desc[UR6][R86.64] ;  /* 0x00000006562c0981 */ /* 0x000362000c1e1d00 */
[----:B----4-:R-:W-:-:S05]  /*05c0*/  FSEL R88, R3, RZ, !P1 ;  /* 0x000000ff03587208 */ /* 0x010fca0004800000 */
[C---:B--2---:R-:W-:Y:S01]  /*05d0*/  FADD.FTZ R3, -R88.reuse, R64 ;  /* 0x0000004058037221 */ /* 0x044fe20000010100 */
[----:B------:R-:W-:-:S03]  /*05e0*/  FADD.FTZ R65, -R88, R65 ;  /* 0x0000004158417221 */ /* 0x000fc60000010100 */
[----:B-----5:R-:W-:Y:S01]  /*05f0*/  FMUL.FTZ R3, R80, R3 ;  /* 0x0000000350037220 */ /* 0x020fe20000410000 */
[----:B------:R-:W-:Y:S01]  /*0600*/  FADD.FTZ R89, -R88, R66 ;  /* 0x0000004258597221 */ /* 0x000fe20000010100 */
[----:B------:R-:W-:Y:S01]  /*0610*/  FMUL.FTZ R64, R80, R65 ;  /* 0x0000004150407220 */ /* 0x000fe20000410000 */
[----:B---3--:R-:W-:Y:S01]  /*0620*/  FADD.FTZ R28, R28, R68 ;  /* 0x000000441c1c7221 */ /* 0x008fe20000010000 */
[----:B------:R-:W-:Y:S01]  /*0630*/  FFMA.FTZ R20, R68, R3, R20 ;  /* 0x0000000344147223 */ /* 0x000fe20000010014 */
[----:B------:R-:W-:Y:S01]  /*0640*/  FMUL.FTZ R68, R16, R68 ;  /* 0x0000004410447220 */ /* 0x000fe20000410000 */
[----:B------:R-:W-:Y:S01]  /*0650*/  FADD.FTZ R67, -R88, R67 ;  /* 0x0000004358437221 */ /* 0x000fe20000010100 */
[----:B------:R-:W-:Y:S01]  /*0660*/  FMUL.FTZ R65, R80, R89 ;  /* 0x0000005950417220 */ /* 0x000fe20000410000 */
[----:B------:R-:W-:Y:S01]  /*0670*/  FADD.FTZ R29, R29, R69 ;  /* 0x000000451d1d7221 */ /* 0x000fe20000010000 */
[----:B------:R-:W-:Y:S01]  /*0680*/  FFMA.FTZ R21, R69, R64, R21 ;  /* 0x0000004045157223 */ /* 0x000fe20000010015 */
[----:B0-----:R-:W-:Y:S01]  /*0690*/  FADD.FTZ R85, -R88, R73 ;  /* 0x0000004958557221 */ /* 0x001fe20000010100 */
[----:B------:R-:W-:Y:S01]  /*06a0*/  FMUL.FTZ R69, R17, R69 ;  /* 0x0000004511457220 */ /* 0x000fe20000410000 */
[----:B------:R-:W-:Y:S01]  /*06b0*/  FFMA.FTZ R73, R3, R68, RZ ;  /* 0x0000004403497223 */ /* 0x000fe200000100ff */
[----:B------:R-:W-:Y:S01]  /*06c0*/  FADD.FTZ R84, RZ, R68 ;  /* 0x00000044ff547221 */ /* 0x000fe20000010000 */
[----:B------:R-:W-:Y:S01]  /*06d0*/  FMUL.FTZ R66, R80, R67 ;  /* 0x0000004350427220 */ /* 0x000fe20000410000 */
[----:B------:R-:W-:Y:S01]  /*06e0*/  FADD.FTZ R30, R30, R70 ;  /* 0x000000461e1e7221 */ /* 0x000fe20000010000 */
[----:B------:R-:W-:Y:S01]  /*06f0*/  FFMA.FTZ R22, R70, R65, R22 ;  /* 0x0000004146167223 */ /* 0x000fe20000010016 */
[----:B-1----:R-:W-:Y:S01]  /*0700*/  FADD.FTZ R87, -R88, R74 ;  /* 0x0000004a58577221 */ /* 0x002fe20000010100 */
[----:B------:R-:W-:Y:S01]  /*0710*/  FMUL.FTZ R70, R18, R70 ;  /* 0x0000004612467220 */ /* 0x000fe20000410000 */
[----:B------:R-:W-:Y:S01]  /*0720*/  FADD.FTZ R67, -R88, R72 ;  /* 0x0000004858437221 */ /* 0x000fe20000010100 */
[----:B------:R-:W-:Y:S01]  /*0730*/  FFMA.FTZ R74, R64, R69, R73 ;  /* 0x00000045404a7223 */ /* 0x000fe20000010049 */
[----:B------:R-:W-:Y:S01]  /*0740*/  FADD.FTZ R73, R69, R84 ;  /* 0x0000005445497221 */ /* 0x000fe20000010000 */
[----:B------:R-:W-:Y:S01]  /*0750*/  FADD.FTZ R31, R31, R71 ;  /* 0x000000471f1f7221 */ /* 0x000fe20000010000 */
[----:B------:R-:W-:Y:S01]  /*0760*/  FFMA.FTZ R23, R71, R66, R23 ;  /* 0x0000004247177223 */ /* 0x000fe20000010017 */
[C---:B------:R-:W-:Y:S01]  /*0770*/  FMUL.FTZ R72, R80.reuse, R85 ;  /* 0x0000005550487220 */ /* 0x040fe20000410000 */
[----:B------:R-:W-:Y:S01]  /*0780*/  FMUL.FTZ R71, R19, R71 ;  /* 0x0000004713477220 */ /* 0x000fe20000410000 */
[----:B------:R-:W-:Y:S01]  /*0790*/  FMUL.FTZ R67, R80, R67 ;  /* 0x0000004350437220 */ /* 0x000fe20000410000 */
[----:B------:R-:W-:Y:S01]  /*07a0*/  FFMA.FTZ R85, R65, R70, R74 ;  /* 0x0000004641557223 */ /* 0x000fe2000001004a */
[----:B------:R-:W-:Y:S01]  /*07b0*/  FADD.FTZ R74, R70, R73 ;  /* 0x00000049464a7221 */ /* 0x000fe20000010000 */
[----:B------:R-:W-:Y:S01]  /*07c0*/  FADD.FTZ R32, R32, R76 ;  /* 0x0000004c20207221 */ /* 0x000fe20000010000 */
[----:B------:R-:W-:Y:S01]  /*07d0*/  FFMA.FTZ R24, R76, R67, R24 ;  /* 0x000000434c187223 */ /* 0x000fe20000010018 */
[----:B------:R-:W-:Y:S01]  /*07e0*/  FFMA.FTZ R84, R66, R71, R85 ;  /* 0x0000004742547223 */ /* 0x000fe20000010055 */
[----:B------:R-:W-:Y:S01]  /*07f0*/  FMUL.FTZ R76, R12, R76 ;  /* 0x0000004c0c4c7220 */ /* 0x000fe20000410000 */
[----:B------:R-:W-:Y:S01]  /*0800*/  FADD.FTZ R85, R71, R74 ;  /* 0x0000004a47557221 */ /* 0x000fe20000010000 */
[----:B------:R-:W-:Y:S01]  /*0810*/  FADD.FTZ R75, -R88, R75 ;  /* 0x0000004b584b7221 */ /* 0x000fe20000010100 */
        /* <DEDUP_REMOVED lines=12> */
[----:B------:R-:W-:-:S02]  /*08e0*/  FMUL.FTZ R87, R15, R79 ;  /* 0x0000004f0f577220 */ /* 0x000fc40000410000 */
[----:B------:R-:W-:Y:S01]  /*08f0*/  FFMA.FTZ R85, R73, R86, R78 ;  /* 0x0000005649557223 */ /* 0x000fe2000001004e */
[----:B------:R-:W-:Y:S01]  /*0900*/  FADD.FTZ R88, R75, R86 ;  /* 0x000000564b587221 */ /* 0x000fe20000010000 */
[----:B------:R-:W-:Y:S01]  /*0910*/  FADD.FTZ R35, R35, R79 ;  /* 0x0000004f23237221 */ /* 0x000fe20000010000 */
[----:B------:R-:W-:Y:S01]  /*0920*/  FFMA.FTZ R27, R79, R84, R27 ;  /* 0x000000544f1b7223 */ /* 0x000fe2000001001b */
[----:B------:R-:W-:Y:S01]  /*0930*/  FFMA.FTZ R85, R84, R87, R85 ;  /* 0x0000005754557223 */ /* 0x000fe20000010055 */
[----:B------:R-:W-:Y:S01]  /*0940*/  FADD.FTZ R88, R88, R87 ;  /* 0x0000005758587221 */ /* 0x000fe20000010000 */
[----:B------:R-:W-:Y:S06]  /*0950*/  BRA `(.L_x_5860) ;  /* 0x0000000000447947 */ /* 0x000fec0003800000 */
.L_x_5859:
        /* <DEDUP_REMOVED lines=17> */
.L_x_5860:
[----:B0-----:R-:W-:Y:S05]  /*0a70*/  BSYNC.RECONVERGENT B1 ;  /* 0x0000000000017941 */ /* 0x001fea0003800200 */
.L_x_5858:
        /* <DEDUP_REMOVED lines=21> */
.L_x_5898:
[----:B------:R-:W3:Y:S01]  /*0bd0*/  S2R R85, SR_TID.X ;  /* 0x0000000000557919 */ /* 0x000ee20000002100 */
[----:B------:R-:W-:Y:S01]  /*0be0*/  @P3 IADD3 R83, PT, PT, R83, -0x1, RZ ;  /* 0xffffffff53533810 */ /* 0x000fe20007ffe0ff */
[----:B------:R-:W-:Y:S01]  /*0bf0*/  HFMA2 R89, -RZ, RZ, 0, 0 ;  /* 0x00000000ff597431 */ /* 0x000fe200000001ff */
[----:B------:R-:W-:-:S03]  /*0c00*/  ISETP.NE.U32.AND P1, PT, R82, RZ, PT ;  /* 0x000000ff5200720c */ /* 0x000fc60003f25070 */
[----:B------:R-:W-:-:S05]  /*0c10*/  @P3 IMAD R83, R83, UR9, RZ ;  /* 0x0000000953533c24 */ /* 0x000fca000f8e02ff */
[----:B------:R-:W-:-:S04]  /*0c20*/  @P3 SHF.R.S32.HI R74, RZ, 0x1f, R83 ;  /* 0x0000001fff4a3819 */ /* 0x000fc80000011453 */
[----:B------:R-:W-:Y:S02]  /*0c30*/  @P3 LEA.HI R74, R74, R83, RZ, 0x2 ;  /* 0x000000534a4a3211 */ /* 0x000fe400078f10ff */
[----:B---3--:R-:W-:-:S04]  /*0c40*/  LOP3.LUT R83, R85, 0x1f, RZ, 0xc0, !PT ;  /* 0x0000001f55537812 */ /* 0x008fc800078ec0ff */
[----:B------:R-:W-:Y:S02]  /*0c50*/  @P3 LEA.HI.SX32 R89, R74, R83, 0x1e ;  /* 0x000000534a593211 */ /* 0x000fe400078ff2ff */
[----:B------:R-:W3:Y:S03]  /*0c60*/  @P3 LDC.64 R74, c[0x0][0x390] ;  /* 0x0000e400ff4a3b82 */ /* 0x000ee60000000a00 */
[----:B---3--:R-:W-:-:S05]  /*0c70*/  @P3 IMAD.WIDE.U32 R74, R89, 0x10, R74 ;  /* 0x00000010594a3825 */ /* 0x008fca00078e004a */
[----:B------:R3:W5:Y:S01]  /*0c80*/  @P3 LDG.E.128 R52, desc[UR6][R74.64] ;  /* 0x000000064a343981 */ /* 0x000762000c1e1d00 */
[----:B------:R-:W-:Y:S01]  /*0c90*/  ISETP.NE.AND.EX P1, PT, R81, RZ, PT, P1 ;  /* 0x000000ff5100720c */ /* 0x000fe20003f25310 */
[----:B-1----:R-:W-:Y:S01]  /*0ca0*/  FADD.FTZ R82, R78, R91 ;  /* 0x0000005b4e527221 */ /* 0x002fe20000010000 */
[----:B0-----:R-:W-:Y:S02]  /*0cb0*/  IMAD R78, R0, UR9, RZ ;  /* 0x00000009004e7c24 */ /* 0x001fe4000f8e02ff */
[----:B--2---:R-:W-:Y:S01]  /*0cc0*/  FADD.FTZ R90, R79, R90 ;  /* 0x0000005a4f5a7221 */ /* 0x004fe20000010000 */
[----:B------:R-:W-:Y:S01]  /*0cd0*/  ISETP.NE.AND P4, PT, RZ, UR8, PT ;  /* 0x00000008ff007c0c */ /* 0x000fe2000bf85270 */
[----:B------:R-:W-:Y:S01]  /*0ce0*/  FMUL.FTZ R82, R82, UR12 ;  /* 0x0000000c52527c20 */ /* 0x000fe20008410000 */
[----:B------:R-:W-:Y:S01]  /*0cf0*/  BSSY.RECONVERGENT B1, `(.L_x_5862) ;  /* 0x00000a0000017945 */ /* 0x000fe20003800200 */
[----:B------:R-:W-:Y:S01]  /*0d00*/  SHF.R.S32.HI R79, RZ, 0x1f, R78 ;  /* 0x0000001fff4f7819 */ /* 0x000fe2000001144e */
[----:B------:R-:W-:-:S02]  /*0d10*/  FMUL.FTZ R81, R90, UR12 ;  /* 0x0000000c5a517c20 */ /* 0x000fc40008410000 */
[----:B------:R-:W-:Y:S02]  /*0d20*/  FSEL R82, R82, RZ, !P4 ;  /* 0x000000ff52527208 */ /* 0x000fe40006000000 */
        /* <DEDUP_REMOVED lines=18> */
.L_x_5866:
[----:B------:R-:W-:Y:S05]  /*0e50*/  BSYNC.RECONVERGENT B2 ;  /* 0x0000000000027941 */ /* 0x000fea0003800200 */
.L_x_5865:
        /* <DEDUP_REMOVED lines=10> */
.L_x_5868:
[----:B------:R-:W-:Y:S05]  /*0f00*/  BSYNC.RECONVERGENT B2 ;  /* 0x0000000000027941 */ /* 0x000fea0003800200 */
.L_x_5867:
        /* <DEDUP_REMOVED lines=10> */
.L_x_5870:
[----:B------:R-:W-:Y:S05]  /*0fb0*/  BSYNC.RECONVERGENT B2 ;  /* 0x0000000000027941 */ /* 0x000fea0003800200 */
.L_x_5869:
        /* <DEDUP_REMOVED lines=10> */
.L_x_5864:
[----:B------:R-:W0:Y:S01]  /*1060*/  @P3 LDC R63, c[0x0][0x40c] ;  /* 0x00010300ff3f3b82 */ /* 0x000e220000000800 */
[-CC-:B------:R-:W-:Y:S01]  /*1070*/  FFMA.FTZ R61, R3, R81.reuse, R82.reuse ;  /* 0x00000051033d7223 */ /* 0x180fe20000010052 */
[----:B------:R-:W-:Y:S01]  /*1080*/  ISETP.GT.AND P1, PT, R2, RZ, PT ;  /* 0x000000ff0200720c */ /* 0x000fe20003f24270 */
[----:B------:R-:W-:Y:S02]  /*1090*/  FFMA.FTZ R62, R64, R81, R82 ;  /* 0x00000051403e7223 */ /* 0x000fe40000010052 */
[----:B------:R-:W-:Y:S02]  /*10a0*/  FADD.FTZ R61, R68, -R61 ;  /* 0x8000003d443d7221 */ /* 0x000fe40000010000 */
[----:B------:R-:W-:Y:S01]  /*10b0*/  FADD.FTZ R75, R69, -R62 ;  /* 0x8000003e454b7221 */ /* 0x000fe20000010000 */
[----:B------:R-:W1:Y:S01]  /*10c0*/  @P3 LDC R88, c[0x0][0x40c] ;  /* 0x00010300ff583b82 */ /* 0x000e620000000800 */
[C---:B------:R-:W-:Y:S02]  /*10d0*/  FMUL.FTZ R61, R80.reuse, R61 ;  /* 0x0000003d503d7220 */ /* 0x040fe40000410000 */
[----:B------:R-:W-:-:S03]  /*10e0*/  FMUL.FTZ R75, R80, R75 ;  /* 0x0000004b504b7220 */ /* 0x000fc60000410000 */
[----:B------:R-:W-:-:S05]  /*10f0*/  FSEL R60, R61, RZ, P1 ;  /* 0x000000ff3d3c7208 */ /* 0x000fca0000800000 */
[----:B0-----:R-:W-:Y:S02]  /*1100*/  @P3 FMUL.FTZ R61, R60, R63 ;  /* 0x0000003f3c3d3220 */ /* 0x001fe40000410000 */
[----:B------:R-:W0:Y:S02]  /*1110*/  @P3 LDC R63, c[0x0][0x40c] ;  /* 0x00010300ff3f3b82 */ /* 0x000e240000000800 */
[-C--:B-----5:R-:W-:Y:S01]  /*1120*/  @P3 FFMA.FTZ R36, R52, R61.reuse, R36 ;  /* 0x0000003d34243223 */ /* 0x0a0fe20000010024 */
[----:B------:R-:W-:Y:S01]  /*1130*/  @P3 FMUL.FTZ R56, R4, R61 ;  /* 0x0000003d04383220 */ /* 0x000fe20000410000 */
[----:B------:R-:W-:Y:S01]  /*1140*/  FSEL R61, R75, RZ, P1 ;  /* 0x000000ff4b3d7208 */ /* 0x000fe20000800000 */
[----:B------:R-:W-:-:S04]  /*1150*/  FFMA.FTZ R75, R65, R81, R82 ;  /* 0x00000051414b7223 */ /* 0x000fc80000010052 */
[----:B-1----:R-:W-:Y:S01]  /*1160*/  @P3 FMUL.FTZ R62, R61, R88 ;  /* 0x000000583d3e3220 */ /* 0x002fe20000410000 */
[----:B------:R-:W-:-:S03]  /*1170*/  FADD.FTZ R75, R70, -R75 ;  /* 0x8000004b464b7221 */ /* 0x000fc60000010000 */
[-C--:B------:R-:W-:Y:S01]  /*1180*/  @P3 FFMA.FTZ R37, R53, R62.reuse, R37 ;  /* 0x0000003e35253223 */ /* 0x080fe20000010025 */
[----:B------:R-:W-:Y:S01]  /*1190*/  @P3 FMUL.FTZ R57, R5, R62 ;  /* 0x0000003e05393220 */ /* 0x000fe20000410000 */
[----:B------:R-:W-:Y:S01]  /*11a0*/  FFMA.FTZ R62, R66, R81, R82 ;  /* 0x00000051423e7223 */ /* 0x000fe20000010052 */
[----:B------:R-:W-:-:S03]  /*11b0*/  FMUL.FTZ R75, R80, R75 ;  /* 0x0000004b504b7220 */ /* 0x000fc60000410000 */
[----:B------:R-:W-:Y:S02]  /*11c0*/  FADD.FTZ R79, R71, -R62 ;  /* 0x8000003e474f7221 */ /* 0x000fe40000010000 */
[----:B------:R-:W-:Y:S02]  /*11d0*/  FSEL R62, R75, RZ, P1 ;  /* 0x000000ff4b3e7208 */ /* 0x000fe40000800000 */
[----:B------:R-:W-:-:S03]  /*11e0*/  FMUL.FTZ R75, R80, R79 ;  /* 0x0000004f504b7220 */ /* 0x000fc60000410000 */
[----:B0-----:R-:W-:Y:S02]  /*11f0*/  @P3 FMUL.FTZ R63, R62, R63 ;  /* 0x0000003f3e3f3220 */ /* 0x001fe40000410000 */
[----:B------:R-:W-:Y:S02]  /*1200*/  FSEL R75, R75, RZ, P1 ;  /* 0x000000ff4b4b7208 */ /* 0x000fe40000800000 */
[-C--:B------:R-:W-:Y:S01]  /*1210*/  @P3 FFMA.FTZ R38, R54, R63.reuse, R38 ;  /* 0x0000003f36263223 */ /* 0x080fe20000010026 */
[----:B------:R-:W-:Y:S01]  /*1220*/  @P3 FMUL.FTZ R58, R6, R63 ;  /* 0x0000003f063a3220 */ /* 0x000fe20000410000 */
[----:B------:R-:W-:Y:S01]  /*1230*/  MOV R63, R75 ;  /* 0x0000004b003f7202 */ /* 0x000fe20000000f00 */
[----:B------:R-:W-:Y:S06]  /*1240*/  @!P3 BRA `(.L_x_5871) ;  /* 0x000000040028b947 */ /* 0x000fec0003800000 */
[----:B------:R-:W-:-:S04]  /*1250*/  FMUL.FTZ R88, R75, UR13 ;  /* 0x0000000d4b587c20 */ /* 0x000fc80008410000 */
[-C--:B------:R-:W-:Y:S01]  /*1260*/  FFMA.FTZ R39, R55, R88.reuse, R39 ;  /* 0x0000005837277223 */ /* 0x080fe20000010027 */
[----:B------:R-:W-:Y:S01]  /*1270*/  FMUL.FTZ R59, R7, R88 ;  /* 0x00000058073b7220 */ /* 0x000fe20000410000 */
[----:B------:R-:W-:Y:S06]  /*1280*/  BRA `(.L_x_5871) ;  /* 0x0000000400187947 */ /* 0x000fec0003800000 */
.L_x_5863:
[----:B------:R-:W-:Y:S02]  /*1290*/  MOV R74, UR22 ;  /* 0x00000016004a7c02 */ /* 0x000fe40008000f00 */
[----:B------:R-:W-:Y:S02]  /*12a0*/  MOV R78, UR23 ;  /* 0x00000017004e7c02 */ /* 0x000fe40008000f00 */
[----:B------:R-:W-:-:S04]  /*12b0*/  ISETP.NE.U32.AND P1, PT, R74, RZ, PT ;  /* 0x000000ff4a00720c */ /* 0x000fc80003f25070 */
[----:B------:R-:W-:-:S13]  /*12c0*/  ISETP.NE.AND.EX P1, PT, R78, RZ, PT, P1 ;  /* 0x000000ff4e00720c */ /* 0x000fda0003f25310 */
[----:B------:R-:W-:Y:S05]  /*12d0*/  @P1 BRA `(.L_x_5872) ;  /* 0x0000000000841947 */ /* 0x000fea0003800000 */
[----:B------:R-:W0:Y:S01]  /*12e0*/  @P3 LDC R88, c[0x0][0x40c] ;  /* 0x00010300ff583b82 */ /* 0x000e220000000800 */
[----:B------:R-:W-:-:S04]  /*12f0*/  @P2 FFMA.FTZ R75, R3, R81, R82 ;  /* 0x00000051034b2223 */ /* 0x000fc80000010052 */
[----:B------:R-:W-:Y:S01]  /*1300*/  @P2 FADD.FTZ R79, R68, -R75 ;  /* 0x8000004b444f2221 */ /* 0x000fe20000010000 */
[----:B------:R-:W-:Y:S02]  /*1310*/  MOV R75, R44 ;  /* 0x0000002c004b7202 */ /* 0x000fe40000000f00 */
[----:B------:R-:W1:Y:S01]  /*1320*/  @P3 LDC R90, c[0x0][0x40c] ;  /* 0x00010300ff5a3b82 */ /* 0x000e620000000800 */
[----:B------:R-:W-:Y:S01]  /*1330*/  @P2 FFMA.FTZ R75, R80, R79, R44 ;  /* 0x0000004f504b2223 */ /* 0x000fe2000001002c */
[----:B------:R-:W-:-:S03]  /*1340*/  MOV R79, R45 ;  /* 0x0000002d004f7202 */ /* 0x000fc60000000f00 */
[----:B0-----:R-:W-:Y:S01]  /*1350*/  @P3 FMUL.FTZ R75, R75, R88 ;  /* 0x000000584b4b3220 */ /* 0x001fe20000410000 */
[----:B------:R-:W-:-:S03]  /*1360*/  @P2 FFMA.FTZ R88, R64, R81, R82 ;  /* 0x0000005140582223 */ /* 0x000fc60000010052 */
[-C--:B-----5:R-:W-:Y:S01]  /*1370*/  @P3 FFMA.FTZ R36, R52, R75.reuse, R36 ;  /* 0x0000004b34243223 */ /* 0x0a0fe20000010024 */
[----:B------:R-:W-:Y:S01]  /*1380*/  @P2 FADD.FTZ R88, R69, -R88 ;  /* 0x8000005845582221 */ /* 0x000fe20000010000 */
[----:B------:R-:W-:Y:S01]  /*1390*/  @P3 FMUL.FTZ R56, R4, R75 ;  /* 0x0000004b04383220 */ /* 0x000fe20000410000 */
[----:B------:R-:W-:Y:S02]  /*13a0*/  @P2 FFMA.FTZ R75, R65, R81, R82 ;  /* 0x00000051414b2223 */ /* 0x000fe40000010052 */
[----:B------:R-:W-:Y:S02]  /*13b0*/  @P2 FFMA.FTZ R79, R80, R88, R45 ;  /* 0x00000058504f2223 */ /* 0x000fe4000001002d */
[----:B------:R-:W0:Y:S02]  /*13c0*/  @P3 LDC R88, c[0x0][0x40c] ;  /* 0x00010300ff583b82 */ /* 0x000e240000000800 */
[----:B0-----:R-:W-:Y:S01]  /*13d0*/  @P3 FMUL.FTZ R88, R79, R88 ;  /* 0x000000584f583220 */ /* 0x001fe20000410000 */
[----:B------:R-:W-:Y:S01]  /*13e0*/  @P2 FADD.FTZ R79, R70, -R75 ;  /* 0x8000004b464f2221 */ /* 0x000fe20000010000 */
[----:B------:R-:W-:-:S02]  /*13f0*/  MOV R75, R46 ;  /* 0x0000002e004b7202 */ /* 0x000fc40000000f00 */
[-C--:B------:R-:W-:Y:S01]  /*1400*/  @P3 FFMA.FTZ R37, R53, R88.reuse, R37 ;  /* 0x0000005835253223 */ /* 0x080fe20000010025 */
[----:B------:R-:W-:Y:S01]  /*1410*/  @P2 FFMA.FTZ R75, R80, R79, R46 ;  /* 0x0000004f504b2223 */ /* 0x000fe2000001002e */
[----:B------:R-:W-:-:S03]  /*1420*/  @P3 FMUL.FTZ R57, R5, R88 ;  /* 0x0000005805393220 */ /* 0x000fc60000410000 */
[----:B-1----:R-:W-:-:S04]  /*1430*/  @P3 FMUL.FTZ R75, R75, R90 ;  /* 0x0000005a4b4b3220 */ /* 0x002fc80000410000 */
        /* <DEDUP_REMOVED lines=11> */
.L_x_5872:
[----:B------:R-:W0:Y:S01]  /*14f0*/  @P3 LDC R88, c[0x0][0x40c] ;  /* 0x00010300ff583b82 */ /* 0x000e220000000800 */
[-CC-:B------:R-:W-:Y:S01]  /*1500*/  @P2 FFMA.FTZ R60, R66, R81.reuse, R82.reuse ;  /* 0x00000051423c2223 */ /* 0x180fe20000010052 */
[-CC-:B------:R-:W-:Y:S01]  /*1510*/  @P2 FFMA.FTZ R61, R3, R81.reuse, R82.reuse ;  /* 0x00000051033d2223 */ /* 0x180fe20000010052 */
[-CC-:B------:R-:W-:Y:S01]  /*1520*/  @P2 FFMA.FTZ R62, R64, R81.reuse, R82.reuse ;  /* 0x00000051403e2223 */ /* 0x180fe20000010052 */
[----:B------:R-:W-:Y:S01]  /*1530*/  @P2 FFMA.FTZ R75, R65, R81, R82 ;  /* 0x00000051414b2223 */ /* 0x000fe20000010052 */
[----:B------:R-:W-:Y:S01]  /*1540*/  @P2 FADD.FTZ R60, R71, -R60 ;  /* 0x8000003c473c2221 */ /* 0x000fe20000010000 */
[----:B------:R-:W-:Y:S01]  /*1550*/  @P2 FADD.FTZ R61, R68, -R61 ;  /* 0x8000003d443d2221 */ /* 0x000fe20000010000 */
[----:B------:R-:W-:Y:S01]  /*1560*/  MOV R63, R47 ;  /* 0x0000002f003f7202 */ /* 0x000fe20000000f00 */
[----:B------:R-:W-:Y:S01]  /*1570*/  @P2 FADD.FTZ R62, R69, -R62 ;  /* 0x8000003e453e2221 */ /* 0x000fe20000010000 */
[----:B------:R-:W-:Y:S01]  /*1580*/  @P2 FFMA.FTZ R63, R80, R60, R47 ;  /* 0x0000003c503f2223 */ /* 0x000fe2000001002f */
[----:B------:R-:W-:Y:S01]  /*1590*/  MOV R60, R44 ;  /* 0x0000002c003c7202 */ /* 0x000fe20000000f00 */
[----:B------:R-:W-:Y:S01]  /*15a0*/  @P2 FADD.FTZ R75, R70, -R75 ;  /* 0x8000004b464b2221 */ /* 0x000fe20000010000 */
[C---:B------:R-:W-:Y:S01]  /*15b0*/  @P2 FFMA.FTZ R60, R80.reuse, R61, R44 ;  /* 0x0000003d503c2223 */ /* 0x040fe2000001002c */
[----:B------:R-:W-:Y:S01]  /*15c0*/  MOV R61, R45 ;  /* 0x0000002d003d7202 */ /* 0x000fe20000000f00 */
[C---:B------:R-:W-:Y:S01]  /*15d0*/  @P2 FFMA.FTZ R61, R80.reuse, R62, R45 ;  /* 0x0000003e503d2223 */ /* 0x040fe2000001002d */
[----:B------:R-:W-:Y:S01]  /*15e0*/  MOV R62, R46 ;  /* 0x0000002e003e7202 */ /* 0x000fe20000000f00 */
[----:B------:R-:W-:Y:S01]  /*15f0*/  @P2 FFMA.FTZ R62, R80, R75, R46 ;  /* 0x0000004b503e2223 */ /* 0x000fe2000001002e */
[----:B------:R-:W1:Y:S01]  /*1600*/  @P3 LDC R79, c[0x0][0x40c] ;  /* 0x00010300ff4f3b82 */ /* 0x000e620000000800 */
[----:B0-----:R-:W-:-:S07]  /*1610*/  @P3 FMUL.FTZ R88, R63, R88 ;  /* 0x000000583f583220 */ /* 0x001fce0000410000 */
[----:B------:R-:W0:Y:S01]  /*1620*/  @P3 LDC R75, c[0x0][0x40c] ;  /* 0x00010300ff4b3b82 */ /* 0x000e220000000800 */
[-C--:B-----5:R-:W-:Y:S01]  /*1630*/  @P3 FFMA.FTZ R39, R55, R88.reuse, R39 ;  /* 0x0000005837273223 */ /* 0x0a0fe20000010027 */
[----:B------:R-:W-:-:S06]  /*1640*/  @P3 FMUL.FTZ R59, R7, R88 ;  /* 0x00000058073b3220 */ /* 0x000fcc0000410000 */
[----:B------:R-:W2:Y:S01]  /*1650*/  @P3 LDC R88, c[0x0][0x40c] ;  /* 0x00010300ff583b82 */ /* 0x000ea20000000800 */
[----:B0-----:R-:W-:-:S04]  /*1660*/  @P3 FMUL.FTZ R75, R60, R75 ;  /* 0x0000004b3c4b3220 */ /* 0x001fc80000410000 */
[-C--:B------:R-:W-:Y:S01]  /*1670*/  @P3 FFMA.FTZ R36, R52, R75.reuse, R36 ;  /* 0x0000004b34243223 */ /* 0x080fe20000010024 */
[----:B------:R-:W-:Y:S01]  /*1680*/  @P3 FMUL.FTZ R56, R4, R75 ;  /* 0x0000004b04383220 */ /* 0x000fe20000410000 */
[----:B-1----:R-:W-:Y:S01]  /*1690*/  @P3 FMUL.FTZ R75, R62, R79 ;  /* 0x0000004f3e4b3220 */ /* 0x002fe20000410000 */
[----:B--2---:R-:W-:-:S03]  /*16a0*/  @P3 FMUL.FTZ R88, R61, R88 ;  /* 0x000000583d583220 */ /* 0x004fc60000410000 */
[-C--:B------:R-:W-:Y:S01]  /*16b0*/  @P3 FFMA.FTZ R38, R54, R75.reuse, R38 ;  /* 0x0000004b36263223 */ /* 0x080fe20000010026 */
[----:B------:R-:W-:Y:S01]  /*16c0*/  @P3 FMUL.FTZ R58, R6, R75 ;  /* 0x0000004b063a3220 */ /* 0x000fe20000410000 */
[-C--:B------:R-:W-:Y:S01]  /*16d0*/  @P3 FFMA.FTZ R37, R53, R88.reuse, R37 ;  /* 0x0000005835253223 */ /* 0x080fe20000010025 */
[----:B------:R-:W-:-:S07]  /*16e0*/  @P3 FMUL.FTZ R57, R5, R88 ;  /* 0x0000005805393220 */ /* 0x000fce0000410000 */
.L_x_5871:
[----:B------:R-:W-:Y:S05]  /*16f0*/  BSYNC.RECONVERGENT B1 ;  /* 0x0000000000017941 */ /* 0x000fea0003800200 */
.L_x_5862:
[----:B------:R-:W-:Y:S01]  /*1700*/  ISETP.NE.U32.AND P1, PT, R74, RZ, PT ;  /* 0x000000ff4a00720c */ /* 0x000fe20003f25070 */
[----:B------:R-:W-:Y:S01]  /*1710*/  BSSY.RECONVERGENT B1, `(.L_x_5873) ;  /* 0x000000d000017945 */ /* 0x000fe20003800200 */
[----:B------:R-:W0:Y:S02]  /*1720*/  @P3 LDC.64 R74, c[0x0][0x468] ;  /* 0x00011a00ff4a3b82 */ /* 0x000e240000000a00 */
        /* <DEDUP_REMOVED lines=11> */
.L_x_5874:
[----:B------:R-:W-:Y:S05]  /*17e0*/  BSYNC.RECONVERGENT B1 ;  /* 0x0000000000017941 */ /* 0x000fea0003800200 */
.L_x_5873:
[----:B------:R-:W-:Y:S04]  /*17f0*/  BSSY.RECONVERGENT B1, `(.L_x_5875) ;  /* 0x0000093000017945 */ /* 0x000fe80003800200 */
[----:B------:R-:W-:Y:S05]  /*1800*/  @!P0 BRA `(.L_x_5876) ;  /* 0x00000004000c8947 */ /* 0x000fea0003800000 */
[----:B------:R-:W-:Y:S05]  /*1810*/  @!P1 BRA `(.L_x_5877) ;  /* 0x0000000000849947 */ /* 0x000fea0003800000 */
[----:B0-----:R-:W0:Y:S01]  /*1820*/  @P3 LDC R75, c[0x0][0x40c] ;  /* 0x00010300ff4b3b82 */ /* 0x001e220000000800 */
[-CC-:B------:R-:W-:Y:S01]  /*1830*/  @P2 FFMA.FTZ R2, R84, R81.reuse, R82.reuse ;  /* 0x0000005154022223 */ /* 0x180fe20000010052 */
[----:B------:R-:W-:Y:S01]  /*1840*/  @P2 FFMA.FTZ R61, R67, R81, R82 ;  /* 0x00000051433d2223 */ /* 0x000fe20000010052 */
[----:B------:R-:W-:Y:S02]  /*1850*/  MOV R63, R51 ;  /* 0x00000033003f7202 */ /* 0x000fe40000000f00 */
[----:B------:R-:W-:Y:S01]  /*1860*/  @P2 FADD.FTZ R60, R87, -R2 ;  /* 0x80000002573c2221 */ /* 0x000fe20000010000 */
[-CC-:B------:R-:W-:Y:S01]  /*1870*/  @P2 FFMA.FTZ R2, R72, R81.reuse, R82.reuse ;  /* 0x0000005148022223 */ /* 0x180fe20000010052 */
[----:B------:R-:W-:Y:S01]  /*1880*/  @P2 FFMA.FTZ R81, R73, R81, R82 ;  /* 0x0000005149512223 */ /* 0x000fe20000010052 */
[----:B------:R-:W1:Y:S01]  /*1890*/  @P3 LDC R74, c[0x0][0x40c] ;  /* 0x00010300ff4a3b82 */ /* 0x000e620000000800 */
[----:B------:R-:W-:Y:S01]  /*18a0*/  @P2 FADD.FTZ R61, R76, -R61 ;  /* 0x8000003d4c3d2221 */ /* 0x000fe20000010000 */
[----:B------:R-:W-:Y:S01]  /*18b0*/  @P2 FFMA.FTZ R63, R80, R60, R51 ;  /* 0x0000003c503f2223 */ /* 0x000fe20000010033 */
[----:B------:R-:W-:Y:S01]  /*18c0*/  @P2 FADD.FTZ R2, R77, -R2 ;  /* 0x800000024d022221 */ /* 0x000fe20000010000 */
[----:B------:R-:W-:Y:S01]  /*18d0*/  @P2 FADD.FTZ R81, R86, -R81 ;  /* 0x8000005156512221 */ /* 0x000fe20000010000 */
[----:B------:R-:W-:Y:S01]  /*18e0*/  MOV R60, R48 ;  /* 0x00000030003c7202 */ /* 0x000fe20000000f00 */
[C---:B------:R-:W-:Y:S01]  /*18f0*/  @P2 FFMA.FTZ R60, R80.reuse, R61, R48 ;  /* 0x0000003d503c2223 */ /* 0x040fe20000010030 */
[----:B------:R-:W-:Y:S01]  /*1900*/  MOV R61, R49 ;  /* 0x00000031003d7202 */ /* 0x000fe20000000f00 */
[----:B------:R-:W2:Y:S01]  /*1910*/  @P3 LDC R79, c[0x0][0x40c] ;  /* 0x00010300ff4f3b82 */ /* 0x000ea20000000800 */
[----:B------:R-:W-:Y:S01]  /*1920*/  MOV R62, R50 ;  /* 0x00000032003e7202 */ /* 0x000fe20000000f00 */
[C---:B------:R-:W-:Y:S01]  /*1930*/  @P2 FFMA.FTZ R61, R80.reuse, R2, R49 ;  /* 0x00000002503d2223 */ /* 0x040fe20000010031 */
[----:B------:R-:W-:Y:S01]  /*1940*/  @P2 FFMA.FTZ R62, R80, R81, R50 ;  /* 0x00000051503e2223 */ /* 0x000fe20000010032 */
[----:B0-----:R-:W-:-:S04]  /*1950*/  @P3 FMUL.FTZ R75, R60, R75 ;  /* 0x0000004b3c4b3220 */ /* 0x001fc80000410000 */
[-C--:B-----5:R-:W-:Y:S01]  /*1960*/  @P3 FFMA.FTZ R40, R52, R75.reuse, R40 ;  /* 0x0000004b34283223 */ /* 0x0a0fe20000010028 */
[----:B------:R-:W-:Y:S01]  /*1970*/  @P3 FMUL.FTZ R56, R8, R75 ;  /* 0x0000004b08383220 */ /* 0x000fe20000410000 */
[----:B-1----:R-:W-:-:S04]  /*1980*/  @P3 FMUL.FTZ R2, R61, R74 ;  /* 0x0000004a3d023220 */ /* 0x002fc80000410000 */
[-C--:B------:R-:W-:Y:S01]  /*1990*/  @P3 FFMA.FTZ R41, R53, R2.reuse, R41 ;  /* 0x0000000235293223 */ /* 0x080fe20000010029 */
[----:B------:R-:W-:Y:S01]  /*19a0*/  @P3 FMUL.FTZ R57, R9, R2 ;  /* 0x0000000209393220 */ /* 0x000fe20000410000 */
[----:B--2---:R-:W-:-:S04]  /*19b0*/  @P3 FMUL.FTZ R79, R62, R79 ;  /* 0x0000004f3e4f3220 */ /* 0x004fc80000410000 */
[-C--:B------:R-:W-:Y:S01]  /*19c0*/  @P3 FFMA.FTZ R42, R54, R79.reuse, R42 ;  /* 0x0000004f362a3223 */ /* 0x080fe2000001002a */
[----:B------:R-:W-:Y:S01]  /*19d0*/  @P3 FMUL.FTZ R58, R10, R79 ;  /* 0x0000004f0a3a3220 */ /* 0x000fe20000410000 */
[----:B------:R-:W-:Y:S06]  /*19e0*/  @!P3 BRA `(.L_x_5878) ;  /* 0x0000000400ccb947 */ /* 0x000fec0003800000 */
[----:B------:R-:W-:-:S04]  /*19f0*/  FMUL.FTZ R2, R63, UR13 ;  /* 0x0000000d3f027c20 */ /* 0x000fc80008410000 */
[-C--:B------:R-:W-:Y:S01]  /*1a00*/  FFMA.FTZ R43, R55, R2.reuse, R43 ;  /* 0x00000002372b7223 */ /* 0x080fe2000001002b */
[----:B------:R-:W-:Y:S01]  /*1a10*/  FMUL.FTZ R59, R11, R2 ;  /* 0x000000020b3b7220 */ /* 0x000fe20000410000 */
[----:B------:R-:W-:Y:S06]  /*1a20*/  BRA `(.L_x_5878) ;  /* 0x0000000400bc7947 */ /* 0x000fec0003800000 */
.L_x_5877:
[-CC-:B0-----:R-:W-:Y:S01]  /*1a30*/  @P2 FFMA.FTZ R75, R67, R81.reuse, R82.reuse ;  /* 0x00000051434b2223 */ /* 0x181fe20000010052 */
[----:B------:R-:W-:Y:S01]  /*1a40*/  @P2 FFMA.FTZ R74, R72, R81, R82 ;  /* 0x00000051484a2223 */ /* 0x000fe20000010052 */
[----:B------:R-:W-:Y:S01]  /*1a50*/  MOV R2, R48 ;  /* 0x0000003000027202 */ /* 0x000fe20000000f00 */
[----:B------:R-:W0:Y:S01]  /*1a60*/  @P3 LDC R79, c[0x0][0x40c] ;  /* 0x00010300ff4f3b82 */ /* 0x000e220000000800 */
[----:B------:R-:W-:Y:S01]  /*1a70*/  @P2 FADD.FTZ R75, R76, -R75 ;  /* 0x8000004b4c4b2221 */ /* 0x000fe20000010000 */
[----:B------:R-:W-:-:S03]  /*1a80*/  MOV R78, R50 ;  /* 0x00000032004e7202 */ /* 0x000fc60000000f00 */
[C---:B------:R-:W-:Y:S01]  /*1a90*/  @P2 FFMA.FTZ R2, R80.reuse, R75, R48 ;  /* 0x0000004b50022223 */ /* 0x040fe20000010030 */
[----:B------:R-:W-:Y:S01]  /*1aa0*/  @P2 FADD.FTZ R75, R77, -R74 ;  /* 0x8000004a4d4b2221 */ /* 0x000fe20000010000 */
[----:B------:R-:W-:Y:S01]  /*1ab0*/  MOV R74, R49 ;  /* 0x00000031004a7202 */ /* 0x000fe20000000f00 */
[----:B------:R-:W1:Y:S02]  /*1ac0*/  @P3 LDC R91, c[0x0][0x40c] ;  /* 0x00010300ff5b3b82 */ /* 0x000e640000000800 */
[----:B------:R-:W-:Y:S01]  /*1ad0*/  @P2 FFMA.FTZ R74, R80, R75, R49 ;  /* 0x0000004b504a2223 */ /* 0x000fe20000010031 */
[----:B------:R-:W-:-:S04]  /*1ae0*/  @P2 FFMA.FTZ R75, R73, R81, R82 ;  /* 0x00000051494b2223 */ /* 0x000fc80000010052 */
[----:B------:R-:W-:-:S04]  /*1af0*/  @P2 FADD.FTZ R75, R86, -R75 ;  /* 0x8000004b564b2221 */ /* 0x000fc80000010000 */
[----:B------:R-:W-:Y:S02]  /*1b00*/  @P2 FFMA.FTZ R78, R80, R75, R50 ;  /* 0x0000004b504e2223 */ /* 0x000fe40000010032 */
[----:B------:R-:W2:Y:S02]  /*1b10*/  @P3 LDC R75, c[0x0][0x40c] ;  /* 0x00010300ff4b3b82 */ /* 0x000ea40000000800 */
[----:B--2---:R-:W-:Y:S01]  /*1b20*/  @P3 FMUL.FTZ R75, R2, R75 ;  /* 0x0000004b024b3220 */ /* 0x004fe20000410000 */
[----:B0-----:R-:W-:Y:S01]  /*1b30*/  @P3 FMUL.FTZ R2, R74, R79 ;  /* 0x0000004f4a023220 */ /* 0x001fe20000410000 */
[----:B-1----:R-:W-:Y:S02]  /*1b40*/  @P3 FMUL.FTZ R79, R78, R91 ;  /* 0x0000005b4e4f3220 */ /* 0x002fe40000410000 */
[-C--:B-----5:R-:W-:Y:S01]  /*1b50*/  @P3 FFMA.FTZ R40, R52, R75.reuse, R40 ;  /* 0x0000004b34283223 */ /* 0x0a0fe20000010028 */
[----:B------:R-:W-:Y:S01]  /*1b60*/  @P3 FMUL.FTZ R56, R8, R75 ;  /* 0x0000004b08383220 */ /* 0x000fe20000410000 */
[-C--:B------:R-:W-:Y:S01]  /*1b70*/  @P3 FFMA.FTZ R41, R53, R2.reuse, R41 ;  /* 0x0000000235293223 */ /* 0x080fe20000010029 */
[----:B------:R-:W-:Y:S01]  /*1b80*/  @P3 FMUL.FTZ R57, R9, R2 ;  /* 0x0000000209393220 */ /* 0x000fe20000410000 */
        /* <DEDUP_REMOVED lines=11> */
.L_x_5876:
[----:B------:R-:W-:Y:S05]  /*1c40*/  @!P1 BRA `(.L_x_5879) ;  /* 0x00000000008c9947 */ /* 0x000fea0003800000 */
[----:B------:R-:W-:Y:S01]  /*1c50*/  ISETP.GT.AND P0, PT, R2, RZ, PT ;  /* 0x000000ff0200720c */ /* 0x000fe20003f04270 */
[----:B0-----:R-:W0:Y:S01]  /*1c60*/  @P3 LDC R63, c[0x0][0x40c] ;  /* 0x00010300ff3f3b82 */ /* 0x001e220000000800 */
[-CC-:B------:R-:W-:Y:S01]  /*1c70*/  FFMA.FTZ R61, R67, R81.reuse, R82.reuse ;  /* 0x00000051433d7223 */ /* 0x180fe20000010052 */
[-CC-:B------:R-:W-:Y:S01]  /*1c80*/  FFMA.FTZ R91, R73, R81.reuse, R82.reuse ;  /* 0x00000051495b7223 */ /* 0x180fe20000010052 */
[-CC-:B------:R-:W-:Y:S01]  /*1c90*/  FFMA.FTZ R60, R72, R81.reuse, R82.reuse ;  /* 0x00000051483c7223 */ /* 0x180fe20000010052 */
[----:B------:R-:W-:Y:S01]  /*1ca0*/  FFMA.FTZ R82, R84, R81, R82 ;  /* 0x0000005154527223 */ /* 0x000fe20000010052 */
[----:B------:R-:W-:Y:S01]  /*1cb0*/  FADD.FTZ R61, R76, -R61 ;  /* 0x8000003d4c3d7221 */ /* 0x000fe20000010000 */
[----:B------:R-:W-:Y:S01]  /*1cc0*/  FADD.FTZ R91, R86, -R91 ;  /* 0x8000005b565b7221 */ /* 0x000fe20000010000 */
[----:B------:R-:W-:Y:S01]  /*1cd0*/  FADD.FTZ R79, R77, -R60 ;  /* 0x8000003c4d4f7221 */ /* 0x000fe20000010000 */
[----:B------:R-:W1:Y:S01]  /*1ce0*/  @P3 LDC R75, c[0x0][0x40c] ;  /* 0x00010300ff4b3b82 */ /* 0x000e620000000800 */
[C---:B------:R-:W-:Y:S01]  /*1cf0*/  FMUL.FTZ R60, R80.reuse, R61 ;  /* 0x0000003d503c7220 */ /* 0x040fe20000410000 */
[C---:B------:R-:W-:Y:S01]  /*1d00*/  FMUL.FTZ R62, R80.reuse, R91 ;  /* 0x0000005b503e7220 */ /* 0x040fe20000410000 */
[----:B------:R-:W-:Y:S01]  /*1d10*/  FMUL.FTZ R61, R80, R79 ;  /* 0x0000004f503d7220 */ /* 0x000fe20000410000 */
[----:B------:R-:W-:-:S02]  /*1d20*/  FADD.FTZ R81, R87, -R82 ;  /* 0x8000005257517221 */ /* 0x000fc40000010000 */
[----:B------:R-:W-:Y:S02]  /*1d30*/  FSEL R60, R60, RZ, P0 ;  /* 0x000000ff3c3c7208 */ /* 0x000fe40000000000 */
[----:B------:R-:W2:Y:S01]  /*1d40*/  @P3 LDC R2, c[0x0][0x40c] ;  /* 0x00010300ff023b82 */ /* 0x000ea20000000800 */
[----:B------:R-:W-:Y:S01]  /*1d50*/  FSEL R62, R62, RZ, P0 ;  /* 0x000000ff3e3e7208 */ /* 0x000fe20000000000 */
[----:B------:R-:W-:Y:S01]  /*1d60*/  FMUL.FTZ R80, R80, R81 ;  /* 0x0000005150507220 */ /* 0x000fe20000410000 */
[----:B------:R-:W-:-:S04]  /*1d70*/  FSEL R61, R61, RZ, P0 ;  /* 0x000000ff3d3d7208 */ /* 0x000fc80000000000 */
[----:B------:R-:W-:Y:S01]  /*1d80*/  FSEL R80, R80, RZ, P0 ;  /* 0x000000ff50507208 */ /* 0x000fe20000000000 */
[----:B0-----:R-:W-:-:S04]  /*1d90*/  @P3 FMUL.FTZ R63, R62, R63 ;  /* 0x0000003f3e3f3220 */ /* 0x001fc80000410000 */
[-C--:B-----5:R-:W-:Y:S01]  /*1da0*/  @P3 FFMA.FTZ R42, R54, R63.reuse, R42 ;  /* 0x0000003f362a3223 */ /* 0x0a0fe2000001002a */
[----:B------:R-:W-:Y:S01]  /*1db0*/  @P3 FMUL.FTZ R58, R10, R63 ;  /* 0x0000003f0a3a3220 */ /* 0x000fe20000410000 */
[----:B------:R-:W-:Y:S01]  /*1dc0*/  MOV R63, R80 ;  /* 0x00000050003f7202 */ /* 0x000fe20000000f00 */
        /* <DEDUP_REMOVED lines=11> */
.L_x_5879:
[----:B0-----:R-:W0:Y:S01]  /*1e80*/  @P3 LDC R74, c[0x0][0x40c] ;  /* 0x00010300ff4a3b82 */ /* 0x001e220000000800 */
        /* <DEDUP_REMOVED lines=10> */
.L_x_5881:
[----:B------:R-:W-:Y:S05]  /*1f30*/  BSYNC.RECONVERGENT B2 ;  /* 0x0000000000027941 */ /* 0x000fea0003800200 */
.L_x_5880:
        /* <DEDUP_REMOVED lines=10> */
.L_x_5883:
[----:B------:R-:W-:Y:S05]  /*1fe0*/  BSYNC.RECONVERGENT B2 ;  /* 0x0000000000027941 */ /* 0x000fea0003800200 */
.L_x_5882:
        /* <DEDUP_REMOVED lines=11> */
.L_x_5885:
[----:B------:R-:W-:Y:S05]  /*20a0*/  BSYNC.RECONVERGENT B2 ;  /* 0x0000000000027941 */ /* 0x000fea0003800200 */
.L_x_5884:
[----:B------:R-:W-:Y:S01]  /*20b0*/  FADD.FTZ R75, R87, -R78 ;  /* 0x8000004e574b7221 */ /* 0x000fe20000010000 */
[----:B------:R-:W-:-:S03]  /*20c0*/  ISETP.GT.AND P0, PT, R2, RZ, PT ;  /* 0x000000ff0200720c */ /* 0x000fc60003f04270 */
[----:B------:R-:W-:-:S05]  /*20d0*/  FMUL.FTZ R75, R80, R75 ;  /* 0x0000004b504b7220 */ /* 0x000fca0000410000 */
[----:B------:R-:W-:-:S05]  /*20e0*/  FSEL R75, R75, RZ, P0 ;  /* 0x000000ff4b4b7208 */ /* 0x000fca0000000000 */
[----:B0-----:R-:W-:-:S04]  /*20f0*/  @P3 FMUL.FTZ R74, R75, R74 ;  /* 0x0000004a4b4a3220 */ /* 0x001fc80000410000 */
[-C--:B-----5:R-:W-:Y:S01]  /*2100*/  @P3 FFMA.FTZ R43, R55, R74.reuse, R43 ;  /* 0x0000004a372b3223 */ /* 0x0a0fe2000001002b */
[----:B------:R-:W-:-:S07]  /*2110*/  @P3 FMUL.FTZ R59, R11, R74 ;  /* 0x0000004a0b3b3220 */ /* 0x000fce0000410000 */
.L_x_5878:
[----:B------:R-:W-:Y:S05]  /*2120*/  BSYNC.RECONVERGENT B1 ;  /* 0x0000000000017941 */ /* 0x000fea0003800200 */
.L_x_5875:
        /* <DEDUP_REMOVED lines=11> */
.L_x_5857:
[----:B0-----:R-:W-:Y:S05]  /*21e0*/  BSYNC B0 ;  /* 0x0000000000007941 */ /* 0x001fea0003800000 */
.L_x_5856:
        /* <DEDUP_REMOVED lines=91> */
.L_x_5861:
[----:B------:R-:W-:Y:S01]  /*27a0*/  HFMA2 R89, -RZ, RZ, 0, 5.9604644775390625e-08 ;  /* 0x00000001ff597431 */ /* 0x000fe200000001ff */
[----:B------:R-:W-:Y:S01]  /*27b0*/  BSSY B1, `(.L_x_5887) ;  /* 0x0000006000017945 */ /* 0x000fe20003800000 */
[----:B------:R-:W-:Y:S02]  /*27c0*/  MOV R75, 0x1f ;  /* 0x0000001f004b7802 */ /* 0x000fe40000000f00 */
[----:B------:R-:W-:-:S07]  /*27d0*/  MOV R74, 0xffffffff ;  /* 0xffffffff004a7802 */ /* 0x000fce0000000f00 */
[----:B------:R-:W-:Y:S05]  /*27e0*/  WARPSYNC.COLLECTIVE R74, `(.L_x_5888) ;  /* 0x000000004a087348 */ /* 0x000fea0003c00000 */
[----:B------:R0:W1:Y:S02]  /*27f0*/  SHFL.BFLY P1, R90, R88, R89, R75 ;  /* 0x0c000059585a7389 */ /* 0x000064000002004b */
[----:B01----:R-:W-:Y:S05]  /*2800*/  ENDCOLLECTIVE ;  /* 0x000000000000791b */ /* 0x003fea0003800000 */
.L_x_5888:
[----:B------:R-:W-:Y:S05]  /*2810*/  BSYNC B1 ;  /* 0x0000000000017941 */ /* 0x000fea0003800000 */
.L_x_5887:
        /* <DEDUP_REMOVED lines=8> */
.L_x_5889:
[----:B------:R-:W-:Y:S01]  /*28a0*/  MOV R88, R79 ;  /* 0x0000004f00587202 */ /* 0x000fe20000000f00 */
[----:B------:R-:W-:Y:S01]  /*28b0*/  HFMA2 R89, -RZ, RZ, 0, 1.1920928955078125e-07 ;  /* 0x00000002ff597431 */ /* 0x000fe200000001ff */
[----:B------:R-:W-:-:S07]  /*28c0*/  MOV R78, R90 ;  /* 0x0000005a004e7202 */ /* 0x000fce0000000f00 */
[----:B------:R-:W-:Y:S05]  /*28d0*/  WARPSYNC.COLLECTIVE R74, `(.L_x_5890) ;  /* 0x000000004a087348 */ /* 0x000fea0003c00000 */
[----:B------:R0:W1:Y:S02]  /*28e0*/  SHFL.BFLY P1, R90, R88, R89, R75 ;  /* 0x0c000059585a7389 */ /* 0x000064000002004b */
[----:B01----:R-:W-:Y:S05]  /*28f0*/  ENDCOLLECTIVE ;  /* 0x000000000000791b */ /* 0x003fea0003800000 */
.L_x_5890:
[----:B------:R-:W-:-:S05]  /*2900*/  FADD.FTZ R91, R78, R85 ;  /* 0x000000554e5b7221 */ /* 0x000fca0000010000 */
[----:B------:R-:W-:Y:S01]  /*2910*/  MOV R88, R91 ;  /* 0x0000005b00587202 */ /* 0x000fe20000000f00 */
[----:B------:R-:W-:-:S07]  /*2920*/  FADD.FTZ R92, R79, R90 ;  /* 0x0000005a4f5c7221 */ /* 0x000fce0000010000 */
[----:B------:R-:W-:Y:S05]  /*2930*/  WARPSYNC.COLLECTIVE R74, `(.L_x_5891) ;  /* 0x000000004a087348 */ /* 0x000fea0003c00000 */
[----:B------:R0:W1:Y:S02]  /*2940*/  SHFL.BFLY P1, R90, R88, R89, R75 ;  /* 0x0c000059585a7389 */ /* 0x000064000002004b */
[----:B01----:R-:W-:Y:S05]  /*2950*/  ENDCOLLECTIVE ;  /* 0x000000000000791b */ /* 0x003fea0003800000 */
.L_x_5891:
[----:B------:R-:W-:Y:S01]  /*2960*/  MOV R88, R92 ;  /* 0x0000005c00587202 */ /* 0x000fe20000000f00 */
[----:B------:R-:W-:Y:S01]  /*2970*/  HFMA2 R89, -RZ, RZ, 0, 2.384185791015625e-07 ;  /* 0x00000004ff597431 */ /* 0x000fe200000001ff */
[----:B------:R-:W-:-:S07]  /*2980*/  MOV R78, R90 ;  /* 0x0000005a004e7202 */ /* 0x000fce0000000f00 */
[----:B------:R-:W-:Y:S05]  /*2990*/  WARPSYNC.COLLECTIVE R74, `(.L_x_5892) ;  /* 0x000000004a087348 */ /* 0x000fea0003c00000 */
[----:B------:R0:W1:Y:S02]  /*29a0*/  SHFL.BFLY P1, R90, R88, R89, R75 ;  /* 0x0c000059585a7389 */ /* 0x000064000002004b */
[----:B01----:R-:W-:Y:S05]  /*29b0*/  ENDCOLLECTIVE ;  /* 0x000000000000791b */ /* 0x003fea0003800000 */
.L_x_5892:
[----:B------:R-:W-:-:S05]  /*29c0*/  FADD.FTZ R93, R91, R78 ;  /* 0x0000004e5b5d7221 */ /* 0x000fca0000010000 */
[----:B------:R-:W-:Y:S01]  /*29d0*/  MOV R88, R93 ;  /* 0x0000005d00587202 */ /* 0x000fe20000000f00 */
[----:B------:R-:W-:-:S07]  /*29e0*/  FADD.FTZ R92, R92, R90 ;  /* 0x0000005a5c5c7221 */ /* 0x000fce0000010000 */
[----:B------:R-:W-:Y:S05]  /*29f0*/  WARPSYNC.COLLECTIVE R74, `(.L_x_5893) ;  /* 0x000000004a087348 */ /* 0x000fea0003c00000 */
[----:B------:R0:W1:Y:S02]  /*2a00*/  SHFL.BFLY P1, R90, R88, R89, R75 ;  /* 0x0c000059585a7389 */ /* 0x000064000002004b */
[----:B01----:R-:W-:Y:S05]  /*2a10*/  ENDCOLLECTIVE ;  /* 0x000000000000791b */ /* 0x003fea0003800000 */
.L_x_5893:
[----:B------:R-:W-:Y:S01]  /*2a20*/  MOV R88, R92 ;  /* 0x0000005c00587202 */ /* 0x000fe20000000f00 */
[----:B------:R-:W-:Y:S01]  /*2a30*/  HFMA2 R89, -RZ, RZ, 0, 4.76837158203125e-07 ;  /* 0x00000008ff597431 */ /* 0x000fe200000001ff */
[----:B------:R-:W-:-:S07]  /*2a40*/  MOV R78, R90 ;  /* 0x0000005a004e7202 */ /* 0x000fce0000000f00 */
[----:B------:R-:W-:Y:S05]  /*2a50*/  WARPSYNC.COLLECTIVE R74, `(.L_x_5894) ;  /* 0x000000004a087348 */ /* 0x000fea0003c00000 */
[----:B------:R0:W1:Y:S02]  /*2a60*/  SHFL.BFLY P1, R90, R88, R89, R75 ;  /* 0x0c000059585a7389 */ /* 0x000064000002004b */
[----:B01----:R-:W-:Y:S05]  /*2a70*/  ENDCOLLECTIVE ;  /* 0x000000000000791b */ /* 0x003fea0003800000 */
.L_x_5894:
[----:B------:R-:W-:-:S05]  /*2a80*/  FADD.FTZ R93, R93, R78 ;  /* 0x0000004e5d5d7221 */ /* 0x000fca0000010000 */
[----:B------:R-:W-:Y:S01]  /*2a90*/  MOV R88, R93 ;  /* 0x0000005d00587202 */ /* 0x000fe20000000f00 */
[----:B------:R-:W-:-:S07]  /*2aa0*/  FADD.FTZ R78, R92, R90 ;  /* 0x0000005a5c4e7221 */ /* 0x000fce0000010000 */
[----:B------:R-:W-:Y:S05]  /*2ab0*/  WARPSYNC.COLLECTIVE R74, `(.L_x_5895) ;  /* 0x000000004a087348 */ /* 0x000fea0003c00000 */
[----:B------:R0:W1:Y:S02]  /*2ac0*/  SHFL.BFLY P1, R90, R88, R89, R75 ;  /* 0x0c000059585a7389 */ /* 0x000064000002004b */
[----:B01----:R-:W-:Y:S05]  /*2ad0*/  ENDCOLLECTIVE ;  /* 0x000000000000791b */ /* 0x003fea0003800000 */
.L_x_5895:
[----:B------:R-:W-:Y:S01]  /*2ae0*/  MOV R88, R78 ;  /* 0x0000004e00587202 */ /* 0x000fe20000000f00 */
[----:B------:R-:W-:Y:S01]  /*2af0*/  HFMA2 R89, -RZ, RZ, 0, 9.5367431640625e-07 ;  /* 0x00000010ff597431 */ /* 0x000fe200000001ff */
[----:B------:R-:W-:-:S07]  /*2b00*/  MOV R85, R90 ;  /* 0x0000005a00557202 */ /* 0x000fce0000000f00 */
[----:B------:R-:W-:Y:S05]  /*2b10*/  WARPSYNC.COLLECTIVE R74, `(.L_x_5896) ;  /* 0x000000004a087348 */ /* 0x000fea0003c00000 */
[----:B------:R0:W1:Y:S02]  /*2b20*/  SHFL.BFLY P1, R90, R88, R89, R75 ;  /* 0x0c000059585a7389 */ /* 0x000064000002004b */
[----:B01----:R-:W-:Y:S05]  /*2b30*/  ENDCOLLECTIVE ;  /* 0x000000000000791b */ /* 0x003fea0003800000 */
.L_x_5896:
[----:B------:R-:W-:-:S05]  /*2b40*/  FADD.FTZ R79, R93, R85 ;  /* 0x000000555d4f7221 */ /* 0x000fca0000010000 */
[----:B------:R-:W-:Y:S02]  /*2b50*/  MOV R88, R79 ;  /* 0x0000004f00587202 */ /* 0x000fe40000000f00 */
[----:B------:R-:W-:-:S07]  /*2b60*/  MOV R91, R90 ;  /* 0x0000005a005b7202 */ /* 0x000fce0000000f00 */
[----:B------:R-:W-:Y:S05]  /*2b70*/  WARPSYNC.COLLECTIVE R74, `(.L_x_5897) ;  /* 0x000000004a087348 */ /* 0x000fea0003c00000 */
[----:B------:R0:W1:Y:S02]  /*2b80*/  SHFL.BFLY P1, R90, R88, R89, R75 ;  /* 0x0c000059585a7389 */ /* 0x000064000002004b */
[----:B01----:R-:W-:Y:S05]  /*2b90*/  ENDCOLLECTIVE ;  /* 0x000000000000791b */ /* 0x003fea0003800000 */
.L_x_5897:
[----:B------:R-:W-:Y:S05]  /*2ba0*/  BRA `(.L_x_5898) ;  /* 0xffffffe000087947 */ /* 0x000fea000383ffff */
.L_x_5899:
        /* <DEDUP_REMOVED lines=13> */
.L_x_6523:


//--------------------- .text._ZN10layer_norm13ln_bwd_kernelINS_13Kernel_traitsIfffffjLj256ELj1ELj4ELj1ELj16ENS_18Kernel_traits_baseILj256EfffffjLj128EEEEELb1ELb0ELb0ELb0EEEvNS_9BwdParamsE --------------------------
	.section	.text._ZN10layer_norm13ln_bwd_kernelINS_13Kernel_traitsIfffffjLj256ELj1ELj4ELj1ELj16ENS_18Kernel_traits_baseILj256EfffffjLj128EEEEELb1ELb0ELb0ELb0EEEvNS_9BwdParamsE,"ax",@progbits
	.align	128
        .global         _ZN10layer_norm13ln_bwd_kernelINS_13Kernel_traitsIfffffjLj256ELj1ELj4ELj1ELj16ENS_18Kernel_traits_baseILj256EfffffjLj128EEEEELb1ELb0ELb0ELb0EEEvNS_9BwdParamsE
        .type           _ZN10layer_norm13ln_bwd_kernelINS_13Kernel_traitsIfffffjLj256ELj1ELj4ELj1ELj16ENS_18Kernel_traits_baseILj256EfffffjLj128EEEEELb1ELb0ELb0ELb0EEEvNS_9BwdParamsE,@function
        .size           _ZN10layer_norm13ln_bwd_kernelINS_13Kernel_traitsIfffffjLj256ELj1ELj4ELj1ELj16ENS_18Kernel_traits_baseILj256EfffffjLj128EEEEELb1ELb0ELb0ELb0EEEvNS_9BwdParamsE,(.L_x_6524 - _ZN10layer_norm13ln_bwd_kernelINS_13Kernel_traitsIfffffjLj256ELj1ELj4ELj1ELj16ENS_18Kernel_traits_baseILj256EfffffjLj128EEEEELb1ELb0ELb0ELb0EEEvNS_9BwdParamsE)
        .other          _ZN10layer_norm13ln_bwd_kernelINS_13Kernel_traitsIfffffjLj256ELj1ELj4ELj1ELj16ENS_18Kernel_traits_baseILj256EfffffjLj128EEEEELb1ELb0ELb0ELb0EEEvNS_9BwdParamsE,@"STO_CUDA_ENTRY STV_DEFAULT"
_ZN10layer_norm13ln_bwd_kernelINS_13Kernel_traitsIfffffjLj256ELj1ELj4ELj1ELj16ENS_18Kernel_traits_baseILj256EfffffjLj128EEEEELb1ELb0ELb0ELb0EEEvNS_9BwdParamsE:
.text._ZN10layer_norm13ln_bwd_kernelINS_13Kernel_traitsIfffffjLj256ELj1ELj4ELj1ELj16ENS_18Kernel_traits_baseILj256EfffffjLj128EEEEELb1ELb0ELb0ELb0EEEvNS_9BwdParamsE:
        /* <DEDUP_REMOVED lines=51> */
[----:B0-----:R-:W-:-:S04]  /*0330*/  ISETP.NE.U32.AND P0, PT, RZ, UR8, PT ;  /* 0x00000008ff007c0c */ /* 0x001fc8000bf05070 */
[----:B------:R-:W-:-:S13]  /*0340*/  ISETP.NE.AND.EX P0, PT, RZ, UR9, PT, P0 ;  /* 0x00000009ff007c0c */ /* 0x000fda000bf05300 */
.L_x_5920:
[----:B------:R-:W0:Y:S08]  /*0350*/  LDC.64 R44, c[0x0][0x3c0] ;  /* 0x0000f000ff2c7b82 */ /* 0x000e300000000a00 */
[----:B------:R-:W2:Y:S08]  /*0360*/  @P0 LDC.64 R40, c[0x0][0x3e0] ;  /* 0x0000f800ff280b82 */ /* 0x000eb00000000a00 */
[----:B------:R-:W3:Y:S01]  /*0370*/  LDC.64 R42, c[0x0][0x3c8] ;  /* 0x0000f200ff2a7b82 */ /* 0x000ee20000000a00 */
[----:B-----5:R-:W-:-:S02]  /*0380*/  HFMA2 R63, -RZ, RZ, 1.875, 0 ;  /* 0x3f800000ff3f7431 */ /* 0x020fc400000001ff */
[----:B0-----:R-:W-:-:S06]  /*0390*/  IMAD.WIDE R44, R3, 0x4, R44 ;  /* 0x00000004032c7825 */ /* 0x001fcc00078e022c */
[----:B------:R-:W4:Y:S01]  /*03a0*/  LDG.E R44, desc[UR6][R44.64] ;  /* 0x000000062c2c7981 */ /* 0x000f22000c1e1900 */
[----:B--2---:R-:W-:-:S05]  /*03b0*/  @P0 IMAD.WIDE R40, R3, 0x4, R40 ;  /* 0x0000000403280825 */ /* 0x004fca00078e0228 */
[----:B-----5:R0:W5:Y:S01]  /*03c0*/  @P0 LDG.E R63, desc[UR6][R40.64] ;  /* 0x00000006283f0981 */ /* 0x020162000c1e1900 */
[----:B---3--:R-:W-:-:S05]  /*03d0*/  IMAD.WIDE R42, R3, 0x4, R42 ;  /* 0x00000004032a7825 */ /* 0x008fca00078e022a */
[----:B------:R0:W5:Y:S01]  /*03e0*/  LDG.E R65, desc[UR6][R42.64] ;  /* 0x000000062a417981 */ /* 0x000162000c1e1900 */
[----:B------:R-:W-:Y:S01]  /*03f0*/  MOV R0, UR20 ;  /* 0x0000001400007c02 */ /* 0x000fe20008000f00 */
[----:B------:R-:W-:Y:S01]  /*0400*/  BSSY.RECONVERGENT B1, `(.L_x_5902) ;  /* 0x000003a000017945 */ /* 0x000fe20003800200 */
[----:B------:R-:W-:Y:S01]  /*0410*/  ISETP.GE.U32.AND P3, PT, R2, 0x20, PT ;  /* 0x000000200200780c */ /* 0x000fe20003f66070 */
[----:B------:R-:W-:Y:S01]  /*0420*/  HFMA2 R68, -RZ, RZ, 0, 0 ;  /* 0x00000000ff447431 */ /* 0x000fe200000001ff */
[----:B------:R-:W-:Y:S01]  /*0430*/  ISETP.NE.U32.AND P1, PT, RZ, UR10, PT ;  /* 0x0000000aff007c0c */ /* 0x000fe2000bf25070 */
[----:B------:R-:W-:Y:S01]  /*0440*/  IMAD R46, R3, R0, RZ ;  /* 0x00000000032e7224 */ /* 0x000fe200078e02ff */
[----:B-1----:R-:W-:Y:S02]  /*0450*/  ISETP.NE.AND P5, PT, R4, RZ, PT ;  /* 0x000000ff0400720c */ /* 0x002fe40003fa5270 */
[----:B------:R-:W-:Y:S02]  /*0460*/  ISETP.GE.U32.AND P4, PT, R2, 0x40, PT ;  /* 0x000000400200780c */ /* 0x000fe40003f86070 */
[----:B------:R-:W-:-:S02]  /*0470*/  SHF.R.S32.HI R47, RZ, 0x1f, R46 ;  /* 0x0000001fff2f7819 */ /* 0x000fc4000001142e */
[----:B------:R-:W-:Y:S02]  /*0480*/  ISETP.NE.AND.EX P1, PT, RZ, UR11, PT, P1 ;  /* 0x0000000bff007c0c */ /* 0x000fe4000bf25310 */
[----:B------:R-:W-:Y:S02]  /*0490*/  LEA.HI R46, R47, R46, RZ, 0x2 ;  /* 0x0000002e2f2e7211 */ /* 0x000fe400078f10ff */
[----:B------:R-:W-:Y:S02]  /*04a0*/  MOV R70, RZ ;  /* 0x000000ff00467202 */ /* 0x000fe40000000f00 */
        /* <DEDUP_REMOVED lines=16> */
[----:B0-----:R-:W-:-:S05]  /*05b0*/  @P2 IMAD.WIDE.U32 R68, R66, 0x10, R68 ;  /* 0x0000001042442825 */ /* 0x001fca00078e0044 */
[----:B------:R0:W5:Y:S02]  /*05c0*/  @P2 LDG.E.128 R32, desc[UR6][R68.64] ;  /* 0x0000000644202981 */ /* 0x000164000c1e1d00 */
[----:B0-----:R-:W-:Y:S01]  /*05d0*/  IADD3 R69, PT, PT, R66, 0x20, RZ ;  /* 0x0000002042457810 */ /* 0x001fe20007ffe0ff */
[C---:B---3--:R-:W-:Y:S01]  /*05e0*/  FADD.FTZ R50, -R67.reuse, R40 ;  /* 0x0000002843327221 */ /* 0x048fe20000010100 */
[----:B------:R-:W-:-:S03]  /*05f0*/  FADD.FTZ R54, -R67, R41 ;  /* 0x0000002943367221 */ /* 0x000fc60000010100 */
[C---:B-----5:R-:W-:Y:S01]  /*0600*/  FMUL.FTZ R51, R65.reuse, R50 ;  /* 0x0000003241337220 */ /* 0x060fe20000410000 */
[----:B------:R-:W-:Y:S01]  /*0610*/  FMUL.FTZ R50, R65, R54 ;  /* 0x0000003641327220 */ /* 0x000fe20000410000 */
[----:B----4-:R-:W-:Y:S01]  /*0620*/  FMUL.FTZ R54, R12, R44 ;  /* 0x0000002c0c367220 */ /* 0x010fe20000410000 */
[----:B------:R-:W-:Y:S01]  /*0630*/  FMUL.FTZ R59, R13, R45 ;  /* 0x0000002d0d3b7220 */ /* 0x000fe20000410000 */
[----:B------:R-:W-:Y:S02]  /*0640*/  FADD.FTZ R42, -R67, R42 ;  /* 0x0000002a432a7221 */ /* 0x000fe40000010100 */
[----:B------:R-:W-:Y:S01]  /*0650*/  FADD.FTZ R40, RZ, R54 ;  /* 0x00000036ff287221 */ /* 0x000fe20000010000 */
[----:B------:R-:W-:Y:S01]  /*0660*/  FFMA.FTZ R41, R51, R54, RZ ;  /* 0x0000003633297223 */ /* 0x000fe200000100ff */
[----:B------:R-:W-:Y:S01]  /*0670*/  FADD.FTZ R62, -R67, R43 ;  /* 0x0000002b433e7221 */ /* 0x000fe20000010100 */
        /* <DEDUP_REMOVED lines=18> */
.L_x_5903:
[----:B------:R-:W-:Y:S05]  /*07a0*/  BSYNC.RECONVERGENT B1 ;  /* 0x0000000000017941 */ /* 0x000fea0003800200 */
.L_x_5902:
[----:B------:R-:W-:Y:S04]  /*07b0*/  BSSY.RECONVERGENT B1, `(.L_x_5904) ;  /* 0x000002c000017945 */ /* 0x000fe80003800200 */
        /* <DEDUP_REMOVED lines=12> */
[----:B------:R1:W5:Y:S01]  /*0880*/  LDG.E R6, desc[UR6][R72.64] ;  /* 0x0000000648067981 */ /* 0x000362000c1e1900 */
[----:B0-----:R-:W-:-:S05]  /*0890*/  @P2 IMAD.WIDE.U32 R74, R69, 0x10, R52 ;  /* 0x00000010454a2825 */ /* 0x001fca00078e0034 */
[----:B------:R1:W5:Y:S01]  /*08a0*/  @P2 LDG.E.128 R8, desc[UR6][R74.64] ;  /* 0x000000064a082981 */ /* 0x000362000c1e1d00 */
[C---:B---3--:R-:W-:Y:S01]  /*08b0*/  FADD.FTZ R48, -R67.reuse, R40 ;  /* 0x0000002843307221 */ /* 0x048fe20000010100 */
[----:B------:R-:W-:-:S03]  /*08c0*/  FADD.FTZ R52, -R67, R41 ;  /* 0x0000002943347221 */ /* 0x000fc60000010100 */
[C---:B-----5:R-:W-:Y:S01]  /*08d0*/  FMUL.FTZ R49, R65.reuse, R48 ;  /* 0x0000003041317220 */ /* 0x060fe20000410000 */
[----:B------:R-:W-:Y:S01]  /*08e0*/  FMUL.FTZ R48, R65, R52 ;  /* 0x0000003441307220 */ /* 0x000fe20000410000 */
[----:B----4-:R-:W-:Y:S01]  /*08f0*/  FMUL.FTZ R52, R16, R44 ;  /* 0x0000002c10347220 */ /* 0x010fe20000410000 */
[----:B------:R-:W-:Y:S01]  /*0900*/  FADD.FTZ R42, -R67, R42 ;  /* 0x0000002a432a7221 */ /* 0x000fe20000010100 */
[----:B------:R-:W-:Y:S02]  /*0910*/  FMUL.FTZ R55, R17, R45 ;  /* 0x0000002d11377220 */ /* 0x000fe40000410000 */
[----:B------:R-:W-:Y:S01]  /*0920*/  FADD.FTZ R70, R70, R52 ;  /* 0x0000003446467221 */ /* 0x000fe20000010000 */
[----:B------:R-:W-:Y:S01]  /*0930*/  FFMA.FTZ R41, R49, R52, R68 ;  /* 0x0000003431297223 */ /* 0x000fe20000010044 */
        /* <DEDUP_REMOVED lines=18> */
[----:B-1----:R-:W-:-:S07]  /*0a60*/  FFMA.FTZ R68, R58, R56, R41 ;  /* 0x000000383a447223 */ /* 0x002fce0000010029 */
.L_x_5905:
[----:B------:R-:W-:Y:S05]  /*0a70*/  BSYNC.RECONVERGENT B1 ;  /* 0x0000000000017941 */ /* 0x000fea0003800200 */
.L_x_5904:
        /* <DEDUP_REMOVED lines=20> */
.L_x_5932:
        /* <DEDUP_REMOVED lines=35> */
[C---:B------:R-:W-:Y:S01]  /*0df0*/  LOP3.LUT P2, RZ, R5.reuse, 0xff00, RZ, 0xc0, !PT ;  /* 0x0000ff0005ff7812 */ /* 0x040fe2000784c0ff */
[----:B-1----:R-:W-:Y:S01]  /*0e00*/  IMAD.WIDE.U32 R46, R66, 0x10, R46 ;  /* 0x00000010422e7825 */ /* 0x002fe200078e002e */
[C---:B------:R-:W-:Y:S02]  /*0e10*/  LOP3.LUT P3, RZ, R5.reuse, 0xff0000, RZ, 0xc0, !PT ;  /* 0x00ff000005ff7812 */ /* 0x040fe4000786c0ff */
[----:B------:R-:W-:Y:S02]  /*0e20*/  ISETP.GE.U32.AND P5, PT, R5, 0x1000000, PT ;  /* 0x010000000500780c */ /* 0x000fe40003fa6070 */
[----:B------:R-:W-:Y:S02]  /*0e30*/  SEL R40, R40, RZ, P1 ;  /* 0x000000ff28287207 */ /* 0x000fe40000800000 */
[----:B------:R-:W-:Y:S02]  /*0e40*/  SEL R41, R41, RZ, P2 ;  /* 0x000000ff29297207 */ /* 0x000fe40001000000 */
[----:B------:R-:W-:-:S02]  /*0e50*/  SEL R42, R42, RZ, P3 ;  /* 0x000000ff2a2a7207 */ /* 0x000fc40001800000 */
[----:B------:R-:W-:Y:S02]  /*0e60*/  SEL R43, R43, RZ, P5 ;  /* 0x000000ff2b2b7207 */ /* 0x000fe40002800000 */
[----:B------:R-:W-:-:S03]  /*0e70*/  IADD3 R66, PT, PT, R66, 0x20, RZ ;  /* 0x0000002042427810 */ /* 0x000fc60007ffe0ff */
[----:B------:R1:W-:Y:S04]  /*0e80*/  STG.E.128 desc[UR6][R46.64], R40 ;  /* 0x000000282e007986 */ /* 0x0003e8000c101d06 */
.L_x_5911:
[----:B------:R-:W-:Y:S05]  /*0e90*/  BSYNC.RECONVERGENT B2 ;  /* 0x0000000000027941 */ /* 0x000fea0003800200 */
.L_x_5910:
        /* <DEDUP_REMOVED lines=19> */
[----:B------:R-:W-:Y:S01]  /*0fd0*/  LOP3.LUT P2, RZ, R6, 0xff00, RZ, 0xc0, !PT ;  /* 0x0000ff0006ff7812 */ /* 0x000fe2000784c0ff */
[----:B------:R-:W-:Y:S01]  /*0fe0*/  FMUL.FTZ R43, R68, UR13 ;  /* 0x0000000d442b7c20 */ /* 0x000fe20008410000 */
[C---:B------:R-:W-:Y:S02]  /*0ff0*/  LOP3.LUT P3, RZ, R6.reuse, 0xff0000, RZ, 0xc0, !PT ;  /* 0x00ff000006ff7812 */ /* 0x040fe4000786c0ff */
[----:B------:R-:W-:Y:S01]  /*1000*/  ISETP.GE.U32.AND P4, PT, R6, 0x1000000, PT ;  /* 0x010000000600780c */ /* 0x000fe20003f86070 */
[----:B-1----:R-:W-:-:S04]  /*1010*/  IMAD.WIDE.U32 R66, R66, 0x10, R40 ;  /* 0x0000001042427825 */ /* 0x002fc800078e0028 */
[----:B------:R-:W-:Y:S01]  /*1020*/  FMUL.FTZ R40, R42, UR13 ;  /* 0x0000000d2a287c20 */ /* 0x000fe20008410000 */
[----:B------:R-:W-:Y:S01]  /*1030*/  FMUL.FTZ R41, R46, UR13 ;  /* 0x0000000d2e297c20 */ /* 0x000fe20008410000 */
[----:B------:R-:W-:Y:S01]  /*1040*/  FMUL.FTZ R42, R44, UR13 ;  /* 0x0000000d2c2a7c20 */ /* 0x000fe20008410000 */
[----:B------:R-:W-:Y:S02]  /*1050*/  SEL R43, R43, RZ, P4 ;  /* 0x000000ff2b2b7207 */ /* 0x000fe40002000000 */
[----:B------:R-:W-:Y:S02]  /*1060*/  SEL R40, R40, RZ, P1 ;  /* 0x000000ff28287207 */ /* 0x000fe40000800000 */
[----:B------:R-:W-:Y:S02]  /*1070*/  SEL R41, R41, RZ, P2 ;  /* 0x000000ff29297207 */ /* 0x000fe40001000000 */
[----:B------:R-:W-:-:S05]  /*1080*/  SEL R42, R42, RZ, P3 ;  /* 0x000000ff2a2a7207 */ /* 0x000fca0001800000 */
[----:B------:R3:W-:Y:S01]  /*1090*/  STG.E.128 desc[UR6][R66.64], R40 ;  /* 0x0000002842007986 */ /* 0x0007e2000c101d06 */
[----:B------:R-:W-:Y:S05]  /*10a0*/  BRA `(.L_x_5912) ;  /* 0x0000000c00707947 */ /* 0x000fea0003800000 */
.L_x_5909:
[----:B------:R-:W-:Y:S01]  /*10b0*/  ISETP.GT.U32.AND P1, PT, R2, 0x1f, PT ;  /* 0x0000001f0200780c */ /* 0x000fe20003f24070 */
[----:B------:R-:W-:-:S12]  /*10c0*/  BSSY.RECONVERGENT B2, `(.L_x_5913) ;  /* 0x0000025000027945 */ /* 0x000fd80003800200 */
        /* <DEDUP_REMOVED lines=23> */
[C---:B0-----:R-:W-:Y:S01]  /*1240*/  IMAD.WIDE.U32 R68, R66.reuse, 0x10, R68 ;  /* 0x0000001042447825 */ /* 0x041fe200078e0044 */
[C---:B------:R-:W-:Y:S02]  /*1250*/  LOP3.LUT P3, RZ, R5.reuse, 0xff0000, RZ, 0xc0, !PT ;  /* 0x00ff000005ff7812 */ /* 0x040fe4000786c0ff */
[----:B------:R-:W-:Y:S02]  /*1260*/  ISETP.GE.U32.AND P5, PT, R5, 0x1000000, PT ;  /* 0x010000000500780c */ /* 0x000fe40003fa6070 */
        /* <DEDUP_REMOVED lines=10> */
.L_x_5914:
[----:B------:R-:W-:Y:S05]  /*1310*/  BSYNC.RECONVERGENT B2 ;  /* 0x0000000000027941 */ /* 0x000fea0003800200 */
.L_x_5913:
[----:B------:R-:W-:Y:S05]  /*1320*/  @!P4 BRA `(.L_x_5912) ;  /* 0x0000000800d0c947 */ /* 0x000fea0003800000 */
[----:B0-----:R-:W0:Y:S01]  /*1330*/  LDC.64 R68, c[0x0][0x478] ;  /* 0x00011e00ff447b82 */ /* 0x001e220000000a00 */
[-CC-:B-1----:R-:W-:Y:S01]  /*1340*/  FFMA.FTZ R43, R49, R45.reuse, R44.reuse ;  /* 0x0000002d312b7223 */ /* 0x182fe2000001002c */
[-CC-:B------:R-:W-:Y:S01]  /*1350*/  FFMA.FTZ R42, R48, R45.reuse, R44.reuse ;  /* 0x0000002d302a7223 */ /* 0x180fe2000001002c */
[-CC-:B------:R-:W-:Y:S01]  /*1360*/  FFMA.FTZ R47, R53, R45.reuse, R44.reuse ;  /* 0x0000002d352f7223 */ /* 0x180fe2000001002c */
[----:B------:R-:W-:Y:S01]  /*1370*/  FFMA.FTZ R45, R58, R45, R44 ;  /* 0x0000002d3a2d7223 */ /* 0x000fe2000001002c */
[----:B------:R-:W-:Y:S01]  /*1380*/  LOP3.LUT P1, RZ, R6, 0xff, RZ, 0xc0, !PT ;  /* 0x000000ff06ff7812 */ /* 0x000fe2000782c0ff */
[----:B------:R-:W-:Y:S01]  /*1390*/  FADD.FTZ R42, R55, -R42 ;  /* 0x8000002a372a7221 */ /* 0x000fe20000010000 */
[----:B------:R-:W-:Y:S01]  /*13a0*/  FADD.FTZ R44, R60, -R47 ;  /* 0x8000002f3c2c7221 */ /* 0x000fe20000010000 */
[----:B------:R-:W1:Y:S01]  /*13b0*/  LDC.64 R40, c[0x0][0x468] ;  /* 0x00011a00ff287b82 */ /* 0x000e620000000a00 */
[----:B------:R-:W-:Y:S01]  /*13c0*/  FADD.FTZ R46, R56, -R45 ;  /* 0x8000002d382e7221 */ /* 0x000fe20000010000 */
[----:B------:R-:W-:-:S02]  /*13d0*/  LOP3.LUT P2, RZ, R6, 0xff00, RZ, 0xc0, !PT ;  /* 0x0000ff0006ff7812 */ /* 0x000fc4000784c0ff */
[C---:B------:R-:W-:Y:S02]  /*13e0*/  LOP3.LUT P3, RZ, R6.reuse, 0xff0000, RZ, 0xc0, !PT ;  /* 0x00ff000006ff7812 */ /* 0x040fe4000786c0ff */
[----:B------:R-:W-:Y:S01]  /*13f0*/  ISETP.GE.U32.AND P4, PT, R6, 0x1000000, PT ;  /* 0x010000000600780c */ /* 0x000fe20003f86070 */
[----:B0-----:R-:W-:-:S04]  /*1400*/  IMAD.WIDE.U32 R68, R66, 0x10, R68 ;  /* 0x0000001042447825 */ /* 0x001fc800078e0044 */
[----:B-1----:R-:W-:-:S04]  /*1410*/  IMAD.WIDE.U32 R66, R66, 0x10, R40 ;  /* 0x0000001042427825 */ /* 0x002fc800078e0028 */
        /* <DEDUP_REMOVED lines=13> */
[----:B------:R2:W-:Y:S01]  /*14f0*/  STG.E.128 desc[UR6][R68.64], R40 ;  /* 0x0000002844007986 */ /* 0x0005e2000c101d06 */
[----:B------:R-:W-:-:S02]  /*1500*/  SEL R45, R45, RZ, P2 ;  /* 0x000000ff2d2d7207 */ /* 0x000fc40001000000 */
[----:B------:R-:W-:Y:S02]  /*1510*/  SEL R46, R46, RZ, P3 ;  /* 0x000000ff2e2e7207 */ /* 0x000fe40001800000 */
[----:B------:R-:W-:Y:S02]  /*1520*/  SEL R44, R44, RZ, P1 ;  /* 0x000000ff2c2c7207 */ /* 0x000fe40000800000 */
[----:B------:R-:W-:-:S05]  /*1530*/  SEL R47, R47, RZ, P4 ;  /* 0x000000ff2f2f7207 */ /* 0x000fca0002000000 */
[----:B------:R2:W-:Y:S01]  /*1540*/  STG.E.128 desc[UR6][R66.64], R44 ;  /* 0x0000002c42007986 */ /* 0x0005e2000c101d06 */
[----:B------:R-:W-:Y:S05]  /*1550*/  BRA `(.L_x_5912) ;  /* 0x0000000800447947 */ /* 0x000fea0003800000 */
.L_x_5908:
        /* <DEDUP_REMOVED lines=38> */
.L_x_5917:
[----:B------:R-:W-:Y:S05]  /*17c0*/  BSYNC.RECONVERGENT B2 ;  /* 0x0000000000027941 */ /* 0x000fea0003800200 */
.L_x_5916:
        /* <DEDUP_REMOVED lines=33> */
.L_x_5915:
        /* <DEDUP_REMOVED lines=21> */
[----:B------:R-:W-:Y:S01]  /*1b30*/  LOP3.LUT P1, RZ, R5, 0xff, RZ, 0xc0, !PT ;  /* 0x000000ff05ff7812 */ /* 0x000fe2000782c0ff */
[----:B------:R-:W-:Y:S01]  /*1b40*/  FMUL.FTZ R67, R67, UR13 ;  /* 0x0000000d43437c20 */ /* 0x000fe20008410000 */
[----:B------:R-:W-:-:S02]  /*1b50*/  LOP3.LUT P2, RZ, R5, 0xff00, RZ, 0xc0, !PT ;  /* 0x0000ff0005ff7812 */ /* 0x000fc4000784c0ff */
[C---:B------:R-:W-:Y:S01]  /*1b60*/  LOP3.LUT P3, RZ, R5.reuse, 0xff0000, RZ, 0xc0, !PT ;  /* 0x00ff000005ff7812 */ /* 0x040fe2000786c0ff */
        /* <DEDUP_REMOVED lines=12> */
.L_x_5919:
[----:B------:R-:W-:Y:S05]  /*1c30*/  BSYNC.RECONVERGENT B2 ;  /* 0x0000000000027941 */ /* 0x000fea0003800200 */
.L_x_5918:
        /* <DEDUP_REMOVED lines=34> */
[----:B------:R0:W-:Y:S02]  /*1e60*/  STG.E.128 desc[UR6][R66.64], R44 ;  /* 0x0000002c42007986 */ /* 0x0001e4000c101d06 */
.L_x_5912:
[----:B------:R-:W-:Y:S05]  /*1e70*/  BSYNC.RECONVERGENT B1 ;  /* 0x0000000000017941 */ /* 0x000fea0003800200 */
.L_x_5907:
[----:B01234-:R-:W0:Y:S02]  /*1e80*/  LDC.64 R40, c[0x0][0x380] ;  /* 0x0000e000ff287b82 */ /* 0x01fe240000000a00 */
[----:B0-----:R-:W-:-:S04]  /*1e90*/  LEA R3, R40, R3, 0x2 ;  /* 0x0000000328037211 */ /* 0x001fc800078e10ff */
[----:B------:R-:W-:-:S13]  /*1ea0*/  ISETP.GE.AND P1, PT, R3, R41, PT ;  /* 0x000000290300720c */ /* 0x000fda0003f26270 */
[----:B------:R-:W-:Y:S05]  /*1eb0*/  @!P1 BRA `(.L_x_5920) ;  /* 0xffffffe400249947 */ /* 0x000fea000383ffff */
.L_x_5901:
[----:B------:R-:W-:Y:S05]  /*1ec0*/  BSYNC B0 ;  /* 0x0000000000007941 */ /* 0x000fea0003800000 */
.L_x_5900:
[----:B------:R-:W0:Y:S01]  /*1ed0*/  S2R R33, SR_TID.X ;  /* 0x0000000000217919 */ /* 0x000e220000002100 */
[----:B------:R-:W-:Y:S01]  /*1ee0*/  MOV R2, 0x400 ;  /* 0x0000040000027802 */ /* 0x000fe20000000f00 */
[----:B------:R-:W-:Y:S05]  /*1ef0*/  WARPSYNC.ALL ;  /* 0x0000000000007948 */ /* 0x000fea0003800000 */
[----:B------:R-:W1:Y:S01]  /*1f00*/  S2R R3, SR_CgaCtaId ;  /* 0x0000000000037919 */ /* 0x000e620000008800 */
[----:B------:R-:W2:Y:S01]  /*1f10*/  LDCU.128 UR16, c[0x0][0x440] ;  /* 0x00008800ff1077ac */ /* 0x000ea20008000c00 */
[----:B-----5:R-:W-:Y:S01]  /*1f20*/  IMAD R14, R0, UR5, RZ ;  /* 0x00000005000e7c24 */ /* 0x020fe2000f8e02ff */
[----:B0-----:R-:W-:-:S04]  /*1f30*/  SHF.R.U32.HI R4, RZ, 0x5, R33 ;  /* 0x00000005ff047819 */ /* 0x001fc80000011621 */
[----:B------:R-:W-:Y:S02]  /*1f40*/  IADD3 R14, P0, PT, R14, R33, RZ ;  /* 0x000000210e0e7210 */ /* 0x000fe40007f1e0ff */
        /* <DEDUP_REMOVED lines=27> */
[----:B0-----:R-:W-:Y:S02]  /*2100*/  IADD3.X R23, PT, PT, RZ, RZ, RZ, P0, !PT ;  /* 0x000000ffff177210 */ /* 0x001fe400007fe4ff */
[----:B-1----:R-:W-:-:S04]  /*2110*/  LOP3.LUT R3, R33, 0x7f, RZ, 0x3c, !PT ;  /* 0x0000007f21037812 */ /* 0x002fc800078e3cff */
[----:B------:R-:W-:Y:S02]  /*2120*/  IADD3 R3, PT, PT, R3, R0, RZ ;  /* 0x0000000003037210 */ /* 0x000fe40007ffe0ff */
[C---:B------:R-:W-:Y:S02]  /*2130*/  SHF.L.U32 R0, R14.reuse, 0x2, RZ ;  /* 0x000000020e007819 */ /* 0x040fe400000006ff */
[C---:B------:R-:W-:Y:S02]  /*2140*/  ISETP.GE.U32.AND P0, PT, R3.reuse, 0x80, PT ;  /* 0x000000800300780c */ /* 0x040fe40003f06070 */
[----:B------:R-:W-:Y:S01]  /*2150*/  ISETP.GE.U32.AND P1, PT, R3, 0x100, PT ;  /* 0x000001000300780c */ /* 0x000fe20003f26070 */
[----:B------:R-:W0:Y:S01]  /*2160*/  LDS R10, [R2] ;  /* 0x00000000020a7984 */ /* 0x000e220000000800 */
[----:B------:R-:W-:Y:S02]  /*2170*/  SHF.L.U64.HI R3, R14, 0x2, R23 ;  /* 0x000000020e037819 */ /* 0x000fe40000010217 */
[C---:B------:R-:W-:Y:S01]  /*2180*/  IADD3 R14, P2, PT, R0.reuse, UR18, RZ ;  /* 0x00000012000e7c10 */ /* 0x040fe2000ff5e0ff */
[----:B------:R-:W1:Y:S01]  /*2190*/  LDS R15, [R2+0x400] ;  /* 0x00040000020f7984 */ /* 0x000e620000000800 */
[----:B------:R-:W-:-:S03]  /*21a0*/  IADD3 R0, P3, PT, R0, UR16, RZ ;  /* 0x0000001000007c10 */ /* 0x000fc6000ff7e0ff */
[----:B------:R-:W2:Y:S01]  /*21b0*/  LDS R19, [R2+0x800] ;  /* 0x0008000002137984 */ /* 0x000ea20000000800 */
        /* <DEDUP_REMOVED lines=9> */
[----:B------:R0:W4:Y:S02]  /*2250*/  LDS R21, [R2+0xe00] ;  /* 0x000e000002157984 */ /* 0x0001240000000800 */
[----:B0-----:R-:W-:Y:S01]  /*2260*/  @P0 MOV R2, R14 ;  /* 0x0000000e00020202 */ /* 0x001fe20000000f00 */
        /* <DEDUP_REMOVED lines=22> */
.L_x_5906:
        /* <DEDUP_REMOVED lines=8> */
.L_x_5922:
[----:B------:R-:W-:Y:S05]  /*2450*/  BSYNC B1 ;  /* 0x0000000000017941 */ /* 0x000fea0003800000 */
.L_x_5921:
        /* <DEDUP_REMOVED lines=8> */
.L_x_5923:
[----:B------:R-:W-:Y:S01]  /*24e0*/  MOV R43, R46 ;  /* 0x0000002e002b7202 */ /* 0x000fe20000000f00 */
[----:B------:R-:W-:Y:S01]  /*24f0*/  HFMA2 R42, -RZ, RZ, 0, 1.1920928955078125e-07 ;  /* 0x00000002ff2a7431 */ /* 0x000fe200000001ff */
[----:B------:R-:W-:-:S07]  /*2500*/  MOV R45, R44 ;  /* 0x0000002c002d7202 */ /* 0x000fce0000000f00 */
[----:B------:R-:W-:Y:S05]  /*2510*/  WARPSYNC.COLLECTIVE R40, `(.L_x_5924) ;  /* 0x0000000028087348 */ /* 0x000fea0003c00000 */
[----:B------:R0:W1:Y:S02]  /*2520*/  SHFL.BFLY P2, R44, R43, R42, R41 ;  /* 0x0c00002a2b2c7389 */ /* 0x0000640000040029 */
[----:B01----:R-:W-:Y:S05]  /*2530*/  ENDCOLLECTIVE ;  /* 0x000000000000791b */ /* 0x003fea0003800000 */
.L_x_5924:
[----:B------:R-:W-:-:S05]  /*2540*/  FADD.FTZ R45, R45, R68 ;  /* 0x000000442d2d7221 */ /* 0x000fca0000010000 */
[----:B------:R-:W-:Y:S01]  /*2550*/  MOV R43, R45 ;  /* 0x0000002d002b7202 */ /* 0x000fe20000000f00 */
[----:B------:R-:W-:-:S07]  /*2560*/  FADD.FTZ R47, R46, R44 ;  /* 0x0000002c2e2f7221 */ /* 0x000fce0000010000 */
[----:B------:R-:W-:Y:S05]  /*2570*/  WARPSYNC.COLLECTIVE R40, `(.L_x_5925) ;  /* 0x0000000028087348 */ /* 0x000fea0003c00000 */
[----:B------:R0:W1:Y:S02]  /*2580*/  SHFL.BFLY P2, R44, R43, R42, R41 ;  /* 0x0c00002a2b2c7389 */ /* 0x0000640000040029 */
[----:B01----:R-:W-:Y:S05]  /*2590*/  ENDCOLLECTIVE ;  /* 0x000000000000791b */ /* 0x003fea0003800000 */
.L_x_5925:
[----:B------:R-:W-:Y:S01]  /*25a0*/  MOV R43, R47 ;  /* 0x0000002f002b7202 */ /* 0x000fe20000000f00 */
[----:B------:R-:W-:Y:S01]  /*25b0*/  HFMA2 R42, -RZ, RZ, 0, 2.384185791015625e-07 ;  /* 0x00000004ff2a7431 */ /* 0x000fe200000001ff */
[----:B------:R-:W-:-:S07]  /*25c0*/  MOV R72, R44 ;  /* 0x0000002c00487202 */ /* 0x000fce0000000f00 */
[----:B------:R-:W-:Y:S05]  /*25d0*/  WARPSYNC.COLLECTIVE R40, `(.L_x_5926) ;  /* 0x0000000028087348 */ /* 0x000fea0003c00000 */
[----:B------:R0:W1:Y:S02]  /*25e0*/  SHFL.BFLY P2, R44, R43, R42, R41 ;  /* 0x0c00002a2b2c7389 */ /* 0x0000640000040029 */
[----:B01----:R-:W-:Y:S05]  /*25f0*/  ENDCOLLECTIVE ;  /* 0x000000000000791b */ /* 0x003fea0003800000 */
.L_x_5926:
[----:B------:R-:W-:-:S05]  /*2600*/  FADD.FTZ R72, R45, R72 ;  /* 0x000000482d487221 */ /* 0x000fca0000010000 */
[----:B------:R-:W-:Y:S01]  /*2610*/  MOV R43, R72 ;  /* 0x00000048002b7202 */ /* 0x000fe20000000f00 */
[----:B------:R-:W-:-:S07]  /*2620*/  FADD.FTZ R69, R47, R44 ;  /* 0x0000002c2f457221 */ /* 0x000fce0000010000 */
[----:B------:R-:W-:Y:S05]  /*2630*/  WARPSYNC.COLLECTIVE R40, `(.L_x_5927) ;  /* 0x0000000028087348 */ /* 0x000fea0003c00000 */
[----:B------:R0:W1:Y:S02]  /*2640*/  SHFL.BFLY P2, R44, R43, R42, R41 ;  /* 0x0c00002a2b2c7389 */ /* 0x0000640000040029 */
[----:B01----:R-:W-:Y:S05]  /*2650*/  ENDCOLLECTIVE ;  /* 0x000000000000791b */ /* 0x003fea0003800000 */
.L_x_5927:
[----:B------:R-:W-:Y:S01]  /*2660*/  MOV R43, R69 ;  /* 0x00000045002b7202 */ /* 0x000fe20000000f00 */
[----:B------:R-:W-:Y:S01]  /*2670*/  HFMA2 R42, -RZ, RZ, 0, 4.76837158203125e-07 ;  /* 0x00000008ff2a7431 */ /* 0x000fe200000001ff */
[----:B------:R-:W-:-:S07]  /*2680*/  MOV R67, R44 ;  /* 0x0000002c00437202 */ /* 0x000fce0000000f00 */
[----:B------:R-:W-:Y:S05]  /*2690*/  WARPSYNC.COLLECTIVE R40, `(.L_x_5928) ;  /* 0x0000000028087348 */ /* 0x000fea0003c00000 */
[----:B------:R0:W1:Y:S02]  /*26a0*/  SHFL.BFLY P2, R44, R43, R42, R41 ;  /* 0x0c00002a2b2c7389 */ /* 0x0000640000040029 */
[----:B01----:R-:W-:Y:S05]  /*26b0*/  ENDCOLLECTIVE ;  /* 0x000000000000791b */ /* 0x003fea0003800000 */
.L_x_5928:
[----:B------:R-:W-:-:S05]  /*26c0*/  FADD.FTZ R67, R72, R67 ;  /* 0x0000004348437221 */ /* 0x000fca0000010000 */
[----:B------:R-:W-:Y:S01]  /*26d0*/  MOV R43, R67 ;  /* 0x00000043002b7202 */ /* 0x000fe20000000f00 */
[----:B------:R-:W-:-:S07]  /*26e0*/  FADD.FTZ R70, R69, R44 ;  /* 0x0000002c45467221 */ /* 0x000fce0000010000 */
[----:B------:R-:W-:Y:S05]  /*26f0*/  WARPSYNC.COLLECTIVE R40, `(.L_x_5929) ;  /* 0x0000000028087348 */ /* 0x000fea0003c00000 */
[----:B------:R0:W1:Y:S02]  /*2700*/  SHFL.BFLY P2, R44, R43, R42, R41 ;  /* 0x0c00002a2b2c7389 */ /* 0x0000640000040029 */
[----:B01----:R-:W-:Y:S05]  /*2710*/  ENDCOLLECTIVE ;  /* 0x000000000000791b */ /* 0x003fea0003800000 */
.L_x_5929:
[----:B------:R-:W-:Y:S01]  /*2720*/  MOV R43, R70 ;  /* 0x00000046002b7202 */ /* 0x000fe20000000f00 */
[----:B------:R-:W-:Y:S01]  /*2730*/  HFMA2 R42, -RZ, RZ, 0, 9.5367431640625e-07 ;  /* 0x00000010ff2a7431 */ /* 0x000fe200000001ff */
[----:B------:R-:W-:-:S07]  /*2740*/  MOV R68, R44 ;  /* 0x0000002c00447202 */ /* 0x000fce0000000f00 */
[----:B------:R-:W-:Y:S05]  /*2750*/  WARPSYNC.COLLECTIVE R40, `(.L_x_5930) ;  /* 0x0000000028087348 */ /* 0x000fea0003c00000 */
[----:B------:R0:W1:Y:S02]  /*2760*/  SHFL.BFLY P2, R44, R43, R42, R41 ;  /* 0x0c00002a2b2c7389 */ /* 0x0000640000040029 */
[----:B01----:R-:W-:Y:S05]  /*2770*/  ENDCOLLECTIVE ;  /* 0x000000000000791b */ /* 0x003fea0003800000 */
.L_x_5930:
[----:B------:R-:W-:-:S05]  /*2780*/  FADD.FTZ R68, R67, R68 ;  /* 0x0000004443447221 */ /* 0x000fca0000010000 */
[----:B------:R-:W-:Y:S02]  /*2790*/  MOV R43, R68 ;  /* 0x00000044002b7202 */ /* 0x000fe40000000f00 */
[----:B------:R-:W-:-:S07]  /*27a0*/  MOV R45, R44 ;  /* 0x0000002c002d7202 */ /* 0x000fce0000000f00 */
[----:B------:R-:W-:Y:S05]  /*27b0*/  WARPSYNC.COLLECTIVE R40, `(.L_x_5931) ;  /* 0x0000000028087348 */ /* 0x000fea0003c00000 */
[----:B------:R0:W1:Y:S02]  /*27c0*/  SHFL.BFLY P2, R44, R43, R42, R41 ;  /* 0x0c00002a2b2c7389 */ /* 0x0000640000040029 */
[----:B01----:R-:W-:Y:S05]  /*27d0*/  ENDCOLLECTIVE ;  /* 0x000000000000791b */ /* 0x003fea0003800000 */
.L_x_5931:
[----:B------:R-:W-:Y:S05]  /*27e0*/  BRA `(.L_x_5932) ;  /* 0xffffffe000f47947 */ /* 0x000fea000383ffff */
.L_x_5933:
        /* <DEDUP_REMOVED lines=9> */
.L_x_6524:


//--------------------- .text._ZN10layer_norm13ln_bwd_kernelINS_13Kernel_traitsIfffffjLj256ELj1ELj4ELj1ELj16ENS_18Kernel_traits_baseILj256EfffffjLj128EEEEELb1ELb0ELb0ELb1EEEvNS_9BwdParamsE --------------------------
	.section	.text._ZN10layer_norm13ln_bwd_kernelINS_13Kernel_traitsIfffffjLj256ELj1ELj4ELj1ELj16ENS_18Kernel_traits_baseILj256EfffffjLj128EEEEELb1ELb0ELb0ELb1EEEvNS_9BwdParamsE,"ax",@progbits
	.align	128
        .global         _ZN10layer_norm13ln_bwd_kernelINS_13Kernel_traitsIfffffjLj256ELj1ELj4ELj1ELj16ENS_18Kernel_traits_baseILj256EfffffjLj128EEEEELb1ELb0ELb0ELb1EEEvNS_9BwdParamsE
        .type           _ZN10layer_norm13ln_bwd_kernelINS_13Kernel_traitsIfffffjLj256ELj1ELj4ELj1ELj16ENS_18Kernel_traits_baseILj256EfffffjLj128EEEEELb1ELb0ELb0ELb1EEEvNS_9BwdParamsE,@function
        .size           _ZN10layer_norm13ln_bwd_kernelINS_13Kernel_traitsIfffffjLj256ELj1ELj4ELj1ELj16ENS_18Kernel_traits_baseILj256EfffffjLj128EEEEELb1ELb0ELb0ELb1EEEvNS_9BwdParamsE,(.L_x_6525 - _ZN10layer_norm13ln_bwd_kernelINS_13Kernel_traitsIfffffjLj256ELj1ELj4ELj1ELj16ENS_18Kernel_traits_baseILj256EfffffjLj128EEEEELb1ELb0ELb0ELb1EEEvNS_9BwdParamsE)
        .other          _ZN10layer_norm13ln_bwd_kernelINS_13Kernel_traitsIfffffjLj256ELj1ELj4ELj1ELj16ENS_18Kernel_traits_baseILj256EfffffjLj128EEEEELb1ELb0ELb0ELb1EEEvNS_9BwdParamsE,@"STO_CUDA_ENTRY STV_DEFAULT"
_ZN10layer_norm13ln_bwd_kernelINS_13Kernel_traitsIfffffjLj256ELj1ELj4ELj1ELj16ENS_18Kernel_traits_baseILj256EfffffjLj128EEEEELb1ELb0ELb0ELb1EEEvNS_9BwdParamsE:
.text._ZN10layer_norm13ln_bwd_kernelINS_13Kernel_traitsIfffffjLj256ELj1ELj4ELj1ELj16ENS_18Kernel_traits_baseILj256EfffffjLj128EEEEELb1ELb0ELb0ELb1EEEvNS_9BwdParamsE:
        /* <DEDUP_REMOVED lines=26> */
[----:B------:R-:W-:Y:S01]  /*01a0*/  LOP3.LUT R5, R20, 0x1f, RZ, 0xc0, !PT ;  /* 0x0000001f14057812 */ /* 0x000fe200078ec0ff */
[----:B------:R-:W-:Y:S01]  /*01b0*/  HFMA2 R49, -RZ, RZ, 0, 0 ;  /* 0x00000000ff317431 */ /* 0x000fe200000001ff */
[----:B------:R-:W-:Y:S01]  /*01c0*/  BSSY B1, `(.L_x_5936) ;  /* 0x00001e1000017945 */ /* 0x000fe20003800000 */
[----:B------:R-:W-:Y:S02]  /*01d0*/  CS2R R68, SRZ ;  /* 0x0000000000447805 */ /* 0x000fe4000001ff00 */
[----:B------:R-:W-:Y:S02]  /*01e0*/  CS2R R50, SRZ ;  /* 0x0000000000327805 */ /* 0x000fe4000001ff00 */
[----:B------:R-:W-:Y:S02]  /*01f0*/  CS2R R10, SRZ ;  /* 0x00000000000a7805 */ /* 0x000fe4000001ff00 */
[----:B------:R-:W-:-:S02]  /*0200*/  CS2R R8, SRZ ;  /* 0x0000000000087805 */ /* 0x000fc4000001ff00 */
[----:B------:R-:W-:Y:S02]  /*0210*/  CS2R R6, SRZ ;  /* 0x0000000000067805 */ /* 0x000fe4000001ff00 */
[----:B------:R-:W-:Y:S02]  /*0220*/  MOV R0, RZ ;  /* 0x000000ff00007202 */ /* 0x000fe40000000f00 */
[----:B-1----:R-:W-:Y:S01]  /*0230*/  ISETP.NE.U32.AND P0, PT, RZ, UR10, PT ;  /* 0x0000000aff007c0c */ /* 0x002fe2000bf05070 */
[----:B0-----:R-:W-:-:S03]  /*0240*/  IMAD.WIDE.U32 R2, R5, 0x10, R2 ;  /* 0x0000001005027825 */ /* 0x001fc600078e0002 */
[----:B------:R-:W-:Y:S02]  /*0250*/  ISETP.NE.AND.EX P0, PT, RZ, UR11, PT, P0 ;  /* 0x0000000bff007c0c */ /* 0x000fe4000bf05300 */
[----:B------:R-:W-:Y:S01]  /*0260*/  CS2R R4, SRZ ;  /* 0x0000000000047805 */ /* 0x000fe2000001ff00 */
[----:B------:R-:W5:Y:S04]  /*0270*/  LDG.E.128 R28, desc[UR6][R2.64+0x200] ;  /* 0x00020006021c7981 */ /* 0x000f68000c1e1d00 */
[----:B------:R0:W5:Y:S02]  /*0280*/  LDG.E.128 R32, desc[UR6][R2.64] ;  /* 0x0000000602207981 */ /* 0x000164000c1e1d00 */
[----:B0-----:R-:W-:-:S07]  /*0290*/  CS2R R2, SRZ ;  /* 0x0000000000027805 */ /* 0x001fce000001ff00 */
.L_x_5947:
        /* <DEDUP_REMOVED lines=8> */
[----:B-----5:R1:W5:Y:S01]  /*0320*/  @P0 LDG.E R53, desc[UR6][R24.64] ;  /* 0x0000000618350981 */ /* 0x020362000c1e1900 */
[----:B--2---:R-:W-:-:S05]  /*0330*/  IMAD.WIDE R22, R48, 0x4, R22 ;  /* 0x0000000430167825 */ /* 0x004fca00078e0216 */
[----:B------:R1:W5:Y:S01]  /*0340*/  LDG.E R54, desc[UR6][R22.64] ;  /* 0x0000000616367981 */ /* 0x000362000c1e1900 */
[----:B------:R-:W2:Y:S01]  /*0350*/  S2R R40, SR_TID.X ;  /* 0x0000000000287919 */ /* 0x000ea20000002100 */
[----:B------:R-:W-:Y:S01]  /*0360*/  UISETP.NE.U32.AND UP0, UPT, UR12, URZ, UPT ;  /* 0x000000ff0c00728c */ /* 0x000fe2000bf05070 */
[----:B------:R-:W-:-:S03]  /*0370*/  IMAD R26, R48, UR14, RZ ;  /* 0x0000000e301a7c24 */ /* 0x000fc6000f8e02ff */
[----:B------:R-:W-:Y:S02]  /*0380*/  UISETP.NE.AND.EX UP0, UPT, UR13, URZ, UPT, UP0 ;  /* 0x000000ff0d00728c */ /* 0x000fe4000bf05300 */
[----:B------:R-:W-:Y:S02]  /*0390*/  SHF.R.S32.HI R27, RZ, 0x1f, R26 ;  /* 0x0000001fff1b7819 */ /* 0x000fe4000001141a */
[----:B0-----:R-:W-:Y:S02]  /*03a0*/  ISETP.NE.AND P2, PT, R41, RZ, PT ;  /* 0x000000ff2900720c */ /* 0x001fe40003f45270 */
[----:B------:R-:W-:Y:S02]  /*03b0*/  LEA.HI R27, R27, R26, RZ, 0x2 ;  /* 0x0000001a1b1b7211 */ /* 0x000fe400078f10ff */
[----:B--2---:R-:W-:-:S04]  /*03c0*/  LOP3.LUT R26, R40, 0x1f, RZ, 0xc0, !PT ;  /* 0x0000001f281a7812 */ /* 0x004fc800078ec0ff */
[----:B------:R-:W-:Y:S02]  /*03d0*/  LEA.HI.SX32 R55, R27, R26, 0x1e ;  /* 0x0000001a1b377211 */ /* 0x000fe400078ff2ff */
[----:B---3--:R-:W-:Y:S01]  /*03e0*/  FSEL R60, R20, RZ, !P2 ;  /* 0x000000ff143c7208 */ /* 0x008fe20005000000 */
[----:B-1----:R-:W-:Y:S06]  /*03f0*/  BRA.U UP0, `(.L_x_5937) ;  /* 0x0000000500047547 */ /* 0x002fec000b800000 */
[----:B------:R-:W0:Y:S01]  /*0400*/  LDC.64 R44, c[0x0][0x3a8] ;  /* 0x0000ea00ff2c7b82 */ /* 0x000e220000000a00 */
[----:B------:R-:W-:-:S07]  /*0410*/  IADD3 R52, PT, PT, R55, 0x20, RZ ;  /* 0x0000002037347810 */ /* 0x000fce0007ffe0ff */
[----:B------:R-:W1:Y:S08]  /*0420*/  LDC.64 R20, c[0x0][0x428] ;  /* 0x00010a00ff147b82 */ /* 0x000e700000000a00 */
[----:B------:R-:W2:Y:S01]  /*0430*/  LDC.64 R58, c[0x0][0x3b0] ;  /* 0x0000ec00ff3a7b82 */ /* 0x000ea20000000a00 */
[----:B0-----:R-:W-:-:S04]  /*0440*/  IMAD.WIDE.U32 R40, R55, 0x10, R44 ;  /* 0x0000001037287825 */ /* 0x001fc800078e002c */
[C---:B------:R-:W-:Y:S02]  /*0450*/  IMAD.WIDE.U32 R44, R52.reuse, 0x10, R44 ;  /* 0x00000010342c7825 */ /* 0x040fe400078e002c */
[----:B------:R-:W3:Y:S02]  /*0460*/  LDG.E.128 R40, desc[UR6][R40.64] ;  /* 0x0000000628287981 */ /* 0x000ee4000c1e1d00 */
[C-C-:B-1----:R-:W-:Y:S02]  /*0470*/  IMAD.WIDE.U32 R24, R55.reuse, 0x10, R20.reuse ;  /* 0x0000001037187825 */ /* 0x142fe400078e0014 */
[----:B------:R-:W4:Y:S02]  /*0480*/  LDG.E.128 R44, desc[UR6][R44.64] ;  /* 0x000000062c2c7981 */ /* 0x000f24000c1e1d00 */
[----:B------:R-:W-:Y:S02]  /*0490*/  IMAD.WIDE.U32 R20, R52, 0x10, R20 ;  /* 0x0000001034147825 */ /* 0x000fe400078e0014 */
[----:B------:R-:W4:Y:S04]  /*04a0*/  LDG.E.128 R24, desc[UR6][R24.64] ;  /* 0x0000000618187981 */ /* 0x000f28000c1e1d00 */
[----:B------:R-:W4:Y:S01]  /*04b0*/  LDG.E.128 R20, desc[UR6][R20.64] ;  /* 0x0000000614147981 */ /* 0x000f22000c1e1d00 */
[----:B--2---:R-:W-:-:S04]  /*04c0*/  IMAD.WIDE.U32 R56, R55, 0x4, R58 ;  /* 0x0000000437387825 */ /* 0x004fc800078e003a */
[----:B------:R-:W-:Y:S02]  /*04d0*/  IMAD.WIDE.U32 R58, R52, 0x4, R58 ;  /* 0x00000004343a7825 */ /* 0x000fe400078e003a */
[----:B------:R-:W5:Y:S04]  /*04e0*/  LDG.E R56, desc[UR6][R56.64] ;  /* 0x0000000638387981 */ /* 0x000f68000c1e1900 */
[----:B------:R0:W5:Y:S01]  /*04f0*/  LDG.E R58, desc[UR6][R58.64] ;  /* 0x000000063a3a7981 */ /* 0x000162000c1e1900 */
[C---:B---3--:R-:W-:Y:S01]  /*0500*/  FADD.FTZ R65, -R60.reuse, R40 ;  /* 0x000000283c417221 */ /* 0x048fe20000010100 */
[C---:B------:R-:W-:Y:S01]  /*0510*/  FADD.FTZ R77, -R60.reuse, R41 ;  /* 0x000000293c4d7221 */ /* 0x040fe20000010100 */
[C---:B------:R-:W-:Y:S01]  /*0520*/  FADD.FTZ R73, -R60.reuse, R42 ;  /* 0x0000002a3c497221 */ /* 0x040fe20000010100 */
[----:B------:R-:W-:Y:S01]  /*0530*/  FADD.FTZ R63, -R60, R43 ;  /* 0x0000002b3c3f7221 */ /* 0x000fe20000010100 */
[----:B-----5:R-:W-:Y:S01]  /*0540*/  FMUL.FTZ R40, R54, R65 ;  /* 0x0000004136287220 */ /* 0x020fe20000410000 */
[C---:B----4-:R-:W-:Y:S01]  /*0550*/  FADD.FTZ R71, -R60.reuse, R46 ;  /* 0x0000002e3c477221 */ /* 0x050fe20000010100 */
[----:B------:R-:W-:Y:S01]  /*0560*/  FADD.FTZ R75, -R60, R47 ;  /* 0x0000002f3c4b7221 */ /* 0x000fe20000010100 */
[----:B------:R-:W-:Y:S01]  /*0570*/  FMUL.FTZ R65, R54, R77 ;  /* 0x0000004d36417220 */ /* 0x000fe20000410000 */
[----:B------:R-:W-:Y:S01]  /*0580*/  FMUL.FTZ R67, R32, R24 ;  /* 0x0000001820437220 */ /* 0x000fe20000410000 */
[----:B------:R-:W-:Y:S01]  /*0590*/  FMUL.FTZ R66, R33, R25 ;  /* 0x0000001921427220 */ /* 0x000fe20000410000 */
[C---:B------:R-:W-:Y:S01]  /*05a0*/  FADD.FTZ R61, -R60.reuse, R44 ;  /* 0x0000002c3c3d7221 */ /* 0x040fe20000010100 */
[----:B------:R-:W-:Y:S01]  /*05b0*/  FADD.FTZ R45, -R60, R45 ;  /* 0x0000002d3c2d7221 */ /* 0x000fe20000010100 */
[----:B------:R-:W-:Y:S01]  /*05c0*/  FADD.FTZ R47, RZ, R67 ;  /* 0x00000043ff2f7221 */ /* 0x000fe20000010000 */
[----:B------:R-:W-:Y:S01]  /*05d0*/  FFMA.FTZ R46, R40, R67, RZ ;  /* 0x00000043282e7223 */ /* 0x000fe200000100ff */
[----:B------:R-:W-:Y:S01]  /*05e0*/  FMUL.FTZ R64, R54, R73 ;  /* 0x0000004936407220 */ /* 0x000fe20000410000 */
[----:B------:R-:W-:Y:S01]  /*05f0*/  FMUL.FTZ R60, R34, R26 ;  /* 0x0000001a223c7220 */ /* 0x000fe20000410000 */
[----:B------:R-:W-:Y:S01]  /*0600*/  FADD.FTZ R73, R47, R66 ;  /* 0x000000422f497221 */ /* 0x000fe20000010000 */
[----:B------:R-:W-:Y:S01]  /*0610*/  FFMA.FTZ R77, R65, R66, R46 ;  /* 0x00000042414d7223 */ /* 0x000fe2000001002e */
[----:B0-----:R-:W-:Y:S01]  /*0620*/  FMUL.FTZ R59, R35, R27 ;  /* 0x0000001b233b7220 */ /* 0x001fe20000410000 */
        /* <DEDUP_REMOVED lines=27> */
[----:B------:R-:W-:Y:S01]  /*07e0*/  FADD.FTZ R62, R62, R41 ;  /* 0x000000293e3e7221 */ /* 0x000fe20000010000 */
[----:B------:R-:W-:Y:S01]  /*07f0*/  FFMA.FTZ R61, R45, R41, R61 ;  /* 0x000000292d3d7223 */ /* 0x000fe2000001003d */
[----:B------:R-:W-:Y:S06]  /*0800*/  BRA `(.L_x_5938) ;  /* 0x0000000400147947 */ /* 0x000fec0003800000 */
.L_x_5937:
        /* <DEDUP_REMOVED lines=10> */
[----:B------:R-:W4:Y:S01]  /*08b0*/  LDG.E.128 R24, desc[UR6][R24.64] ;  /* 0x0000000618187981 */ /* 0x000f22000c1e1d00 */
[----:B------:R-:W0:Y:S03]  /*08c0*/  LDC.64 R12, c[0x0][0x438] ;  /* 0x00010e00ff0c7b82 */ /* 0x000e260000000a00 */
[----:B------:R-:W4:Y:S01]  /*08d0*/  LDG.E.128 R20, desc[UR6][R20.64] ;  /* 0x0000000614147981 */ /* 0x000f22000c1e1d00 */
[----:B--2---:R-:W-:-:S04]  /*08e0*/  IMAD.WIDE.U32 R56, R55, 0x4, R58 ;  /* 0x0000000437387825 */ /* 0x004fc800078e003a */
[----:B------:R-:W-:Y:S02]  /*08f0*/  IMAD.WIDE.U32 R58, R52, 0x4, R58 ;  /* 0x00000004343a7825 */ /* 0x000fe400078e003a */
[----:B------:R-:W5:Y:S04]  /*0900*/  LDG.E R56, desc[UR6][R56.64] ;  /* 0x0000000638387981 */ /* 0x000f68000c1e1900 */
[----:B------:R1:W5:Y:S01]  /*0910*/  LDG.E R58, desc[UR6][R58.64] ;  /* 0x000000063a3a7981 */ /* 0x000362000c1e1900 */
[----:B0-----:R-:W-:-:S04]  /*0920*/  IMAD.WIDE.U32 R16, R55, 0x10, R12 ;  /* 0x0000001037107825 */ /* 0x001fc800078e000c */
[----:B------:R-:W-:Y:S02]  /*0930*/  IMAD.WIDE.U32 R12, R52, 0x10, R12 ;  /* 0x00000010340c7825 */ /* 0x000fe400078e000c */
[----:B------:R-:W5:Y:S04]  /*0940*/  LDG.E.128 R16, desc[UR6][R16.64] ;  /* 0x0000000610107981 */ /* 0x000f68000c1e1d00 */
[----:B------:R-:W5:Y:S01]  /*0950*/  LDG.E.128 R12, desc[UR6][R12.64] ;  /* 0x000000060c0c7981 */ /* 0x000f62000c1e1d00 */
[C---:B---3--:R-:W-:Y:S01]  /*0960*/  FADD.FTZ R65, -R60.reuse, R40 ;  /* 0x000000283c417221 */ /* 0x048fe20000010100 */
[----:B------:R-:W-:-:S03]  /*0970*/  FADD.FTZ R77, -R60, R41 ;  /* 0x000000293c4d7221 */ /* 0x000fc60000010100 */
[----:B-----5:R-:W-:Y:S01]  /*0980*/  FMUL.FTZ R40, R54, R65 ;  /* 0x0000004136287220 */ /* 0x020fe20000410000 */
[----:B------:R-:W-:Y:S01]  /*0990*/  FADD.FTZ R73, -R60, R42 ;  /* 0x0000002a3c497221 */ /* 0x000fe20000010100 */
[----:B----4-:R-:W-:Y:S01]  /*09a0*/  FMUL.FTZ R67, R32, R24 ;  /* 0x0000001820437220 */ /* 0x010fe20000410000 */
[C---:B------:R-:W-:Y:S01]  /*09b0*/  FADD.FTZ R71, -R60.reuse, R46 ;  /* 0x0000002e3c477221 */ /* 0x040fe20000010100 */
[----:B------:R-:W-:Y:S01]  /*09c0*/  FADD.FTZ R75, -R60, R47 ;  /* 0x0000002f3c4b7221 */ /* 0x000fe20000010100 */
[----:B------:R-:W-:Y:S01]  /*09d0*/  FMUL.FTZ R66, R33, R25 ;  /* 0x0000001921427220 */ /* 0x000fe20000410000 */
[----:B------:R-:W-:Y:S01]  /*09e0*/  FMUL.FTZ R65, R54, R77 ;  /* 0x0000004d36417220 */ /* 0x000fe20000410000 */
[----:B------:R-:W-:Y:S01]  /*09f0*/  FADD.FTZ R47, RZ, R67 ;  /* 0x00000043ff2f7221 */ /* 0x000fe20000010000 */
[----:B------:R-:W-:Y:S01]  /*0a00*/  FFMA.FTZ R46, R40, R67, RZ ;  /* 0x00000043282e7223 */ /* 0x000fe200000100ff */
[C---:B------:R-:W-:Y:S01]  /*0a10*/  FADD.FTZ R63, -R60.reuse, R43 ;  /* 0x0000002b3c3f7221 */ /* 0x040fe20000010100 */
[C---:B------:R-:W-:Y:S01]  /*0a20*/  FADD.FTZ R61, -R60.reuse, R44 ;  /* 0x0000002c3c3d7221 */ /* 0x040fe20000010100 */
[----:B------:R-:W-:Y:S01]  /*0a30*/  FADD.FTZ R45, -R60, R45 ;  /* 0x0000002d3c2d7221 */ /* 0x000fe20000010100 */
[----:B------:R-:W-:Y:S01]  /*0a40*/  FMUL.FTZ R64, R54, R73 ;  /* 0x0000004936407220 */ /* 0x000fe20000410000 */
[----:B------:R-:W-:Y:S01]  /*0a50*/  FMUL.FTZ R60, R34, R26 ;  /* 0x0000001a223c7220 */ /* 0x000fe20000410000 */
[----:B------:R-:W-:Y:S01]  /*0a60*/  FADD.FTZ R73, R47, R66 ;  /* 0x000000422f497221 */ /* 0x000fe20000010000 */
[----:B------:R-:W-:Y:S01]  /*0a70*/  FFMA.FTZ R77, R65, R66, R46 ;  /* 0x00000042414d7223 */ /* 0x000fe2000001002e */
[----:B-1----:R-:W-:Y:S01]  /*0a80*/  FMUL.FTZ R59, R35, R27 ;  /* 0x0000001b233b7220 */ /* 0x002fe20000410000 */
        /* <DEDUP_REMOVED lines=28> */
[----:B------:R-:W-:-:S07]  /*0c50*/  FFMA.FTZ R61, R45, R41, R61 ;  /* 0x000000292d3d7223 */ /* 0x000fce000001003d */
.L_x_5938:
        /* <DEDUP_REMOVED lines=20> */
[----:B------:R-:W0:Y:S01]  /*0da0*/  SHFL.BFLY PT, R23, R62, 0x1, 0x1f ;  /* 0x0c201f003e177f89 */ /* 0x000e2200000e0000 */
[----:B------:R-:W-:Y:S02]  /*0db0*/  MOV R68, R21 ;  /* 0x0000001500447202 */ /* 0x000fe40000000f00 */
[----:B------:R-:W-:Y:S01]  /*0dc0*/  MOV R69, R20 ;  /* 0x0000001400457202 */ /* 0x000fe20000000f00 */
        /* <DEDUP_REMOVED lines=17> */
.L_x_5959:
        /* <DEDUP_REMOVED lines=9> */
[----:B0-----:R-:W0:Y:S01]  /*0f70*/  LDC.64 R22, c[0x0][0x468] ;  /* 0x00011a00ff167b82 */ /* 0x001e220000000a00 */
[C-C-:B------:R-:W-:Y:S01]  /*0f80*/  FFMA.FTZ R40, R62.reuse, R40, R71.reuse ;  /* 0x000000283e287223 */ /* 0x140fe20000010047 */
[C-C-:B------:R-:W-:Y:S01]  /*0f90*/  FFMA.FTZ R65, R62.reuse, R65, R71.reuse ;  /* 0x000000413e417223 */ /* 0x140fe20000010047 */
[C-C-:B------:R-:W-:Y:S01]  /*0fa0*/  FFMA.FTZ R25, R62.reuse, R64, R71.reuse ;  /* 0x000000403e197223 */ /* 0x140fe20000010047 */
[----:B------:R-:W-:Y:S01]  /*0fb0*/  FFMA.FTZ R24, R62, R63, R71 ;  /* 0x0000003f3e187223 */ /* 0x000fe20000010047 */
[----:B------:R-:W-:Y:S01]  /*0fc0*/  FADD.FTZ R67, -R40, R67 ;  /* 0x0000004328437221 */ /* 0x000fe20000010100 */
[----:B------:R-:W-:Y:S01]  /*0fd0*/  FADD.FTZ R66, -R65, R66 ;  /* 0x0000004241427221 */ /* 0x000fe20000010100 */
[C-C-:B------:R-:W-:Y:S01]  /*0fe0*/  FFMA.FTZ R57, R62.reuse, R57, R71.reuse ;  /* 0x000000393e397223 */ /* 0x140fe20000010047 */
[C-C-:B------:R-:W-:Y:S01]  /*0ff0*/  FFMA.FTZ R40, R62.reuse, R47, R71.reuse ;  /* 0x0000002f3e287223 */ /* 0x140fe20000010047 */
[C-C-:B------:R-:W-:Y:S01]  /*1000*/  FFMA.FTZ R27, R62.reuse, R46, R71.reuse ;  /* 0x0000002e3e1b7223 */ /* 0x140fe20000010047 */
[----:B------:R-:W-:Y:S01]  /*1010*/  FFMA.FTZ R62, R62, R45, R71 ;  /* 0x0000002d3e3e7223 */ /* 0x000fe20000010047 */
[----:B------:R-:W-:Y:S01]  /*1020*/  FADD.FTZ R25, -R25, R60 ;  /* 0x0000003c19197221 */ /* 0x000fe20000010100 */
[C---:B------:R-:W-:Y:S01]  /*1030*/  FFMA.FTZ R20, R54.reuse, R67, R16 ;  /* 0x0000004336147223 */ /* 0x040fe20000010010 */
[----:B------:R-:W-:Y:S01]  /*1040*/  FFMA.FTZ R66, R54, R66, R17 ;  /* 0x0000004236427223 */ /* 0x000fe20000010011 */
[----:B------:R-:W-:Y:S01]  /*1050*/  FADD.FTZ R26, -R24, R59 ;  /* 0x0000003b181a7221 */ /* 0x000fe20000010100 */
[----:B------:R-:W-:Y:S01]  /*1060*/  FADD.FTZ R57, -R57, R44 ;  /* 0x0000002c39397221 */ /* 0x000fe20000010100 */
[----:B------:R-:W-:Y:S01]  /*1070*/  FADD.FTZ R44, -R40, R43 ;  /* 0x0000002b282c7221 */ /* 0x000fe20000010100 */
[----:B------:R-:W-:Y:S01]  /*1080*/  FADD.FTZ R27, -R27, R42 ;  /* 0x0000002a1b1b7221 */ /* 0x000fe20000010100 */
[----:B------:R-:W-:Y:S01]  /*1090*/  FADD.FTZ R62, -R62, R41 ;  /* 0x000000293e3e7221 */ /* 0x000fe20000010100 */
        /* <DEDUP_REMOVED lines=13> */
[----:B------:R-:W-:Y:S01]  /*1170*/  LOP3.LUT P6, RZ, R56, 0xff, RZ, 0xc0, !PT ;  /* 0x000000ff38ff7812 */ /* 0x000fe200078cc0ff */
[-C--:B------:R-:W-:Y:S01]  /*1180*/  FMUL.FTZ R44, R44, R53.reuse ;  /* 0x000000352c2c7220 */ /* 0x080fe20000410000 */
[----:B------:R-:W-:Y:S01]  /*1190*/  LOP3.LUT P1, RZ, R56, 0xff00, RZ, 0xc0, !PT ;  /* 0x0000ff0038ff7812 */ /* 0x000fe2000782c0ff */
[-C--:B------:R-:W-:Y:S01]  /*11a0*/  FMUL.FTZ R42, R42, R53.reuse ;  /* 0x000000352a2a7220 */ /* 0x080fe20000410000 */
[----:B------:R-:W-:Y:S01]  /*11b0*/  FMUL.FTZ R62, R62, R53 ;  /* 0x000000353e3e7220 */ /* 0x000fe20000410000 */
[----:B0-----:R-:W-:Y:S01]  /*11c0*/  IMAD.WIDE.U32 R40, R55, 0x10, R22 ;  /* 0x0000001037287825 */ /* 0x001fe200078e0016 */
[----:B------:R-:W-:-:S02]  /*11d0*/  LOP3.LUT P2, RZ, R56, 0xff0000, RZ, 0xc0, !PT ;  /* 0x00ff000038ff7812 */ /* 0x000fc4000784c0ff */
[----:B------:R-:W-:Y:S01]  /*11e0*/  ISETP.GE.U32.AND P3, PT, R56, 0x1000000, PT ;  /* 0x010000003800780c */ /* 0x000fe20003f66070 */
[----:B------:R-:W-:-:S04]  /*11f0*/  IMAD.WIDE.U32 R52, R52, 0x10, R22 ;  /* 0x0000001034347825 */ /* 0x000fc800078e0016 */
[----:B------:R-:W-:Y:S01]  /*1200*/  FMUL.FTZ R22, R24, UR4 ;  /* 0x0000000418167c20 */ /* 0x000fe20008410000 */
        /* <DEDUP_REMOVED lines=20> */
.L_x_5941:
[----:B0-----:R-:W0:Y:S01]  /*1350*/  LDC.64 R22, c[0x0][0x468] ;  /* 0x00011a00ff167b82 */ /* 0x001e220000000a00 */
[C-C-:B------:R-:W-:Y:S01]  /*1360*/  FFMA.FTZ R40, R62.reuse, R40, R71.reuse ;  /* 0x000000283e287223 */ /* 0x140fe20000010047 */
[C-C-:B------:R-:W-:Y:S01]  /*1370*/  FFMA.FTZ R65, R62.reuse, R65, R71.reuse ;  /* 0x000000413e417223 */ /* 0x140fe20000010047 */
[C-C-:B------:R-:W-:Y:S01]  /*1380*/  FFMA.FTZ R36, R62.reuse, R47, R71.reuse ;  /* 0x0000002f3e247223 */ /* 0x140fe20000010047 */
[----:B------:R-:W-:Y:S01]  /*1390*/  FFMA.FTZ R39, R62, R46, R71 ;  /* 0x0000002e3e277223 */ /* 0x000fe20000010047 */
[----:B------:R-:W-:Y:S01]  /*13a0*/  FADD.FTZ R67, -R40, R67 ;  /* 0x0000004328437221 */ /* 0x000fe20000010100 */
[----:B------:R-:W-:Y:S01]  /*13b0*/  FADD.FTZ R66, -R65, R66 ;  /* 0x0000004241427221 */ /* 0x000fe20000010100 */
[----:B------:R-:W-:Y:S01]  /*13c0*/  FFMA.FTZ R57, R62, R57, R71 ;  /* 0x000000393e397223 */ /* 0x000fe20000010047 */
[----:B------:R-:W1:Y:S01]  /*13d0*/  LDC.64 R46, c[0x0][0x478] ;  /* 0x00011e00ff2e7b82 */ /* 0x000e620000000a00 */
[C---:B------:R-:W-:Y:S01]  /*13e0*/  FFMA.FTZ R20, R54.reuse, R67, R16 ;  /* 0x0000004336147223 */ /* 0x040fe20000010010 */
[----:B------:R-:W-:Y:S01]  /*13f0*/  FFMA.FTZ R21, R54, R66, R17 ;  /* 0x0000004236157223 */ /* 0x000fe20000010011 */
[C-C-:B------:R-:W-:Y:S01]  /*1400*/  FFMA.FTZ R27, R62.reuse, R64, R71.reuse ;  /* 0x000000403e1b7223 */ /* 0x140fe20000010047 */
[--C-:B------:R-:W-:Y:S01]  /*1410*/  FFMA.FTZ R26, R62, R63, R71.reuse ;  /* 0x0000003f3e1a7223 */ /* 0x100fe20000010047 */
[-C--:B------:R-:W-:Y:S01]  /*1420*/  FMUL.FTZ R24, R20, R53.reuse ;  /* 0x0000003514187220 */ /* 0x080fe20000410000 */
[----:B------:R-:W-:Y:S01]  /*1430*/  FMUL.FTZ R25, R21, R53 ;  /* 0x0000003515197220 */ /* 0x000fe20000410000 */
[----:B------:R-:W-:Y:S01]  /*1440*/  LOP3.LUT P6, RZ, R56, 0xff, RZ, 0xc0, !PT ;  /* 0x000000ff38ff7812 */ /* 0x000fe200078cc0ff */
[----:B------:R-:W-:Y:S01]  /*1450*/  FFMA.FTZ R62, R62, R45, R71 ;  /* 0x0000002d3e3e7223 */ /* 0x000fe20000010047 */
[----:B------:R-:W-:Y:S01]  /*1460*/  FMUL.FTZ R24, R24, UR4 ;  /* 0x0000000418187c20 */ /* 0x000fe20008410000 */
[----:B------:R-:W-:Y:S01]  /*1470*/  FMUL.FTZ R25, R25, UR4 ;  /* 0x0000000419197c20 */ /* 0x000fe20008410000 */
[----:B------:R-:W-:Y:S01]  /*1480*/  LOP3.LUT P1, RZ, R56, 0xff00, RZ, 0xc0, !PT ;  /* 0x0000ff0038ff7812 */ /* 0x000fe2000782c0ff */
[----:B------:R-:W-:Y:S01]  /*1490*/  FADD.FTZ R37, -R57, R44 ;  /* 0x0000002c39257221 */ /* 0x000fe20000010100 */
[----:B------:R-:W-:Y:S01]  /*14a0*/  FADD.FTZ R27, -R27, R60 ;  /* 0x0000003c1b1b7221 */ /* 0x000fe20000010100 */
[----:B------:R-:W-:Y:S01]  /*14b0*/  FADD.FTZ R26, -R26, R59 ;  /* 0x0000003b1a1a7221 */ /* 0x000fe20000010100 */
[----:B------:R-:W-:Y:S01]  /*14c0*/  FADD.FTZ R38, -R36, R43 ;  /* 0x0000002b24267221 */ /* 0x000fe20000010100 */
[----:B------:R-:W-:Y:S01]  /*14d0*/  SEL R24, R24, RZ, P6 ;  /* 0x000000ff18187207 */ /* 0x000fe20003000000 */
[----:B------:R-:W-:Y:S01]  /*14e0*/  FADD.FTZ R39, -R39, R42 ;  /* 0x0000002a27277221 */ /* 0x000fe20000010100 */
[----:B------:R-:W-:Y:S01]  /*14f0*/  SEL R25, R25, RZ, P1 ;  /* 0x000000ff19197207 */ /* 0x000fe20000800000 */
[----:B------:R-:W-:Y:S01]  /*1500*/  FADD.FTZ R62, -R62, R41 ;  /* 0x000000293e3e7221 */ /* 0x000fe20000010100 */
[----:B------:R-:W-:Y:S01]  /*1510*/  LOP3.LUT P2, RZ, R56, 0xff0000, RZ, 0xc0, !PT ;  /* 0x00ff000038ff7812 */ /* 0x000fe2000784c0ff */
[----:B------:R-:W-:Y:S01]  /*1520*/  FFMA.FTZ R36, R54, R37, R12 ;  /* 0x0000002536247223 */ /* 0x000fe2000001000c */
[----:B------:R-:W-:Y:S01]  /*1530*/  ISETP.GE.U32.AND P3, PT, R56, 0x1000000, PT ;  /* 0x010000003800780c */ /* 0x000fe20003f66070 */
[----:B0-----:R-:W-:Y:S01]  /*1540*/  IMAD.WIDE.U32 R56, R55, 0x10, R22 ;  /* 0x0000001037387825 */ /* 0x001fe200078e0016 */
[----:B------:R-:W-:-:S03]  /*1550*/  LOP3.LUT P4, RZ, R58, 0xff, RZ, 0xc0, !PT ;  /* 0x000000ff3aff7812 */ /* 0x000fc6000788c0ff */
[----:B------:R-:W-:Y:S01]  /*1560*/  FFMA.FTZ R37, R54, R38, R13 ;  /* 0x0000002636257223 */ /* 0x000fe2000001000d */
[----:B------:R-:W-:Y:S01]  /*1570*/  LOP3.LUT P5, RZ, R58, 0xff00, RZ, 0xc0, !PT ;  /* 0x0000ff003aff7812 */ /* 0x000fe200078ac0ff */
[----:B------:R-:W-:Y:S01]  /*1580*/  FFMA.FTZ R38, R54, R39, R14 ;  /* 0x0000002736267223 */ /* 0x000fe2000001000e */
[----:B------:R-:W-:Y:S01]  /*1590*/  LOP3.LUT P6, RZ, R58, 0xff0000, RZ, 0xc0, !PT ;  /* 0x00ff00003aff7812 */ /* 0x000fe200078cc0ff */
[----:B------:R-:W-:Y:S01]  /*15a0*/  FFMA.FTZ R39, R54, R62, R15 ;  /* 0x0000003e36277223 */ /* 0x000fe2000001000f */
[----:B------:R-:W-:Y:S01]  /*15b0*/  ISETP.GE.U32.AND P1, PT, R58, 0x1000000, PT ;  /* 0x010000003a00780c */ /* 0x000fe20003f26070 */
[----:B------:R-:W-:-:S04]  /*15c0*/  IMAD.WIDE.U32 R58, R52, 0x10, R22 ;  /* 0x00000010343a7825 */ /* 0x000fc800078e0016 */
        /* <DEDUP_REMOVED lines=14> */
[----:B-1----:R-:W-:Y:S01]  /*16b0*/  IMAD.WIDE.U32 R44, R55, 0x10, R46 ;  /* 0x00000010372c7825 */ /* 0x002fe200078e002e */
[----:B------:R-:W-:-:S02]  /*16c0*/  SEL R26, R26, RZ, P2 ;  /* 0x000000ff1a1a7207 */ /* 0x000fc40001000000 */
[----:B------:R-:W-:Y:S01]  /*16d0*/  SEL R27, R27, RZ, P3 ;  /* 0x000000ff1b1b7207 */ /* 0x000fe20001800000 */
[----:B------:R-:W-:Y:S01]  /*16e0*/  IMAD.WIDE.U32 R46, R52, 0x10, R46 ;  /* 0x00000010342e7825 */ /* 0x000fe200078e002e */
[----:B------:R-:W-:Y:S01]  /*16f0*/  SEL R40, R40, RZ, P4 ;  /* 0x000000ff28287207 */ /* 0x000fe20002000000 */
[----:B------:R1:W-:Y:S01]  /*1700*/  STG.E.128 desc[UR6][R44.64], R20 ;  /* 0x000000142c007986 */ /* 0x0003e2000c101d06 */
[----:B------:R-:W-:Y:S02]  /*1710*/  SEL R41, R41, RZ, P5 ;  /* 0x000000ff29297207 */ /* 0x000fe40002800000 */
[----:B------:R-:W-:Y:S01]  /*1720*/  SEL R42, R42, RZ, P6 ;  /* 0x000000ff2a2a7207 */ /* 0x000fe20003000000 */
[----:B------:R1:W-:Y:S01]  /*1730*/  STG.E.128 desc[UR6][R56.64], R24 ;  /* 0x0000001838007986 */ /* 0x0003e2000c101d06 */
[----:B------:R-:W-:-:S03]  /*1740*/  SEL R43, R43, RZ, P1 ;  /* 0x000000ff2b2b7207 */ /* 0x000fc60000800000 */
[----:B------:R1:W-:Y:S04]  /*1750*/  STG.E.128 desc[UR6][R46.64], R36 ;  /* 0x000000242e007986 */ /* 0x0003e8000c101d06 */
[----:B------:R1:W-:Y:S01]  /*1760*/  STG.E.128 desc[UR6][R58.64], R40 ;  /* 0x000000283a007986 */ /* 0x0003e2000c101d06 */
[----:B------:R-:W-:Y:S05]  /*1770*/  BRA `(.L_x_5942) ;  /* 0x0000000800047947 */ /* 0x000fea0003800000 */
.L_x_5940:
        /* <DEDUP_REMOVED lines=25> */
[C---:B------:R-:W-:Y:S02]  /*1910*/  LOP3.LUT P4, RZ, R56.reuse, 0xff0000, RZ, 0xc0, !PT ;  /* 0x00ff000038ff7812 */ /* 0x040fe4000788c0ff */
[----:B------:R-:W-:Y:S02]  /*1920*/  ISETP.GE.U32.AND P5, PT, R56, 0x1000000, PT ;  /* 0x010000003800780c */ /* 0x000fe40003fa6070 */
[----:B------:R-:W-:Y:S02]  /*1930*/  SEL R21, R22, RZ, P3 ;  /* 0x000000ff16157207 */ /* 0x000fe40001800000 */
[----:B------:R-:W-:Y:S02]  /*1940*/  SEL R20, R20, RZ, P2 ;  /* 0x000000ff14147207 */ /* 0x000fe40001000000 */
[----:B------:R-:W-:Y:S02]  /*1950*/  SEL R22, R24, RZ, P4 ;  /* 0x000000ff18167207 */ /* 0x000fe40002000000 */
[----:B------:R-:W-:Y:S01]  /*1960*/  SEL R23, R26, RZ, P5 ;  /* 0x000000ff1a177207 */ /* 0x000fe20002800000 */
[----:B------:R-:W-:Y:S06]  /*1970*/  BRA `(.L_x_5944) ;  /* 0x0000000000707947 */ /* 0x000fec0003800000 */
.L_x_5943:
        /* <DEDUP_REMOVED lines=14> */
[-C--:B0-----:R-:W-:Y:S01]  /*1a60*/  FMUL.FTZ R22, R38, R53.reuse ;  /* 0x0000003526167220 */ /* 0x081fe20000410000 */
        /* <DEDUP_REMOVED lines=13> */
.L_x_5944:
        /* <DEDUP_REMOVED lines=36> */
.L_x_5945:
        /* <DEDUP_REMOVED lines=16> */
[----:B------:R-:W-:Y:S01]  /*1e80*/  LOP3.LUT P3, RZ, R58, 0xff00, RZ, 0xc0, !PT ;  /* 0x0000ff003aff7812 */ /* 0x000fe2000786c0ff */
[----:B------:R-:W-:Y:S01]  /*1e90*/  FMUL.FTZ R22, R22, UR4 ;  /* 0x0000000416167c20 */ /* 0x000fe20008410000 */
        /* <DEDUP_REMOVED lines=9> */
[----:B------:R-:W-:-:S07]  /*1f30*/  SEL R23, R54, RZ, P5 ;  /* 0x000000ff36177207 */ /* 0x000fce0002800000 */
.L_x_5946:
[----:B------:R-:W0:Y:S02]  /*1f40*/  @P1 LDC.64 R24, c[0x0][0x478] ;  /* 0x00011e00ff181b82 */ /* 0x000e240000000a00 */
[----:B0-----:R-:W-:-:S04]  /*1f50*/  @P1 IMAD.WIDE.U32 R24, R52, 0x10, R24 ;  /* 0x0000001034181825 */ /* 0x001fc800078e0018 */
[----:B------:R-:W-:Y:S01]  /*1f60*/  IMAD.WIDE.U32 R52, R52, 0x10, R60 ;  /* 0x0000001034347825 */ /* 0x000fe200078e003c */
[----:B------:R0:W-:Y:S04]  /*1f70*/  @P1 STG.E.128 desc[UR6][R24.64], R36 ;  /* 0x0000002418001986 */ /* 0x0001e8000c101d06 */
[----:B------:R0:W-:Y:S02]  /*1f80*/  STG.E.128 desc[UR6][R52.64], R20 ;  /* 0x0000001434007986 */ /* 0x0001e4000c101d06 */
.L_x_5942:
[----:B012---:R-:W0:Y:S02]  /*1f90*/  LDC.64 R20, c[0x0][0x380] ;  /* 0x0000e000ff147b82 */ /* 0x007e240000000a00 */
[----:B0-----:R-:W-:-:S04]  /*1fa0*/  LEA R48, R20, R48, 0x2 ;  /* 0x0000003014307211 */ /* 0x001fc800078e10ff */
[----:B------:R-:W-:-:S13]  /*1fb0*/  ISETP.GE.AND P1, PT, R48, R21, PT ;  /* 0x000000153000720c */ /* 0x000fda0003f26270 */
[----:B------:R-:W-:Y:S05]  /*1fc0*/  @!P1 BRA `(.L_x_5947) ;  /* 0xffffffe000b49947 */ /* 0x000fea000383ffff */
[----:B------:R-:W-:Y:S05]  /*1fd0*/  BSYNC B1 ;  /* 0x0000000000017941 */ /* 0x000fea0003800000 */
.L_x_5936:
        /* <DEDUP_REMOVED lines=16> */
.L_x_5935:
[----:B------:R-:W-:Y:S05]  /*20e0*/  BSYNC B0 ;  /* 0x0000000000007941 */ /* 0x000fea0003800000 */
.L_x_5934:
[----:B------:R-:W0:Y:S01]  /*20f0*/  S2R R22, SR_TID.X ;  /* 0x0000000000167919 */ /* 0x000e220000002100 */
[----:B------:R-:W-:Y:S01]  /*2100*/  MOV R2, 0x400 ;  /* 0x0000040000027802 */ /* 0x000fe20000000f00 */
[----:B------:R-:W-:Y:S05]  /*2110*/  WARPSYNC.ALL ;  /* 0x0000000000007948 */ /* 0x000fea0003800000 */
[----:B------:R-:W1:Y:S01]  /*2120*/  S2R R3, SR_CgaCtaId ;  /* 0x0000000000037919 */ /* 0x000e620000008800 */
[----:B------:R-:W2:Y:S01]  /*2130*/  LDCU.128 UR20, c[0x0][0x440] ;  /* 0x00008800ff1477ac */ /* 0x000ea20008000c00 */
[----:B0-----:R-:W-:Y:S02]  /*2140*/  SHF.L.U32 R0, R22, 0x4, RZ ;  /* 0x0000000416007819 */ /* 0x001fe400000006ff */
[----:B------:R-:W-:-:S02]  /*2150*/  SHF.R.U32.HI R21, RZ, 0x5, R22 ;  /* 0x00000005ff157819 */ /* 0x000fc40000011616 */
[----:B------:R-:W-:Y:S02]  /*2160*/  LOP3.LUT R0, R0, 0x1f0, RZ, 0xc0, !PT ;  /* 0x000001f000007812 */ /* 0x000fe400078ec0ff */
[----:B-1----:R-:W-:Y:S02]  /*2170*/  LEA R3, R3, R2, 0x18 ;  /* 0x0000000203037211 */ /* 0x002fe400078ec0ff */
[----:B------:R-:W-:-:S04]  /*2180*/  LEA R0, R21, R0, 0xa ;  /* 0x0000000015007211 */ /* 0x000fc800078e50ff */
[-C--:B------:R-:W-:Y:S02]  /*2190*/  IADD3 R0, PT, PT, R0, R3.reuse, RZ ;  /* 0x0000000300007210 */ /* 0x080fe40007ffe0ff */
[----:B------:R-:W-:-:S03]  /*21a0*/  LEA R3, R22, R3, 0x2 ;  /* 0x0000000316037211 */ /* 0x000fc600078e10ff */
[----:B------:R0:W-:Y:S04]  /*21b0*/  STS.128 [R0], R16 ;  /* 0x0000001000007388 */ /* 0x0001e80000000c00 */
[----:B------:R-:W-:Y:S01]  /*21c0*/  STS.128 [R0+0x200], R12 ;  /* 0x0002000c00007388 */ /* 0x000fe20000000c00 */
[----:B------:R-:W-:Y:S08]  /*21d0*/  BAR.SYNC.DEFER_BLOCKING 0x0 ;  /* 0x0000000000007b1d */ /* 0x000ff00000010000 */
[----:B0-----:R-:W0:Y:S01]  /*21e0*/  LDC R18, c[0x0][0x388] ;  /* 0x0000e200ff127b82 */ /* 0x001e220000000800 */
[----:B------:R-:W1:Y:S04]  /*21f0*/  LDS R2, [R3] ;  /* 0x0000000003027984 */ /* 0x000e680000000800 */
[----:B------:R-:W3:Y:S04]  /*2200*/  LDS R20, [R3+0x200] ;  /* 0x0002000003147984 */ /* 0x000ee80000000800 */
[----:B------:R-:W4:Y:S04]  /*2210*/  LDS R21, [R3+0x400] ;  /* 0x0004000003157984 */ /* 0x000f280000000800 */
[----:B------:R-:W5:Y:S04]  /*2220*/  LDS R23, [R3+0x600] ;  /* 0x0006000003177984 */ /* 0x000f680000000800 */
[----:B------:R-:W2:Y:S04]  /*2230*/  LDS R25, [R3+0x800] ;  /* 0x0008000003197984 */ /* 0x000ea80000000800 */
[----:B------:R-:W0:Y:S04]  /*2240*/  LDS R27, [R3+0xa00] ;  /* 0x000a0000031b7984 */ /* 0x000e280000000800 */
[----:B------:R-:W0:Y:S04]  /*2250*/  LDS R29, [R3+0xc00] ;  /* 0x000c0000031d7984 */ /* 0x000e280000000800 */
[----:B------:R-:W0:Y:S01]  /*2260*/  LDS R17, [R3+0xe00] ;  /* 0x000e000003117984 */ /* 0x000e220000000800 */
[----:B------:R-:W-:Y:S01]  /*2270*/  BAR.SYNC.DEFER_BLOCKING 0x0 ;  /* 0x0000000000007b1d */ /* 0x000fe20000010000 */
[----:B-1----:R-:W-:Y:S01]  /*2280*/  FADD.FTZ R2, RZ, R2 ;  /* 0x00000002ff027221 */ /* 0x002fe20000010000 */
[----:B---3--:R-:W-:-:S03]  /*2290*/  FADD.FTZ R20, RZ, R20 ;  /* 0x00000014ff147221 */ /* 0x008fc60000010000 */
[----:B----4-:R-:W-:Y:S01]  /*22a0*/  FADD.FTZ R2, R2, R21 ;  /* 0x0000001502027221 */ /* 0x010fe20000010000 */
[----:B-----5:R-:W-:Y:S01]  /*22b0*/  FADD.FTZ R20, R20, R23 ;  /* 0x0000001714147221 */ /* 0x020fe20000010000 */
[----:B------:R-:W-:Y:S02]  /*22c0*/  STS.128 [R0], R4 ;  /* 0x0000000400007388 */ /* 0x000fe40000000c00 */
[----:B--2---:R-:W-:Y:S02]  /*22d0*/  FADD.FTZ R2, R2, R25 ;  /* 0x0000001902027221 */ /* 0x004fe40000010000 */
[----:B------:R1:W-:Y:S01]  /*22e0*/  STS.128 [R0+0x200], R8 ;  /* 0x0002000800007388 */ /* 0x0003e20000000c00 */
[----:B0-----:R-:W-:Y:S01]  /*22f0*/  FADD.FTZ R20, R20, R27 ;  /* 0x0000001b14147221 */ /* 0x001fe20000010000 */
[----:B------:R-:W-:Y:S01]  /*2300*/  BAR.SYNC.DEFER_BLOCKING 0x0 ;  /* 0x0000000000007b1d */ /* 0x000fe20000010000 */
[----:B------:R-:W-:Y:S02]  /*2310*/  FADD.FTZ R29, R2, R29 ;  /* 0x0000001d021d7221 */ /* 0x000fe40000010000 */
        /* <DEDUP_REMOVED lines=31> */
.L_x_5939:
        /* <DEDUP_REMOVED lines=8> */
.L_x_5949:
[----:B------:R-:W-:Y:S05]  /*2590*/  BSYNC B2 ;  /* 0x0000000000027941 */ /* 0x000fea0003800000 */
.L_x_5948:
        /* <DEDUP_REMOVED lines=8> */
.L_x_5950:
[----:B------:R-:W-:-:S05]  /*2620*/  FADD.FTZ R23, R23, R62 ;  /* 0x0000003e17177221 */ /* 0x000fca0000010000 */
[----:B------:R-:W-:Y:S01]  /*2630*/  MOV R69, R23 ;  /* 0x0000001700457202 */ /* 0x000fe20000000f00 */
[----:B------:R-:W-:Y:S01]  /*2640*/  HFMA2 R68, -RZ, RZ, 0, 1.1920928955078125e-07 ;  /* 0x00000002ff447431 */ /* 0x000fe200000001ff */
[----:B------:R-:W-:-:S07]  /*2650*/  MOV R22, R73 ;  /* 0x0000004900167202 */ /* 0x000fce0000000f00 */
[----:B------:R-:W-:Y:S05]  /*2660*/  WARPSYNC.COLLECTIVE R26, `(.L_x_5951) ;  /* 0x000000001a087348 */ /* 0x000fea0003c00000 */
[----:B------:R0:W1:Y:S02]  /*2670*/  SHFL.BFLY P3, R73, R69, R68, R27 ;  /* 0x0c00004445497389 */ /* 0x000064000006001b */
[----:B01----:R-:W-:Y:S05]  /*2680*/  ENDCOLLECTIVE ;  /* 0x000000000000791b */ /* 0x003fea0003800000 */
.L_x_5951:
[----:B------:R-:W-:-:S05]  /*2690*/  FADD.FTZ R24, R22, R61 ;  /* 0x0000003d16187221 */ /* 0x000fca0000010000 */
[----:B------:R-:W-:Y:S02]  /*26a0*/  MOV R69, R24 ;  /* 0x0000001800457202 */ /* 0x000fe40000000f00 */
[----:B------:R-:W-:-:S07]  /*26b0*/  MOV R22, R73 ;  /* 0x0000004900167202 */ /* 0x000fce0000000f00 */
[----:B------:R-:W-:Y:S05]  /*26c0*/  WARPSYNC.COLLECTIVE R26, `(.L_x_5952) ;  /* 0x000000001a087348 */ /* 0x000fea0003c00000 */
[----:B------:R0:W1:Y:S02]  /*26d0*/  SHFL.BFLY P3, R73, R69, R68, R27 ;  /* 0x0c00004445497389 */ /* 0x000064000006001b */
[----:B01----:R-:W-:Y:S05]  /*26e0*/  ENDCOLLECTIVE ;  /* 0x000000000000791b */ /* 0x003fea0003800000 */
.L_x_5952:
[----:B------:R-:W-:-:S05]  /*26f0*/  FADD.FTZ R70, R23, R22 ;  /* 0x0000001617467221 */ /* 0x000fca0000010000 */
[----:B------:R-:W-:Y:S01]  /*2700*/  MOV R69, R70 ;  /* 0x0000004600457202 */ /* 0x000fe20000000f00 */
[----:B------:R-:W-:Y:S01]  /*2710*/  HFMA2 R68, -RZ, RZ, 0, 2.384185791015625e-07 ;  /* 0x00000004ff447431 */ /* 0x000fe200000001ff */
[----:B------:R-:W-:-:S07]  /*2720*/  MOV R25, R73 ;  /* 0x0000004900197202 */ /* 0x000fce0000000f00 */
[----:B------:R-:W-:Y:S05]  /*2730*/  WARPSYNC.COLLECTIVE R26, `(.L_x_5953) ;  /* 0x000000001a087348 */ /* 0x000fea0003c00000 */
[----:B------:R0:W1:Y:S02]  /*2740*/  SHFL.BFLY P3, R73, R69, R68, R27 ;  /* 0x0c00004445497389 */ /* 0x000064000006001b */
[----:B01----:R-:W-:Y:S05]  /*2750*/  ENDCOLLECTIVE ;  /* 0x000000000000791b */ /* 0x003fea0003800000 */
.L_x_5953:
[----:B------:R-:W-:-:S05]  /*2760*/  FADD.FTZ R71, R24, R25 ;  /* 0x0000001918477221 */ /* 0x000fca0000010000 */
[----:B------:R-:W-:Y:S02]  /*2770*/  MOV R69, R71 ;  /* 0x0000004700457202 */ /* 0x000fe40000000f00 */
[----:B------:R-:W-:-:S07]  /*2780*/  MOV R25, R73 ;  /* 0x0000004900197202 */ /* 0x000fce0000000f00 */
[----:B------:R-:W-:Y:S05]  /*2790*/  WARPSYNC.COLLECTIVE R26, `(.L_x_5954) ;  /* 0x000000001a087348 */ /* 0x000fea0003c00000 */
[----:B------:R0:W1:Y:S02]  /*27a0*/  SHFL.BFLY P3, R73, R69, R68, R27 ;  /* 0x0c00004445497389 */ /* 0x000064000006001b */
[----:B01----:R-:W-:Y:S05]  /*27b0*/  ENDCOLLECTIVE ;  /* 0x000000000000791b */ /* 0x003fea0003800000 */
.L_x_5954:
[----:B------:R-:W-:-:S05]  /*27c0*/  FADD.FTZ R72, R70, R25 ;  /* 0x0000001946487221 */ /* 0x000fca0000010000 */
[----:B------:R-:W-:Y:S01]  /*27d0*/  MOV R69, R72 ;  /* 0x0000004800457202 */ /* 0x000fe20000000f00 */
[----:B------:R-:W-:Y:S01]  /*27e0*/  HFMA2 R68, -RZ, RZ, 0, 4.76837158203125e-07 ;  /* 0x00000008ff447431 */ /* 0x000fe200000001ff */
[----:B------:R-:W-:-:S07]  /*27f0*/  MOV R22, R73 ;  /* 0x0000004900167202 */ /* 0x000fce0000000f00 */
[----:B------:R-:W-:Y:S05]  /*2800*/  WARPSYNC.COLLECTIVE R26, `(.L_x_5955) ;  /* 0x000000001a087348 */ /* 0x000fea0003c00000 */
[----:B------:R0:W1:Y:S02]  /*2810*/  SHFL.BFLY P3, R73, R69, R68, R27 ;  /* 0x0c00004445497389 */ /* 0x000064000006001b */
[----:B01----:R-:W-:Y:S05]  /*2820*/  ENDCOLLECTIVE ;  /* 0x000000000000791b */ /* 0x003fea0003800000 */
.L_x_5955:
[----:B------:R-:W-:-:S05]  /*2830*/  FADD.FTZ R62, R71, R22 ;  /* 0x00000016473e7221 */ /* 0x000fca0000010000 */
[----:B------:R-:W-:Y:S02]  /*2840*/  MOV R69, R62 ;  /* 0x0000003e00457202 */ /* 0x000fe40000000f00 */
[----:B------:R-:W-:-:S07]  /*2850*/  MOV R25, R73 ;  /* 0x0000004900197202 */ /* 0x000fce0000000f00 */
[----:B------:R-:W-:Y:S05]  /*2860*/  WARPSYNC.COLLECTIVE R26, `(.L_x_5956) ;  /* 0x000000001a087348 */ /* 0x000fea0003c00000 */
[----:B------:R0:W1:Y:S02]  /*2870*/  SHFL.BFLY P3, R73, R69, R68, R27 ;  /* 0x0c00004445497389 */ /* 0x000064000006001b */
[----:B01----:R-:W-:Y:S05]  /*2880*/  ENDCOLLECTIVE ;  /* 0x000000000000791b */ /* 0x003fea0003800000 */
.L_x_5956:
[----:B------:R-:W-:-:S05]  /*2890*/  FADD.FTZ R22, R72, R25 ;  /* 0x0000001948167221 */ /* 0x000fca0000010000 */
[----:B------:R-:W-:Y:S01]  /*28a0*/  MOV R69, R22 ;  /* 0x0000001600457202 */ /* 0x000fe20000000f00 */
[----:B------:R-:W-:Y:S01]  /*28b0*/  HFMA2 R68, -RZ, RZ, 0, 9.5367431640625e-07 ;  /* 0x00000010ff447431 */ /* 0x000fe200000001ff */
[----:B------:R-:W-:-:S07]  /*28c0*/  MOV R61, R73 ;  /* 0x00000049003d7202 */ /* 0x000fce0000000f00 */
[----:B------:R-:W-:Y:S05]  /*28d0*/  WARPSYNC.COLLECTIVE R26, `(.L_x_5957) ;  /* 0x000000001a087348 */ /* 0x000fea0003c00000 */
[----:B------:R0:W1:Y:S02]  /*28e0*/  SHFL.BFLY P3, R73, R69, R68, R27 ;  /* 0x0c00004445497389 */ /* 0x000064000006001b */
[----:B01----:R-:W-:Y:S05]  /*28f0*/  ENDCOLLECTIVE ;  /* 0x000000000000791b */ /* 0x003fea0003800000 */
.L_x_5957:
[----:B------:R-:W-:-:S05]  /*2900*/  FADD.FTZ R23, R62, R61 ;  /* 0x0000003d3e177221 */ /* 0x000fca0000010000 */
[----:B------:R-:W-:Y:S02]  /*2910*/  MOV R69, R23 ;  /* 0x0000001700457202 */ /* 0x000fe40000000f00 */
[----:B------:R-:W-:-:S07]  /*2920*/  MOV R24, R73 ;  /* 0x0000004900187202 */ /* 0x000fce0000000f00 */
[----:B------:R-:W-:Y:S05]  /*2930*/  WARPSYNC.COLLECTIVE R26, `(.L_x_5958) ;  /* 0x000000001a087348 */ /* 0x000fea0003c00000 */
[----:B------:R0:W1:Y:S02]  /*2940*/  SHFL.BFLY P3, R73, R69, R68, R27 ;  /* 0x0c00004445497389 */ /* 0x000064000006001b */
[----:B01----:R-:W-:Y:S05]  /*2950*/  ENDCOLLECTIVE ;  /* 0x000000000000791b */ /* 0x003fea0003800000 */
.L_x_5958:
[----:B------:R-:W-:Y:S02]  /*2960*/  MOV R68, R21 ;  /* 0x0000001500447202 */ /* 0x000fe40000000f00 */
[----:B------:R-:W-:Y:S02]  /*2970*/  MOV R69, R20 ;  /* 0x0000001400457202 */ /* 0x000fe40000000f00 */
[----:B------:R-:W-:Y:S01]  /*2980*/  MOV R25, R73 ;  /* 0x0000004900197202 */ /* 0x000fe20000000f00 */
[----:B------:R-:W-:Y:S06]  /*2990*/  BRA `(.L_x_5959) ;  /* 0xffffffe400507947 */ /* 0x000fec000383ffff */
.L_x_5960:
        /* <DEDUP_REMOVED lines=14> */
.L_x_6525:


//--------------------- .text._ZN10layer_norm22ln_bwd_finalize_kernelINS_22Kernel_traits_finalizeILj256EfffffjLb0ELj1024ELj4ENS_18Kernel_traits_baseILj256EfffffjLj1024EEEEELb0ELb0EEEvNS_9BwdParamsE --------------------------
	.section	.text._ZN10layer_norm22ln_bwd_finalize_kernelINS_22Kernel_traits_finalizeILj256EfffffjLb0ELj1024ELj4ENS_18Kernel_traits_baseILj256EfffffjLj1024EEEEELb0ELb0EEEvNS_9BwdParamsE,"ax",@progbits
	.align	128
        .global         _ZN10layer_norm22ln_bwd_finalize_kernelINS_22Kernel_traits_finalizeILj256EfffffjLb0ELj1024ELj4ENS_18Kernel_traits_baseILj256EfffffjLj1024EEEEELb0ELb0EEEvNS_9BwdParamsE
        .type           _ZN10layer_norm22ln_bwd_finalize_kernelINS_22Kernel_traits_finalizeILj256EfffffjLb0ELj1024ELj4ENS_18Kernel_traits_baseILj256EfffffjLj1024EEEEELb0ELb0EEEvNS_9BwdParamsE,@function
        .size           _ZN10layer_norm22ln_bwd_finalize_kernelINS_22Kernel_traits_finalizeILj256EfffffjLb0ELj1024ELj4ENS_18Kernel_traits_baseILj256EfffffjLj1024EEEEELb0ELb0EEEvNS_9BwdParamsE,(.L_x_6526 - _ZN10layer_norm22ln_bwd_finalize_kernelINS_22Kernel_traits_finalizeILj256EfffffjLb0ELj1024ELj4ENS_18Kernel_traits_baseILj256EfffffjLj1024EEEEELb0ELb0EEEvNS_9BwdParamsE)
        .other          _ZN10layer_norm22ln_bwd_finalize_kernelINS_22Kernel_traits_finalizeILj256EfffffjLb0ELj1024ELj4ENS_18Kernel_traits_baseILj256EfffffjLj1024EEEEELb0ELb0EEEvNS_9BwdParamsE,@"STO_CUDA_ENTRY STV_DEFAULT"
_ZN10layer_norm22ln_bwd_finalize_kernelINS_22Kernel_traits_finalizeILj256EfffffjLb0ELj1024ELj4ENS_18Kernel_traits_baseILj256EfffffjLj1024EEEEELb0ELb0EEEvNS_9BwdParamsE:
.text._ZN10layer_norm22ln_bwd_finalize_kernelINS_22Kernel_traits_finalizeILj256EfffffjLb0ELj1024ELj4ENS_18Kernel_traits_baseILj256EfffffjLj1024EEEEELb0ELb0EEEvNS_9BwdParamsE:
        /* <DEDUP_REMOVED lines=82> */
.L_x_5965:
        /* <DEDUP_REMOVED lines=118> */
.L_x_5964:
[----:B------:R-:W-:Y:S05]  /*0c80*/  BSYNC.RECONVERGENT B1 ;  /* 0x0000000000017941 */ /* 0x000fea0003800200 */
.L_x_5963:
        /* <DEDUP_REMOVED lines=75> */
.L_x_5967:
[----:B------:R-:W-:Y:S05]  /*1140*/  BSYNC.RECONVERGENT B1 ;  /* 0x0000000000017941 */ /* 0x000fea0003800200 */
.L_x_5966:
        /* <DEDUP_REMOVED lines=37> */
.L_x_5969:
[----:B------:R-:W-:Y:S05]  /*13a0*/  BSYNC.RECONVERGENT B1 ;  /* 0x0000000000017941 */ /* 0x000fea0003800200 */
.L_x_5968:
[----:B------:R-:W-:Y:S05]  /*13b0*/  @!P1 BRA `(.L_x_5962) ;  /* 0x0000000000409947 */ /* 0x000fea0003800000 */
[----:B------:R-:W0:Y:S01]  /*13c0*/  LDC.64 R6, c[0x0][0x440] ;  /* 0x00011000ff067b82 */ /* 0x000e220000000a00 */
[----:B------:R-:W-:Y:S01]  /*13d0*/  IMAD R59, R2, R56, R59 ;  /* 0x00000038023b7224 */ /* 0x000fe200078e023b */
[----:B------:R-:W-:Y:S02]  /*13e0*/  LOP3.LUT R8, R8, 0x1f, RZ, 0xc0, !PT ;  /* 0x0000001f08087812 */ /* 0x000fe400078ec0ff */
[----:B------:R-:W-:Y:S02]  /*13f0*/  IADD3 R9, PT, PT, -R9, RZ, RZ ;  /* 0x000000ff09097210 */ /* 0x000fe40007ffe1ff */
[----:B------:R-:W-:Y:S02]  /*1400*/  IADD3 R59, PT, PT, R8, R59, RZ ;  /* 0x0000003b083b7210 */ /* 0x000fe40007ffe0ff */
[----:B------:R-:W1:Y:S05]  /*1410*/  LDC.64 R10, c[0x0][0x448] ;  /* 0x00011200ff0a7b82 */ /* 0x000e6a0000000a00 */
.L_x_5970:
        /* <DEDUP_REMOVED lines=10> */
.L_x_5962:
[----:B------:R-:W-:Y:S05]  /*14c0*/  BSYNC.RECONVERGENT B0 ;  /* 0x0000000000007941 */ /* 0x000fea0003800200 */
.L_x_5961:
        /* <DEDUP_REMOVED lines=57> */
.L_x_5971:
        /* <DEDUP_REMOVED lines=10> */
.L_x_6526:


//--------------------- .text._ZN10layer_norm13ln_bwd_kernelINS_13Kernel_traitsIfffffjLj256ELj1ELj4ELj1ELj16ENS_18Kernel_traits_baseILj256EfffffjLj128EEEEELb1ELb0ELb1ELb0EEEvNS_9BwdParamsE --------------------------
	.section	.text._ZN10layer_norm13ln_bwd_kernelINS_13Kernel_traitsIfffffjLj256ELj1ELj4ELj1ELj16ENS_18Kernel_traits_baseILj256EfffffjLj128EEEEELb1ELb0ELb1ELb0EEEvNS_9BwdParamsE,"ax",@progbits
	.align	128
        .global         _ZN10layer_norm13ln_bwd_kernelINS_13Kernel_traitsIfffffjLj256ELj1ELj4ELj1ELj16ENS_18Kernel_traits_baseILj256EfffffjLj128EEEEELb1ELb0ELb1ELb0EEEvNS_9BwdParamsE
        .type           _ZN10layer_norm13ln_bwd_kernelINS_13Kernel_traitsIfffffjLj256ELj1ELj4ELj1ELj16ENS_18Kernel_traits_baseILj256EfffffjLj128EEEEELb1ELb0ELb1ELb0EEEvNS_9BwdParamsE,@function
        .size           _ZN10layer_norm13ln_bwd_kernelINS_13Kernel_traitsIfffffjLj256ELj1ELj4ELj1ELj16ENS_18Kernel_traits_baseILj256EfffffjLj128EEEEELb1ELb0ELb1ELb0EEEvNS_9BwdParamsE,(.L_x_6527 - _ZN10layer_norm13ln_bwd_kernelINS_13Kernel_traitsIfffffjLj256ELj1ELj4ELj1ELj16ENS_18Kernel_traits_baseILj256EfffffjLj128EEEEELb1ELb0ELb1ELb0EEEvNS_9BwdParamsE)
        .other          _ZN10layer_norm13ln_bwd_kernelINS_13Kernel_traitsIfffffjLj256ELj1ELj4ELj1ELj16ENS_18Kernel_traits_baseILj256EfffffjLj128EEEEELb1ELb0ELb1ELb0EEEvNS_9BwdParamsE,@"STO_CUDA_ENTRY STV_DEFAULT"
_ZN10layer_norm13ln_bwd_kernelINS_13Kernel_traitsIfffffjLj256ELj1ELj4ELj1ELj16ENS_18Kernel_traits_baseILj256EfffffjLj128EEEEELb1ELb0ELb1ELb0EEEvNS_9BwdParamsE:
.text._ZN10layer_norm13ln_bwd_kernelINS_13Kernel_traitsIfffffjLj256ELj1ELj4ELj1ELj16ENS_18Kernel_traits_baseILj256EfffffjLj128EEEEELb1ELb0ELb1ELb0EEEvNS_9BwdParamsE:
        /* <DEDUP_REMOVED lines=50> */
.L_x_6009:
        /* <DEDUP_REMOVED lines=13> */
[----:B------:R-:W-:-:S06]  /*03f0*/  IMAD.WIDE R48, R5, 0x4, R48 ;  /* 0x0000000405307825 */ /* 0x000fcc00078e0230 */
[----:B------:R1:W2:Y:S01]  /*0400*/  LDG.E R48, desc[UR6][R48.64] ;  /* 0x0000000630307981 */ /* 0x0002a2000c1e1900 */
[----:B-----5:R-:W-:Y:S02]  /*0410*/  ISETP.GE.AND P2, PT, R76, 0x1, PT ;  /* 0x000000014c00780c */ /* 0x020fe40003f46270 */
[----:B------:R-:W-:Y:S02]  /*0420*/  CS2R R78, SRZ ;  /* 0x00000000004e7805 */ /* 0x000fe4000001ff00 */
[----:B------:R-:W-:Y:S01]  /*0430*/  MOV R0, UR14 ;  /* 0x0000000e00007c02 */ /* 0x000fe20008000f00 */
[----:B------:R-:W-:Y:S01]  /*0440*/  BSSY.RECONVERGENT B2, `(.L_x_5976) ;  /* 0x0000043000027945 */ /* 0x000fe20003800200 */
[----:B------:R-:W-:Y:S01]  /*0450*/  ISETP.GE.U32.AND P4, PT, R2, 0x20, PT ;  /* 0x000000200200780c */ /* 0x000fe20003f86070 */
[----:B------:R-:W-:Y:S01]  /*0460*/  HFMA2 R77, -RZ, RZ, 0, 0 ;  /* 0x00000000ff4d7431 */ /* 0x000fe200000001ff */
[----:B0-----:R-:W-:Y:S02]  /*0470*/  ISETP.NE.AND P0, PT, R6, RZ, PT ;  /* 0x000000ff0600720c */ /* 0x001fe40003f05270 */
[----:B------:R-:W-:-:S03]  /*0480*/  ISETP.GE.U32.AND P3, PT, R2, 0x40, PT ;  /* 0x000000400200780c */ /* 0x000fc60003f66070 */
[----:B------:R-:W-:-:S05]  /*0490*/  @P2 IADD3 R51, PT, PT, R76, -0x1, RZ ;  /* 0xffffffff4c332810 */ /* 0x000fca0007ffe0ff */
[----:B------:R-:W-:-:S05]  /*04a0*/  @P2 IMAD R51, R51, R0, RZ ;  /* 0x0000000033332224 */ /* 0x000fca00078e02ff */
[----:B------:R-:W-:-:S04]  /*04b0*/  @P2 SHF.R.S32.HI R50, RZ, 0x1f, R51 ;  /* 0x0000001fff322819 */ /* 0x000fc80000011433 */
[----:B------:R-:W-:Y:S01]  /*04c0*/  @P2 LEA.HI R51, R50, R51, RZ, 0x2 ;  /* 0x0000003332332211 */ /* 0x000fe200078f10ff */
[----:B------:R-:W-:-:S03]  /*04d0*/  IMAD R50, R5, R0, RZ ;  /* 0x0000000005327224 */ /* 0x000fc600078e02ff */
[----:B------:R-:W-:Y:S02]  /*04e0*/  @P2 LEA.HI.SX32 R79, R51, R4, 0x1e ;  /* 0x00000004334f2211 */ /* 0x000fe400078ff2ff */
[----:B------:R-:W-:Y:S02]  /*04f0*/  IADD3 R51, PT, PT, R71, -0x1, RZ ;  /* 0xffffffff47337810 */ /* 0x000fe40007ffe0ff */
[----:B-1----:R-:W-:-:S03]  /*0500*/  SHF.R.S32.HI R49, RZ, 0x1f, R50 ;  /* 0x0000001fff317819 */ /* 0x002fc60000011432 */
[----:B------:R-:W-:Y:S01]  /*0510*/  IMAD R51, R51, R0, RZ ;  /* 0x0000000033337224 */ /* 0x000fe200078e02ff */
[----:B------:R-:W-:-:S04]  /*0520*/  LEA.HI R49, R49, R50, RZ, 0x2 ;  /* 0x0000003231317211 */ /* 0x000fc800078f10ff */
[----:B------:R-:W-:Y:S02]  /*0530*/  SHF.R.S32.HI R50, RZ, 0x1f, R51 ;  /* 0x0000001fff327819 */ /* 0x000fe40000011433 */
[-C--:B------:R-:W-:Y:S02]  /*0540*/  LEA.HI.SX32 R73, R49, R4.reuse, 0x1e ;  /* 0x0000000431497211 */ /* 0x080fe400078ff2ff */
[----:B------:R-:W-:Y:S02]  /*0550*/  LEA.HI R51, R50, R51, RZ, 0x2 ;  /* 0x0000003332337211 */ /* 0x000fe400078f10ff */
[----:B------:R-:W-:Y:S02]  /*0560*/  MOV R81, R73 ;  /* 0x0000004900517202 */ /* 0x000fe40000000f00 */
[----:B------:R-:W-:Y:S02]  /*0570*/  LEA.HI.SX32 R80, R51, R4, 0x1e ;  /* 0x0000000433507211 */ /* 0x000fe400078ff2ff */
[----:B--2---:R-:W-:Y:S01]  /*0580*/  FSEL R75, R48, RZ, !P0 ;  /* 0x000000ff304b7208 */ /* 0x004fe20004000000 */
        /* <DEDUP_REMOVED lines=15> */
[----:B------:R-:W-:Y:S02]  /*0680*/  IADD3 R79, PT, PT, R79, 0x20, RZ ;  /* 0x000000204f4f7810 */ /* 0x000fe40007ffe0ff */
[----:B------:R-:W-:Y:S02]  /*0690*/  IADD3 R80, PT, PT, R80, 0x20, RZ ;  /* 0x0000002050507810 */ /* 0x000fe40007ffe0ff */
[----:B------:R-:W-:Y:S01]  /*06a0*/  IADD3 R81, PT, PT, R81, 0x20, RZ ;  /* 0x0000002051517810 */ /* 0x000fe20007ffe0ff */
[C---:B---3--:R-:W-:Y:S01]  /*06b0*/  FADD.FTZ R3, -R75.reuse, R48 ;  /* 0x000000304b037221 */ /* 0x048fe20000010100 */
[C---:B------:R-:W-:Y:S01]  /*06c0*/  FADD.FTZ R59, -R75.reuse, R49 ;  /* 0x000000314b3b7221 */ /* 0x040fe20000010100 */
[C---:B------:R-:W-:Y:S02]  /*06d0*/  FADD.FTZ R65, -R75.reuse, R50 ;  /* 0x000000324b417221 */ /* 0x040fe40000010100 */
[C---:B------:R-:W-:Y:S01]  /*06e0*/  FMUL.FTZ R3, R58.reuse, R3 ;  /* 0x000000033a037220 */ /* 0x040fe20000410000 */
[----:B------:R-:W-:Y:S01]  /*06f0*/  FMUL.FTZ R60, R58, R59 ;  /* 0x0000003b3a3c7220 */ /* 0x000fe20000410000 */
[----:B----4-:R-:W-:Y:S01]  /*0700*/  FMUL.FTZ R66, R12, R52 ;  /* 0x000000340c427220 */ /* 0x010fe20000410000 */
[----:B------:R-:W-:Y:S01]  /*0710*/  FADD.FTZ R51, -R75, R51 ;  /* 0x000000334b337221 */ /* 0x000fe20000010100 */
[C---:B------:R-:W-:Y:S01]  /*0720*/  FMUL.FTZ R59, R58.reuse, R65 ;  /* 0x000000413a3b7220 */ /* 0x040fe20000410000 */
[----:B------:R-:W-:Y:S01]  /*0730*/  FMUL.FTZ R65, R13, R53 ;  /* 0x000000350d417220 */ /* 0x000fe20000410000 */
[----:B------:R-:W-:Y:S01]  /*0740*/  FADD.FTZ R48, RZ, R66 ;  /* 0x00000042ff307221 */ /* 0x000fe20000010000 */
[----:B------:R-:W-:Y:S01]  /*0750*/  FFMA.FTZ R49, R3, R66, RZ ;  /* 0x0000004203317223 */ /* 0x000fe200000100ff */
        /* <DEDUP_REMOVED lines=17> */
.L_x_5977:
[----:B------:R-:W-:Y:S05]  /*0870*/  BSYNC.RECONVERGENT B2 ;  /* 0x0000000000027941 */ /* 0x000fea0003800200 */
.L_x_5976:
        /* <DEDUP_REMOVED lines=8> */
[----:B-1----:R-:W-:Y:S02]  /*0900*/  IMAD.WIDE.U32 R52, R80, 0x10, R48 ;  /* 0x0000001050347825 */ /* 0x002fe400078e0030 */
[----:B------:R-:W3:Y:S04]  /*0910*/  LDG.E.128 R48, desc[UR6][R50.64] ;  /* 0x0000000632307981 */ /* 0x000ee8000c1e1d00 */
[----:B------:R-:W4:Y:S01]  /*0920*/  LDG.E.128 R52, desc[UR6][R52.64] ;  /* 0x0000000634347981 */ /* 0x000f22000c1e1d00 */
[----:B--2---:R-:W-:-:S05]  /*0930*/  IMAD.WIDE.U32 R84, R79, 0x4, R84 ;  /* 0x000000044f547825 */ /* 0x004fca00078e0054 */
[----:B------:R1:W5:Y:S01]  /*0940*/  LDG.E R56, desc[UR6][R84.64] ;  /* 0x0000000654387981 */ /* 0x000362000c1e1900 */
[----:B0-----:R-:W-:-:S05]  /*0950*/  @P0 IMAD.WIDE.U32 R82, R81, 0x10, R82 ;  /* 0x0000001051520825 */ /* 0x001fca00078e0052 */
[----:B------:R1:W5:Y:S01]  /*0960*/  @P0 LDG.E.128 R8, desc[UR6][R82.64] ;  /* 0x0000000652080981 */ /* 0x000362000c1e1d00 */
[C---:B---3--:R-:W-:Y:S01]  /*0970*/  FADD.FTZ R57, -R75.reuse, R48 ;  /* 0x000000304b397221 */ /* 0x048fe20000010100 */
[----:B------:R-:W-:-:S03]  /*0980*/  FADD.FTZ R49, -R75, R49 ;  /* 0x000000314b317221 */ /* 0x000fc60000010100 */
[----:B------:R-:W-:Y:S01]  /*0990*/  FMUL.FTZ R57, R58, R57 ;  /* 0x000000393a397220 */ /* 0x000fe20000410000 */
[----:B----4-:R-:W-:Y:S01]  /*09a0*/  FMUL.FTZ R64, R16, R52 ;  /* 0x0000003410407220 */ /* 0x010fe20000410000 */
[----:B------:R-:W-:Y:S01]  /*09b0*/  FADD.FTZ R61, -R75, R50 ;  /* 0x000000324b3d7221 */ /* 0x000fe20000010100 */
[----:B------:R-:W-:Y:S01]  /*09c0*/  FMUL.FTZ R62, R58, R49 ;  /* 0x000000313a3e7220 */ /* 0x000fe20000410000 */
[----:B------:R-:W-:Y:S01]  /*09d0*/  FMUL.FTZ R63, R17, R53 ;  /* 0x00000035113f7220 */ /* 0x000fe20000410000 */
        /* <DEDUP_REMOVED lines=21> */
[----:B-1----:R-:W-:Y:S06]  /*0b30*/  BRA `(.L_x_5978) ;  /* 0x0000000000c87947 */ /* 0x002fec0003800000 */
.L_x_5975:
        /* <DEDUP_REMOVED lines=24> */
.L_x_5981:
[----:B------:R-:W-:Y:S05]  /*0cc0*/  BSYNC.RECONVERGENT B2 ;  /* 0x0000000000027941 */ /* 0x000fea0003800200 */
.L_x_5980:
[----:B------:R-:W-:Y:S01]  /*0cd0*/  HFMA2 R78, -RZ, RZ, 0, 0 ;  /* 0x00000000ff4e7431 */ /* 0x000fe200000001ff */
[----:B------:R-:W-:Y:S01]  /*0ce0*/  MOV R77, RZ ;  /* 0x000000ff004d7202 */ /* 0x000fe20000000f00 */
[----:B------:R-:W-:Y:S06]  /*0cf0*/  @!P3 BRA `(.L_x_5978) ;  /* 0x000000000058b947 */ /* 0x000fec0003800000 */
[----:B-1----:R-:W1:Y:S02]  /*0d00*/  LDC.64 R48, c[0x0][0x3b0] ;  /* 0x0000ec00ff307b82 */ /* 0x002e640000000a00 */
[----:B-1----:R-:W-:-:S05]  /*0d10*/  IMAD.WIDE.U32 R48, R55, 0x4, R48 ;  /* 0x0000000437307825 */ /* 0x002fca00078e0030 */
[----:B------:R2:W5:Y:S01]  /*0d20*/  LDG.E R56, desc[UR6][R48.64] ;  /* 0x0000000630387981 */ /* 0x000562000c1e1900 */
[----:B------:R-:W-:Y:S05]  /*0d30*/  BRA `(.L_x_5978) ;  /* 0x0000000000487947 */ /* 0x000fea0003800000 */
.L_x_5979:
[C---:B------:R-:W-:Y:S02]  /*0d40*/  ISETP.GE.U32.AND P4, PT, R2.reuse, 0x20, PT ;  /* 0x000000200200780c */ /* 0x040fe40003f86070 */
[----:B------:R-:W-:-:S11]  /*0d50*/  ISETP.GE.U32.AND P3, PT, R2, 0x40, PT ;  /* 0x000000400200780c */ /* 0x000fd60003f66070 */
[----:B------:R-:W1:Y:S08]  /*0d60*/  @P4 LDC.64 R48, c[0x0][0x438] ;  /* 0x00010e00ff304b82 */ /* 0x000e700000000a00 */
[----:B------:R-:W2:Y:S08]  /*0d70*/  @P4 LDC.64 R52, c[0x0][0x3b0] ;  /* 0x0000ec00ff344b82 */ /* 0x000eb00000000a00 */
[----:B------:R-:W3:Y:S01]  /*0d80*/  @P3 LDC.64 R50, c[0x0][0x438] ;  /* 0x00010e00ff323b82 */ /* 0x000ee20000000a00 */
[----:B-1----:R-:W-:-:S07]  /*0d90*/  @P4 IMAD.WIDE.U32 R80, R75, 0x10, R48 ;  /* 0x000000104b504825 */ /* 0x002fce00078e0030 */
[----:B------:R-:W1:Y:S01]  /*0da0*/  @P3 LDC.64 R48, c[0x0][0x3b0] ;  /* 0x0000ec00ff303b82 */ /* 0x000e620000000a00 */
[----:B------:R-:W-:Y:S01]  /*0db0*/  @P4 IADD3 R75, PT, PT, R75, 0x20, RZ ;  /* 0x000000204b4b4810 */ /* 0x000fe20007ffe0ff */
[----:B------:R4:W5:Y:S01]  /*0dc0*/  @P4 LDG.E.128 R28, desc[UR6][R80.64] ;  /* 0x00000006501c4981 */ /* 0x000962000c1e1d00 */
[C---:B--2---:R-:W-:Y:S01]  /*0dd0*/  @P4 IMAD.WIDE.U32 R52, R55.reuse, 0x4, R52 ;  /* 0x0000000437344825 */ /* 0x044fe200078e0034 */
[----:B------:R-:W-:-:S04]  /*0de0*/  @P4 IADD3 R55, PT, PT, R55, 0x20, RZ ;  /* 0x0000002037374810 */ /* 0x000fc80007ffe0ff */
[----:B------:R4:W5:Y:S01]  /*0df0*/  @P4 LDG.E R7, desc[UR6][R52.64] ;  /* 0x0000000634074981 */ /* 0x000962000c1e1900 */
[----:B---3--:R-:W-:-:S05]  /*0e00*/  @P3 IMAD.WIDE.U32 R50, R75, 0x10, R50 ;  /* 0x000000104b323825 */ /* 0x008fca00078e0032 */
[----:B------:R4:W5:Y:S01]  /*0e10*/  @P3 LDG.E.128 R8, desc[UR6][R50.64] ;  /* 0x0000000632083981 */ /* 0x000962000c1e1d00 */
[----:B-1----:R-:W-:-:S05]  /*0e20*/  @P3 IMAD.WIDE.U32 R48, R55, 0x4, R48 ;  /* 0x0000000437303825 */ /* 0x002fca00078e0030 */
[----:B------:R4:W5:Y:S01]  /*0e30*/  @P3 LDG.E R56, desc[UR6][R48.64] ;  /* 0x0000000630383981 */ /* 0x000962000c1e1900 */
[----:B------:R-:W-:Y:S02]  /*0e40*/  MOV R78, RZ ;  /* 0x000000ff004e7202 */ /* 0x000fe40000000f00 */
[----:B------:R-:W-:-:S07]  /*0e50*/  MOV R77, RZ ;  /* 0x000000ff004d7202 */ /* 0x000fce0000000f00 */
.L_x_5978:
[----:B------:R-:W-:Y:S05]  /*0e60*/  BSYNC.RECONVERGENT B1 ;  /* 0x0000000000017941 */ /* 0x000fea0003800200 */
.L_x_5974:
[----:B------:R-:W-:-:S03]  /*0e70*/  UMOV UR4, 0xffffffff ;  /* 0xffffffff00047882 */ /* 0x000fc60000000000 */
[----:B------:R-:W-:Y:S05]  /*0e80*/  BRA.DIV UR4, `(.L_x_5982) ;  /* 0x0000001e04907947 */ /* 0x000fea000b800000 */
[----:B----4-:R-:W3:Y:S04]  /*0e90*/  SHFL.BFLY PT, R53, R78, 0x1, 0x1f ;  /* 0x0c201f004e357f89 */ /* 0x010ee800000e0000 */
        /* <DEDUP_REMOVED lines=17> */
.L_x_6021:
[----:B-12---:R-:W-:Y:S01]  /*0fb0*/  @P2 IADD3 R49, PT, PT, R76, -0x1, RZ ;  /* 0xffffffff4c312810 */ /* 0x006fe20007ffe0ff */
[----:B----4-:R-:W-:Y:S01]  /*0fc0*/  FADD.FTZ R78, R75, R78 ;  /* 0x0000004e4b4e7221 */ /* 0x010fe20000010000 */
[----:B0-----:R-:W-:Y:S01]  /*0fd0*/  FADD.FTZ R53, R52, R53 ;  /* 0x0000003534357221 */ /* 0x001fe20000010000 */
[----:B------:R-:W-:Y:S01]  /*0fe0*/  ISETP.NE.AND P0, PT, R6, RZ, PT ;  /* 0x000000ff0600720c */ /* 0x000fe20003f05270 */
[----:B------:R-:W-:Y:S01]  /*0ff0*/  BSSY.RECONVERGENT B2, `(.L_x_5983) ;  /* 0x00000c3000027945 */ /* 0x000fe20003800200 */
[----:B------:R-:W-:Y:S02]  /*1000*/  @P2 IMAD R49, R49, R0, RZ ;  /* 0x0000000031312224 */ /* 0x000fe400078e02ff */
[----:B---3--:R-:W-:Y:S01]  /*1010*/  FMUL.FTZ R52, R78, UR9 ;  /* 0x000000094e347c20 */ /* 0x008fe20008410000 */
[----:B------:R-:W-:Y:S01]  /*1020*/  HFMA2 R54, -RZ, RZ, 0, 0 ;  /* 0x00000000ff367431 */ /* 0x000fe200000001ff */
[----:B------:R-:W-:Y:S01]  /*1030*/  MOV R55, R73 ;  /* 0x0000004900377202 */ /* 0x000fe20000000f00 */
[----:B------:R-:W-:Y:S01]  /*1040*/  FMUL.FTZ R53, R53, UR9 ;  /* 0x0000000935357c20 */ /* 0x000fe20008410000 */
[----:B------:R-:W-:-:S02]  /*1050*/  @P2 SHF.R.S32.HI R48, RZ, 0x1f, R49 ;  /* 0x0000001fff302819 */ /* 0x000fc40000011431 */
[----:B------:R-:W-:Y:S02]  /*1060*/  FSEL R52, R52, RZ, !P0 ;  /* 0x000000ff34347208 */ /* 0x000fe40004000000 */
[----:B------:R-:W-:-:S04]  /*1070*/  @P2 LEA.HI R49, R48, R49, RZ, 0x2 ;  /* 0x0000003130312211 */ /* 0x000fc800078f10ff */
[----:B------:R-:W-:Y:S01]  /*1080*/  @P2 LEA.HI.SX32 R54, R49, R4, 0x1e ;  /* 0x0000000431362211 */ /* 0x000fe200078ff2ff */
        /* <DEDUP_REMOVED lines=21> */
.L_x_5989:
[----:B------:R-:W-:Y:S05]  /*11e0*/  BSYNC.RECONVERGENT B3 ;  /* 0x0000000000037941 */ /* 0x000fea0003800200 */
.L_x_5988:
        /* <DEDUP_REMOVED lines=11> */
.L_x_5991:
[----:B------:R-:W-:Y:S05]  /*12a0*/  BSYNC.RECONVERGENT B3 ;  /* 0x0000000000037941 */ /* 0x000fea0003800200 */
.L_x_5990:
        /* <DEDUP_REMOVED lines=11> */
.L_x_5993:
[----:B------:R-:W-:Y:S05]  /*1360*/  BSYNC.RECONVERGENT B3 ;  /* 0x0000000000037941 */ /* 0x000fea0003800200 */
.L_x_5992:
        /* <DEDUP_REMOVED lines=11> */
.L_x_5987:
        /* <DEDUP_REMOVED lines=10> */
[----:B------:R-:W-:-:S04]  /*14c0*/  FMUL.FTZ R73, R58, R73 ;  /* 0x000000493a497220 */ /* 0x000fc80000410000 */
[----:B------:R-:W-:Y:S02]  /*14d0*/  FSEL R44, R45, RZ, P0 ;  /* 0x000000ff2d2c7208 */ /* 0x000fe40000000000 */
[----:B------:R-:W-:Y:S01]  /*14e0*/  FSEL R45, R73, RZ, P0 ;  /* 0x000000ff492d7208 */ /* 0x000fe20000000000 */
[----:B------:R-:W-:-:S04]  /*14f0*/  FFMA.FTZ R73, R59, R53, R52 ;  /* 0x000000353b497223 */ /* 0x000fc80000010034 */
[----:B------:R-:W-:Y:S01]  /*1500*/  FADD.FTZ R73, R74, -R73 ;  /* 0x800000494a497221 */ /* 0x000fe20000010000 */
[----:B0-----:R-:W-:-:S03]  /*1510*/  @P2 FMUL.FTZ R47, R44, R47 ;  /* 0x0000002f2c2f2220 */ /* 0x001fc60000410000 */
[----:B------:R-:W-:Y:S01]  /*1520*/  FMUL.FTZ R73, R58, R73 ;  /* 0x000000493a497220 */ /* 0x000fe20000410000 */
[----:B------:R-:W-:Y:S01]  /*1530*/  @P2 FMUL.FTZ R46, R47, R46 ;  /* 0x0000002e2f2e2220 */ /* 0x000fe20000410000 */
[----:B-1----:R-:W-:-:S04]  /*1540*/  @P2 FMUL.FTZ R47, R45, R49 ;  /* 0x000000312d2f2220 */ /* 0x002fc80000410000 */
[----:B------:R-:W-:Y:S02]  /*1550*/  @P2 SEL R40, R46, RZ, P4 ;  /* 0x000000ff2e282207 */ /* 0x000fe40002000000 */
[----:B------:R-:W-:Y:S01]  /*1560*/  FSEL R46, R73, RZ, P0 ;  /* 0x000000ff492e7208 */ /* 0x000fe20000000000 */
[----:B------:R-:W-:Y:S01]  /*1570*/  @P2 FMUL.FTZ R47, R47, R48 ;  /* 0x000000302f2f2220 */ /* 0x000fe20000410000 */
[----:B------:R-:W-:Y:S01]  /*1580*/  @P2 LOP3.LUT P4, RZ, R7, 0xff00, RZ, 0xc0, !PT ;  /* 0x0000ff0007ff2812 */ /* 0x000fe2000788c0ff */
[----:B------:R-:W0:Y:S03]  /*1590*/  @P2 LDC.64 R48, c[0x0][0x408] ;  /* 0x00010200ff302b82 */ /* 0x000e260000000a00 */
[----:B------:R-:W-:Y:S02]  /*15a0*/  @P2 SEL R41, R47, RZ, P4 ;  /* 0x000000ff2f292207 */ /* 0x000fe40002000000 */
[----:B------:R-:W-:Y:S01]  /*15b0*/  @P2 LOP3.LUT P4, RZ, R7, 0xff0000, RZ, 0xc0, !PT ;  /* 0x00ff000007ff2812 */ /* 0x000fe2000788c0ff */
[----:B0-----:R-:W-:-:S04]  /*15c0*/  @P2 FMUL.FTZ R49, R46, R49 ;  /* 0x000000312e312220 */ /* 0x001fc80000410000 */
[----:B------:R-:W-:Y:S01]  /*15d0*/  @P2 FMUL.FTZ R48, R49, R48 ;  /* 0x0000003031302220 */ /* 0x000fe20000410000 */
[----:B------:R-:W-:-:S04]  /*15e0*/  FADD.FTZ R49, R69, -R76 ;  /* 0x8000004c45317221 */ /* 0x000fc80000010000 */
[----:B------:R-:W-:Y:S01]  /*15f0*/  FMUL.FTZ R47, R58, R49 ;  /* 0x000000313a2f7220 */ /* 0x000fe20000410000 */
[----:B------:R-:W-:-:S04]  /*1600*/  @P2 SEL R42, R48, RZ, P4 ;  /* 0x000000ff302a2207 */ /* 0x000fc80002000000 */
[----:B------:R-:W-:Y:S01]  /*1610*/  FSEL R47, R47, RZ, P0 ;  /* 0x000000ff2f2f7208 */ /* 0x000fe20000000000 */
[----:B------:R-:W-:Y:S06]  /*1620*/  @!P2 BRA `(.L_x_5994) ;  /* 0x000000040050a947 */ /* 0x000fec0003800000 */
[----:B------:R-:W-:Y:S01]  /*1630*/  FMUL.FTZ R43, R47, UR13 ;  /* 0x0000000d2f2b7c20 */ /* 0x000fe20008410000 */
[----:B------:R-:W-:-:S03]  /*1640*/  ISETP.GE.U32.AND P0, PT, R7, 0x1000000, PT ;  /* 0x010000000700780c */ /* 0x000fc60003f06070 */
[----:B------:R-:W-:-:S05]  /*1650*/  FMUL.FTZ R43, R43, UR12 ;  /* 0x0000000c2b2b7c20 */ /* 0x000fca0008410000 */
[----:B------:R-:W-:Y:S01]  /*1660*/  SEL R43, R43, RZ, P0 ;  /* 0x000000ff2b2b7207 */ /* 0x000fe20000000000 */
[----:B------:R-:W-:Y:S06]  /*1670*/  BRA `(.L_x_5994) ;  /* 0x00000004003c7947 */ /* 0x000fec0003800000 */
.L_x_5986:
[----:B------:R-:W-:Y:S02]  /*1680*/  MOV R51, UR20 ;  /* 0x0000001400337c02 */ /* 0x000fe40008000f00 */
[----:B------:R-:W-:Y:S02]  /*1690*/  MOV R50, UR21 ;  /* 0x0000001500327c02 */ /* 0x000fe40008000f00 */
[----:B------:R-:W-:-:S04]  /*16a0*/  ISETP.NE.U32.AND P0, PT, R51, RZ, PT ;  /* 0x000000ff3300720c */ /* 0x000fc80003f05070 */
[----:B------:R-:W-:-:S13]  /*16b0*/  ISETP.NE.AND.EX P0, PT, R50, RZ, PT, P0 ;  /* 0x000000ff3200720c */ /* 0x000fda0003f05300 */
[----:B------:R-:W-:Y:S05]  /*16c0*/  @P0 BRA `(.L_x_5995) ;  /* 0x0000000000940947 */ /* 0x000fea0003800000 */
[----:B------:R-:W-:Y:S01]  /*16d0*/  @P1 FFMA.FTZ R49, R3, R53, R52 ;  /* 0x0000003503311223 */ /* 0x000fe20000010034 */
[----:B-----5:R-:W-:Y:S02]  /*16e0*/  MOV R76, R28 ;  /* 0x0000001c004c7202 */ /* 0x020fe40000000f00 */
[----:B------:R-:W-:Y:S01]  /*16f0*/  @P2 LOP3.LUT P0, RZ, R7, 0xff, RZ, 0xc0, !PT ;  /* 0x000000ff07ff2812 */ /* 0x000fe2000780c0ff */
[----:B------:R-:W-:-:S04]  /*1700*/  @P1 FADD.FTZ R49, R66, -R49 ;  /* 0x8000003142311221 */ /* 0x000fc80000010000 */
[----:B------:R-:W-:Y:S02]  /*1710*/  @P1 FFMA.FTZ R76, R58, R49, R28 ;  /* 0x000000313a4c1223 */ /* 0x000fe4000001001c */
[----:B------:R-:W0:Y:S02]  /*1720*/  @P2 LDC.64 R48, c[0x0][0x408] ;  /* 0x00010200ff302b82 */ /* 0x000e240000000a00 */
[----:B0-----:R-:W-:Y:S01]  /*1730*/  @P2 FMUL.FTZ R49, R76, R49 ;  /* 0x000000314c312220 */ /* 0x001fe20000410000 */
[----:B------:R-:W-:-:S03]  /*1740*/  MOV R76, R29 ;  /* 0x0000001d004c7202 */ /* 0x000fc60000000f00 */
[----:B------:R-:W-:-:S05]  /*1750*/  @P2 FMUL.FTZ R48, R49, R48 ;  /* 0x0000003031302220 */ /* 0x000fca0000410000 */
[----:B------:R-:W-:Y:S01]  /*1760*/  @P2 SEL R40, R48, RZ, P0 ;  /* 0x000000ff30282207 */ /* 0x000fe20000000000 */
[----:B------:R-:W-:Y:S01]  /*1770*/  @P1 FFMA.FTZ R48, R60, R53, R52 ;  /* 0x000000353c301223 */ /* 0x000fe20000010034 */
[----:B------:R-:W-:-:S03]  /*1780*/  @P2 LOP3.LUT P0, RZ, R7, 0xff00, RZ, 0xc0, !PT ;  /* 0x0000ff0007ff2812 */ /* 0x000fc6000780c0ff */
[----:B------:R-:W-:-:S04]  /*1790*/  @P1 FADD.FTZ R48, R65, -R48 ;  /* 0x8000003041301221 */ /* 0x000fc80000010000 */
[----:B------:R-:W-:Y:S02]  /*17a0*/  @P1 FFMA.FTZ R76, R58, R48, R29 ;  /* 0x000000303a4c1223 */ /* 0x000fe4000001001d */
[----:B------:R-:W0:Y:S02]  /*17b0*/  @P2 LDC.64 R48, c[0x0][0x408] ;  /* 0x00010200ff302b82 */ /* 0x000e240000000a00 */
[----:B0-----:R-:W-:Y:S01]  /*17c0*/  @P2 FMUL.FTZ R49, R76, R49 ;  /* 0x000000314c312220 */ /* 0x001fe20000410000 */
[----:B------:R-:W-:-:S03]  /*17d0*/  MOV R76, R30 ;  /* 0x0000001e004c7202 */ /* 0x000fc60000000f00 */
[----:B------:R-:W-:Y:S01]  /*17e0*/  @P2 FMUL.FTZ R48, R49, R48 ;  /* 0x0000003031302220 */ /* 0x000fe20000410000 */
[----:B------:R-:W-:-:S04]  /*17f0*/  @P1 FFMA.FTZ R49, R59, R53, R52 ;  /* 0x000000353b311223 */ /* 0x000fc80000010034 */
[----:B------:R-:W-:Y:S01]  /*1800*/  @P1 FADD.FTZ R49, R74, -R49 ;  /* 0x800000314a311221 */ /* 0x000fe20000010000 */
[----:B------:R-:W-:Y:S02]  /*1810*/  @P2 SEL R41, R48, RZ, P0 ;  /* 0x000000ff30292207 */ /* 0x000fe40000000000 */
[----:B------:R-:W-:Y:S01]  /*1820*/  @P2 LOP3.LUT P0, RZ, R7, 0xff0000, RZ, 0xc0, !PT ;  /* 0x00ff000007ff2812 */ /* 0x000fe2000780c0ff */
        /* <DEDUP_REMOVED lines=15> */
.L_x_5995:
[----:B------:R-:W0:Y:S01]  /*1920*/  @P2 LDC.64 R46, c[0x0][0x408] ;  /* 0x00010200ff2e2b82 */ /* 0x000e220000000a00 */
[--C-:B------:R-:W-:Y:S01]  /*1930*/  @P1 FFMA.FTZ R44, R72, R53, R52.reuse ;  /* 0x00000035482c1223 */ /* 0x100fe20000010034 */
[----:B-----5:R-:W-:Y:S01]  /*1940*/  MOV R76, R31 ;  /* 0x0000001f004c7202 */ /* 0x020fe20000000f00 */
[-C--:B------:R-:W-:Y:S01]  /*1950*/  @P1 FFMA.FTZ R45, R3, R53.reuse, R52 ;  /* 0x00000035032d1223 */ /* 0x080fe20000010034 */
[----:B------:R-:W-:Y:S01]  /*1960*/  @P2 ISETP.GE.U32.AND P0, PT, R7, 0x1000000, PT ;  /* 0x010000000700280c */ /* 0x000fe20003f06070 */
[----:B------:R-:W-:Y:S01]  /*1970*/  @P1 FADD.FTZ R44, R69, -R44 ;  /* 0x8000002c452c1221 */ /* 0x000fe20000010000 */
[----:B------:R-:W-:Y:S01]  /*1980*/  @P1 FFMA.FTZ R78, R60, R53, R52 ;  /* 0x000000353c4e1223 */ /* 0x000fe20000010034 */
[----:B------:R-:W-:Y:S01]  /*1990*/  @P1 FADD.FTZ R45, R66, -R45 ;  /* 0x8000002d422d1221 */ /* 0x000fe20000010000 */
[----:B------:R-:W1:Y:S01]  /*19a0*/  @P2 LDC.64 R48, c[0x0][0x408] ;  /* 0x00010200ff302b82 */ /* 0x000e620000000a00 */
[C---:B------:R-:W-:Y:S01]  /*19b0*/  @P1 FFMA.FTZ R76, R58.reuse, R44, R31 ;  /* 0x0000002c3a4c1223 */ /* 0x040fe2000001001f */
[----:B------:R-:W-:Y:S01]  /*19c0*/  MOV R44, R28 ;  /* 0x0000001c002c7202 */ /* 0x000fe20000000f00 */
[----:B------:R-:W-:Y:S01]  /*19d0*/  @P1 FFMA.FTZ R44, R58, R45, R28 ;  /* 0x0000002d3a2c1223 */ /* 0x000fe2000001001c */
[----:B------:R-:W-:Y:S01]  /*19e0*/  @P1 FADD.FTZ R78, R65, -R78 ;  /* 0x8000004e414e1221 */ /* 0x000fe20000010000 */
[----:B------:R-:W-:-:S03]  /*19f0*/  MOV R45, R29 ;  /* 0x0000001d002d7202 */ /* 0x000fc60000000f00 */
[----:B------:R-:W-:Y:S01]  /*1a00*/  @P1 FFMA.FTZ R45, R58, R78, R29 ;  /* 0x0000004e3a2d1223 */ /* 0x000fe2000001001d */
[----:B0-----:R-:W-:-:S04]  /*1a10*/  @P2 FMUL.FTZ R47, R76, R47 ;  /* 0x0000002f4c2f2220 */ /* 0x001fc80000410000 */
[----:B------:R-:W-:Y:S01]  /*1a20*/  @P2 FMUL.FTZ R46, R47, R46 ;  /* 0x0000002e2f2e2220 */ /* 0x000fe20000410000 */
[----:B-1----:R-:W-:-:S04]  /*1a30*/  @P2 FMUL.FTZ R49, R44, R49 ;  /* 0x000000312c312220 */ /* 0x002fc80000410000 */
[----:B------:R-:W-:Y:S02]  /*1a40*/  @P2 SEL R43, R46, RZ, P0 ;  /* 0x000000ff2e2b2207 */ /* 0x000fe40000000000 */
[----:B------:R-:W0:Y:S01]  /*1a50*/  @P2 LDC.64 R46, c[0x0][0x408] ;  /* 0x00010200ff2e2b82 */ /* 0x000e220000000a00 */
[----:B------:R-:W-:Y:S01]  /*1a60*/  @P2 FMUL.FTZ R48, R49, R48 ;  /* 0x0000003031302220 */ /* 0x000fe20000410000 */
[----:B------:R-:W-:Y:S01]  /*1a70*/  @P1 FFMA.FTZ R49, R59, R53, R52 ;  /* 0x000000353b311223 */ /* 0x000fe20000010034 */
[----:B------:R-:W-:-:S03]  /*1a80*/  @P2 LOP3.LUT P0, RZ, R7, 0xff, RZ, 0xc0, !PT ;  /* 0x000000ff07ff2812 */ /* 0x000fc6000780c0ff */
[----:B------:R-:W-:Y:S01]  /*1a90*/  @P1 FADD.FTZ R49, R74, -R49 ;  /* 0x800000314a311221 */ /* 0x000fe20000010000 */
[----:B------:R-:W-:Y:S02]  /*1aa0*/  @P2 SEL R40, R48, RZ, P0 ;  /* 0x000000ff30282207 */ /* 0x000fe40000000000 */
[----:B------:R-:W-:Y:S01]  /*1ab0*/  @P2 LOP3.LUT P0, RZ, R7, 0xff00, RZ, 0xc0, !PT ;  /* 0x0000ff0007ff2812 */ /* 0x000fe2000780c0ff */
[----:B0-----:R-:W-:-:S04]  /*1ac0*/  @P2 FMUL.FTZ R47, R45, R47 ;  /* 0x0000002f2d2f2220 */ /* 0x001fc80000410000 */
[----:B------:R-:W-:Y:S01]  /*1ad0*/  @P2 FMUL.FTZ R47, R47, R46 ;  /* 0x0000002e2f2f2220 */ /* 0x000fe20000410000 */
[----:B------:R-:W-:Y:S01]  /*1ae0*/  MOV R46, R30 ;  /* 0x0000001e002e7202 */ /* 0x000fe20000000f00 */
[----:B------:R-:W-:Y:S02]  /*1af0*/  @P1 FFMA.FTZ R46, R58, R49, R30 ;  /* 0x000000313a2e1223 */ /* 0x000fe4000001001e */
[----:B------:R-:W0:Y:S01]  /*1b00*/  @P2 LDC.64 R48, c[0x0][0x408] ;  /* 0x00010200ff302b82 */ /* 0x000e220000000a00 */
[----:B------:R-:W-:Y:S02]  /*1b10*/  @P2 SEL R41, R47, RZ, P0 ;  /* 0x000000ff2f292207 */ /* 0x000fe40000000000 */
[----:B------:R-:W-:Y:S02]  /*1b20*/  @P2 LOP3.LUT P0, RZ, R7, 0xff0000, RZ, 0xc0, !PT ;  /* 0x00ff000007ff2812 */ /* 0x000fe4000780c0ff */
[----:B------:R-:W-:Y:S01]  /*1b30*/  MOV R47, R76 ;  /* 0x0000004c002f7202 */ /* 0x000fe20000000f00 */
[----:B0-----:R-:W-:-:S04]  /*1b40*/  @P2 FMUL.FTZ R49, R46, R49 ;  /* 0x000000312e312220 */ /* 0x001fc80000410000 */
[----:B------:R-:W-:-:S05]  /*1b50*/  @P2 FMUL.FTZ R48, R49, R48 ;  /* 0x0000003031302220 */ /* 0x000fca0000410000 */
[----:B------:R-:W-:-:S07]  /*1b60*/  @P2 SEL R42, R48, RZ, P0 ;  /* 0x000000ff302a2207 */ /* 0x000fce0000000000 */
.L_x_5994:
[----:B------:R-:W-:Y:S05]  /*1b70*/  BSYNC.RECONVERGENT B1 ;  /* 0x0000000000017941 */ /* 0x000fea0003800200 */
.L_x_5985:
        /* <DEDUP_REMOVED lines=10> */
.L_x_5984:
[----:B------:R-:W-:Y:S05]  /*1c20*/  BSYNC.RECONVERGENT B2 ;  /* 0x0000000000027941 */ /* 0x000fea0003800200 */
.L_x_5983:
        /* <DEDUP_REMOVED lines=10> */
[-CC-:B0-----:R-:W-:Y:S01]  /*1cd0*/  @P1 FFMA.FTZ R44, R68, R53.reuse, R52.reuse ;  /* 0x00000035442c1223 */ /* 0x181fe20000010034 */
[-CC-:B------:R-:W-:Y:S01]  /*1ce0*/  @P1 FFMA.FTZ R45, R57, R53.reuse, R52.reuse ;  /* 0x00000035392d1223 */ /* 0x180fe20000010034 */
[-CC-:B------:R-:W-:Y:S01]  /*1cf0*/  @P1 FFMA.FTZ R46, R62, R53.reuse, R52.reuse ;  /* 0x000000353e2e1223 */ /* 0x180fe20000010034 */
[----:B------:R-:W-:Y:S01]  /*1d00*/  @P1 FFMA.FTZ R71, R61, R53, R52 ;  /* 0x000000353d471223 */ /* 0x000fe20000010034 */
[----:B------:R-:W0:Y:S01]  /*1d10*/  @P2 LDC.64 R48, c[0x0][0x408] ;  /* 0x00010200ff302b82 */ /* 0x000e220000000a00 */
[----:B------:R-:W-:Y:S01]  /*1d20*/  @P1 FADD.FTZ R44, R67, -R44 ;  /* 0x8000002c432c1221 */ /* 0x000fe20000010000 */
[----:B------:R-:W-:Y:S01]  /*1d30*/  @P1 FADD.FTZ R45, R64, -R45 ;  /* 0x8000002d402d1221 */ /* 0x000fe20000010000 */
[----:B-----5:R-:W-:Y:S01]  /*1d40*/  MOV R47, R11 ;  /* 0x0000000b002f7202 */ /* 0x020fe20000000f00 */
[----:B------:R-:W-:Y:S01]  /*1d50*/  @P1 FADD.FTZ R46, R63, -R46 ;  /* 0x8000002e3f2e1221 */ /* 0x000fe20000010000 */
[C---:B------:R-:W-:Y:S01]  /*1d60*/  @P1 FFMA.FTZ R47, R58.reuse, R44, R11 ;  /* 0x0000002c3a2f1223 */ /* 0x040fe2000001000b */
[----:B------:R-:W-:Y:S01]  /*1d70*/  MOV R44, R8 ;  /* 0x00000008002c7202 */ /* 0x000fe20000000f00 */
[----:B------:R-:W-:Y:S01]  /*1d80*/  @P1 FFMA.FTZ R44, R58, R45, R8 ;  /* 0x0000002d3a2c1223 */ /* 0x000fe20000010008 */
[----:B------:R-:W1:Y:S01]  /*1d90*/  @P2 LDC.64 R50, c[0x0][0x408] ;  /* 0x00010200ff322b82 */ /* 0x000e620000000a00 */
[----:B------:R-:W-:Y:S01]  /*1da0*/  @P1 FADD.FTZ R71, R70, -R71 ;  /* 0x8000004746471221 */ /* 0x000fe20000010000 */
[----:B------:R-:W-:Y:S01]  /*1db0*/  MOV R45, R9 ;  /* 0x00000009002d7202 */ /* 0x000fe20000000f00 */
[C---:B------:R-:W-:Y:S01]  /*1dc0*/  @P1 FFMA.FTZ R45, R58.reuse, R46, R9 ;  /* 0x0000002e3a2d1223 */ /* 0x040fe20000010009 */
[----:B------:R-:W-:Y:S01]  /*1dd0*/  MOV R46, R10 ;  /* 0x0000000a002e7202 */ /* 0x000fe20000000f00 */
[----:B------:R-:W-:Y:S01]  /*1de0*/  @P1 FFMA.FTZ R46, R58, R71, R10 ;  /* 0x000000473a2e1223 */ /* 0x000fe2000001000a */
[----:B------:R-:W-:-:S02]  /*1df0*/  @P2 LOP3.LUT P1, RZ, R56, 0xff, RZ, 0xc0, !PT ;  /* 0x000000ff38ff2812 */ /* 0x000fc4000782c0ff */
[----:B------:R-:W2:Y:S01]  /*1e00*/  @P2 LDC.64 R52, c[0x0][0x408] ;  /* 0x00010200ff342b82 */ /* 0x000ea20000000a00 */
[C---:B------:R-:W-:Y:S02]  /*1e10*/  @P2 LOP3.LUT P3, RZ, R56.reuse, 0xff00, RZ, 0xc0, !PT ;  /* 0x0000ff0038ff2812 */ /* 0x040fe4000786c0ff */
[----:B------:R-:W-:Y:S01]  /*1e20*/  @P2 LOP3.LUT P4, RZ, R56, 0xff0000, RZ, 0xc0, !PT ;  /* 0x00ff000038ff2812 */ /* 0x000fe2000788c0ff */
        /* <DEDUP_REMOVED lines=15> */
.L_x_6000:
[----:B0-----:R-:W0:Y:S01]  /*1f20*/  @P2 LDC.64 R48, c[0x0][0x408] ;  /* 0x00010200ff302b82 */ /* 0x001e220000000a00 */
[-CC-:B------:R-:W-:Y:S01]  /*1f30*/  @P1 FFMA.FTZ R51, R57, R53.reuse, R52.reuse ;  /* 0x0000003539331223 */ /* 0x180fe20000010034 */
[----:B------:R-:W-:Y:S01]  /*1f40*/  @P1 FFMA.FTZ R76, R62, R53, R52 ;  /* 0x000000353e4c1223 */ /* 0x000fe20000010034 */
[----:B-----5:R-:W-:Y:S02]  /*1f50*/  MOV R50, R8 ;  /* 0x0000000800327202 */ /* 0x020fe40000000f00 */
[----:B------:R-:W-:Y:S01]  /*1f60*/  @P1 FADD.FTZ R51, R64, -R51 ;  /* 0x8000003340331221 */ /* 0x000fe20000010000 */
[C---:B------:R-:W-:Y:S02]  /*1f70*/  @P2 LOP3.LUT P3, RZ, R56.reuse, 0xff, RZ, 0xc0, !PT ;  /* 0x000000ff38ff2812 */ /* 0x040fe4000786c0ff */
[----:B------:R-:W-:Y:S01]  /*1f80*/  @P2 LOP3.LUT P4, RZ, R56, 0xff00, RZ, 0xc0, !PT ;  /* 0x0000ff0038ff2812 */ /* 0x000fe2000788c0ff */
[----:B------:R-:W-:Y:S01]  /*1f90*/  @P1 FFMA.FTZ R50, R58, R51, R8 ;  /* 0x000000333a321223 */ /* 0x000fe20000010008 */
[----:B------:R-:W-:Y:S01]  /*1fa0*/  @P1 FADD.FTZ R51, R63, -R76 ;  /* 0x8000004c3f331221 */ /* 0x000fe20000010000 */
[----:B------:R-:W-:-:S02]  /*1fb0*/  MOV R76, R9 ;  /* 0x00000009004c7202 */ /* 0x000fc40000000f00 */
[----:B------:R-:W-:Y:S01]  /*1fc0*/  @P2 LOP3.LUT P5, RZ, R56, 0xff0000, RZ, 0xc0, !PT ;  /* 0x00ff000038ff2812 */ /* 0x000fe200078ac0ff */
        /* <DEDUP_REMOVED lines=26> */
.L_x_5999:
[----:B------:R-:W-:-:S04]  /*2170*/  UISETP.NE.U32.AND UP0, UPT, UR20, URZ, UPT ;  /* 0x000000ff1400728c */ /* 0x000fc8000bf05070 */
[----:B------:R-:W-:-:S06]  /*2180*/  UISETP.NE.AND.EX UP0, UPT, UR21, URZ, UPT, UP0 ;  /* 0x000000ff1500728c */ /* 0x000fcc000bf05300 */
[----:B------:R-:W-:-:S13]  /*2190*/  PLOP3.LUT P0, PT, PT, PT, UP0, 0x80, 0x8 ;  /* 0x000000000008781c */ /* 0x000fda0003f0f008 */
[----:B------:R-:W-:Y:S05]  /*21a0*/  @!P0 BRA `(.L_x_6002) ;  /* 0x0000000000988947 */ /* 0x000fea0003800000 */
[----:B------:R-:W-:Y:S01]  /*21b0*/  ISETP.GT.AND P1, PT, R71, RZ, PT ;  /* 0x000000ff4700720c */ /* 0x000fe20003f24270 */
[-CC-:B0-----:R-:W-:Y:S01]  /*21c0*/  FFMA.FTZ R45, R57, R53.reuse, R52.reuse ;  /* 0x00000035392d7223 */ /* 0x181fe20000010034 */
[-CC-:B------:R-:W-:Y:S01]  /*21d0*/  FFMA.FTZ R44, R62, R53.reuse, R52.reuse ;  /* 0x000000353e2c7223 */ /* 0x180fe20000010034 */
[-CC-:B------:R-:W-:Y:S01]  /*21e0*/  FFMA.FTZ R71, R61, R53.reuse, R52.reuse ;  /* 0x000000353d477223 */ /* 0x180fe20000010034 */
[----:B------:R-:W-:Y:S01]  /*21f0*/  FFMA.FTZ R46, R68, R53, R52 ;  /* 0x00000035442e7223 */ /* 0x000fe20000010034 */
[----:B------:R-:W0:Y:S01]  /*2200*/  @P2 LDC.64 R48, c[0x0][0x408] ;  /* 0x00010200ff302b82 */ /* 0x000e220000000a00 */
[----:B------:R-:W-:Y:S01]  /*2210*/  FADD.FTZ R45, R64, -R45 ;  /* 0x8000002d402d7221 */ /* 0x000fe20000010000 */
[----:B------:R-:W-:Y:S01]  /*2220*/  FADD.FTZ R47, R63, -R44 ;  /* 0x8000002c3f2f7221 */ /* 0x000fe20000010000 */
[----:B------:R-:W-:Y:S01]  /*2230*/  FADD.FTZ R71, R70, -R71 ;  /* 0x8000004746477221 */ /* 0x000fe20000010000 */
[----:B------:R-:W-:Y:S01]  /*2240*/  FADD.FTZ R73, R67, -R46 ;  /* 0x8000002e43497221 */ /* 0x000fe20000010000 */
[C---:B------:R-:W-:Y:S01]  /*2250*/  FMUL.FTZ R44, R58.reuse, R45 ;  /* 0x0000002d3a2c7220 */ /* 0x040fe20000410000 */
[C---:B------:R-:W-:Y:S01]  /*2260*/  FMUL.FTZ R45, R58.reuse, R47 ;  /* 0x0000002f3a2d7220 */ /* 0x040fe20000410000 */
[C---:B------:R-:W-:Y:S01]  /*2270*/  FMUL.FTZ R46, R58.reuse, R71 ;  /* 0x000000473a2e7220 */ /* 0x040fe20000410000 */
[----:B------:R-:W1:Y:S01]  /*2280*/  @P2 LDC.64 R50, c[0x0][0x408] ;  /* 0x00010200ff322b82 */ /* 0x000e620000000a00 */
[----:B------:R-:W-:Y:S01]  /*2290*/  FMUL.FTZ R58, R58, R73 ;  /* 0x000000493a3a7220 */ /* 0x000fe20000410000 */
[----:B------:R-:W-:-:S02]  /*22a0*/  FSEL R44, R44, RZ, P1 ;  /* 0x000000ff2c2c7208 */ /* 0x000fc40000800000 */
[----:B------:R-:W-:Y:S02]  /*22b0*/  FSEL R45, R45, RZ, P1 ;  /* 0x000000ff2d2d7208 */ /* 0x000fe40000800000 */
[----:B------:R-:W-:Y:S02]  /*22c0*/  FSEL R46, R46, RZ, P1 ;  /* 0x000000ff2e2e7208 */ /* 0x000fe40000800000 */
[----:B------:R-:W2:Y:S01]  /*22d0*/  @P2 LDC.64 R52, c[0x0][0x408] ;  /* 0x00010200ff342b82 */ /* 0x000ea20000000a00 */
[C---:B-----5:R-:W-:Y:S02]  /*22e0*/  @P2 LOP3.LUT P3, RZ, R56.reuse, 0xff, RZ, 0xc0, !PT ;  /* 0x000000ff38ff2812 */ /* 0x060fe4000786c0ff */
[C---:B------:R-:W-:Y:S02]  /*22f0*/  @P2 LOP3.LUT P4, RZ, R56.reuse, 0xff00, RZ, 0xc0, !PT ;  /* 0x0000ff0038ff2812 */ /* 0x040fe4000788c0ff */
[----:B------:R-:W-:Y:S02]  /*2300*/  @P2 LOP3.LUT P5, RZ, R56, 0xff0000, RZ, 0xc0, !PT ;  /* 0x00ff000038ff2812 */ /* 0x000fe400078ac0ff */
[----:B------:R-:W-:Y:S01]  /*2310*/  FSEL R47, R58, RZ, P1 ;  /* 0x000000ff3a2f7208 */ /* 0x000fe20000800000 */
        /* <DEDUP_REMOVED lines=15> */
.L_x_6002:
[----:B0-----:R-:W0:Y:S01]  /*2410*/  @P2 LDC.64 R48, c[0x0][0x408] ;  /* 0x00010200ff302b82 */ /* 0x001e220000000a00 */
        /* <DEDUP_REMOVED lines=11> */
.L_x_6004:
[----:B------:R-:W-:Y:S05]  /*24d0*/  BSYNC.RECONVERGENT B3 ;  /* 0x0000000000037941 */ /* 0x000fea0003800200 */
.L_x_6003:
        /* <DEDUP_REMOVED lines=11> */
.L_x_6006:
[----:B------:R-:W-:Y:S05]  /*2590*/  BSYNC.RECONVERGENT B3 ;  /* 0x0000000000037941 */ /* 0x000fea0003800200 */
.L_x_6005:
[----:B------:R-:W-:Y:S01]  /*25a0*/  BSSY.RECONVERGENT B3, `(.L_x_6007) ;  /* 0x000000c000037945 */ /* 0x000fe20003800200 */
[----:B------:R-:W-:-:S03]  /*25b0*/  FFMA.FTZ R50, R68, R53, R52 ;  /* 0x0000003544327223 */ /* 0x000fc60000010034 */
        /* <DEDUP_REMOVED lines=10> */
.L_x_6008:
[----:B------:R-:W-:Y:S05]  /*2660*/  BSYNC.RECONVERGENT B3 ;  /* 0x0000000000037941 */ /* 0x000fea0003800200 */
.L_x_6007:
[----:B------:R-:W-:Y:S01]  /*2670*/  FADD.FTZ R51, R67, -R50 ;  /* 0x8000003243337221 */ /* 0x000fe20000010000 */
[----:B------:R-:W-:-:S03]  /*2680*/  ISETP.GT.AND P1, PT, R71, RZ, PT ;  /* 0x000000ff4700720c */ /* 0x000fc60003f24270 */
[----:B------:R-:W-:-:S05]  /*2690*/  FMUL.FTZ R50, R58, R51 ;  /* 0x000000333a327220 */ /* 0x000fca0000410000 */
[----:B------:R-:W-:Y:S02]  /*26a0*/  FSEL R50, R50, RZ, P1 ;  /* 0x000000ff32327208 */ /* 0x000fe40000800000 */
[----:B-----5:R-:W-:-:S03]  /*26b0*/  @P2 ISETP.GE.U32.AND P1, PT, R56, 0x1000000, PT ;  /* 0x010000003800280c */ /* 0x020fc60003f26070 */
[----:B0-----:R-:W-:-:S04]  /*26c0*/  @P2 FMUL.FTZ R49, R50, R49 ;  /* 0x0000003132312220 */ /* 0x001fc80000410000 */
[----:B------:R-:W-:-:S05]  /*26d0*/  @P2 FMUL.FTZ R48, R49, R48 ;  /* 0x0000003031302220 */ /* 0x000fca0000410000 */
[----:B------:R-:W-:-:S07]  /*26e0*/  @P2 SEL R43, R48, RZ, P1 ;  /* 0x000000ff302b2207 */ /* 0x000fce0000800000 */
.L_x_6001:
[----:B------:R-:W-:Y:S05]  /*26f0*/  BSYNC.RECONVERGENT B1 ;  /* 0x0000000000017941 */ /* 0x000fea0003800200 */
.L_x_5998:
[----:B------:R-:W0:Y:S08]  /*2700*/  @P0 LDC.64 R50, c[0x0][0x478] ;  /* 0x00011e00ff320b82 */ /* 0x000e300000000a00 */
[----:B------:R-:W1:Y:S01]  /*2710*/  @P2 LDC.64 R48, c[0x0][0x468] ;  /* 0x00011a00ff302b82 */ /* 0x000e620000000a00 */
[----:B0-----:R-:W-:-:S05]  /*2720*/  @P0 IMAD.WIDE.U32 R50, R55, 0x10, R50 ;  /* 0x0000001037320825 */ /* 0x001fca00078e0032 */
[----:B------:R2:W-:Y:S01]  /*2730*/  @P0 STG.E.128 desc[UR6][R50.64], R44 ;  /* 0x0000002c32000986 */ /* 0x0005e2000c101d06 */
[----:B-1----:R-:W-:-:S05]  /*2740*/  @P2 IMAD.WIDE.U32 R48, R54, 0x10, R48 ;  /* 0x0000001036302825 */ /* 0x002fca00078e0030 */
[----:B------:R2:W-:Y:S02]  /*2750*/  @P2 STG.E.128 desc[UR6][R48.64], R40 ;  /* 0x0000002830002986 */ /* 0x0005e4000c101d06 */
.L_x_5997:
[----:B------:R-:W-:Y:S05]  /*2760*/  BSYNC.RECONVERGENT B2 ;  /* 0x0000000000027941 */ /* 0x000fea0003800200 */
.L_x_5996:
[----:B0-2---:R-:W0:Y:S02]  /*2770*/  LDC.64 R48, c[0x0][0x380] ;  /* 0x0000e000ff307b82 */ /* 0x005e240000000a00 */
[----:B0-----:R-:W-:-:S04]  /*2780*/  LEA R5, R48, R5, 0x2 ;  /* 0x0000000530057211 */ /* 0x001fc800078e10ff */
[----:B------:R-:W-:-:S13]  /*2790*/  ISETP.GE.AND P0, PT, R5, R49, PT ;  /* 0x000000310500720c */ /* 0x000fda0003f06270 */
[----:B------:R-:W-:Y:S05]  /*27a0*/  @!P0 BRA `(.L_x_6009) ;  /* 0xffffffd800dc8947 */ /* 0x000fea000383ffff */
.L_x_5973:
[----:B------:R-:W-:Y:S05]  /*27b0*/  BSYNC B0 ;  /* 0x0000000000007941 */ /* 0x000fea0003800000 */
.L_x_5972:
[----:B-----5:R-:W0:Y:S01]  /*27c0*/  S2R R29, SR_TID.X ;  /* 0x00000000001d7919 */ /* 0x020e220000002100 */
[----:B------:R-:W-:Y:S01]  /*27d0*/  MOV R5, 0x400 ;  /* 0x0000040000057802 */ /* 0x000fe20000000f00 */
[----:B------:R-:W-:Y:S05]  /*27e0*/  WARPSYNC.ALL ;  /* 0x0000000000007948 */ /* 0x000fea0003800000 */
[----:B------:R-:W1:Y:S01]  /*27f0*/  S2R R6, SR_CgaCtaId ;  /* 0x0000000000067919 */ /* 0x000e620000008800 */
[----:B------:R-:W2:Y:S01]  /*2800*/  LDCU.128 UR16, c[0x0][0x440] ;  /* 0x00008800ff1077ac */ /* 0x000ea20008000c00 */
[----:B------:R-:W-:Y:S01]  /*2810*/  IMAD R14, R0, UR5, RZ ;  /* 0x00000005000e7c24 */ /* 0x000fe2000f8e02ff */
[----:B0-----:R-:W-:-:S04]  /*2820*/  SHF.L.U32 R2, R29, 0x5, RZ ;  /* 0x000000051d027819 */ /* 0x001fc800000006ff */
[----:B------:R-:W-:Y:S02]  /*2830*/  IADD3 R14, P0, PT, R14, R29, RZ ;  /* 0x0000001d0e0e7210 */ /* 0x000fe40007f1e0ff */
        /* <DEDUP_REMOVED lines=73> */
.L_x_5982:
        /* <DEDUP_REMOVED lines=8> */
.L_x_6011:
[----:B------:R-:W-:Y:S05]  /*2d50*/  BSYNC B1 ;  /* 0x0000000000017941 */ /* 0x000fea0003800000 */
.L_x_6010:
        /* <DEDUP_REMOVED lines=8> */
.L_x_6012:
[----:B------:R-:W-:Y:S01]  /*2de0*/  MOV R51, R52 ;  /* 0x0000003400337202 */ /* 0x000fe20000000f00 */
[----:B------:R-:W-:Y:S01]  /*2df0*/  HFMA2 R50, -RZ, RZ, 0, 1.1920928955078125e-07 ;  /* 0x00000002ff327431 */ /* 0x000fe200000001ff */
[----:B------:R-:W-:-:S07]  /*2e00*/  MOV R54, R53 ;  /* 0x0000003500367202 */ /* 0x000fce0000000f00 */
[----:B------:R-:W-:Y:S05]  /*2e10*/  WARPSYNC.COLLECTIVE R48, `(.L_x_6013) ;  /* 0x0000000030087348 */ /* 0x000fea0003c00000 */
[----:B------:R0:W1:Y:S02]  /*2e20*/  SHFL.BFLY P0, R53, R51, R50, R49 ;  /* 0x0c00003233357389 */ /* 0x0000640000000031 */
[----:B01----:R-:W-:Y:S05]  /*2e30*/  ENDCOLLECTIVE ;  /* 0x000000000000791b */ /* 0x003fea0003800000 */
.L_x_6013:
[----:B------:R-:W-:-:S05]  /*2e40*/  FADD.FTZ R79, R54, R77 ;  /* 0x0000004d364f7221 */ /* 0x000fca0000010000 */
[----:B------:R-:W-:Y:S01]  /*2e50*/  MOV R51, R79 ;  /* 0x0000004f00337202 */ /* 0x000fe20000000f00 */
[----:B------:R-:W-:-:S07]  /*2e60*/  FADD.FTZ R54, R52, R53 ;  /* 0x0000003534367221 */ /* 0x000fce0000010000 */
[----:B------:R-:W-:Y:S05]  /*2e70*/  WARPSYNC.COLLECTIVE R48, `(.L_x_6014) ;  /* 0x0000000030087348 */ /* 0x000fea0003c00000 */
[----:B------:R0:W1:Y:S02]  /*2e80*/  SHFL.BFLY P0, R53, R51, R50, R49 ;  /* 0x0c00003233357389 */ /* 0x0000640000000031 */
[----:B01----:R-:W-:Y:S05]  /*2e90*/  ENDCOLLECTIVE ;  /* 0x000000000000791b */ /* 0x003fea0003800000 */
.L_x_6014:
[----:B------:R-:W-:Y:S01]  /*2ea0*/  MOV R51, R54 ;  /* 0x0000003600337202 */ /* 0x000fe20000000f00 */
[----:B------:R-:W-:Y:S01]  /*2eb0*/  HFMA2 R50, -RZ, RZ, 0, 2.384185791015625e-07 ;  /* 0x00000004ff327431 */ /* 0x000fe200000001ff */
[----:B------:R-:W-:-:S07]  /*2ec0*/  MOV R80, R53 ;  /* 0x0000003500507202 */ /* 0x000fce0000000f00 */
[----:B------:R-:W-:Y:S05]  /*2ed0*/  WARPSYNC.COLLECTIVE R48, `(.L_x_6015) ;  /* 0x0000000030087348 */ /* 0x000fea0003c00000 */
[----:B------:R0:W1:Y:S02]  /*2ee0*/  SHFL.BFLY P0, R53, R51, R50, R49 ;  /* 0x0c00003233357389 */ /* 0x0000640000000031 */
[----:B01----:R-:W-:Y:S05]  /*2ef0*/  ENDCOLLECTIVE ;  /* 0x000000000000791b */ /* 0x003fea0003800000 */
.L_x_6015:
[----:B------:R-:W-:-:S05]  /*2f00*/  FADD.FTZ R80, R79, R80 ;  /* 0x000000504f507221 */ /* 0x000fca0000010000 */
[----:B------:R-:W-:Y:S01]  /*2f10*/  MOV R51, R80 ;  /* 0x0000005000337202 */ /* 0x000fe20000000f00 */
[----:B------:R-:W-:-:S07]  /*2f20*/  FADD.FTZ R55, R54, R53 ;  /* 0x0000003536377221 */ /* 0x000fce0000010000 */
[----:B------:R-:W-:Y:S05]  /*2f30*/  WARPSYNC.COLLECTIVE R48, `(.L_x_6016) ;  /* 0x0000000030087348 */ /* 0x000fea0003c00000 */
[----:B------:R0:W1:Y:S02]  /*2f40*/  SHFL.BFLY P0, R53, R51, R50, R49 ;  /* 0x0c00003233357389 */ /* 0x0000640000000031 */
[----:B01----:R-:W-:Y:S05]  /*2f50*/  ENDCOLLECTIVE ;  /* 0x000000000000791b */ /* 0x003fea0003800000 */
.L_x_6016:
[----:B------:R-:W-:Y:S01]  /*2f60*/  MOV R51, R55 ;  /* 0x0000003700337202 */ /* 0x000fe20000000f00 */
[----:B------:R-:W-:Y:S01]  /*2f70*/  HFMA2 R50, -RZ, RZ, 0, 4.76837158203125e-07 ;  /* 0x00000008ff327431 */ /* 0x000fe200000001ff */
[----:B------:R-:W-:-:S07]  /*2f80*/  MOV R75, R53 ;  /* 0x00000035004b7202 */ /* 0x000fce0000000f00 */
[----:B------:R-:W-:Y:S05]  /*2f90*/  WARPSYNC.COLLECTIVE R48, `(.L_x_6017) ;  /* 0x0000000030087348 */ /* 0x000fea0003c00000 */
[----:B------:R0:W1:Y:S02]  /*2fa0*/  SHFL.BFLY P0, R53, R51, R50, R49 ;  /* 0x0c00003233357389 */ /* 0x0000640000000031 */
[----:B01----:R-:W-:Y:S05]  /*2fb0*/  ENDCOLLECTIVE ;  /* 0x000000000000791b */ /* 0x003fea0003800000 */
.L_x_6017:
[----:B------:R-:W-:-:S05]  /*2fc0*/  FADD.FTZ R81, R80, R75 ;  /* 0x0000004b50517221 */ /* 0x000fca0000010000 */
[----:B------:R-:W-:Y:S01]  /*2fd0*/  MOV R51, R81 ;  /* 0x0000005100337202 */ /* 0x000fe20000000f00 */
[----:B------:R-:W-:-:S07]  /*2fe0*/  FADD.FTZ R75, R55, R53 ;  /* 0x00000035374b7221 */ /* 0x000fce0000010000 */
[----:B------:R-:W-:Y:S05]  /*2ff0*/  WARPSYNC.COLLECTIVE R48, `(.L_x_6018) ;  /* 0x0000000030087348 */ /* 0x000fea0003c00000 */
[----:B------:R0:W1:Y:S02]  /*3000*/  SHFL.BFLY P0, R53, R51, R50, R49 ;  /* 0x0c00003233357389 */ /* 0x0000640000000031 */
[----:B01----:R-:W-:Y:S05]  /*3010*/  ENDCOLLECTIVE ;  /* 0x000000000000791b */ /* 0x003fea0003800000 */
.L_x_6018:
[----:B------:R-:W-:Y:S01]  /*3020*/  MOV R51, R75 ;  /* 0x0000004b00337202 */ /* 0x000fe20000000f00 */
[----:B------:R-:W-:Y:S01]  /*3030*/  HFMA2 R50, -RZ, RZ, 0, 9.5367431640625e-07 ;  /* 0x00000010ff327431 */ /* 0x000fe200000001ff */
[----:B------:R-:W-:-:S07]  /*3040*/  MOV R78, R53 ;  /* 0x00000035004e7202 */ /* 0x000fce0000000f00 */
[----:B------:R-:W-:Y:S05]  /*3050*/  WARPSYNC.COLLECTIVE R48, `(.L_x_6019) ;  /* 0x0000000030087348 */ /* 0x000fea0003c00000 */
[----:B------:R0:W1:Y:S02]  /*3060*/  SHFL.BFLY P0, R53, R51, R50, R49 ;  /* 0x0c00003233357389 */ /* 0x0000640000000031 */
[----:B01----:R-:W-:Y:S05]  /*3070*/  ENDCOLLECTIVE ;  /* 0x000000000000791b */ /* 0x003fea0003800000 */
.L_x_6019:
[----:B------:R-:W-:-:S05]  /*3080*/  FADD.FTZ R52, R81, R78 ;  /* 0x0000004e51347221 */ /* 0x000fca0000010000 */
[----:B------:R-:W-:Y:S02]  /*3090*/  MOV R51, R52 ;  /* 0x0000003400337202 */ /* 0x000fe40000000f00 */
[----:B------:R-:W-:-:S07]  /*30a0*/  MOV R78, R53 ;  /* 0x00000035004e7202 */ /* 0x000fce0000000f00 */
[----:B------:R-:W-:Y:S05]  /*30b0*/  WARPSYNC.COLLECTIVE R48, `(.L_x_6020) ;  /* 0x0000000030087348 */ /* 0x000fea0003c00000 */
[----:B------:R0:W1:Y:S02]  /*30c0*/  SHFL.BFLY P0, R53, R51, R50, R49 ;  /* 0x0c00003233357389 */ /* 0x0000640000000031 */
[----:B01----:R-:W-:Y:S05]  /*30d0*/  ENDCOLLECTIVE ;  /* 0x000000000000791b */ /* 0x003fea0003800000 */
.L_x_6020:
[----:B------:R-:W-:Y:S05]  /*30e0*/  BRA `(.L_x_6021) ;  /* 0xffffffdc00b07947 */ /* 0x000fea000383ffff */
.L_x_6022:
        /* <DEDUP_REMOVED lines=9> */
.L_x_6527:


//--------------------- .text._ZN10layer_norm22ln_bwd_finalize_kernelINS_22Kernel_traits_finalizeILj256EfffffjLb0ELj1024ELj4ENS_18Kernel_traits_baseILj256EfffffjLj1024EEEEELb0ELb1EEEvNS_9BwdParamsE --------------------------
	.section	.text._ZN10layer_norm22ln_bwd_finalize_kernelINS_22Kernel_traits_finalizeILj256EfffffjLb0ELj1024ELj4ENS_18Kernel_traits_baseILj256EfffffjLj1024EEEEELb0ELb1EEEvNS_9BwdParamsE,"ax",@progbits
	.align	128
        .global         _ZN10layer_norm22ln_bwd_finalize_kernelINS_22Kernel_traits_finalizeILj256EfffffjLb0ELj1024ELj4ENS_18Kernel_traits_baseILj256EfffffjLj1024EEEEELb0ELb1EEEvNS_9BwdParamsE
        .type           _ZN10layer_norm22ln_bwd_finalize_kernelINS_22Kernel_traits_finalizeILj256EfffffjLb0ELj1024ELj4ENS_18Kernel_traits_baseILj256EfffffjLj1024EEEEELb0ELb1EEEvNS_9BwdParamsE,@function
        .size           _ZN10layer_norm22ln_bwd_finalize_kernelINS_22Kernel_traits_finalizeILj256EfffffjLb0ELj1024ELj4ENS_18Kernel_traits_baseILj256EfffffjLj1024EEEEELb0ELb1EEEvNS_9BwdParamsE,(.L_x_6528 - _ZN10layer_norm22ln_bwd_finalize_kernelINS_22Kernel_traits_finalizeILj256EfffffjLb0ELj1024ELj4ENS_18Kernel_traits_baseILj256EfffffjLj1024EEEEELb0ELb1EEEvNS_9BwdParamsE)
        .other          _ZN10layer_norm22ln_bwd_finalize_kernelINS_22Kernel_traits_finalizeILj256EfffffjLb0ELj1024ELj4ENS_18Kernel_traits_baseILj256EfffffjLj1024EEEEELb0ELb1EEEvNS_9BwdParamsE,@"STO_CUDA_ENTRY STV_DEFAULT"
_ZN10layer_norm22ln_bwd_finalize_kernelINS_22Kernel_traits_finalizeILj256EfffffjLb0ELj1024ELj4ENS_18Kernel_traits_baseILj256EfffffjLj1024EEEEELb0ELb1EEEvNS_9BwdParamsE:
.text._ZN10layer_norm22ln_bwd_finalize_kernelINS_22Kernel_traits_finalizeILj256EfffffjLb0ELj1024ELj4ENS_18Kernel_traits_baseILj256EfffffjLj1024EEEEELb0ELb1EEEvNS_9BwdParamsE:
        /* <DEDUP_REMOVED lines=81> */
.L_x_6027:
        /* <DEDUP_REMOVED lines=118> */
.L_x_6026:
[----:B------:R-:W-:Y:S05]  /*0c70*/  BSYNC.RECONVERGENT B1 ;  /* 0x0000000000017941 */ /* 0x000fea0003800200 */
.L_x_6025:
        /* <DEDUP_REMOVED lines=77> */
.L_x_6029:
[----:B------:R-:W-:Y:S05]  /*1150*/  BSYNC.RECONVERGENT B1 ;  /* 0x0000000000017941 */ /* 0x000fea0003800200 */
.L_x_6028:
        /* <DEDUP_REMOVED lines=38> */
.L_x_6031:
[----:B------:R-:W-:Y:S05]  /*13c0*/  BSYNC.RECONVERGENT B1 ;  /* 0x0000000000017941 */ /* 0x000fea0003800200 */
.L_x_6030:
        /* <DEDUP_REMOVED lines=8> */
.L_x_6032:
        /* <DEDUP_REMOVED lines=10> */
.L_x_6024:
[----:B------:R-:W-:Y:S05]  /*14f0*/  BSYNC.RECONVERGENT B0 ;  /* 0x0000000000007941 */ /* 0x000fea0003800200 */
.L_x_6023:
        /* <DEDUP_REMOVED lines=55> */
.L_x_6033:
        /* <DEDUP_REMOVED lines=9> */
.L_x_6528:


//--------------------- .text._ZN10layer_norm13ln_bwd_kernelINS_13Kernel_traitsIfffffjLj256ELj1ELj4ELj1ELj16ENS_18Kernel_traits_baseILj256EfffffjLj128EEEEELb1ELb0ELb1ELb1EEEvNS_9BwdParamsE --------------------------
	.section	.text._ZN10layer_norm13ln_bwd_kernelINS_13Kernel_traitsIfffffjLj256ELj1ELj4ELj1ELj16ENS_18Kernel_traits_baseILj256EfffffjLj128EEEEELb1ELb0ELb1ELb1EEEvNS_9BwdParamsE,"ax",@progbits
	.align	128
        .global         _ZN10layer_norm13ln_bwd_kernelINS_13Kernel_traitsIfffffjLj256ELj1ELj4ELj1ELj16ENS_18Kernel_traits_baseILj256EfffffjLj128EEEEELb1ELb0ELb1ELb1EEEvNS_9BwdParamsE
        .type           _ZN10layer_norm13ln_bwd_kernelINS_13Kernel_traitsIfffffjLj256ELj1ELj4ELj1ELj16ENS_18Kernel_traits_baseILj256EfffffjLj128EEEEELb1ELb0ELb1ELb1EEEvNS_9BwdParamsE,@function
        .size           _ZN10layer_norm13ln_bwd_kernelINS_13Kernel_traitsIfffffjLj256ELj1ELj4ELj1ELj16ENS_18Kernel_traits_baseILj256EfffffjLj128EEEEELb1ELb0ELb1ELb1EEEvNS_9BwdParamsE,(.L_x_6529 - _ZN10layer_norm13ln_bwd_kernelINS_13Kernel_traitsIfffffjLj256ELj1ELj4ELj1ELj16ENS_18Kernel_traits_baseILj256EfffffjLj128EEEEELb1ELb0ELb1ELb1EEEvNS_9BwdParamsE)
        .other          _ZN10layer_norm13ln_bwd_kernelINS_13Kernel_traitsIfffffjLj256ELj1ELj4ELj1ELj16ENS_18Kernel_traits_baseILj256EfffffjLj128EEEEELb1ELb0ELb1ELb1EEEvNS_9BwdParamsE,@"STO_CUDA_ENTRY STV_DEFAULT"
_ZN10layer_norm13ln_bwd_kernelINS_13Kernel_traitsIfffffjLj256ELj1ELj4ELj1ELj16ENS_18Kernel_traits_baseILj256EfffffjLj128EEEEELb1ELb0ELb1ELb1EEEvNS_9BwdParamsE:
.text._ZN10layer_norm13ln_bwd_kernelINS_13Kernel_traitsIfffffjLj256ELj1ELj4ELj1ELj16ENS_18Kernel_traits_baseILj256EfffffjLj128EEEEELb1ELb0ELb1ELb1EEEvNS_9BwdParamsE:
        /* <DEDUP_REMOVED lines=20> */
[----:B0-----:R-:W-:Y:S02]  /*0140*/  SHF.R.U32.HI R0, RZ, 0x5, R7 ;  /* 0x00000005ff007819 */ /* 0x001fe40000011607 */
[----:B------:R-:W-:Y:S02]  /*0150*/  LOP3.LUT R7, R7, 0x1f, RZ, 0xc0, !PT ;  /* 0x0000001f07077812 */ /* 0x000fe400078ec0ff */
[----:B------:R-:W-:-:S04]  /*0160*/  LOP3.LUT R5, R0, UR4, RZ, 0xfc, !PT ;  /* 0x0000000400057c12 */ /* 0x000fc8000f8efcff */
[----:B--2---:R-:W-:-:S13]  /*0170*/  ISETP.GE.AND P0, PT, R5, UR8, PT ;  /* 0x0000000805007c0c */ /* 0x004fda000bf06270 */
[----:B-1-34-:R-:W-:Y:S05]  /*0180*/  @P0 BRA `(.L_x_6035) ;  /* 0x00000020009c0947 */ /* 0x01afea0003800000 */
[----:B------:R-:W0:Y:S08]  /*0190*/  LDC.64 R2, c[0x0][0x3d0] ;  /* 0x0000f400ff027b82 */ /* 0x000e300000000a00 */
[----:B------:R-:W1:Y:S01]  /*01a0*/  LDC.U8 R6, c[0x0][0x410] ;  /* 0x00010400ff067b82 */ /* 0x000e620000000000 */
[----:B0-----:R-:W-:-:S05]  /*01b0*/  IMAD.WIDE.U32 R2, R7, 0x10, R2 ;  /* 0x0000001007027825 */ /* 0x001fca00078e0002 */
[----:B------:R0:W5:Y:S04]  /*01c0*/  LDG.E.128 R12, desc[UR6][R2.64] ;  /* 0x00000006020c7981 */ /* 0x000168000c1e1d00 */
[----:B------:R0:W5:Y:S01]  /*01d0*/  LDG.E.128 R8, desc[UR6][R2.64+0x200] ;  /* 0x0002000602087981 */ /* 0x000162000c1e1d00 */
[----:B-1----:R-:W-:-:S07]  /*01e0*/  HFMA2 R28, -RZ, RZ, 0, 0 ;  /* 0x00000000ff1c7431 */ /* 0x002fce00000001ff */
.L_x_6062:
[----:B------:R-:W1:Y:S08]  /*01f0*/  LDC.64 R56, c[0x0][0x3f8] ;  /* 0x0000fe00ff387b82 */ /* 0x000e700000000a00 */
[----:B------:R-:W2:Y:S08]  /*0200*/  LDC.64 R60, c[0x0][0x3c8] ;  /* 0x0000f200ff3c7b82 */ /* 0x000eb00000000a00 */
[----:B------:R-:W3:Y:S01]  /*0210*/  LDC.64 R58, c[0x0][0x3f0] ;  /* 0x0000fc00ff3a7b82 */ /* 0x000ee20000000a00 */
[----:B-1----:R-:W-:-:S07]  /*0220*/  IMAD.WIDE R72, R5, 0x4, R56 ;  /* 0x0000000405487825 */ /* 0x002fce00078e0238 */
[----:B------:R-:W1:Y:S01]  /*0230*/  LDC.64 R56, c[0x0][0x3c0] ;  /* 0x0000f000ff387b82 */ /* 0x000e620000000a00 */
[----:B------:R-:W4:Y:S01]  /*0240*/  LDG.E R4, desc[UR6][R72.64] ;  /* 0x0000000648047981 */ /* 0x000f22000c1e1900 */
[----:B--2---:R-:W-:-:S05]  /*0250*/  IMAD.WIDE R60, R5, 0x4, R60 ;  /* 0x00000004053c7825 */ /* 0x004fca00078e023c */
[----:B0----5:R0:W5:Y:S01]  /*0260*/  LDG.E R2, desc[UR6][R60.64] ;  /* 0x000000063c027981 */ /* 0x021162000c1e1900 */
[----:B---3--:R-:W-:-:S05]  /*0270*/  IMAD.WIDE R58, R5, 0x4, R58 ;  /* 0x00000004053a7825 */ /* 0x008fca00078e023a */
[----:B------:R0:W5:Y:S01]  /*0280*/  LDG.E R69, desc[UR6][R58.64] ;  /* 0x000000063a457981 */ /* 0x000162000c1e1900 */
[----:B------:R-:W-:Y:S01]  /*0290*/  BSSY.RECONVERGENT B1, `(.L_x_6036) ;  /* 0x000008b000017945 */ /* 0x000fe20003800200 */
[----:B----4-:R-:W-:-:S13]  /*02a0*/  ISETP.GE.AND P1, PT, R4, 0x1, PT ;  /* 0x000000010400780c */ /* 0x010fda0003f26270 */
[----:B01----:R-:W-:Y:S05]  /*02b0*/  @!P1 BRA `(.L_x_6037) ;  /* 0x0000000400a49947 */ /* 0x003fea0003800000 */
[----:B-----5:R-:W-:Y:S01]  /*02c0*/  ISETP.GE.AND P2, PT, R69, 0x1, PT ;  /* 0x000000014500780c */ /* 0x020fe20003f46270 */
[----:B------:R-:W0:Y:S01]  /*02d0*/  LDC.64 R58, c[0x0][0x3a8] ;  /* 0x0000ea00ff3a7b82 */ /* 0x000e220000000a00 */
[C---:B------:R-:W-:Y:S01]  /*02e0*/  IMAD R0, R5.reuse, UR9, RZ ;  /* 0x0000000905007c24 */ /* 0x040fe2000f8e02ff */
[----:B------:R-:W-:Y:S01]  /*02f0*/  MOV R74, UR14 ;  /* 0x0000000e004a7c02 */ /* 0x000fe20008000f00 */
[----:B------:R-:W-:Y:S01]  /*0300*/  IMAD.WIDE R54, R5, 0x4, R56 ;  /* 0x0000000405367825 */ /* 0x000fe200078e0238 */
[----:B------:R-:W-:Y:S02]  /*0310*/  IADD3 R48, PT, PT, R4, -0x1, RZ ;  /* 0xffffffff04307810 */ /* 0x000fe40007ffe0ff */
[----:B------:R-:W-:Y:S02]  /*0320*/  MOV R73, UR15 ;  /* 0x0000000f00497c02 */ /* 0x000fe40008000f00 */
[----:B------:R-:W1:Y:S01]  /*0330*/  LDC.64 R64, c[0x0][0x3b0] ;  /* 0x0000ec00ff407b82 */ /* 0x000e620000000a00 */
[----:B------:R-:W-:Y:S01]  /*0340*/  ISETP.NE.U32.AND P0, PT, R74, RZ, PT ;  /* 0x000000ff4a00720c */ /* 0x000fe20003f05070 */
[----:B------:R-:W-:Y:S01]  /*0350*/  IMAD R48, R48, UR9, RZ ;  /* 0x0000000930307c24 */ /* 0x000fe2000f8e02ff */
[----:B------:R-:W-:-:S02]  /*0360*/  MOV R71, RZ ;  /* 0x000000ff00477202 */ /* 0x000fc40000000f00 */
[----:B------:R-:W-:Y:S02]  /*0370*/  @P2 IADD3 R3, PT, PT, R69, -0x1, RZ ;  /* 0xffffffff45032810 */ /* 0x000fe40007ffe0ff */
[----:B------:R-:W-:Y:S01]  /*0380*/  ISETP.NE.AND.EX P0, PT, R73, RZ, PT, P0 ;  /* 0x000000ff4900720c */ /* 0x000fe20003f05300 */
[----:B------:R-:W2:Y:S02]  /*0390*/  LDC.64 R60, c[0x0][0x428] ;  /* 0x00010a00ff3c7b82 */ /* 0x000ea40000000a00 */
[----:B------:R-:W-:Y:S01]  /*03a0*/  @P2 IMAD R49, R3, UR9, RZ ;  /* 0x0000000903312c24 */ /* 0x000fe2000f8e02ff */
[----:B------:R-:W-:-:S04]  /*03b0*/  SHF.R.S32.HI R3, RZ, 0x1f, R0 ;  /* 0x0000001fff037819 */ /* 0x000fc80000011400 */
[----:B------:R-:W-:Y:S02]  /*03c0*/  @P2 SHF.R.S32.HI R50, RZ, 0x1f, R49 ;  /* 0x0000001fff322819 */ /* 0x000fe40000011431 */
[----:B------:R-:W-:Y:S02]  /*03d0*/  LEA.HI R0, R3, R0, RZ, 0x2 ;  /* 0x0000000003007211 */ /* 0x000fe400078f10ff */
[----:B------:R-:W-:Y:S01]  /*03e0*/  @P2 LEA.HI R50, R50, R49, RZ, 0x2 ;  /* 0x0000003132322211 */ /* 0x000fe200078f10ff */
[----:B------:R-:W3:Y:S01]  /*03f0*/  LDG.E R3, desc[UR6][R54.64] ;  /* 0x0000000636037981 */ /* 0x000ee2000c1e1900 */
[----:B------:R-:W-:Y:S01]  /*0400*/  SHF.R.S32.HI R49, RZ, 0x1f, R48 ;  /* 0x0000001fff317819 */ /* 0x000fe20000011430 */
[----:B------:R-:W4:Y:S01]  /*0410*/  @P0 LDC.64 R66, c[0x0][0x438] ;  /* 0x00010e00ff420b82 */ /* 0x000f220000000a00 */
[-C--:B------:R-:W-:Y:S02]  /*0420*/  LEA.HI.SX32 R75, R0, R7.reuse, 0x1e ;  /* 0x00000007004b7211 */ /* 0x080fe400078ff2ff */
[----:B------:R-:W-:-:S02]  /*0430*/  @P2 LEA.HI.SX32 R71, R50, R7, 0x1e ;  /* 0x0000000732472211 */ /* 0x000fc400078ff2ff */
[----:B------:R-:W-:Y:S01]  /*0440*/  LEA.HI R0, R49, R48, RZ, 0x2 ;  /* 0x0000003031007211 */ /* 0x000fe200078f10ff */
[----:B0-----:R-:W-:Y:S01]  /*0450*/  IMAD.WIDE.U32 R48, R75, 0x10, R58 ;  /* 0x000000104b307825 */ /* 0x001fe200078e003a */
[C---:B------:R-:W-:Y:S01]  /*0460*/  IADD3 R53, PT, PT, R71.reuse, 0x20, RZ ;  /* 0x0000002047357810 */ /* 0x040fe20007ffe0ff */
[----:B------:R-:W0:Y:S01]  /*0470*/  @P0 LDC.64 R76, c[0x0][0x438] ;  /* 0x00010e00ff4c0b82 */ /* 0x000e220000000a00 */
[----:B------:R-:W-:Y:S01]  /*0480*/  LEA.HI.SX32 R57, R0, R7, 0x1e ;  /* 0x0000000700397211 */ /* 0x000fe200078ff2ff */
[--C-:B-1----:R-:W-:Y:S01]  /*0490*/  IMAD.WIDE.U32 R70, R71, 0x4, R64.reuse ;  /* 0x0000000447467825 */ /* 0x102fe200078e0040 */
[----:B------:R-:W-:Y:S01]  /*04a0*/  IADD3 R63, PT, PT, R75, 0x20, RZ ;  /* 0x000000204b3f7810 */ /* 0x000fe20007ffe0ff */
[----:B------:R-:W3:Y:S02]  /*04b0*/  LDG.E.128 R48, desc[UR6][R48.64] ;  /* 0x0000000630307981 */ /* 0x000ee4000c1e1d00 */
[----:B------:R-:W-:Y:S01]  /*04c0*/  IMAD.WIDE.U32 R64, R53, 0x4, R64 ;  /* 0x0000000435407825 */ /* 0x000fe200078e0040 */
[----:B------:R-:W-:-:S03]  /*04d0*/  IADD3 R0, PT, PT, R57, 0x20, RZ ;  /* 0x0000002039007810 */ /* 0x000fc60007ffe0ff */
[----:B--2---:R-:W-:-:S04]  /*04e0*/  IMAD.WIDE.U32 R52, R57, 0x10, R60 ;  /* 0x0000001039347825 */ /* 0x004fc800078e003c */
[----:B------:R-:W-:Y:S02]  /*04f0*/  IMAD.WIDE.U32 R56, R63, 0x10, R58 ;  /* 0x000000103f387825 */ /* 0x000fe400078e003a */
[----:B------:R-:W2:Y:S04]  /*0500*/  LDG.E.128 R52, desc[UR6][R52.64] ;  /* 0x0000000634347981 */ /* 0x000ea8000c1e1d00 */
[----:B------:R-:W2:Y:S01]  /*0510*/  LDG.E.128 R56, desc[UR6][R56.64] ;  /* 0x0000000638387981 */ /* 0x000ea2000c1e1d00 */
[----:B------:R-:W-:-:S03]  /*0520*/  IMAD.WIDE.U32 R60, R0, 0x10, R60 ;  /* 0x00000010003c7825 */ /* 0x000fc600078e003c */
[----:B------:R-:W5:Y:S01]  /*0530*/  LDG.E R0, desc[UR6][R64.64] ;  /* 0x0000000640007981 */ /* 0x000f62000c1e1900 */
[----:B----4-:R-:W-:-:S03]  /*0540*/  @P0 IMAD.WIDE.U32 R66, R63, 0x10, R66 ;  /* 0x000000103f420825 */ /* 0x010fc600078e0042 */
[----:B------:R-:W4:Y:S01]  /*0550*/  LDG.E.128 R60, desc[UR6][R60.64] ;  /* 0x000000063c3c7981 */ /* 0x000f22000c1e1d00 */
[----:B0-----:R-:W-:-:S03]  /*0560*/  @P0 IMAD.WIDE.U32 R76, R75, 0x10, R76 ;  /* 0x000000104b4c0825 */ /* 0x001fc600078e004c */
[----:B------:R-:W5:Y:S04]  /*0570*/  @P0 LDG.E.128 R36, desc[UR6][R66.64] ;  /* 0x0000000642240981 */ /* 0x000f68000c1e1d00 */
[----:B------:R-:W5:Y:S01]  /*0580*/  @P0 LDG.E.128 R32, desc[UR6][R76.64] ;  /* 0x000000064c200981 */ /* 0x000f62000c1e1d00 */
[----:B------:R-:W-:-:S03]  /*0590*/  ISETP.NE.AND P0, PT, R6, RZ, PT ;  /* 0x000000ff0600720c */ /* 0x000fc60003f05270 */
[----:B------:R0:W5:Y:S01]  /*05a0*/  LDG.E R75, desc[UR6][R70.64] ;  /* 0x00000006464b7981 */ /* 0x000162000c1e1900 */
[----:B---3--:R-:W-:-:S05]  /*05b0*/  FSEL R68, R3, RZ, !P0 ;  /* 0x000000ff03447208 */ /* 0x008fca0004000000 */
[C---:B------:R-:W-:Y:S01]  /*05c0*/  FADD.FTZ R3, -R68.reuse, R48 ;  /* 0x0000003044037221 */ /* 0x040fe20000010100 */
[C---:B------:R-:W-:Y:S01]  /*05d0*/  FADD.FTZ R49, -R68.reuse, R49 ;  /* 0x0000003144317221 */ /* 0x040fe20000010100 */
[----:B------:R-:W-:Y:S02]  /*05e0*/  FADD.FTZ R50, -R68, R50 ;  /* 0x0000003244327221 */ /* 0x000fe40000010100 */
[----:B------:R-:W-:Y:S01]  /*05f0*/  FMUL.FTZ R3, R2, R3 ;  /* 0x0000000302037220 */ /* 0x000fe20000410000 */
[----:B------:R-:W-:Y:S01]  /*0600*/  FADD.FTZ R51, -R68, R51 ;  /* 0x0000003344337221 */ /* 0x000fe20000010100 */
[C---:B------:R-:W-:Y:S01]  /*0610*/  FMUL.FTZ R48, R2.reuse, R49 ;  /* 0x0000003102307220 */ /* 0x040fe20000410000 */
[C---:B------:R-:W-:Y:S02]  /*0620*/  FMUL.FTZ R49, R2.reuse, R50 ;  /* 0x0000003202317220 */ /* 0x040fe40000410000 */
[----:B------:R-:W-:Y:S01]  /*0630*/  FMUL.FTZ R50, R2, R51 ;  /* 0x0000003302327220 */ /* 0x000fe20000410000 */
[----:B--2---:R-:W-:Y:S01]  /*0640*/  FADD.FTZ R24, R24, R52 ;  /* 0x0000003418187221 */ /* 0x004fe20000010000 */
[----:B------:R-:W-:Y:S01]  /*0650*/  FFMA.FTZ R16, R52, R3, R16 ;  /* 0x0000000334107223 */ /* 0x000fe20000010010 */
[----:B------:R-:W-:Y:S01]  /*0660*/  FMUL.FTZ R52, R12, R52 ;  /* 0x000000340c347220 */ /* 0x000fe20000410000 */
[----:B------:R-:W-:Y:S01]  /*0670*/  FADD.FTZ R25, R25, R53 ;  /* 0x0000003519197221 */ /* 0x000fe20000010000 */
[----:B------:R-:W-:Y:S01]  /*0680*/  FFMA.FTZ R17, R53, R48, R17 ;  /* 0x0000003035117223 */ /* 0x000fe20000010011 */
[C---:B------:R-:W-:Y:S01]  /*0690*/  FADD.FTZ R51, -R68.reuse, R56 ;  /* 0x0000003844337221 */ /* 0x040fe20000010100 */
[----:B------:R-:W-:Y:S01]  /*06a0*/  FMUL.FTZ R53, R13, R53 ;  /* 0x000000350d357220 */ /* 0x000fe20000410000 */
[----:B0-----:R-:W-:Y:S01]  /*06b0*/  FADD.FTZ R71, -R68, R57 ;  /* 0x0000003944477221 */ /* 0x001fe20000010100 */
        /* <DEDUP_REMOVED lines=9> */
[----:B------:R-:W-:Y:S01]  /*0750*/  FADD.FTZ R65, -R68, R58 ;  /* 0x0000003a44417221 */ /* 0x000fe20000010100 */
[----:B------:R-:W-:Y:S01]  /*0760*/  FMUL.FTZ R64, R2, R71 ;  /* 0x0000004702407220 */ /* 0x000fe20000410000 */
[----:B------:R-:W-:Y:S01]  /*0770*/  FMUL.FTZ R55, R15, R55 ;  /* 0x000000370f377220 */ /* 0x000fe20000410000 */
[----:B------:R-:W-:Y:S01]  /*0780*/  FADD.FTZ R58, R67, R54 ;  /* 0x00000036433a7221 */ /* 0x000fe20000010000 */
[----:B------:R-:W-:Y:S01]  /*0790*/  FFMA.FTZ R57, R49, R54, R56 ;  /* 0x0000003631397223 */ /* 0x000fe20000010038 */
[----:B----4-:R-:W-:Y:S01]  /*07a0*/  FADD.FTZ R29, R29, R61 ;  /* 0x0000003d1d1d7221 */ /* 0x010fe20000010000 */
[----:B------:R-:W-:Y:S01]  /*07b0*/  FFMA.FTZ R21, R61, R64, R21 ;  /* 0x000000403d157223 */ /* 0x000fe20000010015 */
[----:B------:R-:W-:Y:S01]  /*07c0*/  FMUL.FTZ R67, R9, R61 ;  /* 0x0000003d09437220 */ /* 0x000fe20000410000 */
[----:B------:R-:W-:Y:S01]  /*07d0*/  FMUL.FTZ R66, R8, R60 ;  /* 0x0000003c08427220 */ /* 0x000fe20000410000 */
[----:B------:R-:W-:Y:S01]  /*07e0*/  FADD.FTZ R61, R58, R55 ;  /* 0x000000373a3d7221 */ /* 0x000fe20000010000 */
[----:B------:R-:W-:Y:S01]  /*07f0*/  FMUL.FTZ R51, R2, R51 ;  /* 0x0000003302337220 */ /* 0x000fe20000410000 */
[----:B------:R-:W-:-:S02]  /*0800*/  FFMA.FTZ R58, R50, R55, R57 ;  /* 0x00000037323a7223 */ /* 0x000fc40000010039 */
[----:B------:R-:W-:Y:S02]  /*0810*/  FADD.FTZ R56, R61, R66 ;  /* 0x000000423d387221 */ /* 0x000fe40000010000 */
[----:B------:R-:W-:Y:S01]  /*0820*/  FFMA.FTZ R57, R51, R66, R58 ;  /* 0x0000004233397223 */ /* 0x000fe2000001003a */
[----:B------:R-:W-:Y:S01]  /*0830*/  FADD.FTZ R59, -R68, R59 ;  /* 0x0000003b443b7221 */ /* 0x000fe20000010100 */
[----:B------:R-:W-:Y:S01]  /*0840*/  FMUL.FTZ R65, R2, R65 ;  /* 0x0000004102417220 */ /* 0x000fe20000410000 */
        /* <DEDUP_REMOVED lines=16> */
.L_x_6037:
[----:B------:R-:W-:Y:S01]  /*0950*/  MOV R74, UR14 ;  /* 0x0000000e004a7c02 */ /* 0x000fe20008000f00 */
[----:B------:R-:W-:Y:S01]  /*0960*/  HFMA2 R77, -RZ, RZ, 0, 0 ;  /* 0x00000000ff4d7431 */ /* 0x000fe200000001ff */
[----:B------:R-:W-:Y:S02]  /*0970*/  MOV R73, UR15 ;  /* 0x0000000f00497c02 */ /* 0x000fe40008000f00 */
[----:B------:R-:W-:Y:S02]  /*0980*/  ISETP.NE.U32.AND P0, PT, R74, RZ, PT ;  /* 0x000000ff4a00720c */ /* 0x000fe40003f05070 */
[----:B-----5:R-:W-:Y:S02]  /*0990*/  ISETP.GE.AND P2, PT, R69, 0x1, PT ;  /* 0x000000014500780c */ /* 0x020fe40003f46270 */
[----:B------:R-:W-:-:S11]  /*09a0*/  ISETP.NE.AND.EX P0, PT, R73, RZ, PT, P0 ;  /* 0x000000ff4900720c */ /* 0x000fd60003f05300 */
[----:B------:R-:W0:Y:S08]  /*09b0*/  @P2 LDC R57, c[0x0][0x388] ;  /* 0x0000e200ff392b82 */ /* 0x000e300000000800 */
[----:B------:R-:W1:Y:S08]  /*09c0*/  @P0 LDC R0, c[0x0][0x388] ;  /* 0x0000e200ff000b82 */ /* 0x000e700000000800 */
[----:B------:R-:W2:Y:S01]  /*09d0*/  @P0 LDC.64 R58, c[0x0][0x438] ;  /* 0x00010e00ff3a0b82 */ /* 0x000ea20000000a00 */
[----:B-1----:R-:W-:Y:S01]  /*09e0*/  @P0 IMAD R56, R5, R0, RZ ;  /* 0x0000000005380224 */ /* 0x002fe200078e02ff */
[----:B------:R-:W-:-:S04]  /*09f0*/  @P2 IADD3 R0, PT, PT, R69, -0x1, RZ ;  /* 0xffffffff45002810 */ /* 0x000fc80007ffe0ff */
[----:B------:R-:W-:Y:S01]  /*0a00*/  @P0 SHF.R.S32.HI R61, RZ, 0x1f, R56 ;  /* 0x0000001fff3d0819 */ /* 0x000fe20000011438 */
[----:B0-----:R-:W-:-:S03]  /*0a10*/  @P2 IMAD R0, R0, R57, RZ ;  /* 0x0000003900002224 */ /* 0x001fc600078e02ff */
[----:B------:R-:W-:Y:S02]  /*0a20*/  @P0 LEA.HI R60, R61, R56, RZ, 0x2 ;  /* 0x000000383d3c0211 */ /* 0x000fe400078f10ff */
[----:B------:R-:W0:Y:S01]  /*0a30*/  LDC.64 R56, c[0x0][0x3b0] ;  /* 0x0000ec00ff387b82 */ /* 0x000e220000000a00 */
[----:B------:R-:W-:-:S04]  /*0a40*/  @P2 SHF.R.S32.HI R61, RZ, 0x1f, R0 ;  /* 0x0000001fff3d2819 */ /* 0x000fc80000011400 */
[----:B------:R-:W-:Y:S02]  /*0a50*/  @P2 LEA.HI R0, R61, R0, RZ, 0x2 ;  /* 0x000000003d002211 */ /* 0x000fe400078f10ff */
[-C--:B------:R-:W-:Y:S02]  /*0a60*/  @P0 LEA.HI.SX32 R61, R60, R7.reuse, 0x1e ;  /* 0x000000073c3d0211 */ /* 0x080fe400078ff2ff */
[----:B------:R-:W-:Y:S02]  /*0a70*/  @P2 LEA.HI.SX32 R77, R0, R7, 0x1e ;  /* 0x00000007004d2211 */ /* 0x000fe400078ff2ff */
[C---:B------:R-:W-:Y:S01]  /*0a80*/  @P0 IADD3 R63, PT, PT, R61.reuse, 0x20, RZ ;  /* 0x000000203d3f0810 */ /* 0x040fe20007ffe0ff */
[----:B--2---:R-:W-:-:S04]  /*0a90*/  @P0 IMAD.WIDE.U32 R60, R61, 0x10, R58 ;  /* 0x000000103d3c0825 */ /* 0x004fc800078e003a */
[----:B------:R-:W-:Y:S01]  /*0aa0*/  @P0 IMAD.WIDE.U32 R58, R63, 0x10, R58 ;  /* 0x000000103f3a0825 */ /* 0x000fe200078e003a */
[C---:B------:R-:W-:Y:S01]  /*0ab0*/  IADD3 R63, PT, PT, R77.reuse, 0x20, RZ ;  /* 0x000000204d3f7810 */ /* 0x040fe20007ffe0ff */
[----:B------:R-:W5:Y:S04]  /*0ac0*/  @P0 LDG.E.128 R32, desc[UR6][R60.64] ;  /* 0x000000063c200981 */ /* 0x000f68000c1e1d00 */
[----:B------:R1:W5:Y:S01]  /*0ad0*/  @P0 LDG.E.128 R36, desc[UR6][R58.64] ;  /* 0x000000063a240981 */ /* 0x000362000c1e1d00 */
[----:B0-----:R-:W-:-:S04]  /*0ae0*/  IMAD.WIDE.U32 R76, R77, 0x4, R56 ;  /* 0x000000044d4c7825 */ /* 0x001fc800078e0038 */
[----:B------:R-:W-:Y:S01]  /*0af0*/  IMAD.WIDE.U32 R56, R63, 0x4, R56 ;  /* 0x000000043f387825 */ /* 0x000fe200078e0038 */
[----:B------:R0:W5:Y:S04]  /*0b00*/  LDG.E R75, desc[UR6][R76.64] ;  /* 0x000000064c4b7981 */ /* 0x000168000c1e1900 */
[----:B------:R0:W5:Y:S01]  /*0b10*/  LDG.E R0, desc[UR6][R56.64] ;  /* 0x0000000638007981 */ /* 0x000162000c1e1900 */
[----:B------:R-:W-:Y:S01]  /*0b20*/  HFMA2 R63, -RZ, RZ, 0, 0 ;  /* 0x00000000ff3f7431 */ /* 0x000fe200000001ff */
[----:B-1----:R-:W-:-:S07]  /*0b30*/  MOV R59, RZ ;  /* 0x000000ff003b7202 */ /* 0x002fce0000000f00 */
.L_x_6038:
[----:B------:R-:W-:Y:S05]  /*0b40*/  BSYNC.RECONVERGENT B1 ;  /* 0x0000000000017941 */ /* 0x000fea0003800200 */
.L_x_6036:
[----:B------:R-:W-:-:S03]  /*0b50*/  UMOV UR4, 0xffffffff ;  /* 0xffffffff00047882 */ /* 0x000fc60000000000 */
[----:B------:R-:W-:Y:S05]  /*0b60*/  BRA.DIV UR4, `(.L_x_6039) ;  /* 0x0000001e042c7947 */ /* 0x000fea000b800000 */
[----:B------:R-:W1:Y:S04]  /*0b70*/  SHFL.BFLY PT, R60, R59, 0x1, 0x1f ;  /* 0x0c201f003b3c7f89 */ /* 0x000e6800000e0000 */
[----:B------:R-:W2:Y:S01]  /*0b80*/  SHFL.BFLY PT, R72, R63, 0x1, 0x1f ;  /* 0x0c201f003f487f89 */ /* 0x000ea200000e0000 */
[----:B-1----:R-:W-:Y:S01]  /*0b90*/  FADD.FTZ R61, R60, R59 ;  /* 0x0000003b3c3d7221 */ /* 0x002fe20000010000 */
[----:B--2---:R-:W-:-:S04]  /*0ba0*/  FADD.FTZ R72, R72, R63 ;  /* 0x0000003f48487221 */ /* 0x004fc80000010000 */
        /* <DEDUP_REMOVED lines=14> */
.L_x_6074:
        /* <DEDUP_REMOVED lines=12> */
[----:B------:R-:W-:Y:S01]  /*0d50*/  FMUL.FTZ R72, R60, UR10 ;  /* 0x0000000a3c487c20 */ /* 0x000fe20008410000 */
[----:B------:R-:W-:-:S02]  /*0d60*/  @P2 SHF.R.S32.HI R58, RZ, 0x1f, R69 ;  /* 0x0000001fff3a2819 */ /* 0x000fc40000011445 */
[----:B------:R-:W-:Y:S02]  /*0d70*/  FSEL R71, R71, RZ, !P3 ;  /* 0x000000ff47477208 */ /* 0x000fe40005800000 */
[----:B------:R-:W-:Y:S01]  /*0d80*/  @P2 LEA.HI R58, R58, R69, RZ, 0x2 ;  /* 0x000000453a3a2211 */ /* 0x000fe200078f10ff */
[----:B------:R-:W-:Y:S01]  /*0d90*/  HFMA2 R69, -RZ, RZ, 0, 0 ;  /* 0x00000000ff457431 */ /* 0x000fe200000001ff */
[-C--:B0-----:R-:W-:Y:S02]  /*0da0*/  LEA.HI.SX32 R63, R56, R7.reuse, 0x1e ;  /* 0x00000007383f7211 */ /* 0x081fe400078ff2ff */
[----:B------:R-:W-:Y:S01]  /*0db0*/  @P2 LEA.HI.SX32 R69, R58, R7, 0x1e ;  /* 0x000000073a452211 */ /* 0x000fe200078ff2ff */
        /* <DEDUP_REMOVED lines=17> */
.L_x_6044:
[----:B------:R-:W-:Y:S05]  /*0ed0*/  BSYNC.RECONVERGENT B2 ;  /* 0x0000000000027941 */ /* 0x000fea0003800200 */
.L_x_6043:
        /* <DEDUP_REMOVED lines=11> */
.L_x_6046:
[----:B------:R-:W-:Y:S05]  /*0f90*/  BSYNC.RECONVERGENT B2 ;  /* 0x0000000000027941 */ /* 0x000fea0003800200 */
.L_x_6045:
        /* <DEDUP_REMOVED lines=11> */
.L_x_6048:
[----:B------:R-:W-:Y:S05]  /*1050*/  BSYNC.RECONVERGENT B2 ;  /* 0x0000000000027941 */ /* 0x000fea0003800200 */
.L_x_6047:
        /* <DEDUP_REMOVED lines=11> */
.L_x_6042:
        /* <DEDUP_REMOVED lines=38> */
.L_x_6041:
        /* <DEDUP_REMOVED lines=42> */
.L_x_6050:
[----:B------:R-:W0:Y:S01]  /*1610*/  @P2 LDC.64 R46, c[0x0][0x408] ;  /* 0x00010200ff2e2b82 */ /* 0x000e220000000a00 */
[-CC-:B------:R-:W-:Y:S01]  /*1620*/  @P1 FFMA.FTZ R44, R50, R72.reuse, R71.reuse ;  /* 0x00000048322c1223 */ /* 0x180fe20000010047 */
[----:B------:R-:W-:Y:S01]  /*1630*/  @P1 FFMA.FTZ R45, R3, R72, R71 ;  /* 0x00000048032d1223 */ /* 0x000fe20000010047 */
[----:B-----5:R-:W-:Y:S02]  /*1640*/  MOV R60, R35 ;  /* 0x00000023003c7202 */ /* 0x020fe40000000f00 */
[----:B------:R-:W-:Y:S01]  /*1650*/  @P1 FADD.FTZ R44, R55, -R44 ;  /* 0x8000002c372c1221 */ /* 0x000fe20000010000 */
[----:B------:R-:W-:Y:S01]  /*1660*/  @P1 FADD.FTZ R45, R52, -R45 ;  /* 0x8000002d342d1221 */ /* 0x000fe20000010000 */
[C---:B------:R-:W-:Y:S01]  /*1670*/  @P2 ISETP.GE.U32.AND P5, PT, R75.reuse, 0x1000000, PT ;  /* 0x010000004b00280c */ /* 0x040fe20003fa6070 */
[----:B------:R-:W1:Y:S01]  /*1680*/  @P2 LDC.64 R56, c[0x0][0x408] ;  /* 0x00010200ff382b82 */ /* 0x000e620000000a00 */
[C---:B------:R-:W-:Y:S01]  /*1690*/  @P1 FFMA.FTZ R60, R2.reuse, R44, R35 ;  /* 0x0000002c023c1223 */ /* 0x040fe20000010023 */
[----:B------:R-:W-:Y:S01]  /*16a0*/  MOV R44, R32 ;  /* 0x00000020002c7202 */ /* 0x000fe20000000f00 */
[----:B------:R-:W-:Y:S01]  /*16b0*/  @P1 FFMA.FTZ R44, R2, R45, R32 ;  /* 0x0000002d022c1223 */ /* 0x000fe20000010020 */
[----:B------:R-:W-:-:S02]  /*16c0*/  @P2 LOP3.LUT P0, RZ, R75, 0xff, RZ, 0xc0, !PT ;  /* 0x000000ff4bff2812 */ /* 0x000fc4000780c0ff */
[C---:B------:R-:W-:Y:S02]  /*16d0*/  @P2 LOP3.LUT P3, RZ, R75.reuse, 0xff00, RZ, 0xc0, !PT ;  /* 0x0000ff004bff2812 */ /* 0x040fe4000786c0ff */
[----:B------:R-:W-:Y:S01]  /*16e0*/  @P2 LOP3.LUT P4, RZ, R75, 0xff0000, RZ, 0xc0, !PT ;  /* 0x00ff00004bff2812 */ /* 0x000fe2000788c0ff */
[----:B0-----:R-:W-:Y:S01]  /*16f0*/  @P2 FMUL.FTZ R47, R60, R47 ;  /* 0x0000002f3c2f2220 */ /* 0x001fe20000410000 */
[----:B-1----:R-:W-:-:S03]  /*1700*/  @P2 FMUL.FTZ R45, R44, R57 ;  /* 0x000000392c2d2220 */ /* 0x002fc60000410000 */
[----:B------:R-:W-:Y:S01]  /*1710*/  @P2 FMUL.FTZ R57, R47, R46 ;  /* 0x0000002e2f392220 */ /* 0x000fe20000410000 */
[--C-:B------:R-:W-:Y:S01]  /*1720*/  @P1 FFMA.FTZ R46, R48, R72, R71.reuse ;  /* 0x00000048302e1223 */ /* 0x100fe20000010047 */
[----:B------:R-:W-:Y:S01]  /*1730*/  @P2 FMUL.FTZ R56, R45, R56 ;  /* 0x000000382d382220 */ /* 0x000fe20000410000 */
[----:B------:R-:W-:Y:S02]  /*1740*/  MOV R45, R33 ;  /* 0x00000021002d7202 */ /* 0x000fe40000000f00 */
[----:B------:R-:W-:Y:S01]  /*1750*/  @P1 FADD.FTZ R46, R53, -R46 ;  /* 0x8000002e352e1221 */ /* 0x000fe20000010000 */
[----:B------:R-:W-:Y:S01]  /*1760*/  @P2 SEL R43, R57, RZ, P5 ;  /* 0x000000ff392b2207 */ /* 0x000fe20002800000 */
[----:B------:R-:W-:Y:S01]  /*1770*/  @P1 FFMA.FTZ R57, R49, R72, R71 ;  /* 0x0000004831391223 */ /* 0x000fe20000010047 */
[----:B------:R-:W-:Y:S01]  /*1780*/  @P2 SEL R40, R56, RZ, P0 ;  /* 0x000000ff38282207 */ /* 0x000fe20000000000 */
[----:B------:R-:W-:Y:S02]  /*1790*/  @P1 FFMA.FTZ R45, R2, R46, R33 ;  /* 0x0000002e022d1223 */ /* 0x000fe40000010021 */
[----:B------:R-:W0:Y:S01]  /*17a0*/  @P2 LDC.64 R46, c[0x0][0x408] ;  /* 0x00010200ff2e2b82 */ /* 0x000e220000000a00 */
[----:B------:R-:W-:Y:S01]  /*17b0*/  @P1 FADD.FTZ R57, R54, -R57 ;  /* 0x8000003936391221 */ /* 0x000fe20000010000 */
[----:B0-----:R-:W-:-:S04]  /*17c0*/  @P2 FMUL.FTZ R47, R45, R47 ;  /* 0x0000002f2d2f2220 */ /* 0x001fc80000410000 */
[----:B------:R-:W-:Y:S01]  /*17d0*/  @P2 FMUL.FTZ R47, R47, R46 ;  /* 0x0000002e2f2f2220 */ /* 0x000fe20000410000 */
[----:B------:R-:W-:Y:S01]  /*17e0*/  MOV R46, R34 ;  /* 0x00000022002e7202 */ /* 0x000fe20000000f00 */
[----:B------:R-:W-:Y:S02]  /*17f0*/  @P1 FFMA.FTZ R46, R2, R57, R34 ;  /* 0x00000039022e1223 */ /* 0x000fe40000010022 */
[----:B------:R-:W0:Y:S01]  /*1800*/  @P2 LDC.64 R56, c[0x0][0x408] ;  /* 0x00010200ff382b82 */ /* 0x000e220000000a00 */
[----:B------:R-:W-:Y:S02]  /*1810*/  @P2 SEL R41, R47, RZ, P3 ;  /* 0x000000ff2f292207 */ /* 0x000fe40001800000 */
[----:B------:R-:W-:Y:S01]  /*1820*/  MOV R47, R60 ;  /* 0x0000003c002f7202 */ /* 0x000fe20000000f00 */
[----:B0-----:R-:W-:-:S04]  /*1830*/  @P2 FMUL.FTZ R57, R46, R57 ;  /* 0x000000392e392220 */ /* 0x001fc80000410000 */
[----:B------:R-:W-:-:S05]  /*1840*/  @P2 FMUL.FTZ R56, R57, R56 ;  /* 0x0000003839382220 */ /* 0x000fca0000410000 */
[----:B------:R-:W-:-:S07]  /*1850*/  @P2 SEL R42, R56, RZ, P4 ;  /* 0x000000ff382a2207 */ /* 0x000fce0002000000 */
.L_x_6049:
[----:B------:R-:W-:Y:S05]  /*1860*/  BSYNC.RECONVERGENT B1 ;  /* 0x0000000000017941 */ /* 0x000fea0003800200 */
.L_x_6040:
        /* <DEDUP_REMOVED lines=19> */
[----:B------:R-:W-:Y:S01]  /*19a0*/  @P1 FADD.FTZ R4, R67, -R4 ;  /* 0x8000000443041221 */ /* 0x000fe20000010000 */
[----:B------:R-:W-:Y:S01]  /*19b0*/  @P1 FADD.FTZ R47, R70, -R47 ;  /* 0x8000002f462f1221 */ /* 0x000fe20000010000 */
[----:B------:R-:W1:Y:S01]  /*19c0*/  @P2 LDC.64 R58, c[0x0][0x408] ;  /* 0x00010200ff3a2b82 */ /* 0x000e620000000a00 */
[C---:B------:R-:W-:Y:S01]  /*19d0*/  @P1 FFMA.FTZ R44, R2.reuse, R45, R36 ;  /* 0x0000002d022c1223 */ /* 0x040fe20000010024 */
[----:B------:R-:W-:Y:S01]  /*19e0*/  MOV R45, R37 ;  /* 0x00000025002d7202 */ /* 0x000fe20000000f00 */
[C---:B------:R-:W-:Y:S01]  /*19f0*/  @P1 FFMA.FTZ R45, R2.reuse, R4, R37 ;  /* 0x00000004022d1223 */ /* 0x040fe20000010025 */
[----:B------:R-:W-:Y:S01]  /*1a00*/  MOV R46, R38 ;  /* 0x00000026002e7202 */ /* 0x000fe20000000f00 */
[----:B------:R-:W-:Y:S01]  /*1a10*/  @P1 FFMA.FTZ R46, R2, R47, R38 ;  /* 0x0000002f022e1223 */ /* 0x000fe20000010026 */
[----:B------:R-:W-:Y:S01]  /*1a20*/  @P1 FFMA.FTZ R71, R68, R72, R71 ;  /* 0x0000004844471223 */ /* 0x000fe20000010047 */
[C---:B------:R-:W-:Y:S01]  /*1a30*/  @P2 LOP3.LUT P3, RZ, R0.reuse, 0xff, RZ, 0xc0, !PT ;  /* 0x000000ff00ff2812 */ /* 0x040fe2000786c0ff */
[----:B------:R-:W2:Y:S01]  /*1a40*/  @P2 LDC.64 R60, c[0x0][0x408] ;  /* 0x00010200ff3c2b82 */ /* 0x000ea20000000a00 */
[----:B------:R-:W-:Y:S01]  /*1a50*/  @P2 LOP3.LUT P4, RZ, R0, 0xff00, RZ, 0xc0, !PT ;  /* 0x0000ff0000ff2812 */ /* 0x000fe2000788c0ff */
        /* <DEDUP_REMOVED lines=19> */
.L_x_6053:
[--C-:B0-----:R-:W-:Y:S01]  /*1b90*/  @P1 FFMA.FTZ R57, R51, R72, R71.reuse ;  /* 0x0000004833391223 */ /* 0x101fe20000010047 */
[----:B-----5:R-:W-:Y:S01]  /*1ba0*/  MOV R58, R36 ;  /* 0x00000024003a7202 */ /* 0x020fe20000000f00 */
[----:B------:R-:W-:Y:S01]  /*1bb0*/  @P1 FFMA.FTZ R4, R64, R72, R71 ;  /* 0x0000004840041223 */ /* 0x000fe20000010047 */
[----:B------:R-:W-:Y:S01]  /*1bc0*/  MOV R74, R38 ;  /* 0x00000026004a7202 */ /* 0x000fe20000000f00 */
[----:B------:R-:W-:Y:S01]  /*1bd0*/  @P1 FADD.FTZ R57, R66, -R57 ;  /* 0x8000003942391221 */ /* 0x000fe20000010000 */
[----:B------:R-:W0:Y:S01]  /*1be0*/  @P2 LDC.64 R60, c[0x0][0x408] ;  /* 0x00010200ff3c2b82 */ /* 0x000e220000000a00 */
[----:B------:R-:W-:Y:S01]  /*1bf0*/  @P1 FADD.FTZ R59, R67, -R4 ;  /* 0x80000004433b1221 */ /* 0x000fe20000010000 */
[----:B------:R-:W-:Y:S01]  /*1c00*/  MOV R4, R37 ;  /* 0x0000002500047202 */ /* 0x000fe20000000f00 */
[----:B------:R-:W-:Y:S01]  /*1c10*/  @P1 FFMA.FTZ R58, R2, R57, R36 ;  /* 0x00000039023a1223 */ /* 0x000fe20000010024 */
[----:B------:R-:W-:Y:S01]  /*1c20*/  @P2 LOP3.LUT P3, RZ, R0, 0xff, RZ, 0xc0, !PT ;  /* 0x000000ff00ff2812 */ /* 0x000fe2000786c0ff */
[----:B------:R-:W-:Y:S01]  /*1c30*/  @P1 FFMA.FTZ R4, R2, R59, R37 ;  /* 0x0000003b02041223 */ /* 0x000fe20000010025 */
[----:B------:R-:W-:Y:S01]  /*1c40*/  @P1 FFMA.FTZ R59, R65, R72, R71 ;  /* 0x00000048413b1223 */ /* 0x000fe20000010047 */
[C---:B------:R-:W-:Y:S01]  /*1c50*/  @P2 LOP3.LUT P4, RZ, R0.reuse, 0xff00, RZ, 0xc0, !PT ;  /* 0x0000ff0000ff2812 */ /* 0x040fe2000788c0ff */
[----:B------:R-:W1:Y:S01]  /*1c60*/  @P2 LDC.64 R56, c[0x0][0x408] ;  /* 0x00010200ff382b82 */ /* 0x000e620000000a00 */
[----:B------:R-:W-:Y:S01]  /*1c70*/  @P2 LOP3.LUT P5, RZ, R0, 0xff0000, RZ, 0xc0, !PT ;  /* 0x00ff000000ff2812 */ /* 0x000fe200078ac0ff */
[----:B------:R-:W-:-:S04]  /*1c80*/  @P1 FADD.FTZ R59, R70, -R59 ;  /* 0x8000003b463b1221 */ /* 0x000fc80000010000 */
[----:B------:R-:W-:-:S04]  /*1c90*/  @P1 FFMA.FTZ R74, R2, R59, R38 ;  /* 0x0000003b024a1223 */ /* 0x000fc80000010026 */
[----:B0-----:R-:W-:-:S04]  /*1ca0*/  @P2 FMUL.FTZ R61, R74, R61 ;  /* 0x0000003d4a3d2220 */ /* 0x001fc80000410000 */
[----:B------:R-:W-:Y:S01]  /*1cb0*/  @P2 FMUL.FTZ R60, R61, R60 ;  /* 0x0000003c3d3c2220 */ /* 0x000fe20000410000 */
[----:B-1----:R-:W-:-:S04]  /*1cc0*/  @P2 FMUL.FTZ R57, R58, R57 ;  /* 0x000000393a392220 */ /* 0x002fc80000410000 */
[----:B------:R-:W-:Y:S01]  /*1cd0*/  @P2 SEL R42, R60, RZ, P5 ;  /* 0x000000ff3c2a2207 */ /* 0x000fe20002800000 */
        /* <DEDUP_REMOVED lines=16> */
.L_x_6052:
        /* <DEDUP_REMOVED lines=21> */
[----:B------:R-:W-:Y:S01]  /*1f30*/  @P2 LOP3.LUT P4, RZ, R0, 0xff00, RZ, 0xc0, !PT ;  /* 0x0000ff0000ff2812 */ /* 0x000fe2000788c0ff */
        /* <DEDUP_REMOVED lines=17> */
.L_x_6055:
        /* <DEDUP_REMOVED lines=20> */
.L_x_6057:
[----:B------:R-:W-:Y:S05]  /*2190*/  BSYNC.RECONVERGENT B2 ;  /* 0x0000000000027941 */ /* 0x000fea0003800200 */
.L_x_6056:
        /* <DEDUP_REMOVED lines=11> */
.L_x_6059:
[----:B------:R-:W-:Y:S05]  /*2250*/  BSYNC.RECONVERGENT B2 ;  /* 0x0000000000027941 */ /* 0x000fea0003800200 */
.L_x_6058:
        /* <DEDUP_REMOVED lines=11> */
.L_x_6061:
[----:B------:R-:W-:Y:S05]  /*2310*/  BSYNC.RECONVERGENT B2 ;  /* 0x0000000000027941 */ /* 0x000fea0003800200 */
.L_x_6060:
[----:B------:R-:W-:-:S07]  /*2320*/  @P2 SEL R43, R56, RZ, P1 ;  /* 0x000000ff382b2207 */ /* 0x000fce0000800000 */
.L_x_6054:
[----:B------:R-:W-:Y:S05]  /*2330*/  BSYNC.RECONVERGENT B1 ;  /* 0x0000000000017941 */ /* 0x000fea0003800200 */
.L_x_6051:
        /* <DEDUP_REMOVED lines=12> */
.L_x_6035:
[----:B------:R-:W-:Y:S05]  /*2400*/  BSYNC B0 ;  /* 0x0000000000007941 */ /* 0x000fea0003800000 */
.L_x_6034:
[----:B------:R-:W0:Y:S01]  /*2410*/  S2R R14, SR_TID.X ;  /* 0x00000000000e7919 */ /* 0x000e220000002100 */
[----:B------:R-:W-:Y:S01]  /*2420*/  MOV R2, 0x400 ;  /* 0x0000040000027802 */ /* 0x000fe20000000f00 */
[----:B------:R-:W-:Y:S05]  /*2430*/  WARPSYNC.ALL ;  /* 0x0000000000007948 */ /* 0x000fea0003800000 */
[----:B------:R-:W1:Y:S01]  /*2440*/  S2R R3, SR_CgaCtaId ;  /* 0x0000000000037919 */ /* 0x000e620000008800 */
[----:B------:R-:W2:Y:S01]  /*2450*/  LDC R12, c[0x0][0x388] ;  /* 0x0000e200ff0c7b82 */ /* 0x000ea20000000800 */
[----:B------:R-:W3:Y:S01]  /*2460*/  LDCU.128 UR16, c[0x0][0x440] ;  /* 0x00008800ff1077ac */ /* 0x000ee20008000c00 */
[----:B0-----:R-:W-:-:S04]  /*2470*/  SHF.L.U32 R0, R14, 0x5, RZ ;  /* 0x000000050e007819 */ /* 0x001fc800000006ff */
        /* <DEDUP_REMOVED lines=13> */
[----:B------:R-:W3:Y:S04]  /*2550*/  LDS R11, [R3+0xa00] ;  /* 0x000a0000030b7984 */ /* 0x000ee80000000800 */
[----:B------:R-:W3:Y:S04]  /*2560*/  LDS R13, [R3+0xc00] ;  /* 0x000c0000030d7984 */ /* 0x000ee80000000800 */
[----:B------:R-:W3:Y:S01]  /*2570*/  LDS R6, [R3+0xe00] ;  /* 0x000e000003067984 */ /* 0x000ee20000000800 */
[----:B------:R-:W-:Y:S01]  /*2580*/  BAR.SYNC.DEFER_BLOCKING 0x0 ;  /* 0x0000000000007b1d */ /* 0x000fe20000010000 */
[----:B0-----:R-:W-:Y:S01]  /*2590*/  FADD.FTZ R2, RZ, R2 ;  /* 0x00000002ff027221 */ /* 0x001fe20000010000 */
[----:B-1----:R-:W-:-:S03]  /*25a0*/  FADD.FTZ R4, RZ, R4 ;  /* 0x00000004ff047221 */ /* 0x002fc60000010000 */
[----:B----4-:R-:W-:Y:S01]  /*25b0*/  FADD.FTZ R2, R2, R5 ;  /* 0x0000000502027221 */ /* 0x010fe20000010000 */
[----:B--2---:R-:W-:Y:S02]  /*25c0*/  IMAD R5, R12, UR5, RZ ;  /* 0x000000050c057c24 */ /* 0x004fe4000f8e02ff */
[----:B-----5:R-:W-:Y:S01]  /*25d0*/  FADD.FTZ R4, R4, R7 ;  /* 0x0000000704047221 */ /* 0x020fe20000010000 */
[----:B------:R-:W-:Y:S01]  /*25e0*/  STS.128 [R0], R16 ;  /* 0x0000001000007388 */ /* 0x000fe20000000c00 */
[----:B---3--:R-:W-:-:S03]  /*25f0*/  FADD.FTZ R2, R2, R9 ;  /* 0x0000000902027221 */ /* 0x008fc60000010000 */
        /* <DEDUP_REMOVED lines=34> */
.L_x_6039:
[----:B------:R-:W-:Y:S01]  /*2820*/  HFMA2 R58, -RZ, RZ, 0, 5.9604644775390625e-08 ;  /* 0x00000001ff3a7431 */ /* 0x000fe200000001ff */
[----:B------:R-:W-:Y:S01]  /*2830*/  BSSY B1, `(.L_x_6063) ;  /* 0x0000006000017945 */ /* 0x000fe20003800000 */
[----:B0-----:R-:W-:Y:S02]  /*2840*/  MOV R57, 0x1f ;  /* 0x0000001f00397802 */ /* 0x001fe40000000f00 */
[----:B------:R-:W-:-:S07]  /*2850*/  MOV R56, 0xffffffff ;  /* 0xffffffff00387802 */ /* 0x000fce0000000f00 */
[----:B-----5:R-:W-:Y:S05]  /*2860*/  WARPSYNC.COLLECTIVE R56, `(.L_x_6064) ;  /* 0x0000000038087348 */ /* 0x020fea0003c00000 */
[----:B------:R0:W1:Y:S02]  /*2870*/  SHFL.BFLY P0, R60, R59, R58, R57 ;  /* 0x0c00003a3b3c7389 */ /* 0x0000640000000039 */
[----:B01---5:R-:W-:Y:S05]  /*2880*/  ENDCOLLECTIVE ;  /* 0x000000000000791b */ /* 0x023fea0003800000 */
.L_x_6064:
[----:B------:R-:W-:Y:S05]  /*2890*/  BSYNC B1 ;  /* 0x0000000000017941 */ /* 0x000fea0003800000 */
.L_x_6063:
        /* <DEDUP_REMOVED lines=8> */
.L_x_6065:
[----:B------:R-:W-:Y:S01]  /*2920*/  MOV R59, R61 ;  /* 0x0000003d003b7202 */ /* 0x000fe20000000f00 */
[----:B------:R-:W-:Y:S01]  /*2930*/  HFMA2 R58, -RZ, RZ, 0, 1.1920928955078125e-07 ;  /* 0x00000002ff3a7431 */ /* 0x000fe200000001ff */
[----:B------:R-:W-:-:S07]  /*2940*/  MOV R72, R60 ;  /* 0x0000003c00487202 */ /* 0x000fce0000000f00 */
[----:B------:R-:W-:Y:S05]  /*2950*/  WARPSYNC.COLLECTIVE R56, `(.L_x_6066) ;  /* 0x0000000038087348 */ /* 0x000fea0003c00000 */
[----:B------:R0:W1:Y:S02]  /*2960*/  SHFL.BFLY P0, R60, R59, R58, R57 ;  /* 0x0c00003a3b3c7389 */ /* 0x0000640000000039 */
[----:B01----:R-:W-:Y:S05]  /*2970*/  ENDCOLLECTIVE ;  /* 0x000000000000791b */ /* 0x003fea0003800000 */
.L_x_6066:
[----:B------:R-:W-:-:S05]  /*2980*/  FADD.FTZ R72, R72, R63 ;  /* 0x0000003f48487221 */ /* 0x000fca0000010000 */
[----:B------:R-:W-:Y:S01]  /*2990*/  MOV R59, R72 ;  /* 0x00000048003b7202 */ /* 0x000fe20000000f00 */
[----:B------:R-:W-:-:S07]  /*29a0*/  FADD.FTZ R76, R61, R60 ;  /* 0x0000003c3d4c7221 */ /* 0x000fce0000010000 */
[----:B------:R-:W-:Y:S05]  /*29b0*/  WARPSYNC.COLLECTIVE R56, `(.L_x_6067) ;  /* 0x0000000038087348 */ /* 0x000fea0003c00000 */
[----:B------:R0:W1:Y:S02]  /*29c0*/  SHFL.BFLY P0, R60, R59, R58, R57 ;  /* 0x0c00003a3b3c7389 */ /* 0x0000640000000039 */
[----:B01----:R-:W-:Y:S05]  /*29d0*/  ENDCOLLECTIVE ;  /* 0x000000000000791b */ /* 0x003fea0003800000 */
.L_x_6067:
[----:B------:R-:W-:Y:S01]  /*29e0*/  MOV R59, R76 ;  /* 0x0000004c003b7202 */ /* 0x000fe20000000f00 */
[----:B------:R-:W-:Y:S01]  /*29f0*/  HFMA2 R58, -RZ, RZ, 0, 2.384185791015625e-07 ;  /* 0x00000004ff3a7431 */ /* 0x000fe200000001ff */
[----:B------:R-:W-:-:S07]  /*2a00*/  MOV R71, R60 ;  /* 0x0000003c00477202 */ /* 0x000fce0000000f00 */
[----:B------:R-:W-:Y:S05]  /*2a10*/  WARPSYNC.COLLECTIVE R56, `(.L_x_6068) ;  /* 0x0000000038087348 */ /* 0x000fea0003c00000 */
[----:B------:R0:W1:Y:S02]  /*2a20*/  SHFL.BFLY P0, R60, R59, R58, R57 ;  /* 0x0c00003a3b3c7389 */ /* 0x0000640000000039 */
[----:B01----:R-:W-:Y:S05]  /*2a30*/  ENDCOLLECTIVE ;  /* 0x000000000000791b */ /* 0x003fea0003800000 */
.L_x_6068:
[----:B------:R-:W-:-:S05]  /*2a40*/  FADD.FTZ R71, R72, R71 ;  /* 0x0000004748477221 */ /* 0x000fca0000010000 */
[----:B------:R-:W-:Y:S01]  /*2a50*/  MOV R59, R71 ;  /* 0x00000047003b7202 */ /* 0x000fe20000000f00 */
[----:B------:R-:W-:-:S07]  /*2a60*/  FADD.FTZ R76, R76, R60 ;  /* 0x0000003c4c4c7221 */ /* 0x000fce0000010000 */
[----:B------:R-:W-:Y:S05]  /*2a70*/  WARPSYNC.COLLECTIVE R56, `(.L_x_6069) ;  /* 0x0000000038087348 */ /* 0x000fea0003c00000 */
[----:B------:R0:W1:Y:S02]  /*2a80*/  SHFL.BFLY P0, R60, R59, R58, R57 ;  /* 0x0c00003a3b3c7389 */ /* 0x0000640000000039 */
[----:B01----:R-:W-:Y:S05]  /*2a90*/  ENDCOLLECTIVE ;  /* 0x000000000000791b */ /* 0x003fea0003800000 */
.L_x_6069:
[----:B------:R-:W-:Y:S01]  /*2aa0*/  MOV R59, R76 ;  /* 0x0000004c003b7202 */ /* 0x000fe20000000f00 */
[----:B------:R-:W-:Y:S01]  /*2ab0*/  HFMA2 R58, -RZ, RZ, 0, 4.76837158203125e-07 ;  /* 0x00000008ff3a7431 */ /* 0x000fe200000001ff */
[----:B------:R-:W-:-:S07]  /*2ac0*/  MOV R77, R60 ;  /* 0x0000003c004d7202 */ /* 0x000fce0000000f00 */
[----:B------:R-:W-:Y:S05]  /*2ad0*/  WARPSYNC.COLLECTIVE R56, `(.L_x_6070) ;  /* 0x0000000038087348 */ /* 0x000fea0003c00000 */
[----:B------:R0:W1:Y:S02]  /*2ae0*/  SHFL.BFLY P0, R60, R59, R58, R57 ;  /* 0x0c00003a3b3c7389 */ /* 0x0000640000000039 */
[----:B01----:R-:W-:Y:S05]  /*2af0*/  ENDCOLLECTIVE ;  /* 0x000000000000791b */ /* 0x003fea0003800000 */
.L_x_6070:
[----:B------:R-:W-:-:S05]  /*2b00*/  FADD.FTZ R77, R71, R77 ;  /* 0x0000004d474d7221 */ /* 0x000fca0000010000 */
[----:B------:R-:W-:Y:S01]  /*2b10*/  MOV R59, R77 ;  /* 0x0000004d003b7202 */ /* 0x000fe20000000f00 */
[----:B------:R-:W-:-:S07]  /*2b20*/  FADD.FTZ R61, R76, R60 ;  /* 0x0000003c4c3d7221 */ /* 0x000fce0000010000 */
[----:B------:R-:W-:Y:S05]  /*2b30*/  WARPSYNC.COLLECTIVE R56, `(.L_x_6071) ;  /* 0x0000000038087348 */ /* 0x000fea0003c00000 */
[----:B------:R0:W1:Y:S02]  /*2b40*/  SHFL.BFLY P0, R60, R59, R58, R57 ;  /* 0x0c00003a3b3c7389 */ /* 0x0000640000000039 */
[----:B01----:R-:W-:Y:S05]  /*2b50*/  ENDCOLLECTIVE ;  /* 0x000000000000791b */ /* 0x003fea0003800000 */
.L_x_6071:
[----:B------:R-:W-:Y:S01]  /*2b60*/  MOV R59, R61 ;  /* 0x0000003d003b7202 */ /* 0x000fe20000000f00 */
[----:B------:R-:W-:Y:S01]  /*2b70*/  HFMA2 R58, -RZ, RZ, 0, 9.5367431640625e-07 ;  /* 0x00000010ff3a7431 */ /* 0x000fe200000001ff */
[----:B------:R-:W-:-:S07]  /*2b80*/  MOV R63, R60 ;  /* 0x0000003c003f7202 */ /* 0x000fce0000000f00 */
[----:B------:R-:W-:Y:S05]  /*2b90*/  WARPSYNC.COLLECTIVE R56, `(.L_x_6072) ;  /* 0x0000000038087348 */ /* 0x000fea0003c00000 */
[----:B------:R0:W1:Y:S02]  /*2ba0*/  SHFL.BFLY P0, R60, R59, R58, R57 ;  /* 0x0c00003a3b3c7389 */ /* 0x0000640000000039 */
[----:B01----:R-:W-:Y:S05]  /*2bb0*/  ENDCOLLECTIVE ;  /* 0x000000000000791b */ /* 0x003fea0003800000 */
.L_x_6072:
[----:B------:R-:W-:-:S05]  /*2bc0*/  FADD.FTZ R63, R77, R63 ;  /* 0x0000003f4d3f7221 */ /* 0x000fca0000010000 */
[----:B------:R-:W-:Y:S02]  /*2bd0*/  MOV R59, R63 ;  /* 0x0000003f003b7202 */ /* 0x000fe40000000f00 */
[----:B------:R-:W-:-:S07]  /*2be0*/  MOV R72, R60 ;  /* 0x0000003c00487202 */ /* 0x000fce0000000f00 */
[----:B------:R-:W-:Y:S05]  /*2bf0*/  WARPSYNC.COLLECTIVE R56, `(.L_x_6073) ;  /* 0x0000000038087348 */ /* 0x000fea0003c00000 */
[----:B------:R0:W1:Y:S02]  /*2c00*/  SHFL.BFLY P0, R60, R59, R58, R57 ;  /* 0x0c00003a3b3c7389 */ /* 0x0000640000000039 */
[----:B01----:R-:W-:Y:S05]  /*2c10*/  ENDCOLLECTIVE ;  /* 0x000000000000791b */ /* 0x003fea0003800000 */
.L_x_6073:
[----:B------:R-:W-:Y:S05]  /*2c20*/  BRA `(.L_x_6074) ;  /* 0xffffffe000187947 */ /* 0x000fea000383ffff */
.L_x_6075:
        /* <DEDUP_REMOVED lines=13> */
.L_x_6529:


//--------------------- .text._ZN10layer_norm13ln_bwd_kernelINS_13Kernel_traitsIfffffjLj256ELj1ELj4ELj1ELj16ENS_18Kernel_traits_baseILj256EfffffjLj128EEEEELb1ELb1ELb0ELb0EEEvNS_9BwdParamsE --------------------------
	.section	.text._ZN10layer_norm13ln_bwd_kernelINS_13Kernel_traitsIfffffjLj256ELj1ELj4ELj1ELj16ENS_18Kernel_traits_baseILj256EfffffjLj128EEEEELb1ELb1ELb0ELb0EEEvNS_9BwdParamsE,"ax",@progbits
	.align	128
        .global         _ZN10layer_norm13ln_bwd_kernelINS_13Kernel_traitsIfffffjLj256ELj1ELj4ELj1ELj16ENS_18Kernel_traits_baseILj256EfffffjLj128EEEEELb1ELb1ELb0ELb0EEEvNS_9BwdParamsE
        .type           _ZN10layer_norm13ln_bwd_kernelINS_13Kernel_traitsIfffffjLj256ELj1ELj4ELj1ELj16ENS_18Kernel_traits_baseILj256EfffffjLj128EEEEELb1ELb1ELb0ELb0EEEvNS_9BwdParamsE,@function
        .size           _ZN10layer_norm13ln_bwd_kernelINS_13Kernel_traitsIfffffjLj256ELj1ELj4ELj1ELj16ENS_18Kernel_traits_baseILj256EfffffjLj128EEEEELb1ELb1ELb0ELb0EEEvNS_9BwdParamsE,(.L_x_6530 - _ZN10layer_norm13ln_bwd_kernelINS_13Kernel_traitsIfffffjLj256ELj1ELj4ELj1ELj16ENS_18Kernel_traits_baseILj256EfffffjLj128EEEEELb1ELb1ELb0ELb0EEEvNS_9BwdParamsE)
        .other          _ZN10layer_norm13ln_bwd_kernelINS_13Kernel_traitsIfffffjLj256ELj1ELj4ELj1ELj16ENS_18Kernel_traits_baseILj256EfffffjLj128EEEEELb1ELb1ELb0ELb0EEEvNS_9BwdParamsE,@"STO_CUDA_ENTRY STV_DEFAULT"
_ZN10layer_norm13ln_bwd_kernelINS_13Kernel_traitsIfffffjLj256ELj1ELj4ELj1ELj16ENS_18Kernel_traits_baseILj256EfffffjLj128EEEEELb1ELb1ELb0ELb0EEEvNS_9BwdParamsE:
.text._ZN10layer_norm13ln_bwd_kernelINS_13Kernel_traitsIfffffjLj256ELj1ELj4ELj1ELj16ENS_18Kernel_traits_baseILj256EfffffjLj128EEEEELb1ELb1ELb0ELb0EEEvNS_9BwdParamsE:
        /* <DEDUP_REMOVED lines=66> */
.L_x_6097:
[----:B0-----:R-:W0:Y:S08]  /*0420*/  LDC.64 R62, c[0x0][0x3c0] ;  /* 0x0000f000ff3e7b82 */ /* 0x001e300000000a00 */
[----:B------:R-:W1:Y:S08]  /*0430*/  LDC.64 R60, c[0x0][0x3c8] ;  /* 0x0000f200ff3c7b82 */ /* 0x000e700000000a00 */
[----:B------:R-:W2:Y:S01]  /*0440*/  @P0 LDC.64 R6, c[0x0][0x3e0] ;  /* 0x0000f800ff060b82 */ /* 0x000ea20000000a00 */
[----:B0-----:R-:W-:-:S06]  /*0450*/  IMAD.WIDE R64, R4, 0x4, R62 ;  /* 0x0000000404407825 */ /* 0x001fcc00078e023e */
[----:B------:R-:W3:Y:S01]  /*0460*/  LDG.E R64, desc[UR6][R64.64] ;  /* 0x0000000640407981 */ /* 0x000ee2000c1e1900 */
[----:B-----5:R-:W-:Y:S02]  /*0470*/  HFMA2 R85, -RZ, RZ, 1.875, 0 ;  /* 0x3f800000ff557431 */ /* 0x020fe400000001ff */
[----:B-1----:R-:W-:-:S05]  /*0480*/  IMAD.WIDE R60, R4, 0x4, R60 ;  /* 0x00000004043c7825 */ /* 0x002fca00078e023c */
[----:B-----5:R-:W5:Y:S01]  /*0490*/  LDG.E R83, desc[UR6][R60.64] ;  /* 0x000000063c537981 */ /* 0x020f62000c1e1900 */
[C---:B--2---:R-:W-:Y:S02]  /*04a0*/  @P0 IMAD.WIDE R62, R4.reuse, 0x4, R6 ;  /* 0x00000004043e0825 */ /* 0x044fe400078e0206 */
[----:B------:R-:W0:Y:S01]  /*04b0*/  S2R R6, SR_TID.X ;  /* 0x0000000000067919 */ /* 0x000e220000002100 */
[----:B------:R-:W-:Y:S02]  /*04c0*/  MOV R7, UR15 ;  /* 0x0000000f00077c02 */ /* 0x000fe40008000f00 */
[----:B------:R-:W-:Y:S01]  /*04d0*/  ISETP.GE.U32.AND P4, PT, R5, 0x20, PT ;  /* 0x000000200500780c */ /* 0x000fe20003f86070 */
[----:B------:R0:W5:Y:S02]  /*04e0*/  @P0 LDG.E R85, desc[UR6][R62.64] ;  /* 0x000000063e550981 */ /* 0x000164000c1e1900 */
[----:B------:R-:W-:-:S05]  /*04f0*/  IMAD R66, R4, R7, RZ ;  /* 0x0000000704427224 */ /* 0x000fca00078e02ff */
        /* <DEDUP_REMOVED lines=35> */
[C---:B------:R-:W-:Y:S02]  /*0730*/  FADD.FTZ R62, -R86.reuse, R62 ;  /* 0x0000003e563e7221 */ /* 0x040fe40000010100 */
        /* <DEDUP_REMOVED lines=21> */
.L_x_6079:
[----:B------:R-:W-:Y:S05]  /*0890*/  BSYNC.RECONVERGENT B1 ;  /* 0x0000000000017941 */ /* 0x000fea0003800200 */
.L_x_6078:
        /* <DEDUP_REMOVED lines=21> */
[----:B------:R-:W-:Y:S01]  /*09f0*/  FMUL.FTZ R73, R21, R65 ;  /* 0x0000004115497220 */ /* 0x000fe20000410000 */
[C---:B------:R-:W-:Y:S02]  /*0a00*/  FADD.FTZ R62, -R86.reuse, R62 ;  /* 0x0000003e563e7221 */ /* 0x040fe40000010100 */
[----:B------:R-:W-:Y:S01]  /*0a10*/  FADD.FTZ R60, R87, R72 ;  /* 0x00000048573c7221 */ /* 0x000fe20000010000 */
[----:B------:R-:W-:Y:S01]  /*0a20*/  FFMA.FTZ R61, R69, R72, R88 ;  /* 0x00000048453d7223 */ /* 0x000fe20000010058 */
        /* <DEDUP_REMOVED lines=19> */
.L_x_6081:
[----:B------:R-:W-:Y:S05]  /*0b60*/  BSYNC.RECONVERGENT B1 ;  /* 0x0000000000017941 */ /* 0x000fea0003800200 */
.L_x_6080:
        /* <DEDUP_REMOVED lines=20> */
.L_x_6111:
        /* <DEDUP_REMOVED lines=15> */
[----:B0-----:R-:W-:Y:S01]  /*0da0*/  FFMA.FTZ R67, R3, R65, R64 ;  /* 0x0000004103437223 */ /* 0x001fe20000010040 */
[C---:B------:R-:W-:Y:S02]  /*0db0*/  LOP3.LUT P2, RZ, R2.reuse, 0xff, RZ, 0xc0, !PT ;  /* 0x000000ff02ff7812 */ /* 0x040fe4000784c0ff */
[----:B------:R-:W-:Y:S01]  /*0dc0*/  LOP3.LUT P4, RZ, R2, 0xff00, RZ, 0xc0, !PT ;  /* 0x0000ff0002ff7812 */ /* 0x000fe2000788c0ff */
[----:B------:R-:W-:Y:S01]  /*0dd0*/  FADD.FTZ R66, R74, -R67 ;  /* 0x800000434a427221 */ /* 0x000fe20000010000 */
[C---:B------:R-:W-:Y:S02]  /*0de0*/  LOP3.LUT P5, RZ, R2.reuse, 0xff0000, RZ, 0xc0, !PT ;  /* 0x00ff000002ff7812 */ /* 0x040fe400078ac0ff */
[----:B------:R-:W-:Y:S01]  /*0df0*/  ISETP.GE.U32.AND P6, PT, R2, 0x1000000, PT ;  /* 0x010000000200780c */ /* 0x000fe20003fc6070 */
[----:B-----5:R-:W-:-:S04]  /*0e00*/  FMUL.FTZ R66, R83, R66 ;  /* 0x0000004253427220 */ /* 0x020fc80000410000 */
[----:B------:R-:W-:-:S04]  /*0e10*/  FMUL.FTZ R66, R66, R85 ;  /* 0x0000005542427220 */ /* 0x000fc80000410000 */
[----:B------:R-:W-:Y:S01]  /*0e20*/  FMUL.FTZ R67, R66, UR14 ;  /* 0x0000000e42437c20 */ /* 0x000fe20008410000 */
[----:B------:R-:W-:-:S03]  /*0e30*/  FFMA.FTZ R66, R82, R65, R64 ;  /* 0x0000004152427223 */ /* 0x000fc60000010040 */
[-C--:B------:R-:W-:Y:S01]  /*0e40*/  FMUL.FTZ R60, R60, R67.reuse ;  /* 0x000000433c3c7220 */ /* 0x080fe20000410000 */
[----:B------:R-:W-:Y:S01]  /*0e50*/  FADD.FTZ R66, R79, -R66 ;  /* 0x800000424f427221 */ /* 0x000fe20000010000 */
[----:B------:R-:W-:-:S03]  /*0e60*/  FMUL.FTZ R67, R16, R67 ;  /* 0x0000004310437220 */ /* 0x000fc60000410000 */
[----:B------:R-:W-:Y:S01]  /*0e70*/  FSEL R87, R60, RZ, P2 ;  /* 0x000000ff3c577208 */ /* 0x000fe20001000000 */
[----:B------:R-:W-:-:S04]  /*0e80*/  FMUL.FTZ R66, R83, R66 ;  /* 0x0000004253427220 */ /* 0x000fc80000410000 */
[----:B------:R-:W-:Y:S01]  /*0e90*/  FADD.FTZ R86, R36, R87 ;  /* 0x0000005724567221 */ /* 0x000fe20000010000 */
[-CC-:B------:R-:W-:Y:S01]  /*0ea0*/  FFMA.FTZ R36, R70, R65.reuse, R64.reuse ;  /* 0x0000004146247223 */ /* 0x180fe20000010040 */
[----:B------:R-:W-:Y:S01]  /*0eb0*/  FFMA.FTZ R87, R75, R65, R64 ;  /* 0x000000414b577223 */ /* 0x000fe20000010040 */
[----:B------:R-:W-:Y:S02]  /*0ec0*/  FMUL.FTZ R66, R66, R85 ;  /* 0x0000005542427220 */ /* 0x000fe40000410000 */
[----:B------:R-:W-:Y:S01]  /*0ed0*/  FADD.FTZ R36, R77, -R36 ;  /* 0x800000244d247221 */ /* 0x000fe20000010000 */
[----:B------:R-:W-:-:S03]  /*0ee0*/  FADD.FTZ R60, R84, -R87 ;  /* 0x80000057543c7221 */ /* 0x000fc60000010000 */
[C---:B------:R-:W-:Y:S01]  /*0ef0*/  FMUL.FTZ R36, R83.reuse, R36 ;  /* 0x0000002453247220 */ /* 0x040fe20000410000 */
[----:B------:R-:W-:-:S03]  /*0f00*/  FMUL.FTZ R60, R83, R60 ;  /* 0x0000003c533c7220 */ /* 0x000fc60000410000 */
[-C--:B------:R-:W-:Y:S01]  /*0f10*/  FMUL.FTZ R36, R36, R85.reuse ;  /* 0x0000005524247220 */ /* 0x080fe20000410000 */
[----:B------:R-:W-:-:S03]  /*0f20*/  FMUL.FTZ R91, R60, R85 ;  /* 0x000000553c5b7220 */ /* 0x000fc60000410000 */
[----:B------:R-:W-:Y:S01]  /*0f30*/  FMUL.FTZ R60, R36, UR14 ;  /* 0x0000000e243c7c20 */ /* 0x000fe20008410000 */
[----:B------:R-:W-:Y:S01]  /*0f40*/  FMUL.FTZ R91, R91, UR14 ;  /* 0x0000000e5b5b7c20 */ /* 0x000fe20008410000 */
[----:B------:R-:W-:Y:S02]  /*0f50*/  FMUL.FTZ R36, R66, UR14 ;  /* 0x0000000e42247c20 */ /* 0x000fe40008410000 */
[----:B------:R-:W-:Y:S01]  /*0f60*/  FMUL.FTZ R61, R61, R60 ;  /* 0x0000003c3d3d7220 */ /* 0x000fe20000410000 */
[----:B------:R-:W-:Y:S01]  /*0f70*/  FMUL.FTZ R66, R62, R91 ;  /* 0x0000005b3e427220 */ /* 0x000fe20000410000 */
[-C--:B------:R-:W-:Y:S01]  /*0f80*/  FMUL.FTZ R63, R63, R36.reuse ;  /* 0x000000243f3f7220 */ /* 0x080fe20000410000 */
[----:B------:R-:W-:Y:S02]  /*0f90*/  FMUL.FTZ R36, R19, R36 ;  /* 0x0000002413247220 */ /* 0x000fe40000410000 */
[----:B------:R-:W-:Y:S02]  /*0fa0*/  FSEL R62, R61, RZ, P4 ;  /* 0x000000ff3d3e7208 */ /* 0x000fe40002000000 */
[----:B------:R-:W-:-:S02]  /*0fb0*/  FSEL R61, R66, RZ, P5 ;  /* 0x000000ff423d7208 */ /* 0x000fc40002800000 */
[----:B------:R-:W-:Y:S01]  /*0fc0*/  FSEL R66, R63, RZ, P6 ;  /* 0x000000ff3f427208 */ /* 0x000fe20003000000 */
[----:B------:R-:W-:Y:S01]  /*0fd0*/  FADD.FTZ R87, R37, R62 ;  /* 0x0000003e25577221 */ /* 0x000fe20000010000 */
[----:B------:R-:W-:Y:S01]  /*0fe0*/  FMUL.FTZ R62, R18, R91 ;  /* 0x0000005b123e7220 */ /* 0x000fe20000410000 */
[----:B------:R-:W-:Y:S01]  /*0ff0*/  FADD.FTZ R88, R38, R61 ;  /* 0x0000003d26587221 */ /* 0x000fe20000010000 */
[----:B------:R-:W-:Y:S01]  /*1000*/  FMUL.FTZ R61, R17, R60 ;  /* 0x0000003c113d7220 */ /* 0x000fe20000410000 */
[----:B------:R-:W-:Y:S01]  /*1010*/  FADD.FTZ R89, R39, R66 ;  /* 0x0000004227597221 */ /* 0x000fe20000010000 */
[----:B------:R-:W-:Y:S02]  /*1020*/  SEL R60, R67, RZ, P2 ;  /* 0x000000ff433c7207 */ /* 0x000fe40001000000 */
[----:B------:R-:W-:Y:S02]  /*1030*/  SEL R62, R62, RZ, P5 ;  /* 0x000000ff3e3e7207 */ /* 0x000fe40002800000 */
[----:B------:R-:W-:-:S02]  /*1040*/  SEL R61, R61, RZ, P4 ;  /* 0x000000ff3d3d7207 */ /* 0x000fc40002000000 */
[----:B------:R-:W-:Y:S01]  /*1050*/  SEL R63, R36, RZ, P6 ;  /* 0x000000ff243f7207 */ /* 0x000fe20003000000 */
[----:B------:R-:W-:Y:S06]  /*1060*/  BRA `(.L_x_6088) ;  /* 0x0000000000b07947 */ /* 0x000fec0003800000 */
.L_x_6087:
[-CC-:B------:R-:W-:Y:S01]  /*1070*/  FFMA.FTZ R57, R3, R65.reuse, R64.reuse ;  /* 0x0000004103397223 */ /* 0x180fe20000010040 */
[----:B------:R-:W-:Y:S01]  /*1080*/  LOP3.LUT P2, RZ, R2, 0xff, RZ, 0xc0, !PT ;  /* 0x000000ff02ff7812 */ /* 0x000fe2000784c0ff */
[-CC-:B------:R-:W-:Y:S01]  /*1090*/  FFMA.FTZ R58, R70, R65.reuse, R64.reuse ;  /* 0x00000041463a7223 */ /* 0x180fe20000010040 */
[----:B------:R-:W-:Y:S01]  /*10a0*/  FFMA.FTZ R59, R75, R65, R64 ;  /* 0x000000414b3b7223 */ /* 0x000fe20000010040 */
[----:B------:R-:W-:Y:S01]  /*10b0*/  FADD.FTZ R56, R74, -R57 ;  /* 0x800000394a387221 */ /* 0x000fe20000010000 */
[C---:B------:R-:W-:Y:S01]  /*10c0*/  LOP3.LUT P4, RZ, R2.reuse, 0xff00, RZ, 0xc0, !PT ;  /* 0x0000ff0002ff7812 */ /* 0x040fe2000788c0ff */
[----:B------:R-:W-:Y:S01]  /*10d0*/  FADD.FTZ R58, R77, -R58 ;  /* 0x8000003a4d3a7221 */ /* 0x000fe20000010000 */
[C---:B------:R-:W-:Y:S01]  /*10e0*/  LOP3.LUT P5, RZ, R2.reuse, 0xff0000, RZ, 0xc0, !PT ;  /* 0x00ff000002ff7812 */ /* 0x040fe200078ac0ff */
[----:B-----5:R-:W-:Y:S01]  /*10f0*/  FMUL.FTZ R56, R83, R56 ;  /* 0x0000003853387220 */ /* 0x020fe20000410000 */
[----:B------:R-:W-:-:S03]  /*1100*/  ISETP.GE.U32.AND P6, PT, R2, 0x1000000, PT ;  /* 0x010000000200780c */ /* 0x000fc60003fc6070 */
[----:B0-----:R-:W-:-:S04]  /*1110*/  FMUL.FTZ R67, R56, R85 ;  /* 0x0000005538437220 */ /* 0x001fc80000410000 */
[----:B------:R-:W-:-:S04]  /*1120*/  FMUL.FTZ R67, R67, UR14 ;  /* 0x0000000e43437c20 */ /* 0x000fc80008410000 */
[-C--:B------:R-:W-:Y:S01]  /*1130*/  FMUL.FTZ R60, R60, R67.reuse ;  /* 0x000000433c3c7220 */ /* 0x080fe20000410000 */
[----:B------:R-:W-:-:S04]  /*1140*/  FMUL.FTZ R67, R16, R67 ;  /* 0x0000004310437220 */ /* 0x000fc80000410000 */
[----:B------:R-:W-:Y:S01]  /*1150*/  FSEL R57, R60, RZ, P2 ;  /* 0x000000ff3c397208 */ /* 0x000fe20001000000 */
[----:B------:R-:W-:-:S04]  /*1160*/  FFMA.FTZ R60, R82, R65, R64 ;  /* 0x00000041523c7223 */ /* 0x000fc80000010040 */
[----:B------:R-:W-:Y:S01]  /*1170*/  FADD.FTZ R86, R36, R57 ;  /* 0x0000003924567221 */ /* 0x000fe20000010000 */
[----:B------:R-:W-:Y:S01]  /*1180*/  FADD.FTZ R36, R84, -R59 ;  /* 0x8000003b54247221 */ /* 0x000fe20000010000 */
[----:B------:R-:W-:Y:S01]  /*1190*/  FADD.FTZ R60, R79, -R60 ;  /* 0x8000003c4f3c7221 */ /* 0x000fe20000010000 */
[C---:B------:R-:W-:Y:S02]  /*11a0*/  FMUL.FTZ R57, R83.reuse, R58 ;  /* 0x0000003a53397220 */ /* 0x040fe40000410000 */
[C---:B------:R-:W-:Y:S01]  /*11b0*/  FMUL.FTZ R58, R83.reuse, R36 ;  /* 0x00000024533a7220 */ /* 0x040fe20000410000 */
[----:B------:R-:W-:Y:S01]  /*11c0*/  FMUL.FTZ R59, R83, R60 ;  /* 0x0000003c533b7220 */ /* 0x000fe20000410000 */
[-C--:B------:R-:W-:Y:S02]  /*11d0*/  FMUL.FTZ R60, R57, R85.reuse ;  /* 0x00000055393c7220 */ /* 0x080fe40000410000 */
[-C--:B------:R-:W-:Y:S01]  /*11e0*/  FMUL.FTZ R91, R58, R85.reuse ;  /* 0x000000553a5b7220 */ /* 0x080fe20000410000 */
[----:B------:R-:W-:Y:S01]  /*11f0*/  FMUL.FTZ R36, R59, R85 ;  /* 0x000000553b247220 */ /* 0x000fe20000410000 */
[----:B------:R-:W-:-:S02]  /*1200*/  FMUL.FTZ R60, R60, UR14 ;  /* 0x0000000e3c3c7c20 */ /* 0x000fc40008410000 */
[----:B------:R-:W-:Y:S01]  /*1210*/  FMUL.FTZ R91, R91, UR14 ;  /* 0x0000000e5b5b7c20 */ /* 0x000fe20008410000 */
[----:B------:R-:W-:Y:S01]  /*1220*/  FMUL.FTZ R36, R36, UR14 ;  /* 0x0000000e24247c20 */ /* 0x000fe20008410000 */
[----:B------:R-:W-:Y:S02]  /*1230*/  FMUL.FTZ R61, R61, R60 ;  /* 0x0000003c3d3d7220 */ /* 0x000fe40000410000 */
[-C--:B------:R-:W-:Y:S01]  /*1240*/  FMUL.FTZ R66, R62, R91.reuse ;  /* 0x0000005b3e427220 */ /* 0x080fe20000410000 */
[-C--:B------:R-:W-:Y:S01]  /*1250*/  FMUL.FTZ R63, R63, R36.reuse ;  /* 0x000000243f3f7220 */ /* 0x080fe20000410000 */
[----:B------:R-:W-:Y:S01]  /*1260*/  FMUL.FTZ R36, R19, R36 ;  /* 0x0000002413247220 */ /* 0x000fe20000410000 */
[----:B------:R-:W-:Y:S02]  /*1270*/  FSEL R62, R61, RZ, P4 ;  /* 0x000000ff3d3e7208 */ /* 0x000fe40002000000 */
[----:B------:R-:W-:Y:S02]  /*1280*/  FSEL R61, R66, RZ, P5 ;  /* 0x000000ff423d7208 */ /* 0x000fe40002800000 */
[----:B------:R-:W-:Y:S01]  /*1290*/  FSEL R66, R63, RZ, P6 ;  /* 0x000000ff3f427208 */ /* 0x000fe20003000000 */
[----:B------:R-:W-:Y:S01]  /*12a0*/  FADD.FTZ R87, R37, R62 ;  /* 0x0000003e25577221 */ /* 0x000fe20000010000 */
[----:B------:R-:W-:Y:S01]  /*12b0*/  FMUL.FTZ R62, R18, R91 ;  /* 0x0000005b123e7220 */ /* 0x000fe20000410000 */
[----:B------:R-:W-:Y:S01]  /*12c0*/  FADD.FTZ R88, R38, R61 ;  /* 0x0000003d26587221 */ /* 0x000fe20000010000 */
[----:B------:R-:W-:Y:S01]  /*12d0*/  FMUL.FTZ R61, R17, R60 ;  /* 0x0000003c113d7220 */ /* 0x000fe20000410000 */
[----:B------:R-:W-:Y:S01]  /*12e0*/  FADD.FTZ R89, R39, R66 ;  /* 0x0000004227597221 */ /* 0x000fe20000010000 */
[----:B------:R-:W-:-:S02]  /*12f0*/  SEL R60, R67, RZ, P2 ;  /* 0x000000ff433c7207 */ /* 0x000fc40001000000 */
[----:B------:R-:W-:Y:S02]  /*1300*/  SEL R62, R62, RZ, P5 ;  /* 0x000000ff3e3e7207 */ /* 0x000fe40002800000 */
[----:B------:R-:W-:Y:S02]  /*1310*/  SEL R61, R61, RZ, P4 ;  /* 0x000000ff3d3d7207 */ /* 0x000fe40002000000 */
[----:B------:R-:W-:-:S07]  /*1320*/  SEL R63, R36, RZ, P6 ;  /* 0x000000ff243f7207 */ /* 0x000fce0003000000 */
.L_x_6088:
        /* <DEDUP_REMOVED lines=11> */
.L_x_6086:
[----:B------:R-:W-:Y:S05]  /*13e0*/  BSYNC.RECONVERGENT B2 ;  /* 0x0000000000027941 */ /* 0x000fea0003800200 */
.L_x_6085:
        /* <DEDUP_REMOVED lines=27> */
[----:B------:R-:W-:Y:S01]  /*15a0*/  FMUL.FTZ R66, R60, R67 ;  /* 0x000000433c427220 */ /* 0x000fe20000410000 */
[----:B------:R-:W-:Y:S01]  /*15b0*/  FMUL.FTZ R83, R61, R64 ;  /* 0x000000403d537220 */ /* 0x000fe20000410000 */
[----:B------:R-:W-:Y:S01]  /*15c0*/  LOP3.LUT P3, RZ, R0, 0xff00, RZ, 0xc0, !PT ;  /* 0x0000ff0000ff7812 */ /* 0x000fe2000786c0ff */
[----:B------:R-:W-:Y:S01]  /*15d0*/  FMUL.FTZ R60, R86, UR14 ;  /* 0x0000000e563c7c20 */ /* 0x000fe20008410000 */
[----:B------:R-:W-:Y:S01]  /*15e0*/  FMUL.FTZ R85, R62, R65 ;  /* 0x000000413e557220 */ /* 0x000fe20000410000 */
[----:B------:R-:W-:Y:S01]  /*15f0*/  FSEL R61, R66, RZ, P2 ;  /* 0x000000ff423d7208 */ /* 0x000fe20001000000 */
[----:B------:R-:W-:Y:S01]  /*1600*/  FMUL.FTZ R67, R24, R67 ;  /* 0x0000004318437220 */ /* 0x000fe20000410000 */
[----:B------:R-:W-:Y:S01]  /*1610*/  LOP3.LUT P4, RZ, R0, 0xff0000, RZ, 0xc0, !PT ;  /* 0x00ff000000ff7812 */ /* 0x000fe2000788c0ff */
[----:B------:R-:W-:Y:S01]  /*1620*/  FMUL.FTZ R63, R63, R60 ;  /* 0x0000003c3f3f7220 */ /* 0x000fe20000410000 */
[----:B------:R-:W-:Y:S01]  /*1630*/  FSEL R62, R83, RZ, P3 ;  /* 0x000000ff533e7208 */ /* 0x000fe20001800000 */
[----:B------:R-:W-:Y:S01]  /*1640*/  FADD.FTZ R86, R40, R61 ;  /* 0x0000003d28567221 */ /* 0x000fe20000010000 */
[----:B------:R-:W-:Y:S01]  /*1650*/  ISETP.GE.U32.AND P5, PT, R0, 0x1000000, PT ;  /* 0x010000000000780c */ /* 0x000fe20003fa6070 */
[----:B------:R-:W-:Y:S01]  /*1660*/  FMUL.FTZ R61, R25, R64 ;  /* 0x00000040193d7220 */ /* 0x000fe20000410000 */
[----:B------:R-:W-:Y:S01]  /*1670*/  FSEL R83, R85, RZ, P4 ;  /* 0x000000ff55537208 */ /* 0x000fe20002000000 */
[----:B------:R-:W-:Y:S01]  /*1680*/  FADD.FTZ R85, R41, R62 ;  /* 0x0000003e29557221 */ /* 0x000fe20000010000 */
[----:B------:R-:W-:Y:S01]  /*1690*/  FSEL R40, R63, RZ, P5 ;  /* 0x000000ff3f287208 */ /* 0x000fe20002800000 */
[----:B------:R-:W-:Y:S01]  /*16a0*/  FMUL.FTZ R62, R26, R65 ;  /* 0x000000411a3e7220 */ /* 0x000fe20000410000 */
[----:B------:R-:W-:Y:S01]  /*16b0*/  FMUL.FTZ R63, R27, R60 ;  /* 0x0000003c1b3f7220 */ /* 0x000fe20000410000 */
[----:B------:R-:W-:Y:S01]  /*16c0*/  FADD.FTZ R83, R42, R83 ;  /* 0x000000532a537221 */ /* 0x000fe20000010000 */
[----:B------:R-:W-:Y:S01]  /*16d0*/  SEL R60, R67, RZ, P2 ;  /* 0x000000ff433c7207 */ /* 0x000fe20001000000 */
[----:B------:R-:W-:Y:S01]  /*16e0*/  FADD.FTZ R87, R43, R40 ;  /* 0x000000282b577221 */ /* 0x000fe20000010000 */
[----:B------:R-:W-:-:S02]  /*16f0*/  SEL R61, R61, RZ, P3 ;  /* 0x000000ff3d3d7207 */ /* 0x000fc40001800000 */
[----:B------:R-:W-:Y:S02]  /*1700*/  SEL R62, R62, RZ, P4 ;  /* 0x000000ff3e3e7207 */ /* 0x000fe40002000000 */
[----:B------:R-:W-:Y:S01]  /*1710*/  SEL R63, R63, RZ, P5 ;  /* 0x000000ff3f3f7207 */ /* 0x000fe20002800000 */
[----:B------:R-:W-:Y:S06]  /*1720*/  BRA `(.L_x_6091) ;  /* 0x0000000000b07947 */ /* 0x000fec0003800000 */
.L_x_6090:
        /* <DEDUP_REMOVED lines=43> */
[----:B------:R-:W-:-:S07]  /*19e0*/  SEL R63, R63, RZ, P5 ;  /* 0x000000ff3f3f7207 */ /* 0x000fce0002800000 */
.L_x_6091:
        /* <DEDUP_REMOVED lines=11> */
.L_x_6084:
[----:B------:R-:W-:-:S04]  /*1aa0*/  UISETP.NE.U32.AND UP0, UPT, UR12, URZ, UPT ;  /* 0x000000ff0c00728c */ /* 0x000fc8000bf05070 */
[----:B------:R-:W-:-:S09]  /*1ab0*/  UISETP.NE.AND.EX UP0, UPT, UR13, URZ, UPT, UP0 ;  /* 0x000000ff0d00728c */ /* 0x000fd2000bf05300 */
[----:B------:R-:W-:Y:S05]  /*1ac0*/  BRA.U UP0, `(.L_x_6092) ;  /* 0x0000000500a87547 */ /* 0x000fea000b800000 */
[----:B------:R-:W-:Y:S04]  /*1ad0*/  BSSY.RECONVERGENT B2, `(.L_x_6093) ;  /* 0x0000035000027945 */ /* 0x000fe80003800200 */
[----:B------:R-:W-:Y:S05]  /*1ae0*/  @!P4 BRA `(.L_x_6094) ;  /* 0x0000000000ccc947 */ /* 0x000fea0003800000 */
[----:B------:R-:W1:Y:S02]  /*1af0*/  LDC.64 R60, c[0x0][0x390] ;  /* 0x0000e400ff3c7b82 */ /* 0x000e640000000a00 */
[----:B-1----:R-:W-:-:S06]  /*1b00*/  IMAD.WIDE.U32 R60, R81, 0x10, R60 ;  /* 0x00000010513c7825 */ /* 0x002fcc00078e003c */
[----:B------:R-:W2:Y:S01]  /*1b10*/  LDG.E.128 R60, desc[UR6][R60.64] ;  /* 0x000000063c3c7981 */ /* 0x000ea2000c1e1d00 */
        /* <DEDUP_REMOVED lines=11> */
[----:B------:R-:W0:Y:S01]  /*1bd0*/  LDC.64 R66, c[0x0][0x468] ;  /* 0x00011a00ff427b82 */ /* 0x000e220000000a00 */
[----:B------:R-:W-:Y:S01]  /*1be0*/  FFMA.FTZ R90, R83, R87, R46 ;  /* 0x00000057535a7223 */ /* 0x000fe2000001002e */
        /* <DEDUP_REMOVED lines=8> */
[----:B------:R-:W-:Y:S01]  /*1c70*/  FMUL.FTZ R90, R87, UR14 ;  /* 0x0000000e575a7c20 */ /* 0x000fe20008410000 */
[----:B------:R-:W-:-:S02]  /*1c80*/  LOP3.LUT P2, RZ, R2, 0xff00, RZ, 0xc0, !PT ;  /* 0x0000ff0002ff7812 */ /* 0x000fc4000784c0ff */
[C---:B------:R-:W-:Y:S02]  /*1c90*/  LOP3.LUT P4, RZ, R2.reuse, 0xff0000, RZ, 0xc0, !PT ;  /* 0x00ff000002ff7812 */ /* 0x040fe4000788c0ff */
[----:B------:R-:W-:Y:S01]  /*1ca0*/  ISETP.GE.U32.AND P5, PT, R2, 0x1000000, PT ;  /* 0x010000000200780c */ /* 0x000fe20003fa6070 */
[C---:B0-----:R-:W-:Y:S01]  /*1cb0*/  IMAD.WIDE.U32 R66, R81.reuse, 0x10, R66 ;  /* 0x0000001051427825 */ /* 0x041fe200078e0042 */
[----:B------:R-:W-:-:S03]  /*1cc0*/  IADD3 R81, PT, PT, R81, 0x20, RZ ;  /* 0x0000002051517810 */ /* 0x000fc60007ffe0ff */
[----:B--2---:R-:W-:Y:S01]  /*1cd0*/  FMUL.FTZ R86, R60, R93 ;  /* 0x0000005d3c567220 */ /* 0x004fe20000410000 */
[----:B------:R-:W-:Y:S01]  /*1ce0*/  FMUL.FTZ R87, R61, R92 ;  /* 0x0000005c3d577220 */ /* 0x000fe20000410000 */
[----:B------:R-:W-:Y:S01]  /*1cf0*/  FMUL.FTZ R88, R62, R91 ;  /* 0x0000005b3e587220 */ /* 0x000fe20000410000 */
[----:B------:R-:W-:Y:S01]  /*1d00*/  FMUL.FTZ R89, R63, R90 ;  /* 0x0000005a3f597220 */ /* 0x000fe20000410000 */
[----:B------:R-:W-:Y:S01]  /*1d10*/  FMUL.FTZ R60, R16, R93 ;  /* 0x0000005d103c7220 */ /* 0x000fe20000410000 */
[----:B------:R-:W-:Y:S01]  /*1d20*/  FMUL.FTZ R61, R17, R92 ;  /* 0x0000005c113d7220 */ /* 0x000fe20000410000 */
[----:B------:R-:W-:Y:S01]  /*1d30*/  FMUL.FTZ R62, R18, R91 ;  /* 0x0000005b123e7220 */ /* 0x000fe20000410000 */
[----:B------:R-:W-:Y:S01]  /*1d40*/  FMUL.FTZ R63, R19, R90 ;  /* 0x0000005a133f7220 */ /* 0x000fe20000410000 */
[----:B------:R-:W-:Y:S02]  /*1d50*/  FSEL R91, R86, RZ, P1 ;  /* 0x000000ff565b7208 */ /* 0x000fe40000800000 */
[----:B------:R-:W-:-:S02]  /*1d60*/  SEL R60, R60, RZ, P1 ;  /* 0x000000ff3c3c7207 */ /* 0x000fc40000800000 */
[----:B------:R-:W-:Y:S01]  /*1d70*/  SEL R61, R61, RZ, P2 ;  /* 0x000000ff3d3d7207 */ /* 0x000fe20001000000 */
[----:B------:R-:W-:Y:S01]  /*1d80*/  FADD.FTZ R36, R36, R91 ;  /* 0x0000005b24247221 */ /* 0x000fe20000010000 */
[----:B------:R-:W-:Y:S02]  /*1d90*/  SEL R62, R62, RZ, P4 ;  /* 0x000000ff3e3e7207 */ /* 0x000fe40002000000 */
[----:B------:R-:W-:Y:S02]  /*1da0*/  SEL R63, R63, RZ, P5 ;  /* 0x000000ff3f3f7207 */ /* 0x000fe40002800000 */
[----:B------:R-:W-:Y:S02]  /*1db0*/  FSEL R86, R87, RZ, P2 ;  /* 0x000000ff57567208 */ /* 0x000fe40001000000 */
[----:B------:R-:W-:Y:S01]  /*1dc0*/  FSEL R87, R88, RZ, P4 ;  /* 0x000000ff58577208 */ /* 0x000fe20002000000 */
[----:B------:R1:W-:Y:S01]  /*1dd0*/  STG.E.128 desc[UR6][R66.64], R60 ;  /* 0x0000003c42007986 */ /* 0x0003e2000c101d06 */
[----:B------:R-:W-:Y:S01]  /*1de0*/  FSEL R88, R89, RZ, P5 ;  /* 0x000000ff59587208 */ /* 0x000fe20002800000 */
[----:B------:R-:W-:-:S02]  /*1df0*/  FADD.FTZ R37, R37, R86 ;  /* 0x0000005625257221 */ /* 0x000fc40000010000 */
[----:B------:R-:W-:Y:S02]  /*1e00*/  FADD.FTZ R38, R38, R87 ;  /* 0x0000005726267221 */ /* 0x000fe40000010000 */
[----:B------:R-:W-:-:S07]  /*1e10*/  FADD.FTZ R39, R39, R88 ;  /* 0x0000005827277221 */ /* 0x000fce0000010000 */
.L_x_6094:
[----:B------:R-:W-:Y:S05]  /*1e20*/  BSYNC.RECONVERGENT B2 ;  /* 0x0000000000027941 */ /* 0x000fea0003800200 */
.L_x_6093:
[----:B------:R-:W-:Y:S05]  /*1e30*/  @!P3 BRA `(.L_x_6089) ;  /* 0x000000080088b947 */ /* 0x000fea0003800000 */
[----:B-1----:R-:W1:Y:S08]  /*1e40*/  LDC.64 R60, c[0x0][0x390] ;  /* 0x0000e400ff3c7b82 */ /* 0x002e700000000a00 */
[----:B0-----:R-:W0:Y:S01]  /*1e50*/  LDC.64 R66, c[0x0][0x468] ;  /* 0x00011a00ff427b82 */ /* 0x001e220000000a00 */
[----:B-1----:R-:W-:-:S06]  /*1e60*/  IMAD.WIDE.U32 R60, R81, 0x10, R60 ;  /* 0x00000010513c7825 */ /* 0x002fcc00078e003c */
[----:B------:R-:W2:Y:S01]  /*1e70*/  LDG.E.128 R60, desc[UR6][R60.64] ;  /* 0x000000063c3c7981 */ /* 0x000ea2000c1e1d00 */
        /* <DEDUP_REMOVED lines=16> */
[----:B0-----:R-:W-:-:S04]  /*1f80*/  IMAD.WIDE.U32 R86, R81, 0x10, R66 ;  /* 0x0000001051567825 */ /* 0x001fc800078e0042 */
[----:B------:R-:W-:Y:S01]  /*1f90*/  FMUL.FTZ R81, R64, UR14 ;  /* 0x0000000e40517c20 */ /* 0x000fe20008410000 */
[----:B------:R-:W-:Y:S01]  /*1fa0*/  FMUL.FTZ R90, R90, UR14 ;  /* 0x0000000e5a5a7c20 */ /* 0x000fe20008410000 */
[----:B------:R-:W-:Y:S01]  /*1fb0*/  FMUL.FTZ R83, R83, UR14 ;  /* 0x0000000e53537c20 */ /* 0x000fe20008410000 */
[----:B------:R-:W-:Y:S01]  /*1fc0*/  FMUL.FTZ R88, R88, UR14 ;  /* 0x0000000e58587c20 */ /* 0x000fe20008410000 */
[----:B------:R-:W-:Y:S01]  /*1fd0*/  FMUL.FTZ R64, R24, R81 ;  /* 0x0000005118407220 */ /* 0x000fe20000410000 */
[----:B------:R-:W-:Y:S01]  /*1fe0*/  FMUL.FTZ R65, R25, R90 ;  /* 0x0000005a19417220 */ /* 0x000fe20000410000 */
[----:B------:R-:W-:Y:S01]  /*1ff0*/  FMUL.FTZ R66, R26, R83 ;  /* 0x000000531a427220 */ /* 0x000fe20000410000 */
[----:B------:R-:W-:Y:S01]  /*2000*/  FMUL.FTZ R67, R27, R88 ;  /* 0x000000581b437220 */ /* 0x000fe20000410000 */
[C---:B------:R-:W-:Y:S02]  /*2010*/  LOP3.LUT P1, RZ, R0.reuse, 0xff, RZ, 0xc0, !PT ;  /* 0x000000ff00ff7812 */ /* 0x040fe4000782c0ff */
[----:B------:R-:W-:-:S02]  /*2020*/  LOP3.LUT P2, RZ, R0, 0xff00, RZ, 0xc0, !PT ;  /* 0x0000ff0000ff7812 */ /* 0x000fc4000784c0ff */
[C---:B------:R-:W-:Y:S02]  /*2030*/  LOP3.LUT P3, RZ, R0.reuse, 0xff0000, RZ, 0xc0, !PT ;  /* 0x00ff000000ff7812 */ /* 0x040fe4000786c0ff */
[----:B------:R-:W-:Y:S02]  /*2040*/  ISETP.GE.U32.AND P4, PT, R0, 0x1000000, PT ;  /* 0x010000000000780c */ /* 0x000fe40003f86070 */
[----:B------:R-:W-:Y:S02]  /*2050*/  SEL R64, R64, RZ, P1 ;  /* 0x000000ff40407207 */ /* 0x000fe40000800000 */
[----:B------:R-:W-:Y:S02]  /*2060*/  SEL R65, R65, RZ, P2 ;  /* 0x000000ff41417207 */ /* 0x000fe40001000000 */
[----:B------:R-:W-:Y:S02]  /*2070*/  SEL R66, R66, RZ, P3 ;  /* 0x000000ff42427207 */ /* 0x000fe40001800000 */
[----:B------:R-:W-:-:S05]  /*2080*/  SEL R67, R67, RZ, P4 ;  /* 0x000000ff43437207 */ /* 0x000fca0002000000 */
        /* <DEDUP_REMOVED lines=13> */
[----:B----4-:R-:W-:Y:S06]  /*2160*/  BRA `(.L_x_6089) ;  /* 0x0000000400bc7947 */ /* 0x010fec0003800000 */
.L_x_6092:
[----:B------:R-:W-:Y:S04]  /*2170*/  BSSY.RECONVERGENT B2, `(.L_x_6095) ;  /* 0x0000038000027945 */ /* 0x000fe80003800200 */
[----:B------:R-:W-:Y:S05]  /*2180*/  @!P4 BRA `(.L_x_6096) ;  /* 0x0000000000d8c947 */ /* 0x000fea0003800000 */
[----:B------:R-:W1:Y:S08]  /*2190*/  LDC.64 R60, c[0x0][0x390] ;  /* 0x0000e400ff3c7b82 */ /* 0x000e700000000a00 */
[----:B------:R-:W2:Y:S01]  /*21a0*/  LDC.64 R86, c[0x0][0x478] ;  /* 0x00011e00ff567b82 */ /* 0x000ea20000000a00 */
[----:B-1----:R-:W-:-:S06]  /*21b0*/  IMAD.WIDE.U32 R60, R81, 0x10, R60 ;  /* 0x00000010513c7825 */ /* 0x002fcc00078e003c */
[----:B------:R-:W3:Y:S01]  /*21c0*/  LDG.E.128 R60, desc[UR6][R60.64] ;  /* 0x000000063c3c7981 */ /* 0x000ee2000c1e1d00 */
        /* <DEDUP_REMOVED lines=17> */
[----:B--2---:R-:W-:-:S04]  /*22e0*/  IMAD.WIDE.U32 R86, R81, 0x10, R86 ;  /* 0x0000001051567825 */ /* 0x004fc800078e0056 */
[----:B------:R-:W-:Y:S01]  /*22f0*/  FMUL.FTZ R93, R93, UR14 ;  /* 0x0000000e5d5d7c20 */ /* 0x000fe20008410000 */
[----:B------:R-:W-:Y:S01]  /*2300*/  FMUL.FTZ R92, R92, UR14 ;  /* 0x0000000e5c5c7c20 */ /* 0x000fe20008410000 */
[----:B------:R-:W-:Y:S01]  /*2310*/  FMUL.FTZ R91, R91, UR14 ;  /* 0x0000000e5b5b7c20 */ /* 0x000fe20008410000 */
[----:B------:R-:W-:Y:S01]  /*2320*/  FMUL.FTZ R90, R90, UR14 ;  /* 0x0000000e5a5a7c20 */ /* 0x000fe20008410000 */
[----:B------:R1:W-:Y:S01]  /*2330*/  STG.E.128 desc[UR6][R86.64], R56 ;  /* 0x0000003856007986 */ /* 0x0003e2000c101d06 */
[C---:B------:R-:W-:Y:S02]  /*2340*/  LOP3.LUT P1, RZ, R2.reuse, 0xff, RZ, 0xc0, !PT ;  /* 0x000000ff02ff7812 */ /* 0x040fe4000782c0ff */
[C---:B------:R-:W-:Y:S02]  /*2350*/  LOP3.LUT P2, RZ, R2.reuse, 0xff00, RZ, 0xc0, !PT ;  /* 0x0000ff0002ff7812 */ /* 0x040fe4000784c0ff */
[C---:B------:R-:W-:Y:S02]  /*2360*/  LOP3.LUT P4, RZ, R2.reuse, 0xff0000, RZ, 0xc0, !PT ;  /* 0x00ff000002ff7812 */ /* 0x040fe4000788c0ff */
[----:B------:R-:W-:Y:S01]  /*2370*/  ISETP.GE.U32.AND P5, PT, R2, 0x1000000, PT ;  /* 0x010000000200780c */ /* 0x000fe20003fa6070 */
[C---:B0-----:R-:W-:Y:S01]  /*2380*/  IMAD.WIDE.U32 R66, R81.reuse, 0x10, R66 ;  /* 0x0000001051427825 */ /* 0x041fe200078e0042 */
[----:B------:R-:W-:-:S03]  /*2390*/  IADD3 R81, PT, PT, R81, 0x20, RZ ;  /* 0x0000002051517810 */ /* 0x000fc60007ffe0ff */
[----:B---3--:R-:W-:Y:S01]  /*23a0*/  FMUL.FTZ R88, R93, R60 ;  /* 0x0000003c5d587220 */ /* 0x008fe20000410000 */
[----:B-1----:R-:W-:Y:S01]  /*23b0*/  FMUL.FTZ R86, R92, R61 ;  /* 0x0000003d5c567220 */ /* 0x002fe20000410000 */
        /* <DEDUP_REMOVED lines=19> */
.L_x_6096:
[----:B------:R-:W-:Y:S05]  /*24f0*/  BSYNC.RECONVERGENT B2 ;  /* 0x0000000000027941 */ /* 0x000fea0003800200 */
.L_x_6095:
[----:B------:R-:W-:Y:S05]  /*2500*/  @!P3 BRA `(.L_x_6089) ;  /* 0x0000000000d4b947 */ /* 0x000fea0003800000 */
[----:B------:R-:W2:Y:S08]  /*2510*/  LDC.64 R56, c[0x0][0x390] ;  /* 0x0000e400ff387b82 */ /* 0x000eb00000000a00 */
[----:B------:R-:W3:Y:S08]  /*2520*/  LDC.64 R86, c[0x0][0x478] ;  /* 0x00011e00ff567b82 */ /* 0x000ef00000000a00 */
[----:B01----:R-:W0:Y:S01]  /*2530*/  LDC.64 R66, c[0x0][0x468] ;  /* 0x00011a00ff427b82 */ /* 0x003e220000000a00 */
[----:B--2---:R-:W-:-:S05]  /*2540*/  IMAD.WIDE.U32 R56, R81, 0x10, R56 ;  /* 0x0000001051387825 */ /* 0x004fca00078e0038 */
[----:B------:R1:W2:Y:S01]  /*2550*/  LDG.E.128 R60, desc[UR6][R56.64] ;  /* 0x00000006383c7981 */ /* 0x0002a2000c1e1d00 */
        /* <DEDUP_REMOVED lines=8> */
[----:B------:R-:W-:Y:S01]  /*25e0*/  LOP3.LUT P1, RZ, R0, 0xff, RZ, 0xc0, !PT ;  /* 0x000000ff00ff7812 */ /* 0x000fe2000782c0ff */
[C---:B-1---5:R-:W-:Y:S01]  /*25f0*/  FFMA.FTZ R56, R83.reuse, R59, R8 ;  /* 0x0000003b53387223 */ /* 0x062fe20000010008 */
[C---:B------:R-:W-:Y:S01]  /*2600*/  FFMA.FTZ R57, R83.reuse, R58, R9 ;  /* 0x0000003a53397223 */ /* 0x040fe20000010009 */
[C---:B------:R-:W-:Y:S01]  /*2610*/  FFMA.FTZ R58, R83.reuse, R89, R10 ;  /* 0x00000059533a7223 */ /* 0x040fe2000001000a */
[----:B------:R-:W-:Y:S01]  /*2620*/  FFMA.FTZ R59, R83, R64, R11 ;  /* 0x00000040533b7223 */ /* 0x000fe2000001000b */
[----:B---3--:R-:W-:-:S04]  /*2630*/  IMAD.WIDE.U32 R64, R81, 0x10, R86 ;  /* 0x0000001051407825 */ /* 0x008fc800078e0056 */
[-C--:B------:R-:W-:Y:S01]  /*2640*/  FMUL.FTZ R90, R57, R85.reuse ;  /* 0x00000055395a7220 */ /* 0x080fe20000410000 */
[-C--:B------:R-:W-:Y:S01]  /*2650*/  FMUL.FTZ R83, R58, R85.reuse ;  /* 0x000000553a537220 */ /* 0x080fe20000410000 */
[----:B------:R-:W-:Y:S01]  /*2660*/  FMUL.FTZ R88, R59, R85 ;  /* 0x000000553b587220 */ /* 0x000fe20000410000 */
[----:B0-----:R-:W-:-:S04]  /*2670*/  IMAD.WIDE.U32 R86, R81, 0x10, R66 ;  /* 0x0000001051567825 */ /* 0x001fc800078e0042 */
[----:B------:R-:W-:Y:S01]  /*2680*/  FMUL.FTZ R81, R56, R85 ;  /* 0x0000005538517220 */ /* 0x000fe20000410000 */
[----:B------:R-:W-:Y:S01]  /*2690*/  FMUL.FTZ R90, R90, UR14 ;  /* 0x0000000e5a5a7c20 */ /* 0x000fe20008410000 */
[----:B------:R-:W-:Y:S01]  /*26a0*/  FMUL.FTZ R83, R83, UR14 ;  /* 0x0000000e53537c20 */ /* 0x000fe20008410000 */
[----:B------:R-:W-:Y:S01]  /*26b0*/  FMUL.FTZ R88, R88, UR14 ;  /* 0x0000000e58587c20 */ /* 0x000fe20008410000 */
[----:B------:R-:W-:Y:S01]  /*26c0*/  FMUL.FTZ R81, R81, UR14 ;  /* 0x0000000e51517c20 */ /* 0x000fe20008410000 */
[----:B------:R0:W-:Y:S01]  /*26d0*/  STG.E.128 desc[UR6][R64.64], R56 ;  /* 0x0000003840007986 */ /* 0x0001e2000c101d06 */
[----:B------:R-:W-:Y:S01]  /*26e0*/  FMUL.FTZ R66, R26, R83 ;  /* 0x000000531a427220 */ /* 0x000fe20000410000 */
[----:B------:R-:W-:Y:S01]  /*26f0*/  FMUL.FTZ R67, R27, R88 ;  /* 0x000000581b437220 */ /* 0x000fe20000410000 */
[C---:B------:R-:W-:Y:S02]  /*2700*/  LOP3.LUT P2, RZ, R0.reuse, 0xff00, RZ, 0xc0, !PT ;  /* 0x0000ff0000ff7812 */ /* 0x040fe4000784c0ff */
[----:B------:R-:W-:-:S02]  /*2710*/  LOP3.LUT P3, RZ, R0, 0xff0000, RZ, 0xc0, !PT ;  /* 0x00ff000000ff7812 */ /* 0x000fc4000786c0ff */
[----:B------:R-:W-:Y:S02]  /*2720*/  ISETP.GE.U32.AND P4, PT, R0, 0x1000000, PT ;  /* 0x010000000000780c */ /* 0x000fe40003f86070 */
[----:B------:R-:W-:Y:S02]  /*2730*/  SEL R66, R66, RZ, P3 ;  /* 0x000000ff42427207 */ /* 0x000fe40001800000 */
[----:B------:R-:W-:Y:S01]  /*2740*/  SEL R67, R67, RZ, P4 ;  /* 0x000000ff43437207 */ /* 0x000fe20002000000 */
[----:B0-----:R-:W-:Y:S01]  /*2750*/  FMUL.FTZ R64, R24, R81 ;  /* 0x0000005118407220 */ /* 0x001fe20000410000 */
[----:B------:R-:W-:-:S04]  /*2760*/  FMUL.FTZ R65, R25, R90 ;  /* 0x0000005a19417220 */ /* 0x000fc80000410000 */
        /* <DEDUP_REMOVED lines=14> */
[----:B----4-:R-:W-:-:S07]  /*2850*/  FADD.FTZ R43, R43, R88 ;  /* 0x000000582b2b7221 */ /* 0x010fce0000010000 */
.L_x_6089:
[----:B------:R-:W-:Y:S05]  /*2860*/  BSYNC.RECONVERGENT B1 ;  /* 0x0000000000017941 */ /* 0x000fea0003800200 */
.L_x_6083:
[----:B-123--:R-:W1:Y:S02]  /*2870*/  LDC.64 R60, c[0x0][0x380] ;  /* 0x0000e000ff3c7b82 */ /* 0x00ee640000000a00 */
[----:B-1----:R-:W-:-:S04]  /*2880*/  LEA R4, R60, R4, 0x2 ;  /* 0x000000043c047211 */ /* 0x002fc800078e10ff */
[----:B------:R-:W-:-:S13]  /*2890*/  ISETP.GE.AND P1, PT, R4, R61, PT ;  /* 0x0000003d0400720c */ /* 0x000fda0003f26270 */
[----:B------:R-:W-:Y:S05]  /*28a0*/  @!P1 BRA `(.L_x_6097) ;  /* 0xffffffd800dc9947 */ /* 0x000fea000383ffff */
.L_x_6077:
[----:B------:R-:W-:Y:S05]  /*28b0*/  BSYNC B0 ;  /* 0x0000000000007941 */ /* 0x000fea0003800000 */
.L_x_6076:
[----:B------:R-:W1:Y:S01]  /*28c0*/  S2R R5, SR_CgaCtaId ;  /* 0x0000000000057919 */ /* 0x000e620000008800 */
[C---:B------:R-:W-:Y:S01]  /*28d0*/  SHF.L.U32 R2, R6.reuse, 0x5, RZ ;  /* 0x0000000506027819 */ /* 0x040fe200000006ff */
[----:B------:R-:W-:Y:S05]  /*28e0*/  WARPSYNC.ALL ;  /* 0x0000000000007948 */ /* 0x000fea0003800000 */
[----:B------:R-:W-:Y:S01]  /*28f0*/  SHF.L.U32 R0, R6, 0x4, RZ ;  /* 0x0000000406007819 */ /* 0x000fe200000006ff */
[----:B------:R-:W2:Y:S01]  /*2900*/  S2UR UR4, SR_CTAID.X ;  /* 0x00000000000479c3 */ /* 0x000ea20000002500 */
[----:B------:R-:W-:Y:S01]  /*2910*/  MOV R4, 0x400 ;  /* 0x0000040000047802 */ /* 0x000fe20000000f00 */
[----:B------:R-:W3:Y:S01]  /*2920*/  LDCU.128 UR16, c[0x0][0x440] ;  /* 0x00008800ff1077ac */ /* 0x000ee20008000c00 */
[----:B------:R-:W-:Y:S01]  /*2930*/  LOP3.LUT R3, R2, 0xc00, RZ, 0xc0, !PT ;  /* 0x00000c0002037812 */ /* 0x000fe200078ec0ff */
[----:B------:R-:W-:Y:S01]  /*2940*/  BSSY.RECONVERGENT B0, `(.L_x_6098) ;  /* 0x000005f000007945 */ /* 0x000fe20003800200 */
[----:B-----5:R-:W-:-:S02]  /*2950*/  LOP3.LUT R20, R6, 0x7f, RZ, 0x3c, !PT ;  /* 0x0000007f06147812 */ /* 0x020fc400078e3cff */
[----:B------:R-:W-:Y:S02]  /*2960*/  LOP3.LUT R0, R3, 0x1f0, R0, 0xf8, !PT ;  /* 0x000001f003007812 */ /* 0x000fe400078ef800 */
[----:B------:R-:W-:-:S04]  /*2970*/  IADD3 R20, PT, PT, R20, R7, RZ ;  /* 0x0000000714147210 */ /* 0x000fc80007ffe0ff */
[C---:B------:R-:W-:Y:S02]  /*2980*/  ISETP.GE.U32.AND P1, PT, R20.reuse, 0x80, PT ;  /* 0x000000801400780c */ /* 0x040fe40003f26070 */
[----:B------:R-:W-:Y:S02]  /*2990*/  ISETP.GE.U32.AND P0, PT, R20, 0x100, PT ;  /* 0x000001001400780c */ /* 0x000fe40003f06070 */
[----:B-1----:R-:W-:Y:S01]  /*29a0*/  LEA R5, R5, R4, 0x18 ;  /* 0x0000000405057211 */ /* 0x002fe200078ec0ff */
[----:B--2---:R-:W-:Y:S01]  /*29b0*/  IMAD R45, R7, UR4, RZ ;  /* 0x00000004072d7c24 */ /* 0x004fe2000f8e02ff */
[----:B------:R-:W1:Y:S02]  /*29c0*/  LDCU.64 UR4, c[0x0][0x460] ;  /* 0x00008c00ff0477ac */ /* 0x000e640008000a00 */
[-C--:B------:R-:W-:Y:S02]  /*29d0*/  IADD3 R0, PT, PT, R0, R5.reuse, RZ ;  /* 0x0000000500007210 */ /* 0x080fe40007ffe0ff */
[----:B------:R-:W-:-:S02]  /*29e0*/  LEA R5, R6, R5, 0x2 ;  /* 0x0000000506057211 */ /* 0x000fc400078e10ff */
[----:B------:R-:W-:Y:S01]  /*29f0*/  IADD3 R6, P2, PT, R45, R6, RZ ;  /* 0x000000062d067210 */ /* 0x000fe20007f5e0ff */
[----:B------:R-:W-:Y:S03]  /*2a00*/  STS.128 [R0], R32 ;  /* 0x0000002000007388 */ /* 0x000fe60000000c00 */
[----:B------:R-:W-:Y:S01]  /*2a10*/  IADD3.X R7, PT, PT, RZ, RZ, RZ, P2, !PT ;  /* 0x000000ffff077210 */ /* 0x000fe200017fe4ff */
[----:B------:R-:W-:Y:S01]  /*2a20*/  STS.128 [R0+0x200], R52 ;  /* 0x0002003400007388 */ /* 0x000fe20000000c00 */
[----:B------:R-:W-:Y:S06]  /*2a30*/  BAR.SYNC.DEFER_BLOCKING 0x0 ;  /* 0x0000000000007b1d */ /* 0x000fec0000010000 */
[----:B------:R-:W2:Y:S04]  /*2a40*/  LDS R2, [R5] ;  /* 0x0000000005027984 */ /* 0x000ea80000000800 */
[----:B------:R-:W4:Y:S04]  /*2a50*/  LDS R9, [R5+0x400] ;  /* 0x0004000005097984 */ /* 0x000f280000000800 */
[----:B------:R-:W0:Y:S04]  /*2a60*/  LDS R3, [R5+0x200] ;  /* 0x0002000005037984 */ /* 0x000e280000000800 */
[----:B------:R-:W3:Y:S04]  /*2a70*/  LDS R4, [R5+0x600] ;  /* 0x0006000005047984 */ /* 0x000ee80000000800 */
[----:B------:R-:W1:Y:S04]  /*2a80*/  LDS R11, [R5+0x800] ;  /* 0x00080000050b7984 */ /* 0x000e680000000800 */
[----:B------:R-:W1:Y:S04]  /*2a90*/  LDS R8, [R5+0xa00] ;  /* 0x000a000005087984 */ /* 0x000e680000000800 */
[----:B------:R-:W1:Y:S04]  /*2aa0*/  LDS R13, [R5+0xc00] ;  /* 0x000c0000050d7984 */ /* 0x000e680000000800 */
[----:B------:R-:W1:Y:S01]  /*2ab0*/  LDS R10, [R5+0xe00] ;  /* 0x000e0000050a7984 */ /* 0x000e620000000800 */
[----:B------:R-:W-:Y:S01]  /*2ac0*/  BAR.SYNC.DEFER_BLOCKING 0x0 ;  /* 0x0000000000007b1d */ /* 0x000fe20000010000 */
[----:B--2---:R-:W-:-:S04]  /*2ad0*/  FADD.FTZ R2, RZ, R2 ;  /* 0x00000002ff027221 */ /* 0x004fc80000010000 */
[----:B----4-:R-:W-:Y:S01]  /*2ae0*/  FADD.FTZ R2, R2, R9 ;  /* 0x0000000902027221 */ /* 0x010fe20000010000 */
[----:B0-----:R-:W-:-:S04]  /*2af0*/  FADD.FTZ R3, RZ, R3 ;  /* 0x00000003ff037221 */ /* 0x001fc80000010000 */
[----:B---3--:R-:W-:Y:S01]  /*2b00*/  FADD.FTZ R3, R3, R4 ;  /* 0x0000000403037221 */ /* 0x008fe20000010000 */
        /* <DEDUP_REMOVED lines=66> */
.L_x_6099:
[----:B------:R-:W-:Y:S05]  /*2f30*/  BSYNC.RECONVERGENT B0 ;  /* 0x0000000000007941 */ /* 0x000fea0003800200 */
.L_x_6098:
        /* <DEDUP_REMOVED lines=12> */
.L_x_6082:
[----:B------:R-:W-:Y:S01]  /*3000*/  HFMA2 R90, -RZ, RZ, 0, 5.9604644775390625e-08 ;  /* 0x00000001ff5a7431 */ /* 0x000fe200000001ff */
[----:B------:R-:W-:Y:S01]  /*3010*/  BSSY B1, `(.L_x_6100) ;  /* 0x0000006000017945 */ /* 0x000fe20003800000 */
[----:B------:R-:W-:Y:S02]  /*3020*/  MOV R91, 0x1f ;  /* 0x0000001f005b7802 */ /* 0x000fe40000000f00 */
[----:B------:R-:W-:-:S07]  /*3030*/  MOV R86, 0xffffffff ;  /* 0xffffffff00567802 */ /* 0x000fce0000000f00 */
[----:B-----5:R-:W-:Y:S05]  /*3040*/  WARPSYNC.COLLECTIVE R86, `(.L_x_6101) ;  /* 0x0000000056087348 */ /* 0x020fea0003c00000 */
[----:B------:R0:W1:Y:S02]  /*3050*/  SHFL.BFLY P2, R89, R87, R90, R91 ;  /* 0x0c00005a57597389 */ /* 0x000064000004005b */
[----:B01---5:R-:W-:Y:S05]  /*3060*/  ENDCOLLECTIVE ;  /* 0x000000000000791b */ /* 0x023fea0003800000 */
.L_x_6101:
[----:B------:R-:W-:Y:S05]  /*3070*/  BSYNC B1 ;  /* 0x0000000000017941 */ /* 0x000fea0003800000 */
.L_x_6100:
        /* <DEDUP_REMOVED lines=9> */
.L_x_6102:
[----:B------:R-:W-:Y:S01]  /*3110*/  MOV R87, R60 ;  /* 0x0000003c00577202 */ /* 0x000fe20000000f00 */
[----:B------:R-:W-:Y:S01]  /*3120*/  HFMA2 R90, -RZ, RZ, 0, 1.1920928955078125e-07 ;  /* 0x00000002ff5a7431 */ /* 0x000fe200000001ff */
[----:B------:R-:W-:-:S07]  /*3130*/  MOV R61, R89 ;  /* 0x00000059003d7202 */ /* 0x000fce0000000f00 */
[----:B------:R-:W-:Y:S05]  /*3140*/  WARPSYNC.COLLECTIVE R86, `(.L_x_6103) ;  /* 0x0000000056087348 */ /* 0x000fea0003c00000 */
[----:B------:R0:W1:Y:S02]  /*3150*/  SHFL.BFLY P2, R89, R87, R90, R91 ;  /* 0x0c00005a57597389 */ /* 0x000064000004005b */
[----:B01----:R-:W-:Y:S05]  /*3160*/  ENDCOLLECTIVE ;  /* 0x000000000000791b */ /* 0x003fea0003800000 */
.L_x_6103:
[----:B------:R-:W-:-:S05]  /*3170*/  FADD.FTZ R61, R61, R88 ;  /* 0x000000583d3d7221 */ /* 0x000fca0000010000 */
[----:B------:R-:W-:Y:S02]  /*3180*/  MOV R87, R61 ;  /* 0x0000003d00577202 */ /* 0x000fe40000000f00 */
[----:B------:R-:W-:-:S07]  /*3190*/  MOV R63, R89 ;  /* 0x00000059003f7202 */ /* 0x000fce0000000f00 */
[----:B------:R-:W-:Y:S05]  /*31a0*/  WARPSYNC.COLLECTIVE R86, `(.L_x_6104) ;  /* 0x0000000056087348 */ /* 0x000fea0003c00000 */
[----:B------:R0:W1:Y:S02]  /*31b0*/  SHFL.BFLY P2, R89, R87, R90, R91 ;  /* 0x0c00005a57597389 */ /* 0x000064000004005b */
[----:B01----:R-:W-:Y:S05]  /*31c0*/  ENDCOLLECTIVE ;  /* 0x000000000000791b */ /* 0x003fea0003800000 */
.L_x_6104:
[----:B------:R-:W-:-:S05]  /*31d0*/  FADD.FTZ R63, R60, R63 ;  /* 0x0000003f3c3f7221 */ /* 0x000fca0000010000 */
[----:B------:R-:W-:Y:S01]  /*31e0*/  MOV R87, R63 ;  /* 0x0000003f00577202 */ /* 0x000fe20000000f00 */
[----:B------:R-:W-:Y:S01]  /*31f0*/  HFMA2 R90, -RZ, RZ, 0, 2.384185791015625e-07 ;  /* 0x00000004ff5a7431 */ /* 0x000fe200000001ff */
[----:B------:R-:W-:-:S07]  /*3200*/  MOV R62, R89 ;  /* 0x00000059003e7202 */ /* 0x000fce0000000f00 */
[----:B------:R-:W-:Y:S05]  /*3210*/  WARPSYNC.COLLECTIVE R86, `(.L_x_6105) ;  /* 0x0000000056087348 */ /* 0x000fea0003c00000 */
[----:B------:R0:W1:Y:S02]  /*3220*/  SHFL.BFLY P2, R89, R87, R90, R91 ;  /* 0x0c00005a57597389 */ /* 0x000064000004005b */
[----:B01----:R-:W-:Y:S05]  /*3230*/  ENDCOLLECTIVE ;  /* 0x000000000000791b */ /* 0x003fea0003800000 */
.L_x_6105:
[----:B------:R-:W-:-:S05]  /*3240*/  FADD.FTZ R62, R61, R62 ;  /* 0x0000003e3d3e7221 */ /* 0x000fca0000010000 */
[----:B------:R-:W-:Y:S02]  /*3250*/  MOV R87, R62 ;  /* 0x0000003e00577202 */ /* 0x000fe40000000f00 */
[----:B------:R-:W-:-:S07]  /*3260*/  MOV R64, R89 ;  /* 0x0000005900407202 */ /* 0x000fce0000000f00 */
[----:B------:R-:W-:Y:S05]  /*3270*/  WARPSYNC.COLLECTIVE R86, `(.L_x_6106) ;  /* 0x0000000056087348 */ /* 0x000fea0003c00000 */
[----:B------:R0:W1:Y:S02]  /*3280*/  SHFL.BFLY P2, R89, R87, R90, R91 ;  /* 0x0c00005a57597389 */ /* 0x000064000004005b */
[----:B01----:R-:W-:Y:S05]  /*3290*/  ENDCOLLECTIVE ;  /* 0x000000000000791b */ /* 0x003fea0003800000 */
.L_x_6106:
[----:B------:R-:W-:-:S05]  /*32a0*/  FADD.FTZ R64, R63, R64 ;  /* 0x000000403f407221 */ /* 0x000fca0000010000 */
[----:B------:R-:W-:Y:S01]  /*32b0*/  MOV R87, R64 ;  /* 0x0000004000577202 */ /* 0x000fe20000000f00 */
[----:B------:R-:W-:Y:S01]  /*32c0*/  HFMA2 R90, -RZ, RZ, 0, 4.76837158203125e-07 ;  /* 0x00000008ff5a7431 */ /* 0x000fe200000001ff */
[----:B------:R-:W-:-:S07]  /*32d0*/  MOV R65, R89 ;  /* 0x0000005900417202 */ /* 0x000fce0000000f00 */
[----:B------:R-:W-:Y:S05]  /*32e0*/  WARPSYNC.COLLECTIVE R86, `(.L_x_6107) ;  /* 0x0000000056087348 */ /* 0x000fea0003c00000 */
[----:B------:R0:W1:Y:S02]  /*32f0*/  SHFL.BFLY P2, R89, R87, R90, R91 ;  /* 0x0c00005a57597389 */ /* 0x000064000004005b */
[----:B01----:R-:W-:Y:S05]  /*3300*/  ENDCOLLECTIVE ;  /* 0x000000000000791b */ /* 0x003fea0003800000 */
.L_x_6107:
[----:B------:R-:W-:-:S05]  /*3310*/  FADD.FTZ R65, R62, R65 ;  /* 0x000000413e417221 */ /* 0x000fca0000010000 */
[----:B------:R-:W-:Y:S02]  /*3320*/  MOV R87, R65 ;  /* 0x0000004100577202 */ /* 0x000fe40000000f00 */
[----:B------:R-:W-:-:S07]  /*3330*/  MOV R67, R89 ;  /* 0x0000005900437202 */ /* 0x000fce0000000f00 */
[----:B------:R-:W-:Y:S05]  /*3340*/  WARPSYNC.COLLECTIVE R86, `(.L_x_6108) ;  /* 0x0000000056087348 */ /* 0x000fea0003c00000 */
[----:B------:R0:W1:Y:S02]  /*3350*/  SHFL.BFLY P2, R89, R87, R90, R91 ;  /* 0x0c00005a57597389 */ /* 0x000064000004005b */
[----:B01----:R-:W-:Y:S05]  /*3360*/  ENDCOLLECTIVE ;  /* 0x000000000000791b */ /* 0x003fea0003800000 */
.L_x_6108:
[----:B------:R-:W-:-:S05]  /*3370*/  FADD.FTZ R67, R64, R67 ;  /* 0x0000004340437221 */ /* 0x000fca0000010000 */
[----:B------:R-:W-:Y:S01]  /*3380*/  MOV R87, R67 ;  /* 0x0000004300577202 */ /* 0x000fe20000000f00 */
[----:B------:R-:W-:Y:S01]  /*3390*/  HFMA2 R90, -RZ, RZ, 0, 9.5367431640625e-07 ;  /* 0x00000010ff5a7431 */ /* 0x000fe200000001ff */
[----:B------:R-:W-:-:S07]  /*33a0*/  MOV R66, R89 ;  /* 0x0000005900427202 */ /* 0x000fce0000000f00 */
[----:B------:R-:W-:Y:S05]  /*33b0*/  WARPSYNC.COLLECTIVE R86, `(.L_x_6109) ;  /* 0x0000000056087348 */ /* 0x000fea0003c00000 */
[----:B------:R0:W1:Y:S02]  /*33c0*/  SHFL.BFLY P2, R89, R87, R90, R91 ;  /* 0x0c00005a57597389 */ /* 0x000064000004005b */
[----:B01----:R-:W-:Y:S05]  /*33d0*/  ENDCOLLECTIVE ;  /* 0x000000000000791b */ /* 0x003fea0003800000 */
.L_x_6109:
[----:B------:R-:W-:-:S05]  /*33e0*/  FADD.FTZ R66, R65, R66 ;  /* 0x0000004241427221 */ /* 0x000fca0000010000 */
[----:B------:R-:W-:Y:S02]  /*33f0*/  MOV R87, R66 ;  /* 0x0000004200577202 */ /* 0x000fe40000000f00 */
[----:B------:R-:W-:-:S07]  /*3400*/  MOV R60, R89 ;  /* 0x00000059003c7202 */ /* 0x000fce0000000f00 */
[----:B------:R-:W-:Y:S05]  /*3410*/  WARPSYNC.COLLECTIVE R86, `(.L_x_6110) ;  /* 0x0000000056087348 */ /* 0x000fea0003c00000 */
[----:B------:R0:W1:Y:S02]  /*3420*/  SHFL.BFLY P2, R89, R87, R90, R91 ;  /* 0x0c00005a57597389 */ /* 0x000064000004005b */
[----:B01----:R-:W-:Y:S05]  /*3430*/  ENDCOLLECTIVE ;  /* 0x000000000000791b */ /* 0x003fea0003800000 */
.L_x_6110:
[----:B------:R-:W-:Y:S01]  /*3440*/  MOV R61, R89 ;  /* 0x00000059003d7202 */ /* 0x000fe20000000f00 */
[----:B------:R-:W-:Y:S06]  /*3450*/  BRA `(.L_x_6111) ;  /* 0xffffffd800147947 */ /* 0x000fec000383ffff */
.L_x_6112:
        /* <DEDUP_REMOVED lines=10> */
.L_x_6530:


//--------------------- .text._ZN10layer_norm13ln_bwd_kernelINS_13Kernel_traitsIfffffjLj256ELj1ELj4ELj1ELj16ENS_18Kernel_traits_baseILj256EfffffjLj128EEEEELb1ELb1ELb0ELb1EEEvNS_9BwdParamsE --------------------------
	.section	.text._ZN10layer_norm13ln_bwd_kernelINS_13Kernel_traitsIfffffjLj256ELj1ELj4ELj1ELj16ENS_18Kernel_traits_baseILj256EfffffjLj128EEEEELb1ELb1ELb0ELb1EEEvNS_9BwdParamsE,"ax",@progbits
	.align	128
        .global         _ZN10layer_norm13ln_bwd_kernelINS_13Kernel_traitsIfffffjLj256ELj1ELj4ELj1ELj16ENS_18Kernel_traits_baseILj256EfffffjLj128EEEEELb1ELb1ELb0ELb1EEEvNS_9BwdParamsE
        .type           _ZN10layer_norm13ln_bwd_kernelINS_13Kernel_traitsIfffffjLj256ELj1ELj4ELj1ELj16ENS_18Kernel_traits_baseILj256EfffffjLj128EEEEELb1ELb1ELb0ELb1EEEvNS_9BwdParamsE,@function
        .size           _ZN10layer_norm13ln_bwd_kernelINS_13Kernel_traitsIfffffjLj256ELj1ELj4ELj1ELj16ENS_18Kernel_traits_baseILj256EfffffjLj128EEEEELb1ELb1ELb0ELb1EEEvNS_9BwdParamsE,(.L_x_6531 - _ZN10layer_norm13ln_bwd_kernelINS_13Kernel_traitsIfffffjLj256ELj1ELj4ELj1ELj16ENS_18Kernel_traits_baseILj256EfffffjLj128EEEEELb1ELb1ELb0ELb1EEEvNS_9BwdParamsE)
        .other          _ZN10layer_norm13ln_bwd_kernelINS_13Kernel_traitsIfffffjLj256ELj1ELj4ELj1ELj16ENS_18Kernel_traits_baseILj256EfffffjLj128EEEEELb1ELb1ELb0ELb1EEEvNS_9BwdParamsE,@"STO_CUDA_ENTRY STV_DEFAULT"
_ZN10layer_norm13ln_bwd_kernelINS_13Kernel_traitsIfffffjLj256ELj1ELj4ELj1ELj16ENS_18Kernel_traits_baseILj256EfffffjLj128EEEEELb1ELb1ELb0ELb1EEEvNS_9BwdParamsE:
.text._ZN10layer_norm13ln_bwd_kernelINS_13Kernel_traitsIfffffjLj256ELj1ELj4ELj1ELj16ENS_18Kernel_traits_baseILj256EfffffjLj128EEEEELb1ELb1ELb0ELb1EEEvNS_9BwdParamsE:
        /* <DEDUP_REMOVED lines=53> */
[----:B0-----:R-:W-:-:S07]  /*0350*/  MOV R5, RZ ;  /* 0x000000ff00057202 */ /* 0x001fce0000000f00 */
.L_x_6129:
[----:B0-----:R-:W0:Y:S08]  /*0360*/  LDC.64 R22, c[0x0][0x3c0] ;  /* 0x0000f000ff167b82 */ /* 0x001e300000000a00 */
[----:B------:R-:W1:Y:S08]  /*0370*/  LDC.64 R2, c[0x0][0x3c8] ;  /* 0x0000f200ff027b82 */ /* 0x000e700000000a00 */
[----:B------:R-:W2:Y:S01]  /*0380*/  @P0 LDC.64 R20, c[0x0][0x3e0] ;  /* 0x0000f800ff140b82 */ /* 0x000ea20000000a00 */
[----:B------:R-:W-:Y:S01]  /*0390*/  MOV R4, 0x3f800000 ;  /* 0x3f80000000047802 */ /* 0x000fe20000000f00 */
[----:B0-----:R-:W-:-:S06]  /*03a0*/  IMAD.WIDE R22, R58, 0x4, R22 ;  /* 0x000000043a167825 */ /* 0x001fcc00078e0216 */
[----:B------:R-:W0:Y:S01]  /*03b0*/  LDC.U8 R26, c[0x0][0x410] ;  /* 0x00010400ff1a7b82 */ /* 0x000e220000000000 */
[----:B------:R-:W3:Y:S01]  /*03c0*/  LDG.E R22, desc[UR6][R22.64] ;  /* 0x0000000616167981 */ /* 0x000ee2000c1e1900 */
[----:B-1----:R-:W-:-:S06]  /*03d0*/  IMAD.WIDE R2, R58, 0x4, R2 ;  /* 0x000000043a027825 */ /* 0x002fcc00078e0202 */
[----:B-----5:R1:W5:Y:S01]  /*03e0*/  LDG.E R3, desc[UR6][R2.64] ;  /* 0x0000000602037981 */ /* 0x020362000c1e1900 */
[----:B--2---:R-:W-:-:S05]  /*03f0*/  @P0 IMAD.WIDE R20, R58, 0x4, R20 ;  /* 0x000000043a140825 */ /* 0x004fca00078e0214 */
[----:B------:R1:W5:Y:S01]  /*0400*/  @P0 LDG.E R4, desc[UR6][R20.64] ;  /* 0x0000000614040981 */ /* 0x000362000c1e1900 */
        /* <DEDUP_REMOVED lines=25> */
[----:B------:R0:W5:Y:S04]  /*05a0*/  LDG.E R60, desc[UR6][R60.64] ;  /* 0x000000063c3c7981 */ /* 0x000168000c1e1900 */
[----:B------:R1:W5:Y:S01]  /*05b0*/  LDG.E R0, desc[UR6][R62.64] ;  /* 0x000000063e007981 */ /* 0x000362000c1e1900 */
[C---:B---3--:R-:W-:Y:S01]  /*05c0*/  FADD.FTZ R66, -R64.reuse, R48 ;  /* 0x0000003040427221 */ /* 0x048fe20000010100 */
[C---:B------:R-:W-:Y:S01]  /*05d0*/  FADD.FTZ R92, -R64.reuse, R49 ;  /* 0x00000031405c7221 */ /* 0x040fe20000010100 */
[C---:B------:R-:W-:Y:S01]  /*05e0*/  FADD.FTZ R82, -R64.reuse, R51 ;  /* 0x0000003340527221 */ /* 0x040fe20000010100 */
[C---:B------:R-:W-:Y:S01]  /*05f0*/  FADD.FTZ R88, -R64.reuse, R50 ;  /* 0x0000003240587221 */ /* 0x040fe20000010100 */
[C---:B0----5:R-:W-:Y:S01]  /*0600*/  FMUL.FTZ R61, R3.reuse, R66 ;  /* 0x00000042033d7220 */ /* 0x061fe20000410000 */
[C---:B----4-:R-:W-:Y:S01]  /*0610*/  FADD.FTZ R86, -R64.reuse, R53 ;  /* 0x0000003540567221 */ /* 0x050fe20000010100 */
[----:B------:R-:W-:Y:S01]  /*0620*/  FMUL.FTZ R66, R3, R92 ;  /* 0x0000005c03427220 */ /* 0x000fe20000410000 */
[----:B------:R-:W-:Y:S01]  /*0630*/  FADD.FTZ R52, -R64, R52 ;  /* 0x0000003440347221 */ /* 0x000fe20000010100 */
[----:B-1----:R-:W-:Y:S01]  /*0640*/  FMUL.FTZ R62, R32, R24 ;  /* 0x00000018203e7220 */ /* 0x002fe20000410000 */
[----:B------:R-:W-:Y:S01]  /*0650*/  FMUL.FTZ R63, R33, R25 ;  /* 0x00000019213f7220 */ /* 0x000fe20000410000 */
[C---:B------:R-:W-:Y:S01]  /*0660*/  FADD.FTZ R54, -R64.reuse, R54 ;  /* 0x0000003640367221 */ /* 0x040fe20000010100 */
[----:B------:R-:W-:Y:S01]  /*0670*/  FADD.FTZ R90, -R64, R55 ;  /* 0x00000037405a7221 */ /* 0x000fe20000010100 */
[----:B------:R-:W-:Y:S01]  /*0680*/  FADD.FTZ R92, RZ, R62 ;  /* 0x0000003eff5c7221 */ /* 0x000fe20000010000 */
[----:B------:R-:W-:Y:S01]  /*0690*/  FFMA.FTZ R53, R61, R62, RZ ;  /* 0x0000003e3d357223 */ /* 0x000fe200000100ff */
[C---:B------:R-:W-:Y:S01]  /*06a0*/  FMUL.FTZ R79, R3.reuse, R82 ;  /* 0x00000052034f7220 */ /* 0x040fe20000410000 */
        /* <DEDUP_REMOVED lines=34> */
.L_x_6116:
[----:B------:R-:W0:Y:S01]  /*08d0*/  LDC.64 R52, c[0x0][0x3a8] ;  /* 0x0000ea00ff347b82 */ /* 0x000e220000000a00 */
[----:B------:R-:W-:-:S07]  /*08e0*/  IADD3 R2, PT, PT, R59, 0x20, RZ ;  /* 0x000000203b027810 */ /* 0x000fce0007ffe0ff */
[----:B------:R-:W1:Y:S08]  /*08f0*/  LDC.64 R20, c[0x0][0x428] ;  /* 0x00010a00ff147b82 */ /* 0x000e700000000a00 */
[----:B------:R-:W2:Y:S01]  /*0900*/  LDC.64 R14, c[0x0][0x3b0] ;  /* 0x0000ec00ff0e7b82 */ /* 0x000ea20000000a00 */
[----:B0-----:R-:W-:-:S07]  /*0910*/  IMAD.WIDE.U32 R48, R59, 0x10, R52 ;  /* 0x000000103b307825 */ /* 0x001fce00078e0034 */
[----:B------:R-:W0:Y:S01]  /*0920*/  LDC.64 R12, c[0x0][0x438] ;  /* 0x00010e00ff0c7b82 */ /* 0x000e220000000a00 */
[C---:B------:R-:W-:Y:S01]  /*0930*/  IMAD.WIDE.U32 R52, R2.reuse, 0x10, R52 ;  /* 0x0000001002347825 */ /* 0x040fe200078e0034 */
[----:B------:R-:W3:Y:S03]  /*0940*/  LDG.E.128 R48, desc[UR6][R48.64] ;  /* 0x0000000630307981 */ /* 0x000ee6000c1e1d00 */
[C-C-:B-1----:R-:W-:Y:S02]  /*0950*/  IMAD.WIDE.U32 R24, R59.reuse, 0x10, R20.reuse ;  /* 0x000000103b187825 */ /* 0x142fe400078e0014 */
[----:B------:R-:W4:Y:S02]  /*0960*/  LDG.E.128 R52, desc[UR6][R52.64] ;  /* 0x0000000634347981 */ /* 0x000f24000c1e1d00 */
[----:B------:R-:W-:Y:S02]  /*0970*/  IMAD.WIDE.U32 R20, R2, 0x10, R20 ;  /* 0x0000001002147825 */ /* 0x000fe400078e0014 */
[----:B------:R-:W4:Y:S04]  /*0980*/  LDG.E.128 R24, desc[UR6][R24.64] ;  /* 0x0000000618187981 */ /* 0x000f28000c1e1d00 */
[----:B------:R-:W4:Y:S01]  /*0990*/  LDG.E.128 R20, desc[UR6][R20.64] ;  /* 0x0000000614147981 */ /* 0x000f22000c1e1d00 */
[----:B--2---:R-:W-:-:S04]  /*09a0*/  IMAD.WIDE.U32 R60, R59, 0x4, R14 ;  /* 0x000000043b3c7825 */ /* 0x004fc800078e000e */
[C---:B------:R-:W-:Y:S02]  /*09b0*/  IMAD.WIDE.U32 R14, R2.reuse, 0x4, R14 ;  /* 0x00000004020e7825 */ /* 0x040fe400078e000e */
[----:B------:R1:W5:Y:S02]  /*09c0*/  LDG.E R60, desc[UR6][R60.64] ;  /* 0x000000063c3c7981 */ /* 0x000364000c1e1900 */
[--C-:B0-----:R-:W-:Y:S02]  /*09d0*/  IMAD.WIDE.U32 R16, R59, 0x10, R12.reuse ;  /* 0x000000103b107825 */ /* 0x101fe400078e000c */
[----:B------:R0:W5:Y:S02]  /*09e0*/  LDG.E R0, desc[UR6][R14.64] ;  /* 0x000000060e007981 */ /* 0x000164000c1e1900 */
[----:B------:R-:W-:Y:S02]  /*09f0*/  IMAD.WIDE.U32 R12, R2, 0x10, R12 ;  /* 0x00000010020c7825 */ /* 0x000fe400078e000c */
[----:B------:R-:W5:Y:S04]  /*0a00*/  LDG.E.128 R16, desc[UR6][R16.64] ;  /* 0x0000000610107981 */ /* 0x000f68000c1e1d00 */
[----:B------:R-:W5:Y:S01]  /*0a10*/  LDG.E.128 R12, desc[UR6][R12.64] ;  /* 0x000000060c0c7981 */ /* 0x000f62000c1e1d00 */
[C---:B---3--:R-:W-:Y:S01]  /*0a20*/  FADD.FTZ R66, -R64.reuse, R48 ;  /* 0x0000003040427221 */ /* 0x048fe20000010100 */
[----:B------:R-:W-:-:S03]  /*0a30*/  FADD.FTZ R92, -R64, R49 ;  /* 0x00000031405c7221 */ /* 0x000fc60000010100 */
[C---:B-1---5:R-:W-:Y:S01]  /*0a40*/  FMUL.FTZ R61, R3.reuse, R66 ;  /* 0x00000042033d7220 */ /* 0x062fe20000410000 */
[----:B------:R-:W-:Y:S01]  /*0a50*/  FADD.FTZ R82, -R64, R51 ;  /* 0x0000003340527221 */ /* 0x000fe20000010100 */
[----:B----4-:R-:W-:Y:S01]  /*0a60*/  FMUL.FTZ R62, R32, R24 ;  /* 0x00000018203e7220 */ /* 0x010fe20000410000 */
[C---:B------:R-:W-:Y:S01]  /*0a70*/  FADD.FTZ R86, -R64.reuse, R53 ;  /* 0x0000003540567221 */ /* 0x040fe20000010100 */
[----:B------:R-:W-:Y:S01]  /*0a80*/  FMUL.FTZ R66, R3, R92 ;  /* 0x0000005c03427220 */ /* 0x000fe20000410000 */
[C---:B------:R-:W-:Y:S01]  /*0a90*/  FADD.FTZ R88, -R64.reuse, R50 ;  /* 0x0000003240587221 */ /* 0x040fe20000010100 */
[----:B------:R-:W-:Y:S01]  /*0aa0*/  FMUL.FTZ R63, R33, R25 ;  /* 0x00000019213f7220 */ /* 0x000fe20000410000 */
[----:B------:R-:W-:Y:S01]  /*0ab0*/  FADD.FTZ R92, RZ, R62 ;  /* 0x0000003eff5c7221 */ /* 0x000fe20000010000 */
[----:B------:R-:W-:Y:S01]  /*0ac0*/  FFMA.FTZ R53, R61, R62, RZ ;  /* 0x0000003e3d357223 */ /* 0x000fe200000100ff */
[C---:B------:R-:W-:Y:S01]  /*0ad0*/  FADD.FTZ R52, -R64.reuse, R52 ;  /* 0x0000003440347221 */ /* 0x040fe20000010100 */
[C---:B------:R-:W-:Y:S01]  /*0ae0*/  FADD.FTZ R54, -R64.reuse, R54 ;  /* 0x0000003640367221 */ /* 0x040fe20000010100 */
[----:B------:R-:W-:Y:S01]  /*0af0*/  FADD.FTZ R90, -R64, R55 ;  /* 0x00000037405a7221 */ /* 0x000fe20000010100 */
        /* <DEDUP_REMOVED lines=33> */
[----:B0-----:R-:W-:-:S07]  /*0d10*/  FFMA.FTZ R82, R55, R51, R82 ;  /* 0x0000003337527223 */ /* 0x001fce0000010052 */
.L_x_6117:
        /* <DEDUP_REMOVED lines=36> */
.L_x_6141:
        /* <DEDUP_REMOVED lines=33> */
[----:B-----5:R-:W-:Y:S01]  /*1170*/  FMUL.FTZ R20, R20, R27 ;  /* 0x0000001b14147220 */ /* 0x020fe20000410000 */
[----:B------:R-:W-:Y:S01]  /*1180*/  LOP3.LUT P3, RZ, R60, 0xff00, RZ, 0xc0, !PT ;  /* 0x0000ff003cff7812 */ /* 0x000fe2000786c0ff */
[----:B------:R-:W-:Y:S01]  /*1190*/  FMUL.FTZ R61, R22, R63 ;  /* 0x0000003f163d7220 */ /* 0x000fe20000410000 */
[C---:B------:R-:W-:Y:S01]  /*11a0*/  LOP3.LUT P4, RZ, R60.reuse, 0xff0000, RZ, 0xc0, !PT ;  /* 0x00ff00003cff7812 */ /* 0x040fe2000788c0ff */
[----:B------:R-:W-:Y:S01]  /*11b0*/  FMUL.FTZ R23, R23, R62 ;  /* 0x0000003e17177220 */ /* 0x000fe20000410000 */
[----:B------:R-:W-:Y:S01]  /*11c0*/  ISETP.GE.U32.AND P5, PT, R60, 0x1000000, PT ;  /* 0x010000003c00780c */ /* 0x000fe20003fa6070 */
[-C--:B------:R-:W-:Y:S01]  /*11d0*/  FMUL.FTZ R60, R21, R26.reuse ;  /* 0x0000001a153c7220 */ /* 0x080fe20000410000 */
[----:B------:R-:W-:Y:S01]  /*11e0*/  FMUL.FTZ R21, R40, R27 ;  /* 0x0000001b28157220 */ /* 0x000fe20000410000 */
[----:B------:R-:W-:Y:S01]  /*11f0*/  FMUL.FTZ R22, R41, R26 ;  /* 0x0000001a29167220 */ /* 0x000fe20000410000 */
[----:B------:R-:W-:Y:S01]  /*1200*/  FMUL.FTZ R63, R42, R63 ;  /* 0x0000003f2a3f7220 */ /* 0x000fe20000410000 */
[----:B------:R-:W-:Y:S01]  /*1210*/  FMUL.FTZ R62, R43, R62 ;  /* 0x0000003e2b3e7220 */ /* 0x000fe20000410000 */
[----:B------:R-:W-:-:S02]  /*1220*/  FSEL R26, R20, RZ, P2 ;  /* 0x000000ff141a7208 */ /* 0x000fc40001000000 */
[----:B------:R-:W-:Y:S02]  /*1230*/  FSEL R27, R60, RZ, P3 ;  /* 0x000000ff3c1b7208 */ /* 0x000fe40001800000 */
[----:B------:R-:W-:Y:S02]  /*1240*/  FSEL R60, R61, RZ, P4 ;  /* 0x000000ff3d3c7208 */ /* 0x000fe40002000000 */
[----:B------:R-:W-:Y:S02]  /*1250*/  SEL R20, R21, RZ, P2 ;  /* 0x000000ff15147207 */ /* 0x000fe40001000000 */
[----:B------:R-:W-:Y:S02]  /*1260*/  FSEL R61, R23, RZ, P5 ;  /* 0x000000ff173d7208 */ /* 0x000fe40002800000 */
[----:B------:R-:W-:Y:S02]  /*1270*/  SEL R21, R22, RZ, P3 ;  /* 0x000000ff16157207 */ /* 0x000fe40001800000 */
[----:B------:R-:W-:-:S02]  /*1280*/  SEL R22, R63, RZ, P4 ;  /* 0x000000ff3f167207 */ /* 0x000fc40002000000 */
[----:B------:R-:W-:Y:S01]  /*1290*/  SEL R23, R62, RZ, P5 ;  /* 0x000000ff3e177207 */ /* 0x000fe20002800000 */
[----:B------:R-:W-:Y:S06]  /*12a0*/  BRA `(.L_x_6121) ;  /* 0x0000000000a07947 */ /* 0x000fec0003800000 */
.L_x_6120:
        /* <DEDUP_REMOVED lines=16> */
[C---:B------:R-:W-:Y:S01]  /*13b0*/  LOP3.LUT P4, RZ, R60.reuse, 0xff0000, RZ, 0xc0, !PT ;  /* 0x00ff00003cff7812 */ /* 0x040fe2000788c0ff */
[-C--:B------:R-:W-:Y:S01]  /*13c0*/  FMUL.FTZ R62, R47, R4.reuse ;  /* 0x000000042f3e7220 */ /* 0x080fe20000410000 */
[----:B------:R-:W-:Y:S01]  /*13d0*/  ISETP.GE.U32.AND P5, PT, R60, 0x1000000, PT ;  /* 0x010000003c00780c */ /* 0x000fe20003fa6070 */
[----:B------:R-:W-:Y:S01]  /*13e0*/  FMUL.FTZ R60, R45, R4 ;  /* 0x000000042d3c7220 */ /* 0x000fe20000410000 */
[----:B------:R-:W-:Y:S01]  /*13f0*/  FMUL.FTZ R27, R26, UR4 ;  /* 0x000000041a1b7c20 */ /* 0x000fe20008410000 */
[----:B------:R-:W-:Y:S01]  /*1400*/  FMUL.FTZ R63, R61, UR4 ;  /* 0x000000043d3f7c20 */ /* 0x000fe20008410000 */
[----:B------:R-:W-:Y:S01]  /*1410*/  FMUL.FTZ R26, R62, UR4 ;  /* 0x000000043e1a7c20 */ /* 0x000fe20008410000 */
[----:B------:R-:W-:Y:S01]  /*1420*/  FMUL.FTZ R60, R60, UR4 ;  /* 0x000000043c3c7c20 */ /* 0x000fe20008410000 */
[----:B-----5:R-:W-:Y:S01]  /*1430*/  FMUL.FTZ R20, R20, R27 ;  /* 0x0000001b14147220 */ /* 0x020fe20000410000 */
[----:B------:R-:W-:Y:S01]  /*1440*/  FMUL.FTZ R62, R22, R63 ;  /* 0x0000003f163e7220 */ /* 0x000fe20000410000 */
[----:B------:R-:W-:Y:S01]  /*1450*/  FMUL.FTZ R23, R23, R26 ;  /* 0x0000001a17177220 */ /* 0x000fe20000410000 */
[-C--:B------:R-:W-:Y:S01]  /*1460*/  FMUL.FTZ R61, R21, R60.reuse ;  /* 0x0000003c153d7220 */ /* 0x080fe20000410000 */
[----:B------:R-:W-:Y:S01]  /*1470*/  FMUL.FTZ R21, R40, R27 ;  /* 0x0000001b28157220 */ /* 0x000fe20000410000 */
[----:B------:R-:W-:Y:S01]  /*1480*/  FMUL.FTZ R22, R41, R60 ;  /* 0x0000003c29167220 */ /* 0x000fe20000410000 */
[----:B------:R-:W-:Y:S01]  /*1490*/  FMUL.FTZ R63, R42, R63 ;  /* 0x0000003f2a3f7220 */ /* 0x000fe20000410000 */
[----:B------:R-:W-:Y:S01]  /*14a0*/  FMUL.FTZ R64, R43, R26 ;  /* 0x0000001a2b407220 */ /* 0x000fe20000410000 */
[----:B------:R-:W-:-:S02]  /*14b0*/  FSEL R26, R20, RZ, P2 ;  /* 0x000000ff141a7208 */ /* 0x000fc40001000000 */
[----:B------:R-:W-:Y:S02]  /*14c0*/  FSEL R27, R61, RZ, P3 ;  /* 0x000000ff3d1b7208 */ /* 0x000fe40001800000 */
[----:B------:R-:W-:Y:S02]  /*14d0*/  SEL R20, R21, RZ, P2 ;  /* 0x000000ff15147207 */ /* 0x000fe40001000000 */
[----:B------:R-:W-:Y:S02]  /*14e0*/  FSEL R61, R23, RZ, P5 ;  /* 0x000000ff173d7208 */ /* 0x000fe40002800000 */
[----:B------:R-:W-:Y:S02]  /*14f0*/  SEL R21, R22, RZ, P3 ;  /* 0x000000ff16157207 */ /* 0x000fe40001800000 */
[----:B------:R-:W-:Y:S02]  /*1500*/  FSEL R60, R62, RZ, P4 ;  /* 0x000000ff3e3c7208 */ /* 0x000fe40002000000 */
[----:B------:R-:W-:-:S02]  /*1510*/  SEL R22, R63, RZ, P4 ;  /* 0x000000ff3f167207 */ /* 0x000fc40002000000 */
[----:B------:R-:W-:-:S07]  /*1520*/  SEL R23, R64, RZ, P5 ;  /* 0x000000ff40177207 */ /* 0x000fce0002800000 */
.L_x_6121:
[----:B------:R-:W0:Y:S01]  /*1530*/  @P1 LDC.64 R62, c[0x0][0x478] ;  /* 0x00011e00ff3e1b82 */ /* 0x000e220000000a00 */
[----:B------:R-:W-:-:S07]  /*1540*/  IMAD.WIDE.U32 R66, R2, 0x10, R86 ;  /* 0x0000001002427825 */ /* 0x000fce00078e0056 */
[----:B------:R-:W1:Y:S01]  /*1550*/  LDC.64 R82, c[0x0][0x468] ;  /* 0x00011a00ff527b82 */ /* 0x000e620000000a00 */
[----:B0-----:R-:W-:-:S05]  /*1560*/  @P1 IMAD.WIDE.U32 R62, R59, 0x10, R62 ;  /* 0x000000103b3e1825 */ /* 0x001fca00078e003e */
[----:B------:R-:W-:Y:S01]  /*1570*/  @P1 STG.E.128 desc[UR6][R62.64], R44 ;  /* 0x0000002c3e001986 */ /* 0x000fe2000c101d06 */
[----:B-1----:R-:W-:-:S05]  /*1580*/  IMAD.WIDE.U32 R64, R59, 0x10, R82 ;  /* 0x000000103b407825 */ /* 0x002fca00078e0052 */
[----:B------:R0:W-:Y:S04]  /*1590*/  STG.E.128 desc[UR6][R64.64], R20 ;  /* 0x0000001440007986 */ /* 0x0001e8000c101d06 */
[----:B0-----:R0:W5:Y:S01]  /*15a0*/  LDG.E.128 R20, desc[UR6][R66.64] ;  /* 0x0000000642147981 */ /* 0x001162000c1e1d00 */
        /* <DEDUP_REMOVED lines=13> */
[C---:B------:R-:W-:Y:S01]  /*1680*/  LOP3.LUT P2, RZ, R0.reuse, 0xff, RZ, 0xc0, !PT ;  /* 0x000000ff00ff7812 */ /* 0x040fe2000784c0ff */
[-C--:B------:R-:W-:Y:S01]  /*1690*/  FMUL.FTZ R24, R45, R4.reuse ;  /* 0x000000042d187220 */ /* 0x080fe20000410000 */
[----:B------:R-:W-:Y:S01]  /*16a0*/  LOP3.LUT P3, RZ, R0, 0xff00, RZ, 0xc0, !PT ;  /* 0x0000ff0000ff7812 */ /* 0x000fe2000786c0ff */
[-C--:B------:R-:W-:Y:S01]  /*16b0*/  FMUL.FTZ R25, R46, R4.reuse ;  /* 0x000000042e197220 */ /* 0x080fe20000410000 */
[----:B------:R-:W-:Y:S01]  /*16c0*/  LOP3.LUT P4, RZ, R0, 0xff0000, RZ, 0xc0, !PT ;  /* 0x00ff000000ff7812 */ /* 0x000fe2000788c0ff */
[----:B------:R-:W-:Y:S01]  /*16d0*/  FMUL.FTZ R24, R24, UR4 ;  /* 0x0000000418187c20 */ /* 0x000fe20008410000 */
[----:B------:R-:W-:Y:S01]  /*16e0*/  ISETP.GE.U32.AND P5, PT, R0, 0x1000000, PT ;  /* 0x010000000000780c */ /* 0x000fe20003fa6070 */
[-C--:B------:R-:W-:Y:S01]  /*16f0*/  FMUL.FTZ R0, R44, R4.reuse ;  /* 0x000000042c007220 */ /* 0x080fe20000410000 */
[----:B------:R-:W-:Y:S01]  /*1700*/  FMUL.FTZ R4, R47, R4 ;  /* 0x000000042f047220 */ /* 0x000fe20000410000 */
[----:B------:R-:W-:Y:S01]  /*1710*/  FMUL.FTZ R25, R25, UR4 ;  /* 0x0000000419197c20 */ /* 0x000fe20008410000 */
[-C--:B-----5:R-:W-:Y:S01]  /*1720*/  FMUL.FTZ R21, R21, R24.reuse ;  /* 0x0000001815157220 */ /* 0x0a0fe20000410000 */
[----:B------:R-:W-:Y:S01]  /*1730*/  FMUL.FTZ R3, R0, UR4 ;  /* 0x0000000400037c20 */ /* 0x000fe20008410000 */
[----:B------:R-:W-:Y:S01]  /*1740*/  FMUL.FTZ R48, R4, UR4 ;  /* 0x0000000404307c20 */ /* 0x000fe20008410000 */
[----:B------:R-:W-:Y:S01]  /*1750*/  FMUL.FTZ R4, R22, R25 ;  /* 0x0000001916047220 */ /* 0x000fe20000410000 */
[----:B------:R-:W-:Y:S01]  /*1760*/  FMUL.FTZ R24, R37, R24 ;  /* 0x0000001825187220 */ /* 0x000fe20000410000 */
[-C--:B------:R-:W-:Y:S01]  /*1770*/  FMUL.FTZ R0, R20, R3.reuse ;  /* 0x0000000314007220 */ /* 0x080fe20000410000 */
[-C--:B------:R-:W-:Y:S01]  /*1780*/  FMUL.FTZ R23, R23, R48.reuse ;  /* 0x0000003017177220 */ /* 0x080fe20000410000 */
[----:B------:R-:W-:Y:S01]  /*1790*/  FMUL.FTZ R3, R36, R3 ;  /* 0x0000000324037220 */ /* 0x000fe20000410000 */
[----:B------:R-:W-:Y:S01]  /*17a0*/  FMUL.FTZ R22, R38, R25 ;  /* 0x0000001926167220 */ /* 0x000fe20000410000 */
[----:B------:R-:W-:Y:S01]  /*17b0*/  FMUL.FTZ R48, R39, R48 ;  /* 0x0000003027307220 */ /* 0x000fe20000410000 */
[----:B------:R-:W-:-:S02]  /*17c0*/  FSEL R49, R21, RZ, P3 ;  /* 0x000000ff15317208 */ /* 0x000fc40001800000 */
[----:B------:R-:W-:Y:S02]  /*17d0*/  FSEL R51, R23, RZ, P5 ;  /* 0x000000ff17337208 */ /* 0x000fe40002800000 */
[----:B------:R-:W-:Y:S02]  /*17e0*/  FSEL R0, R0, RZ, P2 ;  /* 0x000000ff00007208 */ /* 0x000fe40001000000 */
[----:B------:R-:W-:Y:S02]  /*17f0*/  FSEL R4, R4, RZ, P4 ;  /* 0x000000ff04047208 */ /* 0x000fe40002000000 */
[----:B------:R-:W-:Y:S02]  /*1800*/  SEL R20, R3, RZ, P2 ;  /* 0x000000ff03147207 */ /* 0x000fe40001000000 */
[----:B------:R-:W-:Y:S02]  /*1810*/  SEL R21, R24, RZ, P3 ;  /* 0x000000ff18157207 */ /* 0x000fe40001800000 */
[----:B------:R-:W-:-:S02]  /*1820*/  SEL R22, R22, RZ, P4 ;  /* 0x000000ff16167207 */ /* 0x000fc40002000000 */
[----:B------:R-:W-:Y:S01]  /*1830*/  SEL R23, R48, RZ, P5 ;  /* 0x000000ff30177207 */ /* 0x000fe20002800000 */
[----:B------:R-:W-:Y:S06]  /*1840*/  BRA `(.L_x_6123) ;  /* 0x0000000000a07947 */ /* 0x000fec0003800000 */
.L_x_6122:
        /* <DEDUP_REMOVED lines=20> */
[C---:B------:R-:W-:Y:S01]  /*1990*/  LOP3.LUT P2, RZ, R0.reuse, 0xff, RZ, 0xc0, !PT ;  /* 0x000000ff00ff7812 */ /* 0x040fe2000784c0ff */
[----:B-----5:R-:W-:Y:S01]  /*19a0*/  FMUL.FTZ R21, R21, R4 ;  /* 0x0000000415157220 */ /* 0x020fe20000410000 */
[----:B------:R-:W-:Y:S01]  /*19b0*/  LOP3.LUT P3, RZ, R0, 0xff00, RZ, 0xc0, !PT ;  /* 0x0000ff0000ff7812 */ /* 0x000fe2000786c0ff */
[----:B------:R-:W-:Y:S01]  /*19c0*/  FMUL.FTZ R22, R22, R51 ;  /* 0x0000003316167220 */ /* 0x000fe20000410000 */
[C---:B------:R-:W-:Y:S01]  /*19d0*/  LOP3.LUT P4, RZ, R0.reuse, 0xff0000, RZ, 0xc0, !PT ;  /* 0x00ff000000ff7812 */ /* 0x040fe2000788c0ff */
[----:B------:R-:W-:Y:S01]  /*19e0*/  FMUL.FTZ R48, R23, R24 ;  /* 0x0000001817307220 */ /* 0x000fe20000410000 */
[----:B------:R-:W-:Y:S01]  /*19f0*/  ISETP.GE.U32.AND P5, PT, R0, 0x1000000, PT ;  /* 0x010000000000780c */ /* 0x000fe20003fa6070 */
[----:B------:R-:W-:Y:S01]  /*1a00*/  FMUL.FTZ R0, R20, R25 ;  /* 0x0000001914007220 */ /* 0x000fe20000410000 */
        /* <DEDUP_REMOVED lines=8> */
[----:B------:R-:W-:Y:S02]  /*1a90*/  FSEL R51, R48, RZ, P5 ;  /* 0x000000ff30337208 */ /* 0x000fe40002800000 */
[----:B------:R-:W-:Y:S02]  /*1aa0*/  SEL R20, R20, RZ, P2 ;  /* 0x000000ff14147207 */ /* 0x000fe40001000000 */
[----:B------:R-:W-:-:S02]  /*1ab0*/  SEL R21, R3, RZ, P3 ;  /* 0x000000ff03157207 */ /* 0x000fc40001800000 */
[----:B------:R-:W-:-:S07]  /*1ac0*/  SEL R23, R24, RZ, P5 ;  /* 0x000000ff18177207 */ /* 0x000fce0002800000 */
.L_x_6123:
[----:B------:R-:W1:Y:S02]  /*1ad0*/  @P1 LDC.64 R24, c[0x0][0x478] ;  /* 0x00011e00ff181b82 */ /* 0x000e640000000a00 */
[----:B-1----:R-:W-:-:S04]  /*1ae0*/  @P1 IMAD.WIDE.U32 R24, R2, 0x10, R24 ;  /* 0x0000001002181825 */ /* 0x002fc800078e0018 */
[----:B------:R-:W-:Y:S01]  /*1af0*/  IMAD.WIDE.U32 R2, R2, 0x10, R82 ;  /* 0x0000001002027825 */ /* 0x000fe200078e0052 */
[----:B------:R1:W-:Y:S04]  /*1b00*/  @P1 STG.E.128 desc[UR6][R24.64], R44 ;  /* 0x0000002c18001986 */ /* 0x0003e8000c101d06 */
[----:B------:R1:W-:Y:S01]  /*1b10*/  STG.E.128 desc[UR6][R2.64], R20 ;  /* 0x0000001402007986 */ /* 0x0003e2000c101d06 */
[----:B------:R-:W-:Y:S05]  /*1b20*/  BRA `(.L_x_6124) ;  /* 0x0000000800e07947 */ /* 0x000fea0003800000 */
.L_x_6119:
        /* <DEDUP_REMOVED lines=47> */
.L_x_6125:
        /* <DEDUP_REMOVED lines=40> */
.L_x_6126:
[----:B------:R-:W-:Y:S01]  /*20a0*/  ISETP.NE.U32.AND P1, PT, RZ, UR16, PT ;  /* 0x00000010ff007c0c */ /* 0x000fe2000bf25070 */
[----:B------:R-:W0:Y:S01]  /*20b0*/  LDC.64 R82, c[0x0][0x468] ;  /* 0x00011a00ff527b82 */ /* 0x000e220000000a00 */
[----:B------:R-:W-:Y:S02]  /*20c0*/  IMAD.WIDE.U32 R66, R2, 0x10, R86 ;  /* 0x0000001002427825 */ /* 0x000fe400078e0056 */
[----:B------:R-:W-:-:S13]  /*20d0*/  ISETP.NE.AND.EX P1, PT, RZ, UR17, PT, P1 ;  /* 0x00000011ff007c0c */ /* 0x000fda000bf25310 */
[----:B------:R-:W1:Y:S01]  /*20e0*/  @P1 LDC.64 R62, c[0x0][0x478] ;  /* 0x00011e00ff3e1b82 */ /* 0x000e620000000a00 */
[----:B0-----:R-:W-:-:S04]  /*20f0*/  IMAD.WIDE.U32 R64, R59, 0x10, R82 ;  /* 0x000000103b407825 */ /* 0x001fc800078e0052 */
[----:B-1----:R-:W-:-:S05]  /*2100*/  @P1 IMAD.WIDE.U32 R62, R59, 0x10, R62 ;  /* 0x000000103b3e1825 */ /* 0x002fca00078e003e */
[----:B------:R-:W-:Y:S04]  /*2110*/  @P1 STG.E.128 desc[UR6][R62.64], R44 ;  /* 0x0000002c3e001986 */ /* 0x000fe8000c101d06 */
[----:B------:R0:W-:Y:S04]  /*2120*/  STG.E.128 desc[UR6][R64.64], R20 ;  /* 0x0000001440007986 */ /* 0x0001e8000c101d06 */
[----:B0-----:R0:W5:Y:S01]  /*2130*/  LDG.E.128 R20, desc[UR6][R66.64] ;  /* 0x0000000642147981 */ /* 0x001162000c1e1d00 */
[----:B------:R-:W-:Y:S05]  /*2140*/  @!P1 BRA `(.L_x_6127) ;  /* 0x0000000000a49947 */ /* 0x000fea0003800000 */
[C-C-:B------:R-:W-:Y:S01]  /*2150*/  FFMA.FTZ R45, R24.reuse, R52, R25.reuse ;  /* 0x00000034182d7223 */ /* 0x140fe20000010019 */
[C-C-:B------:R-:W-:Y:S01]  /*2160*/  FFMA.FTZ R44, R24.reuse, R53, R25.reuse ;  /* 0x00000035182c7223 */ /* 0x140fe20000010019 */
[C-C-:B------:R-:W-:Y:S01]  /*2170*/  FFMA.FTZ R47, R24.reuse, R54, R25.reuse ;  /* 0x00000036182f7223 */ /* 0x140fe20000010019 */
[----:B------:R-:W-:Y:S01]  /*2180*/  FFMA.FTZ R24, R24, R55, R25 ;  /* 0x0000003718187223 */ /* 0x000fe20000010019 */
[C---:B------:R-:W-:Y:S01]  /*2190*/  LOP3.LUT P2, RZ, R0.reuse, 0xff, RZ, 0xc0, !PT ;  /* 0x000000ff00ff7812 */ /* 0x040fe2000784c0ff */
[----:B------:R-:W-:Y:S01]  /*21a0*/  FADD.FTZ R45, -R45, R48 ;  /* 0x000000302d2d7221 */ /* 0x000fe20000010100 */
[C---:B------:R-:W-:Y:S01]  /*21b0*/  LOP3.LUT P3, RZ, R0.reuse, 0xff00, RZ, 0xc0, !PT ;  /* 0x0000ff0000ff7812 */ /* 0x040fe2000786c0ff */
[----:B------:R-:W-:Y:S01]  /*21c0*/  FADD.FTZ R47, -R47, R50 ;  /* 0x000000322f2f7221 */ /* 0x000fe20000010100 */
[----:B------:R-:W-:Y:S01]  /*21d0*/  LOP3.LUT P4, RZ, R0, 0xff0000, RZ, 0xc0, !PT ;  /* 0x00ff000000ff7812 */ /* 0x000fe2000788c0ff */
[----:B------:R-:W-:Y:S01]  /*21e0*/  FADD.FTZ R24, -R24, R51 ;  /* 0x0000003318187221 */ /* 0x000fe20000010100 */
[----:B------:R-:W-:Y:S01]  /*21f0*/  ISETP.GE.U32.AND P5, PT, R0, 0x1000000, PT ;  /* 0x010000000000780c */ /* 0x000fe20003fa6070 */
[----:B------:R-:W-:Y:S01]  /*2200*/  FADD.FTZ R0, -R44, R49 ;  /* 0x000000312c007221 */ /* 0x000fe20000010100 */
[C---:B------:R-:W-:Y:S01]  /*2210*/  FFMA.FTZ R44, R3.reuse, R45, R12 ;  /* 0x0000002d032c7223 */ /* 0x040fe2000001000c */
[C---:B------:R-:W-:Y:S01]  /*2220*/  FFMA.FTZ R46, R3.reuse, R47, R14 ;  /* 0x0000002f032e7223 */ /* 0x040fe2000001000e */
[C---:B------:R-:W-:Y:S01]  /*2230*/  FFMA.FTZ R47, R3.reuse, R24, R15 ;  /* 0x00000018032f7223 */ /* 0x040fe2000001000f */
[----:B------:R-:W-:Y:S01]  /*2240*/  FFMA.FTZ R45, R3, R0, R13 ;  /* 0x00000000032d7223 */ /* 0x000fe2000001000d */
[-C--:B------:R-:W-:Y:S01]  /*2250*/  FMUL.FTZ R0, R44, R4.reuse ;  /* 0x000000042c007220 */ /* 0x080fe20000410000 */
[----:B------:R-:W-:-:S02]  /*2260*/  FMUL.FTZ R25, R46, R4 ;  /* 0x000000042e197220 */ /* 0x000fc40000410000 */
[-C--:B------:R-:W-:Y:S01]  /*2270*/  FMUL.FTZ R24, R45, R4.reuse ;  /* 0x000000042d187220 */ /* 0x080fe20000410000 */
        /* <DEDUP_REMOVED lines=22> */
.L_x_6127:
        /* <DEDUP_REMOVED lines=39> */
[----:B------:R-:W-:-:S07]  /*2650*/  SEL R23, R24, RZ, P5 ;  /* 0x000000ff18177207 */ /* 0x000fce0002800000 */
.L_x_6128:
[----:B------:R-:W1:Y:S02]  /*2660*/  @P1 LDC.64 R24, c[0x0][0x478] ;  /* 0x00011e00ff181b82 */ /* 0x000e640000000a00 */
[----:B-1----:R-:W-:-:S04]  /*2670*/  @P1 IMAD.WIDE.U32 R24, R2, 0x10, R24 ;  /* 0x0000001002181825 */ /* 0x002fc800078e0018 */
[----:B------:R-:W-:Y:S01]  /*2680*/  IMAD.WIDE.U32 R2, R2, 0x10, R82 ;  /* 0x0000001002027825 */ /* 0x000fe200078e0052 */
[----:B------:R2:W-:Y:S04]  /*2690*/  @P1 STG.E.128 desc[UR6][R24.64], R44 ;  /* 0x0000002c18001986 */ /* 0x0005e8000c101d06 */
[----:B------:R2:W-:Y:S02]  /*26a0*/  STG.E.128 desc[UR6][R2.64], R20 ;  /* 0x0000001402007986 */ /* 0x0005e4000c101d06 */
.L_x_6124:
[----:B-12---:R-:W1:Y:S01]  /*26b0*/  LDC.64 R2, c[0x0][0x380] ;  /* 0x0000e000ff027b82 */ /* 0x006e620000000a00 */
        /* <DEDUP_REMOVED lines=8> */
[----:B-1----:R-:W-:-:S04]  /*2740*/  LEA R58, R2, R58, 0x2 ;  /* 0x0000003a023a7211 */ /* 0x002fc800078e10ff */
[----:B------:R-:W-:-:S13]  /*2750*/  ISETP.GE.AND P1, PT, R58, R3, PT ;  /* 0x000000033a00720c */ /* 0x000fda0003f26270 */
[----:B------:R-:W-:Y:S05]  /*2760*/  @!P1 BRA `(.L_x_6129) ;  /* 0xffffffd800fc9947 */ /* 0x000fea000383ffff */
[----:B------:R-:W-:Y:S05]  /*2770*/  BSYNC B1 ;  /* 0x0000000000017941 */ /* 0x000fea0003800000 */
.L_x_6115:
        /* <DEDUP_REMOVED lines=24> */
.L_x_6114:
[----:B------:R-:W-:Y:S05]  /*2900*/  BSYNC B0 ;  /* 0x0000000000007941 */ /* 0x000fea0003800000 */
.L_x_6113:
[----:B------:R-:W1:Y:S01]  /*2910*/  S2R R39, SR_TID.X ;  /* 0x0000000000277919 */ /* 0x000e620000002100 */
[----:B------:R-:W-:Y:S01]  /*2920*/  MOV R0, 0x400 ;  /* 0x0000040000007802 */ /* 0x000fe20000000f00 */
[----:B------:R-:W-:Y:S05]  /*2930*/  WARPSYNC.ALL ;  /* 0x0000000000007948 */ /* 0x000fea0003800000 */
[----:B------:R-:W2:Y:S01]  /*2940*/  S2R R4, SR_TID.X ;  /* 0x0000000000047919 */ /* 0x000ea20000002100 */
[----:B------:R-:W3:Y:S01]  /*2950*/  LDCU.128 UR20, c[0x0][0x440] ;  /* 0x00008800ff1477ac */ /* 0x000ee20008000c00 */
[----:B------:R-:W4:Y:S01]  /*2960*/  S2R R3, SR_CgaCtaId ;  /* 0x0000000000037919 */ /* 0x000f220000008800 */
[----:B------:R-:W5:Y:S01]  /*2970*/  LDCU.64 UR10, c[0x0][0x460] ;  /* 0x00008c00ff0a77ac */ /* 0x000f620008000a00 */
[----:B-1----:R-:W-:-:S02]  /*2980*/  SHF.R.U32.HI R2, RZ, 0x5, R39 ;  /* 0x00000005ff027819 */ /* 0x002fc40000011627 */
[----:B--2---:R-:W-:Y:S02]  /*2990*/  LOP3.LUT R4, R4, 0x1f, RZ, 0xc0, !PT ;  /* 0x0000001f04047812 */ /* 0x004fe400078ec0ff */
[----:B----4-:R-:W-:Y:S02]  /*29a0*/  LEA R0, R3, R0, 0x18 ;  /* 0x0000000003007211 */ /* 0x010fe400078ec0ff */
[----:B------:R-:W-:-:S04]  /*29b0*/  LEA R3, R2, R4, 0x6 ;  /* 0x0000000402037211 */ /* 0x000fc800078e30ff */
        /* <DEDUP_REMOVED lines=10> */
[----:B------:R-:W5:Y:S04]  /*2a60*/  LDS R7, [R0+0xa00] ;  /* 0x000a000000077984 */ /* 0x000f680000000800 */
[----:B------:R-:W-:Y:S04]  /*2a70*/  LDS R34, [R0+0xc00] ;  /* 0x000c000000227984 */ /* 0x000fe80000000800 */
[----:B------:R-:W5:Y:S01]  /*2a80*/  LDS R25, [R0+0xe00] ;  /* 0x000e000000197984 */ /* 0x000f620000000800 */
        /* <DEDUP_REMOVED lines=8> */
[----:B-----5:R-:W-:Y:S01]  /*2b10*/  FADD.FTZ R4, R4, R7 ;  /* 0x0000000704047221 */ /* 0x020fe20000010000 */
[----:B------:R-:W-:Y:S03]  /*2b20*/  BAR.SYNC.DEFER_BLOCKING 0x0 ;  /* 0x0000000000007b1d */ /* 0x000fe60000010000 */
[----:B------:R-:W-:Y:S01]  /*2b30*/  FADD.FTZ R25, R4, R25 ;  /* 0x0000001904197221 */ /* 0x000fe20000010000 */
[----:B0-----:R-:W-:-:S04]  /*2b40*/  FADD.FTZ R9, R3, R34 ;  /* 0x0000002203097221 */ /* 0x001fc80000010000 */
[----:B-1----:R-:W0:Y:S01]  /*2b50*/  LDC R28, c[0x0][0x388] ;  /* 0x0000e200ff1c7b82 */ /* 0x002e220000000800 */
        /* <DEDUP_REMOVED lines=54> */
.L_x_6118:
        /* <DEDUP_REMOVED lines=8> */
.L_x_6131:
[----:B------:R-:W-:Y:S05]  /*2f40*/  BSYNC B2 ;  /* 0x0000000000027941 */ /* 0x000fea0003800000 */
.L_x_6130:
        /* <DEDUP_REMOVED lines=8> */
.L_x_6132:
[----:B------:R-:W-:-:S05]  /*2fd0*/  FADD.FTZ R22, R20, R83 ;  /* 0x0000005314167221 */ /* 0x000fca0000010000 */
[----:B------:R-:W-:Y:S01]  /*2fe0*/  MOV R27, R22 ;  /* 0x00000016001b7202 */ /* 0x000fe20000000f00 */
[----:B------:R-:W-:Y:S01]  /*2ff0*/  HFMA2 R26, -RZ, RZ, 0, 1.1920928955078125e-07 ;  /* 0x00000002ff1a7431 */ /* 0x000fe200000001ff */
[----:B------:R-:W-:-:S07]  /*3000*/  MOV R21, R89 ;  /* 0x0000005900157202 */ /* 0x000fce0000000f00 */
[----:B------:R-:W-:Y:S05]  /*3010*/  WARPSYNC.COLLECTIVE R24, `(.L_x_6133) ;  /* 0x0000000018087348 */ /* 0x000fea0003c00000 */
[----:B------:R0:W1:Y:S02]  /*3020*/  SHFL.BFLY P3, R89, R27, R26, R25 ;  /* 0x0c00001a1b597389 */ /* 0x0000640000060019 */
[----:B01----:R-:W-:Y:S05]  /*3030*/  ENDCOLLECTIVE ;  /* 0x000000000000791b */ /* 0x003fea0003800000 */
.L_x_6133:
[----:B------:R-:W-:-:S05]  /*3040*/  FADD.FTZ R23, R21, R82 ;  /* 0x0000005215177221 */ /* 0x000fca0000010000 */
[----:B------:R-:W-:Y:S02]  /*3050*/  MOV R27, R23 ;  /* 0x00000017001b7202 */ /* 0x000fe40000000f00 */
[----:B------:R-:W-:-:S07]  /*3060*/  MOV R21, R89 ;  /* 0x0000005900157202 */ /* 0x000fce0000000f00 */
[----:B------:R-:W-:Y:S05]  /*3070*/  WARPSYNC.COLLECTIVE R24, `(.L_x_6134) ;  /* 0x0000000018087348 */ /* 0x000fea0003c00000 */
[----:B------:R0:W1:Y:S02]  /*3080*/  SHFL.BFLY P3, R89, R27, R26, R25 ;  /* 0x0c00001a1b597389 */ /* 0x0000640000060019 */
[----:B01----:R-:W-:Y:S05]  /*3090*/  ENDCOLLECTIVE ;  /* 0x000000000000791b */ /* 0x003fea0003800000 */
.L_x_6134:
[----:B------:R-:W-:-:S05]  /*30a0*/  FADD.FTZ R86, R22, R21 ;  /* 0x0000001516567221 */ /* 0x000fca0000010000 */
[----:B------:R-:W-:Y:S01]  /*30b0*/  MOV R27, R86 ;  /* 0x00000056001b7202 */ /* 0x000fe20000000f00 */
[----:B------:R-:W-:Y:S01]  /*30c0*/  HFMA2 R26, -RZ, RZ, 0, 2.384185791015625e-07 ;  /* 0x00000004ff1a7431 */ /* 0x000fe200000001ff */
[----:B------:R-:W-:-:S07]  /*30d0*/  MOV R20, R89 ;  /* 0x0000005900147202 */ /* 0x000fce0000000f00 */
[----:B------:R-:W-:Y:S05]  /*30e0*/  WARPSYNC.COLLECTIVE R24, `(.L_x_6135) ;  /* 0x0000000018087348 */ /* 0x000fea0003c00000 */
[----:B------:R0:W1:Y:S02]  /*30f0*/  SHFL.BFLY P3, R89, R27, R26, R25 ;  /* 0x0c00001a1b597389 */ /* 0x0000640000060019 */
[----:B01----:R-:W-:Y:S05]  /*3100*/  ENDCOLLECTIVE ;  /* 0x000000000000791b */ /* 0x003fea0003800000 */
.L_x_6135:
[----:B------:R-:W-:-:S05]  /*3110*/  FADD.FTZ R87, R23, R20 ;  /* 0x0000001417577221 */ /* 0x000fca0000010000 */
[----:B------:R-:W-:Y:S02]  /*3120*/  MOV R27, R87 ;  /* 0x00000057001b7202 */ /* 0x000fe40000000f00 */
[----:B------:R-:W-:-:S07]  /*3130*/  MOV R21, R89 ;  /* 0x0000005900157202 */ /* 0x000fce0000000f00 */
[----:B------:R-:W-:Y:S05]  /*3140*/  WARPSYNC.COLLECTIVE R24, `(.L_x_6136) ;  /* 0x0000000018087348 */ /* 0x000fea0003c00000 */
[----:B------:R0:W1:Y:S02]  /*3150*/  SHFL.BFLY P3, R89, R27, R26, R25 ;  /* 0x0c00001a1b597389 */ /* 0x0000640000060019 */
[----:B01----:R-:W-:Y:S05]  /*3160*/  ENDCOLLECTIVE ;  /* 0x000000000000791b */ /* 0x003fea0003800000 */
.L_x_6136:
[----:B------:R-:W-:-:S05]  /*3170*/  FADD.FTZ R88, R86, R21 ;  /* 0x0000001556587221 */ /* 0x000fca0000010000 */
[----:B------:R-:W-:Y:S01]  /*3180*/  MOV R27, R88 ;  /* 0x00000058001b7202 */ /* 0x000fe20000000f00 */
[----:B------:R-:W-:Y:S01]  /*3190*/  HFMA2 R26, -RZ, RZ, 0, 4.76837158203125e-07 ;  /* 0x00000008ff1a7431 */ /* 0x000fe200000001ff */
[----:B------:R-:W-:-:S07]  /*31a0*/  MOV R20, R89 ;  /* 0x0000005900147202 */ /* 0x000fce0000000f00 */
[----:B------:R-:W-:Y:S05]  /*31b0*/  WARPSYNC.COLLECTIVE R24, `(.L_x_6137) ;  /* 0x0000000018087348 */ /* 0x000fea0003c00000 */
[----:B------:R0:W1:Y:S02]  /*31c0*/  SHFL.BFLY P3, R89, R27, R26, R25 ;  /* 0x0c00001a1b597389 */ /* 0x0000640000060019 */
[----:B01----:R-:W-:Y:S05]  /*31d0*/  ENDCOLLECTIVE ;  /* 0x000000000000791b */ /* 0x003fea0003800000 */
.L_x_6137:
[----:B------:R-:W-:-:S05]  /*31e0*/  FADD.FTZ R83, R87, R20 ;  /* 0x0000001457537221 */ /* 0x000fca0000010000 */
[----:B------:R-:W-:Y:S02]  /*31f0*/  MOV R27, R83 ;  /* 0x00000053001b7202 */ /* 0x000fe40000000f00 */
[----:B------:R-:W-:-:S07]  /*3200*/  MOV R21, R89 ;  /* 0x0000005900157202 */ /* 0x000fce0000000f00 */
[----:B------:R-:W-:Y:S05]  /*3210*/  WARPSYNC.COLLECTIVE R24, `(.L_x_6138) ;  /* 0x0000000018087348 */ /* 0x000fea0003c00000 */
[----:B------:R0:W1:Y:S02]  /*3220*/  SHFL.BFLY P3, R89, R27, R26, R25 ;  /* 0x0c00001a1b597389 */ /* 0x0000640000060019 */
[----:B01----:R-:W-:Y:S05]  /*3230*/  ENDCOLLECTIVE ;  /* 0x000000000000791b */ /* 0x003fea0003800000 */
.L_x_6138:
[----:B------:R-:W-:-:S05]  /*3240*/  FADD.FTZ R20, R88, R21 ;  /* 0x0000001558147221 */ /* 0x000fca0000010000 */
[----:B------:R-:W-:Y:S01]  /*3250*/  MOV R27, R20 ;  /* 0x00000014001b7202 */ /* 0x000fe20000000f00 */
[----:B------:R-:W-:Y:S01]  /*3260*/  HFMA2 R26, -RZ, RZ, 0, 9.5367431640625e-07 ;  /* 0x00000010ff1a7431 */ /* 0x000fe200000001ff */
[----:B------:R-:W-:-:S07]  /*3270*/  MOV R82, R89 ;  /* 0x0000005900527202 */ /* 0x000fce0000000f00 */
[----:B------:R-:W-:Y:S05]  /*3280*/  WARPSYNC.COLLECTIVE R24, `(.L_x_6139) ;  /* 0x0000000018087348 */ /* 0x000fea0003c00000 */
[----:B------:R0:W1:Y:S02]  /*3290*/  SHFL.BFLY P3, R89, R27, R26, R25 ;  /* 0x0c00001a1b597389 */ /* 0x0000640000060019 */
[----:B01----:R-:W-:Y:S05]  /*32a0*/  ENDCOLLECTIVE ;  /* 0x000000000000791b */ /* 0x003fea0003800000 */
.L_x_6139:
[----:B------:R-:W-:-:S05]  /*32b0*/  FADD.FTZ R21, R83, R82 ;  /* 0x0000005253157221 */ /* 0x000fca0000010000 */
[----:B------:R-:W-:Y:S02]  /*32c0*/  MOV R27, R21 ;  /* 0x00000015001b7202 */ /* 0x000fe40000000f00 */
[----:B------:R-:W-:-:S07]  /*32d0*/  MOV R22, R89 ;  /* 0x0000005900167202 */ /* 0x000fce0000000f00 */
[----:B------:R-:W-:Y:S05]  /*32e0*/  WARPSYNC.COLLECTIVE R24, `(.L_x_6140) ;  /* 0x0000000018087348 */ /* 0x000fea0003c00000 */
[----:B------:R0:W1:Y:S02]  /*32f0*/  SHFL.BFLY P3, R89, R27, R26, R25 ;  /* 0x0c00001a1b597389 */ /* 0x0000640000060019 */
[----:B01----:R-:W-:Y:S05]  /*3300*/  ENDCOLLECTIVE ;  /* 0x000000000000791b */ /* 0x003fea0003800000 */
.L_x_6140:
[----:B------:R-:W-:Y:S01]  /*3310*/  MOV R23, R89 ;  /* 0x0000005900177202 */ /* 0x000fe20000000f00 */
[----:B------:R-:W-:Y:S06]  /*3320*/  BRA `(.L_x_6141) ;  /* 0xffffffdc000c7947 */ /* 0x000fec000383ffff */
.L_x_6142:
        /* <DEDUP_REMOVED lines=13> */
.L_x_6531:


//--------------------- .text._ZN10layer_norm22ln_bwd_finalize_kernelINS_22Kernel_traits_finalizeILj256EfffffjLb1ELj1024ELj4ENS_18Kernel_traits_baseILj256EfffffjLj1024EEEEELb1ELb0EEEvNS_9BwdParamsE --------------------------
	.section	.text._ZN10layer_norm22ln_bwd_finalize_kernelINS_22Kernel_traits_finalizeILj256EfffffjLb1ELj1024ELj4ENS_18Kernel_traits_baseILj256EfffffjLj1024EEEEELb1ELb0EEEvNS_9BwdParamsE,"ax",@progbits
	.align	128
        .global         _ZN10layer_norm22ln_bwd_finalize_kernelINS_22Kernel_traits_finalizeILj256EfffffjLb1ELj1024ELj4ENS_18Kernel_traits_baseILj256EfffffjLj1024EEEEELb1ELb0EEEvNS_9BwdParamsE
        .type           _ZN10layer_norm22ln_bwd_finalize_kernelINS_22Kernel_traits_finalizeILj256EfffffjLb1ELj1024ELj4ENS_18Kernel_traits_baseILj256EfffffjLj1024EEEEELb1ELb0EEEvNS_9BwdParamsE,@function
        .size           _ZN10layer_norm22ln_bwd_finalize_kernelINS_22Kernel_traits_finalizeILj256EfffffjLb1ELj1024ELj4ENS_18Kernel_traits_baseILj256EfffffjLj1024EEEEELb1ELb0EEEvNS_9BwdParamsE,(.L_x_6532 - _ZN10layer_norm22ln_bwd_finalize_kernelINS_22Kernel_traits_finalizeILj256EfffffjLb1ELj1024ELj4ENS_18Kernel_traits_baseILj256EfffffjLj1024EEEEELb1ELb0EEEvNS_9BwdParamsE)
        .other          _ZN10layer_norm22ln_bwd_finalize_kernelINS_22Kernel_traits_finalizeILj256EfffffjLb1ELj1024ELj4ENS_18Kernel_traits_baseILj256EfffffjLj1024EEEEELb1ELb0EEEvNS_9BwdParamsE,@"STO_CUDA_ENTRY STV_DEFAULT"
_ZN10layer_norm22ln_bwd_finalize_kernelINS_22Kernel_traits_finalizeILj256EfffffjLb1ELj1024ELj4ENS_18Kernel_traits_baseILj256EfffffjLj1024EEEEELb1ELb0EEEvNS_9BwdParamsE:
.text._ZN10layer_norm22ln_bwd_finalize_kernelINS_22Kernel_traits_finalizeILj256EfffffjLb1ELj1024ELj4ENS_18Kernel_traits_baseILj256EfffffjLj1024EEEEELb1ELb0EEEvNS_9BwdParamsE:
        /* <DEDUP_REMOVED lines=60> */
.L_x_6147:
        /* <DEDUP_REMOVED lines=87> */
.L_x_6146:
[----:B------:R-:W-:Y:S05]  /*0930*/  BSYNC.RECONVERGENT B1 ;  /* 0x0000000000017941 */ /* 0x000fea0003800200 */
.L_x_6145:
        /* <DEDUP_REMOVED lines=49> */
.L_x_6149:
[----:B------:R-:W-:Y:S05]  /*0c50*/  BSYNC.RECONVERGENT B1 ;  /* 0x0000000000017941 */ /* 0x000fea0003800200 */
.L_x_6148:
        /* <DEDUP_REMOVED lines=29> */
.L_x_6151:
[----:B------:R-:W-:Y:S05]  /*0e30*/  BSYNC.RECONVERGENT B1 ;  /* 0x0000000000017941 */ /* 0x000fea0003800200 */
.L_x_6150:
        /* <DEDUP_REMOVED lines=14> */
.L_x_6144:
[----:B------:R-:W-:Y:S05]  /*0f20*/  BSYNC.RECONVERGENT B0 ;  /* 0x0000000000007941 */ /* 0x000fea0003800200 */
.L_x_6143:
        /* <DEDUP_REMOVED lines=72> */
.L_x_6152:
        /* <DEDUP_REMOVED lines=13> */
.L_x_6532:


//--------------------- .text._ZN10layer_norm13ln_bwd_kernelINS_13Kernel_traitsIfffffjLj256ELj1ELj4ELj1ELj16ENS_18Kernel_traits_baseILj256EfffffjLj128EEEEELb1ELb1ELb1ELb0EEEvNS_9BwdParamsE --------------------------
	.section	.text._ZN10layer_norm13ln_bwd_kernelINS_13Kernel_traitsIfffffjLj256ELj1ELj4ELj1ELj16ENS_18Kernel_traits_baseILj256EfffffjLj128EEEEELb1ELb1ELb1ELb0EEEvNS_9BwdParamsE,"ax",@progbits
	.align	128
        .global         _ZN10layer_norm13ln_bwd_kernelINS_13Kernel_traitsIfffffjLj256ELj1ELj4ELj1ELj16ENS_18Kernel_traits_baseILj256EfffffjLj128EEEEELb1ELb1ELb1ELb0EEEvNS_9BwdParamsE
        .type           _ZN10layer_norm13ln_bwd_kernelINS_13Kernel_traitsIfffffjLj256ELj1ELj4ELj1ELj16ENS_18Kernel_traits_baseILj256EfffffjLj128EEEEELb1ELb1ELb1ELb0EEEvNS_9BwdParamsE,@function
        .size           _ZN10layer_norm13ln_bwd_kernelINS_13Kernel_traitsIfffffjLj256ELj1ELj4ELj1ELj16ENS_18Kernel_traits_baseILj256EfffffjLj128EEEEELb1ELb1ELb1ELb0EEEvNS_9BwdParamsE,(.L_x_6533 - _ZN10layer_norm13ln_bwd_kernelINS_13Kernel_traitsIfffffjLj256ELj1ELj4ELj1ELj16ENS_18Kernel_traits_baseILj256EfffffjLj128EEEEELb1ELb1ELb1ELb0EEEvNS_9BwdParamsE)
        .other          _ZN10layer_norm13ln_bwd_kernelINS_13Kernel_traitsIfffffjLj256ELj1ELj4ELj1ELj16ENS_18Kernel_traits_baseILj256EfffffjLj128EEEEELb1ELb1ELb1ELb0EEEvNS_9BwdParamsE,@"STO_CUDA_ENTRY STV_DEFAULT"
_ZN10layer_norm13ln_bwd_kernelINS_13Kernel_traitsIfffffjLj256ELj1ELj4ELj1ELj16ENS_18Kernel_traits_baseILj256EfffffjLj128EEEEELb1ELb1ELb1ELb0EEEvNS_9BwdParamsE:
.text._ZN10layer_norm13ln_bwd_kernelINS_13Kernel_traitsIfffffjLj256ELj1ELj4ELj1ELj16ENS_18Kernel_traits_baseILj256EfffffjLj128EEEEELb1ELb1ELb1ELb0EEEvNS_9BwdParamsE:
        /* <DEDUP_REMOVED lines=16> */
[----:B------:R-:W-:Y:S01]  /*0100*/  LEA.HI.SX32 R0, R0, R5, 0x1e ;  /* 0x0000000500007211 */ /* 0x000fe200078ff2ff */
[----:B--2---:R-:W-:Y:S01]  /*0110*/  USHF.L.U32 UR4, UR5, 0x2, URZ ;  /* 0x0000000205047899 */ /* 0x004fe200080006ff */
[----:B------:R-:W-:Y:S02]  /*0120*/  SHF.R.U32.HI R73, RZ, 0x5, R73 ;  /* 0x00000005ff497819 */ /* 0x000fe40000011649 */
[C---:B------:R-:W-:Y:S02]  /*0130*/  ISETP.GE.U32.AND P0, PT, R0.reuse, 0x20, PT ;  /* 0x000000200000780c */ /* 0x040fe40003f06070 */
[----:B------:R-:W-:Y:S02]  /*0140*/  ISETP.GE.U32.AND P1, PT, R0, 0x40, PT ;  /* 0x000000400000780c */ /* 0x000fe40003f26070 */
[----:B------:R-:W-:-:S09]  /*0150*/  MOV R3, R2 ;  /* 0x0000000200037202 */ /* 0x000fd20000000f00 */
[----:B------:R-:W0:Y:S01]  /*0160*/  @P0 LDC.64 R4, c[0x0][0x3d0] ;  /* 0x0000f400ff040b82 */ /* 0x000e220000000a00 */
[----:B------:R-:W-:Y:S02]  /*0170*/  LOP3.LUT R73, R73, UR4, RZ, 0xfc, !PT ;  /* 0x0000000449497c12 */ /* 0x000fe4000f8efcff */
[----:B------:R-:W-:-:S05]  /*0180*/  @P0 LOP3.LUT R3, R2, 0x20, RZ, 0xfc, !PT ;  /* 0x0000002002030812 */ /* 0x000fca00078efcff */
[----:B------:R-:W2:Y:S08]  /*0190*/  @P0 LDC.64 R6, c[0x0][0x3e8] ;  /* 0x0000fa00ff060b82 */ /* 0x000eb00000000a00 */
[----:B------:R-:W1:Y:S08]  /*01a0*/  @P1 LDC.64 R8, c[0x0][0x3d0] ;  /* 0x0000f400ff081b82 */ /* 0x000e700000000a00 */
[----:B------:R-:W1:Y:S01]  /*01b0*/  @P1 LDC.64 R10, c[0x0][0x3e8] ;  /* 0x0000fa00ff0a1b82 */ /* 0x000e620000000a00 */
[----:B0-----:R-:W-:-:S05]  /*01c0*/  @P0 IMAD.WIDE.U32 R4, R2, 0x10, R4 ;  /* 0x0000001002040825 */ /* 0x001fca00078e0004 */
[----:B---3--:R-:W5:Y:S01]  /*01d0*/  @P0 LDG.E.128 R44, desc[UR6][R4.64] ;  /* 0x00000006042c0981 */ /* 0x008f62000c1e1d00 */
[----:B--2---:R-:W-:-:S05]  /*01e0*/  @P0 IMAD.WIDE.U32 R6, R2, 0x10, R6 ;  /* 0x0000001002060825 */ /* 0x004fca00078e0006 */
[----:B------:R-:W5:Y:S01]  /*01f0*/  @P0 LDG.E.128 R40, desc[UR6][R6.64] ;  /* 0x0000000606280981 */ /* 0x000f62000c1e1d00 */
[----:B----4-:R-:W-:Y:S01]  /*0200*/  ISETP.GE.AND P0, PT, R73, UR8, PT ;  /* 0x0000000849007c0c */ /* 0x010fe2000bf06270 */
[C---:B-1----:R-:W-:Y:S01]  /*0210*/  @P1 IMAD.WIDE.U32 R8, R3.reuse, 0x10, R8 ;  /* 0x0000001003081825 */ /* 0x042fe200078e0008 */
[----:B------:R-:W-:Y:S01]  /*0220*/  BSSY B0, `(.L_x_6153) ;  /* 0x000031f000007945 */ /* 0x000fe20003800000 */
[----:B------:R-:W-:Y:S02]  /*0230*/  CS2R R28, SRZ ;  /* 0x00000000001c7805 */ /* 0x000fe4000001ff00 */
[----:B------:R-:W-:Y:S02]  /*0240*/  CS2R R30, SRZ ;  /* 0x00000000001e7805 */ /* 0x000fe4000001ff00 */
[----:B------:R-:W-:Y:S01]  /*0250*/  CS2R R24, SRZ ;  /* 0x0000000000187805 */ /* 0x000fe2000001ff00 */
[----:B------:R0:W5:Y:S01]  /*0260*/  @P1 LDG.E.128 R36, desc[UR6][R8.64] ;  /* 0x0000000608241981 */ /* 0x000162000c1e1d00 */
[----:B------:R-:W-:Y:S01]  /*0270*/  @P1 IMAD.WIDE.U32 R10, R3, 0x10, R10 ;  /* 0x00000010030a1825 */ /* 0x000fe200078e000a */
[----:B------:R-:W-:-:S02]  /*0280*/  CS2R R26, SRZ ;  /* 0x00000000001a7805 */ /* 0x000fc4000001ff00 */
[----:B------:R-:W-:Y:S02]  /*0290*/  CS2R R20, SRZ ;  /* 0x0000000000147805 */ /* 0x000fe4000001ff00 */
[----:B------:R-:W-:Y:S02]  /*02a0*/  CS2R R22, SRZ ;  /* 0x0000000000167805 */ /* 0x000fe4000001ff00 */
[----:B------:R-:W-:Y:S01]  /*02b0*/  CS2R R16, SRZ ;  /* 0x0000000000107805 */ /* 0x000fe2000001ff00 */
[----:B------:R1:W5:Y:S01]  /*02c0*/  @P1 LDG.E.128 R32, desc[UR6][R10.64] ;  /* 0x000000060a201981 */ /* 0x000362000c1e1d00 */
[----:B------:R-:W-:Y:S02]  /*02d0*/  CS2R R18, SRZ ;  /* 0x0000000000127805 */ /* 0x000fe4000001ff00 */
[----:B------:R-:W-:Y:S02]  /*02e0*/  CS2R R12, SRZ ;  /* 0x00000000000c7805 */ /* 0x000fe4000001ff00 */
[----:B------:R-:W-:-:S02]  /*02f0*/  CS2R R14, SRZ ;  /* 0x00000000000e7805 */ /* 0x000fc4000001ff00 */
[----:B0-----:R-:W-:Y:S02]  /*0300*/  CS2R R8, SRZ ;  /* 0x0000000000087805 */ /* 0x001fe4000001ff00 */
[----:B-1----:R-:W-:Y:S01]  /*0310*/  CS2R R10, SRZ ;  /* 0x00000000000a7805 */ /* 0x002fe2000001ff00 */
[----:B------:R-:W-:Y:S06]  /*0320*/  @P0 BRA `(.L_x_6154) ;  /* 0x0000003000380947 */ /* 0x000fec0003800000 */
        /* <DEDUP_REMOVED lines=13> */
.L_x_6230:
[----:B-1----:R-:W1:Y:S08]  /*0400*/  LDC.64 R66, c[0x0][0x3f8] ;  /* 0x0000fe00ff427b82 */ /* 0x002e700000000a00 */
[----:B------:R-:W2:Y:S08]  /*0410*/  LDC.64 R78, c[0x0][0x3f0] ;  /* 0x0000fc00ff4e7b82 */ /* 0x000eb00000000a00 */
[----:B------:R-:W3:Y:S01]  /*0420*/  LDC.64 R64, c[0x0][0x3c8] ;  /* 0x0000f200ff407b82 */ /* 0x000ee20000000a00 */
[----:B-1----:R-:W-:-:S07]  /*0430*/  IMAD.WIDE R66, R73, 0x4, R66 ;  /* 0x0000000449427825 */ /* 0x002fce00078e0242 */
[----:B0-----:R-:W1:Y:S01]  /*0440*/  LDC.64 R92, c[0x0][0x3c0] ;  /* 0x0000f000ff5c7b82 */ /* 0x001e620000000a00 */
        /* <DEDUP_REMOVED lines=10> */
[----:B------:R-:W-:Y:S01]  /*04f0*/  MOV R72, UR20 ;  /* 0x0000001400487c02 */ /* 0x000fe20008000f00 */
[----:B------:R-:W-:Y:S01]  /*0500*/  HFMA2 R93, -RZ, RZ, 0, 0 ;  /* 0x00000000ff5d7431 */ /* 0x000fe200000001ff */
[----:B------:R-:W-:Y:S01]  /*0510*/  IADD3 R79, PT, PT, R75, -0x1, RZ ;  /* 0xffffffff4b4f7810 */ /* 0x000fe20007ffe0ff */
[----:B------:R-:W-:Y:S01]  /*0520*/  BSSY.RECONVERGENT B2, `(.L_x_6157) ;  /* 0x0000043000027945 */ /* 0x000fe20003800200 */
[----:B-----5:R-:W-:Y:S01]  /*0530*/  ISETP.GE.AND P1, PT, R78, 0x1, PT ;  /* 0x000000014e00780c */ /* 0x020fe20003f26270 */
[-C--:B------:R-:W-:Y:S01]  /*0540*/  IMAD R66, R73, R72.reuse, RZ ;  /* 0x0000004849427224 */ /* 0x080fe200078e02ff */
[----:B------:R-:W-:Y:S01]  /*0550*/  ISETP.GE.U32.AND P4, PT, R0, 0x20, PT ;  /* 0x000000200000780c */ /* 0x000fe20003f86070 */
[----:B------:R-:W-:Y:S01]  /*0560*/  IMAD R79, R79, R72, RZ ;  /* 0x000000484f4f7224 */ /* 0x000fe200078e02ff */
[----:B0-----:R-:W-:Y:S01]  /*0570*/  ISETP.NE.AND P0, PT, R97, RZ, PT ;  /* 0x000000ff6100720c */ /* 0x001fe20003f05270 */
[----:B------:R-:W-:Y:S01]  /*0580*/  HFMA2 R96, -RZ, RZ, 0, 0 ;  /* 0x00000000ff607431 */ /* 0x000fe200000001ff */
[----:B------:R-:W-:-:S04]  /*0590*/  SHF.R.S32.HI R67, RZ, 0x1f, R66 ;  /* 0x0000001fff437819 */ /* 0x000fc80000011442 */
[----:B------:R-:W-:Y:S02]  /*05a0*/  LEA.HI R67, R67, R66, RZ, 0x2 ;  /* 0x0000004243437211 */ /* 0x000fe400078f10ff */
[----:B------:R-:W-:-:S04]  /*05b0*/  SHF.R.S32.HI R66, RZ, 0x1f, R79 ;  /* 0x0000001fff427819 */ /* 0x000fc8000001144f */
[----:B------:R-:W-:Y:S02]  /*05c0*/  LEA.HI R95, R66, R79, RZ, 0x2 ;  /* 0x0000004f425f7211 */ /* 0x000fe400078f10ff */
[----:B------:R-:W-:Y:S02]  /*05d0*/  @P1 IADD3 R79, PT, PT, R78, -0x1, RZ ;  /* 0xffffffff4e4f1810 */ /* 0x000fe40007ffe0ff */
[----:B------:R-:W-:Y:S02]  /*05e0*/  LEA.HI.SX32 R92, R95, R2, 0x1e ;  /* 0x000000025f5c7211 */ /* 0x000fe400078ff2ff */
[----:B------:R-:W-:Y:S01]  /*05f0*/  MOV R95, RZ ;  /* 0x000000ff005f7202 */ /* 0x000fe20000000f00 */
[----:B------:R-:W-:-:S05]  /*0600*/  @P1 IMAD R79, R79, R72, RZ ;  /* 0x000000484f4f1224 */ /* 0x000fca00078e02ff */
[----:B-1----:R-:W-:-:S04]  /*0610*/  @P1 SHF.R.S32.HI R64, RZ, 0x1f, R79 ;  /* 0x0000001fff401819 */ /* 0x002fc8000001144f */
[----:B------:R-:W-:-:S04]  /*0620*/  @P1 LEA.HI R79, R64, R79, RZ, 0x2 ;  /* 0x0000004f404f1211 */ /* 0x000fc800078f10ff */
[-C--:B------:R-:W-:Y:S02]  /*0630*/  @P1 LEA.HI.SX32 R93, R79, R2.reuse, 0x1e ;  /* 0x000000024f5d1211 */ /* 0x080fe400078ff2ff */
[----:B------:R-:W-:-:S04]  /*0640*/  LEA.HI.SX32 R79, R67, R2, 0x1e ;  /* 0x00000002434f7211 */ /* 0x000fc800078ff2ff */
[----:B------:R-:W-:Y:S02]  /*0650*/  MOV R94, R79 ;  /* 0x0000004f005e7202 */ /* 0x000fe40000000f00 */
        /* <DEDUP_REMOVED lines=15> */
[----:B------:R0:W5:Y:S01]  /*0750*/  @P0 LDG.E.128 R4, desc[UR6][R86.64] ;  /* 0x0000000656040981 */ /* 0x000162000c1e1d00 */
[----:B------:R-:W-:Y:S02]  /*0760*/  IADD3 R93, PT, PT, R93, 0x20, RZ ;  /* 0x000000205d5d7810 */ /* 0x000fe40007ffe0ff */
[----:B------:R-:W-:Y:S02]  /*0770*/  IADD3 R92, PT, PT, R92, 0x20, RZ ;  /* 0x000000205c5c7810 */ /* 0x000fe40007ffe0ff */
[----:B------:R-:W-:Y:S01]  /*0780*/  IADD3 R94, PT, PT, R94, 0x20, RZ ;  /* 0x000000205e5e7810 */ /* 0x000fe20007ffe0ff */
[C---:B---3--:R-:W-:Y:S01]  /*0790*/  FADD.FTZ R3, -R91.reuse, R68 ;  /* 0x000000445b037221 */ /* 0x048fe20000010100 */
[C---:B------:R-:W-:Y:S01]  /*07a0*/  FADD.FTZ R69, -R91.reuse, R69 ;  /* 0x000000455b457221 */ /* 0x040fe20000010100 */
[----:B0-----:R-:W-:Y:S02]  /*07b0*/  FADD.FTZ R87, -R91, R70 ;  /* 0x000000465b577221 */ /* 0x001fe40000010100 */
[C---:B------:R-:W-:Y:S01]  /*07c0*/  FMUL.FTZ R3, R76.reuse, R3 ;  /* 0x000000034c037220 */ /* 0x040fe20000410000 */
[----:B------:R-:W-:Y:S01]  /*07d0*/  FMUL.FTZ R68, R76, R69 ;  /* 0x000000454c447220 */ /* 0x000fe20000410000 */
[----:B----4-:R-:W-:Y:S01]  /*07e0*/  FMUL.FTZ R70, R44, R64 ;  /* 0x000000402c467220 */ /* 0x010fe20000410000 */
[----:B------:R-:W-:Y:S01]  /*07f0*/  FADD.FTZ R20, R20, R64 ;  /* 0x0000004014147221 */ /* 0x000fe20000010000 */
[----:B------:R-:W-:Y:S01]  /*0800*/  FFMA.FTZ R28, R64, R3, R28 ;  /* 0x00000003401c7223 */ /* 0x000fe2000001001c */
[----:B------:R-:W-:Y:S01]  /*0810*/  FMUL.FTZ R69, R45, R65 ;  /* 0x000000412d457220 */ /* 0x000fe20000410000 */
[----:B------:R-:W-:Y:S01]  /*0820*/  FADD.FTZ R64, RZ, R70 ;  /* 0x00000046ff407221 */ /* 0x000fe20000010000 */
[----:B------:R-:W-:Y:S01]  /*0830*/  FADD.FTZ R21, R21, R65 ;  /* 0x0000004115157221 */ /* 0x000fe20000010000 */
[----:B------:R-:W-:Y:S01]  /*0840*/  FFMA.FTZ R29, R65, R68, R29 ;  /* 0x00000044411d7223 */ /* 0x000fe2000001001d */
[----:B------:R-:W-:Y:S01]  /*0850*/  FMUL.FTZ R86, R46, R66 ;  /* 0x000000422e567220 */ /* 0x000fe20000410000 */
[----:B------:R-:W-:Y:S01]  /*0860*/  FADD.FTZ R65, R64, R69 ;  /* 0x0000004540417221 */ /* 0x000fe20000010000 */
[----:B------:R-:W-:Y:S01]  /*0870*/  FADD.FTZ R95, -R91, R71 ;  /* 0x000000475b5f7221 */ /* 0x000fe20000010100 */
[C---:B------:R-:W-:Y:S01]  /*0880*/  FMUL.FTZ R71, R76.reuse, R87 ;  /* 0x000000574c477220 */ /* 0x040fe20000410000 */
[----:B------:R-:W-:Y:S01]  /*0890*/  FMUL.FTZ R87, R47, R67 ;  /* 0x000000432f577220 */ /* 0x000fe20000410000 */
[----:B------:R-:W-:Y:S01]  /*08a0*/  FADD.FTZ R64, R65, R86 ;  /* 0x0000005641407221 */ /* 0x000fe20000010000 */
[----:B------:R-:W-:Y:S01]  /*08b0*/  FFMA.FTZ R65, R3, R70, RZ ;  /* 0x0000004603417223 */ /* 0x000fe200000100ff */
[----:B------:R-:W-:-:S02]  /*08c0*/  FMUL.FTZ R84, R76, R95 ;  /* 0x0000005f4c547220 */ /* 0x000fc40000410000 */
[----:B------:R-:W-:Y:S01]  /*08d0*/  FADD.FTZ R95, R64, R87 ;  /* 0x00000057405f7221 */ /* 0x000fe20000010000 */
[----:B------:R-:W-:-:S04]  /*08e0*/  FFMA.FTZ R64, R68, R69, R65 ;  /* 0x0000004544407223 */ /* 0x000fc80000010041 */
[----:B------:R-:W-:Y:S01]  /*08f0*/  FFMA.FTZ R65, R71, R86, R64 ;  /* 0x0000005647417223 */ /* 0x000fe20000010040 */
[----:B------:R-:W-:Y:S01]  /*0900*/  FADD.FTZ R22, R22, R66 ;  /* 0x0000004216167221 */ /* 0x000fe20000010000 */
[----:B------:R-:W-:Y:S01]  /*0910*/  FFMA.FTZ R30, R66, R71, R30 ;  /* 0x00000047421e7223 */ /* 0x000fe2000001001e */
[----:B------:R-:W-:Y:S01]  /*0920*/  FADD.FTZ R23, R23, R67 ;  /* 0x0000004317177221 */ /* 0x000fe20000010000 */
[----:B------:R-:W-:Y:S01]  /*0930*/  FFMA.FTZ R31, R67, R84, R31 ;  /* 0x00000054431f7223 */ /* 0x000fe2000001001f */
[----:B------:R-:W-:-:S07]  /*0940*/  FFMA.FTZ R96, R84, R87, R65 ;  /* 0x0000005754607223 */ /* 0x000fce0000010041 */
.L_x_6158:
[----:B------:R-:W-:Y:S05]  /*0950*/  BSYNC.RECONVERGENT B2 ;  /* 0x0000000000027941 */ /* 0x000fea0003800200 */
.L_x_6157:
[----:B------:R-:W-:-:S13]  /*0960*/  ISETP.GE.U32.AND P3, PT, R0, 0x40, PT ;  /* 0x000000400000780c */ /* 0x000fda0003f66070 */
        /* <DEDUP_REMOVED lines=10> */
[----:B------:R-:W5:Y:S01]  /*0a10*/  LDG.E R74, desc[UR6][R82.64] ;  /* 0x00000006524a7981 */ /* 0x000f62000c1e1900 */
[----:B--2---:R-:W-:-:S04]  /*0a20*/  IMAD.WIDE.U32 R92, R92, 0x10, R88 ;  /* 0x000000105c5c7825 */ /* 0x004fc800078e0058 */
[----:B0-----:R-:W-:-:S05]  /*0a30*/  @P0 IMAD.WIDE.U32 R80, R94, 0x10, R80 ;  /* 0x000000105e500825 */ /* 0x001fca00078e0050 */
[----:B------:R0:W5:Y:S01]  /*0a40*/  @P0 LDG.E.128 R48, desc[UR6][R80.64] ;  /* 0x0000000650300981 */ /* 0x000162000c1e1d00 */
[C---:B---3--:R-:W-:Y:S01]  /*0a50*/  FADD.FTZ R85, -R91.reuse, R64 ;  /* 0x000000405b557221 */ /* 0x048fe20000010100 */
[C---:B------:R-:W-:Y:S01]  /*0a60*/  FADD.FTZ R89, -R91.reuse, R65 ;  /* 0x000000415b597221 */ /* 0x040fe20000010100 */
[C---:B------:R-:W-:Y:S01]  /*0a70*/  FADD.FTZ R99, -R91.reuse, R66 ;  /* 0x000000425b637221 */ /* 0x040fe20000010100 */
[----:B------:R-:W-:Y:S02]  /*0a80*/  FADD.FTZ R91, -R91, R67 ;  /* 0x000000435b5b7221 */ /* 0x000fe40000010100 */
[----:B------:R-:W2:Y:S01]  /*0a90*/  LDG.E.128 R64, desc[UR6][R92.64] ;  /* 0x000000065c407981 */ /* 0x000ea2000c1e1d00 */
[C---:B0-----:R-:W-:Y:S01]  /*0aa0*/  FMUL.FTZ R81, R76.reuse, R85 ;  /* 0x000000554c517220 */ /* 0x041fe20000410000 */
[C---:B------:R-:W-:Y:S01]  /*0ab0*/  FMUL.FTZ R80, R76.reuse, R89 ;  /* 0x000000594c507220 */ /* 0x040fe20000410000 */
[C---:B------:R-:W-:Y:S01]  /*0ac0*/  FMUL.FTZ R90, R76.reuse, R91 ;  /* 0x0000005b4c5a7220 */ /* 0x040fe20000410000 */
[----:B------:R-:W-:Y:S01]  /*0ad0*/  FMUL.FTZ R83, R76, R99 ;  /* 0x000000634c537220 */ /* 0x000fe20000410000 */
[----:B--2---:R-:W-:Y:S01]  /*0ae0*/  FMUL.FTZ R82, R36, R64 ;  /* 0x0000004024527220 */ /* 0x004fe20000410000 */
[----:B------:R-:W-:Y:S01]  /*0af0*/  FADD.FTZ R16, R16, R64 ;  /* 0x0000004010107221 */ /* 0x000fe20000010000 */
[----:B------:R-:W-:Y:S01]  /*0b00*/  FFMA.FTZ R24, R64, R81, R24 ;  /* 0x0000005140187223 */ /* 0x000fe20000010018 */
        /* <DEDUP_REMOVED lines=18> */
.L_x_6156:
        /* <DEDUP_REMOVED lines=9> */
[----:B------:R-:W-:Y:S02]  /*0cc0*/  LEA.HI R65, R65, R64, RZ, 0x2 ;  /* 0x0000004041417211 */ /* 0x000fe400078f10ff */
[----:B------:R-:W-:Y:S02]  /*0cd0*/  @P1 SHF.R.S32.HI R67, RZ, 0x1f, R66 ;  /* 0x0000001fff431819 */ /* 0x000fe40000011442 */
[----:B------:R-:W-:Y:S02]  /*0ce0*/  LEA.HI.SX32 R79, R65, R2, 0x1e ;  /* 0x00000002414f7211 */ /* 0x000fe400078ff2ff */
[----:B------:R-:W-:Y:S02]  /*0cf0*/  @P1 LEA.HI R67, R67, R66, RZ, 0x2 ;  /* 0x0000004243431211 */ /* 0x000fe400078f10ff */
[----:B------:R-:W-:Y:S02]  /*0d00*/  MOV R91, R79 ;  /* 0x0000004f005b7202 */ /* 0x000fe40000000f00 */
[----:B------:R-:W-:Y:S01]  /*0d10*/  @P1 LEA.HI.SX32 R101, R67, R2, 0x1e ;  /* 0x0000000243651211 */ /* 0x000fe200078ff2ff */
        /* <DEDUP_REMOVED lines=9> */
.L_x_6162:
[----:B------:R-:W-:Y:S05]  /*0db0*/  BSYNC.RECONVERGENT B2 ;  /* 0x0000000000027941 */ /* 0x000fea0003800200 */
.L_x_6161:
[----:B------:R-:W-:Y:S01]  /*0dc0*/  HFMA2 R95, -RZ, RZ, 0, 0 ;  /* 0x00000000ff5f7431 */ /* 0x000fe200000001ff */
[----:B------:R-:W-:Y:S01]  /*0dd0*/  MOV R96, RZ ;  /* 0x000000ff00607202 */ /* 0x000fe20000000f00 */
[----:B------:R-:W-:Y:S06]  /*0de0*/  @!P3 BRA `(.L_x_6159) ;  /* 0x000000000058b947 */ /* 0x000fec0003800000 */
[----:B-1----:R-:W1:Y:S02]  /*0df0*/  LDC.64 R64, c[0x0][0x3b0] ;  /* 0x0000ec00ff407b82 */ /* 0x002e640000000a00 */
[----:B-1----:R-:W-:-:S05]  /*0e00*/  IMAD.WIDE.U32 R64, R101, 0x4, R64 ;  /* 0x0000000465407825 */ /* 0x002fca00078e0040 */
[----:B------:R2:W5:Y:S01]  /*0e10*/  LDG.E R74, desc[UR6][R64.64] ;  /* 0x00000006404a7981 */ /* 0x000562000c1e1900 */
[----:B------:R-:W-:Y:S05]  /*0e20*/  BRA `(.L_x_6159) ;  /* 0x0000000000487947 */ /* 0x000fea0003800000 */
.L_x_6160:
        /* <DEDUP_REMOVED lines=8> */
[----:B------:R4:W5:Y:S01]  /*0eb0*/  @P4 LDG.E R77, desc[UR6][R98.64] ;  /* 0x00000006624d4981 */ /* 0x000962000c1e1900 */
[C---:B--2---:R-:W-:Y:S01]  /*0ec0*/  @P4 IMAD.WIDE.U32 R64, R91.reuse, 0x10, R64 ;  /* 0x000000105b404825 */ /* 0x044fe200078e0040 */
[----:B------:R-:W-:-:S04]  /*0ed0*/  @P4 IADD3 R91, PT, PT, R91, 0x20, RZ ;  /* 0x000000205b5b4810 */ /* 0x000fc80007ffe0ff */
[----:B------:R4:W5:Y:S01]  /*0ee0*/  @P4 LDG.E.128 R4, desc[UR6][R64.64] ;  /* 0x0000000640044981 */ /* 0x000962000c1e1d00 */
[----:B---3--:R-:W-:-:S05]  /*0ef0*/  @P3 IMAD.WIDE.U32 R66, R91, 0x10, R66 ;  /* 0x000000105b423825 */ /* 0x008fca00078e0042 */
[----:B------:R4:W5:Y:S01]  /*0f00*/  @P3 LDG.E.128 R48, desc[UR6][R66.64] ;  /* 0x0000000642303981 */ /* 0x000962000c1e1d00 */
[----:B-1----:R-:W-:-:S05]  /*0f10*/  @P3 IMAD.WIDE.U32 R92, R101, 0x4, R92 ;  /* 0x00000004655c3825 */ /* 0x002fca00078e005c */
[----:B------:R4:W5:Y:S01]  /*0f20*/  @P3 LDG.E R74, desc[UR6][R92.64] ;  /* 0x000000065c4a3981 */ /* 0x000962000c1e1900 */
[----:B------:R-:W-:Y:S02]  /*0f30*/  MOV R95, RZ ;  /* 0x000000ff005f7202 */ /* 0x000fe40000000f00 */
[----:B------:R-:W-:-:S07]  /*0f40*/  MOV R96, RZ ;  /* 0x000000ff00607202 */ /* 0x000fce0000000f00 */
.L_x_6159:
[----:B------:R-:W-:Y:S05]  /*0f50*/  BSYNC.RECONVERGENT B1 ;  /* 0x0000000000017941 */ /* 0x000fea0003800200 */
.L_x_6155:
[----:B------:R-:W-:-:S03]  /*0f60*/  UMOV UR4, 0xffffffff ;  /* 0xffffffff00047882 */ /* 0x000fc60000000000 */
[----:B------:R-:W-:Y:S05]  /*0f70*/  BRA.DIV UR4, `(.L_x_6163) ;  /* 0x0000002a04e87947 */ /* 0x000fea000b800000 */
[----:B-12-4-:R-:W1:Y:S04]  /*0f80*/  SHFL.BFLY PT, R64, R95, 0x1, 0x1f ;  /* 0x0c201f005f407f89 */ /* 0x016e6800000e0000 */
        /* <DEDUP_REMOVED lines=17> */
.L_x_6244:
[----:B------:R-:W-:Y:S01]  /*10a0*/  @P1 IADD3 R67, PT, PT, R78, -0x1, RZ ;  /* 0xffffffff4e431810 */ /* 0x000fe20007ffe0ff */
[----:B--2---:R-:W-:Y:S01]  /*10b0*/  FADD.FTZ R66, R93, R64 ;  /* 0x000000405d427221 */ /* 0x004fe20000010000 */
[----:B---3--:R-:W-:Y:S01]  /*10c0*/  FADD.FTZ R65, R94, R65 ;  /* 0x000000415e417221 */ /* 0x008fe20000010000 */
[----:B0-----:R-:W-:Y:S01]  /*10d0*/  ISETP.NE.AND P0, PT, R97, RZ, PT ;  /* 0x000000ff6100720c */ /* 0x001fe20003f05270 */
[----:B------:R-:W-:Y:S01]  /*10e0*/  BSSY.RECONVERGENT B1, `(.L_x_6164) ;  /* 0x000011b000017945 */ /* 0x000fe20003800200 */
[----:B------:R-:W-:Y:S02]  /*10f0*/  @P1 IMAD R67, R67, R72, RZ ;  /* 0x0000004843431224 */ /* 0x000fe400078e02ff */
[----:B------:R-:W-:Y:S01]  /*1100*/  FMUL.FTZ R66, R66, UR9 ;  /* 0x0000000942427c20 */ /* 0x000fe20008410000 */
[----:B------:R-:W-:Y:S02]  /*1110*/  FMUL.FTZ R65, R65, UR9 ;  /* 0x0000000941417c20 */ /* 0x000fe40008410000 */
[----:B------:R-:W-:-:S02]  /*1120*/  @P1 SHF.R.S32.HI R64, RZ, 0x1f, R67 ;  /* 0x0000001fff401819 */ /* 0x000fc40000011443 */
[----:B------:R-:W-:Y:S02]  /*1130*/  FSEL R66, R66, RZ, !P0 ;  /* 0x000000ff42427208 */ /* 0x000fe40004000000 */
[----:B------:R-:W-:Y:S01]  /*1140*/  @P1 LEA.HI R67, R64, R67, RZ, 0x2 ;  /* 0x0000004340431211 */ /* 0x000fe200078f10ff */
[----:B------:R-:W-:-:S03]  /*1150*/  HFMA2 R64, -RZ, RZ, 0, 0 ;  /* 0x00000000ff407431 */ /* 0x000fc600000001ff */
[----:B------:R-:W-:Y:S01]  /*1160*/  @P1 LEA.HI.SX32 R64, R67, R2, 0x1e ;  /* 0x0000000243401211 */ /* 0x000fe200078ff2ff */
[----:B------:R-:W-:Y:S06]  /*1170*/  @!P4 BRA `(.L_x_6165) ;  /* 0x000000100044c947 */ /* 0x000fec0003800000 */
[----:B------:R-:W-:Y:S04]  /*1180*/  BSSY.RECONVERGENT B2, `(.L_x_6166) ;  /* 0x0000005000027945 */ /* 0x000fe80003800200 */
[----:B------:R-:W-:Y:S05]  /*1190*/  @!P1 BRA `(.L_x_6167) ;  /* 0x00000000000c9947 */ /* 0x000fea0003800000 */
[----:B------:R-:W0:Y:S02]  /*11a0*/  LDC.64 R52, c[0x0][0x390] ;  /* 0x0000e400ff347b82 */ /* 0x000e240000000a00 */
[----:B0-----:R-:W-:-:S06]  /*11b0*/  IMAD.WIDE.U32 R52, R64, 0x10, R52 ;  /* 0x0000001040347825 */ /* 0x001fcc00078e0034 */
[----:B------:R-:W5:Y:S02]  /*11c0*/  LDG.E.128 R52, desc[UR6][R52.64] ;  /* 0x0000000634347981 */ /* 0x000f64000c1e1d00 */
.L_x_6167:
[----:B------:R-:W-:Y:S05]  /*11d0*/  BSYNC.RECONVERGENT B2 ;  /* 0x0000000000027941 */ /* 0x000fea0003800200 */
.L_x_6166:
[----:B------:R-:W-:Y:S01]  /*11e0*/  UISETP.NE.U32.AND UP0, UPT, UR10, URZ, UPT ;  /* 0x000000ff0a00728c */ /* 0x000fe2000bf05070 */
[----:B------:R-:W-:Y:S03]  /*11f0*/  BSSY.RECONVERGENT B2, `(.L_x_6168) ;  /* 0x00000ff000027945 */ /* 0x000fe60003800200 */
[----:B------:R-:W-:-:S09]  /*1200*/  UISETP.NE.AND.EX UP0, UPT, UR11, URZ, UPT, UP0 ;  /* 0x000000ff0b00728c */ /* 0x000fd2000bf05300 */
[----:B------:R-:W-:Y:S05]  /*1210*/  BRA.U UP0, `(.L_x_6169) ;  /* 0x0000000900087547 */ /* 0x000fea000b800000 */
[----:B-1----:R-:W-:Y:S02]  /*1220*/  MOV R93, UR22 ;  /* 0x00000016005d7c02 */ /* 0x002fe40008000f00 */
        /* <DEDUP_REMOVED lines=13> */
[----:B------:R-:W-:-:S04]  /*1300*/  FMUL.FTZ R67, R67, UR12 ;  /* 0x0000000c43437c20 */ /* 0x000fc80008410000 */
[----:B------:R-:W-:-:S05]  /*1310*/  FMUL.FTZ R56, R52, R67 ;  /* 0x0000004334387220 */ /* 0x000fca0000410000 */
[----:B------:R-:W-:Y:S01]  /*1320*/  FSEL R91, R56, RZ, P0 ;  /* 0x000000ff385b7208 */ /* 0x000fe20000000000 */
[----:B------:R-:W-:-:S04]  /*1330*/  FMUL.FTZ R56, R40, R67 ;  /* 0x0000004328387220 */ /* 0x000fc80000410000 */
[----:B------:R-:W-:Y:S01]  /*1340*/  FADD.FTZ R12, R12, R91 ;  /* 0x0000005b0c0c7221 */ /* 0x000fe20000010000 */
[----:B------:R-:W-:-:S07]  /*1350*/  SEL R56, R56, RZ, P0 ;  /* 0x000000ff38387207 */ /* 0x000fce0000000000 */
.L_x_6172:
[----:B------:R-:W-:Y:S05]  /*1360*/  BSYNC.RECONVERGENT B3 ;  /* 0x0000000000037941 */ /* 0x000fea0003800200 */
.L_x_6171:
        /* <DEDUP_REMOVED lines=15> */
.L_x_6174:
[----:B------:R-:W-:Y:S05]  /*1460*/  BSYNC.RECONVERGENT B3 ;  /* 0x0000000000037941 */ /* 0x000fea0003800200 */
.L_x_6173:
        /* <DEDUP_REMOVED lines=15> */
.L_x_6176:
[----:B------:R-:W-:Y:S05]  /*1560*/  BSYNC.RECONVERGENT B3 ;  /* 0x0000000000037941 */ /* 0x000fea0003800200 */
.L_x_6175:
        /* <DEDUP_REMOVED lines=11> */
[----:B------:R-:W-:-:S04]  /*1620*/  FMUL.FTZ R59, R43, R78 ;  /* 0x0000004e2b3b7220 */ /* 0x000fc80000410000 */
[----:B------:R-:W-:Y:S01]  /*1630*/  FADD.FTZ R15, R15, R92 ;  /* 0x0000005c0f0f7221 */ /* 0x000fe20000010000 */
[----:B------:R-:W-:Y:S01]  /*1640*/  SEL R59, R59, RZ, P0 ;  /* 0x000000ff3b3b7207 */ /* 0x000fe20000000000 */
[----:B------:R-:W-:Y:S06]  /*1650*/  BRA `(.L_x_6177) ;  /* 0x0000000800e07947 */ /* 0x000fec0003800000 */
.L_x_6170:
[----:B------:R-:W-:Y:S01]  /*1660*/  FFMA.FTZ R61, R3, R65, R66 ;  /* 0x00000041033d7223 */ /* 0x000fe20000010042 */
[----:B------:R-:W-:Y:S01]  /*1670*/  ISETP.GT.AND P0, PT, R75, RZ, PT ;  /* 0x000000ff4b00720c */ /* 0x000fe20003f04270 */
[----:B------:R-:W-:Y:S02]  /*1680*/  BSSY.RECONVERGENT B3, `(.L_x_6178) ;  /* 0x000000d000037945 */ /* 0x000fe40003800200 */
[----:B------:R-:W-:-:S04]  /*1690*/  FADD.FTZ R61, R70, -R61 ;  /* 0x8000003d463d7221 */ /* 0x000fc80000010000 */
[----:B------:R-:W-:-:S05]  /*16a0*/  FMUL.FTZ R61, R76, R61 ;  /* 0x0000003d4c3d7220 */ /* 0x000fca0000410000 */
[----:B------:R-:W-:Y:S01]  /*16b0*/  FSEL R67, R61, RZ, P0 ;  /* 0x000000ff3d437208 */ /* 0x000fe20000000000 */
[----:B------:R-:W-:Y:S06]  /*16c0*/  @!P1 BRA `(.L_x_6179) ;  /* 0x0000000000209947 */ /* 0x000fec0003800000 */
[----:B------:R-:W-:Y:S01]  /*16d0*/  FMUL.FTZ R56, R67, UR13 ;  /* 0x0000000d43387c20 */ /* 0x000fe20008410000 */
[----:B-----5:R-:W-:-:S03]  /*16e0*/  LOP3.LUT P4, RZ, R77, 0xff, RZ, 0xc0, !PT ;  /* 0x000000ff4dff7812 */ /* 0x020fc6000788c0ff */
[----:B------:R-:W-:-:S04]  /*16f0*/  FMUL.FTZ R61, R56, UR12 ;  /* 0x0000000c383d7c20 */ /* 0x000fc80008410000 */
[----:B------:R-:W-:-:S05]  /*1700*/  FMUL.FTZ R56, R52, R61 ;  /* 0x0000003d34387220 */ /* 0x000fca0000410000 */
[----:B------:R-:W-:Y:S01]  /*1710*/  FSEL R63, R56, RZ, P4 ;  /* 0x000000ff383f7208 */ /* 0x000fe20002000000 */
[----:B------:R-:W-:-:S04]  /*1720*/  FMUL.FTZ R56, R40, R61 ;  /* 0x0000003d28387220 */ /* 0x000fc80000410000 */
[----:B------:R-:W-:Y:S01]  /*1730*/  FADD.FTZ R12, R12, R63 ;  /* 0x0000003f0c0c7221 */ /* 0x000fe20000010000 */
[----:B------:R-:W-:-:S07]  /*1740*/  SEL R56, R56, RZ, P4 ;  /* 0x000000ff38387207 */ /* 0x000fce0002000000 */
.L_x_6179:
[----:B------:R-:W-:Y:S05]  /*1750*/  BSYNC.RECONVERGENT B3 ;  /* 0x0000000000037941 */ /* 0x000fea0003800200 */
.L_x_6178:
[----:B------:R-:W-:Y:S01]  /*1760*/  FFMA.FTZ R60, R68, R65, R66 ;  /* 0x00000041443c7223 */ /* 0x000fe20000010042 */
[----:B------:R-:W-:Y:S03]  /*1770*/  BSSY.RECONVERGENT B3, `(.L_x_6180) ;  /* 0x000000d000037945 */ /* 0x000fe60003800200 */
        /* <DEDUP_REMOVED lines=12> */
.L_x_6181:
[----:B------:R-:W-:Y:S05]  /*1840*/  BSYNC.RECONVERGENT B3 ;  /* 0x0000000000037941 */ /* 0x000fea0003800200 */
.L_x_6180:
        /* <DEDUP_REMOVED lines=14> */
.L_x_6183:
[----:B------:R-:W-:Y:S05]  /*1930*/  BSYNC.RECONVERGENT B3 ;  /* 0x0000000000037941 */ /* 0x000fea0003800200 */
.L_x_6182:
[----:B------:R-:W-:-:S04]  /*1940*/  FFMA.FTZ R60, R84, R65, R66 ;  /* 0x00000041543c7223 */ /* 0x000fc80000010042 */
[----:B------:R-:W-:Y:S01]  /*1950*/  FADD.FTZ R61, R87, -R60 ;  /* 0x8000003c573d7221 */ /* 0x000fe20000010000 */
[----:B------:R-:W-:-:S03]  /*1960*/  MOV R60, R67 ;  /* 0x00000043003c7202 */ /* 0x000fc60000000f00 */
[----:B------:R-:W-:-:S05]  /*1970*/  FMUL.FTZ R61, R76, R61 ;  /* 0x0000003d4c3d7220 */ /* 0x000fca0000410000 */
[----:B------:R-:W-:Y:S02]  /*1980*/  FSEL R63, R61, RZ, P0 ;  /* 0x000000ff3d3f7208 */ /* 0x000fe40000000000 */
[----:B------:R-:W-:Y:S01]  /*1990*/  MOV R61, R78 ;  /* 0x0000004e003d7202 */ /* 0x000fe20000000f00 */
[----:B------:R-:W-:Y:S06]  /*19a0*/  @!P1 BRA `(.L_x_6177) ;  /* 0x00000008000c9947 */ /* 0x000fec0003800000 */
[----:B------:R-:W-:Y:S01]  /*19b0*/  FMUL.FTZ R59, R63, UR13 ;  /* 0x0000000d3f3b7c20 */ /* 0x000fe20008410000 */
[----:B-----5:R-:W-:-:S03]  /*19c0*/  ISETP.GE.U32.AND P0, PT, R77, 0x1000000, PT ;  /* 0x010000004d00780c */ /* 0x020fc60003f06070 */
[----:B------:R-:W-:-:S04]  /*19d0*/  FMUL.FTZ R78, R59, UR12 ;  /* 0x0000000c3b4e7c20 */ /* 0x000fc80008410000 */
[----:B------:R-:W-:-:S05]  /*19e0*/  FMUL.FTZ R59, R55, R78 ;  /* 0x0000004e373b7220 */ /* 0x000fca0000410000 */
[----:B------:R-:W-:Y:S01]  /*19f0*/  FSEL R92, R59, RZ, P0 ;  /* 0x000000ff3b5c7208 */ /* 0x000fe20000000000 */
[----:B------:R-:W-:-:S04]  /*1a00*/  FMUL.FTZ R59, R43, R78 ;  /* 0x0000004e2b3b7220 */ /* 0x000fc80000410000 */
[----:B------:R-:W-:Y:S01]  /*1a10*/  FADD.FTZ R15, R15, R92 ;  /* 0x0000005c0f0f7221 */ /* 0x000fe20000010000 */
[----:B------:R-:W-:Y:S01]  /*1a20*/  SEL R59, R59, RZ, P0 ;  /* 0x000000ff3b3b7207 */ /* 0x000fe20000000000 */
[----:B------:R-:W-:Y:S06]  /*1a30*/  BRA `(.L_x_6177) ;  /* 0x0000000400e87947 */ /* 0x000fec0003800000 */
.L_x_6169:
[----:B-1----:R-:W-:Y:S02]  /*1a40*/  MOV R93, UR22 ;  /* 0x00000016005d7c02 */ /* 0x002fe40008000f00 */
[----:B------:R-:W-:Y:S02]  /*1a50*/  MOV R94, UR23 ;  /* 0x00000017005e7c02 */ /* 0x000fe40008000f00 */
[----:B------:R-:W-:-:S04]  /*1a60*/  ISETP.NE.U32.AND P0, PT, R93, RZ, PT ;  /* 0x000000ff5d00720c */ /* 0x000fc80003f05070 */
[----:B------:R-:W-:-:S13]  /*1a70*/  ISETP.NE.AND.EX P0, PT, R94, RZ, PT, P0 ;  /* 0x000000ff5e00720c */ /* 0x000fda0003f05300 */
[----:B------:R-:W-:Y:S05]  /*1a80*/  @P0 BRA `(.L_x_6184) ;  /* 0x0000000000ec0947 */ /* 0x000fea0003800000 */
[----:B------:R-:W-:Y:S04]  /*1a90*/  BSSY.RECONVERGENT B3, `(.L_x_6185) ;  /* 0x000000e000037945 */ /* 0x000fe80003800200 */
[----:B------:R-:W-:Y:S05]  /*1aa0*/  @!P1 BRA `(.L_x_6186) ;  /* 0x0000000000309947 */ /* 0x000fea0003800000 */
[----:B------:R-:W-:Y:S01]  /*1ab0*/  @P2 FFMA.FTZ R67, R3, R65, R66 ;  /* 0x0000004103432223 */ /* 0x000fe20000010042 */
[----:B-----5:R-:W-:Y:S02]  /*1ac0*/  MOV R56, R4 ;  /* 0x0000000400387202 */ /* 0x020fe40000000f00 */
[----:B------:R-:W-:Y:S01]  /*1ad0*/  LOP3.LUT P0, RZ, R77, 0xff, RZ, 0xc0, !PT ;  /* 0x000000ff4dff7812 */ /* 0x000fe2000780c0ff */
[----:B------:R-:W-:-:S04]  /*1ae0*/  @P2 FADD.FTZ R67, R70, -R67 ;  /* 0x8000004346432221 */ /* 0x000fc80000010000 */
[----:B------:R-:W-:-:S04]  /*1af0*/  @P2 FFMA.FTZ R56, R76, R67, R4 ;  /* 0x000000434c382223 */ /* 0x000fc80000010004 */
[----:B------:R-:W-:-:S04]  /*1b00*/  FMUL.FTZ R56, R56, UR13 ;  /* 0x0000000d38387c20 */ /* 0x000fc80008410000 */
[----:B------:R-:W-:-:S04]  /*1b10*/  FMUL.FTZ R67, R56, UR12 ;  /* 0x0000000c38437c20 */ /* 0x000fc80008410000 */
[----:B------:R-:W-:-:S05]  /*1b20*/  FMUL.FTZ R56, R52, R67 ;  /* 0x0000004334387220 */ /* 0x000fca0000410000 */
[----:B------:R-:W-:Y:S01]  /*1b30*/  FSEL R91, R56, RZ, P0 ;  /* 0x000000ff385b7208 */ /* 0x000fe20000000000 */
[----:B------:R-:W-:-:S04]  /*1b40*/  FMUL.FTZ R56, R40, R67 ;  /* 0x0000004328387220 */ /* 0x000fc80000410000 */
[----:B------:R-:W-:Y:S01]  /*1b50*/  FADD.FTZ R12, R12, R91 ;  /* 0x0000005b0c0c7221 */ /* 0x000fe20000010000 */
[----:B------:R-:W-:-:S07]  /*1b60*/  SEL R56, R56, RZ, P0 ;  /* 0x000000ff38387207 */ /* 0x000fce0000000000 */
.L_x_6186:
[----:B------:R-:W-:Y:S05]  /*1b70*/  BSYNC.RECONVERGENT B3 ;  /* 0x0000000000037941 */ /* 0x000fea0003800200 */
.L_x_6185:
        /* <DEDUP_REMOVED lines=14> */
.L_x_6188:
[----:B------:R-:W-:Y:S05]  /*1c60*/  BSYNC.RECONVERGENT B3 ;  /* 0x0000000000037941 */ /* 0x000fea0003800200 */
.L_x_6187:
        /* <DEDUP_REMOVED lines=14> */
.L_x_6190:
[----:B------:R-:W-:Y:S05]  /*1d50*/  BSYNC.RECONVERGENT B3 ;  /* 0x0000000000037941 */ /* 0x000fea0003800200 */
.L_x_6189:
        /* <DEDUP_REMOVED lines=14> */
.L_x_6184:
[----:B------:R-:W-:Y:S01]  /*1e40*/  @P2 FFMA.FTZ R61, R3, R65, R66 ;  /* 0x00000041033d2223 */ /* 0x000fe20000010042 */
[----:B------:R-:W-:Y:S01]  /*1e50*/  BSSY.RECONVERGENT B3, `(.L_x_6191) ;  /* 0x000000d000037945 */ /* 0x000fe20003800200 */
[----:B-----5:R-:W-:Y:S02]  /*1e60*/  MOV R60, R4 ;  /* 0x00000004003c7202 */ /* 0x020fe40000000f00 */
[----:B------:R-:W-:-:S04]  /*1e70*/  @P2 FADD.FTZ R61, R70, -R61 ;  /* 0x8000003d463d2221 */ /* 0x000fc80000010000 */
[----:B------:R-:W-:Y:S01]  /*1e80*/  @P2 FFMA.FTZ R60, R76, R61, R4 ;  /* 0x0000003d4c3c2223 */ /* 0x000fe20000010004 */
[----:B------:R-:W-:Y:S06]  /*1e90*/  @!P1 BRA `(.L_x_6192) ;  /* 0x0000000000209947 */ /* 0x000fec0003800000 */
[----:B------:R-:W-:Y:S01]  /*1ea0*/  FMUL.FTZ R56, R60, UR13 ;  /* 0x0000000d3c387c20 */ /* 0x000fe20008410000 */
[----:B------:R-:W-:-:S03]  /*1eb0*/  LOP3.LUT P0, RZ, R77, 0xff, RZ, 0xc0, !PT ;  /* 0x000000ff4dff7812 */ /* 0x000fc6000780c0ff */
[----:B------:R-:W-:-:S04]  /*1ec0*/  FMUL.FTZ R61, R56, UR12 ;  /* 0x0000000c383d7c20 */ /* 0x000fc80008410000 */
[----:B------:R-:W-:-:S05]  /*1ed0*/  FMUL.FTZ R56, R52, R61 ;  /* 0x0000003d34387220 */ /* 0x000fca0000410000 */
[----:B------:R-:W-:Y:S01]  /*1ee0*/  FSEL R63, R56, RZ, P0 ;  /* 0x000000ff383f7208 */ /* 0x000fe20000000000 */
[----:B------:R-:W-:-:S04]  /*1ef0*/  FMUL.FTZ R56, R40, R61 ;  /* 0x0000003d28387220 */ /* 0x000fc80000410000 */
[----:B------:R-:W-:Y:S01]  /*1f00*/  FADD.FTZ R12, R12, R63 ;  /* 0x0000003f0c0c7221 */ /* 0x000fe20000010000 */
[----:B------:R-:W-:-:S07]  /*1f10*/  SEL R56, R56, RZ, P0 ;  /* 0x000000ff38387207 */ /* 0x000fce0000000000 */
.L_x_6192:
[----:B------:R-:W-:Y:S05]  /*1f20*/  BSYNC.RECONVERGENT B3 ;  /* 0x0000000000037941 */ /* 0x000fea0003800200 */
.L_x_6191:
[----:B------:R-:W-:Y:S01]  /*1f30*/  @P2 FFMA.FTZ R62, R68, R65, R66 ;  /* 0x00000041443e2223 */ /* 0x000fe20000010042 */
[----:B------:R-:W-:Y:S01]  /*1f40*/  BSSY.RECONVERGENT B3, `(.L_x_6193) ;  /* 0x000000d000037945 */ /* 0x000fe20003800200 */
[----:B------:R-:W-:Y:S02]  /*1f50*/  MOV R61, R5 ;  /* 0x00000005003d7202 */ /* 0x000fe40000000f00 */
        /* <DEDUP_REMOVED lines=11> */
.L_x_6194:
[----:B------:R-:W-:Y:S05]  /*2010*/  BSYNC.RECONVERGENT B3 ;  /* 0x0000000000037941 */ /* 0x000fea0003800200 */
.L_x_6193:
        /* <DEDUP_REMOVED lines=14> */
.L_x_6196:
[----:B------:R-:W-:Y:S05]  /*2100*/  BSYNC.RECONVERGENT B3 ;  /* 0x0000000000037941 */ /* 0x000fea0003800200 */
.L_x_6195:
[----:B------:R-:W-:Y:S01]  /*2110*/  @P2 FFMA.FTZ R78, R84, R65, R66 ;  /* 0x00000041544e2223 */ /* 0x000fe20000010042 */
[----:B------:R-:W-:-:S03]  /*2120*/  MOV R63, R7 ;  /* 0x00000007003f7202 */ /* 0x000fc60000000f00 */
[----:B------:R-:W-:-:S04]  /*2130*/  @P2 FADD.FTZ R78, R87, -R78 ;  /* 0x8000004e574e2221 */ /* 0x000fc80000010000 */
[----:B------:R-:W-:Y:S01]  /*2140*/  @P2 FFMA.FTZ R63, R76, R78, R7 ;  /* 0x0000004e4c3f2223 */ /* 0x000fe20000010007 */
[----:B------:R-:W-:Y:S06]  /*2150*/  @!P1 BRA `(.L_x_6177) ;  /* 0x0000000000209947 */ /* 0x000fec0003800000 */
[----:B------:R-:W-:Y:S01]  /*2160*/  FMUL.FTZ R59, R63, UR13 ;  /* 0x0000000d3f3b7c20 */ /* 0x000fe20008410000 */
[----:B------:R-:W-:-:S03]  /*2170*/  ISETP.GE.U32.AND P0, PT, R77, 0x1000000, PT ;  /* 0x010000004d00780c */ /* 0x000fc60003f06070 */
[----:B------:R-:W-:-:S04]  /*2180*/  FMUL.FTZ R78, R59, UR12 ;  /* 0x0000000c3b4e7c20 */ /* 0x000fc80008410000 */
[----:B------:R-:W-:-:S05]  /*2190*/  FMUL.FTZ R59, R55, R78 ;  /* 0x0000004e373b7220 */ /* 0x000fca0000410000 */
[----:B------:R-:W-:Y:S01]  /*21a0*/  FSEL R92, R59, RZ, P0 ;  /* 0x000000ff3b5c7208 */ /* 0x000fe20000000000 */
[----:B------:R-:W-:-:S04]  /*21b0*/  FMUL.FTZ R59, R43, R78 ;  /* 0x0000004e2b3b7220 */ /* 0x000fc80000410000 */
[----:B------:R-:W-:Y:S01]  /*21c0*/  FADD.FTZ R15, R15, R92 ;  /* 0x0000005c0f0f7221 */ /* 0x000fe20000010000 */
[----:B------:R-:W-:-:S07]  /*21d0*/  SEL R59, R59, RZ, P0 ;  /* 0x000000ff3b3b7207 */ /* 0x000fce0000000000 */
.L_x_6177:
[----:B------:R-:W-:Y:S05]  /*21e0*/  BSYNC.RECONVERGENT B2 ;  /* 0x0000000000027941 */ /* 0x000fea0003800200 */
.L_x_6168:
        /* <DEDUP_REMOVED lines=10> */
.L_x_6165:
[----:B------:R-:W-:Y:S05]  /*2290*/  BSYNC.RECONVERGENT B1 ;  /* 0x0000000000017941 */ /* 0x000fea0003800200 */
.L_x_6164:
[----:B------:R-:W-:Y:S04]  /*22a0*/  BSSY.RECONVERGENT B1, `(.L_x_6197) ;  /* 0x0000112000017945 */ /* 0x000fe80003800200 */
[----:B------:R-:W-:Y:S05]  /*22b0*/  @!P3 BRA `(.L_x_6198) ;  /* 0x000000100040b947 */ /* 0x000fea0003800000 */
[----:B------:R-:W-:Y:S04]  /*22c0*/  BSSY.RECONVERGENT B2, `(.L_x_6199) ;  /* 0x0000005000027945 */ /* 0x000fe80003800200 */
[----:B------:R-:W-:Y:S05]  /*22d0*/  @!P1 BRA `(.L_x_6200) ;  /* 0x00000000000c9947 */ /* 0x000fea0003800000 */
[----:B-----5:R-:W2:Y:S02]  /*22e0*/  LDC.64 R52, c[0x0][0x390] ;  /* 0x0000e400ff347b82 */ /* 0x020ea40000000a00 */
[----:B--2---:R-:W-:-:S06]  /*22f0*/  IMAD.WIDE.U32 R52, R64, 0x10, R52 ;  /* 0x0000001040347825 */ /* 0x004fcc00078e0034 */
[----:B------:R-:W5:Y:S02]  /*2300*/  LDG.E.128 R52, desc[UR6][R52.64] ;  /* 0x0000000634347981 */ /* 0x000f64000c1e1d00 */
.L_x_6200:
[----:B------:R-:W-:Y:S05]  /*2310*/  BSYNC.RECONVERGENT B2 ;  /* 0x0000000000027941 */ /* 0x000fea0003800200 */
.L_x_6199:
        /* <DEDUP_REMOVED lines=15> */
[----:B------:R-:W-:Y:S01]  /*2410*/  @P2 FADD.FTZ R66, R89, -R66 ;  /* 0x8000004259422221 */ /* 0x000fe20000010000 */
[----:B-----5:R-:W-:Y:S01]  /*2420*/  MOV R65, R49 ;  /* 0x0000003100417202 */ /* 0x020fe20000000f00 */
[----:B------:R-:W-:Y:S01]  /*2430*/  BSSY.RECONVERGENT B3, `(.L_x_6204) ;  /* 0x0000011000037945 */ /* 0x000fe20003800200 */
[C---:B------:R-:W-:Y:S01]  /*2440*/  @P2 FFMA.FTZ R65, R76.reuse, R60, R49 ;  /* 0x0000003c4c412223 */ /* 0x040fe20000010031 */
[----:B------:R-:W-:Y:S01]  /*2450*/  MOV R67, R50 ;  /* 0x0000003200437202 */ /* 0x000fe20000000f00 */
[C---:B------:R-:W-:Y:S01]  /*2460*/  @P2 FFMA.FTZ R67, R76.reuse, R63, R50 ;  /* 0x0000003f4c432223 */ /* 0x040fe20000010032 */
[----:B------:R-:W-:Y:S01]  /*2470*/  MOV R75, R51 ;  /* 0x00000033004b7202 */ /* 0x000fe20000000f00 */
[C---:B------:R-:W-:Y:S01]  /*2480*/  @P2 FFMA.FTZ R75, R76.reuse, R66, R51 ;  /* 0x000000424c4b2223 */ /* 0x040fe20000010033 */
[----:B------:R-:W-:Y:S01]  /*2490*/  MOV R60, R48 ;  /* 0x00000030003c7202 */ /* 0x000fe20000000f00 */
        /* <DEDUP_REMOVED lines=10> */
.L_x_6205:
[----:B------:R-:W-:Y:S05]  /*2540*/  BSYNC.RECONVERGENT B3 ;  /* 0x0000000000037941 */ /* 0x000fea0003800200 */
.L_x_6204:
[----:B------:R-:W-:Y:S04]  /*2550*/  BSSY.RECONVERGENT B3, `(.L_x_6206) ;  /* 0x000000a000037945 */ /* 0x000fe80003800200 */
[----:B------:R-:W-:Y:S05]  /*2560*/  @!P1 BRA `(.L_x_6207) ;  /* 0x0000000000209947 */ /* 0x000fea0003800000 */
        /* <DEDUP_REMOVED lines=8> */
.L_x_6207:
[----:B------:R-:W-:Y:S05]  /*25f0*/  BSYNC.RECONVERGENT B3 ;  /* 0x0000000000037941 */ /* 0x000fea0003800200 */
.L_x_6206:
        /* <DEDUP_REMOVED lines=10> */
.L_x_6209:
[----:B------:R-:W-:Y:S05]  /*26a0*/  BSYNC.RECONVERGENT B3 ;  /* 0x0000000000037941 */ /* 0x000fea0003800200 */
.L_x_6208:
[----:B------:R-:W-:Y:S02]  /*26b0*/  MOV R62, R67 ;  /* 0x00000043003e7202 */ /* 0x000fe40000000f00 */
[----:B------:R-:W-:Y:S02]  /*26c0*/  MOV R61, R65 ;  /* 0x00000041003d7202 */ /* 0x000fe40000000f00 */
[----:B------:R-:W-:Y:S01]  /*26d0*/  MOV R63, R75 ;  /* 0x0000004b003f7202 */ /* 0x000fe20000000f00 */
        /* <DEDUP_REMOVED lines=8> */
[----:B------:R-:W-:Y:S01]  /*2760*/  SEL R59, R59, RZ, P2 ;  /* 0x000000ff3b3b7207 */ /* 0x000fe20001000000 */
[----:B------:R-:W-:Y:S06]  /*2770*/  BRA `(.L_x_6210) ;  /* 0x0000000800f47947 */ /* 0x000fec0003800000 */
.L_x_6203:
[----:B------:R-:W-:Y:S04]  /*2780*/  BSSY.RECONVERGENT B3, `(.L_x_6211) ;  /* 0x000000e000037945 */ /* 0x000fe80003800200 */
[----:B------:R-:W-:Y:S05]  /*2790*/  @!P1 BRA `(.L_x_6212) ;  /* 0x0000000000309947 */ /* 0x000fea0003800000 */
[----:B------:R-:W-:Y:S01]  /*27a0*/  @P2 FFMA.FTZ R67, R81, R65, R66 ;  /* 0x0000004151432223 */ /* 0x000fe20000010042 */
[----:B0----5:R-:W-:Y:S02]  /*27b0*/  MOV R56, R48 ;  /* 0x0000003000387202 */ /* 0x021fe40000000f00 */
        /* <DEDUP_REMOVED lines=10> */
.L_x_6212:
[----:B------:R-:W-:Y:S05]  /*2860*/  BSYNC.RECONVERGENT B3 ;  /* 0x0000000000037941 */ /* 0x000fea0003800200 */
.L_x_6211:
        /* <DEDUP_REMOVED lines=14> */
.L_x_6214:
[----:B------:R-:W-:Y:S05]  /*2950*/  BSYNC.RECONVERGENT B3 ;  /* 0x0000000000037941 */ /* 0x000fea0003800200 */
.L_x_6213:
        /* <DEDUP_REMOVED lines=14> */
.L_x_6216:
[----:B------:R-:W-:Y:S05]  /*2a40*/  BSYNC.RECONVERGENT B3 ;  /* 0x0000000000037941 */ /* 0x000fea0003800200 */
.L_x_6215:
[----:B------:R-:W-:Y:S05]  /*2a50*/  @!P1 BRA `(.L_x_6210) ;  /* 0x00000008003c9947 */ /* 0x000fea0003800000 */
[----:B------:R-:W-:Y:S01]  /*2a60*/  @P2 FFMA.FTZ R66, R90, R65, R66 ;  /* 0x000000415a422223 */ /* 0x000fe20000010042 */
[----:B0----5:R-:W-:-:S03]  /*2a70*/  MOV R59, R51 ;  /* 0x00000033003b7202 */ /* 0x021fc60000000f00 */
[----:B------:R-:W-:-:S04]  /*2a80*/  @P2 FADD.FTZ R66, R89, -R66 ;  /* 0x8000004259422221 */ /* 0x000fc80000010000 */
[----:B------:R-:W-:Y:S01]  /*2a90*/  @P2 FFMA.FTZ R59, R76, R66, R51 ;  /* 0x000000424c3b2223 */ /* 0x000fe20000010033 */
[----:B------:R-:W-:-:S03]  /*2aa0*/  ISETP.GE.U32.AND P2, PT, R74, 0x1000000, PT ;  /* 0x010000004a00780c */ /* 0x000fc60003f46070 */
        /* <DEDUP_REMOVED lines=8> */
.L_x_6202:
        /* <DEDUP_REMOVED lines=31> */
.L_x_6219:
[----:B------:R-:W-:Y:S05]  /*2d20*/  BSYNC.RECONVERGENT B3 ;  /* 0x0000000000037941 */ /* 0x000fea0003800200 */
.L_x_6218:
[----:B------:R-:W-:Y:S04]  /*2d30*/  BSSY.RECONVERGENT B3, `(.L_x_6220) ;  /* 0x000000a000037945 */ /* 0x000fe80003800200 */
[----:B------:R-:W-:Y:S05]  /*2d40*/  @!P1 BRA `(.L_x_6221) ;  /* 0x0000000000209947 */ /* 0x000fea0003800000 */
        /* <DEDUP_REMOVED lines=8> */
.L_x_6221:
[----:B------:R-:W-:Y:S05]  /*2dd0*/  BSYNC.RECONVERGENT B3 ;  /* 0x0000000000037941 */ /* 0x000fea0003800200 */
.L_x_6220:
        /* <DEDUP_REMOVED lines=10> */
.L_x_6223:
[----:B------:R-:W-:Y:S05]  /*2e80*/  BSYNC.RECONVERGENT B3 ;  /* 0x0000000000037941 */ /* 0x000fea0003800200 */
.L_x_6222:
[----:B------:R-:W-:Y:S02]  /*2e90*/  MOV R62, R66 ;  /* 0x00000042003e7202 */ /* 0x000fe40000000f00 */
[----:B------:R-:W-:Y:S02]  /*2ea0*/  MOV R61, R65 ;  /* 0x00000041003d7202 */ /* 0x000fe40000000f00 */
[----:B------:R-:W-:Y:S02]  /*2eb0*/  MOV R60, R76 ;  /* 0x0000004c003c7202 */ /* 0x000fe40000000f00 */
        /* <DEDUP_REMOVED lines=11> */
.L_x_6217:
        /* <DEDUP_REMOVED lines=10> */
[----:B0-----:R-:W-:-:S05]  /*3010*/  FMUL.FTZ R56, R52, R67 ;  /* 0x0000004334387220 */ /* 0x001fca0000410000 */
[----:B------:R-:W-:Y:S01]  /*3020*/  FSEL R91, R56, RZ, P2 ;  /* 0x000000ff385b7208 */ /* 0x000fe20001000000 */
[----:B------:R-:W-:-:S04]  /*3030*/  FMUL.FTZ R56, R32, R67 ;  /* 0x0000004320387220 */ /* 0x000fc80000410000 */
[----:B------:R-:W-:Y:S01]  /*3040*/  FADD.FTZ R8, R8, R91 ;  /* 0x0000005b08087221 */ /* 0x000fe20000010000 */
[----:B------:R-:W-:-:S07]  /*3050*/  SEL R56, R56, RZ, P2 ;  /* 0x000000ff38387207 */ /* 0x000fce0001000000 */
.L_x_6225:
[----:B------:R-:W-:Y:S05]  /*3060*/  BSYNC.RECONVERGENT B3 ;  /* 0x0000000000037941 */ /* 0x000fea0003800200 */
.L_x_6224:
[----:B------:R-:W-:Y:S04]  /*3070*/  BSSY.RECONVERGENT B3, `(.L_x_6226) ;  /* 0x000000f000037945 */ /* 0x000fe80003800200 */
[----:B------:R-:W-:Y:S05]  /*3080*/  @!P1 BRA `(.L_x_6227) ;  /* 0x0000000000349947 */ /* 0x000fea0003800000 */
[----:B------:R-:W-:Y:S01]  /*3090*/  FFMA.FTZ R78, R80, R65, R66 ;  /* 0x00000041504e7223 */ /* 0x000fe20000010042 */
[----:B------:R-:W-:-:S03]  /*30a0*/  ISETP.GT.AND P2, PT, R75, RZ, PT ;  /* 0x000000ff4b00720c */ /* 0x000fc60003f44270 */
[----:B0-----:R-:W-:-:S04]  /*30b0*/  FADD.FTZ R57, R85, -R78 ;  /* 0x8000004e55397221 */ /* 0x001fc80000010000 */
        /* <DEDUP_REMOVED lines=10> */
.L_x_6227:
[----:B------:R-:W-:Y:S05]  /*3160*/  BSYNC.RECONVERGENT B3 ;  /* 0x0000000000037941 */ /* 0x000fea0003800200 */
.L_x_6226:
        /* <DEDUP_REMOVED lines=15> */
.L_x_6229:
[----:B------:R-:W-:Y:S05]  /*3260*/  BSYNC.RECONVERGENT B3 ;  /* 0x0000000000037941 */ /* 0x000fea0003800200 */
.L_x_6228:
[----:B------:R-:W-:Y:S05]  /*3270*/  @!P1 BRA `(.L_x_6210) ;  /* 0x0000000000349947 */ /* 0x000fea0003800000 */
[----:B------:R-:W-:Y:S01]  /*3280*/  FFMA.FTZ R66, R90, R65, R66 ;  /* 0x000000415a427223 */ /* 0x000fe20000010042 */
[----:B------:R-:W-:-:S03]  /*3290*/  ISETP.GT.AND P2, PT, R75, RZ, PT ;  /* 0x000000ff4b00720c */ /* 0x000fc60003f44270 */
[----:B0-----:R-:W-:-:S04]  /*32a0*/  FADD.FTZ R59, R89, -R66 ;  /* 0x80000042593b7221 */ /* 0x001fc80000010000 */
        /* <DEDUP_REMOVED lines=9> */
[----:B------:R-:W-:-:S07]  /*3340*/  SEL R59, R59, RZ, P2 ;  /* 0x000000ff3b3b7207 */ /* 0x000fce0001000000 */
.L_x_6210:
[----:B------:R-:W-:Y:S05]  /*3350*/  BSYNC.RECONVERGENT B2 ;  /* 0x0000000000027941 */ /* 0x000fea0003800200 */
.L_x_6201:
[----:B------:R-:W2:Y:S08]  /*3360*/  @P0 LDC.64 R66, c[0x0][0x478] ;  /* 0x00011e00ff420b82 */ /* 0x000eb00000000a00 */
[----:B01----:R-:W0:Y:S01]  /*3370*/  @P1 LDC.64 R92, c[0x0][0x468] ;  /* 0x00011a00ff5c1b82 */ /* 0x003e220000000a00 */
[----:B--2---:R-:W-:-:S05]  /*3380*/  @P0 IMAD.WIDE.U32 R66, R79, 0x10, R66 ;  /* 0x000000104f420825 */ /* 0x004fca00078e0042 */
[----:B------:R2:W-:Y:S01]  /*3390*/  @P0 STG.E.128 desc[UR6][R66.64], R60 ;  /* 0x0000003c42000986 */ /* 0x0005e2000c101d06 */
[----:B0-----:R-:W-:-:S05]  /*33a0*/  @P1 IMAD.WIDE.U32 R64, R64, 0x10, R92 ;  /* 0x0000001040401825 */ /* 0x001fca00078e005c */
[----:B------:R2:W-:Y:S02]  /*33b0*/  @P1 STG.E.128 desc[UR6][R64.64], R56 ;  /* 0x0000003840001986 */ /* 0x0005e4000c101d06 */
.L_x_6198:
[----:B------:R-:W-:Y:S05]  /*33c0*/  BSYNC.RECONVERGENT B1 ;  /* 0x0000000000017941 */ /* 0x000fea0003800200 */
.L_x_6197:
[----:B--2---:R-:W2:Y:S02]  /*33d0*/  LDC.64 R64, c[0x0][0x380] ;  /* 0x0000e000ff407b82 */ /* 0x004ea40000000a00 */
[----:B--2---:R-:W-:-:S04]  /*33e0*/  LEA R73, R64, R73, 0x2 ;  /* 0x0000004940497211 */ /* 0x004fc800078e10ff */
[----:B------:R-:W-:-:S13]  /*33f0*/  ISETP.GE.AND P0, PT, R73, R65, PT ;  /* 0x000000414900720c */ /* 0x000fda0003f06270 */
[----:B------:R-:W-:Y:S05]  /*3400*/  @!P0 BRA `(.L_x_6230) ;  /* 0xffffffcc00fc8947 */ /* 0x000fea000383ffff */
.L_x_6154:
[----:B------:R-:W-:Y:S05]  /*3410*/  BSYNC B0 ;  /* 0x0000000000007941 */ /* 0x000fea0003800000 */
.L_x_6153:
[----:B-----5:R-:W2:Y:S01]  /*3420*/  S2R R35, SR_TID.X ;  /* 0x0000000000237919 */ /* 0x020ea20000002100 */
[----:B------:R-:W-:Y:S01]  /*3430*/  MOV R0, 0x400 ;  /* 0x0000040000007802 */ /* 0x000fe20000000f00 */
[----:B------:R-:W-:Y:S05]  /*3440*/  WARPSYNC.ALL ;  /* 0x0000000000007948 */ /* 0x000fea0003800000 */
[----:B------:R-:W3:Y:S01]  /*3450*/  S2R R3, SR_CgaCtaId ;  /* 0x0000000000037919 */ /* 0x000ee20000008800 */
[----:B------:R-:W4:Y:S01]  /*3460*/  LDCU.128 UR16, c[0x0][0x440] ;  /* 0x00008800ff1077ac */ /* 0x000f220008000c00 */
[----:B------:R-:W-:Y:S01]  /*3470*/  BSSY.RECONVERGENT B0, `(.L_x_6231) ;  /* 0x000005f000007945 */ /* 0x000fe20003800200 */
[----:B------:R-:W0:Y:S01]  /*3480*/  LDCU.64 UR14, c[0x0][0x460] ;  /* 0x00008c00ff0e77ac */ /* 0x000e220008000a00 */
[----:B--2---:R-:W-:-:S02]  /*3490*/  SHF.R.U32.HI R5, RZ, 0x5, R35 ;  /* 0x00000005ff057819 */ /* 0x004fc40000011623 */
[----:B---3--:R-:W-:Y:S02]  /*34a0*/  LEA R0, R3, R0, 0x18 ;  /* 0x0000000003007211 */ /* 0x008fe400078ec0ff */
[----:B------:R-:W-:-:S04]  /*34b0*/  LEA R3, R5, R2, 0x6 ;  /* 0x0000000205037211 */ /* 0x000fc800078e30ff */
        /* <DEDUP_REMOVED lines=11> */
[----:B------:R-:W-:Y:S04]  /*3570*/  LDS R34, [R0+0xc00] ;  /* 0x000c000000227984 */ /* 0x000fe80000000800 */
        /* <DEDUP_REMOVED lines=10> */
[----:B------:R-:W-:Y:S03]  /*3620*/  BAR.SYNC.DEFER_BLOCKING 0x0 ;  /* 0x0000000000007b1d */ /* 0x000fe60000010000 */
[----:B------:R-:W-:Y:S01]  /*3630*/  FADD.FTZ R21, R4, R21 ;  /* 0x0000001504157221 */ /* 0x000fe20000010000 */
[----:B-1----:R-:W-:-:S05]  /*3640*/  IMAD R28, R72, UR5, RZ ;  /* 0x00000005481c7c24 */ /* 0x002fca000f8e02ff */
        /* <DEDUP_REMOVED lines=23> */
[----:B------:R-:W-:-:S02]  /*37c0*/  SHF.L.U32 R10, R28, 0x2, RZ ;  /* 0x000000021c0a7819 */ /* 0x000fc400000006ff */
[----:B------:R-:W-:Y:S02]  /*37d0*/  IADD3 R9, PT, PT, R9, R72, RZ ;  /* 0x0000004809097210 */ /* 0x000fe40007ffe0ff */
[----:B------:R-:W-:Y:S02]  /*37e0*/  SHF.L.U64.HI R15, R28, 0x2, R15 ;  /* 0x000000021c0f7819 */ /* 0x000fe4000001020f */
[----:B------:R-:W-:Y:S02]  /*37f0*/  ISETP.GE.U32.AND P1, PT, R9, 0x80, PT ;  /* 0x000000800900780c */ /* 0x000fe40003f26070 */
[C---:B------:R-:W-:Y:S01]  /*3800*/  IADD3 R2, P2, PT, R10.reuse, UR18, RZ ;  /* 0x000000120a027c10 */ /* 0x040fe2000ff5e0ff */
[----:B------:R-:W0:Y:S01]  /*3810*/  LDS R24, [R0] ;  /* 0x0000000000187984 */ /* 0x000e220000000800 */
[----:B------:R-:W-:Y:S02]  /*3820*/  IADD3 R8, P3, PT, R10, UR16, RZ ;  /* 0x000000100a087c10 */ /* 0x000fe4000ff7e0ff */
[C---:B------:R-:W-:Y:S01]  /*3830*/  IADD3.X R35, PT, PT, R15.reuse, UR19, RZ, P2, !PT ;  /* 0x000000130f237c10 */ /* 0x040fe200097fe4ff */
[----:B------:R-:W1:Y:S01]  /*3840*/  LDS R25, [R0+0x200] ;  /* 0x0002000000197984 */ /* 0x000e620000000800 */
[----:B------:R-:W-:-:S02]  /*3850*/  IADD3.X R31, PT, PT, R15, UR17, RZ, P3, !PT ;  /* 0x000000110f1f7c10 */ /* 0x000fc40009ffe4ff */
[----:B------:R-:W-:Y:S01]  /*3860*/  ISETP.GE.U32.AND P0, PT, R9, 0x100, PT ;  /* 0x000001000900780c */ /* 0x000fe20003f06070 */
[----:B------:R-:W2:Y:S01]  /*3870*/  LDS R27, [R0+0x400] ;  /* 0x00040000001b7984 */ /* 0x000ea20000000800 */
[----:B------:R-:W-:-:S03]  /*3880*/  FADD.FTZ R9, R3, R34 ;  /* 0x0000002203097221 */ /* 0x000fc60000010000 */
[----:B------:R-:W3:Y:S04]  /*3890*/  LDS R26, [R0+0x600] ;  /* 0x00060000001a7984 */ /* 0x000ee80000000800 */
[----:B------:R-:W4:Y:S04]  /*38a0*/  LDS R29, [R0+0x800] ;  /* 0x00080000001d7984 */ /* 0x000f280000000800 */
[----:B------:R-:W4:Y:S04]  /*38b0*/  LDS R12, [R0+0xa00] ;  /* 0x000a0000000c7984 */ /* 0x000f280000000800 */
[----:B------:R-:W4:Y:S04]  /*38c0*/  LDS R11, [R0+0xc00] ;  /* 0x000c0000000b7984 */ /* 0x000f280000000800 */
[----:B------:R0:W4:Y:S02]  /*38d0*/  LDS R13, [R0+0xe00] ;  /* 0x000e0000000d7984 */ /* 0x0001240000000800 */
[----:B0-----:R-:W-:Y:S01]  /*38e0*/  IADD3 R0, P2, PT, R10, UR14, RZ ;  /* 0x0000000e0a007c10 */ /* 0x001fe2000ff5e0ff */
        /* <DEDUP_REMOVED lines=23> */
.L_x_6232:
[----:B------:R-:W-:Y:S05]  /*3a60*/  BSYNC.RECONVERGENT B0 ;  /* 0x0000000000007941 */ /* 0x000fea0003800200 */
.L_x_6231:
        /* <DEDUP_REMOVED lines=11> */
.L_x_6163:
[----:B------:R-:W-:Y:S01]  /*3b20*/  HFMA2 R100, -RZ, RZ, 0, 5.9604644775390625e-08 ;  /* 0x00000001ff647431 */ /* 0x000fe200000001ff */
[----:B------:R-:W-:Y:S01]  /*3b30*/  BSSY B1, `(.L_x_6233) ;  /* 0x0000006000017945 */ /* 0x000fe20003800000 */
[----:B------:R-:W-:Y:S02]  /*3b40*/  MOV R101, 0x1f ;  /* 0x0000001f00657802 */ /* 0x000fe40000000f00 */
[----:B----4-:R-:W-:-:S07]  /*3b50*/  MOV R98, 0xffffffff ;  /* 0xffffffff00627802 */ /* 0x010fce0000000f00 */
[----:B012--5:R-:W-:Y:S05]  /*3b60*/  WARPSYNC.COLLECTIVE R98, `(.L_x_6234) ;  /* 0x0000000062087348 */ /* 0x027fea0003c00000 */
[----:B------:R3:W4:Y:S02]  /*3b70*/  SHFL.BFLY P0, R99, R95, R100, R101 ;  /* 0x0c0000645f637389 */ /* 0x0007240000000065 */
[----:B012345:R-:W-:Y:S05]  /*3b80*/  ENDCOLLECTIVE ;  /* 0x000000000000791b */ /* 0x03ffea0003800000 */
.L_x_6234:
[----:B------:R-:W-:Y:S05]  /*3b90*/  BSYNC B1 ;  /* 0x0000000000017941 */ /* 0x000fea0003800000 */
.L_x_6233:
        /* <DEDUP_REMOVED lines=9> */
.L_x_6235:
[----:B------:R-:W-:Y:S01]  /*3c30*/  MOV R95, R64 ;  /* 0x00000040005f7202 */ /* 0x000fe20000000f00 */
[----:B------:R-:W-:Y:S01]  /*3c40*/  HFMA2 R100, -RZ, RZ, 0, 1.1920928955078125e-07 ;  /* 0x00000002ff647431 */ /* 0x000fe200000001ff */
[----:B------:R-:W-:-:S07]  /*3c50*/  MOV R65, R99 ;  /* 0x0000006300417202 */ /* 0x000fce0000000f00 */
[----:B------:R-:W-:Y:S05]  /*3c60*/  WARPSYNC.COLLECTIVE R98, `(.L_x_6236) ;  /* 0x0000000062087348 */ /* 0x000fea0003c00000 */
[----:B------:R0:W1:Y:S02]  /*3c70*/  SHFL.BFLY P0, R99, R95, R100, R101 ;  /* 0x0c0000645f637389 */ /* 0x0000640000000065 */
[----:B01----:R-:W-:Y:S05]  /*3c80*/  ENDCOLLECTIVE ;  /* 0x000000000000791b */ /* 0x003fea0003800000 */
.L_x_6236:
[----:B------:R-:W-:-:S05]  /*3c90*/  FADD.FTZ R65, R65, R96 ;  /* 0x0000006041417221 */ /* 0x000fca0000010000 */
[----:B------:R-:W-:Y:S02]  /*3ca0*/  MOV R95, R65 ;  /* 0x00000041005f7202 */ /* 0x000fe40000000f00 */
[----:B------:R-:W-:-:S07]  /*3cb0*/  MOV R67, R99 ;  /* 0x0000006300437202 */ /* 0x000fce0000000f00 */
[----:B------:R-:W-:Y:S05]  /*3cc0*/  WARPSYNC.COLLECTIVE R98, `(.L_x_6237) ;  /* 0x0000000062087348 */ /* 0x000fea0003c00000 */
[----:B------:R0:W1:Y:S02]  /*3cd0*/  SHFL.BFLY P0, R99, R95, R100, R101 ;  /* 0x0c0000645f637389 */ /* 0x0000640000000065 */
[----:B01----:R-:W-:Y:S05]  /*3ce0*/  ENDCOLLECTIVE ;  /* 0x000000000000791b */ /* 0x003fea0003800000 */
.L_x_6237:
[----:B------:R-:W-:-:S05]  /*3cf0*/  FADD.FTZ R67, R64, R67 ;  /* 0x0000004340437221 */ /* 0x000fca0000010000 */
[----:B------:R-:W-:Y:S01]  /*3d00*/  MOV R95, R67 ;  /* 0x00000043005f7202 */ /* 0x000fe20000000f00 */
[----:B------:R-:W-:Y:S01]  /*3d10*/  HFMA2 R100, -RZ, RZ, 0, 2.384185791015625e-07 ;  /* 0x00000004ff647431 */ /* 0x000fe200000001ff */
[----:B------:R-:W-:-:S07]  /*3d20*/  MOV R66, R99 ;  /* 0x0000006300427202 */ /* 0x000fce0000000f00 */
[----:B------:R-:W-:Y:S05]  /*3d30*/  WARPSYNC.COLLECTIVE R98, `(.L_x_6238) ;  /* 0x0000000062087348 */ /* 0x000fea0003c00000 */
[----:B------:R0:W1:Y:S02]  /*3d40*/  SHFL.BFLY P0, R99, R95, R100, R101 ;  /* 0x0c0000645f637389 */ /* 0x0000640000000065 */
[----:B01----:R-:W-:Y:S05]  /*3d50*/  ENDCOLLECTIVE ;  /* 0x000000000000791b */ /* 0x003fea0003800000 */
.L_x_6238:
[----:B------:R-:W-:-:S05]  /*3d60*/  FADD.FTZ R66, R65, R66 ;  /* 0x0000004241427221 */ /* 0x000fca0000010000 */
[----:B------:R-:W-:Y:S02]  /*3d70*/  MOV R95, R66 ;  /* 0x00000042005f7202 */ /* 0x000fe40000000f00 */
[----:B------:R-:W-:-:S07]  /*3d80*/  MOV R92, R99 ;  /* 0x00000063005c7202 */ /* 0x000fce0000000f00 */
[----:B------:R-:W-:Y:S05]  /*3d90*/  WARPSYNC.COLLECTIVE R98, `(.L_x_6239) ;  /* 0x0000000062087348 */ /* 0x000fea0003c00000 */
[----:B------:R0:W1:Y:S02]  /*3da0*/  SHFL.BFLY P0, R99, R95, R100, R101 ;  /* 0x0c0000645f637389 */ /* 0x0000640000000065 */
[----:B01----:R-:W-:Y:S05]  /*3db0*/  ENDCOLLECTIVE ;  /* 0x000000000000791b */ /* 0x003fea0003800000 */
.L_x_6239:
[----:B------:R-:W-:-:S05]  /*3dc0*/  FADD.FTZ R92, R67, R92 ;  /* 0x0000005c435c7221 */ /* 0x000fca0000010000 */
[----:B------:R-:W-:Y:S01]  /*3dd0*/  MOV R95, R92 ;  /* 0x0000005c005f7202 */ /* 0x000fe20000000f00 */
[----:B------:R-:W-:Y:S01]  /*3de0*/  HFMA2 R100, -RZ, RZ, 0, 4.76837158203125e-07 ;  /* 0x00000008ff647431 */ /* 0x000fe200000001ff */
[----:B------:R-:W-:-:S07]  /*3df0*/  MOV R91, R99 ;  /* 0x00000063005b7202 */ /* 0x000fce0000000f00 */
[----:B------:R-:W-:Y:S05]  /*3e00*/  WARPSYNC.COLLECTIVE R98, `(.L_x_6240) ;  /* 0x0000000062087348 */ /* 0x000fea0003c00000 */
[----:B------:R0:W1:Y:S02]  /*3e10*/  SHFL.BFLY P0, R99, R95, R100, R101 ;  /* 0x0c0000645f637389 */ /* 0x0000640000000065 */
[----:B01----:R-:W-:Y:S05]  /*3e20*/  ENDCOLLECTIVE ;  /* 0x000000000000791b */ /* 0x003fea0003800000 */
.L_x_6240:
[----:B------:R-:W-:-:S05]  /*3e30*/  FADD.FTZ R91, R66, R91 ;  /* 0x0000005b425b7221 */ /* 0x000fca0000010000 */
[----:B------:R-:W-:Y:S02]  /*3e40*/  MOV R95, R91 ;  /* 0x0000005b005f7202 */ /* 0x000fe40000000f00 */
[----:B------:R-:W-:-:S07]  /*3e50*/  MOV R93, R99 ;  /* 0x00000063005d7202 */ /* 0x000fce0000000f00 */
[----:B------:R-:W-:Y:S05]  /*3e60*/  WARPSYNC.COLLECTIVE R98, `(.L_x_6241) ;  /* 0x0000000062087348 */ /* 0x000fea0003c00000 */
[----:B------:R0:W1:Y:S02]  /*3e70*/  SHFL.BFLY P0, R99, R95, R100, R101 ;  /* 0x0c0000645f637389 */ /* 0x0000640000000065 */
[----:B01----:R-:W-:Y:S05]  /*3e80*/  ENDCOLLECTIVE ;  /* 0x000000000000791b */ /* 0x003fea0003800000 */
.L_x_6241:
[----:B------:R-:W-:-:S05]  /*3e90*/  FADD.FTZ R93, R92, R93 ;  /* 0x0000005d5c5d7221 */ /* 0x000fca0000010000 */
[----:B------:R-:W-:Y:S01]  /*3ea0*/  MOV R95, R93 ;  /* 0x0000005d005f7202 */ /* 0x000fe20000000f00 */
[----:B------:R-:W-:Y:S01]  /*3eb0*/  HFMA2 R100, -RZ, RZ, 0, 9.5367431640625e-07 ;  /* 0x00000010ff647431 */ /* 0x000fe200000001ff */
[----:B------:R-:W-:-:S07]  /*3ec0*/  MOV R94, R99 ;  /* 0x00000063005e7202 */ /* 0x000fce0000000f00 */
[----:B------:R-:W-:Y:S05]  /*3ed0*/  WARPSYNC.COLLECTIVE R98, `(.L_x_6242) ;  /* 0x0000000062087348 */ /* 0x000fea0003c00000 */
[----:B------:R0:W1:Y:S02]  /*3ee0*/  SHFL.BFLY P0, R99, R95, R100, R101 ;  /* 0x0c0000645f637389 */ /* 0x0000640000000065 */
[----:B01----:R-:W-:Y:S05]  /*3ef0*/  ENDCOLLECTIVE ;  /* 0x000000000000791b */ /* 0x003fea0003800000 */
.L_x_6242:
[----:B------:R-:W-:-:S05]  /*3f00*/  FADD.FTZ R94, R91, R94 ;  /* 0x0000005e5b5e7221 */ /* 0x000fca0000010000 */
[----:B------:R-:W-:Y:S02]  /*3f10*/  MOV R95, R94 ;  /* 0x0000005e005f7202 */ /* 0x000fe40000000f00 */
[----:B------:R-:W-:-:S07]  /*3f20*/  MOV R64, R99 ;  /* 0x0000006300407202 */ /* 0x000fce0000000f00 */
[----:B------:R-:W-:Y:S05]  /*3f30*/  WARPSYNC.COLLECTIVE R98, `(.L_x_6243) ;  /* 0x0000000062087348 */ /* 0x000fea0003c00000 */
[----:B------:R0:W1:Y:S02]  /*3f40*/  SHFL.BFLY P0, R99, R95, R100, R101 ;  /* 0x0c0000645f637389 */ /* 0x0000640000000065 */
[----:B01----:R-:W-:Y:S05]  /*3f50*/  ENDCOLLECTIVE ;  /* 0x000000000000791b */ /* 0x003fea0003800000 */
.L_x_6243:
[----:B------:R-:W-:Y:S01]  /*3f60*/  MOV R65, R99 ;  /* 0x0000006300417202 */ /* 0x000fe20000000f00 */
[----:B------:R-:W-:Y:S06]  /*3f70*/  BRA `(.L_x_6244) ;  /* 0xffffffd000487947 */ /* 0x000fec000383ffff */
.L_x_6245:
        /* <DEDUP_REMOVED lines=16> */
.L_x_6533:


//--------------------- .text._ZN10layer_norm22ln_bwd_finalize_kernelINS_22Kernel_traits_finalizeILj256EfffffjLb1ELj1024ELj4ENS_18Kernel_traits_baseILj256EfffffjLj1024EEEEELb1ELb1EEEvNS_9BwdParamsE --------------------------
	.section	.text._ZN10layer_norm22ln_bwd_finalize_kernelINS_22Kernel_traits_finalizeILj256EfffffjLb1ELj1024ELj4ENS_18Kernel_traits_baseILj256EfffffjLj1024EEEEELb1ELb1EEEvNS_9BwdParamsE,"ax",@progbits
	.align	128
        .global         _ZN10layer_norm22ln_bwd_finalize_kernelINS_22Kernel_traits_finalizeILj256EfffffjLb1ELj1024ELj4ENS_18Kernel_traits_baseILj256EfffffjLj1024EEEEELb1ELb1EEEvNS_9BwdParamsE
        .type           _ZN10layer_norm22ln_bwd_finalize_kernelINS_22Kernel_traits_finalizeILj256EfffffjLb1ELj1024ELj4ENS_18Kernel_traits_baseILj256EfffffjLj1024EEEEELb1ELb1EEEvNS_9BwdParamsE,@function
        .size           _ZN10layer_norm22ln_bwd_finalize_kernelINS_22Kernel_traits_finalizeILj256EfffffjLb1ELj1024ELj4ENS_18Kernel_traits_baseILj256EfffffjLj1024EEEEELb1ELb1EEEvNS_9BwdParamsE,(.L_x_6534 - _ZN10layer_norm22ln_bwd_finalize_kernelINS_22Kernel_traits_finalizeILj256EfffffjLb1ELj1024ELj4ENS_18Kernel_traits_baseILj256EfffffjLj1024EEEEELb1ELb1EEEvNS_9BwdParamsE)
        .other          _ZN10layer_norm22ln_bwd_finalize_kernelINS_22Kernel_traits_finalizeILj256EfffffjLb1ELj1024ELj4ENS_18Kernel_traits_baseILj256EfffffjLj1024EEEEELb1ELb1EEEvNS_9BwdParamsE,@"STO_CUDA_ENTRY STV_DEFAULT"
_ZN10layer_norm22ln_bwd_finalize_kernelINS_22Kernel_traits_finalizeILj256EfffffjLb1ELj1024ELj4ENS_18Kernel_traits_baseILj256EfffffjLj1024EEEEELb1ELb1EEEvNS_9BwdParamsE:
.text._ZN10layer_norm22ln_bwd_finalize_kernelINS_22Kernel_traits_finalizeILj256EfffffjLb1ELj1024ELj4ENS_18Kernel_traits_baseILj256EfffffjLj1024EEEEELb1ELb1EEEvNS_9BwdParamsE:
        /* <DEDUP_REMOVED lines=60> */
.L_x_6250:
        /* <DEDUP_REMOVED lines=87> */
.L_x_6249:
[----:B------:R-:W-:Y:S05]  /*0930*/  BSYNC.RECONVERGENT B1 ;  /* 0x0000000000017941 */ /* 0x000fea0003800200 */
.L_x_6248:
        /* <DEDUP_REMOVED lines=50> */
.L_x_6252:
[----:B------:R-:W-:Y:S05]  /*0c60*/  BSYNC.RECONVERGENT B1 ;  /* 0x0000000000017941 */ /* 0x000fea0003800200 */
.L_x_6251:
        /* <DEDUP_REMOVED lines=30> */
.L_x_6254:
[----:B------:R-:W-:Y:S05]  /*0e50*/  BSYNC.RECONVERGENT B1 ;  /* 0x0000000000017941 */ /* 0x000fea0003800200 */
.L_x_6253:
        /* <DEDUP_REMOVED lines=15> */
.L_x_6247:
[----:B------:R-:W-:Y:S05]  /*0f50*/  BSYNC.RECONVERGENT B0 ;  /* 0x0000000000007941 */ /* 0x000fea0003800200 */
.L_x_6246:
        /* <DEDUP_REMOVED lines=70> */
.L_x_6255:
        /* <DEDUP_REMOVED lines=12> */
.L_x_6534:


//--------------------- .text._ZN10layer_norm13ln_bwd_kernelINS_13Kernel_traitsIfffffjLj256ELj1ELj4ELj1ELj16ENS_18Kernel_traits_baseILj256EfffffjLj128EEEEELb1ELb1ELb1ELb1EEEvNS_9BwdParamsE --------------------------
	.section	.text._ZN10layer_norm13ln_bwd_kernelINS_13Kernel_traitsIfffffjLj256ELj1ELj4ELj1ELj16ENS_18Kernel_traits_baseILj256EfffffjLj128EEEEELb1ELb1ELb1ELb1EEEvNS_9BwdParamsE,"ax",@progbits
	.align	128
        .global         _ZN10layer_norm13ln_bwd_kernelINS_13Kernel_traitsIfffffjLj256ELj1ELj4ELj1ELj16ENS_18Kernel_traits_baseILj256EfffffjLj128EEEEELb1ELb1ELb1ELb1EEEvNS_9BwdParamsE
        .type           _ZN10layer_norm13ln_bwd_kernelINS_13Kernel_traitsIfffffjLj256ELj1ELj4ELj1ELj16ENS_18Kernel_traits_baseILj256EfffffjLj128EEEEELb1ELb1ELb1ELb1EEEvNS_9BwdParamsE,@function
        .size           _ZN10layer_norm13ln_bwd_kernelINS_13Kernel_traitsIfffffjLj256ELj1ELj4ELj1ELj16ENS_18Kernel_traits_baseILj256EfffffjLj128EEEEELb1ELb1ELb1ELb1EEEvNS_9BwdParamsE,(.L_x_6535 - _ZN10layer_norm13ln_bwd_kernelINS_13Kernel_traitsIfffffjLj256ELj1ELj4ELj1ELj16ENS_18Kernel_traits_baseILj256EfffffjLj128EEEEELb1ELb1ELb1ELb1EEEvNS_9BwdParamsE)
        .other          _ZN10layer_norm13ln_bwd_kernelINS_13Kernel_traitsIfffffjLj256ELj1ELj4ELj1ELj16ENS_18Kernel_traits_baseILj256EfffffjLj128EEEEELb1ELb1ELb1ELb1EEEvNS_9BwdParamsE,@"STO_CUDA_ENTRY STV_DEFAULT"
_ZN10layer_norm13ln_bwd_kernelINS_13Kernel_traitsIfffffjLj256ELj1ELj4ELj1ELj16ENS_18Kernel_traits_baseILj256EfffffjLj128EEEEELb1ELb1ELb1ELb1EEEvNS_9BwdParamsE:
.text._ZN10layer_norm13ln_bwd_kernelINS_13Kernel_traitsIfffffjLj256ELj1ELj4ELj1ELj16ENS_18Kernel_traits_baseILj256EfffffjLj128EEEEELb1ELb1ELb1ELb1EEEvNS_9BwdParamsE:
        /* <DEDUP_REMOVED lines=39> */
.L_x_6322:
        /* <DEDUP_REMOVED lines=8> */
[----:B--2---:R-:W-:-:S05]  /*02f0*/  IMAD.WIDE R6, R0, 0x4, R6 ;  /* 0x0000000400067825 */ /* 0x004fca00078e0206 */
[----:B------:R0:W5:Y:S01]  /*0300*/  LDG.E R85, desc[UR6][R6.64] ;  /* 0x0000000606557981 */ /* 0x000162000c1e1900 */
[----:B------:R-:W-:Y:S01]  /*0310*/  BSSY.RECONVERGENT B1, `(.L_x_6258) ;  /* 0x0000091000017945 */ /* 0x000fe20003800200 */
[----:B---3--:R-:W-:-:S13]  /*0320*/  ISETP.GE.AND P1, PT, R2, 0x1, PT ;  /* 0x000000010200780c */ /* 0x008fda0003f26270 */
[----:B01----:R-:W-:Y:S05]  /*0330*/  @!P1 BRA `(.L_x_6259) ;  /* 0x0000000400ac9947 */ /* 0x003fea0003800000 */
[----:B------:R-:W0:Y:S01]  /*0340*/  S2R R71, SR_TID.X ;  /* 0x0000000000477919 */ /* 0x000e220000002100 */
[----:B------:R-:W-:Y:S01]  /*0350*/  MOV R7, UR14 ;  /* 0x0000000e00077c02 */ /* 0x000fe20008000f00 */
[----:B------:R-:W1:Y:S01]  /*0360*/  LDC.64 R80, c[0x0][0x3a8] ;  /* 0x0000ea00ff507b82 */ /* 0x000e620000000a00 */
[----:B------:R-:W-:Y:S01]  /*0370*/  MOV R6, UR15 ;  /* 0x0000000f00067c02 */ /* 0x000fe20008000f00 */
[C---:B------:R-:W-:Y:S01]  /*0380*/  IMAD R3, R0.reuse, UR8, RZ ;  /* 0x0000000800037c24 */ /* 0x040fe2000f8e02ff */
[----:B------:R-:W-:Y:S01]  /*0390*/  ISETP.NE.U32.AND P0, PT, R7, RZ, PT ;  /* 0x000000ff0700720c */ /* 0x000fe20003f05070 */
[----:B------:R-:W-:Y:S01]  /*03a0*/  IMAD.WIDE R72, R0, 0x4, R72 ;  /* 0x0000000400487825 */ /* 0x000fe200078e0248 */
[----:B-----5:R-:W-:Y:S02]  /*03b0*/  ISETP.GE.AND P2, PT, R85, 0x1, PT ;  /* 0x000000015500780c */ /* 0x020fe40003f46270 */
[----:B------:R-:W-:Y:S01]  /*03c0*/  ISETP.NE.AND.EX P0, PT, R6, RZ, PT, P0 ;  /* 0x000000ff0600720c */ /* 0x000fe20003f05300 */
[----:B------:R-:W2:Y:S01]  /*03d0*/  LDC.64 R74, c[0x0][0x428] ;  /* 0x00010a00ff4a7b82 */ /* 0x000ea20000000a00 */
[----:B------:R-:W-:-:S02]  /*03e0*/  IADD3 R5, PT, PT, R2, -0x1, RZ ;  /* 0xffffffff02057810 */ /* 0x000fc40007ffe0ff */
[----:B------:R-:W-:-:S03]  /*03f0*/  SHF.R.S32.HI R68, RZ, 0x1f, R3 ;  /* 0x0000001fff447819 */ /* 0x000fc60000011403 */
[----:B------:R-:W-:Y:S01]  /*0400*/  IMAD R5, R5, UR8, RZ ;  /* 0x0000000805057c24 */ /* 0x000fe2000f8e02ff */
[----:B------:R-:W-:Y:S01]  /*0410*/  LEA.HI R68, R68, R3, RZ, 0x2 ;  /* 0x0000000344447211 */ /* 0x000fe200078f10ff */
[----:B------:R-:W3:Y:S01]  /*0420*/  LDC.64 R86, c[0x0][0x3b0] ;  /* 0x0000ec00ff567b82 */ /* 0x000ee20000000a00 */
[----:B------:R4:W3:Y:S01]  /*0430*/  LDG.E R3, desc[UR6][R72.64] ;  /* 0x0000000648037981 */ /* 0x0008e2000c1e1900 */
[----:B------:R-:W-:Y:S02]  /*0440*/  @P2 IADD3 R69, PT, PT, R85, -0x1, RZ ;  /* 0xffffffff55452810 */ /* 0x000fe40007ffe0ff */
[----:B------:R-:W-:-:S03]  /*0450*/  SHF.R.S32.HI R70, RZ, 0x1f, R5 ;  /* 0x0000001fff467819 */ /* 0x000fc60000011405 */
[----:B------:R-:W-:Y:S01]  /*0460*/  @P2 IMAD R69, R69, UR8, RZ ;  /* 0x0000000845452c24 */ /* 0x000fe2000f8e02ff */
[----:B------:R-:W2:Y:S01]  /*0470*/  @P0 LDC.64 R92, c[0x0][0x438] ;  /* 0x00010e00ff5c0b82 */ /* 0x000ea20000000a00 */
[----:B0-----:R-:W-:-:S03]  /*0480*/  LOP3.LUT R83, R71, 0x1f, RZ, 0xc0, !PT ;  /* 0x0000001f47537812 */ /* 0x001fc600078ec0ff */
[----:B------:R-:W-:-:S04]  /*0490*/  @P2 SHF.R.S32.HI R76, RZ, 0x1f, R69 ;  /* 0x0000001fff4c2819 */ /* 0x000fc80000011445 */
[----:B------:R-:W0:Y:S01]  /*04a0*/  @P0 LDC.64 R88, c[0x0][0x438] ;  /* 0x00010e00ff580b82 */ /* 0x000e220000000a00 */
[----:B------:R-:W-:Y:S02]  /*04b0*/  LEA.HI.SX32 R79, R68, R83, 0x1e ;  /* 0x00000053444f7211 */ /* 0x000fe400078ff2ff */
[----:B------:R-:W-:Y:S02]  /*04c0*/  LEA.HI R70, R70, R5, RZ, 0x2 ;  /* 0x0000000546467211 */ /* 0x000fe400078f10ff */
[----:B------:R-:W-:Y:S01]  /*04d0*/  @P2 LEA.HI R69, R76, R69, RZ, 0x2 ;  /* 0x000000454c452211 */ /* 0x000fe200078f10ff */
[C---:B-1----:R-:W-:Y:S01]  /*04e0*/  IMAD.WIDE.U32 R76, R79.reuse, 0x10, R80 ;  /* 0x000000104f4c7825 */ /* 0x042fe200078e0050 */
[----:B------:R-:W-:Y:S02]  /*04f0*/  IADD3 R5, PT, PT, R79, 0x20, RZ ;  /* 0x000000204f057810 */ /* 0x000fe40007ffe0ff */
[----:B------:R-:W-:-:S03]  /*0500*/  LEA.HI.SX32 R71, R70, R83, 0x1e ;  /* 0x0000005346477211 */ /* 0x000fc600078ff2ff */
[----:B------:R-:W-:Y:S01]  /*0510*/  IMAD.WIDE.U32 R80, R5, 0x10, R80 ;  /* 0x0000001005507825 */ /* 0x000fe200078e0050 */
[----:B------:R-:W-:Y:S02]  /*0520*/  MOV R91, RZ ;  /* 0x000000ff005b7202 */ /* 0x000fe40000000f00 */
[----:B----4-:R-:W-:Y:S01]  /*0530*/  IADD3 R73, PT, PT, R71, 0x20, RZ ;  /* 0x0000002047497810 */ /* 0x010fe20007ffe0ff */
[----:B--2---:R-:W-:Y:S01]  /*0540*/  @P0 IMAD.WIDE.U32 R92, R79, 0x10, R92 ;  /* 0x000000104f5c0825 */ /* 0x004fe200078e005c */
[----:B------:R-:W-:Y:S01]  /*0550*/  @P2 LEA.HI.SX32 R91, R69, R83, 0x1e ;  /* 0x00000053455b2211 */ /* 0x000fe200078ff2ff */
[----:B------:R-:W2:Y:S02]  /*0560*/  LDG.E.128 R76, desc[UR6][R76.64] ;  /* 0x000000064c4c7981 */ /* 0x000ea4000c1e1d00 */
[--C-:B------:R-:W-:Y:S02]  /*0570*/  IMAD.WIDE.U32 R68, R71, 0x10, R74.reuse ;  /* 0x0000001047447825 */ /* 0x100fe400078e004a */
[----:B------:R-:W4:Y:S02]  /*0580*/  LDG.E.128 R80, desc[UR6][R80.64] ;  /* 0x0000000650507981 */ /* 0x000f24000c1e1d00 */
[----:B------:R-:W-:Y:S01]  /*0590*/  IMAD.WIDE.U32 R72, R73, 0x10, R74 ;  /* 0x0000001049487825 */ /* 0x000fe200078e004a */
[C---:B------:R-:W-:Y:S01]  /*05a0*/  IADD3 R75, PT, PT, R91.reuse, 0x20, RZ ;  /* 0x000000205b4b7810 */ /* 0x040fe20007ffe0ff */
[----:B------:R-:W4:Y:S02]  /*05b0*/  LDG.E.128 R68, desc[UR6][R68.64] ;  /* 0x0000000644447981 */ /* 0x000f24000c1e1d00 */
[----:B---3--:R-:W-:-:S02]  /*05c0*/  IMAD.WIDE.U32 R90, R91, 0x4, R86 ;  /* 0x000000045b5a7825 */ /* 0x008fc400078e0056 */
[----:B------:R-:W5:Y:S02]  /*05d0*/  @P0 LDG.E.128 R48, desc[UR6][R92.64] ;  /* 0x000000065c300981 */ /* 0x000f64000c1e1d00 */
[----:B------:R-:W-:Y:S02]  /*05e0*/  IMAD.WIDE.U32 R86, R75, 0x4, R86 ;  /* 0x000000044b567825 */ /* 0x000fe400078e0056 */
[----:B------:R-:W3:Y:S04]  /*05f0*/  LDG.E.128 R72, desc[UR6][R72.64] ;  /* 0x0000000648487981 */ /* 0x000ee8000c1e1d00 */
[----:B------:R-:W5:Y:S01]  /*0600*/  LDG.E R84, desc[UR6][R90.64] ;  /* 0x000000065a547981 */ /* 0x000f62000c1e1900 */
[----:B0-----:R-:W-:-:S03]  /*0610*/  @P0 IMAD.WIDE.U32 R88, R5, 0x10, R88 ;  /* 0x0000001005580825 */ /* 0x001fc600078e0058 */
[----:B------:R-:W5:Y:S04]  /*0620*/  LDG.E R5, desc[UR6][R86.64] ;  /* 0x0000000656057981 */ /* 0x000f68000c1e1900 */
[----:B------:R0:W5:Y:S01]  /*0630*/  @P0 LDG.E.128 R8, desc[UR6][R88.64] ;  /* 0x0000000658080981 */ /* 0x000162000c1e1d00 */
[----:B------:R-:W-:-:S04]  /*0640*/  ISETP.NE.AND P0, PT, RZ, UR9, PT ;  /* 0x00000009ff007c0c */ /* 0x000fc8000bf05270 */
[----:B0-----:R-:W-:-:S05]  /*0650*/  FSEL R89, R3, RZ, !P0 ;  /* 0x000000ff03597208 */ /* 0x001fca0004000000 */
[C---:B--2---:R-:W-:Y:S01]  /*0660*/  FADD.FTZ R3, -R89.reuse, R76 ;  /* 0x0000004c59037221 */ /* 0x044fe20000010100 */
[C---:B------:R-:W-:Y:S01]  /*0670*/  FADD.FTZ R92, -R89.reuse, R78 ;  /* 0x0000004e595c7221 */ /* 0x040fe20000010100 */
[C---:B------:R-:W-:Y:S01]  /*0680*/  FADD.FTZ R78, -R89.reuse, R79 ;  /* 0x0000004f594e7221 */ /* 0x040fe20000010100 */
[C---:B------:R-:W-:Y:S01]  /*0690*/  FADD.FTZ R77, -R89.reuse, R77 ;  /* 0x0000004d594d7221 */ /* 0x040fe20000010100 */
[C---:B----4-:R-:W-:Y:S01]  /*06a0*/  FADD.FTZ R79, -R89.reuse, R80 ;  /* 0x00000050594f7221 */ /* 0x050fe20000010100 */
[C---:B------:R-:W-:Y:S02]  /*06b0*/  FMUL.FTZ R3, R4.reuse, R3 ;  /* 0x0000000304037220 */ /* 0x040fe40000410000 */
[----:B------:R-:W-:Y:S01]  /*06c0*/  FMUL.FTZ R76, R4, R77 ;  /* 0x0000004d044c7220 */ /* 0x000fe20000410000 */
[----:B------:R-:W-:Y:S01]  /*06d0*/  FADD.FTZ R52, R52, R68 ;  /* 0x0000004434347221 */ /* 0x000fe20000010000 */
[----:B------:R-:W-:Y:S01]  /*06e0*/  FFMA.FTZ R28, R68, R3, R28 ;  /* 0x00000003441c7223 */ /* 0x000fe2000001001c */
[----:B------:R-:W-:Y:S01]  /*06f0*/  FMUL.FTZ R79, R4, R79 ;  /* 0x0000004f044f7220 */ /* 0x000fe20000410000 */
[----:B------:R-:W-:Y:S01]  /*0700*/  FMUL.FTZ R68, R32, R68 ;  /* 0x0000004420447220 */ /* 0x000fe20000410000 */
[C---:B------:R-:W-:Y:S01]  /*0710*/  FADD.FTZ R93, -R89.reuse, R81 ;  /* 0x00000051595d7221 */ /* 0x040fe20000010100 */
[----:B------:R-:W-:Y:S01]  /*0720*/  FADD.FTZ R81, -R89, R82 ;  /* 0x0000005259517221 */ /* 0x000fe20000010100 */
[----:B------:R-:W-:Y:S01]  /*0730*/  FMUL.FTZ R77, R4, R92 ;  /* 0x0000005c044d7220 */ /* 0x000fe20000410000 */
[----:B------:R-:W-:Y:S01]  /*0740*/  FADD.FTZ R53, R53, R69 ;  /* 0x0000004535357221 */ /* 0x000fe20000010000 */
[----:B------:R-:W-:Y:S01]  /*0750*/  FFMA.FTZ R29, R69, R76, R29 ;  /* 0x0000004c451d7223 */ /* 0x000fe2000001001d */
[----:B---3--:R-:W-:Y:S01]  /*0760*/  FADD.FTZ R56, R56, R72 ;  /* 0x0000004838387221 */ /* 0x008fe20000010000 */
[----:B------:R-:W-:Y:S01]  /*0770*/  FFMA.FTZ R24, R72, R79, R24 ;  /* 0x0000004f48187223 */ /* 0x000fe20000010018 */
[----:B------:R-:W-:Y:S01]  /*0780*/  FMUL.FTZ R80, R36, R72 ;  /* 0x0000004824507220 */ /* 0x000fe20000410000 */
[----:B------:R-:W-:Y:S01]  /*0790*/  FADD.FTZ R89, -R89, R83 ;  /* 0x0000005359597221 */ /* 0x000fe20000010100 */
[----:B------:R-:W-:Y:S01]  /*07a0*/  FMUL.FTZ R69, R33, R69 ;  /* 0x0000004521457220 */ /* 0x000fe20000410000 */
[----:B------:R-:W-:Y:S01]  /*07b0*/  FADD.FTZ R72, RZ, R68 ;  /* 0x00000044ff487221 */ /* 0x000fe20000010000 */
[----:B------:R-:W-:Y:S01]  /*07c0*/  FFMA.FTZ R83, R3, R68, RZ ;  /* 0x0000004403537223 */ /* 0x000fe200000100ff */
        /* <DEDUP_REMOVED lines=34> */
.L_x_6259:
[----:B------:R-:W-:Y:S01]  /*09f0*/  MOV R7, UR14 ;  /* 0x0000000e00077c02 */ /* 0x000fe20008000f00 */
[----:B------:R-:W-:Y:S01]  /*0a00*/  HFMA2 R91, -RZ, RZ, 0, 0 ;  /* 0x00000000ff5b7431 */ /* 0x000fe200000001ff */
[----:B------:R-:W-:Y:S02]  /*0a10*/  MOV R6, UR15 ;  /* 0x0000000f00067c02 */ /* 0x000fe40008000f00 */
[----:B------:R-:W-:Y:S02]  /*0a20*/  ISETP.NE.U32.AND P0, PT, R7, RZ, PT ;  /* 0x000000ff0700720c */ /* 0x000fe40003f05070 */
[----:B-----5:R-:W-:Y:S02]  /*0a30*/  ISETP.GE.AND P2, PT, R85, 0x1, PT ;  /* 0x000000015500780c */ /* 0x020fe40003f46270 */
[----:B------:R-:W-:-:S11]  /*0a40*/  ISETP.NE.AND.EX P0, PT, R6, RZ, PT, P0 ;  /* 0x000000ff0600720c */ /* 0x000fd60003f05300 */
[----:B------:R-:W0:Y:S01]  /*0a50*/  @P2 LDC R84, c[0x0][0x388] ;  /* 0x0000e200ff542b82 */ /* 0x000e220000000800 */
[----:B------:R-:W1:Y:S01]  /*0a60*/  @P2 S2R R72, SR_TID.X ;  /* 0x0000000000482919 */ /* 0x000e620000002100 */
[----:B------:R-:W-:Y:S01]  /*0a70*/  @P2 IADD3 R73, PT, PT, R85, -0x1, RZ ;  /* 0xffffffff55492810 */ /* 0x000fe20007ffe0ff */
[----:B------:R-:W2:Y:S05]  /*0a80*/  @P0 S2R R87, SR_TID.X ;  /* 0x0000000000570919 */ /* 0x000eaa0000002100 */
[----:B------:R-:W3:Y:S08]  /*0a90*/  @P0 LDC R5, c[0x0][0x388] ;  /* 0x0000e200ff050b82 */ /* 0x000ef00000000800 */
[----:B------:R-:W4:Y:S01]  /*0aa0*/  @P0 LDC.64 R88, c[0x0][0x438] ;  /* 0x00010e00ff580b82 */ /* 0x000f220000000a00 */
[----:B0-----:R-:W-:-:S02]  /*0ab0*/  @P2 IMAD R73, R73, R84, RZ ;  /* 0x0000005449492224 */ /* 0x001fc400078e02ff */
[----:B---3--:R-:W-:-:S05]  /*0ac0*/  @P0 IMAD R5, R0, R5, RZ ;  /* 0x0000000500050224 */ /* 0x008fca00078e02ff */
[----:B------:R-:W-:-:S04]  /*0ad0*/  @P0 SHF.R.S32.HI R84, RZ, 0x1f, R5 ;  /* 0x0000001fff540819 */ /* 0x000fc80000011405 */
[----:B------:R-:W-:Y:S02]  /*0ae0*/  @P0 LEA.HI R5, R84, R5, RZ, 0x2 ;  /* 0x0000000554050211 */ /* 0x000fe400078f10ff */
[----:B--2---:R-:W-:-:S04]  /*0af0*/  @P0 LOP3.LUT R84, R87, 0x1f, RZ, 0xc0, !PT ;  /* 0x0000001f57540812 */ /* 0x004fc800078ec0ff */
[----:B------:R-:W-:Y:S02]  /*0b00*/  @P0 LEA.HI.SX32 R5, R5, R84, 0x1e ;  /* 0x0000005405050211 */ /* 0x000fe400078ff2ff */
[----:B------:R-:W-:-:S03]  /*0b10*/  @P2 SHF.R.S32.HI R84, RZ, 0x1f, R73 ;  /* 0x0000001fff542819 */ /* 0x000fc60000011449 */
[C-C-:B----4-:R-:W-:Y:S01]  /*0b20*/  @P0 IMAD.WIDE.U32 R92, R5.reuse, 0x10, R88.reuse ;  /* 0x00000010055c0825 */ /* 0x150fe200078e0058 */
[----:B------:R-:W-:Y:S02]  /*0b30*/  @P2 LEA.HI R84, R84, R73, RZ, 0x2 ;  /* 0x0000004954542211 */ /* 0x000fe400078f10ff */
[----:B-1----:R-:W-:Y:S02]  /*0b40*/  @P2 LOP3.LUT R73, R72, 0x1f, RZ, 0xc0, !PT ;  /* 0x0000001f48492812 */ /* 0x002fe400078ec0ff */
[----:B------:R-:W-:Y:S01]  /*0b50*/  @P0 IADD3 R5, PT, PT, R5, 0x20, RZ ;  /* 0x0000002005050810 */ /* 0x000fe20007ffe0ff */
[----:B------:R0:W5:Y:S01]  /*0b60*/  @P0 LDG.E.128 R48, desc[UR6][R92.64] ;  /* 0x000000065c300981 */ /* 0x000162000c1e1d00 */
[----:B------:R-:W-:Y:S02]  /*0b70*/  @P2 LEA.HI.SX32 R91, R84, R73, 0x1e ;  /* 0x00000049545b2211 */ /* 0x000fe400078ff2ff */
[----:B------:R-:W1:Y:S01]  /*0b80*/  LDC.64 R72, c[0x0][0x3b0] ;  /* 0x0000ec00ff487b82 */ /* 0x000e620000000a00 */
[----:B------:R-:W-:Y:S01]  /*0b90*/  @P0 IMAD.WIDE.U32 R88, R5, 0x10, R88 ;  /* 0x0000001005580825 */ /* 0x000fe200078e0058 */
[----:B------:R-:W-:-:S04]  /*0ba0*/  IADD3 R5, PT, PT, R91, 0x20, RZ ;  /* 0x000000205b057810 */ /* 0x000fc80007ffe0ff */
[----:B------:R2:W5:Y:S01]  /*0bb0*/  @P0 LDG.E.128 R8, desc[UR6][R88.64] ;  /* 0x0000000658080981 */ /* 0x000562000c1e1d00 */
[----:B-1----:R-:W-:-:S04]  /*0bc0*/  IMAD.WIDE.U32 R90, R91, 0x4, R72 ;  /* 0x000000045b5a7825 */ /* 0x002fc800078e0048 */
[----:B------:R-:W-:Y:S01]  /*0bd0*/  IMAD.WIDE.U32 R72, R5, 0x4, R72 ;  /* 0x0000000405487825 */ /* 0x000fe200078e0048 */
[----:B------:R1:W5:Y:S04]  /*0be0*/  LDG.E R84, desc[UR6][R90.64] ;  /* 0x000000065a547981 */ /* 0x000368000c1e1900 */
[----:B------:R1:W5:Y:S01]  /*0bf0*/  LDG.E R5, desc[UR6][R72.64] ;  /* 0x0000000648057981 */ /* 0x000362000c1e1900 */
[----:B0-----:R-:W-:Y:S01]  /*0c00*/  HFMA2 R92, -RZ, RZ, 0, 0 ;  /* 0x00000000ff5c7431 */ /* 0x001fe200000001ff */
[----:B--2---:R-:W-:-:S07]  /*0c10*/  MOV R88, RZ ;  /* 0x000000ff00587202 */ /* 0x004fce0000000f00 */
.L_x_6260:
[----:B------:R-:W-:Y:S05]  /*0c20*/  BSYNC.RECONVERGENT B1 ;  /* 0x0000000000017941 */ /* 0x000fea0003800200 */
.L_x_6258:
[----:B------:R-:W-:-:S03]  /*0c30*/  UMOV UR4, 0xffffffff ;  /* 0xffffffff00047882 */ /* 0x000fc60000000000 */
[----:B------:R-:W-:Y:S05]  /*0c40*/  BRA.DIV UR4, `(.L_x_6261) ;  /* 0x0000002a04c87947 */ /* 0x000fea000b800000 */
[----:B------:R-:W1:Y:S04]  /*0c50*/  SHFL.BFLY PT, R89, R88, 0x1, 0x1f ;  /* 0x0c201f0058597f89 */ /* 0x000e6800000e0000 */
[----:B------:R-:W0:Y:S01]  /*0c60*/  SHFL.BFLY PT, R93, R92, 0x1, 0x1f ;  /* 0x0c201f005c5d7f89 */ /* 0x000e2200000e0000 */
[----:B-1----:R-:W-:Y:S01]  /*0c70*/  FADD.FTZ R90, R89, R88 ;  /* 0x00000058595a7221 */ /* 0x002fe20000010000 */
[----:B0-----:R-:W-:-:S04]  /*0c80*/  FADD.FTZ R93, R93, R92 ;  /* 0x0000005c5d5d7221 */ /* 0x001fc80000010000 */
        /* <DEDUP_REMOVED lines=14> */
.L_x_6334:
[----:B------:R-:W3:Y:S01]  /*0d70*/  S2R R87, SR_TID.X ;  /* 0x0000000000577919 */ /* 0x000ee20000002100 */
[----:B------:R-:W-:Y:S01]  /*0d80*/  @P2 IADD3 R85, PT, PT, R85, -0x1, RZ ;  /* 0xffffffff55552810 */ /* 0x000fe20007ffe0ff */
[----:B------:R-:W-:Y:S02]  /*0d90*/  IMAD R72, R0, UR8, RZ ;  /* 0x0000000800487c24 */ /* 0x000fe4000f8e02ff */
[----:B0-2---:R-:W-:Y:S01]  /*0da0*/  FADD.FTZ R90, R90, R89 ;  /* 0x000000595a5a7221 */ /* 0x005fe20000010000 */
[----:B-1----:R-:W-:Y:S01]  /*0db0*/  FADD.FTZ R88, R91, R92 ;  /* 0x0000005c5b587221 */ /* 0x002fe20000010000 */
[----:B------:R-:W-:Y:S02]  /*0dc0*/  HFMA2 R91, -RZ, RZ, 0, 0 ;  /* 0x00000000ff5b7431 */ /* 0x000fe400000001ff */
[----:B------:R-:W-:Y:S01]  /*0dd0*/  @P2 IMAD R85, R85, UR8, RZ ;  /* 0x0000000855552c24 */ /* 0x000fe2000f8e02ff */
[----:B------:R-:W-:-:S04]  /*0de0*/  SHF.R.S32.HI R73, RZ, 0x1f, R72 ;  /* 0x0000001fff497819 */ /* 0x000fc80000011448 */
[----:B------:R-:W-:Y:S02]  /*0df0*/  LEA.HI R73, R73, R72, RZ, 0x2 ;  /* 0x0000004849497211 */ /* 0x000fe400078f10ff */
[----:B------:R-:W-:-:S04]  /*0e00*/  @P2 SHF.R.S32.HI R72, RZ, 0x1f, R85 ;  /* 0x0000001fff482819 */ /* 0x000fc80000011455 */
[----:B------:R-:W-:Y:S02]  /*0e10*/  @P2 LEA.HI R89, R72, R85, RZ, 0x2 ;  /* 0x0000005548592211 */ /* 0x000fe400078f10ff */
[----:B---3--:R-:W-:-:S04]  /*0e20*/  LOP3.LUT R72, R87, 0x1f, RZ, 0xc0, !PT ;  /* 0x0000001f57487812 */ /* 0x008fc800078ec0ff */
[-C--:B------:R-:W-:Y:S02]  /*0e30*/  LEA.HI.SX32 R85, R73, R72.reuse, 0x1e ;  /* 0x0000004849557211 */ /* 0x080fe400078ff2ff */
[----:B------:R-:W-:Y:S02]  /*0e40*/  @P2 LEA.HI.SX32 R91, R89, R72, 0x1e ;  /* 0x00000048595b2211 */ /* 0x000fe400078ff2ff */
[----:B------:R-:W0:Y:S03]  /*0e50*/  @P2 LDC.64 R72, c[0x0][0x390] ;  /* 0x0000e400ff482b82 */ /* 0x000e260000000a00 */
[----:B0-----:R-:W-:-:S05]  /*0e60*/  @P2 IMAD.WIDE.U32 R72, R91, 0x10, R72 ;  /* 0x000000105b482825 */ /* 0x001fca00078e0048 */
[----:B------:R0:W5:Y:S01]  /*0e70*/  @P2 LDG.E.128 R60, desc[UR6][R72.64] ;  /* 0x00000006483c2981 */ /* 0x000162000c1e1d00 */
[----:B------:R-:W-:Y:S01]  /*0e80*/  ISETP.NE.U32.AND P0, PT, R7, RZ, PT ;  /* 0x000000ff0700720c */ /* 0x000fe20003f05070 */
[----:B------:R-:W-:Y:S01]  /*0e90*/  FMUL.FTZ R89, R88, UR10 ;  /* 0x0000000a58597c20 */ /* 0x000fe20008410000 */
[----:B------:R-:W-:Y:S01]  /*0ea0*/  ISETP.NE.AND P3, PT, RZ, UR9, PT ;  /* 0x00000009ff007c0c */ /* 0x000fe2000bf65270 */
[----:B------:R-:W-:Y:S01]  /*0eb0*/  BSSY.RECONVERGENT B1, `(.L_x_6262) ;  /* 0x000010f000017945 */ /* 0x000fe20003800200 */
[----:B------:R-:W-:Y:S01]  /*0ec0*/  ISETP.NE.AND.EX P0, PT, R6, RZ, PT, P0 ;  /* 0x000000ff0600720c */ /* 0x000fe20003f05300 */
[----:B------:R-:W-:Y:S01]  /*0ed0*/  FMUL.FTZ R88, R90, UR10 ;  /* 0x0000000a5a587c20 */ /* 0x000fe20008410000 */
[----:B------:R-:W-:-:S11]  /*0ee0*/  FSEL R89, R89, RZ, !P3 ;  /* 0x000000ff59597208 */ /* 0x000fd60005800000 */
        /* <DEDUP_REMOVED lines=17> */
[----:B------:R-:W-:-:S05]  /*1000*/  FSEL R64, R64, RZ, P0 ;  /* 0x000000ff40407208 */ /* 0x000fca0000000000 */
[----:B------:R-:W-:Y:S01]  /*1010*/  FADD.FTZ R16, R16, R64 ;  /* 0x0000004010107221 */ /* 0x000fe20000010000 */
[----:B------:R-:W-:-:S05]  /*1020*/  FMUL.FTZ R64, R44, R93 ;  /* 0x0000005d2c407220 */ /* 0x000fca0000410000 */
[----:B------:R-:W-:-:S07]  /*1030*/  SEL R64, R64, RZ, P0 ;  /* 0x000000ff40407207 */ /* 0x000fce0000000000 */
.L_x_6266:
[----:B------:R-:W-:Y:S05]  /*1040*/  BSYNC.RECONVERGENT B2 ;  /* 0x0000000000027941 */ /* 0x000fea0003800200 */
.L_x_6265:
        /* <DEDUP_REMOVED lines=15> */
.L_x_6268:
[----:B------:R-:W-:Y:S05]  /*1140*/  BSYNC.RECONVERGENT B2 ;  /* 0x0000000000027941 */ /* 0x000fea0003800200 */
.L_x_6267:
        /* <DEDUP_REMOVED lines=15> */
.L_x_6270:
[----:B------:R-:W-:Y:S05]  /*1240*/  BSYNC.RECONVERGENT B2 ;  /* 0x0000000000027941 */ /* 0x000fea0003800200 */
.L_x_6269:
[----:B------:R-:W-:Y:S05]  /*1250*/  @!P2 BRA `(.L_x_6271) ;  /* 0x0000000c0050a947 */ /* 0x000fea0003800000 */
[----:B-----5:R-:W-:Y:S01]  /*1260*/  ISETP.GE.U32.AND P0, PT, R84, 0x1000000, PT ;  /* 0x010000005400780c */ /* 0x020fe20003f06070 */
[----:B------:R-:W-:Y:S01]  /*1270*/  FFMA.FTZ R84, R78, R88, R89 ;  /* 0x000000584e547223 */ /* 0x000fe20000010059 */
[----:B------:R-:W-:-:S03]  /*1280*/  ISETP.GT.AND P3, PT, R2, RZ, PT ;  /* 0x000000ff0200720c */ /* 0x000fc60003f64270 */
[----:B------:R-:W-:-:S04]  /*1290*/  FADD.FTZ R67, R71, -R84 ;  /* 0x8000005447437221 */ /* 0x000fc80000010000 */
[----:B------:R-:W-:-:S05]  /*12a0*/  FMUL.FTZ R67, R4, R67 ;  /* 0x0000004304437220 */ /* 0x000fca0000410000 */
[----:B------:R-:W-:-:S05]  /*12b0*/  FSEL R67, R67, RZ, P3 ;  /* 0x000000ff43437208 */ /* 0x000fca0001800000 */
        /* <DEDUP_REMOVED lines=8> */
.L_x_6264:
        /* <DEDUP_REMOVED lines=13> */
[-C--:B------:R-:W-:Y:S01]  /*1410*/  FMUL.FTZ R20, R60, R23.reuse ;  /* 0x000000173c147220 */ /* 0x080fe20000410000 */
[----:B------:R-:W-:-:S04]  /*1420*/  FMUL.FTZ R23, R44, R23 ;  /* 0x000000172c177220 */ /* 0x000fc80000410000 */
[----:B------:R-:W-:Y:S02]  /*1430*/  FSEL R93, R20, RZ, P3 ;  /* 0x000000ff145d7208 */ /* 0x000fe40001800000 */
[----:B------:R-:W-:-:S03]  /*1440*/  SEL R64, R23, RZ, P3 ;  /* 0x000000ff17407207 */ /* 0x000fc60001800000 */
[----:B------:R-:W-:-:S07]  /*1450*/  FADD.FTZ R16, R16, R93 ;  /* 0x0000005d10107221 */ /* 0x000fce0000010000 */
.L_x_6273:
[----:B------:R-:W-:Y:S05]  /*1460*/  BSYNC.RECONVERGENT B2 ;  /* 0x0000000000027941 */ /* 0x000fea0003800200 */
.L_x_6272:
        /* <DEDUP_REMOVED lines=15> */
.L_x_6275:
[----:B------:R-:W-:Y:S05]  /*1560*/  BSYNC.RECONVERGENT B2 ;  /* 0x0000000000027941 */ /* 0x000fea0003800200 */
.L_x_6274:
        /* <DEDUP_REMOVED lines=15> */
.L_x_6277:
[----:B------:R-:W-:Y:S05]  /*1660*/  BSYNC.RECONVERGENT B2 ;  /* 0x0000000000027941 */ /* 0x000fea0003800200 */
.L_x_6276:
[-CC-:B------:R-:W-:Y:S01]  /*1670*/  FFMA.FTZ R23, R77, R88.reuse, R89.reuse ;  /* 0x000000584d177223 */ /* 0x180fe20000010059 */
[-CC-:B------:R-:W-:Y:S01]  /*1680*/  FFMA.FTZ R20, R76, R88.reuse, R89.reuse ;  /* 0x000000584c147223 */ /* 0x180fe20000010059 */
[----:B------:R-:W-:Y:S01]  /*1690*/  FFMA.FTZ R22, R3, R88, R89 ;  /* 0x0000005803167223 */ /* 0x000fe20000010059 */
[----:B------:R-:W-:Y:S01]  /*16a0*/  FMUL.FTZ R21, R4, R21 ;  /* 0x0000001504157220 */ /* 0x000fe20000410000 */
[----:B------:R-:W-:Y:S01]  /*16b0*/  FADD.FTZ R23, R70, -R23 ;  /* 0x8000001746177221 */ /* 0x000fe20000010000 */
[----:B------:R-:W-:Y:S01]  /*16c0*/  FADD.FTZ R93, R69, -R20 ;  /* 0x80000014455d7221 */ /* 0x000fe20000010000 */
[----:B------:R-:W-:Y:S02]  /*16d0*/  FADD.FTZ R22, R68, -R22 ;  /* 0x8000001644167221 */ /* 0x000fe40000010000 */
[C---:B------:R-:W-:Y:S01]  /*16e0*/  FMUL.FTZ R23, R4.reuse, R23 ;  /* 0x0000001704177220 */ /* 0x040fe20000410000 */
[C---:B------:R-:W-:Y:S01]  /*16f0*/  FMUL.FTZ R93, R4.reuse, R93 ;  /* 0x0000005d045d7220 */ /* 0x040fe20000410000 */
[----:B------:R-:W-:Y:S01]  /*1700*/  FMUL.FTZ R20, R4, R22 ;  /* 0x0000001604147220 */ /* 0x000fe20000410000 */
[----:B------:R-:W-:-:S02]  /*1710*/  FSEL R90, R21, RZ, P0 ;  /* 0x000000ff155a7208 */ /* 0x000fc40000000000 */
[----:B------:R-:W-:Y:S02]  /*1720*/  FSEL R22, R23, RZ, P0 ;  /* 0x000000ff17167208 */ /* 0x000fe40000000000 */
[----:B------:R-:W-:Y:S02]  /*1730*/  FSEL R21, R93, RZ, P0 ;  /* 0x000000ff5d157208 */ /* 0x000fe40000000000 */
        /* <DEDUP_REMOVED lines=12> */
.L_x_6263:
        /* <DEDUP_REMOVED lines=15> */
[----:B------:R-:W-:-:S05]  /*18f0*/  FSEL R64, R64, RZ, P0 ;  /* 0x000000ff40407208 */ /* 0x000fca0000000000 */
[----:B------:R-:W-:Y:S01]  /*1900*/  FADD.FTZ R16, R16, R64 ;  /* 0x0000004010107221 */ /* 0x000fe20000010000 */
[----:B------:R-:W-:-:S05]  /*1910*/  FMUL.FTZ R64, R44, R93 ;  /* 0x0000005d2c407220 */ /* 0x000fca0000410000 */
[----:B------:R-:W-:-:S07]  /*1920*/  SEL R64, R64, RZ, P0 ;  /* 0x000000ff40407207 */ /* 0x000fce0000000000 */
.L_x_6280:
[----:B------:R-:W-:Y:S05]  /*1930*/  BSYNC.RECONVERGENT B2 ;  /* 0x0000000000027941 */ /* 0x000fea0003800200 */
.L_x_6279:
        /* <DEDUP_REMOVED lines=14> */
.L_x_6282:
[----:B------:R-:W-:Y:S05]  /*1a20*/  BSYNC.RECONVERGENT B2 ;  /* 0x0000000000027941 */ /* 0x000fea0003800200 */
.L_x_6281:
        /* <DEDUP_REMOVED lines=14> */
.L_x_6284:
[----:B------:R-:W-:Y:S05]  /*1b10*/  BSYNC.RECONVERGENT B2 ;  /* 0x0000000000027941 */ /* 0x000fea0003800200 */
.L_x_6283:
[----:B------:R-:W-:Y:S05]  /*1b20*/  @!P2 BRA `(.L_x_6271) ;  /* 0x00000004001ca947 */ /* 0x000fea0003800000 */
[----:B-----5:R-:W-:Y:S01]  /*1b30*/  ISETP.GE.U32.AND P0, PT, R84, 0x1000000, PT ;  /* 0x010000005400780c */ /* 0x020fe20003f06070 */
[----:B------:R-:W-:Y:S01]  /*1b40*/  @P1 FFMA.FTZ R84, R78, R88, R89 ;  /* 0x000000584e541223 */ /* 0x000fe20000010059 */
[----:B------:R-:W-:-:S03]  /*1b50*/  MOV R67, R51 ;  /* 0x0000003300437202 */ /* 0x000fc60000000f00 */
        /* <DEDUP_REMOVED lines=10> */
.L_x_6278:
[-CC-:B------:R-:W-:Y:S01]  /*1c00*/  @P1 FFMA.FTZ R21, R3, R88.reuse, R89.reuse ;  /* 0x0000005803151223 */ /* 0x180fe20000010059 */
[----:B------:R-:W-:Y:S01]  /*1c10*/  @P1 FFMA.FTZ R22, R76, R88, R89 ;  /* 0x000000584c161223 */ /* 0x000fe20000010059 */
[----:B-----5:R-:W-:Y:S01]  /*1c20*/  MOV R20, R48 ;  /* 0x0000003000147202 */ /* 0x020fe20000000f00 */
[----:B------:R-:W-:Y:S01]  /*1c30*/  BSSY.RECONVERGENT B2, `(.L_x_6285) ;  /* 0x000000f000027945 */ /* 0x000fe20003800200 */
[----:B------:R-:W-:Y:S01]  /*1c40*/  @P1 FADD.FTZ R21, R68, -R21 ;  /* 0x8000001544151221 */ /* 0x000fe20000010000 */
[----:B------:R-:W-:-:S03]  /*1c50*/  @P1 FADD.FTZ R22, R69, -R22 ;  /* 0x8000001645161221 */ /* 0x000fc60000010000 */
[C---:B------:R-:W-:Y:S01]  /*1c60*/  @P1 FFMA.FTZ R20, R4.reuse, R21, R48 ;  /* 0x0000001504141223 */ /* 0x040fe20000010030 */
[----:B------:R-:W-:Y:S01]  /*1c70*/  MOV R21, R49 ;  /* 0x0000003100157202 */ /* 0x000fe20000000f00 */
[----:B------:R-:W-:Y:S01]  /*1c80*/  @P1 FFMA.FTZ R21, R4, R22, R49 ;  /* 0x0000001604151223 */ /* 0x000fe20000010031 */
[----:B------:R-:W-:Y:S06]  /*1c90*/  @!P2 BRA `(.L_x_6286) ;  /* 0x000000000020a947 */ /* 0x000fec0003800000 */
[----:B------:R-:W-:Y:S01]  /*1ca0*/  FMUL.FTZ R22, R20, UR13 ;  /* 0x0000000d14167c20 */ /* 0x000fe20008410000 */
[----:B------:R-:W-:-:S03]  /*1cb0*/  LOP3.LUT P0, RZ, R84, 0xff, RZ, 0xc0, !PT ;  /* 0x000000ff54ff7812 */ /* 0x000fc6000780c0ff */
[----:B------:R-:W-:-:S04]  /*1cc0*/  FMUL.FTZ R23, R22, UR12 ;  /* 0x0000000c16177c20 */ /* 0x000fc80008410000 */
[-C--:B------:R-:W-:Y:S01]  /*1cd0*/  FMUL.FTZ R22, R60, R23.reuse ;  /* 0x000000173c167220 */ /* 0x080fe20000410000 */
[----:B------:R-:W-:-:S04]  /*1ce0*/  FMUL.FTZ R23, R44, R23 ;  /* 0x000000172c177220 */ /* 0x000fc80000410000 */
[----:B------:R-:W-:Y:S02]  /*1cf0*/  FSEL R93, R22, RZ, P0 ;  /* 0x000000ff165d7208 */ /* 0x000fe40000000000 */
[----:B------:R-:W-:-:S03]  /*1d00*/  SEL R64, R23, RZ, P0 ;  /* 0x000000ff17407207 */ /* 0x000fc60000000000 */
[----:B------:R-:W-:-:S07]  /*1d10*/  FADD.FTZ R16, R16, R93 ;  /* 0x0000005d10107221 */ /* 0x000fce0000010000 */
.L_x_6286:
[----:B------:R-:W-:Y:S05]  /*1d20*/  BSYNC.RECONVERGENT B2 ;  /* 0x0000000000027941 */ /* 0x000fea0003800200 */
.L_x_6285:
[----:B------:R-:W-:Y:S04]  /*1d30*/  BSSY.RECONVERGENT B2, `(.L_x_6287) ;  /* 0x000000a000027945 */ /* 0x000fe80003800200 */
[----:B------:R-:W-:Y:S05]  /*1d40*/  @!P2 BRA `(.L_x_6288) ;  /* 0x000000000020a947 */ /* 0x000fea0003800000 */
        /* <DEDUP_REMOVED lines=8> */
.L_x_6288:
[----:B------:R-:W-:Y:S05]  /*1dd0*/  BSYNC.RECONVERGENT B2 ;  /* 0x0000000000027941 */ /* 0x000fea0003800200 */
.L_x_6287:
        /* <DEDUP_REMOVED lines=14> */
.L_x_6290:
[----:B------:R-:W-:Y:S05]  /*1ec0*/  BSYNC.RECONVERGENT B2 ;  /* 0x0000000000027941 */ /* 0x000fea0003800200 */
.L_x_6289:
        /* <DEDUP_REMOVED lines=13> */
.L_x_6271:
[----:B------:R-:W-:Y:S05]  /*1fa0*/  BSYNC.RECONVERGENT B1 ;  /* 0x0000000000017941 */ /* 0x000fea0003800200 */
.L_x_6262:
[----:B------:R-:W-:Y:S01]  /*1fb0*/  ISETP.NE.U32.AND P0, PT, R73, RZ, PT ;  /* 0x000000ff4900720c */ /* 0x000fe20003f05070 */
[----:B------:R-:W-:Y:S01]  /*1fc0*/  BSSY.RECONVERGENT B1, `(.L_x_6291) ;  /* 0x000000f000017945 */ /* 0x000fe20003800200 */
[----:B------:R-:W-:Y:S02]  /*1fd0*/  ISETP.NE.U32.AND P3, PT, R7, RZ, PT ;  /* 0x000000ff0700720c */ /* 0x000fe40003f65070 */
[----:B------:R-:W-:Y:S02]  /*1fe0*/  ISETP.NE.AND.EX P0, PT, R72, RZ, PT, P0 ;  /* 0x000000ff4800720c */ /* 0x000fe40003f05300 */
[----:B------:R-:W-:-:S11]  /*1ff0*/  ISETP.NE.AND.EX P3, PT, R6, RZ, PT, P3 ;  /* 0x000000ff0600720c */ /* 0x000fd60003f65330 */
[----:B------:R-:W0:Y:S02]  /*2000*/  @P0 LDC.64 R72, c[0x0][0x478] ;  /* 0x00011e00ff480b82 */ /* 0x000e240000000a00 */
[----:B0-----:R-:W-:-:S06]  /*2010*/  @P0 IMAD.WIDE.U32 R92, R85, 0x10, R72 ;  /* 0x00000010555c0825 */ /* 0x001fcc00078e0048 */
[----:B------:R-:W0:Y:S01]  /*2020*/  @P2 LDC.64 R72, c[0x0][0x468] ;  /* 0x00011a00ff482b82 */ /* 0x000e220000000a00 */
[----:B------:R1:W-:Y:S01]  /*2030*/  @P0 STG.E.128 desc[UR6][R92.64], R20 ;  /* 0x000000145c000986 */ /* 0x0003e2000c101d06 */
[C---:B0-----:R-:W-:Y:S01]  /*2040*/  @P2 IMAD.WIDE.U32 R72, R91.reuse, 0x10, R72 ;  /* 0x000000105b482825 */ /* 0x041fe200078e0048 */
[----:B------:R-:W-:-:S04]  /*2050*/  IADD3 R91, PT, PT, R91, 0x20, RZ ;  /* 0x000000205b5b7810 */ /* 0x000fc80007ffe0ff */
[----:B------:R1:W-:Y:S01]  /*2060*/  @P2 STG.E.128 desc[UR6][R72.64], R64 ;  /* 0x0000004048002986 */ /* 0x0003e2000c101d06 */
[----:B------:R-:W-:Y:S05]  /*2070*/  @!P2 BRA `(.L_x_6292) ;  /* 0x00000000000ca947 */ /* 0x000fea0003800000 */
[----:B------:R-:W0:Y:S02]  /*2080*/  LDC.64 R6, c[0x0][0x390] ;  /* 0x0000e400ff067b82 */ /* 0x000e240000000a00 */
[----:B0-----:R-:W-:-:S05]  /*2090*/  IMAD.WIDE.U32 R6, R91, 0x10, R6 ;  /* 0x000000105b067825 */ /* 0x001fca00078e0006 */
[----:B-----5:R0:W5:Y:S02]  /*20a0*/  LDG.E.128 R60, desc[UR6][R6.64] ;  /* 0x00000006063c7981 */ /* 0x020164000c1e1d00 */
.L_x_6292:
[----:B------:R-:W-:Y:S05]  /*20b0*/  BSYNC.RECONVERGENT B1 ;  /* 0x0000000000017941 */ /* 0x000fea0003800200 */
.L_x_6291:
[----:B------:R-:W-:Y:S04]  /*20c0*/  BSSY.RECONVERGENT B1, `(.L_x_6293) ;  /* 0x0000103000017945 */ /* 0x000fe80003800200 */
[----:B------:R-:W-:Y:S05]  /*20d0*/  @!P3 BRA `(.L_x_6294) ;  /* 0x0000000400dcb947 */ /* 0x000fea0003800000 */
[----:B------:R-:W-:Y:S05]  /*20e0*/  @!P0 BRA `(.L_x_6295) ;  /* 0x0000000000ec8947 */ /* 0x000fea0003800000 */
[-CC-:B-1----:R-:W-:Y:S01]  /*20f0*/  @P1 FFMA.FTZ R21, R81, R88.reuse, R89.reuse ;  /* 0x0000005851151223 */ /* 0x182fe20000010059 */
[-CC-:B0-----:R-:W-:Y:S01]  /*2100*/  @P1 FFMA.FTZ R7, R79, R88.reuse, R89.reuse ;  /* 0x000000584f071223 */ /* 0x181fe20000010059 */
        /* <DEDUP_REMOVED lines=24> */
.L_x_6297:
[----:B------:R-:W-:Y:S05]  /*2290*/  BSYNC.RECONVERGENT B2 ;  /* 0x0000000000027941 */ /* 0x000fea0003800200 */
.L_x_6296:
        /* <DEDUP_REMOVED lines=10> */
.L_x_6299:
[----:B------:R-:W-:Y:S05]  /*2340*/  BSYNC.RECONVERGENT B2 ;  /* 0x0000000000027941 */ /* 0x000fea0003800200 */
.L_x_6298:
        /* <DEDUP_REMOVED lines=10> */
.L_x_6301:
[----:B------:R-:W-:Y:S05]  /*23f0*/  BSYNC.RECONVERGENT B2 ;  /* 0x0000000000027941 */ /* 0x000fea0003800200 */
.L_x_6300:
[----:B------:R-:W-:Y:S05]  /*2400*/  @!P2 BRA `(.L_x_6302) ;  /* 0x0000000c0038a947 */ /* 0x000fea0003800000 */
[----:B------:R-:W-:Y:S01]  /*2410*/  FMUL.FTZ R2, R23, UR13 ;  /* 0x0000000d17027c20 */ /* 0x000fe20008410000 */
[----:B------:R-:W-:-:S03]  /*2420*/  ISETP.GE.U32.AND P1, PT, R5, 0x1000000, PT ;  /* 0x010000000500780c */ /* 0x000fc60003f26070 */
[----:B------:R-:W-:-:S04]  /*2430*/  FMUL.FTZ R2, R2, UR12 ;  /* 0x0000000c02027c20 */ /* 0x000fc80008410000 */
[-C--:B------:R-:W-:Y:S01]  /*2440*/  FMUL.FTZ R4, R63, R2.reuse ;  /* 0x000000023f047220 */ /* 0x080fe20000410000 */
[----:B------:R-:W-:-:S04]  /*2450*/  FMUL.FTZ R2, R43, R2 ;  /* 0x000000022b027220 */ /* 0x000fc80000410000 */
[----:B------:R-:W-:Y:S02]  /*2460*/  FSEL R4, R4, RZ, P1 ;  /* 0x000000ff04047208 */ /* 0x000fe40000800000 */
[----:B------:R-:W-:-:S03]  /*2470*/  SEL R67, R2, RZ, P1 ;  /* 0x000000ff02437207 */ /* 0x000fc60000800000 */
[----:B------:R-:W-:Y:S01]  /*2480*/  FADD.FTZ R15, R15, R4 ;  /* 0x000000040f0f7221 */ /* 0x000fe20000010000 */
[----:B------:R-:W-:Y:S06]  /*2490*/  BRA `(.L_x_6302) ;  /* 0x0000000c00147947 */ /* 0x000fec0003800000 */
.L_x_6295:
[----:B------:R-:W-:Y:S04]  /*24a0*/  BSSY.RECONVERGENT B2, `(.L_x_6303) ;  /* 0x000000e000027945 */ /* 0x000fe80003800200 */
[----:B------:R-:W-:Y:S05]  /*24b0*/  @!P2 BRA `(.L_x_6304) ;  /* 0x000000000030a947 */ /* 0x000fea0003800000 */
[----:B0-----:R-:W-:Y:S01]  /*24c0*/  @P1 FFMA.FTZ R7, R79, R88, R89 ;  /* 0x000000584f071223 */ /* 0x001fe20000010059 */
[----:B-----5:R-:W-:Y:S02]  /*24d0*/  MOV R2, R8 ;  /* 0x0000000800027202 */ /* 0x020fe40000000f00 */
[----:B------:R-:W-:Y:S01]  /*24e0*/  LOP3.LUT P3, RZ, R5, 0xff, RZ, 0xc0, !PT ;  /* 0x000000ff05ff7812 */ /* 0x000fe2000786c0ff */
[----:B------:R-:W-:-:S04]  /*24f0*/  @P1 FADD.FTZ R7, R80, -R7 ;  /* 0x8000000750071221 */ /* 0x000fc80000010000 */
[----:B------:R-:W-:-:S04]  /*2500*/  @P1 FFMA.FTZ R2, R4, R7, R8 ;  /* 0x0000000704021223 */ /* 0x000fc80000010008 */
[----:B------:R-:W-:-:S04]  /*2510*/  FMUL.FTZ R2, R2, UR13 ;  /* 0x0000000d02027c20 */ /* 0x000fc80008410000 */
[----:B------:R-:W-:-:S04]  /*2520*/  FMUL.FTZ R7, R2, UR12 ;  /* 0x0000000c02077c20 */ /* 0x000fc80008410000 */
[-C--:B------:R-:W-:Y:S01]  /*2530*/  FMUL.FTZ R2, R60, R7.reuse ;  /* 0x000000073c027220 */ /* 0x080fe20000410000 */
[----:B------:R-:W-:-:S04]  /*2540*/  FMUL.FTZ R7, R40, R7 ;  /* 0x0000000728077220 */ /* 0x000fc80000410000 */
[----:B-1----:R-:W-:Y:S02]  /*2550*/  FSEL R73, R2, RZ, P3 ;  /* 0x000000ff02497208 */ /* 0x002fe40001800000 */
[----:B------:R-:W-:-:S03]  /*2560*/  SEL R64, R7, RZ, P3 ;  /* 0x000000ff07407207 */ /* 0x000fc60001800000 */
[----:B------:R-:W-:-:S07]  /*2570*/  FADD.FTZ R12, R12, R73 ;  /* 0x000000490c0c7221 */ /* 0x000fce0000010000 */
.L_x_6304:
[----:B------:R-:W-:Y:S05]  /*2580*/  BSYNC.RECONVERGENT B2 ;  /* 0x0000000000027941 */ /* 0x000fea0003800200 */
.L_x_6303:
[----:B------:R-:W-:Y:S04]  /*2590*/  BSSY.RECONVERGENT B2, `(.L_x_6305) ;  /* 0x000000e000027945 */ /* 0x000fe80003800200 */
[----:B------:R-:W-:Y:S05]  /*25a0*/  @!P2 BRA `(.L_x_6306) ;  /* 0x000000000030a947 */ /* 0x000fea0003800000 */
[----:B------:R-:W-:Y:S01]  /*25b0*/  @P1 FFMA.FTZ R2, R82, R88, R89 ;  /* 0x0000005852021223 */ /* 0x000fe20000010059 */
[----:B-----5:R-:W-:-:S03]  /*25c0*/  LOP3.LUT P3, RZ, R5, 0xff00, RZ, 0xc0, !PT ;  /* 0x0000ff0005ff7812 */ /* 0x020fc6000786c0ff */
[----:B0-----:R-:W-:Y:S01]  /*25d0*/  @P1 FADD.FTZ R6, R83, -R2 ;  /* 0x8000000253061221 */ /* 0x001fe20000010000 */
[----:B------:R-:W-:-:S03]  /*25e0*/  MOV R2, R9 ;  /* 0x0000000900027202 */ /* 0x000fc60000000f00 */
[----:B------:R-:W-:-:S04]  /*25f0*/  @P1 FFMA.FTZ R2, R4, R6, R9 ;  /* 0x0000000604021223 */ /* 0x000fc80000010009 */
[----:B------:R-:W-:-:S04]  /*2600*/  FMUL.FTZ R2, R2, UR13 ;  /* 0x0000000d02027c20 */ /* 0x000fc80008410000 */
[----:B------:R-:W-:-:S04]  /*2610*/  FMUL.FTZ R2, R2, UR12 ;  /* 0x0000000c02027c20 */ /* 0x000fc80008410000 */
[-C--:B------:R-:W-:Y:S01]  /*2620*/  FMUL.FTZ R6, R61, R2.reuse ;  /* 0x000000023d067220 */ /* 0x080fe20000410000 */
[----:B------:R-:W-:-:S04]  /*2630*/  FMUL.FTZ R2, R41, R2 ;  /* 0x0000000229027220 */ /* 0x000fc80000410000 */
[----:B------:R-:W-:Y:S02]  /*2640*/  FSEL R6, R6, RZ, P3 ;  /* 0x000000ff06067208 */ /* 0x000fe40001800000 */
[----:B-1----:R-:W-:-:S03]  /*2650*/  SEL R65, R2, RZ, P3 ;  /* 0x000000ff02417207 */ /* 0x002fc60001800000 */
[----:B------:R-:W-:-:S07]  /*2660*/  FADD.FTZ R13, R13, R6 ;  /* 0x000000060d0d7221 */ /* 0x000fce0000010000 */
.L_x_6306:
[----:B------:R-:W-:Y:S05]  /*2670*/  BSYNC.RECONVERGENT B2 ;  /* 0x0000000000027941 */ /* 0x000fea0003800200 */
.L_x_6305:
        /* <DEDUP_REMOVED lines=14> */
.L_x_6308:
[----:B------:R-:W-:Y:S05]  /*2760*/  BSYNC.RECONVERGENT B2 ;  /* 0x0000000000027941 */ /* 0x000fea0003800200 */
.L_x_6307:
[----:B------:R-:W-:Y:S05]  /*2770*/  @!P2 BRA `(.L_x_6302) ;  /* 0x00000008005ca947 */ /* 0x000fea0003800000 */
[----:B------:R-:W-:Y:S01]  /*2780*/  @P1 FFMA.FTZ R88, R74, R88, R89 ;  /* 0x000000584a581223 */ /* 0x000fe20000010059 */
[----:B-----5:R-:W-:-:S03]  /*2790*/  MOV R2, R11 ;  /* 0x0000000b00027202 */ /* 0x020fc60000000f00 */
[----:B------:R-:W-:-:S04]  /*27a0*/  @P1 FADD.FTZ R88, R75, -R88 ;  /* 0x800000584b581221 */ /* 0x000fc80000010000 */
[----:B------:R-:W-:Y:S01]  /*27b0*/  @P1 FFMA.FTZ R2, R4, R88, R11 ;  /* 0x0000005804021223 */ /* 0x000fe2000001000b */
[----:B------:R-:W-:-:S03]  /*27c0*/  ISETP.GE.U32.AND P1, PT, R5, 0x1000000, PT ;  /* 0x010000000500780c */ /* 0x000fc60003f26070 */
[----:B------:R-:W-:-:S04]  /*27d0*/  FMUL.FTZ R2, R2, UR13 ;  /* 0x0000000d02027c20 */ /* 0x000fc80008410000 */
[----:B------:R-:W-:-:S04]  /*27e0*/  FMUL.FTZ R2, R2, UR12 ;  /* 0x0000000c02027c20 */ /* 0x000fc80008410000 */
[-C--:B------:R-:W-:Y:S01]  /*27f0*/  FMUL.FTZ R4, R63, R2.reuse ;  /* 0x000000023f047220 */ /* 0x080fe20000410000 */
[----:B------:R-:W-:-:S04]  /*2800*/  FMUL.FTZ R2, R43, R2 ;  /* 0x000000022b027220 */ /* 0x000fc80000410000 */
[----:B------:R-:W-:Y:S02]  /*2810*/  FSEL R4, R4, RZ, P1 ;  /* 0x000000ff04047208 */ /* 0x000fe40000800000 */
[----:B-1----:R-:W-:-:S03]  /*2820*/  SEL R67, R2, RZ, P1 ;  /* 0x000000ff02437207 */ /* 0x002fc60000800000 */
[----:B------:R-:W-:Y:S01]  /*2830*/  FADD.FTZ R15, R15, R4 ;  /* 0x000000040f0f7221 */ /* 0x000fe20000010000 */
[----:B------:R-:W-:Y:S06]  /*2840*/  BRA `(.L_x_6302) ;  /* 0x0000000800287947 */ /* 0x000fec0003800000 */
.L_x_6294:
[----:B------:R-:W-:Y:S05]  /*2850*/  @!P0 BRA `(.L_x_6309) ;  /* 0x00000004002c8947 */ /* 0x000fea0003800000 */
[----:B------:R-:W-:Y:S01]  /*2860*/  BSSY.RECONVERGENT B2, `(.L_x_6310) ;  /* 0x0000011000027945 */ /* 0x000fe20003800200 */
[----:B------:R-:W-:Y:S01]  /*2870*/  ISETP.GT.AND P1, PT, R2, RZ, PT ;  /* 0x000000ff0200720c */ /* 0x000fe20003f24270 */
[----:B0-----:R-:W-:Y:S02]  /*2880*/  FFMA.FTZ R6, R74, R88, R89 ;  /* 0x000000584a067223 */ /* 0x001fe40000010059 */
        /* <DEDUP_REMOVED lines=9> */
[-C--:B-1----:R-:W-:Y:S01]  /*2920*/  FMUL.FTZ R20, R60, R7.reuse ;  /* 0x000000073c147220 */ /* 0x082fe20000410000 */
[----:B------:R-:W-:-:S04]  /*2930*/  FMUL.FTZ R64, R40, R7 ;  /* 0x0000000728407220 */ /* 0x000fc80000410000 */
[----:B------:R-:W-:Y:S02]  /*2940*/  FSEL R7, R20, RZ, P3 ;  /* 0x000000ff14077208 */ /* 0x000fe40001800000 */
[----:B------:R-:W-:-:S03]  /*2950*/  SEL R64, R64, RZ, P3 ;  /* 0x000000ff40407207 */ /* 0x000fc60001800000 */
[----:B------:R-:W-:-:S07]  /*2960*/  FADD.FTZ R12, R12, R7 ;  /* 0x000000070c0c7221 */ /* 0x000fce0000010000 */
.L_x_6311:
[----:B------:R-:W-:Y:S05]  /*2970*/  BSYNC.RECONVERGENT B2 ;  /* 0x0000000000027941 */ /* 0x000fea0003800200 */
.L_x_6310:
[----:B------:R-:W-:Y:S04]  /*2980*/  BSSY.RECONVERGENT B2, `(.L_x_6312) ;  /* 0x000000f000027945 */ /* 0x000fe80003800200 */
[----:B------:R-:W-:Y:S05]  /*2990*/  @!P2 BRA `(.L_x_6313) ;  /* 0x000000000034a947 */ /* 0x000fea0003800000 */
[----:B-1----:R-:W-:Y:S01]  /*29a0*/  FFMA.FTZ R20, R82, R88, R89 ;  /* 0x0000005852147223 */ /* 0x002fe20000010059 */
        /* <DEDUP_REMOVED lines=12> */
.L_x_6313:
[----:B------:R-:W-:Y:S05]  /*2a70*/  BSYNC.RECONVERGENT B2 ;  /* 0x0000000000027941 */ /* 0x000fea0003800200 */
.L_x_6312:
        /* <DEDUP_REMOVED lines=11> */
[----:B-1----:R-:W-:-:S04]  /*2b30*/  FMUL.FTZ R66, R42, R7 ;  /* 0x000000072a427220 */ /* 0x002fc80000410000 */
[----:B------:R-:W-:Y:S02]  /*2b40*/  FSEL R7, R2, RZ, P3 ;  /* 0x000000ff02077208 */ /* 0x000fe40001800000 */
[----:B------:R-:W-:-:S03]  /*2b50*/  SEL R66, R66, RZ, P3 ;  /* 0x000000ff42427207 */ /* 0x000fc60001800000 */
[----:B------:R-:W-:-:S07]  /*2b60*/  FADD.FTZ R14, R14, R7 ;  /* 0x000000070e0e7221 */ /* 0x000fce0000010000 */
.L_x_6315:
[----:B------:R-:W-:Y:S05]  /*2b70*/  BSYNC.RECONVERGENT B2 ;  /* 0x0000000000027941 */ /* 0x000fea0003800200 */
.L_x_6314:
[-CC-:B------:R-:W-:Y:S01]  /*2b80*/  FFMA.FTZ R7, R81, R88.reuse, R89.reuse ;  /* 0x0000005851077223 */ /* 0x180fe20000010059 */
[-CC-:B------:R-:W-:Y:S01]  /*2b90*/  FFMA.FTZ R2, R82, R88.reuse, R89.reuse ;  /* 0x0000005852027223 */ /* 0x180fe20000010059 */
[----:B------:R-:W-:Y:S01]  /*2ba0*/  FFMA.FTZ R89, R79, R88, R89 ;  /* 0x000000584f597223 */ /* 0x000fe20000010059 */
[----:B-1----:R-:W-:Y:S01]  /*2bb0*/  FADD.FTZ R23, R75, -R6 ;  /* 0x800000064b177221 */ /* 0x002fe20000010000 */
        /* <DEDUP_REMOVED lines=9> */
[----:B------:R-:W-:Y:S02]  /*2c50*/  FSEL R21, R21, RZ, P1 ;  /* 0x000000ff15157208 */ /* 0x000fe40000800000 */
[----:B------:R-:W-:Y:S01]  /*2c60*/  FSEL R20, R89, RZ, P1 ;  /* 0x000000ff59147208 */ /* 0x000fe20000800000 */
[----:B------:R-:W-:Y:S06]  /*2c70*/  @!P2 BRA `(.L_x_6302) ;  /* 0x00000004001ca947 */ /* 0x000fec0003800000 */
[----:B------:R-:W-:Y:S01]  /*2c80*/  FMUL.FTZ R2, R23, UR13 ;  /* 0x0000000d17027c20 */ /* 0x000fe20008410000 */
[----:B-----5:R-:W-:-:S03]  /*2c90*/  ISETP.GE.U32.AND P1, PT, R5, 0x1000000, PT ;  /* 0x010000000500780c */ /* 0x020fc60003f26070 */
[----:B------:R-:W-:-:S04]  /*2ca0*/  FMUL.FTZ R2, R2, UR12 ;  /* 0x0000000c02027c20 */ /* 0x000fc80008410000 */
[-C--:B------:R-:W-:Y:S01]  /*2cb0*/  FMUL.FTZ R4, R63, R2.reuse ;  /* 0x000000023f047220 */ /* 0x080fe20000410000 */
[----:B------:R-:W-:-:S04]  /*2cc0*/  FMUL.FTZ R2, R43, R2 ;  /* 0x000000022b027220 */ /* 0x000fc80000410000 */
[----:B------:R-:W-:Y:S02]  /*2cd0*/  FSEL R4, R4, RZ, P1 ;  /* 0x000000ff04047208 */ /* 0x000fe40000800000 */
[----:B------:R-:W-:-:S03]  /*2ce0*/  SEL R67, R2, RZ, P1 ;  /* 0x000000ff02437207 */ /* 0x000fc60000800000 */
[----:B------:R-:W-:Y:S01]  /*2cf0*/  FADD.FTZ R15, R15, R4 ;  /* 0x000000040f0f7221 */ /* 0x000fe20000010000 */
[----:B------:R-:W-:Y:S06]  /*2d00*/  BRA `(.L_x_6302) ;  /* 0x0000000000f87947 */ /* 0x000fec0003800000 */
.L_x_6309:
[----:B------:R-:W-:Y:S04]  /*2d10*/  BSSY.RECONVERGENT B2, `(.L_x_6316) ;  /* 0x000000f000027945 */ /* 0x000fe80003800200 */
[----:B------:R-:W-:Y:S05]  /*2d20*/  @!P2 BRA `(.L_x_6317) ;  /* 0x000000000034a947 */ /* 0x000fea0003800000 */
[----:B0-----:R-:W-:Y:S01]  /*2d30*/  FFMA.FTZ R7, R79, R88, R89 ;  /* 0x000000584f077223 */ /* 0x001fe20000010059 */
        /* <DEDUP_REMOVED lines=9> */
[----:B-1----:R-:W-:Y:S02]  /*2dd0*/  FSEL R73, R6, RZ, P1 ;  /* 0x000000ff06497208 */ /* 0x002fe40000800000 */
[----:B------:R-:W-:-:S03]  /*2de0*/  SEL R64, R7, RZ, P1 ;  /* 0x000000ff07407207 */ /* 0x000fc60000800000 */
[----:B------:R-:W-:-:S07]  /*2df0*/  FADD.FTZ R12, R12, R73 ;  /* 0x000000490c0c7221 */ /* 0x000fce0000010000 */
.L_x_6317:
[----:B------:R-:W-:Y:S05]  /*2e00*/  BSYNC.RECONVERGENT B2 ;  /* 0x0000000000027941 */ /* 0x000fea0003800200 */
.L_x_6316:
        /* <DEDUP_REMOVED lines=15> */
.L_x_6319:
[----:B------:R-:W-:Y:S05]  /*2f00*/  BSYNC.RECONVERGENT B2 ;  /* 0x0000000000027941 */ /* 0x000fea0003800200 */
.L_x_6318:
        /* <DEDUP_REMOVED lines=15> */
.L_x_6321:
[----:B------:R-:W-:Y:S05]  /*3000*/  BSYNC.RECONVERGENT B2 ;  /* 0x0000000000027941 */ /* 0x000fea0003800200 */
.L_x_6320:
        /* <DEDUP_REMOVED lines=9> */
[-C--:B------:R-:W-:Y:S01]  /*30a0*/  FMUL.FTZ R4, R63, R2.reuse ;  /* 0x000000023f047220 */ /* 0x080fe20000410000 */
[----:B------:R-:W-:-:S04]  /*30b0*/  FMUL.FTZ R2, R43, R2 ;  /* 0x000000022b027220 */ /* 0x000fc80000410000 */
[----:B------:R-:W-:Y:S02]  /*30c0*/  FSEL R4, R4, RZ, P1 ;  /* 0x000000ff04047208 */ /* 0x000fe40000800000 */
[----:B-1----:R-:W-:-:S03]  /*30d0*/  SEL R67, R2, RZ, P1 ;  /* 0x000000ff02437207 */ /* 0x002fc60000800000 */
[----:B------:R-:W-:-:S07]  /*30e0*/  FADD.FTZ R15, R15, R4 ;  /* 0x000000040f0f7221 */ /* 0x000fce0000010000 */
.L_x_6302:
[----:B------:R-:W-:Y:S05]  /*30f0*/  BSYNC.RECONVERGENT B1 ;  /* 0x0000000000017941 */ /* 0x000fea0003800200 */
.L_x_6293:
[----:B-1----:R-:W1:Y:S01]  /*3100*/  @P0 LDC.64 R72, c[0x0][0x478] ;  /* 0x00011e00ff480b82 */ /* 0x002e620000000a00 */
[----:B------:R-:W-:-:S07]  /*3110*/  @P0 IADD3 R85, PT, PT, R85, 0x20, RZ ;  /* 0x0000002055550810 */ /* 0x000fce0007ffe0ff */
[----:B0-----:R-:W0:Y:S08]  /*3120*/  @P2 LDC.64 R6, c[0x0][0x468] ;  /* 0x00011a00ff062b82 */ /* 0x001e300000000a00 */
[----:B-----5:R-:W2:Y:S01]  /*3130*/  LDC.64 R4, c[0x0][0x380] ;  /* 0x0000e000ff047b82 */ /* 0x020ea20000000a00 */
[----:B-1----:R-:W-:-:S05]  /*3140*/  @P0 IMAD.WIDE.U32 R72, R85, 0x10, R72 ;  /* 0x0000001055480825 */ /* 0x002fca00078e0048 */
[----:B------:R1:W-:Y:S01]  /*3150*/  @P0 STG.E.128 desc[UR6][R72.64], R20 ;  /* 0x0000001448000986 */ /* 0x0003e2000c101d06 */
[----:B0-----:R-:W-:-:S05]  /*3160*/  @P2 IMAD.WIDE.U32 R6, R91, 0x10, R6 ;  /* 0x000000105b062825 */ /* 0x001fca00078e0006 */
[----:B------:R1:W-:Y:S01]  /*3170*/  @P2 STG.E.128 desc[UR6][R6.64], R64 ;  /* 0x0000004006002986 */ /* 0x0003e2000c101d06 */
[----:B--2---:R-:W-:-:S04]  /*3180*/  LEA R0, R4, R0, 0x2 ;  /* 0x0000000004007211 */ /* 0x004fc800078e10ff */
[----:B------:R-:W-:-:S13]  /*3190*/  ISETP.GE.AND P0, PT, R0, R5, PT ;  /* 0x000000050000720c */ /* 0x000fda0003f06270 */
[----:B-1----:R-:W-:Y:S05]  /*31a0*/  @!P0 BRA `(.L_x_6322) ;  /* 0xffffffd000308947 */ /* 0x002fea000383ffff */
.L_x_6257:
[----:B------:R-:W-:Y:S05]  /*31b0*/  BSYNC B0 ;  /* 0x0000000000007941 */ /* 0x000fea0003800000 */
.L_x_6256:
        /* <DEDUP_REMOVED lines=91> */
.L_x_6261:
[----:B------:R-:W-:Y:S01]  /*3770*/  HFMA2 R87, -RZ, RZ, 0, 5.9604644775390625e-08 ;  /* 0x00000001ff577431 */ /* 0x000fe200000001ff */
[----:B------:R-:W-:Y:S01]  /*3780*/  BSSY B1, `(.L_x_6323) ;  /* 0x0000006000017945 */ /* 0x000fe20003800000 */
[----:B-1----:R-:W-:Y:S02]  /*3790*/  MOV R73, 0x1f ;  /* 0x0000001f00497802 */ /* 0x002fe40000000f00 */
[----:B------:R-:W-:-:S07]  /*37a0*/  MOV R72, 0xffffffff ;  /* 0xffffffff00487802 */ /* 0x000fce0000000f00 */
[----:B-----5:R-:W-:Y:S05]  /*37b0*/  WARPSYNC.COLLECTIVE R72, `(.L_x_6324) ;  /* 0x0000000048087348 */ /* 0x020fea0003c00000 */
[----:B------:R0:W1:Y:S02]  /*37c0*/  SHFL.BFLY P0, R89, R88, R87, R73 ;  /* 0x0c00005758597389 */ /* 0x0000640000000049 */
[----:B01---5:R-:W-:Y:S05]  /*37d0*/  ENDCOLLECTIVE ;  /* 0x000000000000791b */ /* 0x023fea0003800000 */
.L_x_6324:
[----:B------:R-:W-:Y:S05]  /*37e0*/  BSYNC B1 ;  /* 0x0000000000017941 */ /* 0x000fea0003800000 */
.L_x_6323:
        /* <DEDUP_REMOVED lines=8> */
.L_x_6325:
[----:B------:R-:W-:Y:S01]  /*3870*/  MOV R88, R90 ;  /* 0x0000005a00587202 */ /* 0x000fe20000000f00 */
[----:B------:R-:W-:Y:S01]  /*3880*/  HFMA2 R87, -RZ, RZ, 0, 1.1920928955078125e-07 ;  /* 0x00000002ff577431 */ /* 0x000fe200000001ff */
[----:B------:R-:W-:-:S07]  /*3890*/  MOV R93, R89 ;  /* 0x00000059005d7202 */ /* 0x000fce0000000f00 */
[----:B------:R-:W-:Y:S05]  /*38a0*/  WARPSYNC.COLLECTIVE R72, `(.L_x_6326) ;  /* 0x0000000048087348 */ /* 0x000fea0003c00000 */
[----:B------:R0:W1:Y:S02]  /*38b0*/  SHFL.BFLY P0, R89, R88, R87, R73 ;  /* 0x0c00005758597389 */ /* 0x0000640000000049 */
[----:B01----:R-:W-:Y:S05]  /*38c0*/  ENDCOLLECTIVE ;  /* 0x000000000000791b */ /* 0x003fea0003800000 */
.L_x_6326:
[----:B------:R-:W-:-:S05]  /*38d0*/  FADD.FTZ R93, R93, R92 ;  /* 0x0000005c5d5d7221 */ /* 0x000fca0000010000 */
[----:B------:R-:W-:Y:S01]  /*38e0*/  MOV R88, R93 ;  /* 0x0000005d00587202 */ /* 0x000fe20000000f00 */
[----:B------:R-:W-:-:S07]  /*38f0*/  FADD.FTZ R91, R90, R89 ;  /* 0x000000595a5b7221 */ /* 0x000fce0000010000 */
[----:B------:R-:W-:Y:S05]  /*3900*/  WARPSYNC.COLLECTIVE R72, `(.L_x_6327) ;  /* 0x0000000048087348 */ /* 0x000fea0003c00000 */
[----:B------:R0:W1:Y:S02]  /*3910*/  SHFL.BFLY P0, R89, R88, R87, R73 ;  /* 0x0c00005758597389 */ /* 0x0000640000000049 */
[----:B01----:R-:W-:Y:S05]  /*3920*/  ENDCOLLECTIVE ;  /* 0x000000000000791b */ /* 0x003fea0003800000 */
.L_x_6327:
[----:B------:R-:W-:Y:S01]  /*3930*/  MOV R88, R91 ;  /* 0x0000005b00587202 */ /* 0x000fe20000000f00 */
[----:B------:R-:W-:Y:S01]  /*3940*/  HFMA2 R87, -RZ, RZ, 0, 2.384185791015625e-07 ;  /* 0x00000004ff577431 */ /* 0x000fe200000001ff */
[----:B------:R-:W-:-:S07]  /*3950*/  MOV R92, R89 ;  /* 0x00000059005c7202 */ /* 0x000fce0000000f00 */
[----:B------:R-:W-:Y:S05]  /*3960*/  WARPSYNC.COLLECTIVE R72, `(.L_x_6328) ;  /* 0x0000000048087348 */ /* 0x000fea0003c00000 */
[----:B------:R0:W1:Y:S02]  /*3970*/  SHFL.BFLY P0, R89, R88, R87, R73 ;  /* 0x0c00005758597389 */ /* 0x0000640000000049 */
[----:B01----:R-:W-:Y:S05]  /*3980*/  ENDCOLLECTIVE ;  /* 0x000000000000791b */ /* 0x003fea0003800000 */
.L_x_6328:
[----:B------:R-:W-:-:S05]  /*3990*/  FADD.FTZ R93, R93, R92 ;  /* 0x0000005c5d5d7221 */ /* 0x000fca0000010000 */
[----:B------:R-:W-:Y:S01]  /*39a0*/  MOV R88, R93 ;  /* 0x0000005d00587202 */ /* 0x000fe20000000f00 */
[----:B------:R-:W-:-:S07]  /*39b0*/  FADD.FTZ R92, R91, R89 ;  /* 0x000000595b5c7221 */ /* 0x000fce0000010000 */
[----:B------:R-:W-:Y:S05]  /*39c0*/  WARPSYNC.COLLECTIVE R72, `(.L_x_6329) ;  /* 0x0000000048087348 */ /* 0x000fea0003c00000 */
[----:B------:R0:W1:Y:S02]  /*39d0*/  SHFL.BFLY P0, R89, R88, R87, R73 ;  /* 0x0c00005758597389 */ /* 0x0000640000000049 */
[----:B01----:R-:W-:Y:S05]  /*39e0*/  ENDCOLLECTIVE ;  /* 0x000000000000791b */ /* 0x003fea0003800000 */
.L_x_6329:
[----:B------:R-:W-:Y:S01]  /*39f0*/  MOV R88, R92 ;  /* 0x0000005c00587202 */ /* 0x000fe20000000f00 */
[----:B------:R-:W-:Y:S01]  /*3a00*/  HFMA2 R87, -RZ, RZ, 0, 4.76837158203125e-07 ;  /* 0x00000008ff577431 */ /* 0x000fe200000001ff */
[----:B------:R-:W-:-:S07]  /*3a10*/  MOV R90, R89 ;  /* 0x00000059005a7202 */ /* 0x000fce0000000f00 */
[----:B------:R-:W-:Y:S05]  /*3a20*/  WARPSYNC.COLLECTIVE R72, `(.L_x_6330) ;  /* 0x0000000048087348 */ /* 0x000fea0003c00000 */
[----:B------:R0:W1:Y:S02]  /*3a30*/  SHFL.BFLY P0, R89, R88, R87, R73 ;  /* 0x0c00005758597389 */ /* 0x0000640000000049 */
[----:B01----:R-:W-:Y:S05]  /*3a40*/  ENDCOLLECTIVE ;  /* 0x000000000000791b */ /* 0x003fea0003800000 */
.L_x_6330:
[----:B------:R-:W-:-:S05]  /*3a50*/  FADD.FTZ R90, R93, R90 ;  /* 0x0000005a5d5a7221 */ /* 0x000fca0000010000 */
[----:B------:R-:W-:Y:S01]  /*3a60*/  MOV R88, R90 ;  /* 0x0000005a00587202 */ /* 0x000fe20000000f00 */
[----:B------:R-:W-:-:S07]  /*3a70*/  FADD.FTZ R91, R92, R89 ;  /* 0x000000595c5b7221 */ /* 0x000fce0000010000 */
[----:B------:R-:W-:Y:S05]  /*3a80*/  WARPSYNC.COLLECTIVE R72, `(.L_x_6331) ;  /* 0x0000000048087348 */ /* 0x000fea0003c00000 */
[----:B------:R0:W1:Y:S02]  /*3a90*/  SHFL.BFLY P0, R89, R88, R87, R73 ;  /* 0x0c00005758597389 */ /* 0x0000640000000049 */
[----:B01----:R-:W-:Y:S05]  /*3aa0*/  ENDCOLLECTIVE ;  /* 0x000000000000791b */ /* 0x003fea0003800000 */
.L_x_6331:
[----:B------:R-:W-:Y:S01]  /*3ab0*/  MOV R88, R91 ;  /* 0x0000005b00587202 */ /* 0x000fe20000000f00 */
[----:B------:R-:W-:Y:S01]  /*3ac0*/  HFMA2 R87, -RZ, RZ, 0, 9.5367431640625e-07 ;  /* 0x00000010ff577431 */ /* 0x000fe200000001ff */
[----:B------:R-:W-:-:S07]  /*3ad0*/  MOV R93, R89 ;  /* 0x00000059005d7202 */ /* 0x000fce0000000f00 */
[----:B------:R-:W-:Y:S05]  /*3ae0*/  WARPSYNC.COLLECTIVE R72, `(.L_x_6332) ;  /* 0x0000000048087348 */ /* 0x000fea0003c00000 */
[----:B------:R0:W1:Y:S02]  /*3af0*/  SHFL.BFLY P0, R89, R88, R87, R73 ;  /* 0x0c00005758597389 */ /* 0x0000640000000049 */
[----:B01----:R-:W-:Y:S05]  /*3b00*/  ENDCOLLECTIVE ;  /* 0x000000000000791b */ /* 0x003fea0003800000 */
.L_x_6332:
[----:B------:R-:W-:-:S05]  /*3b10*/  FADD.FTZ R90, R90, R93 ;  /* 0x0000005d5a5a7221 */ /* 0x000fca0000010000 */
[----:B------:R-:W-:Y:S02]  /*3b20*/  MOV R88, R90 ;  /* 0x0000005a00587202 */ /* 0x000fe40000000f00 */
[----:B------:R-:W-:-:S07]  /*3b30*/  MOV R92, R89 ;  /* 0x00000059005c7202 */ /* 0x000fce0000000f00 */
[----:B------:R-:W-:Y:S05]  /*3b40*/  WARPSYNC.COLLECTIVE R72, `(.L_x_6333) ;  /* 0x0000000048087348 */ /* 0x000fea0003c00000 */
[----:B------:R0:W1:Y:S02]  /*3b50*/  SHFL.BFLY P0, R89, R88, R87, R73 ;  /* 0x0c00005758597389 */ /* 0x0000640000000049 */
[----:B01----:R-:W-:Y:S05]  /*3b60*/  ENDCOLLECTIVE ;  /* 0x000000000000791b */ /* 0x003fea0003800000 */
.L_x_6333:
[----:B------:R-:W-:Y:S05]  /*3b70*/  BRA `(.L_x_6334) ;  /* 0xffffffd0007c7947 */ /* 0x000fea000383ffff */
.L_x_6335:
        /* <DEDUP_REMOVED lines=16> */
.L_x_6535:


//--------------------- .nv.shared._ZN10layer_norm13ln_bwd_kernelINS_13Kernel_traitsI13__nv_bfloat16S2_S2_S2_fjLj256ELj1ELj4ELj1ELj16ENS_18Kernel_traits_baseILj256ES2_S2_S2_S2_fjLj128EEEEELb0ELb0ELb0ELb0EEEvNS_9BwdParamsE --------------------------
	.section	.nv.shared._ZN10layer_norm13ln_bwd_kernelINS_13Kernel_traitsI13__nv_bfloat16S2_S2_S2_fjLj256ELj1ELj4ELj1ELj16ENS_18Kernel_traits_baseILj256ES2_S2_S2_S2_fjLj128EEEEELb0ELb0ELb0ELb0EEEvNS_9BwdParamsE,"aw",@nobits
	.sectionflags	@""
	.align	16
	.zero		1024


//--------------------- .nv.shared.reserved.0     --------------------------
	.section	.nv.shared.reserved.0,"aw",@nobits
	.weak		__nv_reservedSMEM_offset_0_alias
	.size		__nv_reservedSMEM_offset_0_alias, 0, 64
	.other		__nv_reservedSMEM_offset_0_alias,@"STO_CUDA_RESERVED_SHARED STV_DEFAULT"
__nv_reservedSMEM_offset_0_alias:
	.zero		0
	.zero		64


//--------------------- .nv.shared._ZN10layer_norm13ln_bwd_kernelINS_13Kernel_traitsI13__nv_bfloat16S2_S2_S2_fjLj256ELj1ELj4ELj1ELj16ENS_18Kernel_traits_baseILj256ES2_S2_S2_S2_fjLj128EEEEELb0ELb0ELb0ELb1EEEvNS_9BwdParamsE --------------------------
	.section	.nv.shared._ZN10layer_norm13ln_bwd_kernelINS_13Kernel_traitsI13__nv_bfloat16S2_S2_S2_fjLj256ELj1ELj4ELj1ELj16ENS_18Kernel_traits_baseILj256ES2_S2_S2_S2_fjLj128EEEEELb0ELb0ELb0ELb1EEEvNS_9BwdParamsE,"aw",@nobits
	.sectionflags	@""
	.align	16
	.zero		1024


//--------------------- .nv.shared._ZN10layer_norm13ln_bwd_kernelINS_13Kernel_traitsI13__nv_bfloat16S2_S2_S2_fjLj256ELj1ELj4ELj1ELj16ENS_18Kernel_traits_baseILj256ES2_S2_S2_S2_fjLj128EEEEELb0ELb0ELb1ELb0EEEvNS_9BwdParamsE --------------------------
	.section	.nv.shared._ZN10layer_norm13ln_bwd_kernelINS_13Kernel_traitsI13__nv_bfloat16S2_S2_S2_fjLj256ELj1ELj4ELj1ELj16ENS_18Kernel_traits_baseILj256ES2_S2_S2_S2_fjLj128EEEEELb0ELb0ELb1ELb0EEEvNS_9BwdParamsE,"aw",@nobits
	.sectionflags	@""
	.align	16
	.zero		1024


//--------------------- .nv.shared._ZN10layer_norm13ln_bwd_kernelINS_13Kernel_traitsI13__nv_bfloat16S2_S2_S2_fjLj256ELj1ELj4ELj1ELj16ENS_18Kernel_traits_baseILj256ES2_S2_S2_S2_fjLj128EEEEELb0ELb0ELb1ELb1EEEvNS_9BwdParamsE --------------------------
	.section	.nv.shared._ZN10layer_norm13ln_bwd_kernelINS_13Kernel_traitsI13__nv_bfloat16S2_S2_S2_fjLj256ELj1ELj4ELj1ELj16ENS_18Kernel_traits_baseILj256ES2_S2_S2_S2_fjLj128EEEEELb0ELb0ELb1ELb1EEEvNS_9BwdParamsE,"aw",@nobits
	.sectionflags	@""
	.align	16
	.zero		1024


//--------------------- .nv.shared._ZN10layer_norm13ln_bwd_kernelINS_13Kernel_traitsI13__nv_bfloat16S2_S2_S2_fjLj256ELj1ELj4ELj1ELj16ENS_18Kernel_traits_baseILj256ES2_S2_S2_S2_fjLj128EEEEELb0ELb1ELb0ELb0EEEvNS_9BwdParamsE --------------------------
	.section	.nv.shared._ZN10layer_norm13ln_bwd_kernelINS_13Kernel_traitsI13__nv_bfloat16S2_S2_S2_fjLj256ELj1ELj4ELj1ELj16ENS_18Kernel_traits_baseILj256ES2_S2_S2_S2_fjLj128EEEEELb0ELb1ELb0ELb0EEEvNS_9BwdParamsE,"aw",@nobits
	.sectionflags	@""
	.align	16
	.zero		1024


//--------------------- .nv.shared._ZN10layer_norm13ln_bwd_kernelINS_13Kernel_traitsI13__nv_bfloat16S2_S2_S2_fjLj256ELj1ELj4ELj1ELj16ENS_18Kernel_traits_baseILj256ES2_S2_S2_S2_fjLj128EEEEELb0ELb1ELb0ELb1EEEvNS_9BwdParamsE --------------------------
	.section	.nv.shared._ZN10layer_norm13ln_bwd_kernelINS_13Kernel_traitsI13__nv_bfloat16S2_S2_S2_fjLj256ELj1ELj4ELj1ELj16ENS_18Kernel_traits_baseILj256ES2_S2_S2_S2_fjLj128EEEEELb0ELb1ELb0ELb1EEEvNS_9BwdParamsE,"aw",@nobits
	.sectionflags	@""
	.align	16
	.zero		1024


//--------------------- .nv.shared._ZN10layer_norm13ln_bwd_kernelINS_13Kernel_traitsI13__nv_bfloat16S2_S2_S2_fjLj256ELj1ELj4ELj1ELj16ENS_18Kernel_traits_baseILj256ES2_S2_S2_S2_fjLj128EEEEELb0ELb1ELb1ELb0EEEvNS_9BwdParamsE --------------------------
	.section	.nv.shared._ZN10layer_norm13ln_bwd_kernelINS_13Kernel_traitsI13__nv_bfloat16S2_S2_S2_fjLj256ELj1ELj4ELj1ELj16ENS_18Kernel_traits_baseILj256ES2_S2_S2_S2_fjLj128EEEEELb0ELb1ELb1ELb0EEEvNS_9BwdParamsE,"aw",@nobits
	.sectionflags	@""
	.align	16
	.zero		1024


//--------------------- .nv.shared._ZN10layer_norm13ln_bwd_kernelINS_13Kernel_traitsI13__nv_bfloat16S2_S2_S2_fjLj256ELj1ELj4ELj1ELj16ENS_18Kernel_traits_baseILj256ES2_S2_S2_S2_fjLj128EEEEELb0ELb1ELb1ELb1EEEvNS_9BwdParamsE --------------------------
	.section	.nv.shared._ZN10layer_norm13ln_bwd_kernelINS_13Kernel_traitsI13__nv_bfloat16S2_S2_S2_fjLj256ELj1ELj4ELj1ELj16ENS_18Kernel_traits_baseILj256ES2_S2_S2_S2_fjLj128EEEEELb0ELb1ELb1ELb1EEEvNS_9BwdParamsE,"aw",@nobits
	.sectionflags	@""
	.align	16
	.zero		1024


//--------------------- .nv.shared._ZN10layer_norm13ln_bwd_kernelINS_13Kernel_traitsI13__nv_bfloat16S2_S2_S2_fjLj256ELj1ELj4ELj1ELj16ENS_18Kernel_traits_baseILj256ES2_S2_S2_S2_fjLj128EEEEELb1ELb0ELb0ELb0EEEvNS_9BwdParamsE --------------------------
	.section	.nv.shared._ZN10layer_norm13ln_bwd_kernelINS_13Kernel_traitsI13__nv_bfloat16S2_S2_S2_fjLj256ELj1ELj4ELj1ELj16ENS_18Kernel_traits_baseILj256ES2_S2_S2_S2_fjLj128EEEEELb1ELb0ELb0ELb0EEEvNS_9BwdParamsE,"aw",@nobits
	.sectionflags	@""
	.align	16
	.zero		1024


//--------------------- .nv.shared._ZN10layer_norm13ln_bwd_kernelINS_13Kernel_traitsI13__nv_bfloat16S2_S2_S2_fjLj256ELj1ELj4ELj1ELj16ENS_18Kernel_traits_baseILj256ES2_S2_S2_S2_fjLj128EEEEELb1ELb0ELb0ELb1EEEvNS_9BwdParamsE --------------------------
	.section	.nv.shared._ZN10layer_norm13ln_bwd_kernelINS_13Kernel_traitsI13__nv_bfloat16S2_S2_S2_fjLj256ELj1ELj4ELj1ELj16ENS_18Kernel_traits_baseILj256ES2_S2_S2_S2_fjLj128EEEEELb1ELb0ELb0ELb1EEEvNS_9BwdParamsE,"aw",@nobits
	.sectionflags	@""
	.align	16
	.zero		1024


//--------------------- .nv.shared._ZN10layer_norm22ln_bwd_finalize_kernelINS_22Kernel_traits_finalizeILj256E13__nv_bfloat16S2_S2_S2_fjLb0ELj1024ELj4ENS_18Kernel_traits_baseILj256ES2_S2_S2_S2_fjLj1024EEEEELb0ELb0EEEvNS_9BwdParamsE --------------------------
	.section	.nv.shared._ZN10layer_norm22ln_bwd_finalize_kernelINS_22Kernel_traits_finalizeILj256E13__nv_bfloat16S2_S2_S2_fjLb0ELj1024ELj4ENS_18Kernel_traits_baseILj256ES2_S2_S2_S2_fjLj1024EEEEELb0ELb0EEEvNS_9BwdParamsE,"aw",@nobits
	.sectionflags	@""
	.align	16
.nv.shared._ZN10layer_norm22ln_bwd_finalize_kernelINS_22Kernel_traits_finalizeILj256E13__nv_bfloat16S2_S2_S2_fjLb0ELj1024ELj4ENS_18Kernel_traits_baseILj256ES2_S2_S2_S2_fjLj1024EEEEELb0ELb0EEEvNS_9BwdParamsE:
	.zero		9472


//--------------------- .nv.shared._ZN10layer_norm13ln_bwd_kernelINS_13Kernel_traitsI13__nv_bfloat16S2_S2_S2_fjLj256ELj1ELj4ELj1ELj16ENS_18Kernel_traits_baseILj256ES2_S2_S2_S2_fjLj128EEEEELb1ELb0ELb1ELb0EEEvNS_9BwdParamsE --------------------------
	.section	.nv.shared._ZN10layer_norm13ln_bwd_kernelINS_13Kernel_traitsI13__nv_bfloat16S2_S2_S2_fjLj256ELj1ELj4ELj1ELj16ENS_18Kernel_traits_baseILj256ES2_S2_S2_S2_fjLj128EEEEELb1ELb0ELb1ELb0EEEvNS_9BwdParamsE,"aw",@nobits
	.sectionflags	@""
	.align	16
	.zero		1024


//--------------------- .nv.shared._ZN10layer_norm22ln_bwd_finalize_kernelINS_22Kernel_traits_finalizeILj256E13__nv_bfloat16S2_S2_S2_fjLb0ELj1024ELj4ENS_18Kernel_traits_baseILj256ES2_S2_S2_S2_fjLj1024EEEEELb0ELb1EEEvNS_9BwdParamsE --------------------------
	.section	.nv.shared._ZN10layer_norm22ln_bwd_finalize_kernelINS_22Kernel_traits_finalizeILj256E13__nv_bfloat16S2_S2_S2_fjLb0ELj1024ELj4ENS_18Kernel_traits_baseILj256ES2_S2_S2_S2_fjLj1024EEEEELb0ELb1EEEvNS_9BwdParamsE,"aw",@nobits
	.sectionflags	@""
	.align	16
.nv.shared._ZN10layer_norm22ln_bwd_finalize_kernelINS_22Kernel_traits_finalizeILj256E13__nv_bfloat16S2_S2_S2_fjLb0ELj1024ELj4ENS_18Kernel_traits_baseILj256ES2_S2_S2_S2_fjLj1024EEEEELb0ELb1EEEvNS_9BwdParamsE:
	.zero		9472


//--------------------- .nv.shared._ZN10layer_norm13ln_bwd_kernelINS_13Kernel_traitsI13__nv_bfloat16S2_S2_S2_fjLj256ELj1ELj4ELj1ELj16ENS_18Kernel_traits_baseILj256ES2_S2_S2_S2_fjLj128EEEEELb1ELb0ELb1ELb1EEEvNS_9BwdParamsE --------------------------
	.section	.nv.shared._ZN10layer_norm13ln_bwd_kernelINS_13Kernel_traitsI13__nv_bfloat16S2_S2_S2_fjLj256ELj1ELj4ELj1ELj16ENS_18Kernel_traits_baseILj256ES2_S2_S2_S2_fjLj128EEEEELb1ELb0ELb1ELb1EEEvNS_9BwdParamsE,"aw",@nobits
	.sectionflags	@""
	.align	16
	.zero		1024


//--------------------- .nv.shared._ZN10layer_norm13ln_bwd_kernelINS_13Kernel_traitsI13__nv_bfloat16S2_S2_S2_fjLj256ELj1ELj4ELj1ELj16ENS_18Kernel_traits_baseILj256ES2_S2_S2_S2_fjLj128EEEEELb1ELb1ELb0ELb0EEEvNS_9BwdParamsE --------------------------
	.section	.nv.shared._ZN10layer_norm13ln_bwd_kernelINS_13Kernel_traitsI13__nv_bfloat16S2_S2_S2_fjLj256ELj1ELj4ELj1ELj16ENS_18Kernel_traits_baseILj256ES2_S2_S2_S2_fjLj128EEEEELb1ELb1ELb0ELb0EEEvNS_9BwdParamsE,"aw",@nobits
	.sectionflags	@""
	.align	16
	.zero		1024


//--------------------- .nv.shared._ZN10layer_norm13ln_bwd_kernelINS_13Kernel_traitsI13__nv_bfloat16S2_S2_S2_fjLj256ELj1ELj4ELj1ELj16ENS_18Kernel_traits_baseILj256ES2_S2_S2_S2_fjLj128EEEEELb1ELb1ELb0ELb1EEEvNS_9BwdParamsE --------------------------
	.section	.nv.shared._ZN10layer_norm13ln_bwd_kernelINS_13Kernel_traitsI13__nv_bfloat16S2_S2_S2_fjLj256ELj1ELj4ELj1ELj16ENS_18Kernel_traits_baseILj256ES2_S2_S2_S2_fjLj128EEEEELb1ELb1ELb0ELb1EEEvNS_9BwdParamsE,"aw",@nobits
	.sectionflags	@""
	.align	16
	.zero		1024


//--------------------- .nv.shared._ZN10layer_norm22ln_bwd_finalize_kernelINS_22Kernel_traits_finalizeILj256E13__nv_bfloat16S2_S2_S2_fjLb1ELj1024ELj4ENS_18Kernel_traits_baseILj256ES2_S2_S2_S2_fjLj1024EEEEELb1ELb0EEEvNS_9BwdParamsE --------------------------
	.section	.nv.shared._ZN10layer_norm22ln_bwd_finalize_kernelINS_22Kernel_traits_finalizeILj256E13__nv_bfloat16S2_S2_S2_fjLb1ELj1024ELj4ENS_18Kernel_traits_baseILj256ES2_S2_S2_S2_fjLj1024EEEEELb1ELb0EEEvNS_9BwdParamsE,"aw",@nobits
	.sectionflags	@""
	.align	16
.nv.shared._ZN10layer_norm22ln_bwd_finalize_kernelINS_22Kernel_traits_finalizeILj256E13__nv_bfloat16S2_S2_S2_fjLb1ELj1024ELj4ENS_18Kernel_traits_baseILj256ES2_S2_S2_S2_fjLj1024EEEEELb1ELb0EEEvNS_9BwdParamsE:
	.zero		13696


//--------------------- .nv.shared._ZN10layer_norm13ln_bwd_kernelINS_13Kernel_traitsI13__nv_bfloat16S2_S2_S2_fjLj256ELj1ELj4ELj1ELj16ENS_18Kernel_traits_baseILj256ES2_S2_S2_S2_fjLj128EEEEELb1ELb1ELb1ELb0EEEvNS_9BwdParamsE --------------------------
	.section	.nv.shared._ZN10layer_norm13ln_bwd_kernelINS_13Kernel_traitsI13__nv_bfloat16S2_S2_S2_fjLj256ELj1ELj4ELj1ELj16ENS_18Kernel_traits_baseILj256ES2_S2_S2_S2_fjLj128EEEEELb1ELb1ELb1ELb0EEEvNS_9BwdParamsE,"aw",@nobits
	.sectionflags	@""
	.align	16
	.zero		1024


//--------------------- .nv.shared._ZN10layer_norm22ln_bwd_finalize_kernelINS_22Kernel_traits_finalizeILj256E13__nv_bfloat16S2_S2_S2_fjLb1ELj1024ELj4ENS_18Kernel_traits_baseILj256ES2_S2_S2_S2_fjLj1024EEEEELb1ELb1EEEvNS_9BwdParamsE --------------------------
	.section	.nv.shared._ZN10layer_norm22ln_bwd_finalize_kernelINS_22Kernel_traits_finalizeILj256E13__nv_bfloat16S2_S2_S2_fjLb1ELj1024ELj4ENS_18Kernel_traits_baseILj256ES2_S2_S2_S2_fjLj1024EEEEELb1ELb1EEEvNS_9BwdParamsE,"aw",@nobits
	.sectionflags	@""
	.align	16
.nv.shared._ZN10layer_norm22ln_bwd_finalize_kernelINS_22Kernel_traits_finalizeILj256E13__nv_bfloat16S2_S2_S2_fjLb1ELj1024ELj4ENS_18Kernel_traits_baseILj256ES2_S2_S2_S2_fjLj1024EEEEELb1ELb1EEEvNS_9BwdParamsE:
	.zero		13696


//--------------------- .nv.shared._ZN10layer_norm13ln_bwd_kernelINS_13Kernel_traitsI13__nv_bfloat16S2_S2_S2_fjLj256ELj1ELj4ELj1ELj16ENS_18Kernel_traits_baseILj256ES2_S2_S2_S2_fjLj128EEEEELb1ELb1ELb1ELb1EEEvNS_9BwdParamsE --------------------------
	.section	.nv.shared._ZN10layer_norm13ln_bwd_kernelINS_13Kernel_traitsI13__nv_bfloat16S2_S2_S2_fjLj256ELj1ELj4ELj1ELj16ENS_18Kernel_traits_baseILj256ES2_S2_S2_S2_fjLj128EEEEELb1ELb1ELb1ELb1EEEvNS_9BwdParamsE,"aw",@nobits
	.sectionflags	@""
	.align	16
	.zero		1024


//--------------------- .nv.shared._ZN10layer_norm13ln_bwd_kernelINS_13Kernel_traitsI6__halfS2_S2_S2_fjLj256ELj1ELj4ELj1ELj16ENS_18Kernel_traits_baseILj256ES2_S2_S2_S2_fjLj128EEEEELb0ELb0ELb0ELb0EEEvNS_9BwdParamsE --------------------------
	.section	.nv.shared._ZN10layer_norm13ln_bwd_kernelINS_13Kernel_traitsI6__halfS2_S2_S2_fjLj256ELj1ELj4ELj1ELj16ENS_18Kernel_traits_baseILj256ES2_S2_S2_S2_fjLj128EEEEELb0ELb0ELb0ELb0EEEvNS_9BwdParamsE,"aw",@nobits
	.sectionflags	@""
	.align	16
	.zero		1024


//--------------------- .nv.shared._ZN10layer_norm13ln_bwd_kernelINS_13Kernel_traitsI6__halfS2_S2_S2_fjLj256ELj1ELj4ELj1ELj16ENS_18Kernel_traits_baseILj256ES2_S2_S2_S2_fjLj128EEEEELb0ELb0ELb0ELb1EEEvNS_9BwdParamsE --------------------------
	.section	.nv.shared._ZN10layer_norm13ln_bwd_kernelINS_13Kernel_traitsI6__halfS2_S2_S2_fjLj256ELj1ELj4ELj1ELj16ENS_18Kernel_traits_baseILj256ES2_S2_S2_S2_fjLj128EEEEELb0ELb0ELb0ELb1EEEvNS_9BwdParamsE,"aw",@nobits
	.sectionflags	@""
	.align	16
	.zero		1024


//--------------------- .nv.shared._ZN10layer_norm13ln_bwd_kernelINS_13Kernel_traitsI6__halfS2_S2_S2_fjLj256ELj1ELj4ELj1ELj16ENS_18Kernel_traits_baseILj256ES2_S2_S2_S2_fjLj128EEEEELb0ELb0ELb1ELb0EEEvNS_9BwdParamsE --------------------------
	.section	.nv.shared._ZN10layer_norm13ln_bwd_kernelINS_13Kernel_traitsI6__halfS2_S2_S2_fjLj256ELj1ELj4ELj1ELj16ENS_18Kernel_traits_baseILj256ES2_S2_S2_S2_fjLj128EEEEELb0ELb0ELb1ELb0EEEvNS_9BwdParamsE,"aw",@nobits
	.sectionflags	@""
	.align	16
	.zero		1024


//--------------------- .nv.shared._ZN10layer_norm13ln_bwd_kernelINS_13Kernel_traitsI6__halfS2_S2_S2_fjLj256ELj1ELj4ELj1ELj16ENS_18Kernel_traits_baseILj256ES2_S2_S2_S2_fjLj128EEEEELb0ELb0ELb1ELb1EEEvNS_9BwdParamsE --------------------------
	.section	.nv.shared._ZN10layer_norm13ln_bwd_kernelINS_13Kernel_traitsI6__halfS2_S2_S2_fjLj256ELj1ELj4ELj1ELj16ENS_18Kernel_traits_baseILj256ES2_S2_S2_S2_fjLj128EEEEELb0ELb0ELb1ELb1EEEvNS_9BwdParamsE,"aw",@nobits
	.sectionflags	@""
	.align	16
	.zero		1024


//--------------------- .nv.shared._ZN10layer_norm13ln_bwd_kernelINS_13Kernel_traitsI6__halfS2_S2_S2_fjLj256ELj1ELj4ELj1ELj16ENS_18Kernel_traits_baseILj256ES2_S2_S2_S2_fjLj128EEEEELb0ELb1ELb0ELb0EEEvNS_9BwdParamsE --------------------------
	.section	.nv.shared._ZN10layer_norm13ln_bwd_kernelINS_13Kernel_traitsI6__halfS2_S2_S2_fjLj256ELj1ELj4ELj1ELj16ENS_18Kernel_traits_baseILj256ES2_S2_S2_S2_fjLj128EEEEELb0ELb1ELb0ELb0EEEvNS_9BwdParamsE,"aw",@nobits
	.sectionflags	@""
	.align	16
	.zero		1024


//--------------------- .nv.shared._ZN10layer_norm13ln_bwd_kernelINS_13Kernel_traitsI6__halfS2_S2_S2_fjLj256ELj1ELj4ELj1ELj16ENS_18Kernel_traits_baseILj256ES2_S2_S2_S2_fjLj128EEEEELb0ELb1ELb0ELb1EEEvNS_9BwdParamsE --------------------------
	.section	.nv.shared._ZN10layer_norm13ln_bwd_kernelINS_13Kernel_traitsI6__halfS2_S2_S2_fjLj256ELj1ELj4ELj1ELj16ENS_18Kernel_traits_baseILj256ES2_S2_S2_S2_fjLj128EEEEELb0ELb1ELb0ELb1EEEvNS_9BwdParamsE,"aw",@nobits
	.sectionflags	@""
	.align	16
	.zero		1024


//--------------------- .nv.shared._ZN10layer_norm13ln_bwd_kernelINS_13Kernel_traitsI6__halfS2_S2_S2_fjLj256ELj1ELj4ELj1ELj16ENS_18Kernel_traits_baseILj256ES2_S2_S2_S2_fjLj128EEEEELb0ELb1ELb1ELb0EEEvNS_9BwdParamsE --------------------------
	.section	.nv.shared._ZN10layer_norm13ln_bwd_kernelINS_13Kernel_traitsI6__halfS2_S2_S2_fjLj256ELj1ELj4ELj1ELj16ENS_18Kernel_traits_baseILj256ES2_S2_S2_S2_fjLj128EEEEELb0ELb1ELb1ELb0EEEvNS_9BwdParamsE,"aw",@nobits
	.sectionflags	@""
	.align	16
	.zero		1024


//--------------------- .nv.shared._ZN10layer_norm13ln_bwd_kernelINS_13Kernel_traitsI6__halfS2_S2_S2_fjLj256ELj1ELj4ELj1ELj16ENS_18Kernel_traits_baseILj256ES2_S2_S2_S2_fjLj128EEEEELb0ELb1ELb1ELb1EEEvNS_9BwdParamsE --------------------------
	.section	.nv.shared._ZN10layer_norm13ln_bwd_kernelINS_13Kernel_traitsI6__halfS2_S2_S2_fjLj256ELj1ELj4ELj1ELj16ENS_18Kernel_traits_baseILj256ES2_S2_S2_S2_fjLj128EEEEELb0ELb1ELb1ELb1EEEvNS_9BwdParamsE,"aw",@nobits
	.sectionflags	@""
	.align	16
	.zero		1024


//--------------------- .nv.shared._ZN10layer_norm13ln_bwd_kernelINS_13Kernel_traitsI6__halfS2_S2_S2_fjLj256ELj1ELj4ELj1ELj16ENS_18Kernel_traits_baseILj256ES2_S2_S2_S2_fjLj128EEEEELb1ELb0ELb0ELb0EEEvNS_9BwdParamsE --------------------------
	.section	.nv.shared._ZN10layer_norm13ln_bwd_kernelINS_13Kernel_traitsI6__halfS2_S2_S2_fjLj256ELj1ELj4ELj1ELj16ENS_18Kernel_traits_baseILj256ES2_S2_S2_S2_fjLj128EEEEELb1ELb0ELb0ELb0EEEvNS_9BwdParamsE,"aw",@nobits
	.sectionflags	@""
	.align	16
	.zero		1024


//--------------------- .nv.shared._ZN10layer_norm13ln_bwd_kernelINS_13Kernel_traitsI6__halfS2_S2_S2_fjLj256ELj1ELj4ELj1ELj16ENS_18Kernel_traits_baseILj256ES2_S2_S2_S2_fjLj128EEEEELb1ELb0ELb0ELb1EEEvNS_9BwdParamsE --------------------------
	.section	.nv.shared._ZN10layer_norm13ln_bwd_kernelINS_13Kernel_traitsI6__halfS2_S2_S2_fjLj256ELj1ELj4ELj1ELj16ENS_18Kernel_traits_baseILj256ES2_S2_S2_S2_fjLj128EEEEELb1ELb0ELb0ELb1EEEvNS_9BwdParamsE,"aw",@nobits
	.sectionflags	@""
	.align	16
	.zero		1024


//--------------------- .nv.shared._ZN10layer_norm22ln_bwd_finalize_kernelINS_22Kernel_traits_finalizeILj256E6__halfS2_S2_S2_fjLb0ELj1024ELj4ENS_18Kernel_traits_baseILj256ES2_S2_S2_S2_fjLj1024EEEEELb0ELb0EEEvNS_9BwdParamsE --------------------------
	.section	.nv.shared._ZN10layer_norm22ln_bwd_finalize_kernelINS_22Kernel_traits_finalizeILj256E6__halfS2_S2_S2_fjLb0ELj1024ELj4ENS_18Kernel_traits_baseILj256ES2_S2_S2_S2_fjLj1024EEEEELb0ELb0EEEvNS_9BwdParamsE,"aw",@nobits
	.sectionflags	@""
	.align	16
.nv.shared._ZN10layer_norm22ln_bwd_finalize_kernelINS_22Kernel_traits_finalizeILj256E6__halfS2_S2_S2_fjLb0ELj1024ELj4ENS_18Kernel_traits_baseILj256ES2_S2_S2_S2_fjLj1024EEEEELb0ELb0EEEvNS_9BwdParamsE:
	.zero		9472


//--------------------- .nv.shared._ZN10layer_norm13ln_bwd_kernelINS_13Kernel_traitsI6__halfS2_S2_S2_fjLj256ELj1ELj4ELj1ELj16ENS_18Kernel_traits_baseILj256ES2_S2_S2_S2_fjLj128EEEEELb1ELb0ELb1ELb0EEEvNS_9BwdParamsE --------------------------
	.section	.nv.shared._ZN10layer_norm13ln_bwd_kernelINS_13Kernel_traitsI6__halfS2_S2_S2_fjLj256ELj1ELj4ELj1ELj16ENS_18Kernel_traits_baseILj256ES2_S2_S2_S2_fjLj128EEEEELb1ELb0ELb1ELb0EEEvNS_9BwdParamsE,"aw",@nobits
	.sectionflags	@""
	.align	16
	.zero		1024


//--------------------- .nv.shared._ZN10layer_norm22ln_bwd_finalize_kernelINS_22Kernel_traits_finalizeILj256E6__halfS2_S2_S2_fjLb0ELj1024ELj4ENS_18Kernel_traits_baseILj256ES2_S2_S2_S2_fjLj1024EEEEELb0ELb1EEEvNS_9BwdParamsE --------------------------
	.section	.nv.shared._ZN10layer_norm22ln_bwd_finalize_kernelINS_22Kernel_traits_finalizeILj256E6__halfS2_S2_S2_fjLb0ELj1024ELj4ENS_18Kernel_traits_baseILj256ES2_S2_S2_S2_fjLj1024EEEEELb0ELb1EEEvNS_9BwdParamsE,"aw",@nobits
	.sectionflags	@""
	.align	16
.nv.shared._ZN10layer_norm22ln_bwd_finalize_kernelINS_22Kernel_traits_finalizeILj256E6__halfS2_S2_S2_fjLb0ELj1024ELj4ENS_18Kernel_traits_baseILj256ES2_S2_S2_S2_fjLj1024EEEEELb0ELb1EEEvNS_9BwdParamsE:
	.zero		9472


//--------------------- .nv.shared._ZN10layer_norm13ln_bwd_kernelINS_13Kernel_traitsI6__halfS2_S2_S2_fjLj256ELj1ELj4ELj1ELj16ENS_18Kernel_traits_baseILj256ES2_S2_S2_S2_fjLj128EEEEELb1ELb0ELb1ELb1EEEvNS_9BwdParamsE --------------------------
	.section	.nv.shared._ZN10layer_norm13ln_bwd_kernelINS_13Kernel_traitsI6__halfS2_S2_S2_fjLj256ELj1ELj4ELj1ELj16ENS_18Kernel_traits_baseILj256ES2_S2_S2_S2_fjLj128EEEEELb1ELb0ELb1ELb1EEEvNS_9BwdParamsE,"aw",@nobits
	.sectionflags	@""
	.align	16
	.zero		1024


//--------------------- .nv.shared._ZN10layer_norm13ln_bwd_kernelINS_13Kernel_traitsI6__halfS2_S2_S2_fjLj256ELj1ELj4ELj1ELj16ENS_18Kernel_traits_baseILj256ES2_S2_S2_S2_fjLj128EEEEELb1ELb1ELb0ELb0EEEvNS_9BwdParamsE --------------------------
	.section	.nv.shared._ZN10layer_norm13ln_bwd_kernelINS_13Kernel_traitsI6__halfS2_S2_S2_fjLj256ELj1ELj4ELj1ELj16ENS_18Kernel_traits_baseILj256ES2_S2_S2_S2_fjLj128EEEEELb1ELb1ELb0ELb0EEEvNS_9BwdParamsE,"aw",@nobits
	.sectionflags	@""
	.align	16
	.zero		1024


//--------------------- .nv.shared._ZN10layer_norm13ln_bwd_kernelINS_13Kernel_traitsI6__halfS2_S2_S2_fjLj256ELj1ELj4ELj1ELj16ENS_18Kernel_traits_baseILj256ES2_S2_S2_S2_fjLj128EEEEELb1ELb1ELb0ELb1EEEvNS_9BwdParamsE --------------------------
	.section	.nv.shared._ZN10layer_norm13ln_bwd_kernelINS_13Kernel_traitsI6__halfS2_S2_S2_fjLj256ELj1ELj4ELj1ELj16ENS_18Kernel_traits_baseILj256ES2_S2_S2_S2_fjLj128EEEEELb1ELb1ELb0ELb1EEEvNS_9BwdParamsE,"aw",@nobits
	.sectionflags	@""
	.align	16
	.zero		1024


//--------------------- .nv.shared._ZN10layer_norm22ln_bwd_finalize_kernelINS_22Kernel_traits_finalizeILj256E6__halfS2_S2_S2_fjLb1ELj1024ELj4ENS_18Kernel_traits_baseILj256ES2_S2_S2_S2_fjLj1024EEEEELb1ELb0EEEvNS_9BwdParamsE --------------------------
	.section	.nv.shared._ZN10layer_norm22ln_bwd_finalize_kernelINS_22Kernel_traits_finalizeILj256E6__halfS2_S2_S2_fjLb1ELj1024ELj4ENS_18Kernel_traits_baseILj256ES2_S2_S2_S2_fjLj1024EEEEELb1ELb0EEEvNS_9BwdParamsE,"aw",@nobits
	.sectionflags	@""
	.align	16
.nv.shared._ZN10layer_norm22ln_bwd_finalize_kernelINS_22Kernel_traits_finalizeILj256E6__halfS2_S2_S2_fjLb1ELj1024ELj4ENS_18Kernel_traits_baseILj256ES2_S2_S2_S2_fjLj1024EEEEELb1ELb0EEEvNS_9BwdParamsE:
	.zero		13696


//--------------------- .nv.shared._ZN10layer_norm13ln_bwd_kernelINS_13Kernel_traitsI6__halfS2_S2_S2_fjLj256ELj1ELj4ELj1ELj16ENS_18Kernel_traits_baseILj256ES2_S2_S2_S2_fjLj128EEEEELb1ELb1ELb1ELb0EEEvNS_9BwdParamsE --------------------------
	.section	.nv.shared._ZN10layer_norm13ln_bwd_kernelINS_13Kernel_traitsI6__halfS2_S2_S2_fjLj256ELj1ELj4ELj1ELj16ENS_18Kernel_traits_baseILj256ES2_S2_S2_S2_fjLj128EEEEELb1ELb1ELb1ELb0EEEvNS_9BwdParamsE,"aw",@nobits
	.sectionflags	@""
	.align	16
	.zero		1024


//--------------------- .nv.shared._ZN10layer_norm22ln_bwd_finalize_kernelINS_22Kernel_traits_finalizeILj256E6__halfS2_S2_S2_fjLb1ELj1024ELj4ENS_18Kernel_traits_baseILj256ES2_S2_S2_S2_fjLj1024EEEEELb1ELb1EEEvNS_9BwdParamsE --------------------------
	.section	.nv.shared._ZN10layer_norm22ln_bwd_finalize_kernelINS_22Kernel_traits_finalizeILj256E6__halfS2_S2_S2_fjLb1ELj1024ELj4ENS_18Kernel_traits_baseILj256ES2_S2_S2_S2_fjLj1024EEEEELb1ELb1EEEvNS_9BwdParamsE,"aw",@nobits
	.sectionflags	@""
	.align	16
.nv.shared._ZN10layer_norm22ln_bwd_finalize_kernelINS_22Kernel_traits_finalizeILj256E6__halfS2_S2_S2_fjLb1ELj1024ELj4ENS_18Kernel_traits_baseILj256ES2_S2_S2_S2_fjLj1024EEEEELb1ELb1EEEvNS_9BwdParamsE:
	.zero		13696


//--------------------- .nv.shared._ZN10layer_norm13ln_bwd_kernelINS_13Kernel_traitsI6__halfS2_S2_S2_fjLj256ELj1ELj4ELj1ELj16ENS_18Kernel_traits_baseILj256ES2_S2_S2_S2_fjLj128EEEEELb1ELb1ELb1ELb1EEEvNS_9BwdParamsE --------------------------
	.section	.nv.shared._ZN10layer_norm13ln_bwd_kernelINS_13Kernel_traitsI6__halfS2_S2_S2_fjLj256ELj1ELj4ELj1ELj16ENS_18Kernel_traits_baseILj256ES2_S2_S2_S2_fjLj128EEEEELb1ELb1ELb1ELb1EEEvNS_9BwdParamsE,"aw",@nobits
	.sectionflags	@""
	.align	16
	.zero		1024


//--------------------- .nv.shared._ZN10layer_norm13ln_bwd_kernelINS_13Kernel_traitsIf13__nv_bfloat16S2_S2_fjLj256ELj1ELj4ELj1ELj16ENS_18Kernel_traits_baseILj256EfS2_S2_S2_fjLj128EEEEELb0ELb0ELb0ELb0EEEvNS_9BwdParamsE --------------------------
	.section	.nv.shared._ZN10layer_norm13ln_bwd_kernelINS_13Kernel_traitsIf13__nv_bfloat16S2_S2_fjLj256ELj1ELj4ELj1ELj16ENS_18Kernel_traits_baseILj256EfS2_S2_S2_fjLj128EEEEELb0ELb0ELb0ELb0EEEvNS_9BwdParamsE,"aw",@nobits
	.sectionflags	@""
	.align	16
	.zero		1024


//--------------------- .nv.shared._ZN10layer_norm13ln_bwd_kernelINS_13Kernel_traitsIf13__nv_bfloat16S2_S2_fjLj256ELj1ELj4ELj1ELj16ENS_18Kernel_traits_baseILj256EfS2_S2_S2_fjLj128EEEEELb0ELb0ELb0ELb1EEEvNS_9BwdParamsE --------------------------
	.section	.nv.shared._ZN10layer_norm13ln_bwd_kernelINS_13Kernel_traitsIf13__nv_bfloat16S2_S2_fjLj256ELj1ELj4ELj1ELj16ENS_18Kernel_traits_baseILj256EfS2_S2_S2_fjLj128EEEEELb0ELb0ELb0ELb1EEEvNS_9BwdParamsE,"aw",@nobits
	.sectionflags	@""
	.align	16
	.zero		1024


//--------------------- .nv.shared._ZN10layer_norm13ln_bwd_kernelINS_13Kernel_traitsIf13__nv_bfloat16S2_S2_fjLj256ELj1ELj4ELj1ELj16ENS_18Kernel_traits_baseILj256EfS2_S2_S2_fjLj128EEEEELb0ELb0ELb1ELb0EEEvNS_9BwdParamsE --------------------------
	.section	.nv.shared._ZN10layer_norm13ln_bwd_kernelINS_13Kernel_traitsIf13__nv_bfloat16S2_S2_fjLj256ELj1ELj4ELj1ELj16ENS_18Kernel_traits_baseILj256EfS2_S2_S2_fjLj128EEEEELb0ELb0ELb1ELb0EEEvNS_9BwdParamsE,"aw",@nobits
	.sectionflags	@""
	.align	16
	.zero		1024


//--------------------- .nv.shared._ZN10layer_norm13ln_bwd_kernelINS_13Kernel_traitsIf13__nv_bfloat16S2_S2_fjLj256ELj1ELj4ELj1ELj16ENS_18Kernel_traits_baseILj256EfS2_S2_S2_fjLj128EEEEELb0ELb0ELb1ELb1EEEvNS_9BwdParamsE --------------------------
	.section	.nv.shared._ZN10layer_norm13ln_bwd_kernelINS_13Kernel_traitsIf13__nv_bfloat16S2_S2_fjLj256ELj1ELj4ELj1ELj16ENS_18Kernel_traits_baseILj256EfS2_S2_S2_fjLj128EEEEELb0ELb0ELb1ELb1EEEvNS_9BwdParamsE,"aw",@nobits
	.sectionflags	@""
	.align	16
	.zero		1024


//--------------------- .nv.shared._ZN10layer_norm13ln_bwd_kernelINS_13Kernel_traitsIf13__nv_bfloat16S2_S2_fjLj256ELj1ELj4ELj1ELj16ENS_18Kernel_traits_baseILj256EfS2_S2_S2_fjLj128EEEEELb0ELb1ELb0ELb0EEEvNS_9BwdParamsE --------------------------
	.section	.nv.shared._ZN10layer_norm13ln_bwd_kernelINS_13Kernel_traitsIf13__nv_bfloat16S2_S2_fjLj256ELj1ELj4ELj1ELj16ENS_18Kernel_traits_baseILj256EfS2_S2_S2_fjLj128EEEEELb0ELb1ELb0ELb0EEEvNS_9BwdParamsE,"aw",@nobits
	.sectionflags	@""
	.align	16
	.zero		1024


//--------------------- .nv.shared._ZN10layer_norm13ln_bwd_kernelINS_13Kernel_traitsIf13__nv_bfloat16S2_S2_fjLj256ELj1ELj4ELj1ELj16ENS_18Kernel_traits_baseILj256EfS2_S2_S2_fjLj128EEEEELb0ELb1ELb0ELb1EEEvNS_9BwdParamsE --------------------------
	.section	.nv.shared._ZN10layer_norm13ln_bwd_kernelINS_13Kernel_traitsIf13__nv_bfloat16S2_S2_fjLj256ELj1ELj4ELj1ELj16ENS_18Kernel_traits_baseILj256EfS2_S2_S2_fjLj128EEEEELb0ELb1ELb0ELb1EEEvNS_9BwdParamsE,"aw",@nobits
	.sectionflags	@""
	.align	16
	.zero		1024


//--------------------- .nv.shared._ZN10layer_norm13ln_bwd_kernelINS_13Kernel_traitsIf13__nv_bfloat16S2_S2_fjLj256ELj1ELj4ELj1ELj16ENS_18Kernel_traits_baseILj256EfS2_S2_S2_fjLj128EEEEELb0ELb1ELb1ELb0EEEvNS_9BwdParamsE --------------------------
	.section	.nv.shared._ZN10layer_norm13ln_bwd_kernelINS_13Kernel_traitsIf13__nv_bfloat16S2_S2_fjLj256ELj1ELj4ELj1ELj16ENS_18Kernel_traits_baseILj256EfS2_S2_S2_fjLj128EEEEELb0ELb1ELb1ELb0EEEvNS_9BwdParamsE,"aw",@nobits
	.sectionflags	@""
	.align	16
	.zero		1024


//--------------------- .nv.shared._ZN10layer_norm13ln_bwd_kernelINS_13Kernel_traitsIf13__nv_bfloat16S2_S2_fjLj256ELj1ELj4ELj1ELj16ENS_18Kernel_traits_baseILj256EfS2_S2_S2_fjLj128EEEEELb0ELb1ELb1ELb1EEEvNS_9BwdParamsE --------------------------
	.section	.nv.shared._ZN10layer_norm13ln_bwd_kernelINS_13Kernel_traitsIf13__nv_bfloat16S2_S2_fjLj256ELj1ELj4ELj1ELj16ENS_18Kernel_traits_baseILj256EfS2_S2_S2_fjLj128EEEEELb0ELb1ELb1ELb1EEEvNS_9BwdParamsE,"aw",@nobits
	.sectionflags	@""
	.align	16
	.zero		1024


//--------------------- .nv.shared._ZN10layer_norm13ln_bwd_kernelINS_13Kernel_traitsIf13__nv_bfloat16S2_S2_fjLj256ELj1ELj4ELj1ELj16ENS_18Kernel_traits_baseILj256EfS2_S2_S2_fjLj128EEEEELb1ELb0ELb0ELb0EEEvNS_9BwdParamsE --------------------------
	.section	.nv.shared._ZN10layer_norm13ln_bwd_kernelINS_13Kernel_traitsIf13__nv_bfloat16S2_S2_fjLj256ELj1ELj4ELj1ELj16ENS_18Kernel_traits_baseILj256EfS2_S2_S2_fjLj128EEEEELb1ELb0ELb0ELb0EEEvNS_9BwdParamsE,"aw",@nobits
	.sectionflags	@""
	.align	16
	.zero		1024


//--------------------- .nv.shared._ZN10layer_norm13ln_bwd_kernelINS_13Kernel_traitsIf13__nv_bfloat16S2_S2_fjLj256ELj1ELj4ELj1ELj16ENS_18Kernel_traits_baseILj256EfS2_S2_S2_fjLj128EEEEELb1ELb0ELb0ELb1EEEvNS_9BwdParamsE --------------------------
	.section	.nv.shared._ZN10layer_norm13ln_bwd_kernelINS_13Kernel_traitsIf13__nv_bfloat16S2_S2_fjLj256ELj1ELj4ELj1ELj16ENS_18Kernel_traits_baseILj256EfS2_S2_S2_fjLj128EEEEELb1ELb0ELb0ELb1EEEvNS_9BwdParamsE,"aw",@nobits
	.sectionflags	@""
	.align	16
	.zero		1024


//--------------------- .nv.shared._ZN10layer_norm22ln_bwd_finalize_kernelINS_22Kernel_traits_finalizeILj256Ef13__nv_bfloat16S2_S2_fjLb0ELj1024ELj4ENS_18Kernel_traits_baseILj256EfS2_S2_S2_fjLj1024EEEEELb0ELb0EEEvNS_9BwdParamsE --------------------------
	.section	.nv.shared._ZN10layer_norm22ln_bwd_finalize_kernelINS_22Kernel_traits_finalizeILj256Ef13__nv_bfloat16S2_S2_fjLb0ELj1024ELj4ENS_18Kernel_traits_baseILj256EfS2_S2_S2_fjLj1024EEEEELb0ELb0EEEvNS_9BwdParamsE,"aw",@nobits
	.sectionflags	@""
	.align	16
.nv.shared._ZN10layer_norm22ln_bwd_finalize_kernelINS_22Kernel_traits_finalizeILj256Ef13__nv_bfloat16S2_S2_fjLb0ELj1024ELj4ENS_18Kernel_traits_baseILj256EfS2_S2_S2_fjLj1024EEEEELb0ELb0EEEvNS_9BwdParamsE:
	.zero		9472


//--------------------- .nv.shared._ZN10layer_norm13ln_bwd_kernelINS_13Kernel_traitsIf13__nv_bfloat16S2_S2_fjLj256ELj1ELj4ELj1ELj16ENS_18Kernel_traits_baseILj256EfS2_S2_S2_fjLj128EEEEELb1ELb0ELb1ELb0EEEvNS_9BwdParamsE --------------------------
	.section	.nv.shared._ZN10layer_norm13ln_bwd_kernelINS_13Kernel_traitsIf13__nv_bfloat16S2_S2_fjLj256ELj1ELj4ELj1ELj16ENS_18Kernel_traits_baseILj256EfS2_S2_S2_fjLj128EEEEELb1ELb0ELb1ELb0EEEvNS_9BwdParamsE,"aw",@nobits
	.sectionflags	@""
	.align	16
	.zero		1024


//--------------------- .nv.shared._ZN10layer_norm22ln_bwd_finalize_kernelINS_22Kernel_traits_finalizeILj256Ef13__nv_bfloat16S2_S2_fjLb0ELj1024ELj4ENS_18Kernel_traits_baseILj256EfS2_S2_S2_fjLj1024EEEEELb0ELb1EEEvNS_9BwdParamsE --------------------------
	.section	.nv.shared._ZN10layer_norm22ln_bwd_finalize_kernelINS_22Kernel_traits_finalizeILj256Ef13__nv_bfloat16S2_S2_fjLb0ELj1024ELj4ENS_18Kernel_traits_baseILj256EfS2_S2_S2_fjLj1024EEEEELb0ELb1EEEvNS_9BwdParamsE,"aw",@nobits
	.sectionflags	@""
	.align	16
.nv.shared._ZN10layer_norm22ln_bwd_finalize_kernelINS_22Kernel_traits_finalizeILj256Ef13__nv_bfloat16S2_S2_fjLb0ELj1024ELj4ENS_18Kernel_traits_baseILj256EfS2_S2_S2_fjLj1024EEEEELb0ELb1EEEvNS_9BwdParamsE:
	.zero		9472


//--------------------- .nv.shared._ZN10layer_norm13ln_bwd_kernelINS_13Kernel_traitsIf13__nv_bfloat16S2_S2_fjLj256ELj1ELj4ELj1ELj16ENS_18Kernel_traits_baseILj256EfS2_S2_S2_fjLj128EEEEELb1ELb0ELb1ELb1EEEvNS_9BwdParamsE --------------------------
	.section	.nv.shared._ZN10layer_norm13ln_bwd_kernelINS_13Kernel_traitsIf13__nv_bfloat16S2_S2_fjLj256ELj1ELj4ELj1ELj16ENS_18Kernel_traits_baseILj256EfS2_S2_S2_fjLj128EEEEELb1ELb0ELb1ELb1EEEvNS_9BwdParamsE,"aw",@nobits
	.sectionflags	@""
	.align	16
	.zero		1024


//--------------------- .nv.shared._ZN10layer_norm13ln_bwd_kernelINS_13Kernel_traitsIf13__nv_bfloat16S2_S2_fjLj256ELj1ELj4ELj1ELj16ENS_18Kernel_traits_baseILj256EfS2_S2_S2_fjLj128EEEEELb1ELb1ELb0ELb0EEEvNS_9BwdParamsE --------------------------
	.section	.nv.shared._ZN10layer_norm13ln_bwd_kernelINS_13Kernel_traitsIf13__nv_bfloat16S2_S2_fjLj256ELj1ELj4ELj1ELj16ENS_18Kernel_traits_baseILj256EfS2_S2_S2_fjLj128EEEEELb1ELb1ELb0ELb0EEEvNS_9BwdParamsE,"aw",@nobits
	.sectionflags	@""
	.align	16
	.zero		1024


//--------------------- .nv.shared._ZN10layer_norm13ln_bwd_kernelINS_13Kernel_traitsIf13__nv_bfloat16S2_S2_fjLj256ELj1ELj4ELj1ELj16ENS_18Kernel_traits_baseILj256EfS2_S2_S2_fjLj128EEEEELb1ELb1ELb0ELb1EEEvNS_9BwdParamsE --------------------------
	.section	.nv.shared._ZN10layer_norm13ln_bwd_kernelINS_13Kernel_traitsIf13__nv_bfloat16S2_S2_fjLj256ELj1ELj4ELj1ELj16ENS_18Kernel_traits_baseILj256EfS2_S2_S2_fjLj128EEEEELb1ELb1ELb0ELb1EEEvNS_9BwdParamsE,"aw",@nobits
	.sectionflags	@""
	.align	16
	.zero		1024


//--------------------- .nv.shared._ZN10layer_norm22ln_bwd_finalize_kernelINS_22Kernel_traits_finalizeILj256Ef13__nv_bfloat16S2_S2_fjLb1ELj1024ELj4ENS_18Kernel_traits_baseILj256EfS2_S2_S2_fjLj1024EEEEELb1ELb0EEEvNS_9BwdParamsE --------------------------
	.section	.nv.shared._ZN10layer_norm22ln_bwd_finalize_kernelINS_22Kernel_traits_finalizeILj256Ef13__nv_bfloat16S2_S2_fjLb1ELj1024ELj4ENS_18Kernel_traits_baseILj256EfS2_S2_S2_fjLj1024EEEEELb1ELb0EEEvNS_9BwdParamsE,"aw",@nobits
	.sectionflags	@""
	.align	16
.nv.shared._ZN10layer_norm22ln_bwd_finalize_kernelINS_22Kernel_traits_finalizeILj256Ef13__nv_bfloat16S2_S2_fjLb1ELj1024ELj4ENS_18Kernel_traits_baseILj256EfS2_S2_S2_fjLj1024EEEEELb1ELb0EEEvNS_9BwdParamsE:
	.zero		13696


//--------------------- .nv.shared._ZN10layer_norm13ln_bwd_kernelINS_13Kernel_traitsIf13__nv_bfloat16S2_S2_fjLj256ELj1ELj4ELj1ELj16ENS_18Kernel_traits_baseILj256EfS2_S2_S2_fjLj128EEEEELb1ELb1ELb1ELb0EEEvNS_9BwdParamsE --------------------------
	.section	.nv.shared._ZN10layer_norm13ln_bwd_kernelINS_13Kernel_traitsIf13__nv_bfloat16S2_S2_fjLj256ELj1ELj4ELj1ELj16ENS_18Kernel_traits_baseILj256EfS2_S2_S2_fjLj128EEEEELb1ELb1ELb1ELb0EEEvNS_9BwdParamsE,"aw",@nobits
	.sectionflags	@""
	.align	16
	.zero		1024


//--------------------- .nv.shared._ZN10layer_norm22ln_bwd_finalize_kernelINS_22Kernel_traits_finalizeILj256Ef13__nv_bfloat16S2_S2_fjLb1ELj1024ELj4ENS_18Kernel_traits_baseILj256EfS2_S2_S2_fjLj1024EEEEELb1ELb1EEEvNS_9BwdParamsE --------------------------
	.section	.nv.shared._ZN10layer_norm22ln_bwd_finalize_kernelINS_22Kernel_traits_finalizeILj256Ef13__nv_bfloat16S2_S2_fjLb1ELj1024ELj4ENS_18Kernel_traits_baseILj256EfS2_S2_S2_fjLj1024EEEEELb1ELb1EEEvNS_9BwdParamsE,"aw",@nobits
	.sectionflags	@""
	.align	16
.nv.shared._ZN10layer_norm22ln_bwd_finalize_kernelINS_22Kernel_traits_finalizeILj256Ef13__nv_bfloat16S2_S2_fjLb1ELj1024ELj4ENS_18Kernel_traits_baseILj256EfS2_S2_S2_fjLj1024EEEEELb1ELb1EEEvNS_9BwdParamsE:
	.zero		13696


//--------------------- .nv.shared._ZN10layer_norm13ln_bwd_kernelINS_13Kernel_traitsIf13__nv_bfloat16S2_S2_fjLj256ELj1ELj4ELj1ELj16ENS_18Kernel_traits_baseILj256EfS2_S2_S2_fjLj128EEEEELb1ELb1ELb1ELb1EEEvNS_9BwdParamsE --------------------------
	.section	.nv.shared._ZN10layer_norm13ln_bwd_kernelINS_13Kernel_traitsIf13__nv_bfloat16S2_S2_fjLj256ELj1ELj4ELj1ELj16ENS_18Kernel_traits_baseILj256EfS2_S2_S2_fjLj128EEEEELb1ELb1ELb1ELb1EEEvNS_9BwdParamsE,"aw",@nobits
	.sectionflags	@""
	.align	16
	.zero		1024


//--------------------- .nv.shared._ZN10layer_norm13ln_bwd_kernelINS_13Kernel_traitsI13__nv_bfloat16S2_fS2_fjLj256ELj1ELj4ELj1ELj16ENS_18Kernel_traits_baseILj256ES2_S2_fS2_fjLj128EEEEELb0ELb0ELb0ELb0EEEvNS_9BwdParamsE --------------------------
	.section	.nv.shared._ZN10layer_norm13ln_bwd_kernelINS_13Kernel_traitsI13__nv_bfloat16S2_fS2_fjLj256ELj1ELj4ELj1ELj16ENS_18Kernel_traits_baseILj256ES2_S2_fS2_fjLj128EEEEELb0ELb0ELb0ELb0EEEvNS_9BwdParamsE,"aw",@nobits
	.sectionflags	@""
	.align	16
	.zero		1024


//--------------------- .nv.shared._ZN10layer_norm13ln_bwd_kernelINS_13Kernel_traitsI13__nv_bfloat16S2_fS2_fjLj256ELj1ELj4ELj1ELj16ENS_18Kernel_traits_baseILj256ES2_S2_fS2_fjLj128EEEEELb0ELb0ELb0ELb1EEEvNS_9BwdParamsE --------------------------
	.section	.nv.shared._ZN10layer_norm13ln_bwd_kernelINS_13Kernel_traitsI13__nv_bfloat16S2_fS2_fjLj256ELj1ELj4ELj1ELj16ENS_18Kernel_traits_baseILj256ES2_S2_fS2_fjLj128EEEEELb0ELb0ELb0ELb1EEEvNS_9BwdParamsE,"aw",@nobits
	.sectionflags	@""
	.align	16
	.zero		1024


//--------------------- .nv.shared._ZN10layer_norm13ln_bwd_kernelINS_13Kernel_traitsI13__nv_bfloat16S2_fS2_fjLj256ELj1ELj4ELj1ELj16ENS_18Kernel_traits_baseILj256ES2_S2_fS2_fjLj128EEEEELb0ELb0ELb1ELb0EEEvNS_9BwdParamsE --------------------------
	.section	.nv.shared._ZN10layer_norm13ln_bwd_kernelINS_13Kernel_traitsI13__nv_bfloat16S2_fS2_fjLj256ELj1ELj4ELj1ELj16ENS_18Kernel_traits_baseILj256ES2_S2_fS2_fjLj128EEEEELb0ELb0ELb1ELb0EEEvNS_9BwdParamsE,"aw",@nobits
	.sectionflags	@""
	.align	16
	.zero		1024


//--------------------- .nv.shared._ZN10layer_norm13ln_bwd_kernelINS_13Kernel_traitsI13__nv_bfloat16S2_fS2_fjLj256ELj1ELj4ELj1ELj16ENS_18Kernel_traits_baseILj256ES2_S2_fS2_fjLj128EEEEELb0ELb0ELb1ELb1EEEvNS_9BwdParamsE --------------------------
	.section	.nv.shared._ZN10layer_norm13ln_bwd_kernelINS_13Kernel_traitsI13__nv_bfloat16S2_fS2_fjLj256ELj1ELj4ELj1ELj16ENS_18Kernel_traits_baseILj256ES2_S2_fS2_fjLj128EEEEELb0ELb0ELb1ELb1EEEvNS_9BwdParamsE,"aw",@nobits
	.sectionflags	@""
	.align	16
	.zero		1024


//--------------------- .nv.shared._ZN10layer_norm13ln_bwd_kernelINS_13Kernel_traitsI13__nv_bfloat16S2_fS2_fjLj256ELj1ELj4ELj1ELj16ENS_18Kernel_traits_baseILj256ES2_S2_fS2_fjLj128EEEEELb0ELb1ELb0ELb0EEEvNS_9BwdParamsE --------------------------
	.section	.nv.shared._ZN10layer_norm13ln_bwd_kernelINS_13Kernel_traitsI13__nv_bfloat16S2_fS2_fjLj256ELj1ELj4ELj1ELj16ENS_18Kernel_traits_baseILj256ES2_S2_fS2_fjLj128EEEEELb0ELb1ELb0ELb0EEEvNS_9BwdParamsE,"aw",@nobits
	.sectionflags	@""
	.align	16
	.zero		1024


//--------------------- .nv.shared._ZN10layer_norm13ln_bwd_kernelINS_13Kernel_traitsI13__nv_bfloat16S2_fS2_fjLj256ELj1ELj4ELj1ELj16ENS_18Kernel_traits_baseILj256ES2_S2_fS2_fjLj128EEEEELb0ELb1ELb0ELb1EEEvNS_9BwdParamsE --------------------------
	.section	.nv.shared._ZN10layer_norm13ln_bwd_kernelINS_13Kernel_traitsI13__nv_bfloat16S2_fS2_fjLj256ELj1ELj4ELj1ELj16ENS_18Kernel_traits_baseILj256ES2_S2_fS2_fjLj128EEEEELb0ELb1ELb0ELb1EEEvNS_9BwdParamsE,"aw",@nobits
	.sectionflags	@""
	.align	16
	.zero		1024


//--------------------- .nv.shared._ZN10layer_norm13ln_bwd_kernelINS_13Kernel_traitsI13__nv_bfloat16S2_fS2_fjLj256ELj1ELj4ELj1ELj16ENS_18Kernel_traits_baseILj256ES2_S2_fS2_fjLj128EEEEELb0ELb1ELb1ELb0EEEvNS_9BwdParamsE --------------------------
	.section	.nv.shared._ZN10layer_norm13ln_bwd_kernelINS_13Kernel_traitsI13__nv_bfloat16S2_fS2_fjLj256ELj1ELj4ELj1ELj16ENS_18Kernel_traits_baseILj256ES2_S2_fS2_fjLj128EEEEELb0ELb1ELb1ELb0EEEvNS_9BwdParamsE,"aw",@nobits
	.sectionflags	@""
	.align	16
	.zero		1024


//--------------------- .nv.shared._ZN10layer_norm13ln_bwd_kernelINS_13Kernel_traitsI13__nv_bfloat16S2_fS2_fjLj256ELj1ELj4ELj1ELj16ENS_18Kernel_traits_baseILj256ES2_S2_fS2_fjLj128EEEEELb0ELb1ELb1ELb1EEEvNS_9BwdParamsE --------------------------
	.section	.nv.shared._ZN10layer_norm13ln_bwd_kernelINS_13Kernel_traitsI13__nv_bfloat16S2_fS2_fjLj256ELj1ELj4ELj1ELj16ENS_18Kernel_traits_baseILj256ES2_S2_fS2_fjLj128EEEEELb0ELb1ELb1ELb1EEEvNS_9BwdParamsE,"aw",@nobits
	.sectionflags	@""
	.align	16
	.zero		1024


//--------------------- .nv.shared._ZN10layer_norm13ln_bwd_kernelINS_13Kernel_traitsI13__nv_bfloat16S2_fS2_fjLj256ELj1ELj4ELj1ELj16ENS_18Kernel_traits_baseILj256ES2_S2_fS2_fjLj128EEEEELb1ELb0ELb0ELb0EEEvNS_9BwdParamsE --------------------------
	.section	.nv.shared._ZN10layer_norm13ln_bwd_kernelINS_13Kernel_traitsI13__nv_bfloat16S2_fS2_fjLj256ELj1ELj4ELj1ELj16ENS_18Kernel_traits_baseILj256ES2_S2_fS2_fjLj128EEEEELb1ELb0ELb0ELb0EEEvNS_9BwdParamsE,"aw",@nobits
	.sectionflags	@""
	.align	16
	.zero		1024


//--------------------- .nv.shared._ZN10layer_norm13ln_bwd_kernelINS_13Kernel_traitsI13__nv_bfloat16S2_fS2_fjLj256ELj1ELj4ELj1ELj16ENS_18Kernel_traits_baseILj256ES2_S2_fS2_fjLj128EEEEELb1ELb0ELb0ELb1EEEvNS_9BwdParamsE --------------------------
	.section	.nv.shared._ZN10layer_norm13ln_bwd_kernelINS_13Kernel_traitsI13__nv_bfloat16S2_fS2_fjLj256ELj1ELj4ELj1ELj16ENS_18Kernel_traits_baseILj256ES2_S2_fS2_fjLj128EEEEELb1ELb0ELb0ELb1EEEvNS_9BwdParamsE,"aw",@nobits
	.sectionflags	@""
	.align	16
	.zero		1024


//--------------------- .nv.shared._ZN10layer_norm22ln_bwd_finalize_kernelINS_22Kernel_traits_finalizeILj256E13__nv_bfloat16S2_fS2_fjLb0ELj1024ELj4ENS_18Kernel_traits_baseILj256ES2_S2_fS2_fjLj1024EEEEELb0ELb0EEEvNS_9BwdParamsE --------------------------
	.section	.nv.shared._ZN10layer_norm22ln_bwd_finalize_kernelINS_22Kernel_traits_finalizeILj256E13__nv_bfloat16S2_fS2_fjLb0ELj1024ELj4ENS_18Kernel_traits_baseILj256ES2_S2_fS2_fjLj1024EEEEELb0ELb0EEEvNS_9BwdParamsE,"aw",@nobits
	.sectionflags	@""
	.align	16
.nv.shared._ZN10layer_norm22ln_bwd_finalize_kernelINS_22Kernel_traits_finalizeILj256E13__nv_bfloat16S2_fS2_fjLb0ELj1024ELj4ENS_18Kernel_traits_baseILj256ES2_S2_fS2_fjLj1024EEEEELb0ELb0EEEvNS_9BwdParamsE:
	.zero		9472


//--------------------- .nv.shared._ZN10layer_norm13ln_bwd_kernelINS_13Kernel_traitsI13__nv_bfloat16S2_fS2_fjLj256ELj1ELj4ELj1ELj16ENS_18Kernel_traits_baseILj256ES2_S2_fS2_fjLj128EEEEELb1ELb0ELb1ELb0EEEvNS_9BwdParamsE --------------------------
	.section	.nv.shared._ZN10layer_norm13ln_bwd_kernelINS_13Kernel_traitsI13__nv_bfloat16S2_fS2_fjLj256ELj1ELj4ELj1ELj16ENS_18Kernel_traits_baseILj256ES2_S2_fS2_fjLj128EEEEELb1ELb0ELb1ELb0EEEvNS_9BwdParamsE,"aw",@nobits
	.sectionflags	@""
	.align	16
	.zero		1024


//--------------------- .nv.shared._ZN10layer_norm22ln_bwd_finalize_kernelINS_22Kernel_traits_finalizeILj256E13__nv_bfloat16S2_fS2_fjLb0ELj1024ELj4ENS_18Kernel_traits_baseILj256ES2_S2_fS2_fjLj1024EEEEELb0ELb1EEEvNS_9BwdParamsE --------------------------
	.section	.nv.shared._ZN10layer_norm22ln_bwd_finalize_kernelINS_22Kernel_traits_finalizeILj256E13__nv_bfloat16S2_fS2_fjLb0ELj1024ELj4ENS_18Kernel_traits_baseILj256ES2_S2_fS2_fjLj1024EEEEELb0ELb1EEEvNS_9BwdParamsE,"aw",@nobits
	.sectionflags	@""
	.align	16
.nv.shared._ZN10layer_norm22ln_bwd_finalize_kernelINS_22Kernel_traits_finalizeILj256E13__nv_bfloat16S2_fS2_fjLb0ELj1024ELj4ENS_18Kernel_traits_baseILj256ES2_S2_fS2_fjLj1024EEEEELb0ELb1EEEvNS_9BwdParamsE:
	.zero		9472


//--------------------- .nv.shared._ZN10layer_norm13ln_bwd_kernelINS_13Kernel_traitsI13__nv_bfloat16S2_fS2_fjLj256ELj1ELj4ELj1ELj16ENS_18Kernel_traits_baseILj256ES2_S2_fS2_fjLj128EEEEELb1ELb0ELb1ELb1EEEvNS_9BwdParamsE --------------------------
	.section	.nv.shared._ZN10layer_norm13ln_bwd_kernelINS_13Kernel_traitsI13__nv_bfloat16S2_fS2_fjLj256ELj1ELj4ELj1ELj16ENS_18Kernel_traits_baseILj256ES2_S2_fS2_fjLj128EEEEELb1ELb0ELb1ELb1EEEvNS_9BwdParamsE,"aw",@nobits
	.sectionflags	@""
	.align	16
	.zero		1024


//--------------------- .nv.shared._ZN10layer_norm13ln_bwd_kernelINS_13Kernel_traitsI13__nv_bfloat16S2_fS2_fjLj256ELj1ELj4ELj1ELj16ENS_18Kernel_traits_baseILj256ES2_S2_fS2_fjLj128EEEEELb1ELb1ELb0ELb0EEEvNS_9BwdParamsE --------------------------
	.section	.nv.shared._ZN10layer_norm13ln_bwd_kernelINS_13Kernel_traitsI13__nv_bfloat16S2_fS2_fjLj256ELj1ELj4ELj1ELj16ENS_18Kernel_traits_baseILj256ES2_S2_fS2_fjLj128EEEEELb1ELb1ELb0ELb0EEEvNS_9BwdParamsE,"aw",@nobits
	.sectionflags	@""
	.align	16
	.zero		1024


//--------------------- .nv.shared._ZN10layer_norm13ln_bwd_kernelINS_13Kernel_traitsI13__nv_bfloat16S2_fS2_fjLj256ELj1ELj4ELj1ELj16ENS_18Kernel_traits_baseILj256ES2_S2_fS2_fjLj128EEEEELb1ELb1ELb0ELb1EEEvNS_9BwdParamsE --------------------------
	.section	.nv.shared._ZN10layer_norm13ln_bwd_kernelINS_13Kernel_traitsI13__nv_bfloat16S2_fS2_fjLj256ELj1ELj4ELj1ELj16ENS_18Kernel_traits_baseILj256ES2_S2_fS2_fjLj128EEEEELb1ELb1ELb0ELb1EEEvNS_9BwdParamsE,"aw",@nobits
	.sectionflags	@""
	.align	16
	.zero		1024


//--------------------- .nv.shared._ZN10layer_norm22ln_bwd_finalize_kernelINS_22Kernel_traits_finalizeILj256E13__nv_bfloat16S2_fS2_fjLb1ELj1024ELj4ENS_18Kernel_traits_baseILj256ES2_S2_fS2_fjLj1024EEEEELb1ELb0EEEvNS_9BwdParamsE --------------------------
	.section	.nv.shared._ZN10layer_norm22ln_bwd_finalize_kernelINS_22Kernel_traits_finalizeILj256E13__nv_bfloat16S2_fS2_fjLb1ELj1024ELj4ENS_18Kernel_traits_baseILj256ES2_S2_fS2_fjLj1024EEEEELb1ELb0EEEvNS_9BwdParamsE,"aw",@nobits
	.sectionflags	@""
	.align	16
.nv.shared._ZN10layer_norm22ln_bwd_finalize_kernelINS_22Kernel_traits_finalizeILj256E13__nv_bfloat16S2_fS2_fjLb1ELj1024ELj4ENS_18Kernel_traits_baseILj256ES2_S2_fS2_fjLj1024EEEEELb1ELb0EEEvNS_9BwdParamsE:
	.zero		13696


//--------------------- .nv.shared._ZN10layer_norm13ln_bwd_kernelINS_13Kernel_traitsI13__nv_bfloat16S2_fS2_fjLj256ELj1ELj4ELj1ELj16ENS_18Kernel_traits_baseILj256ES2_S2_fS2_fjLj128EEEEELb1ELb1ELb1ELb0EEEvNS_9BwdParamsE --------------------------
	.section	.nv.shared._ZN10layer_norm13ln_bwd_kernelINS_13Kernel_traitsI13__nv_bfloat16S2_fS2_fjLj256ELj1ELj4ELj1ELj16ENS_18Kernel_traits_baseILj256ES2_S2_fS2_fjLj128EEEEELb1ELb1ELb1ELb0EEEvNS_9BwdParamsE,"aw",@nobits
	.sectionflags	@""
	.align	16
	.zero		1024


//--------------------- .nv.shared._ZN10layer_norm22ln_bwd_finalize_kernelINS_22Kernel_traits_finalizeILj256E13__nv_bfloat16S2_fS2_fjLb1ELj1024ELj4ENS_18Kernel_traits_baseILj256ES2_S2_fS2_fjLj1024EEEEELb1ELb1EEEvNS_9BwdParamsE --------------------------
	.section	.nv.shared._ZN10layer_norm22ln_bwd_finalize_kernelINS_22Kernel_traits_finalizeILj256E13__nv_bfloat16S2_fS2_fjLb1ELj1024ELj4ENS_18Kernel_traits_baseILj256ES2_S2_fS2_fjLj1024EEEEELb1ELb1EEEvNS_9BwdParamsE,"aw",@nobits
	.sectionflags	@""
	.align	16
.nv.shared._ZN10layer_norm22ln_bwd_finalize_kernelINS_22Kernel_traits_finalizeILj256E13__nv_bfloat16S2_fS2_fjLb1ELj1024ELj4ENS_18Kernel_traits_baseILj256ES2_S2_fS2_fjLj1024EEEEELb1ELb1EEEvNS_9BwdParamsE:
	.zero		13696


//--------------------- .nv.shared._ZN10layer_norm13ln_bwd_kernelINS_13Kernel_traitsI13__nv_bfloat16S2_fS2_fjLj256ELj1ELj4ELj1ELj16ENS_18Kernel_traits_baseILj256ES2_S2_fS2_fjLj128EEEEELb1ELb1ELb1ELb1EEEvNS_9BwdParamsE --------------------------
	.section	.nv.shared._ZN10layer_norm13ln_bwd_kernelINS_13Kernel_traitsI13__nv_bfloat16S2_fS2_fjLj256ELj1ELj4ELj1ELj16ENS_18Kernel_traits_baseILj256ES2_S2_fS2_fjLj128EEEEELb1ELb1ELb1ELb1EEEvNS_9BwdParamsE,"aw",@nobits
	.sectionflags	@""
	.align	16
	.zero		1024


//--------------------- .nv.shared._ZN10layer_norm13ln_bwd_kernelINS_13Kernel_traitsIf13__nv_bfloat16fS2_fjLj256ELj1ELj4ELj1ELj16ENS_18Kernel_traits_baseILj256EfS2_fS2_fjLj128EEEEELb0ELb0ELb0ELb0EEEvNS_9BwdParamsE --------------------------
	.section	.nv.shared._ZN10layer_norm13ln_bwd_kernelINS_13Kernel_traitsIf13__nv_bfloat16fS2_fjLj256ELj1ELj4ELj1ELj16ENS_18Kernel_traits_baseILj256EfS2_fS2_fjLj128EEEEELb0ELb0ELb0ELb0EEEvNS_9BwdParamsE,"aw",@nobits
	.sectionflags	@""
	.align	16
	.zero		1024


//--------------------- .nv.shared._ZN10layer_norm13ln_bwd_kernelINS_13Kernel_traitsIf13__nv_bfloat16fS2_fjLj256ELj1ELj4ELj1ELj16ENS_18Kernel_traits_baseILj256EfS2_fS2_fjLj128EEEEELb0ELb0ELb0ELb1EEEvNS_9BwdParamsE --------------------------
	.section	.nv.shared._ZN10layer_norm13ln_bwd_kernelINS_13Kernel_traitsIf13__nv_bfloat16fS2_fjLj256ELj1ELj4ELj1ELj16ENS_18Kernel_traits_baseILj256EfS2_fS2_fjLj128EEEEELb0ELb0ELb0ELb1EEEvNS_9BwdParamsE,"aw",@nobits
	.sectionflags	@""
	.align	16
	.zero		1024


//--------------------- .nv.shared._ZN10layer_norm13ln_bwd_kernelINS_13Kernel_traitsIf13__nv_bfloat16fS2_fjLj256ELj1ELj4ELj1ELj16ENS_18Kernel_traits_baseILj256EfS2_fS2_fjLj128EEEEELb0ELb0ELb1ELb0EEEvNS_9BwdParamsE --------------------------
	.section	.nv.shared._ZN10layer_norm13ln_bwd_kernelINS_13Kernel_traitsIf13__nv_bfloat16fS2_fjLj256ELj1ELj4ELj1ELj16ENS_18Kernel_traits_baseILj256EfS2_fS2_fjLj128EEEEELb0ELb0ELb1ELb0EEEvNS_9BwdParamsE,"aw",@nobits
	.sectionflags	@""
	.align	16
	.zero		1024


//--------------------- .nv.shared._ZN10layer_norm13ln_bwd_kernelINS_13Kernel_traitsIf13__nv_bfloat16fS2_fjLj256ELj1ELj4ELj1ELj16ENS_18Kernel_traits_baseILj256EfS2_fS2_fjLj128EEEEELb0ELb0ELb1ELb1EEEvNS_9BwdParamsE --------------------------
	.section	.nv.shared._ZN10layer_norm13ln_bwd_kernelINS_13Kernel_traitsIf13__nv_bfloat16fS2_fjLj256ELj1ELj4ELj1ELj16ENS_18Kernel_traits_baseILj256EfS2_fS2_fjLj128EEEEELb0ELb0ELb1ELb1EEEvNS_9BwdParamsE,"aw",@nobits
	.sectionflags	@""
	.align	16
	.zero		1024


//--------------------- .nv.shared._ZN10layer_norm13ln_bwd_kernelINS_13Kernel_traitsIf13__nv_bfloat16fS2_fjLj256ELj1ELj4ELj1ELj16ENS_18Kernel_traits_baseILj256EfS2_fS2_fjLj128EEEEELb0ELb1ELb0ELb0EEEvNS_9BwdParamsE --------------------------
	.section	.nv.shared._ZN10layer_norm13ln_bwd_kernelINS_13Kernel_traitsIf13__nv_bfloat16fS2_fjLj256ELj1ELj4ELj1ELj16ENS_18Kernel_traits_baseILj256EfS2_fS2_fjLj128EEEEELb0ELb1ELb0ELb0EEEvNS_9BwdParamsE,"aw",@nobits
	.sectionflags	@""
	.align	16
	.zero		1024


//--------------------- .nv.shared._ZN10layer_norm13ln_bwd_kernelINS_13Kernel_traitsIf13__nv_bfloat16fS2_fjLj256ELj1ELj4ELj1ELj16ENS_18Kernel_traits_baseILj256EfS2_fS2_fjLj128EEEEELb0ELb1ELb0ELb1EEEvNS_9BwdParamsE --------------------------
	.section	.nv.shared._ZN10layer_norm13ln_bwd_kernelINS_13Kernel_traitsIf13__nv_bfloat16fS2_fjLj256ELj1ELj4ELj1ELj16ENS_18Kernel_traits_baseILj256EfS2_fS2_fjLj128EEEEELb0ELb1ELb0ELb1EEEvNS_9BwdParamsE,"aw",@nobits
	.sectionflags	@""
	.align	16
	.zero		1024


//--------------------- .nv.shared._ZN10layer_norm13ln_bwd_kernelINS_13Kernel_traitsIf13__nv_bfloat16fS2_fjLj256ELj1ELj4ELj1ELj16ENS_18Kernel_traits_baseILj256EfS2_fS2_fjLj128EEEEELb0ELb1ELb1ELb0EEEvNS_9BwdParamsE --------------------------
	.section	.nv.shared._ZN10layer_norm13ln_bwd_kernelINS_13Kernel_traitsIf13__nv_bfloat16fS2_fjLj256ELj1ELj4ELj1ELj16ENS_18Kernel_traits_baseILj256EfS2_fS2_fjLj128EEEEELb0ELb1ELb1ELb0EEEvNS_9BwdParamsE,"aw",@nobits
	.sectionflags	@""
	.align	16
	.zero		1024


//--------------------- .nv.shared._ZN10layer_norm13ln_bwd_kernelINS_13Kernel_traitsIf13__nv_bfloat16fS2_fjLj256ELj1ELj4ELj1ELj16ENS_18Kernel_traits_baseILj256EfS2_fS2_fjLj128EEEEELb0ELb1ELb1ELb1EEEvNS_9BwdParamsE --------------------------
	.section	.nv.shared._ZN10layer_norm13ln_bwd_kernelINS_13Kernel_traitsIf13__nv_bfloat16fS2_fjLj256ELj1ELj4ELj1ELj16ENS_18Kernel_traits_baseILj256EfS2_fS2_fjLj128EEEEELb0ELb1ELb1ELb1EEEvNS_9BwdParamsE,"aw",@nobits
	.sectionflags	@""
	.align	16
	.zero		1024


//--------------------- .nv.shared._ZN10layer_norm13ln_bwd_kernelINS_13Kernel_traitsIf13__nv_bfloat16fS2_fjLj256ELj1ELj4ELj1ELj16ENS_18Kernel_traits_baseILj256EfS2_fS2_fjLj128EEEEELb1ELb0ELb0ELb0EEEvNS_9BwdParamsE --------------------------
	.section	.nv.shared._ZN10layer_norm13ln_bwd_kernelINS_13Kernel_traitsIf13__nv_bfloat16fS2_fjLj256ELj1ELj4ELj1ELj16ENS_18Kernel_traits_baseILj256EfS2_fS2_fjLj128EEEEELb1ELb0ELb0ELb0EEEvNS_9BwdParamsE,"aw",@nobits
	.sectionflags	@""
	.align	16
	.zero		1024


//--------------------- .nv.shared._ZN10layer_norm13ln_bwd_kernelINS_13Kernel_traitsIf13__nv_bfloat16fS2_fjLj256ELj1ELj4ELj1ELj16ENS_18Kernel_traits_baseILj256EfS2_fS2_fjLj128EEEEELb1ELb0ELb0ELb1EEEvNS_9BwdParamsE --------------------------
	.section	.nv.shared._ZN10layer_norm13ln_bwd_kernelINS_13Kernel_traitsIf13__nv_bfloat16fS2_fjLj256ELj1ELj4ELj1ELj16ENS_18Kernel_traits_baseILj256EfS2_fS2_fjLj128EEEEELb1ELb0ELb0ELb1EEEvNS_9BwdParamsE,"aw",@nobits
	.sectionflags	@""
	.align	16
	.zero		1024


//--------------------- .nv.shared._ZN10layer_norm22ln_bwd_finalize_kernelINS_22Kernel_traits_finalizeILj256Ef13__nv_bfloat16fS2_fjLb0ELj1024ELj4ENS_18Kernel_traits_baseILj256EfS2_fS2_fjLj1024EEEEELb0ELb0EEEvNS_9BwdParamsE --------------------------
	.section	.nv.shared._ZN10layer_norm22ln_bwd_finalize_kernelINS_22Kernel_traits_finalizeILj256Ef13__nv_bfloat16fS2_fjLb0ELj1024ELj4ENS_18Kernel_traits_baseILj256EfS2_fS2_fjLj1024EEEEELb0ELb0EEEvNS_9BwdParamsE,"aw",@nobits
	.sectionflags	@""
	.align	16
.nv.shared._ZN10layer_norm22ln_bwd_finalize_kernelINS_22Kernel_traits_finalizeILj256Ef13__nv_bfloat16fS2_fjLb0ELj1024ELj4ENS_18Kernel_traits_baseILj256EfS2_fS2_fjLj1024EEEEELb0ELb0EEEvNS_9BwdParamsE:
	.zero		9472


//--------------------- .nv.shared._ZN10layer_norm13ln_bwd_kernelINS_13Kernel_traitsIf13__nv_bfloat16fS2_fjLj256ELj1ELj4ELj1ELj16ENS_18Kernel_traits_baseILj256EfS2_fS2_fjLj128EEEEELb1ELb0ELb1ELb0EEEvNS_9BwdParamsE --------------------------
	.section	.nv.shared._ZN10layer_norm13ln_bwd_kernelINS_13Kernel_traitsIf13__nv_bfloat16fS2_fjLj256ELj1ELj4ELj1ELj16ENS_18Kernel_traits_baseILj256EfS2_fS2_fjLj128EEEEELb1ELb0ELb1ELb0EEEvNS_9BwdParamsE,"aw",@nobits
	.sectionflags	@""
	.align	16
	.zero		1024


//--------------------- .nv.shared._ZN10layer_norm22ln_bwd_finalize_kernelINS_22Kernel_traits_finalizeILj256Ef13__nv_bfloat16fS2_fjLb0ELj1024ELj4ENS_18Kernel_traits_baseILj256EfS2_fS2_fjLj1024EEEEELb0ELb1EEEvNS_9BwdParamsE --------------------------
	.section	.nv.shared._ZN10layer_norm22ln_bwd_finalize_kernelINS_22Kernel_traits_finalizeILj256Ef13__nv_bfloat16fS2_fjLb0ELj1024ELj4ENS_18Kernel_traits_baseILj256EfS2_fS2_fjLj1024EEEEELb0ELb1EEEvNS_9BwdParamsE,"aw",@nobits
	.sectionflags	@""
	.align	16
.nv.shared._ZN10layer_norm22ln_bwd_finalize_kernelINS_22Kernel_traits_finalizeILj256Ef13__nv_bfloat16fS2_fjLb0ELj1024ELj4ENS_18Kernel_traits_baseILj256EfS2_fS2_fjLj1024EEEEELb0ELb1EEEvNS_9BwdParamsE:
	.zero		9472


//--------------------- .nv.shared._ZN10layer_norm13ln_bwd_kernelINS_13Kernel_traitsIf13__nv_bfloat16fS2_fjLj256ELj1ELj4ELj1ELj16ENS_18Kernel_traits_baseILj256EfS2_fS2_fjLj128EEEEELb1ELb0ELb1ELb1EEEvNS_9BwdParamsE --------------------------
	.section	.nv.shared._ZN10layer_norm13ln_bwd_kernelINS_13Kernel_traitsIf13__nv_bfloat16fS2_fjLj256ELj1ELj4ELj1ELj16ENS_18Kernel_traits_baseILj256EfS2_fS2_fjLj128EEEEELb1ELb0ELb1ELb1EEEvNS_9BwdParamsE,"aw",@nobits
	.sectionflags	@""
	.align	16
	.zero		1024


//--------------------- .nv.shared._ZN10layer_norm13ln_bwd_kernelINS_13Kernel_traitsIf13__nv_bfloat16fS2_fjLj256ELj1ELj4ELj1ELj16ENS_18Kernel_traits_baseILj256EfS2_fS2_fjLj128EEEEELb1ELb1ELb0ELb0EEEvNS_9BwdParamsE --------------------------
	.section	.nv.shared._ZN10layer_norm13ln_bwd_kernelINS_13Kernel_traitsIf13__nv_bfloat16fS2_fjLj256ELj1ELj4ELj1ELj16ENS_18Kernel_traits_baseILj256EfS2_fS2_fjLj128EEEEELb1ELb1ELb0ELb0EEEvNS_9BwdParamsE,"aw",@nobits
	.sectionflags	@""
	.align	16
	.zero		1024


//--------------------- .nv.shared._ZN10layer_norm13ln_bwd_kernelINS_13Kernel_traitsIf13__nv_bfloat16fS2_fjLj256ELj1ELj4ELj1ELj16ENS_18Kernel_traits_baseILj256EfS2_fS2_fjLj128EEEEELb1ELb1ELb0ELb1EEEvNS_9BwdParamsE --------------------------
	.section	.nv.shared._ZN10layer_norm13ln_bwd_kernelINS_13Kernel_traitsIf13__nv_bfloat16fS2_fjLj256ELj1ELj4ELj1ELj16ENS_18Kernel_traits_baseILj256EfS2_fS2_fjLj128EEEEELb1ELb1ELb0ELb1EEEvNS_9BwdParamsE,"aw",@nobits
	.sectionflags	@""
	.align	16
	.zero		1024


//--------------------- .nv.shared._ZN10layer_norm22ln_bwd_finalize_kernelINS_22Kernel_traits_finalizeILj256Ef13__nv_bfloat16fS2_fjLb1ELj1024ELj4ENS_18Kernel_traits_baseILj256EfS2_fS2_fjLj1024EEEEELb1ELb0EEEvNS_9BwdParamsE --------------------------
	.section	.nv.shared._ZN10layer_norm22ln_bwd_finalize_kernelINS_22Kernel_traits_finalizeILj256Ef13__nv_bfloat16fS2_fjLb1ELj1024ELj4ENS_18Kernel_traits_baseILj256EfS2_fS2_fjLj1024EEEEELb1ELb0EEEvNS_9BwdParamsE,"aw",@nobits
	.sectionflags	@""
	.align	16
.nv.shared._ZN10layer_norm22ln_bwd_finalize_kernelINS_22Kernel_traits_finalizeILj256Ef13__nv_bfloat16fS2_fjLb1ELj1024ELj4ENS_18Kernel_traits_baseILj256EfS2_fS2_fjLj1024EEEEELb1ELb0EEEvNS_9BwdParamsE:
	.zero		13696


//--------------------- .nv.shared._ZN10layer_norm13ln_bwd_kernelINS_13Kernel_traitsIf13__nv_bfloat16fS2_fjLj256ELj1ELj4ELj1ELj16ENS_18Kernel_traits_baseILj256EfS2_fS2_fjLj128EEEEELb1ELb1ELb1ELb0EEEvNS_9BwdParamsE --------------------------
	.section	.nv.shared._ZN10layer_norm13ln_bwd_kernelINS_13Kernel_traitsIf13__nv_bfloat16fS2_fjLj256ELj1ELj4ELj1ELj16ENS_18Kernel_traits_baseILj256EfS2_fS2_fjLj128EEEEELb1ELb1ELb1ELb0EEEvNS_9BwdParamsE,"aw",@nobits
	.sectionflags	@""
	.align	16
	.zero		1024


//--------------------- .nv.shared._ZN10layer_norm22ln_bwd_finalize_kernelINS_22Kernel_traits_finalizeILj256Ef13__nv_bfloat16fS2_fjLb1ELj1024ELj4ENS_18Kernel_traits_baseILj256EfS2_fS2_fjLj1024EEEEELb1ELb1EEEvNS_9BwdParamsE --------------------------
	.section	.nv.shared._ZN10layer_norm22ln_bwd_finalize_kernelINS_22Kernel_traits_finalizeILj256Ef13__nv_bfloat16fS2_fjLb1ELj1024ELj4ENS_18Kernel_traits_baseILj256EfS2_fS2_fjLj1024EEEEELb1ELb1EEEvNS_9BwdParamsE,"aw",@nobits
	.sectionflags	@""
	.align	16
.nv.shared._ZN10layer_norm22ln_bwd_finalize_kernelINS_22Kernel_traits_finalizeILj256Ef13__nv_bfloat16fS2_fjLb1ELj1024ELj4ENS_18Kernel_traits_baseILj256EfS2_fS2_fjLj1024EEEEELb1ELb1EEEvNS_9BwdParamsE:
	.zero		13696


//--------------------- .nv.shared._ZN10layer_norm13ln_bwd_kernelINS_13Kernel_traitsIf13__nv_bfloat16fS2_fjLj256ELj1ELj4ELj1ELj16ENS_18Kernel_traits_baseILj256EfS2_fS2_fjLj128EEEEELb1ELb1ELb1ELb1EEEvNS_9BwdParamsE --------------------------
	.section	.nv.shared._ZN10layer_norm13ln_bwd_kernelINS_13Kernel_traitsIf13__nv_bfloat16fS2_fjLj256ELj1ELj4ELj1ELj16ENS_18Kernel_traits_baseILj256EfS2_fS2_fjLj128EEEEELb1ELb1ELb1ELb1EEEvNS_9BwdParamsE,"aw",@nobits
	.sectionflags	@""
	.align	16
	.zero		1024


//--------------------- .nv.shared._ZN10layer_norm13ln_bwd_kernelINS_13Kernel_traitsIf6__halfS2_S2_fjLj256ELj1ELj4ELj1ELj16ENS_18Kernel_traits_baseILj256EfS2_S2_S2_fjLj128EEEEELb0ELb0ELb0ELb0EEEvNS_9BwdParamsE --------------------------
	.section	.nv.shared._ZN10layer_norm13ln_bwd_kernelINS_13Kernel_traitsIf6__halfS2_S2_fjLj256ELj1ELj4ELj1ELj16ENS_18Kernel_traits_baseILj256EfS2_S2_S2_fjLj128EEEEELb0ELb0ELb0ELb0EEEvNS_9BwdParamsE,"aw",@nobits
	.sectionflags	@""
	.align	16
	.zero		1024


//--------------------- .nv.shared._ZN10layer_norm13ln_bwd_kernelINS_13Kernel_traitsIf6__halfS2_S2_fjLj256ELj1ELj4ELj1ELj16ENS_18Kernel_traits_baseILj256EfS2_S2_S2_fjLj128EEEEELb0ELb0ELb0ELb1EEEvNS_9BwdParamsE --------------------------
	.section	.nv.shared._ZN10layer_norm13ln_bwd_kernelINS_13Kernel_traitsIf6__halfS2_S2_fjLj256ELj1ELj4ELj1ELj16ENS_18Kernel_traits_baseILj256EfS2_S2_S2_fjLj128EEEEELb0ELb0ELb0ELb1EEEvNS_9BwdParamsE,"aw",@nobits
	.sectionflags	@""
	.align	16
	.zero		1024


//--------------------- .nv.shared._ZN10layer_norm13ln_bwd_kernelINS_13Kernel_traitsIf6__halfS2_S2_fjLj256ELj1ELj4ELj1ELj16ENS_18Kernel_traits_baseILj256EfS2_S2_S2_fjLj128EEEEELb0ELb0ELb1ELb0EEEvNS_9BwdParamsE --------------------------
	.section	.nv.shared._ZN10layer_norm13ln_bwd_kernelINS_13Kernel_traitsIf6__halfS2_S2_fjLj256ELj1ELj4ELj1ELj16ENS_18Kernel_traits_baseILj256EfS2_S2_S2_fjLj128EEEEELb0ELb0ELb1ELb0EEEvNS_9BwdParamsE,"aw",@nobits
	.sectionflags	@""
	.align	16
	.zero		1024


//--------------------- .nv.shared._ZN10layer_norm13ln_bwd_kernelINS_13Kernel_traitsIf6__halfS2_S2_fjLj256ELj1ELj4ELj1ELj16ENS_18Kernel_traits_baseILj256EfS2_S2_S2_fjLj128EEEEELb0ELb0ELb1ELb1EEEvNS_9BwdParamsE --------------------------
	.section	.nv.shared._ZN10layer_norm13ln_bwd_kernelINS_13Kernel_traitsIf6__halfS2_S2_fjLj256ELj1ELj4ELj1ELj16ENS_18Kernel_traits_baseILj256EfS2_S2_S2_fjLj128EEEEELb0ELb0ELb1ELb1EEEvNS_9BwdParamsE,"aw",@nobits
	.sectionflags	@""
	.align	16
	.zero		1024


//--------------------- .nv.shared._ZN10layer_norm13ln_bwd_kernelINS_13Kernel_traitsIf6__halfS2_S2_fjLj256ELj1ELj4ELj1ELj16ENS_18Kernel_traits_baseILj256EfS2_S2_S2_fjLj128EEEEELb0ELb1ELb0ELb0EEEvNS_9BwdParamsE --------------------------
	.section	.nv.shared._ZN10layer_norm13ln_bwd_kernelINS_13Kernel_traitsIf6__halfS2_S2_fjLj256ELj1ELj4ELj1ELj16ENS_18Kernel_traits_baseILj256EfS2_S2_S2_fjLj128EEEEELb0ELb1ELb0ELb0EEEvNS_9BwdParamsE,"aw",@nobits
	.sectionflags	@""
	.align	16
	.zero		1024


//--------------------- .nv.shared._ZN10layer_norm13ln_bwd_kernelINS_13Kernel_traitsIf6__halfS2_S2_fjLj256ELj1ELj4ELj1ELj16ENS_18Kernel_traits_baseILj256EfS2_S2_S2_fjLj128EEEEELb0ELb1ELb0ELb1EEEvNS_9BwdParamsE --------------------------
	.section	.nv.shared._ZN10layer_norm13ln_bwd_kernelINS_13Kernel_traitsIf6__halfS2_S2_fjLj256ELj1ELj4ELj1ELj16ENS_18Kernel_traits_baseILj256EfS2_S2_S2_fjLj128EEEEELb0ELb1ELb0ELb1EEEvNS_9BwdParamsE,"aw",@nobits
	.sectionflags	@""
	.align	16
	.zero		1024


//--------------------- .nv.shared._ZN10layer_norm13ln_bwd_kernelINS_13Kernel_traitsIf6__halfS2_S2_fjLj256ELj1ELj4ELj1ELj16ENS_18Kernel_traits_baseILj256EfS2_S2_S2_fjLj128EEEEELb0ELb1ELb1ELb0EEEvNS_9BwdParamsE --------------------------
	.section	.nv.shared._ZN10layer_norm13ln_bwd_kernelINS_13Kernel_traitsIf6__halfS2_S2_fjLj256ELj1ELj4ELj1ELj16ENS_18Kernel_traits_baseILj256EfS2_S2_S2_fjLj128EEEEELb0ELb1ELb1ELb0EEEvNS_9BwdParamsE,"aw",@nobits
	.sectionflags	@""
	.align	16
	.zero		1024


//--------------------- .nv.shared._ZN10layer_norm13ln_bwd_kernelINS_13Kernel_traitsIf6__halfS2_S2_fjLj256ELj1ELj4ELj1ELj16ENS_18Kernel_traits_baseILj256EfS2_S2_S2_fjLj128EEEEELb0ELb1ELb1ELb1EEEvNS_9BwdParamsE --------------------------
	.section	.nv.shared._ZN10layer_norm13ln_bwd_kernelINS_13Kernel_traitsIf6__halfS2_S2_fjLj256ELj1ELj4ELj1ELj16ENS_18Kernel_traits_baseILj256EfS2_S2_S2_fjLj128EEEEELb0ELb1ELb1ELb1EEEvNS_9BwdParamsE,"aw",@nobits
	.sectionflags	@""
	.align	16
	.zero		1024


//--------------------- .nv.shared._ZN10layer_norm13ln_bwd_kernelINS_13Kernel_traitsIf6__halfS2_S2_fjLj256ELj1ELj4ELj1ELj16ENS_18Kernel_traits_baseILj256EfS2_S2_S2_fjLj128EEEEELb1ELb0ELb0ELb0EEEvNS_9BwdParamsE --------------------------
	.section	.nv.shared._ZN10layer_norm13ln_bwd_kernelINS_13Kernel_traitsIf6__halfS2_S2_fjLj256ELj1ELj4ELj1ELj16ENS_18Kernel_traits_baseILj256EfS2_S2_S2_fjLj128EEEEELb1ELb0ELb0ELb0EEEvNS_9BwdParamsE,"aw",@nobits
	.sectionflags	@""
	.align	16
	.zero		1024


//--------------------- .nv.shared._ZN10layer_norm13ln_bwd_kernelINS_13Kernel_traitsIf6__halfS2_S2_fjLj256ELj1ELj4ELj1ELj16ENS_18Kernel_traits_baseILj256EfS2_S2_S2_fjLj128EEEEELb1ELb0ELb0ELb1EEEvNS_9BwdParamsE --------------------------
	.section	.nv.shared._ZN10layer_norm13ln_bwd_kernelINS_13Kernel_traitsIf6__halfS2_S2_fjLj256ELj1ELj4ELj1ELj16ENS_18Kernel_traits_baseILj256EfS2_S2_S2_fjLj128EEEEELb1ELb0ELb0ELb1EEEvNS_9BwdParamsE,"aw",@nobits
	.sectionflags	@""
	.align	16
	.zero		1024


//--------------------- .nv.shared._ZN10layer_norm22ln_bwd_finalize_kernelINS_22Kernel_traits_finalizeILj256Ef6__halfS2_S2_fjLb0ELj1024ELj4ENS_18Kernel_traits_baseILj256EfS2_S2_S2_fjLj1024EEEEELb0ELb0EEEvNS_9BwdParamsE --------------------------
	.section	.nv.shared._ZN10layer_norm22ln_bwd_finalize_kernelINS_22Kernel_traits_finalizeILj256Ef6__halfS2_S2_fjLb0ELj1024ELj4ENS_18Kernel_traits_baseILj256EfS2_S2_S2_fjLj1024EEEEELb0ELb0EEEvNS_9BwdParamsE,"aw",@nobits
	.sectionflags	@""
	.align	16
.nv.shared._ZN10layer_norm22ln_bwd_finalize_kernelINS_22Kernel_traits_finalizeILj256Ef6__halfS2_S2_fjLb0ELj1024ELj4ENS_18Kernel_traits_baseILj256EfS2_S2_S2_fjLj1024EEEEELb0ELb0EEEvNS_9BwdParamsE:
	.zero		9472


//--------------------- .nv.shared._ZN10layer_norm13ln_bwd_kernelINS_13Kernel_traitsIf6__halfS2_S2_fjLj256ELj1ELj4ELj1ELj16ENS_18Kernel_traits_baseILj256EfS2_S2_S2_fjLj128EEEEELb1ELb0ELb1ELb0EEEvNS_9BwdParamsE --------------------------
	.section	.nv.shared._ZN10layer_norm13ln_bwd_kernelINS_13Kernel_traitsIf6__halfS2_S2_fjLj256ELj1ELj4ELj1ELj16ENS_18Kernel_traits_baseILj256EfS2_S2_S2_fjLj128EEEEELb1ELb0ELb1ELb0EEEvNS_9BwdParamsE,"aw",@nobits
	.sectionflags	@""
	.align	16
	.zero		1024


//--------------------- .nv.shared._ZN10layer_norm22ln_bwd_finalize_kernelINS_22Kernel_traits_finalizeILj256Ef6__halfS2_S2_fjLb0ELj1024ELj4ENS_18Kernel_traits_baseILj256EfS2_S2_S2_fjLj1024EEEEELb0ELb1EEEvNS_9BwdParamsE --------------------------
	.section	.nv.shared._ZN10layer_norm22ln_bwd_finalize_kernelINS_22Kernel_traits_finalizeILj256Ef6__halfS2_S2_fjLb0ELj1024ELj4ENS_18Kernel_traits_baseILj256EfS2_S2_S2_fjLj1024EEEEELb0ELb1EEEvNS_9BwdParamsE,"aw",@nobits
	.sectionflags	@""
	.align	16
.nv.shared._ZN10layer_norm22ln_bwd_finalize_kernelINS_22Kernel_traits_finalizeILj256Ef6__halfS2_S2_fjLb0ELj1024ELj4ENS_18Kernel_traits_baseILj256EfS2_S2_S2_fjLj1024EEEEELb0ELb1EEEvNS_9BwdParamsE:
	.zero		9472


//--------------------- .nv.shared._ZN10layer_norm13ln_bwd_kernelINS_13Kernel_traitsIf6__halfS2_S2_fjLj256ELj1ELj4ELj1ELj16ENS_18Kernel_traits_baseILj256EfS2_S2_S2_fjLj128EEEEELb1ELb0ELb1ELb1EEEvNS_9BwdParamsE --------------------------
	.section	.nv.shared._ZN10layer_norm13ln_bwd_kernelINS_13Kernel_traitsIf6__halfS2_S2_fjLj256ELj1ELj4ELj1ELj16ENS_18Kernel_traits_baseILj256EfS2_S2_S2_fjLj128EEEEELb1ELb0ELb1ELb1EEEvNS_9BwdParamsE,"aw",@nobits
	.sectionflags	@""
	.align	16
	.zero		1024


//--------------------- .nv.shared._ZN10layer_norm13ln_bwd_kernelINS_13Kernel_traitsIf6__halfS2_S2_fjLj256ELj1ELj4ELj1ELj16ENS_18Kernel_traits_baseILj256EfS2_S2_S2_fjLj128EEEEELb1ELb1ELb0ELb0EEEvNS_9BwdParamsE --------------------------
	.section	.nv.shared._ZN10layer_norm13ln_bwd_kernelINS_13Kernel_traitsIf6__halfS2_S2_fjLj256ELj1ELj4ELj1ELj16ENS_18Kernel_traits_baseILj256EfS2_S2_S2_fjLj128EEEEELb1ELb1ELb0ELb0EEEvNS_9BwdParamsE,"aw",@nobits
	.sectionflags	@""
	.align	16
	.zero		1024


//--------------------- .nv.shared._ZN10layer_norm13ln_bwd_kernelINS_13Kernel_traitsIf6__halfS2_S2_fjLj256ELj1ELj4ELj1ELj16ENS_18Kernel_traits_baseILj256EfS2_S2_S2_fjLj128EEEEELb1ELb1ELb0ELb1EEEvNS_9BwdParamsE --------------------------
	.section	.nv.shared._ZN10layer_norm13ln_bwd_kernelINS_13Kernel_traitsIf6__halfS2_S2_fjLj256ELj1ELj4ELj1ELj16ENS_18Kernel_traits_baseILj256EfS2_S2_S2_fjLj128EEEEELb1ELb1ELb0ELb1EEEvNS_9BwdParamsE,"aw",@nobits
	.sectionflags	@""
	.align	16
	.zero		1024


//--------------------- .nv.shared._ZN10layer_norm22ln_bwd_finalize_kernelINS_22Kernel_traits_finalizeILj256Ef6__halfS2_S2_fjLb1ELj1024ELj4ENS_18Kernel_traits_baseILj256EfS2_S2_S2_fjLj1024EEEEELb1ELb0EEEvNS_9BwdParamsE --------------------------
	.section	.nv.shared._ZN10layer_norm22ln_bwd_finalize_kernelINS_22Kernel_traits_finalizeILj256Ef6__halfS2_S2_fjLb1ELj1024ELj4ENS_18Kernel_traits_baseILj256EfS2_S2_S2_fjLj1024EEEEELb1ELb0EEEvNS_9BwdParamsE,"aw",@nobits
	.sectionflags	@""
	.align	16
.nv.shared._ZN10layer_norm22ln_bwd_finalize_kernelINS_22Kernel_traits_finalizeILj256Ef6__halfS2_S2_fjLb1ELj1024ELj4ENS_18Kernel_traits_baseILj256EfS2_S2_S2_fjLj1024EEEEELb1ELb0EEEvNS_9BwdParamsE:
	.zero		13696


//--------------------- .nv.shared._ZN10layer_norm13ln_bwd_kernelINS_13Kernel_traitsIf6__halfS2_S2_fjLj256ELj1ELj4ELj1ELj16ENS_18Kernel_traits_baseILj256EfS2_S2_S2_fjLj128EEEEELb1ELb1ELb1ELb0EEEvNS_9BwdParamsE --------------------------
	.section	.nv.shared._ZN10layer_norm13ln_bwd_kernelINS_13Kernel_traitsIf6__halfS2_S2_fjLj256ELj1ELj4ELj1ELj16ENS_18Kernel_traits_baseILj256EfS2_S2_S2_fjLj128EEEEELb1ELb1ELb1ELb0EEEvNS_9BwdParamsE,"aw",@nobits
	.sectionflags	@""
	.align	16
	.zero		1024


//--------------------- .nv.shared._ZN10layer_norm22ln_bwd_finalize_kernelINS_22Kernel_traits_finalizeILj256Ef6__halfS2_S2_fjLb1ELj1024ELj4ENS_18Kernel_traits_baseILj256EfS2_S2_S2_fjLj1024EEEEELb1ELb1EEEvNS_9BwdParamsE --------------------------
	.section	.nv.shared._ZN10layer_norm22ln_bwd_finalize_kernelINS_22Kernel_traits_finalizeILj256Ef6__halfS2_S2_fjLb1ELj1024ELj4ENS_18Kernel_traits_baseILj256EfS2_S2_S2_fjLj1024EEEEELb1ELb1EEEvNS_9BwdParamsE,"aw",@nobits
	.sectionflags	@""
	.align	16
.nv.shared._ZN10layer_norm22ln_bwd_finalize_kernelINS_22Kernel_traits_finalizeILj256Ef6__halfS2_S2_fjLb1ELj1024ELj4ENS_18Kernel_traits_baseILj256EfS2_S2_S2_fjLj1024EEEEELb1ELb1EEEvNS_9BwdParamsE:
	.zero		13696


//--------------------- .nv.shared._ZN10layer_norm13ln_bwd_kernelINS_13Kernel_traitsIf6__halfS2_S2_fjLj256ELj1ELj4ELj1ELj16ENS_18Kernel_traits_baseILj256EfS2_S2_S2_fjLj128EEEEELb1ELb1ELb1ELb1EEEvNS_9BwdParamsE --------------------------
	.section	.nv.shared._ZN10layer_norm13ln_bwd_kernelINS_13Kernel_traitsIf6__halfS2_S2_fjLj256ELj1ELj4ELj1ELj16ENS_18Kernel_traits_baseILj256EfS2_S2_S2_fjLj128EEEEELb1ELb1ELb1ELb1EEEvNS_9BwdParamsE,"aw",@nobits
	.sectionflags	@""
	.align	16
	.zero		1024


//--------------------- .nv.shared._ZN10layer_norm13ln_bwd_kernelINS_13Kernel_traitsI6__halfS2_fS2_fjLj256ELj1ELj4ELj1ELj16ENS_18Kernel_traits_baseILj256ES2_S2_fS2_fjLj128EEEEELb0ELb0ELb0ELb0EEEvNS_9BwdParamsE --------------------------
	.section	.nv.shared._ZN10layer_norm13ln_bwd_kernelINS_13Kernel_traitsI6__halfS2_fS2_fjLj256ELj1ELj4ELj1ELj16ENS_18Kernel_traits_baseILj256ES2_S2_fS2_fjLj128EEEEELb0ELb0ELb0ELb0EEEvNS_9BwdParamsE,"aw",@nobits
	.sectionflags	@""
	.align	16
	.zero		1024


//--------------------- .nv.shared._ZN10layer_norm13ln_bwd_kernelINS_13Kernel_traitsI6__halfS2_fS2_fjLj256ELj1ELj4ELj1ELj16ENS_18Kernel_traits_baseILj256ES2_S2_fS2_fjLj128EEEEELb0ELb0ELb0ELb1EEEvNS_9BwdParamsE --------------------------
	.section	.nv.shared._ZN10layer_norm13ln_bwd_kernelINS_13Kernel_traitsI6__halfS2_fS2_fjLj256ELj1ELj4ELj1ELj16ENS_18Kernel_traits_baseILj256ES2_S2_fS2_fjLj128EEEEELb0ELb0ELb0ELb1EEEvNS_9BwdParamsE,"aw",@nobits
	.sectionflags	@""
	.align	16
	.zero		1024


//--------------------- .nv.shared._ZN10layer_norm13ln_bwd_kernelINS_13Kernel_traitsI6__halfS2_fS2_fjLj256ELj1ELj4ELj1ELj16ENS_18Kernel_traits_baseILj256ES2_S2_fS2_fjLj128EEEEELb0ELb0ELb1ELb0EEEvNS_9BwdParamsE --------------------------
	.section	.nv.shared._ZN10layer_norm13ln_bwd_kernelINS_13Kernel_traitsI6__halfS2_fS2_fjLj256ELj1ELj4ELj1ELj16ENS_18Kernel_traits_baseILj256ES2_S2_fS2_fjLj128EEEEELb0ELb0ELb1ELb0EEEvNS_9BwdParamsE,"aw",@nobits
	.sectionflags	@""
	.align	16
	.zero		1024


//--------------------- .nv.shared._ZN10layer_norm13ln_bwd_kernelINS_13Kernel_traitsI6__halfS2_fS2_fjLj256ELj1ELj4ELj1ELj16ENS_18Kernel_traits_baseILj256ES2_S2_fS2_fjLj128EEEEELb0ELb0ELb1ELb1EEEvNS_9BwdParamsE --------------------------
	.section	.nv.shared._ZN10layer_norm13ln_bwd_kernelINS_13Kernel_traitsI6__halfS2_fS2_fjLj256ELj1ELj4ELj1ELj16ENS_18Kernel_traits_baseILj256ES2_S2_fS2_fjLj128EEEEELb0ELb0ELb1ELb1EEEvNS_9BwdParamsE,"aw",@nobits
	.sectionflags	@""
	.align	16
	.zero		1024


//--------------------- .nv.shared._ZN10layer_norm13ln_bwd_kernelINS_13Kernel_traitsI6__halfS2_fS2_fjLj256ELj1ELj4ELj1ELj16ENS_18Kernel_traits_baseILj256ES2_S2_fS2_fjLj128EEEEELb0ELb1ELb0ELb0EEEvNS_9BwdParamsE --------------------------
	.section	.nv.shared._ZN10layer_norm13ln_bwd_kernelINS_13Kernel_traitsI6__halfS2_fS2_fjLj256ELj1ELj4ELj1ELj16ENS_18Kernel_traits_baseILj256ES2_S2_fS2_fjLj128EEEEELb0ELb1ELb0ELb0EEEvNS_9BwdParamsE,"aw",@nobits
	.sectionflags	@""
	.align	16
	.zero		1024


//--------------------- .nv.shared._ZN10layer_norm13ln_bwd_kernelINS_13Kernel_traitsI6__halfS2_fS2_fjLj256ELj1ELj4ELj1ELj16ENS_18Kernel_traits_baseILj256ES2_S2_fS2_fjLj128EEEEELb0ELb1ELb0ELb1EEEvNS_9BwdParamsE --------------------------
	.section	.nv.shared._ZN10layer_norm13ln_bwd_kernelINS_13Kernel_traitsI6__halfS2_fS2_fjLj256ELj1ELj4ELj1ELj16ENS_18Kernel_traits_baseILj256ES2_S2_fS2_fjLj128EEEEELb0ELb1ELb0ELb1EEEvNS_9BwdParamsE,"aw",@nobits
	.sectionflags	@""
	.align	16
	.zero		1024


//--------------------- .nv.shared._ZN10layer_norm13ln_bwd_kernelINS_13Kernel_traitsI6__halfS2_fS2_fjLj256ELj1ELj4ELj1ELj16ENS_18Kernel_traits_baseILj256ES2_S2_fS2_fjLj128EEEEELb0ELb1ELb1ELb0EEEvNS_9BwdParamsE --------------------------
	.section	.nv.shared._ZN10layer_norm13ln_bwd_kernelINS_13Kernel_traitsI6__halfS2_fS2_fjLj256ELj1ELj4ELj1ELj16ENS_18Kernel_traits_baseILj256ES2_S2_fS2_fjLj128EEEEELb0ELb1ELb1ELb0EEEvNS_9BwdParamsE,"aw",@nobits
	.sectionflags	@""
	.align	16
	.zero		1024


//--------------------- .nv.shared._ZN10layer_norm13ln_bwd_kernelINS_13Kernel_traitsI6__halfS2_fS2_fjLj256ELj1ELj4ELj1ELj16ENS_18Kernel_traits_baseILj256ES2_S2_fS2_fjLj128EEEEELb0ELb1ELb1ELb1EEEvNS_9BwdParamsE --------------------------
	.section	.nv.shared._ZN10layer_norm13ln_bwd_kernelINS_13Kernel_traitsI6__halfS2_fS2_fjLj256ELj1ELj4ELj1ELj16ENS_18Kernel_traits_baseILj256ES2_S2_fS2_fjLj128EEEEELb0ELb1ELb1ELb1EEEvNS_9BwdParamsE,"aw",@nobits
	.sectionflags	@""
	.align	16
	.zero		1024


//--------------------- .nv.shared._ZN10layer_norm13ln_bwd_kernelINS_13Kernel_traitsI6__halfS2_fS2_fjLj256ELj1ELj4ELj1ELj16ENS_18Kernel_traits_baseILj256ES2_S2_fS2_fjLj128EEEEELb1ELb0ELb0ELb0EEEvNS_9BwdParamsE --------------------------
	.section	.nv.shared._ZN10layer_norm13ln_bwd_kernelINS_13Kernel_traitsI6__halfS2_fS2_fjLj256ELj1ELj4ELj1ELj16ENS_18Kernel_traits_baseILj256ES2_S2_fS2_fjLj128EEEEELb1ELb0ELb0ELb0EEEvNS_9BwdParamsE,"aw",@nobits
	.sectionflags	@""
	.align	16
	.zero		1024


//--------------------- .nv.shared._ZN10layer_norm13ln_bwd_kernelINS_13Kernel_traitsI6__halfS2_fS2_fjLj256ELj1ELj4ELj1ELj16ENS_18Kernel_traits_baseILj256ES2_S2_fS2_fjLj128EEEEELb1ELb0ELb0ELb1EEEvNS_9BwdParamsE --------------------------
	.section	.nv.shared._ZN10layer_norm13ln_bwd_kernelINS_13Kernel_traitsI6__halfS2_fS2_fjLj256ELj1ELj4ELj1ELj16ENS_18Kernel_traits_baseILj256ES2_S2_fS2_fjLj128EEEEELb1ELb0ELb0ELb1EEEvNS_9BwdParamsE,"aw",@nobits
	.sectionflags	@""
	.align	16
	.zero		1024


//--------------------- .nv.shared._ZN10layer_norm22ln_bwd_finalize_kernelINS_22Kernel_traits_finalizeILj256E6__halfS2_fS2_fjLb0ELj1024ELj4ENS_18Kernel_traits_baseILj256ES2_S2_fS2_fjLj1024EEEEELb0ELb0EEEvNS_9BwdParamsE --------------------------
	.section	.nv.shared._ZN10layer_norm22ln_bwd_finalize_kernelINS_22Kernel_traits_finalizeILj256E6__halfS2_fS2_fjLb0ELj1024ELj4ENS_18Kernel_traits_baseILj256ES2_S2_fS2_fjLj1024EEEEELb0ELb0EEEvNS_9BwdParamsE,"aw",@nobits
	.sectionflags	@""
	.align	16
.nv.shared._ZN10layer_norm22ln_bwd_finalize_kernelINS_22Kernel_traits_finalizeILj256E6__halfS2_fS2_fjLb0ELj1024ELj4ENS_18Kernel_traits_baseILj256ES2_S2_fS2_fjLj1024EEEEELb0ELb0EEEvNS_9BwdParamsE:
	.zero		9472


//--------------------- .nv.shared._ZN10layer_norm13ln_bwd_kernelINS_13Kernel_traitsI6__halfS2_fS2_fjLj256ELj1ELj4ELj1ELj16ENS_18Kernel_traits_baseILj256ES2_S2_fS2_fjLj128EEEEELb1ELb0ELb1ELb0EEEvNS_9BwdParamsE --------------------------
	.section	.nv.shared._ZN10layer_norm13ln_bwd_kernelINS_13Kernel_traitsI6__halfS2_fS2_fjLj256ELj1ELj4ELj1ELj16ENS_18Kernel_traits_baseILj256ES2_S2_fS2_fjLj128EEEEELb1ELb0ELb1ELb0EEEvNS_9BwdParamsE,"aw",@nobits
	.sectionflags	@""
	.align	16
	.zero		1024


//--------------------- .nv.shared._ZN10layer_norm22ln_bwd_finalize_kernelINS_22Kernel_traits_finalizeILj256E6__halfS2_fS2_fjLb0ELj1024ELj4ENS_18Kernel_traits_baseILj256ES2_S2_fS2_fjLj1024EEEEELb0ELb1EEEvNS_9BwdParamsE --------------------------
	.section	.nv.shared._ZN10layer_norm22ln_bwd_finalize_kernelINS_22Kernel_traits_finalizeILj256E6__halfS2_fS2_fjLb0ELj1024ELj4ENS_18Kernel_traits_baseILj256ES2_S2_fS2_fjLj1024EEEEELb0ELb1EEEvNS_9BwdParamsE,"aw",@nobits
	.sectionflags	@""
	.align	16
.nv.shared._ZN10layer_norm22ln_bwd_finalize_kernelINS_22Kernel_traits_finalizeILj256E6__halfS2_fS2_fjLb0ELj1024ELj4ENS_18Kernel_traits_baseILj256ES2_S2_fS2_fjLj1024EEEEELb0ELb1EEEvNS_9BwdParamsE:
	.zero		9472


//--------------------- .nv.shared._ZN10layer_norm13ln_bwd_kernelINS_13Kernel_traitsI6__halfS2_fS2_fjLj256ELj1ELj4ELj1ELj16ENS_18Kernel_traits_baseILj256ES2_S2_fS2_fjLj128EEEEELb1ELb0ELb1ELb1EEEvNS_9BwdParamsE --------------------------
	.section	.nv.shared._ZN10layer_norm13ln_bwd_kernelINS_13Kernel_traitsI6__halfS2_fS2_fjLj256ELj1ELj4ELj1ELj16ENS_18Kernel_traits_baseILj256ES2_S2_fS2_fjLj128EEEEELb1ELb0ELb1ELb1EEEvNS_9BwdParamsE,"aw",@nobits
	.sectionflags	@""
	.align	16
	.zero		1024


//--------------------- .nv.shared._ZN10layer_norm13ln_bwd_kernelINS_13Kernel_traitsI6__halfS2_fS2_fjLj256ELj1ELj4ELj1ELj16ENS_18Kernel_traits_baseILj256ES2_S2_fS2_fjLj128EEEEELb1ELb1ELb0ELb0EEEvNS_9BwdParamsE --------------------------
	.section	.nv.shared._ZN10layer_norm13ln_bwd_kernelINS_13Kernel_traitsI6__halfS2_fS2_fjLj256ELj1ELj4ELj1ELj16ENS_18Kernel_traits_baseILj256ES2_S2_fS2_fjLj128EEEEELb1ELb1ELb0ELb0EEEvNS_9BwdParamsE,"aw",@nobits
	.sectionflags	@""
	.align	16
	.zero		1024


//--------------------- .nv.shared._ZN10layer_norm13ln_bwd_kernelINS_13Kernel_traitsI6__halfS2_fS2_fjLj256ELj1ELj4ELj1ELj16ENS_18Kernel_traits_baseILj256ES2_S2_fS2_fjLj128EEEEELb1ELb1ELb0ELb1EEEvNS_9BwdParamsE --------------------------
	.section	.nv.shared._ZN10layer_norm13ln_bwd_kernelINS_13Kernel_traitsI6__halfS2_fS2_fjLj256ELj1ELj4ELj1ELj16ENS_18Kernel_traits_baseILj256ES2_S2_fS2_fjLj128EEEEELb1ELb1ELb0ELb1EEEvNS_9BwdParamsE,"aw",@nobits
	.sectionflags	@""
	.align	16
	.zero		1024


//--------------------- .nv.shared._ZN10layer_norm22ln_bwd_finalize_kernelINS_22Kernel_traits_finalizeILj256E6__halfS2_fS2_fjLb1ELj1024ELj4ENS_18Kernel_traits_baseILj256ES2_S2_fS2_fjLj1024EEEEELb1ELb0EEEvNS_9BwdParamsE --------------------------
	.section	.nv.shared._ZN10layer_norm22ln_bwd_finalize_kernelINS_22Kernel_traits_finalizeILj256E6__halfS2_fS2_fjLb1ELj1024ELj4ENS_18Kernel_traits_baseILj256ES2_S2_fS2_fjLj1024EEEEELb1ELb0EEEvNS_9BwdParamsE,"aw",@nobits
	.sectionflags	@""
	.align	16
.nv.shared._ZN10layer_norm22ln_bwd_finalize_kernelINS_22Kernel_traits_finalizeILj256E6__halfS2_fS2_fjLb1ELj1024ELj4ENS_18Kernel_traits_baseILj256ES2_S2_fS2_fjLj1024EEEEELb1ELb0EEEvNS_9BwdParamsE:
	.zero		13696


//--------------------- .nv.shared._ZN10layer_norm13ln_bwd_kernelINS_13Kernel_traitsI6__halfS2_fS2_fjLj256ELj1ELj4ELj1ELj16ENS_18Kernel_traits_baseILj256ES2_S2_fS2_fjLj128EEEEELb1ELb1ELb1ELb0EEEvNS_9BwdParamsE --------------------------
	.section	.nv.shared._ZN10layer_norm13ln_bwd_kernelINS_13Kernel_traitsI6__halfS2_fS2_fjLj256ELj1ELj4ELj1ELj16ENS_18Kernel_traits_baseILj256ES2_S2_fS2_fjLj128EEEEELb1ELb1ELb1ELb0EEEvNS_9BwdParamsE,"aw",@nobits
	.sectionflags	@""
	.align	16
	.zero		1024


//--------------------- .nv.shared._ZN10layer_norm22ln_bwd_finalize_kernelINS_22Kernel_traits_finalizeILj256E6__halfS2_fS2_fjLb1ELj1024ELj4ENS_18Kernel_traits_baseILj256ES2_S2_fS2_fjLj1024EEEEELb1ELb1EEEvNS_9BwdParamsE --------------------------
	.section	.nv.shared._ZN10layer_norm22ln_bwd_finalize_kernelINS_22Kernel_traits_finalizeILj256E6__halfS2_fS2_fjLb1ELj1024ELj4ENS_18Kernel_traits_baseILj256ES2_S2_fS2_fjLj1024EEEEELb1ELb1EEEvNS_9BwdParamsE,"aw",@nobits
	.sectionflags	@""
	.align	16
.nv.shared._ZN10layer_norm22ln_bwd_finalize_kernelINS_22Kernel_traits_finalizeILj256E6__halfS2_fS2_fjLb1ELj1024ELj4ENS_18Kernel_traits_baseILj256ES2_S2_fS2_fjLj1024EEEEELb1ELb1EEEvNS_9BwdParamsE:
	.zero		13696


//--------------------- .nv.shared._ZN10layer_norm13ln_bwd_kernelINS_13Kernel_traitsI6__halfS2_fS2_fjLj256ELj1ELj4ELj1ELj16ENS_18Kernel_traits_baseILj256ES2_S2_fS2_fjLj128EEEEELb1ELb1ELb1ELb1EEEvNS_9BwdParamsE --------------------------
	.section	.nv.shared._ZN10layer_norm13ln_bwd_kernelINS_13Kernel_traitsI6__halfS2_fS2_fjLj256ELj1ELj4ELj1ELj16ENS_18Kernel_traits_baseILj256ES2_S2_fS2_fjLj128EEEEELb1ELb1ELb1ELb1EEEvNS_9BwdParamsE,"aw",@nobits
	.sectionflags	@""
	.align	16
	.zero		1024


//--------------------- .nv.shared._ZN10layer_norm13ln_bwd_kernelINS_13Kernel_traitsIf6__halffS2_fjLj256ELj1ELj4ELj1ELj16ENS_18Kernel_traits_baseILj256EfS2_fS2_fjLj128EEEEELb0ELb0ELb0ELb0EEEvNS_9BwdParamsE --------------------------
	.section	.nv.shared._ZN10layer_norm13ln_bwd_kernelINS_13Kernel_traitsIf6__halffS2_fjLj256ELj1ELj4ELj1ELj16ENS_18Kernel_traits_baseILj256EfS2_fS2_fjLj128EEEEELb0ELb0ELb0ELb0EEEvNS_9BwdParamsE,"aw",@nobits
	.sectionflags	@""
	.align	16
	.zero		1024


//--------------------- .nv.shared._ZN10layer_norm13ln_bwd_kernelINS_13Kernel_traitsIf6__halffS2_fjLj256ELj1ELj4ELj1ELj16ENS_18Kernel_traits_baseILj256EfS2_fS2_fjLj128EEEEELb0ELb0ELb0ELb1EEEvNS_9BwdParamsE --------------------------
	.section	.nv.shared._ZN10layer_norm13ln_bwd_kernelINS_13Kernel_traitsIf6__halffS2_fjLj256ELj1ELj4ELj1ELj16ENS_18Kernel_traits_baseILj256EfS2_fS2_fjLj128EEEEELb0ELb0ELb0ELb1EEEvNS_9BwdParamsE,"aw",@nobits
	.sectionflags	@""
	.align	16
	.zero		1024


//--------------------- .nv.shared._ZN10layer_norm13ln_bwd_kernelINS_13Kernel_traitsIf6__halffS2_fjLj256ELj1ELj4ELj1ELj16ENS_18Kernel_traits_baseILj256EfS2_fS2_fjLj128EEEEELb0ELb0ELb1ELb0EEEvNS_9BwdParamsE --------------------------
	.section	.nv.shared._ZN10layer_norm13ln_bwd_kernelINS_13Kernel_traitsIf6__halffS2_fjLj256ELj1ELj4ELj1ELj16ENS_18Kernel_traits_baseILj256EfS2_fS2_fjLj128EEEEELb0ELb0ELb1ELb0EEEvNS_9BwdParamsE,"aw",@nobits
	.sectionflags	@""
	.align	16
	.zero		1024


//--------------------- .nv.shared._ZN10layer_norm13ln_bwd_kernelINS_13Kernel_traitsIf6__halffS2_fjLj256ELj1ELj4ELj1ELj16ENS_18Kernel_traits_baseILj256EfS2_fS2_fjLj128EEEEELb0ELb0ELb1ELb1EEEvNS_9BwdParamsE --------------------------
	.section	.nv.shared._ZN10layer_norm13ln_bwd_kernelINS_13Kernel_traitsIf6__halffS2_fjLj256ELj1ELj4ELj1ELj16ENS_18Kernel_traits_baseILj256EfS2_fS2_fjLj128EEEEELb0ELb0ELb1ELb1EEEvNS_9BwdParamsE,"aw",@nobits
	.sectionflags	@""
	.align	16
	.zero		1024


//--------------------- .nv.shared._ZN10layer_norm13ln_bwd_kernelINS_13Kernel_traitsIf6__halffS2_fjLj256ELj1ELj4ELj1ELj16ENS_18Kernel_traits_baseILj256EfS2_fS2_fjLj128EEEEELb0ELb1ELb0ELb0EEEvNS_9BwdParamsE --------------------------
	.section	.nv.shared._ZN10layer_norm13ln_bwd_kernelINS_13Kernel_traitsIf6__halffS2_fjLj256ELj1ELj4ELj1ELj16ENS_18Kernel_traits_baseILj256EfS2_fS2_fjLj128EEEEELb0ELb1ELb0ELb0EEEvNS_9BwdParamsE,"aw",@nobits
	.sectionflags	@""
	.align	16
	.zero		1024


//--------------------- .nv.shared._ZN10layer_norm13ln_bwd_kernelINS_13Kernel_traitsIf6__halffS2_fjLj256ELj1ELj4ELj1ELj16ENS_18Kernel_traits_baseILj256EfS2_fS2_fjLj128EEEEELb0ELb1ELb0ELb1EEEvNS_9BwdParamsE --------------------------
	.section	.nv.shared._ZN10layer_norm13ln_bwd_kernelINS_13Kernel_traitsIf6__halffS2_fjLj256ELj1ELj4ELj1ELj16ENS_18Kernel_traits_baseILj256EfS2_fS2_fjLj128EEEEELb0ELb1ELb0ELb1EEEvNS_9BwdParamsE,"aw",@nobits
	.sectionflags	@""
	.align	16
	.zero		1024


//--------------------- .nv.shared._ZN10layer_norm13ln_bwd_kernelINS_13Kernel_traitsIf6__halffS2_fjLj256ELj1ELj4ELj1ELj16ENS_18Kernel_traits_baseILj256EfS2_fS2_fjLj128EEEEELb0ELb1ELb1ELb0EEEvNS_9BwdParamsE --------------------------
	.section	.nv.shared._ZN10layer_norm13ln_bwd_kernelINS_13Kernel_traitsIf6__halffS2_fjLj256ELj1ELj4ELj1ELj16ENS_18Kernel_traits_baseILj256EfS2_fS2_fjLj128EEEEELb0ELb1ELb1ELb0EEEvNS_9BwdParamsE,"aw",@nobits
	.sectionflags	@""
	.align	16
	.zero		1024


//--------------------- .nv.shared._ZN10layer_norm13ln_bwd_kernelINS_13Kernel_traitsIf6__halffS2_fjLj256ELj1ELj4ELj1ELj16ENS_18Kernel_traits_baseILj256EfS2_fS2_fjLj128EEEEELb0ELb1ELb1ELb1EEEvNS_9BwdParamsE --------------------------
	.section	.nv.shared._ZN10layer_norm13ln_bwd_kernelINS_13Kernel_traitsIf6__halffS2_fjLj256ELj1ELj4ELj1ELj16ENS_18Kernel_traits_baseILj256EfS2_fS2_fjLj128EEEEELb0ELb1ELb1ELb1EEEvNS_9BwdParamsE,"aw",@nobits
	.sectionflags	@""
	.align	16
	.zero		1024


//--------------------- .nv.shared._ZN10layer_norm13ln_bwd_kernelINS_13Kernel_traitsIf6__halffS2_fjLj256ELj1ELj4ELj1ELj16ENS_18Kernel_traits_baseILj256EfS2_fS2_fjLj128EEEEELb1ELb0ELb0ELb0EEEvNS_9BwdParamsE --------------------------
	.section	.nv.shared._ZN10layer_norm13ln_bwd_kernelINS_13Kernel_traitsIf6__halffS2_fjLj256ELj1ELj4ELj1ELj16ENS_18Kernel_traits_baseILj256EfS2_fS2_fjLj128EEEEELb1ELb0ELb0ELb0EEEvNS_9BwdParamsE,"aw",@nobits
	.sectionflags	@""
	.align	16
	.zero		1024


//--------------------- .nv.shared._ZN10layer_norm13ln_bwd_kernelINS_13Kernel_traitsIf6__halffS2_fjLj256ELj1ELj4ELj1ELj16ENS_18Kernel_traits_baseILj256EfS2_fS2_fjLj128EEEEELb1ELb0ELb0ELb1EEEvNS_9BwdParamsE --------------------------
	.section	.nv.shared._ZN10layer_norm13ln_bwd_kernelINS_13Kernel_traitsIf6__halffS2_fjLj256ELj1ELj4ELj1ELj16ENS_18Kernel_traits_baseILj256EfS2_fS2_fjLj128EEEEELb1ELb0ELb0ELb1EEEvNS_9BwdParamsE,"aw",@nobits
	.sectionflags	@""
	.align	16
	.zero		1024


//--------------------- .nv.shared._ZN10layer_norm22ln_bwd_finalize_kernelINS_22Kernel_traits_finalizeILj256Ef6__halffS2_fjLb0ELj1024ELj4ENS_18Kernel_traits_baseILj256EfS2_fS2_fjLj1024EEEEELb0ELb0EEEvNS_9BwdParamsE --------------------------
	.section	.nv.shared._ZN10layer_norm22ln_bwd_finalize_kernelINS_22Kernel_traits_finalizeILj256Ef6__halffS2_fjLb0ELj1024ELj4ENS_18Kernel_traits_baseILj256EfS2_fS2_fjLj1024EEEEELb0ELb0EEEvNS_9BwdParamsE,"aw",@nobits
	.sectionflags	@""
	.align	16
.nv.shared._ZN10layer_norm22ln_bwd_finalize_kernelINS_22Kernel_traits_finalizeILj256Ef6__halffS2_fjLb0ELj1024ELj4ENS_18Kernel_traits_baseILj256EfS2_fS2_fjLj1024EEEEELb0ELb0EEEvNS_9BwdParamsE:
	.zero		9472


//--------------------- .nv.shared._ZN10layer_norm13ln_bwd_kernelINS_13Kernel_traitsIf6__halffS2_fjLj256ELj1ELj4ELj1ELj16ENS_18Kernel_traits_baseILj256EfS2_fS2_fjLj128EEEEELb1ELb0ELb1ELb0EEEvNS_9BwdParamsE --------------------------
	.section	.nv.shared._ZN10layer_norm13ln_bwd_kernelINS_13Kernel_traitsIf6__halffS2_fjLj256ELj1ELj4ELj1ELj16ENS_18Kernel_traits_baseILj256EfS2_fS2_fjLj128EEEEELb1ELb0ELb1ELb0EEEvNS_9BwdParamsE,"aw",@nobits
	.sectionflags	@""
	.align	16
	.zero		1024


//--------------------- .nv.shared._ZN10layer_norm22ln_bwd_finalize_kernelINS_22Kernel_traits_finalizeILj256Ef6__halffS2_fjLb0ELj1024ELj4ENS_18Kernel_traits_baseILj256EfS2_fS2_fjLj1024EEEEELb0ELb1EEEvNS_9BwdParamsE --------------------------
	.section	.nv.shared._ZN10layer_norm22ln_bwd_finalize_kernelINS_22Kernel_traits_finalizeILj256Ef6__halffS2_fjLb0ELj1024ELj4ENS_18Kernel_traits_baseILj256EfS2_fS2_fjLj1024EEEEELb0ELb1EEEvNS_9BwdParamsE,"aw",@nobits
	.sectionflags	@""
	.align	16
.nv.shared._ZN10layer_norm22ln_bwd_finalize_kernelINS_22Kernel_traits_finalizeILj256Ef6__halffS2_fjLb0ELj1024ELj4ENS_18Kernel_traits_baseILj256EfS2_fS2_fjLj1024EEEEELb0ELb1EEEvNS_9BwdParamsE:
	.zero		9472


//--------------------- .nv.shared._ZN10layer_norm13ln_bwd_kernelINS_13Kernel_traitsIf6__halffS2_fjLj256ELj1ELj4ELj1ELj16ENS_18Kernel_traits_baseILj256EfS2_fS2_fjLj128EEEEELb1ELb0ELb1ELb1EEEvNS_9BwdParamsE --------------------------
	.section	.nv.shared._ZN10layer_norm13ln_bwd_kernelINS_13Kernel_traitsIf6__halffS2_fjLj256ELj1ELj4ELj1ELj16ENS_18Kernel_traits_baseILj256EfS2_fS2_fjLj128EEEEELb1ELb0ELb1ELb1EEEvNS_9BwdParamsE,"aw",@nobits
	.sectionflags	@""
	.align	16
	.zero		1024


//--------------------- .nv.shared._ZN10layer_norm13ln_bwd_kernelINS_13Kernel_traitsIf6__halffS2_fjLj256ELj1ELj4ELj1ELj16ENS_18Kernel_traits_baseILj256EfS2_fS2_fjLj128EEEEELb1ELb1ELb0ELb0EEEvNS_9BwdParamsE --------------------------
	.section	.nv.shared._ZN10layer_norm13ln_bwd_kernelINS_13Kernel_traitsIf6__halffS2_fjLj256ELj1ELj4ELj1ELj16ENS_18Kernel_traits_baseILj256EfS2_fS2_fjLj128EEEEELb1ELb1ELb0ELb0EEEvNS_9BwdParamsE,"aw",@nobits
	.sectionflags	@""
	.align	16
	.zero		1024


//--------------------- .nv.shared._ZN10layer_norm13ln_bwd_kernelINS_13Kernel_traitsIf6__halffS2_fjLj256ELj1ELj4ELj1ELj16ENS_18Kernel_traits_baseILj256EfS2_fS2_fjLj128EEEEELb1ELb1ELb0ELb1EEEvNS_9BwdParamsE --------------------------
	.section	.nv.shared._ZN10layer_norm13ln_bwd_kernelINS_13Kernel_traitsIf6__halffS2_fjLj256ELj1ELj4ELj1ELj16ENS_18Kernel_traits_baseILj256EfS2_fS2_fjLj128EEEEELb1ELb1ELb0ELb1EEEvNS_9BwdParamsE,"aw",@nobits
	.sectionflags	@""
	.align	16
	.zero		1024


//--------------------- .nv.shared._ZN10layer_norm22ln_bwd_finalize_kernelINS_22Kernel_traits_finalizeILj256Ef6__halffS2_fjLb1ELj1024ELj4ENS_18Kernel_traits_baseILj256EfS2_fS2_fjLj1024EEEEELb1ELb0EEEvNS_9BwdParamsE --------------------------
	.section	.nv.shared._ZN10layer_norm22ln_bwd_finalize_kernelINS_22Kernel_traits_finalizeILj256Ef6__halffS2_fjLb1ELj1024ELj4ENS_18Kernel_traits_baseILj256EfS2_fS2_fjLj1024EEEEELb1ELb0EEEvNS_9BwdParamsE,"aw",@nobits
	.sectionflags	@""
	.align	16
.nv.shared._ZN10layer_norm22ln_bwd_finalize_kernelINS_22Kernel_traits_finalizeILj256Ef6__halffS2_fjLb1ELj1024ELj4ENS_18Kernel_traits_baseILj256EfS2_fS2_fjLj1024EEEEELb1ELb0EEEvNS_9BwdParamsE:
	.zero		13696


//--------------------- .nv.shared._ZN10layer_norm13ln_bwd_kernelINS_13Kernel_traitsIf6__halffS2_fjLj256ELj1ELj4ELj1ELj16ENS_18Kernel_traits_baseILj256EfS2_fS2_fjLj128EEEEELb1ELb1ELb1ELb0EEEvNS_9BwdParamsE --------------------------
	.section	.nv.shared._ZN10layer_norm13ln_bwd_kernelINS_13Kernel_traitsIf6__halffS2_fjLj256ELj1ELj4ELj1ELj16ENS_18Kernel_traits_baseILj256EfS2_fS2_fjLj128EEEEELb1ELb1ELb1ELb0EEEvNS_9BwdParamsE,"aw",@nobits
	.sectionflags	@""
	.align	16
	.zero		1024


//--------------------- .nv.shared._ZN10layer_norm22ln_bwd_finalize_kernelINS_22Kernel_traits_finalizeILj256Ef6__halffS2_fjLb1ELj1024ELj4ENS_18Kernel_traits_baseILj256EfS2_fS2_fjLj1024EEEEELb1ELb1EEEvNS_9BwdParamsE --------------------------
	.section	.nv.shared._ZN10layer_norm22ln_bwd_finalize_kernelINS_22Kernel_traits_finalizeILj256Ef6__halffS2_fjLb1ELj1024ELj4ENS_18Kernel_traits_baseILj256EfS2_fS2_fjLj1024EEEEELb1ELb1EEEvNS_9BwdParamsE,"aw",@nobits
	.sectionflags	@""
	.align	16
.nv.shared._ZN10layer_norm22ln_bwd_finalize_kernelINS_22Kernel_traits_finalizeILj256Ef6__halffS2_fjLb1ELj1024ELj4ENS_18Kernel_traits_baseILj256EfS2_fS2_fjLj1024EEEEELb1ELb1EEEvNS_9BwdParamsE:
	.zero		13696


//--------------------- .nv.shared._ZN10layer_norm13ln_bwd_kernelINS_13Kernel_traitsIf6__halffS2_fjLj256ELj1ELj4ELj1ELj16ENS_18Kernel_traits_baseILj256EfS2_fS2_fjLj128EEEEELb1ELb1ELb1ELb1EEEvNS_9BwdParamsE --------------------------
	.section	.nv.shared._ZN10layer_norm13ln_bwd_kernelINS_13Kernel_traitsIf6__halffS2_fjLj256ELj1ELj4ELj1ELj16ENS_18Kernel_traits_baseILj256EfS2_fS2_fjLj128EEEEELb1ELb1ELb1ELb1EEEvNS_9BwdParamsE,"aw",@nobits
	.sectionflags	@""
	.align	16
	.zero		1024


//--------------------- .nv.shared._ZN10layer_norm13ln_bwd_kernelINS_13Kernel_traitsI6__halfffffjLj256ELj1ELj4ELj1ELj16ENS_18Kernel_traits_baseILj256ES2_ffffjLj128EEEEELb0ELb0ELb0ELb0EEEvNS_9BwdParamsE --------------------------
	.section	.nv.shared._ZN10layer_norm13ln_bwd_kernelINS_13Kernel_traitsI6__halfffffjLj256ELj1ELj4ELj1ELj16ENS_18Kernel_traits_baseILj256ES2_ffffjLj128EEEEELb0ELb0ELb0ELb0EEEvNS_9BwdParamsE,"aw",@nobits
	.sectionflags	@""
	.align	16
	.zero		1024


//--------------------- .nv.shared._ZN10layer_norm13ln_bwd_kernelINS_13Kernel_traitsI6__halfffffjLj256ELj1ELj4ELj1ELj16ENS_18Kernel_traits_baseILj256ES2_ffffjLj128EEEEELb0ELb0ELb0ELb1EEEvNS_9BwdParamsE --------------------------
	.section	.nv.shared._ZN10layer_norm13ln_bwd_kernelINS_13Kernel_traitsI6__halfffffjLj256ELj1ELj4ELj1ELj16ENS_18Kernel_traits_baseILj256ES2_ffffjLj128EEEEELb0ELb0ELb0ELb1EEEvNS_9BwdParamsE,"aw",@nobits
	.sectionflags	@""
	.align	16
	.zero		1024


//--------------------- .nv.shared._ZN10layer_norm13ln_bwd_kernelINS_13Kernel_traitsI6__halfffffjLj256ELj1ELj4ELj1ELj16ENS_18Kernel_traits_baseILj256ES2_ffffjLj128EEEEELb0ELb0ELb1ELb0EEEvNS_9BwdParamsE --------------------------
	.section	.nv.shared._ZN10layer_norm13ln_bwd_kernelINS_13Kernel_traitsI6__halfffffjLj256ELj1ELj4ELj1ELj16ENS_18Kernel_traits_baseILj256ES2_ffffjLj128EEEEELb0ELb0ELb1ELb0EEEvNS_9BwdParamsE,"aw",@nobits
	.sectionflags	@""
	.align	16
	.zero		1024


//--------------------- .nv.shared._ZN10layer_norm13ln_bwd_kernelINS_13Kernel_traitsI6__halfffffjLj256ELj1ELj4ELj1ELj16ENS_18Kernel_traits_baseILj256ES2_ffffjLj128EEEEELb0ELb0ELb1ELb1EEEvNS_9BwdParamsE --------------------------
	.section	.nv.shared._ZN10layer_norm13ln_bwd_kernelINS_13Kernel_traitsI6__halfffffjLj256ELj1ELj4ELj1ELj16ENS_18Kernel_traits_baseILj256ES2_ffffjLj128EEEEELb0ELb0ELb1ELb1EEEvNS_9BwdParamsE,"aw",@nobits
	.sectionflags	@""
	.align	16
	.zero		1024


//--------------------- .nv.shared._ZN10layer_norm13ln_bwd_kernelINS_13Kernel_traitsI6__halfffffjLj256ELj1ELj4ELj1ELj16ENS_18Kernel_traits_baseILj256ES2_ffffjLj128EEEEELb0ELb1ELb0ELb0EEEvNS_9BwdParamsE --------------------------
	.section	.nv.shared._ZN10layer_norm13ln_bwd_kernelINS_13Kernel_traitsI6__halfffffjLj256ELj1ELj4ELj1ELj16ENS_18Kernel_traits_baseILj256ES2_ffffjLj128EEEEELb0ELb1ELb0ELb0EEEvNS_9BwdParamsE,"aw",@nobits
	.sectionflags	@""
	.align	16
	.zero		1024


//--------------------- .nv.shared._ZN10layer_norm13ln_bwd_kernelINS_13Kernel_traitsI6__halfffffjLj256ELj1ELj4ELj1ELj16ENS_18Kernel_traits_baseILj256ES2_ffffjLj128EEEEELb0ELb1ELb0ELb1EEEvNS_9BwdParamsE --------------------------
	.section	.nv.shared._ZN10layer_norm13ln_bwd_kernelINS_13Kernel_traitsI6__halfffffjLj256ELj1ELj4ELj1ELj16ENS_18Kernel_traits_baseILj256ES2_ffffjLj128EEEEELb0ELb1ELb0ELb1EEEvNS_9BwdParamsE,"aw",@nobits
	.sectionflags	@""
	.align	16
	.zero		1024


//--------------------- .nv.shared._ZN10layer_norm13ln_bwd_kernelINS_13Kernel_traitsI6__halfffffjLj256ELj1ELj4ELj1ELj16ENS_18Kernel_traits_baseILj256ES2_ffffjLj128EEEEELb0ELb1ELb1ELb0EEEvNS_9BwdParamsE --------------------------
	.section	.nv.shared._ZN10layer_norm13ln_bwd_kernelINS_13Kernel_traitsI6__halfffffjLj256ELj1ELj4ELj1ELj16ENS_18Kernel_traits_baseILj256ES2_ffffjLj128EEEEELb0ELb1ELb1ELb0EEEvNS_9BwdParamsE,"aw",@nobits
	.sectionflags	@""
	.align	16
	.zero		1024


//--------------------- .nv.shared._ZN10layer_norm13ln_bwd_kernelINS_13Kernel_traitsI6__halfffffjLj256ELj1ELj4ELj1ELj16ENS_18Kernel_traits_baseILj256ES2_ffffjLj128EEEEELb0ELb1ELb1ELb1EEEvNS_9BwdParamsE --------------------------
	.section	.nv.shared._ZN10layer_norm13ln_bwd_kernelINS_13Kernel_traitsI6__halfffffjLj256ELj1ELj4ELj1ELj16ENS_18Kernel_traits_baseILj256ES2_ffffjLj128EEEEELb0ELb1ELb1ELb1EEEvNS_9BwdParamsE,"aw",@nobits
	.sectionflags	@""
	.align	16
	.zero		1024


//--------------------- .nv.shared._ZN10layer_norm13ln_bwd_kernelINS_13Kernel_traitsI6__halfffffjLj256ELj1ELj4ELj1ELj16ENS_18Kernel_traits_baseILj256ES2_ffffjLj128EEEEELb1ELb0ELb0ELb0EEEvNS_9BwdParamsE --------------------------
	.section	.nv.shared._ZN10layer_norm13ln_bwd_kernelINS_13Kernel_traitsI6__halfffffjLj256ELj1ELj4ELj1ELj16ENS_18Kernel_traits_baseILj256ES2_ffffjLj128EEEEELb1ELb0ELb0ELb0EEEvNS_9BwdParamsE,"aw",@nobits
	.sectionflags	@""
	.align	16
	.zero		1024


//--------------------- .nv.shared._ZN10layer_norm13ln_bwd_kernelINS_13Kernel_traitsI6__halfffffjLj256ELj1ELj4ELj1ELj16ENS_18Kernel_traits_baseILj256ES2_ffffjLj128EEEEELb1ELb0ELb0ELb1EEEvNS_9BwdParamsE --------------------------
	.section	.nv.shared._ZN10layer_norm13ln_bwd_kernelINS_13Kernel_traitsI6__halfffffjLj256ELj1ELj4ELj1ELj16ENS_18Kernel_traits_baseILj256ES2_ffffjLj128EEEEELb1ELb0ELb0ELb1EEEvNS_9BwdParamsE,"aw",@nobits
	.sectionflags	@""
	.align	16
	.zero		1024


//--------------------- .nv.shared._ZN10layer_norm22ln_bwd_finalize_kernelINS_22Kernel_traits_finalizeILj256E6__halfffffjLb0ELj1024ELj4ENS_18Kernel_traits_baseILj256ES2_ffffjLj1024EEEEELb0ELb0EEEvNS_9BwdParamsE --------------------------
	.section	.nv.shared._ZN10layer_norm22ln_bwd_finalize_kernelINS_22Kernel_traits_finalizeILj256E6__halfffffjLb0ELj1024ELj4ENS_18Kernel_traits_baseILj256ES2_ffffjLj1024EEEEELb0ELb0EEEvNS_9BwdParamsE,"aw",@nobits
	.sectionflags	@""
	.align	16
.nv.shared._ZN10layer_norm22ln_bwd_finalize_kernelINS_22Kernel_traits_finalizeILj256E6__halfffffjLb0ELj1024ELj4ENS_18Kernel_traits_baseILj256ES2_ffffjLj1024EEEEELb0ELb0EEEvNS_9BwdParamsE:
	.zero		9472


//--------------------- .nv.shared._ZN10layer_norm13ln_bwd_kernelINS_13Kernel_traitsI6__halfffffjLj256ELj1ELj4ELj1ELj16ENS_18Kernel_traits_baseILj256ES2_ffffjLj128EEEEELb1ELb0ELb1ELb0EEEvNS_9BwdParamsE --------------------------
	.section	.nv.shared._ZN10layer_norm13ln_bwd_kernelINS_13Kernel_traitsI6__halfffffjLj256ELj1ELj4ELj1ELj16ENS_18Kernel_traits_baseILj256ES2_ffffjLj128EEEEELb1ELb0ELb1ELb0EEEvNS_9BwdParamsE,"aw",@nobits
	.sectionflags	@""
	.align	16
	.zero		1024


//--------------------- .nv.shared._ZN10layer_norm22ln_bwd_finalize_kernelINS_22Kernel_traits_finalizeILj256E6__halfffffjLb0ELj1024ELj4ENS_18Kernel_traits_baseILj256ES2_ffffjLj1024EEEEELb0ELb1EEEvNS_9BwdParamsE --------------------------
	.section	.nv.shared._ZN10layer_norm22ln_bwd_finalize_kernelINS_22Kernel_traits_finalizeILj256E6__halfffffjLb0ELj1024ELj4ENS_18Kernel_traits_baseILj256ES2_ffffjLj1024EEEEELb0ELb1EEEvNS_9BwdParamsE,"aw",@nobits
	.sectionflags	@""
	.align	16
.nv.shared._ZN10layer_norm22ln_bwd_finalize_kernelINS_22Kernel_traits_finalizeILj256E6__halfffffjLb0ELj1024ELj4ENS_18Kernel_traits_baseILj256ES2_ffffjLj1024EEEEELb0ELb1EEEvNS_9BwdParamsE:
	.zero		9472


//--------------------- .nv.shared._ZN10layer_norm13ln_bwd_kernelINS_13Kernel_traitsI6__halfffffjLj256ELj1ELj4ELj1ELj16ENS_18Kernel_traits_baseILj256ES2_ffffjLj128EEEEELb1ELb0ELb1ELb1EEEvNS_9BwdParamsE --------------------------
	.section	.nv.shared._ZN10layer_norm13ln_bwd_kernelINS_13Kernel_traitsI6__halfffffjLj256ELj1ELj4ELj1ELj16ENS_18Kernel_traits_baseILj256ES2_ffffjLj128EEEEELb1ELb0ELb1ELb1EEEvNS_9BwdParamsE,"aw",@nobits
	.sectionflags	@""
	.align	16
	.zero		1024


//--------------------- .nv.shared._ZN10layer_norm13ln_bwd_kernelINS_13Kernel_traitsI6__halfffffjLj256ELj1ELj4ELj1ELj16ENS_18Kernel_traits_baseILj256ES2_ffffjLj128EEEEELb1ELb1ELb0ELb0EEEvNS_9BwdParamsE --------------------------
	.section	.nv.shared._ZN10layer_norm13ln_bwd_kernelINS_13Kernel_traitsI6__halfffffjLj256ELj1ELj4ELj1ELj16ENS_18Kernel_traits_baseILj256ES2_ffffjLj128EEEEELb1ELb1ELb0ELb0EEEvNS_9BwdParamsE,"aw",@nobits
	.sectionflags	@""
	.align	16
	.zero		1024


//--------------------- .nv.shared._ZN10layer_norm13ln_bwd_kernelINS_13Kernel_traitsI6__halfffffjLj256ELj1ELj4ELj1ELj16ENS_18Kernel_traits_baseILj256ES2_ffffjLj128EEEEELb1ELb1ELb0ELb1EEEvNS_9BwdParamsE --------------------------
	.section	.nv.shared._ZN10layer_norm13ln_bwd_kernelINS_13Kernel_traitsI6__halfffffjLj256ELj1ELj4ELj1ELj16ENS_18Kernel_traits_baseILj256ES2_ffffjLj128EEEEELb1ELb1ELb0ELb1EEEvNS_9BwdParamsE,"aw",@nobits
	.sectionflags	@""
	.align	16
	.zero		1024


//--------------------- .nv.shared._ZN10layer_norm22ln_bwd_finalize_kernelINS_22Kernel_traits_finalizeILj256E6__halfffffjLb1ELj1024ELj4ENS_18Kernel_traits_baseILj256ES2_ffffjLj1024EEEEELb1ELb0EEEvNS_9BwdParamsE --------------------------
	.section	.nv.shared._ZN10layer_norm22ln_bwd_finalize_kernelINS_22Kernel_traits_finalizeILj256E6__halfffffjLb1ELj1024ELj4ENS_18Kernel_traits_baseILj256ES2_ffffjLj1024EEEEELb1ELb0EEEvNS_9BwdParamsE,"aw",@nobits
	.sectionflags	@""
	.align	16
.nv.shared._ZN10layer_norm22ln_bwd_finalize_kernelINS_22Kernel_traits_finalizeILj256E6__halfffffjLb1ELj1024ELj4ENS_18Kernel_traits_baseILj256ES2_ffffjLj1024EEEEELb1ELb0EEEvNS_9BwdParamsE:
	.zero		13696


//--------------------- .nv.shared._ZN10layer_norm13ln_bwd_kernelINS_13Kernel_traitsI6__halfffffjLj256ELj1ELj4ELj1ELj16ENS_18Kernel_traits_baseILj256ES2_ffffjLj128EEEEELb1ELb1ELb1ELb0EEEvNS_9BwdParamsE --------------------------
	.section	.nv.shared._ZN10layer_norm13ln_bwd_kernelINS_13Kernel_traitsI6__halfffffjLj256ELj1ELj4ELj1ELj16ENS_18Kernel_traits_baseILj256ES2_ffffjLj128EEEEELb1ELb1ELb1ELb0EEEvNS_9BwdParamsE,"aw",@nobits
	.sectionflags	@""
	.align	16
	.zero		1024


//--------------------- .nv.shared._ZN10layer_norm22ln_bwd_finalize_kernelINS_22Kernel_traits_finalizeILj256E6__halfffffjLb1ELj1024ELj4ENS_18Kernel_traits_baseILj256ES2_ffffjLj1024EEEEELb1ELb1EEEvNS_9BwdParamsE --------------------------
	.section	.nv.shared._ZN10layer_norm22ln_bwd_finalize_kernelINS_22Kernel_traits_finalizeILj256E6__halfffffjLb1ELj1024ELj4ENS_18Kernel_traits_baseILj256ES2_ffffjLj1024EEEEELb1ELb1EEEvNS_9BwdParamsE,"aw",@nobits
	.sectionflags	@""
	.align	16
.nv.shared._ZN10layer_norm22ln_bwd_finalize_kernelINS_22Kernel_traits_finalizeILj256E6__halfffffjLb1ELj1024ELj4ENS_18Kernel_traits_baseILj256ES2_ffffjLj1024EEEEELb1ELb1EEEvNS_9BwdParamsE:
	.zero		13696


//--------------------- .nv.shared._ZN10layer_norm13ln_bwd_kernelINS_13Kernel_traitsI6__halfffffjLj256ELj1ELj4ELj1ELj16ENS_18Kernel_traits_baseILj256ES2_ffffjLj128EEEEELb1ELb1ELb1ELb1EEEvNS_9BwdParamsE --------------------------
	.section	.nv.shared._ZN10layer_norm13ln_bwd_kernelINS_13Kernel_traitsI6__halfffffjLj256ELj1ELj4ELj1ELj16ENS_18Kernel_traits_baseILj256ES2_ffffjLj128EEEEELb1ELb1ELb1ELb1EEEvNS_9BwdParamsE,"aw",@nobits
	.sectionflags	@""
	.align	16
	.zero		1024


//--------------------- .nv.shared._ZN10layer_norm13ln_bwd_kernelINS_13Kernel_traitsIfffffjLj256ELj1ELj4ELj1ELj16ENS_18Kernel_traits_baseILj256EfffffjLj128EEEEELb0ELb0ELb0ELb0EEEvNS_9BwdParamsE --------------------------
	.section	.nv.shared._ZN10layer_norm13ln_bwd_kernelINS_13Kernel_traitsIfffffjLj256ELj1ELj4ELj1ELj16ENS_18Kernel_traits_baseILj256EfffffjLj128EEEEELb0ELb0ELb0ELb0EEEvNS_9BwdParamsE,"aw",@nobits
	.sectionflags	@""
	.align	16
	.zero		1024


//--------------------- .nv.shared._ZN10layer_norm13ln_bwd_kernelINS_13Kernel_traitsIfffffjLj256ELj1ELj4ELj1ELj16ENS_18Kernel_traits_baseILj256EfffffjLj128EEEEELb0ELb0ELb0ELb1EEEvNS_9BwdParamsE --------------------------
	.section	.nv.shared._ZN10layer_norm13ln_bwd_kernelINS_13Kernel_traitsIfffffjLj256ELj1ELj4ELj1ELj16ENS_18Kernel_traits_baseILj256EfffffjLj128EEEEELb0ELb0ELb0ELb1EEEvNS_9BwdParamsE,"aw",@nobits
	.sectionflags	@""
	.align	16
	.zero		1024


//--------------------- .nv.shared._ZN10layer_norm13ln_bwd_kernelINS_13Kernel_traitsIfffffjLj256ELj1ELj4ELj1ELj16ENS_18Kernel_traits_baseILj256EfffffjLj128EEEEELb0ELb0ELb1ELb0EEEvNS_9BwdParamsE --------------------------
	.section	.nv.shared._ZN10layer_norm13ln_bwd_kernelINS_13Kernel_traitsIfffffjLj256ELj1ELj4ELj1ELj16ENS_18Kernel_traits_baseILj256EfffffjLj128EEEEELb0ELb0ELb1ELb0EEEvNS_9BwdParamsE,"aw",@nobits
	.sectionflags	@""
	.align	16
	.zero		1024


//--------------------- .nv.shared._ZN10layer_norm13ln_bwd_kernelINS_13Kernel_traitsIfffffjLj256ELj1ELj4ELj1ELj16ENS_18Kernel_traits_baseILj256EfffffjLj128EEEEELb0ELb0ELb1ELb1EEEvNS_9BwdParamsE --------------------------
	.section	.nv.shared._ZN10layer_norm13ln_bwd_kernelINS_13Kernel_traitsIfffffjLj256ELj1ELj4ELj1ELj16ENS_18Kernel_traits_baseILj256EfffffjLj128EEEEELb0ELb0ELb1ELb1EEEvNS_9BwdParamsE,"aw",@nobits
	.sectionflags	@""
	.align	16
	.zero		1024


//--------------------- .nv.shared._ZN10layer_norm13ln_bwd_kernelINS_13Kernel_traitsIfffffjLj256ELj1ELj4ELj1ELj16ENS_18Kernel_traits_baseILj256EfffffjLj128EEEEELb0ELb1ELb0ELb0EEEvNS_9BwdParamsE --------------------------
	.section	.nv.shared._ZN10layer_norm13ln_bwd_kernelINS_13Kernel_traitsIfffffjLj256ELj1ELj4ELj1ELj16ENS_18Kernel_traits_baseILj256EfffffjLj128EEEEELb0ELb1ELb0ELb0EEEvNS_9BwdParamsE,"aw",@nobits
	.sectionflags	@""
	.align	16
	.zero		1024


//--------------------- .nv.shared._ZN10layer_norm13ln_bwd_kernelINS_13Kernel_traitsIfffffjLj256ELj1ELj4ELj1ELj16ENS_18Kernel_traits_baseILj256EfffffjLj128EEEEELb0ELb1ELb0ELb1EEEvNS_9BwdParamsE --------------------------
	.section	.nv.shared._ZN10layer_norm13ln_bwd_kernelINS_13Kernel_traitsIfffffjLj256ELj1ELj4ELj1ELj16ENS_18Kernel_traits_baseILj256EfffffjLj128EEEEELb0ELb1ELb0ELb1EEEvNS_9BwdParamsE,"aw",@nobits
	.sectionflags	@""
	.align	16
	.zero		1024


//--------------------- .nv.shared._ZN10layer_norm13ln_bwd_kernelINS_13Kernel_traitsIfffffjLj256ELj1ELj4ELj1ELj16ENS_18Kernel_traits_baseILj256EfffffjLj128EEEEELb0ELb1ELb1ELb0EEEvNS_9BwdParamsE --------------------------
	.section	.nv.shared._ZN10layer_norm13ln_bwd_kernelINS_13Kernel_traitsIfffffjLj256ELj1ELj4ELj1ELj16ENS_18Kernel_traits_baseILj256EfffffjLj128EEEEELb0ELb1ELb1ELb0EEEvNS_9BwdParamsE,"aw",@nobits
	.sectionflags	@""
	.align	16
	.zero		1024


//--------------------- .nv.shared._ZN10layer_norm13ln_bwd_kernelINS_13Kernel_traitsIfffffjLj256ELj1ELj4ELj1ELj16ENS_18Kernel_traits_baseILj256EfffffjLj128EEEEELb0ELb1ELb1ELb1EEEvNS_9BwdParamsE --------------------------
	.section	.nv.shared._ZN10layer_norm13ln_bwd_kernelINS_13Kernel_traitsIfffffjLj256ELj1ELj4ELj1ELj16ENS_18Kernel_traits_baseILj256EfffffjLj128EEEEELb0ELb1ELb1ELb1EEEvNS_9BwdParamsE,"aw",@nobits
	.sectionflags	@""
	.align	16
	.zero		1024


//--------------------- .nv.shared._ZN10layer_norm13ln_bwd_kernelINS_13Kernel_traitsIfffffjLj256ELj1ELj4ELj1ELj16ENS_18Kernel_traits_baseILj256EfffffjLj128EEEEELb1ELb0ELb0ELb0EEEvNS_9BwdParamsE --------------------------
	.section	.nv.shared._ZN10layer_norm13ln_bwd_kernelINS_13Kernel_traitsIfffffjLj256ELj1ELj4ELj1ELj16ENS_18Kernel_traits_baseILj256EfffffjLj128EEEEELb1ELb0ELb0ELb0EEEvNS_9BwdParamsE,"aw",@nobits
	.sectionflags	@""
	.align	16
	.zero		1024


//--------------------- .nv.shared._ZN10layer_norm13ln_bwd_kernelINS_13Kernel_traitsIfffffjLj256ELj1ELj4ELj1ELj16ENS_18Kernel_traits_baseILj256EfffffjLj128EEEEELb1ELb0ELb0ELb1EEEvNS_9BwdParamsE --------------------------
	.section	.nv.shared._ZN10layer_norm13ln_bwd_kernelINS_13Kernel_traitsIfffffjLj256ELj1ELj4ELj1ELj16ENS_18Kernel_traits_baseILj256EfffffjLj128EEEEELb1ELb0ELb0ELb1EEEvNS_9BwdParamsE,"aw",@nobits
	.sectionflags	@""
	.align	16
	.zero		1024


//--------------------- .nv.shared._ZN10layer_norm22ln_bwd_finalize_kernelINS_22Kernel_traits_finalizeILj256EfffffjLb0ELj1024ELj4ENS_18Kernel_traits_baseILj256EfffffjLj1024EEEEELb0ELb0EEEvNS_9BwdParamsE --------------------------
	.section	.nv.shared._ZN10layer_norm22ln_bwd_finalize_kernelINS_22Kernel_traits_finalizeILj256EfffffjLb0ELj1024ELj4ENS_18Kernel_traits_baseILj256EfffffjLj1024EEEEELb0ELb0EEEvNS_9BwdParamsE,"aw",@nobits
	.sectionflags	@""
	.align	16
.nv.shared._ZN10layer_norm22ln_bwd_finalize_kernelINS_22Kernel_traits_finalizeILj256EfffffjLb0ELj1024ELj4ENS_18Kernel_traits_baseILj256EfffffjLj1024EEEEELb0ELb0EEEvNS_9BwdParamsE:
	.zero		9472


//--------------------- .nv.shared._ZN10layer_norm13ln_bwd_kernelINS_13Kernel_traitsIfffffjLj256ELj1ELj4ELj1ELj16ENS_18Kernel_traits_baseILj256EfffffjLj128EEEEELb1ELb0ELb1ELb0EEEvNS_9BwdParamsE --------------------------
	.section	.nv.shared._ZN10layer_norm13ln_bwd_kernelINS_13Kernel_traitsIfffffjLj256ELj1ELj4ELj1ELj16ENS_18Kernel_traits_baseILj256EfffffjLj128EEEEELb1ELb0ELb1ELb0EEEvNS_9BwdParamsE,"aw",@nobits
	.sectionflags	@""
	.align	16
	.zero		1024


//--------------------- .nv.shared._ZN10layer_norm22ln_bwd_finalize_kernelINS_22Kernel_traits_finalizeILj256EfffffjLb0ELj1024ELj4ENS_18Kernel_traits_baseILj256EfffffjLj1024EEEEELb0ELb1EEEvNS_9BwdParamsE --------------------------
	.section	.nv.shared._ZN10layer_norm22ln_bwd_finalize_kernelINS_22Kernel_traits_finalizeILj256EfffffjLb0ELj1024ELj4ENS_18Kernel_traits_baseILj256EfffffjLj1024EEEEELb0ELb1EEEvNS_9BwdParamsE,"aw",@nobits
	.sectionflags	@""
	.align	16
.nv.shared._ZN10layer_norm22ln_bwd_finalize_kernelINS_22Kernel_traits_finalizeILj256EfffffjLb0ELj1024ELj4ENS_18Kernel_traits_baseILj256EfffffjLj1024EEEEELb0ELb1EEEvNS_9BwdParamsE:
	.zero		9472


//--------------------- .nv.shared._ZN10layer_norm13ln_bwd_kernelINS_13Kernel_traitsIfffffjLj256ELj1ELj4ELj1ELj16ENS_18Kernel_traits_baseILj256EfffffjLj128EEEEELb1ELb0ELb1ELb1EEEvNS_9BwdParamsE --------------------------
	.section	.nv.shared._ZN10layer_norm13ln_bwd_kernelINS_13Kernel_traitsIfffffjLj256ELj1ELj4ELj1ELj16ENS_18Kernel_traits_baseILj256EfffffjLj128EEEEELb1ELb0ELb1ELb1EEEvNS_9BwdParamsE,"aw",@nobits
	.sectionflags	@""
	.align	16
	.zero		1024


//--------------------- .nv.shared._ZN10layer_norm13ln_bwd_kernelINS_13Kernel_traitsIfffffjLj256ELj1ELj4ELj1ELj16ENS_18Kernel_traits_baseILj256EfffffjLj128EEEEELb1ELb1ELb0ELb0EEEvNS_9BwdParamsE --------------------------
	.section	.nv.shared._ZN10layer_norm13ln_bwd_kernelINS_13Kernel_traitsIfffffjLj256ELj1ELj4ELj1ELj16ENS_18Kernel_traits_baseILj256EfffffjLj128EEEEELb1ELb1ELb0ELb0EEEvNS_9BwdParamsE,"aw",@nobits
	.sectionflags	@""
	.align	16
	.zero		1024


//--------------------- .nv.shared._ZN10layer_norm13ln_bwd_kernelINS_13Kernel_traitsIfffffjLj256ELj1ELj4ELj1ELj16ENS_18Kernel_traits_baseILj256EfffffjLj128EEEEELb1ELb1ELb0ELb1EEEvNS_9BwdParamsE --------------------------
	.section	.nv.shared._ZN10layer_norm13ln_bwd_kernelINS_13Kernel_traitsIfffffjLj256ELj1ELj4ELj1ELj16ENS_18Kernel_traits_baseILj256EfffffjLj128EEEEELb1ELb1ELb0ELb1EEEvNS_9BwdParamsE,"aw",@nobits
	.sectionflags	@""
	.align	16
	.zero		1024


//--------------------- .nv.shared._ZN10layer_norm22ln_bwd_finalize_kernelINS_22Kernel_traits_finalizeILj256EfffffjLb1ELj1024ELj4ENS_18Kernel_traits_baseILj256EfffffjLj1024EEEEELb1ELb0EEEvNS_9BwdParamsE --------------------------
	.section	.nv.shared._ZN10layer_norm22ln_bwd_finalize_kernelINS_22Kernel_traits_finalizeILj256EfffffjLb1ELj1024ELj4ENS_18Kernel_traits_baseILj256EfffffjLj1024EEEEELb1ELb0EEEvNS_9BwdParamsE,"aw",@nobits
	.sectionflags	@""
	.align	16
.nv.shared._ZN10layer_norm22ln_bwd_finalize_kernelINS_22Kernel_traits_finalizeILj256EfffffjLb1ELj1024ELj4ENS_18Kernel_traits_baseILj256EfffffjLj1024EEEEELb1ELb0EEEvNS_9BwdParamsE:
	.zero		13696


//--------------------- .nv.shared._ZN10layer_norm13ln_bwd_kernelINS_13Kernel_traitsIfffffjLj256ELj1ELj4ELj1ELj16ENS_18Kernel_traits_baseILj256EfffffjLj128EEEEELb1ELb1ELb1ELb0EEEvNS_9BwdParamsE --------------------------
	.section	.nv.shared._ZN10layer_norm13ln_bwd_kernelINS_13Kernel_traitsIfffffjLj256ELj1ELj4ELj1ELj16ENS_18Kernel_traits_baseILj256EfffffjLj128EEEEELb1ELb1ELb1ELb0EEEvNS_9BwdParamsE,"aw",@nobits
	.sectionflags	@""
	.align	16
	.zero		1024


//--------------------- .nv.shared._ZN10layer_norm22ln_bwd_finalize_kernelINS_22Kernel_traits_finalizeILj256EfffffjLb1ELj1024ELj4ENS_18Kernel_traits_baseILj256EfffffjLj1024EEEEELb1ELb1EEEvNS_9BwdParamsE --------------------------
	.section	.nv.shared._ZN10layer_norm22ln_bwd_finalize_kernelINS_22Kernel_traits_finalizeILj256EfffffjLb1ELj1024ELj4ENS_18Kernel_traits_baseILj256EfffffjLj1024EEEEELb1ELb1EEEvNS_9BwdParamsE,"aw",@nobits
	.sectionflags	@""
	.align	16
.nv.shared._ZN10layer_norm22ln_bwd_finalize_kernelINS_22Kernel_traits_finalizeILj256EfffffjLb1ELj1024ELj4ENS_18Kernel_traits_baseILj256EfffffjLj1024EEEEELb1ELb1EEEvNS_9BwdParamsE:
	.zero		13696


//--------------------- .nv.shared._ZN10layer_norm13ln_bwd_kernelINS_13Kernel_traitsIfffffjLj256ELj1ELj4ELj1ELj16ENS_18Kernel_traits_baseILj256EfffffjLj128EEEEELb1ELb1ELb1ELb1EEEvNS_9BwdParamsE --------------------------
	.section	.nv.shared._ZN10layer_norm13ln_bwd_kernelINS_13Kernel_traitsIfffffjLj256ELj1ELj4ELj1ELj16ENS_18Kernel_traits_baseILj256EfffffjLj128EEEEELb1ELb1ELb1ELb1EEEvNS_9BwdParamsE,"aw",@nobits
	.sectionflags	@""
	.align	16
	.zero		1024


//--------------------- .nv.constant0._ZN10layer_norm13ln_bwd_kernelINS_13Kernel_traitsI13__nv_bfloat16S2_S2_S2_fjLj256ELj1ELj4ELj1ELj16ENS_18Kernel_traits_baseILj256ES2_S2_S2_S2_fjLj128EEEEELb0ELb0ELb0ELb0EEEvNS_9BwdParamsE --------------------------
	.section	.nv.constant0._ZN10layer_norm13ln_bwd_kernelINS_13Kernel_traitsI13__nv_bfloat16S2_S2_S2_fjLj256ELj1ELj4ELj1ELj16ENS_18Kernel_traits_baseILj256ES2_S2_S2_S2_fjLj128EEEEELb0ELb0ELb0ELb0EEEvNS_9BwdParamsE,"a",@progbits
	.sectionflags	@""
	.align	4
.nv.constant0._ZN10layer_norm13ln_bwd_kernelINS_13Kernel_traitsI13__nv_bfloat16S2_S2_S2_fjLj256ELj1ELj4ELj1ELj16ENS_18Kernel_traits_baseILj256ES2_S2_S2_S2_fjLj128EEEEELb0ELb0ELb0ELb0EEEvNS_9BwdParamsE:
	.zero		1192


//--------------------- .nv.constant0._ZN10layer_norm13ln_bwd_kernelINS_13Kernel_traitsI13__nv_bfloat16S2_S2_S2_fjLj256ELj1ELj4ELj1ELj16ENS_18Kernel_traits_baseILj256ES2_S2_S2_S2_fjLj128EEEEELb0ELb0ELb0ELb1EEEvNS_9BwdParamsE --------------------------
	.section	.nv.constant0._ZN10layer_norm13ln_bwd_kernelINS_13Kernel_traitsI13__nv_bfloat16S2_S2_S2_fjLj256ELj1ELj4ELj1ELj16ENS_18Kernel_traits_baseILj256ES2_S2_S2_S2_fjLj128EEEEELb0ELb0ELb0ELb1EEEvNS_9BwdParamsE,"a",@progbits
	.sectionflags	@""
	.align	4
.nv.constant0._ZN10layer_norm13ln_bwd_kernelINS_13Kernel_traitsI13__nv_bfloat16S2_S2_S2_fjLj256ELj1ELj4ELj1ELj16ENS_18Kernel_traits_baseILj256ES2_S2_S2_S2_fjLj128EEEEELb0ELb0ELb0ELb1EEEvNS_9BwdParamsE:
	.zero		1192


//--------------------- .nv.constant0._ZN10layer_norm13ln_bwd_kernelINS_13Kernel_traitsI13__nv_bfloat16S2_S2_S2_fjLj256ELj1ELj4ELj1ELj16ENS_18Kernel_traits_baseILj256ES2_S2_S2_S2_fjLj128EEEEELb0ELb0ELb1ELb0EEEvNS_9BwdParamsE --------------------------
	.section	.nv.constant0._ZN10layer_norm13ln_bwd_kernelINS_13Kernel_traitsI13__nv_bfloat16S2_S2_S2_fjLj256ELj1ELj4ELj1ELj16ENS_18Kernel_traits_baseILj256ES2_S2_S2_S2_fjLj128EEEEELb0ELb0ELb1ELb0EEEvNS_9BwdParamsE,"a",@progbits
	.sectionflags	@""
	.align	4
.nv.constant0._ZN10layer_norm13ln_bwd_kernelINS_13Kernel_traitsI13__nv_bfloat16S2_S2_S2_fjLj256ELj1ELj4ELj1ELj16ENS_18Kernel_traits_baseILj256ES2_S2_S2_S2_fjLj128EEEEELb0ELb0ELb1ELb0EEEvNS_9BwdParamsE:
	.zero		1192


//--------------------- .nv.constant0._ZN10layer_norm13ln_bwd_kernelINS_13Kernel_traitsI13__nv_bfloat16S2_S2_S2_fjLj256ELj1ELj4ELj1ELj16ENS_18Kernel_traits_baseILj256ES2_S2_S2_S2_fjLj128EEEEELb0ELb0ELb1ELb1EEEvNS_9BwdParamsE --------------------------
	.section	.nv.constant0._ZN10layer_norm13ln_bwd_kernelINS_13Kernel_traitsI13__nv_bfloat16S2_S2_S2_fjLj256ELj1ELj4ELj1ELj16ENS_18Kernel_traits_baseILj256ES2_S2_S2_S2_fjLj128EEEEELb0ELb0ELb1ELb1EEEvNS_9BwdParamsE,"a",@progbits
	.sectionflags	@""
	.align	4
.nv.constant0._ZN10layer_norm13ln_bwd_kernelINS_13Kernel_traitsI13__nv_bfloat16S2_S2_S2_fjLj256ELj1ELj4ELj1ELj16ENS_18Kernel_traits_baseILj256ES2_S2_S2_S2_fjLj128EEEEELb0ELb0ELb1ELb1EEEvNS_9BwdParamsE:
	.zero		1192


//--------------------- .nv.constant0._ZN10layer_norm13ln_bwd_kernelINS_13Kernel_traitsI13__nv_bfloat16S2_S2_S2_fjLj256ELj1ELj4ELj1ELj16ENS_18Kernel_traits_baseILj256ES2_S2_S2_S2_fjLj128EEEEELb0ELb1ELb0ELb0EEEvNS_9BwdParamsE --------------------------
	.section	.nv.constant0._ZN10layer_norm13ln_bwd_kernelINS_13Kernel_traitsI13__nv_bfloat16S2_S2_S2_fjLj256ELj1ELj4ELj1ELj16ENS_18Kernel_traits_baseILj256ES2_S2_S2_S2_fjLj128EEEEELb0ELb1ELb0ELb0EEEvNS_9BwdParamsE,"a",@progbits
	.sectionflags	@""
	.align	4
.nv.constant0._ZN10layer_norm13ln_bwd_kernelINS_13Kernel_traitsI13__nv_bfloat16S2_S2_S2_fjLj256ELj1ELj4ELj1ELj16ENS_18Kernel_traits_baseILj256ES2_S2_S2_S2_fjLj128EEEEELb0ELb1ELb0ELb0EEEvNS_9BwdParamsE:
	.zero		1192


//--------------------- .nv.constant0._ZN10layer_norm13ln_bwd_kernelINS_13Kernel_traitsI13__nv_bfloat16S2_S2_S2_fjLj256ELj1ELj4ELj1ELj16ENS_18Kernel_traits_baseILj256ES2_S2_S2_S2_fjLj128EEEEELb0ELb1ELb0ELb1EEEvNS_9BwdParamsE --------------------------
	.section	.nv.constant0._ZN10layer_norm13ln_bwd_kernelINS_13Kernel_traitsI13__nv_bfloat16S2_S2_S2_fjLj256ELj1ELj4ELj1ELj16ENS_18Kernel_traits_baseILj256ES2_S2_S2_S2_fjLj128EEEEELb0ELb1ELb0ELb1EEEvNS_9BwdParamsE,"a",@progbits
	.sectionflags	@""
	.align	4
.nv.constant0._ZN10layer_norm13ln_bwd_kernelINS_13Kernel_traitsI13__nv_bfloat16S2_S2_S2_fjLj256ELj1ELj4ELj1ELj16ENS_18Kernel_traits_baseILj256ES2_S2_S2_S2_fjLj128EEEEELb0ELb1ELb0ELb1EEEvNS_9BwdParamsE:
	.zero		1192


//--------------------- .nv.constant0._ZN10layer_norm13ln_bwd_kernelINS_13Kernel_traitsI13__nv_bfloat16S2_S2_S2_fjLj256ELj1ELj4ELj1ELj16ENS_18Kernel_traits_baseILj256ES2_S2_S2_S2_fjLj128EEEEELb0ELb1ELb1ELb0EEEvNS_9BwdParamsE --------------------------
	.section	.nv.constant0._ZN10layer_norm13ln_bwd_kernelINS_13Kernel_traitsI13__nv_bfloat16S2_S2_S2_fjLj256ELj1ELj4ELj1ELj16ENS_18Kernel_traits_baseILj256ES2_S2_S2_S2_fjLj128EEEEELb0ELb1ELb1ELb0EEEvNS_9BwdParamsE,"a",@progbits
	.sectionflags	@""
	.align	4
.nv.constant0._ZN10layer_norm13ln_bwd_kernelINS_13Kernel_traitsI13__nv_bfloat16S2_S2_S2_fjLj256ELj1ELj4ELj1ELj16ENS_18Kernel_traits_baseILj256ES2_S2_S2_S2_fjLj128EEEEELb0ELb1ELb1ELb0EEEvNS_9BwdParamsE:
	.zero		1192


//--------------------- .nv.constant0._ZN10layer_norm13ln_bwd_kernelINS_13Kernel_traitsI13__nv_bfloat16S2_S2_S2_fjLj256ELj1ELj4ELj1ELj16ENS_18Kernel_traits_baseILj256ES2_S2_S2_S2_fjLj128EEEEELb0ELb1ELb1ELb1EEEvNS_9BwdParamsE --------------------------
	.section	.nv.constant0._ZN10layer_norm13ln_bwd_kernelINS_13Kernel_traitsI13__nv_bfloat16S2_S2_S2_fjLj256ELj1ELj4ELj1ELj16ENS_18Kernel_traits_baseILj256ES2_S2_S2_S2_fjLj128EEEEELb0ELb1ELb1ELb1EEEvNS_9BwdParamsE,"a",@progbits
	.sectionflags	@""
	.align	4
.nv.constant0._ZN10layer_norm13ln_bwd_kernelINS_13Kernel_traitsI13__nv_bfloat16S2_S2_S2_fjLj256ELj1ELj4ELj1ELj16ENS_18Kernel_traits_baseILj256ES2_S2_S2_S2_fjLj128EEEEELb0ELb1ELb1ELb1EEEvNS_9BwdParamsE:
	.zero		1192


//--------------------- .nv.constant0._ZN10layer_norm13ln_bwd_kernelINS_13Kernel_traitsI13__nv_bfloat16S2_S2_S2_fjLj256ELj1ELj4ELj1ELj16ENS_18Kernel_traits_baseILj256ES2_S2_S2_S2_fjLj128EEEEELb1ELb0ELb0ELb0EEEvNS_9BwdParamsE --------------------------
	.section	.nv.constant0._ZN10layer_norm13ln_bwd_kernelINS_13Kernel_traitsI13__nv_bfloat16S2_S2_S2_fjLj256ELj1ELj4ELj1ELj16ENS_18Kernel_traits_baseILj256ES2_S2_S2_S2_fjLj128EEEEELb1ELb0ELb0ELb0EEEvNS_9BwdParamsE,"a",@progbits
	.sectionflags	@""
	.align	4
.nv.constant0._ZN10layer_norm13ln_bwd_kernelINS_13Kernel_traitsI13__nv_bfloat16S2_S2_S2_fjLj256ELj1ELj4ELj1ELj16ENS_18Kernel_traits_baseILj256ES2_S2_S2_S2_fjLj128EEEEELb1ELb0ELb0ELb0EEEvNS_9BwdParamsE:
	.zero		1192


//--------------------- .nv.constant0._ZN10layer_norm13ln_bwd_kernelINS_13Kernel_traitsI13__nv_bfloat16S2_S2_S2_fjLj256ELj1ELj4ELj1ELj16ENS_18Kernel_traits_baseILj256ES2_S2_S2_S2_fjLj128EEEEELb1ELb0ELb0ELb1EEEvNS_9BwdParamsE --------------------------
	.section	.nv.constant0._ZN10layer_norm13ln_bwd_kernelINS_13Kernel_traitsI13__nv_bfloat16S2_S2_S2_fjLj256ELj1ELj4ELj1ELj16ENS_18Kernel_traits_baseILj256ES2_S2_S2_S2_fjLj128EEEEELb1ELb0ELb0ELb1EEEvNS_9BwdParamsE,"a",@progbits
	.sectionflags	@""
	.align	4
.nv.constant0._ZN10layer_norm13ln_bwd_kernelINS_13Kernel_traitsI13__nv_bfloat16S2_S2_S2_fjLj256ELj1ELj4ELj1ELj16ENS_18Kernel_traits_baseILj256ES2_S2_S2_S2_fjLj128EEEEELb1ELb0ELb0ELb1EEEvNS_9BwdParamsE:
	.zero		1192


//--------------------- .nv.constant0._ZN10layer_norm22ln_bwd_finalize_kernelINS_22Kernel_traits_finalizeILj256E13__nv_bfloat16S2_S2_S2_fjLb0ELj1024ELj4ENS_18Kernel_traits_baseILj256ES2_S2_S2_S2_fjLj1024EEEEELb0ELb0EEEvNS_9BwdParamsE --------------------------
	.section	.nv.constant0._ZN10layer_norm22ln_bwd_finalize_kernelINS_22Kernel_traits_finalizeILj256E13__nv_bfloat16S2_S2_S2_fjLb0ELj1024ELj4ENS_18Kernel_traits_baseILj256ES2_S2_S2_S2_fjLj1024EEEEELb0ELb0EEEvNS_9BwdParamsE,"a",@progbits
	.sectionflags	@""
	.align	4
.nv.constant0._ZN10layer_norm22ln_bwd_finalize_kernelINS_22Kernel_traits_finalizeILj256E13__nv_bfloat16S2_S2_S2_fjLb0ELj1024ELj4ENS_18Kernel_traits_baseILj256ES2_S2_S2_S2_fjLj1024EEEEELb0ELb0EEEvNS_9BwdParamsE:
	.zero		1192


//--------------------- .nv.constant0._ZN10layer_norm13ln_bwd_kernelINS_13Kernel_traitsI13__nv_bfloat16S2_S2_S2_fjLj256ELj1ELj4ELj1ELj16ENS_18Kernel_traits_baseILj256ES2_S2_S2_S2_fjLj128EEEEELb1ELb0ELb1ELb0EEEvNS_9BwdParamsE --------------------------
	.section	.nv.constant0._ZN10layer_norm13ln_bwd_kernelINS_13Kernel_traitsI13__nv_bfloat16S2_S2_S2_fjLj256ELj1ELj4ELj1ELj16ENS_18Kernel_traits_baseILj256ES2_S2_S2_S2_fjLj128EEEEELb1ELb0ELb1ELb0EEEvNS_9BwdParamsE,"a",@progbits
	.sectionflags	@""
	.align	4
.nv.constant0._ZN10layer_norm13ln_bwd_kernelINS_13Kernel_traitsI13__nv_bfloat16S2_S2_S2_fjLj256ELj1ELj4ELj1ELj16ENS_18Kernel_traits_baseILj256ES2_S2_S2_S2_fjLj128EEEEELb1ELb0ELb1ELb0EEEvNS_9BwdParamsE:
	.zero		1192


//--------------------- .nv.constant0._ZN10layer_norm22ln_bwd_finalize_kernelINS_22Kernel_traits_finalizeILj256E13__nv_bfloat16S2_S2_S2_fjLb0ELj1024ELj4ENS_18Kernel_traits_baseILj256ES2_S2_S2_S2_fjLj1024EEEEELb0ELb1EEEvNS_9BwdParamsE --------------------------
	.section	.nv.constant0._ZN10layer_norm22ln_bwd_finalize_kernelINS_22Kernel_traits_finalizeILj256E13__nv_bfloat16S2_S2_S2_fjLb0ELj1024ELj4ENS_18Kernel_traits_baseILj256ES2_S2_S2_S2_fjLj1024EEEEELb0ELb1EEEvNS_9BwdParamsE,"a",@progbits
	.sectionflags	@""
	.align	4
.nv.constant0._ZN10layer_norm22ln_bwd_finalize_kernelINS_22Kernel_traits_finalizeILj256E13__nv_bfloat16S2_S2_S2_fjLb0ELj1024ELj4ENS_18Kernel_traits_baseILj256ES2_S2_S2_S2_fjLj1024EEEEELb0ELb1EEEvNS_9BwdParamsE:
	.zero		1192


//--------------------- .nv.constant0._ZN10layer_norm13ln_bwd_kernelINS_13Kernel_traitsI13__nv_bfloat16S2_S2_S2_fjLj256ELj1ELj4ELj1ELj16ENS_18Kernel_traits_baseILj256ES2_S2_S2_S2_fjLj128EEEEELb1ELb0ELb1ELb1EEEvNS_9BwdParamsE --------------------------
	.section	.nv.constant0._ZN10layer_norm13ln_bwd_kernelINS_13Kernel_traitsI13__nv_bfloat16S2_S2_S2_fjLj256ELj1ELj4ELj1ELj16ENS_18Kernel_traits_baseILj256ES2_S2_S2_S2_fjLj128EEEEELb1ELb0ELb1ELb1EEEvNS_9BwdParamsE,"a",@progbits
	.sectionflags	@""
	.align	4
.nv.constant0._ZN10layer_norm13ln_bwd_kernelINS_13Kernel_traitsI13__nv_bfloat16S2_S2_S2_fjLj256ELj1ELj4ELj1ELj16ENS_18Kernel_traits_baseILj256ES2_S2_S2_S2_fjLj128EEEEELb1ELb0ELb1ELb1EEEvNS_9BwdParamsE:
	.zero		1192


//--------------------- .nv.constant0._ZN10layer_norm13ln_bwd_kernelINS_13Kernel_traitsI13__nv_bfloat16S2_S2_S2_fjLj256ELj1ELj4ELj1ELj16ENS_18Kernel_traits_baseILj256ES2_S2_S2_S2_fjLj128EEEEELb1ELb1ELb0ELb0EEEvNS_9BwdParamsE --------------------------
	.section	.nv.constant0._ZN10layer_norm13ln_bwd_kernelINS_13Kernel_traitsI13__nv_bfloat16S2_S2_S2_fjLj256ELj1ELj4ELj1ELj16ENS_18Kernel_traits_baseILj256ES2_S2_S2_S2_fjLj128EEEEELb1ELb1ELb0ELb0EEEvNS_9BwdParamsE,"a",@progbits
	.sectionflags	@""
	.align	4
.nv.constant0._ZN10layer_norm13ln_bwd_kernelINS_13Kernel_traitsI13__nv_bfloat16S2_S2_S2_fjLj256ELj1ELj4ELj1ELj16ENS_18Kernel_traits_baseILj256ES2_S2_S2_S2_fjLj128EEEEELb1ELb1ELb0ELb0EEEvNS_9BwdParamsE:
	.zero		1192


//--------------------- .nv.constant0._ZN10layer_norm13ln_bwd_kernelINS_13Kernel_traitsI13__nv_bfloat16S2_S2_S2_fjLj256ELj1ELj4ELj1ELj16ENS_18Kernel_traits_baseILj256ES2_S2_S2_S2_fjLj128EEEEELb1ELb1ELb0ELb1EEEvNS_9BwdParamsE --------------------------
	.section	.nv.constant0._ZN10layer_norm13ln_bwd_kernelINS_13Kernel_traitsI13__nv_bfloat16S2_S2_S2_fjLj256ELj1ELj4ELj1ELj16ENS_18Kernel_traits_baseILj256ES2_S2_S2_S2_fjLj128EEEEELb1ELb1ELb0ELb1EEEvNS_9BwdParamsE,"a",@progbits
	.sectionflags	@""
	.align	4
.nv.constant0._ZN10layer_norm13ln_bwd_kernelINS_13Kernel_traitsI13__nv_bfloat16S2_S2_S2_fjLj256ELj1ELj4ELj1ELj16ENS_18Kernel_traits_baseILj256ES2_S2_S2_S2_fjLj128EEEEELb1ELb1ELb0ELb1EEEvNS_9BwdParamsE:
	.zero		1192


//--------------------- .nv.constant0._ZN10layer_norm22ln_bwd_finalize_kernelINS_22Kernel_traits_finalizeILj256E13__nv_bfloat16S2_S2_S2_fjLb1ELj1024ELj4ENS_18Kernel_traits_baseILj256ES2_S2_S2_S2_fjLj1024EEEEELb1ELb0EEEvNS_9BwdParamsE --------------------------
	.section	.nv.constant0._ZN10layer_norm22ln_bwd_finalize_kernelINS_22Kernel_traits_finalizeILj256E13__nv_bfloat16S2_S2_S2_fjLb1ELj1024ELj4ENS_18Kernel_traits_baseILj256ES2_S2_S2_S2_fjLj1024EEEEELb1ELb0EEEvNS_9BwdParamsE,"a",@progbits
	.sectionflags	@""
	.align	4
.nv.constant0._ZN10layer_norm22ln_bwd_finalize_kernelINS_22Kernel_traits_finalizeILj256E13__nv_bfloat16S2_S2_S2_fjLb1ELj1024ELj4ENS_18Kernel_traits_baseILj256ES2_S2_S2_S2_fjLj1024EEEEELb1ELb0EEEvNS_9BwdParamsE:
	.zero		1192


//--------------------- .nv.constant0._ZN10layer_norm13ln_bwd_kernelINS_13Kernel_traitsI13__nv_bfloat16S2_S2_S2_fjLj256ELj1ELj4ELj1ELj16ENS_18Kernel_traits_baseILj256ES2_S2_S2_S2_fjLj128EEEEELb1ELb1ELb1ELb0EEEvNS_9BwdParamsE --------------------------
	.section	.nv.constant0._ZN10layer_norm13ln_bwd_kernelINS_13Kernel_traitsI13__nv_bfloat16S2_S2_S2_fjLj256ELj1ELj4ELj1ELj16ENS_18Kernel_traits_baseILj256ES2_S2_S2_S2_fjLj128EEEEELb1ELb1ELb1ELb0EEEvNS_9BwdParamsE,"a",@progbits
	.sectionflags	@""
	.align	4
.nv.constant0._ZN10layer_norm13ln_bwd_kernelINS_13Kernel_traitsI13__nv_bfloat16S2_S2_S2_fjLj256ELj1ELj4ELj1ELj16ENS_18Kernel_traits_baseILj256ES2_S2_S2_S2_fjLj128EEEEELb1ELb1ELb1ELb0EEEvNS_9BwdParamsE:
	.zero		1192


//--------------------- .nv.constant0._ZN10layer_norm22ln_bwd_finalize_kernelINS_22Kernel_traits_finalizeILj256E13__nv_bfloat16S2_S2_S2_fjLb1ELj1024ELj4ENS_18Kernel_traits_baseILj256ES2_S2_S2_S2_fjLj1024EEEEELb1ELb1EEEvNS_9BwdParamsE --------------------------
	.section	.nv.constant0._ZN10layer_norm22ln_bwd_finalize_kernelINS_22Kernel_traits_finalizeILj256E13__nv_bfloat16S2_S2_S2_fjLb1ELj1024ELj4ENS_18Kernel_traits_baseILj256ES2_S2_S2_S2_fjLj1024EEEEELb1ELb1EEEvNS_9BwdParamsE,"a",@progbits
	.sectionflags	@""
	.align	4
.nv.constant0._ZN10layer_norm22ln_bwd_finalize_kernelINS_22Kernel_traits_finalizeILj256E13__nv_bfloat16S2_S2_S2_fjLb1ELj1024ELj4ENS_18Kernel_traits_baseILj256ES2_S2_S2_S2_fjLj1024EEEEELb1ELb1EEEvNS_9BwdParamsE:
	.zero		1192


//--------------------- .nv.constant0._ZN10layer_norm13ln_bwd_kernelINS_13Kernel_traitsI13__nv_bfloat16S2_S2_S2_fjLj256ELj1ELj4ELj1ELj16ENS_18Kernel_traits_baseILj256ES2_S2_S2_S2_fjLj128EEEEELb1ELb1ELb1ELb1EEEvNS_9BwdParamsE --------------------------
	.section	.nv.constant0._ZN10layer_norm13ln_bwd_kernelINS_13Kernel_traitsI13__nv_bfloat16S2_S2_S2_fjLj256ELj1ELj4ELj1ELj16ENS_18Kernel_traits_baseILj256ES2_S2_S2_S2_fjLj128EEEEELb1ELb1ELb1ELb1EEEvNS_9BwdParamsE,"a",@progbits
	.sectionflags	@""
	.align	4
.nv.constant0._ZN10layer_norm13ln_bwd_kernelINS_13Kernel_traitsI13__nv_bfloat16S2_S2_S2_fjLj256ELj1ELj4ELj1ELj16ENS_18Kernel_traits_baseILj256ES2_S2_S2_S2_fjLj128EEEEELb1ELb1ELb1ELb1EEEvNS_9BwdParamsE:
	.zero		1192


//--------------------- .nv.constant0._ZN10layer_norm13ln_bwd_kernelINS_13Kernel_traitsI6__halfS2_S2_S2_fjLj256ELj1ELj4ELj1ELj16ENS_18Kernel_traits_baseILj256ES2_S2_S2_S2_fjLj128EEEEELb0ELb0ELb0ELb0EEEvNS_9BwdParamsE --------------------------
	.section	.nv.constant0._ZN10layer_norm13ln_bwd_kernelINS_13Kernel_traitsI6__halfS2_S2_S2_fjLj256ELj1ELj4ELj1ELj16ENS_18Kernel_traits_baseILj256ES2_S2_S2_S2_fjLj128EEEEELb0ELb0ELb0ELb0EEEvNS_9BwdParamsE,"a",@progbits
	.sectionflags	@""
	.align	4
.nv.constant0._ZN10layer_norm13ln_bwd_kernelINS_13Kernel_traitsI6__halfS2_S2_S2_fjLj256ELj1ELj4ELj1ELj16ENS_18Kernel_traits_baseILj256ES2_S2_S2_S2_fjLj128EEEEELb0ELb0ELb0ELb0EEEvNS_9BwdParamsE:
	.zero		1192


//--------------------- .nv.constant0._ZN10layer_norm13ln_bwd_kernelINS_13Kernel_traitsI6__halfS2_S2_S2_fjLj256ELj1ELj4ELj1ELj16ENS_18Kernel_traits_baseILj256ES2_S2_S2_S2_fjLj128EEEEELb0ELb0ELb0ELb1EEEvNS_9BwdParamsE --------------------------
	.section	.nv.constant0._ZN10layer_norm13ln_bwd_kernelINS_13Kernel_traitsI6__halfS2_S2_S2_fjLj256ELj1ELj4ELj1ELj16ENS_18Kernel_traits_baseILj256ES2_S2_S2_S2_fjLj128EEEEELb0ELb0ELb0ELb1EEEvNS_9BwdParamsE,"a",@progbits
	.sectionflags	@""
	.align	4
.nv.constant0._ZN10layer_norm13ln_bwd_kernelINS_13Kernel_traitsI6__halfS2_S2_S2_fjLj256ELj1ELj4ELj1ELj16ENS_18Kernel_traits_baseILj256ES2_S2_S2_S2_fjLj128EEEEELb0ELb0ELb0ELb1EEEvNS_9BwdParamsE:
	.zero		1192


//--------------------- .nv.constant0._ZN10layer_norm13ln_bwd_kernelINS_13Kernel_traitsI6__halfS2_S2_S2_fjLj256ELj1ELj4ELj1ELj16ENS_18Kernel_traits_baseILj256ES2_S2_S2_S2_fjLj128EEEEELb0ELb0ELb1ELb0EEEvNS_9BwdParamsE --------------------------
	.section	.nv.constant0._ZN10layer_norm13ln_bwd_kernelINS_13Kernel_traitsI6__halfS2_S2_S2_fjLj256ELj1ELj4ELj1ELj16ENS_18Kernel_traits_baseILj256ES2_S2_S2_S2_fjLj128EEEEELb0ELb0ELb1ELb0EEEvNS_9BwdParamsE,"a",@progbits
	.sectionflags	@""
	.align	4
.nv.constant0._ZN10layer_norm13ln_bwd_kernelINS_13Kernel_traitsI6__halfS2_S2_S2_fjLj256ELj1ELj4ELj1ELj16ENS_18Kernel_traits_baseILj256ES2_S2_S2_S2_fjLj128EEEEELb0ELb0ELb1ELb0EEEvNS_9BwdParamsE:
	.zero		1192


//--------------------- .nv.constant0._ZN10layer_norm13ln_bwd_kernelINS_13Kernel_traitsI6__halfS2_S2_S2_fjLj256ELj1ELj4ELj1ELj16ENS_18Kernel_traits_baseILj256ES2_S2_S2_S2_fjLj128EEEEELb0ELb0ELb1ELb1EEEvNS_9BwdParamsE --------------------------
	.section	.nv.constant0._ZN10layer_norm13ln_bwd_kernelINS_13Kernel_traitsI6__halfS2_S2_S2_fjLj256ELj1ELj4ELj1ELj16ENS_18Kernel_traits_baseILj256ES2_S2_S2_S2_fjLj128EEEEELb0ELb0ELb1ELb1EEEvNS_9BwdParamsE,"a",@progbits
	.sectionflags	@""
	.align	4
.nv.constant0._ZN10layer_norm13ln_bwd_kernelINS_13Kernel_traitsI6__halfS2_S2_S2_fjLj256ELj1ELj4ELj1ELj16ENS_18Kernel_traits_baseILj256ES2_S2_S2_S2_fjLj128EEEEELb0ELb0ELb1ELb1EEEvNS_9BwdParamsE:
	.zero		1192


//--------------------- .nv.constant0._ZN10layer_norm13ln_bwd_kernelINS_13Kernel_traitsI6__halfS2_S2_S2_fjLj256ELj1ELj4ELj1ELj16ENS_18Kernel_traits_baseILj256ES2_S2_S2_S2_fjLj128EEEEELb0ELb1ELb0ELb0EEEvNS_9BwdParamsE --------------------------
	.section	.nv.constant0._ZN10layer_norm13ln_bwd_kernelINS_13Kernel_traitsI6__halfS2_S2_S2_fjLj256ELj1ELj4ELj1ELj16ENS_18Kernel_traits_baseILj256ES2_S2_S2_S2_fjLj128EEEEELb0ELb1ELb0ELb0EEEvNS_9BwdParamsE,"a",@progbits
	.sectionflags	@""
	.align	4
.nv.constant0._ZN10layer_norm13ln_bwd_kernelINS_13Kernel_traitsI6__halfS2_S2_S2_fjLj256ELj1ELj4ELj1ELj16ENS_18Kernel_traits_baseILj256ES2_S2_S2_S2_fjLj128EEEEELb0ELb1ELb0ELb0EEEvNS_9BwdParamsE:
	.zero		1192


//--------------------- .nv.constant0._ZN10layer_norm13ln_bwd_kernelINS_13Kernel_traitsI6__halfS2_S2_S2_fjLj256ELj1ELj4ELj1ELj16ENS_18Kernel_traits_baseILj256ES2_S2_S2_S2_fjLj128EEEEELb0ELb1ELb0ELb1EEEvNS_9BwdParamsE --------------------------
	.section	.nv.constant0._ZN10layer_norm13ln_bwd_kernelINS_13Kernel_traitsI6__halfS2_S2_S2_fjLj256ELj1ELj4ELj1ELj16ENS_18Kernel_traits_baseILj256ES2_S2_S2_S2_fjLj128EEEEELb0ELb1ELb0ELb1EEEvNS_9BwdParamsE,"a",@progbits
	.sectionflags	@""
	.align	4
.nv.constant0._ZN10layer_norm13ln_bwd_kernelINS_13Kernel_traitsI6__halfS2_S2_S2_fjLj256ELj1ELj4ELj1ELj16ENS_18Kernel_traits_baseILj256ES2_S2_S2_S2_fjLj128EEEEELb0ELb1ELb0ELb1EEEvNS_9BwdParamsE:
	.zero		1192


//--------------------- .nv.constant0._ZN10layer_norm13ln_bwd_kernelINS_13Kernel_traitsI6__halfS2_S2_S2_fjLj256ELj1ELj4ELj1ELj16ENS_18Kernel_traits_baseILj256ES2_S2_S2_S2_fjLj128EEEEELb0ELb1ELb1ELb0EEEvNS_9BwdParamsE --------------------------
	.section	.nv.constant0._ZN10layer_norm13ln_bwd_kernelINS_13Kernel_traitsI6__halfS2_S2_S2_fjLj256ELj1ELj4ELj1ELj16ENS_18Kernel_traits_baseILj256ES2_S2_S2_S2_fjLj128EEEEELb0ELb1ELb1ELb0EEEvNS_9BwdParamsE,"a",@progbits
	.sectionflags	@""
	.align	4
.nv.constant0._ZN10layer_norm13ln_bwd_kernelINS_13Kernel_traitsI6__halfS2_S2_S2_fjLj256ELj1ELj4ELj1ELj16ENS_18Kernel_traits_baseILj256ES2_S2_S2_S2_fjLj128EEEEELb0ELb1ELb1ELb0EEEvNS_9BwdParamsE:
	.zero		1192


//--------------------- .nv.constant0._ZN10layer_norm13ln_bwd_kernelINS_13Kernel_traitsI6__halfS2_S2_S2_fjLj256ELj1ELj4ELj1ELj16ENS_18Kernel_traits_baseILj256ES2_S2_S2_S2_fjLj128EEEEELb0ELb1ELb1ELb1EEEvNS_9BwdParamsE --------------------------
	.section	.nv.constant0._ZN10layer_norm13ln_bwd_kernelINS_13Kernel_traitsI6__halfS2_S2_S2_fjLj256ELj1ELj4ELj1ELj16ENS_18Kernel_traits_baseILj256ES2_S2_S2_S2_fjLj128EEEEELb0ELb1ELb1ELb1EEEvNS_9BwdParamsE,"a",@progbits
	.sectionflags	@""
	.align	4
.nv.constant0._ZN10layer_norm13ln_bwd_kernelINS_13Kernel_traitsI6__halfS2_S2_S2_fjLj256ELj1ELj4ELj1ELj16ENS_18Kernel_traits_baseILj256ES2_S2_S2_S2_fjLj128EEEEELb0ELb1ELb1ELb1EEEvNS_9BwdParamsE:
	.zero		1192


//--------------------- .nv.constant0._ZN10layer_norm13ln_bwd_kernelINS_13Kernel_traitsI6__halfS2_S2_S2_fjLj256ELj1ELj4ELj1ELj16ENS_18Kernel_traits_baseILj256ES2_S2_S2_S2_fjLj128EEEEELb1ELb0ELb0ELb0EEEvNS_9BwdParamsE --------------------------
	.section	.nv.constant0._ZN10layer_norm13ln_bwd_kernelINS_13Kernel_traitsI6__halfS2_S2_S2_fjLj256ELj1ELj4ELj1ELj16ENS_18Kernel_traits_baseILj256ES2_S2_S2_S2_fjLj128EEEEELb1ELb0ELb0ELb0EEEvNS_9BwdParamsE,"a",@progbits
	.sectionflags	@""
	.align	4
.nv.constant0._ZN10layer_norm13ln_bwd_kernelINS_13Kernel_traitsI6__halfS2_S2_S2_fjLj256ELj1ELj4ELj1ELj16ENS_18Kernel_traits_baseILj256ES2_S2_S2_S2_fjLj128EEEEELb1ELb0ELb0ELb0EEEvNS_9BwdParamsE:
	.zero		1192


//--------------------- .nv.constant0._ZN10layer_norm13ln_bwd_kernelINS_13Kernel_traitsI6__halfS2_S2_S2_fjLj256ELj1ELj4ELj1ELj16ENS_18Kernel_traits_baseILj256ES2_S2_S2_S2_fjLj128EEEEELb1ELb0ELb0ELb1EEEvNS_9BwdParamsE --------------------------
	.section	.nv.constant0._ZN10layer_norm13ln_bwd_kernelINS_13Kernel_traitsI6__halfS2_S2_S2_fjLj256ELj1ELj4ELj1ELj16ENS_18Kernel_traits_baseILj256ES2_S2_S2_S2_fjLj128EEEEELb1ELb0ELb0ELb1EEEvNS_9BwdParamsE,"a",@progbits
	.sectionflags	@""
	.align	4
.nv.constant0._ZN10layer_norm13ln_bwd_kernelINS_13Kernel_traitsI6__halfS2_S2_S2_fjLj256ELj1ELj4ELj1ELj16ENS_18Kernel_traits_baseILj256ES2_S2_S2_S2_fjLj128EEEEELb1ELb0ELb0ELb1EEEvNS_9BwdParamsE:
	.zero		1192


//--------------------- .nv.constant0._ZN10layer_norm22ln_bwd_finalize_kernelINS_22Kernel_traits_finalizeILj256E6__halfS2_S2_S2_fjLb0ELj1024ELj4ENS_18Kernel_traits_baseILj256ES2_S2_S2_S2_fjLj1024EEEEELb0ELb0EEEvNS_9BwdParamsE --------------------------
	.section	.nv.constant0._ZN10layer_norm22ln_bwd_finalize_kernelINS_22Kernel_traits_finalizeILj256E6__halfS2_S2_S2_fjLb0ELj1024ELj4ENS_18Kernel_traits_baseILj256ES2_S2_S2_S2_fjLj1024EEEEELb0ELb0EEEvNS_9BwdParamsE,"a",@progbits
	.sectionflags	@""
	.align	4
.nv.constant0._ZN10layer_norm22ln_bwd_finalize_kernelINS_22Kernel_traits_finalizeILj256E6__halfS2_S2_S2_fjLb0ELj1024ELj4ENS_18Kernel_traits_baseILj256ES2_S2_S2_S2_fjLj1024EEEEELb0ELb0EEEvNS_9BwdParamsE:
	.zero		1192


//--------------------- .nv.constant0._ZN10layer_norm13ln_bwd_kernelINS_13Kernel_traitsI6__halfS2_S2_S2_fjLj256ELj1ELj4ELj1ELj16ENS_18Kernel_traits_baseILj256ES2_S2_S2_S2_fjLj128EEEEELb1ELb0ELb1ELb0EEEvNS_9BwdParamsE --------------------------
	.section	.nv.constant0._ZN10layer_norm13ln_bwd_kernelINS_13Kernel_traitsI6__halfS2_S2_S2_fjLj256ELj1ELj4ELj1ELj16ENS_18Kernel_traits_baseILj256ES2_S2_S2_S2_fjLj128EEEEELb1ELb0ELb1ELb0EEEvNS_9BwdParamsE,"a",@progbits
	.sectionflags	@""
	.align	4
.nv.constant0._ZN10layer_norm13ln_bwd_kernelINS_13Kernel_traitsI6__halfS2_S2_S2_fjLj256ELj1ELj4ELj1ELj16ENS_18Kernel_traits_baseILj256ES2_S2_S2_S2_fjLj128EEEEELb1ELb0ELb1ELb0EEEvNS_9BwdParamsE:
	.zero		1192


//--------------------- .nv.constant0._ZN10layer_norm22ln_bwd_finalize_kernelINS_22Kernel_traits_finalizeILj256E6__halfS2_S2_S2_fjLb0ELj1024ELj4ENS_18Kernel_traits_baseILj256ES2_S2_S2_S2_fjLj1024EEEEELb0ELb1EEEvNS_9BwdParamsE --------------------------
	.section	.nv.constant0._ZN10layer_norm22ln_bwd_finalize_kernelINS_22Kernel_traits_finalizeILj256E6__halfS2_S2_S2_fjLb0ELj1024ELj4ENS_18Kernel_traits_baseILj256ES2_S2_S2_S2_fjLj1024EEEEELb0ELb1EEEvNS_9BwdParamsE,"a",@progbits
	.sectionflags	@""
	.align	4
.nv.constant0._ZN10layer_norm22ln_bwd_finalize_kernelINS_22Kernel_traits_finalizeILj256E6__halfS2_S2_S2_fjLb0ELj1024ELj4ENS_18Kernel_traits_baseILj256ES2_S2_S2_S2_fjLj1024EEEEELb0ELb1EEEvNS_9BwdParamsE:
	.zero		1192


//--------------------- .nv.constant0._ZN10layer_norm13ln_bwd_kernelINS_13Kernel_traitsI6__halfS2_S2_S2_fjLj256ELj1ELj4ELj1ELj16ENS_18Kernel_traits_baseILj256ES2_S2_S2_S2_fjLj128EEEEELb1ELb0ELb1ELb1EEEvNS_9BwdParamsE --------------------------
	.section	.nv.constant0._ZN10layer_norm13ln_bwd_kernelINS_13Kernel_traitsI6__halfS2_S2_S2_fjLj256ELj1ELj4ELj1ELj16ENS_18Kernel_traits_baseILj256ES2_S2_S2_S2_fjLj128EEEEELb1ELb0ELb1ELb1EEEvNS_9BwdParamsE,"a",@progbits
	.sectionflags	@""
	.align	4
.nv.constant0._ZN10layer_norm13ln_bwd_kernelINS_13Kernel_traitsI6__halfS2_S2_S2_fjLj256ELj1ELj4ELj1ELj16ENS_18Kernel_traits_baseILj256ES2_S2_S2_S2_fjLj128EEEEELb1ELb0ELb1ELb1EEEvNS_9BwdParamsE:
	.zero		1192


//--------------------- .nv.constant0._ZN10layer_norm13ln_bwd_kernelINS_13Kernel_traitsI6__halfS2_S2_S2_fjLj256ELj1ELj4ELj1ELj16ENS_18Kernel_traits_baseILj256ES2_S2_S2_S2_fjLj128EEEEELb1ELb1ELb0ELb0EEEvNS_9BwdParamsE --------------------------
	.section	.nv.constant0._ZN10layer_norm13ln_bwd_kernelINS_13Kernel_traitsI6__halfS2_S2_S2_fjLj256ELj1ELj4ELj1ELj16ENS_18Kernel_traits_baseILj256ES2_S2_S2_S2_fjLj128EEEEELb1ELb1ELb0ELb0EEEvNS_9BwdParamsE,"a",@progbits
	.sectionflags	@""
	.align	4
.nv.constant0._ZN10layer_norm13ln_bwd_kernelINS_13Kernel_traitsI6__halfS2_S2_S2_fjLj256ELj1ELj4ELj1ELj16ENS_18Kernel_traits_baseILj256ES2_S2_S2_S2_fjLj128EEEEELb1ELb1ELb0ELb0EEEvNS_9BwdParamsE:
	.zero		1192


//--------------------- .nv.constant0._ZN10layer_norm13ln_bwd_kernelINS_13Kernel_traitsI6__halfS2_S2_S2_fjLj256ELj1ELj4ELj1ELj16ENS_18Kernel_traits_baseILj256ES2_S2_S2_S2_fjLj128EEEEELb1ELb1ELb0ELb1EEEvNS_9BwdParamsE --------------------------
	.section	.nv.constant0._ZN10layer_norm13ln_bwd_kernelINS_13Kernel_traitsI6__halfS2_S2_S2_fjLj256ELj1ELj4ELj1ELj16ENS_18Kernel_traits_baseILj256ES2_S2_S2_S2_fjLj128EEEEELb1ELb1ELb0ELb1EEEvNS_9BwdParamsE,"a",@progbits
	.sectionflags	@""
	.align	4
.nv.constant0._ZN10layer_norm13ln_bwd_kernelINS_13Kernel_traitsI6__halfS2_S2_S2_fjLj256ELj1ELj4ELj1ELj16ENS_18Kernel_traits_baseILj256ES2_S2_S2_S2_fjLj128EEEEELb1ELb1ELb0ELb1EEEvNS_9BwdParamsE:
	.zero		1192


//--------------------- .nv.constant0._ZN10layer_norm22ln_bwd_finalize_kernelINS_22Kernel_traits_finalizeILj256E6__halfS2_S2_S2_fjLb1ELj1024ELj4ENS_18Kernel_traits_baseILj256ES2_S2_S2_S2_fjLj1024EEEEELb1ELb0EEEvNS_9BwdParamsE --------------------------
	.section	.nv.constant0._ZN10layer_norm22ln_bwd_finalize_kernelINS_22Kernel_traits_finalizeILj256E6__halfS2_S2_S2_fjLb1ELj1024ELj4ENS_18Kernel_traits_baseILj256ES2_S2_S2_S2_fjLj1024EEEEELb1ELb0EEEvNS_9BwdParamsE,"a",@progbits
	.sectionflags	@""
	.align	4
.nv.constant0._ZN10layer_norm22ln_bwd_finalize_kernelINS_22Kernel_traits_finalizeILj256E6__halfS2_S2_S2_fjLb1ELj1024ELj4ENS_18Kernel_traits_baseILj256ES2_S2_S2_S2_fjLj1024EEEEELb1ELb0EEEvNS_9BwdParamsE:
	.zero		1192


//--------------------- .nv.constant0._ZN10layer_norm13ln_bwd_kernelINS_13Kernel_traitsI6__halfS2_S2_S2_fjLj256ELj1ELj4ELj1ELj16ENS_18Kernel_traits_baseILj256ES2_S2_S2_S2_fjLj128EEEEELb1ELb1ELb1ELb0EEEvNS_9BwdParamsE --------------------------
	.section	.nv.constant0._ZN10layer_norm13ln_bwd_kernelINS_13Kernel_traitsI6__halfS2_S2_S2_fjLj256ELj1ELj4ELj1ELj16ENS_18Kernel_traits_baseILj256ES2_S2_S2_S2_fjLj128EEEEELb1ELb1ELb1ELb0EEEvNS_9BwdParamsE,"a",@progbits
	.sectionflags	@""
	.align	4
.nv.constant0._ZN10layer_norm13ln_bwd_kernelINS_13Kernel_traitsI6__halfS2_S2_S2_fjLj256ELj1ELj4ELj1ELj16ENS_18Kernel_traits_baseILj256ES2_S2_S2_S2_fjLj128EEEEELb1ELb1ELb1ELb0EEEvNS_9BwdParamsE:
	.zero		1192


//--------------------- .nv.constant0._ZN10layer_norm22ln_bwd_finalize_kernelINS_22Kernel_traits_finalizeILj256E6__halfS2_S2_S2_fjLb1ELj1024ELj4ENS_18Kernel_traits_baseILj256ES2_S2_S2_S2_fjLj1024EEEEELb1ELb1EEEvNS_9BwdParamsE --------------------------
	.section	.nv.constant0._ZN10layer_norm22ln_bwd_finalize_kernelINS_22Kernel_traits_finalizeILj256E6__halfS2_S2_S2_fjLb1ELj1024ELj4ENS_18Kernel_traits_baseILj256ES2_S2_S2_S2_fjLj1024EEEEELb1ELb1EEEvNS_9BwdParamsE,"a",@progbits
	.sectionflags	@""
	.align	4
.nv.constant0._ZN10layer_norm22ln_bwd_finalize_kernelINS_22Kernel_traits_finalizeILj256E6__halfS2_S2_S2_fjLb1ELj1024ELj4ENS_18Kernel_traits_baseILj256ES2_S2_S2_S2_fjLj1024EEEEELb1ELb1EEEvNS_9BwdParamsE:
	.zero		1192


//--------------------- .nv.constant0._ZN10layer_norm13ln_bwd_kernelINS_13Kernel_traitsI6__halfS2_S2_S2_fjLj256ELj1ELj4ELj1ELj16ENS_18Kernel_traits_baseILj256ES2_S2_S2_S2_fjLj128EEEEELb1ELb1ELb1ELb1EEEvNS_9BwdParamsE --------------------------
	.section	.nv.constant0._ZN10layer_norm13ln_bwd_kernelINS_13Kernel_traitsI6__halfS2_S2_S2_fjLj256ELj1ELj4ELj1ELj16ENS_18Kernel_traits_baseILj256ES2_S2_S2_S2_fjLj128EEEEELb1ELb1ELb1ELb1EEEvNS_9BwdParamsE,"a",@progbits
	.sectionflags	@""
	.align	4
.nv.constant0._ZN10layer_norm13ln_bwd_kernelINS_13Kernel_traitsI6__halfS2_S2_S2_fjLj256ELj1ELj4ELj1ELj16ENS_18Kernel_traits_baseILj256ES2_S2_S2_S2_fjLj128EEEEELb1ELb1ELb1ELb1EEEvNS_9BwdParamsE:
	.zero		1192


//--------------------- .nv.constant0._ZN10layer_norm13ln_bwd_kernelINS_13Kernel_traitsIf13__nv_bfloat16S2_S2_fjLj256ELj1ELj4ELj1ELj16ENS_18Kernel_traits_baseILj256EfS2_S2_S2_fjLj128EEEEELb0ELb0ELb0ELb0EEEvNS_9BwdParamsE --------------------------
	.section	.nv.constant0._ZN10layer_norm13ln_bwd_kernelINS_13Kernel_traitsIf13__nv_bfloat16S2_S2_fjLj256ELj1ELj4ELj1ELj16ENS_18Kernel_traits_baseILj256EfS2_S2_S2_fjLj128EEEEELb0ELb0ELb0ELb0EEEvNS_9BwdParamsE,"a",@progbits
	.sectionflags	@""
	.align	4
.nv.constant0._ZN10layer_norm13ln_bwd_kernelINS_13Kernel_traitsIf13__nv_bfloat16S2_S2_fjLj256ELj1ELj4ELj1ELj16ENS_18Kernel_traits_baseILj256EfS2_S2_S2_fjLj128EEEEELb0ELb0ELb0ELb0EEEvNS_9BwdParamsE:
	.zero		1192


//--------------------- .nv.constant0._ZN10layer_norm13ln_bwd_kernelINS_13Kernel_traitsIf13__nv_bfloat16S2_S2_fjLj256ELj1ELj4ELj1ELj16ENS_18Kernel_traits_baseILj256EfS2_S2_S2_fjLj128EEEEELb0ELb0ELb0ELb1EEEvNS_9BwdParamsE --------------------------
	.section	.nv.constant0._ZN10layer_norm13ln_bwd_kernelINS_13Kernel_traitsIf13__nv_bfloat16S2_S2_fjLj256ELj1ELj4ELj1ELj16ENS_18Kernel_traits_baseILj256EfS2_S2_S2_fjLj128EEEEELb0ELb0ELb0ELb1EEEvNS_9BwdParamsE,"a",@progbits
	.sectionflags	@""
	.align	4
.nv.constant0._ZN10layer_norm13ln_bwd_kernelINS_13Kernel_traitsIf13__nv_bfloat16S2_S2_fjLj256ELj1ELj4ELj1ELj16ENS_18Kernel_traits_baseILj256EfS2_S2_S2_fjLj128EEEEELb0ELb0ELb0ELb1EEEvNS_9BwdParamsE:
	.zero		1192


//--------------------- .nv.constant0._ZN10layer_norm13ln_bwd_kernelINS_13Kernel_traitsIf13__nv_bfloat16S2_S2_fjLj256ELj1ELj4ELj1ELj16ENS_18Kernel_traits_baseILj256EfS2_S2_S2_fjLj128EEEEELb0ELb0ELb1ELb0EEEvNS_9BwdParamsE --------------------------
	.section	.nv.constant0._ZN10layer_norm13ln_bwd_kernelINS_13Kernel_traitsIf13__nv_bfloat16S2_S2_fjLj256ELj1ELj4ELj1ELj16ENS_18Kernel_traits_baseILj256EfS2_S2_S2_fjLj128EEEEELb0ELb0ELb1ELb0EEEvNS_9BwdParamsE,"a",@progbits
	.sectionflags	@""
	.align	4
.nv.constant0._ZN10layer_norm13ln_bwd_kernelINS_13Kernel_traitsIf13__nv_bfloat16S2_S2_fjLj256ELj1ELj4ELj1ELj16ENS_18Kernel_traits_baseILj256EfS2_S2_S2_fjLj128EEEEELb0ELb0ELb1ELb0EEEvNS_9BwdParamsE:
	.zero		1192


//--------------------- .nv.constant0._ZN10layer_norm13ln_bwd_kernelINS_13Kernel_traitsIf13__nv_bfloat16S2_S2_fjLj256ELj1ELj4ELj1ELj16ENS_18Kernel_traits_baseILj256EfS2_S2_S2_fjLj128EEEEELb0ELb0ELb1ELb1EEEvNS_9BwdParamsE --------------------------
	.section	.nv.constant0._ZN10layer_norm13ln_bwd_kernelINS_13Kernel_traitsIf13__nv_bfloat16S2_S2_fjLj256ELj1ELj4ELj1ELj16ENS_18Kernel_traits_baseILj256EfS2_S2_S2_fjLj128EEEEELb0ELb0ELb1ELb1EEEvNS_9BwdParamsE,"a",@progbits
	.sectionflags	@""
	.align	4
.nv.constant0._ZN10layer_norm13ln_bwd_kernelINS_13Kernel_traitsIf13__nv_bfloat16S2_S2_fjLj256ELj1ELj4ELj1ELj16ENS_18Kernel_traits_baseILj256EfS2_S2_S2_fjLj128EEEEELb0ELb0ELb1ELb1EEEvNS_9BwdParamsE:
	.zero		1192


//--------------------- .nv.constant0._ZN10layer_norm13ln_bwd_kernelINS_13Kernel_traitsIf13__nv_bfloat16S2_S2_fjLj256ELj1ELj4ELj1ELj16ENS_18Kernel_traits_baseILj256EfS2_S2_S2_fjLj128EEEEELb0ELb1ELb0ELb0EEEvNS_9BwdParamsE --------------------------
	.section	.nv.constant0._ZN10layer_norm13ln_bwd_kernelINS_13Kernel_traitsIf13__nv_bfloat16S2_S2_fjLj256ELj1ELj4ELj1ELj16ENS_18Kernel_traits_baseILj256EfS2_S2_S2_fjLj128EEEEELb0ELb1ELb0ELb0EEEvNS_9BwdParamsE,"a",@progbits
	.sectionflags	@""
	.align	4
.nv.constant0._ZN10layer_norm13ln_bwd_kernelINS_13Kernel_traitsIf13__nv_bfloat16S2_S2_fjLj256ELj1ELj4ELj1ELj16ENS_18Kernel_traits_baseILj256EfS2_S2_S2_fjLj128EEEEELb0ELb1ELb0ELb0EEEvNS_9BwdParamsE:
	.zero		1192


//--------------------- .nv.constant0._ZN10layer_norm13ln_bwd_kernelINS_13Kernel_traitsIf13__nv_bfloat16S2_S2_fjLj256ELj1ELj4ELj1ELj16ENS_18Kernel_traits_baseILj256EfS2_S2_S2_fjLj128EEEEELb0ELb1ELb0ELb1EEEvNS_9BwdParamsE --------------------------
	.section	.nv.constant0._ZN10layer_norm13ln_bwd_kernelINS_13Kernel_traitsIf13__nv_bfloat16S2_S2_fjLj256ELj1ELj4ELj1ELj16ENS_18Kernel_traits_baseILj256EfS2_S2_S2_fjLj128EEEEELb0ELb1ELb0ELb1EEEvNS_9BwdParamsE,"a",@progbits
	.sectionflags	@""
	.align	4
.nv.constant0._ZN10layer_norm13ln_bwd_kernelINS_13Kernel_traitsIf13__nv_bfloat16S2_S2_fjLj256ELj1ELj4ELj1ELj16ENS_18Kernel_traits_baseILj256EfS2_S2_S2_fjLj128EEEEELb0ELb1ELb0ELb1EEEvNS_9BwdParamsE:
	.zero		1192


//--------------------- .nv.constant0._ZN10layer_norm13ln_bwd_kernelINS_13Kernel_traitsIf13__nv_bfloat16S2_S2_fjLj256ELj1ELj4ELj1ELj16ENS_18Kernel_traits_baseILj256EfS2_S2_S2_fjLj128EEEEELb0ELb1ELb1ELb0EEEvNS_9BwdParamsE --------------------------
	.section	.nv.constant0._ZN10layer_norm13ln_bwd_kernelINS_13Kernel_traitsIf13__nv_bfloat16S2_S2_fjLj256ELj1ELj4ELj1ELj16ENS_18Kernel_traits_baseILj256EfS2_S2_S2_fjLj128EEEEELb0ELb1ELb1ELb0EEEvNS_9BwdParamsE,"a",@progbits
	.sectionflags	@""
	.align	4
.nv.constant0._ZN10layer_norm13ln_bwd_kernelINS_13Kernel_traitsIf13__nv_bfloat16S2_S2_fjLj256ELj1ELj4ELj1ELj16ENS_18Kernel_traits_baseILj256EfS2_S2_S2_fjLj128EEEEELb0ELb1ELb1ELb0EEEvNS_9BwdParamsE:
	.zero		1192


//--------------------- .nv.constant0._ZN10layer_norm13ln_bwd_kernelINS_13Kernel_traitsIf13__nv_bfloat16S2_S2_fjLj256ELj1ELj4ELj1ELj16ENS_18Kernel_traits_baseILj256EfS2_S2_S2_fjLj128EEEEELb0ELb1ELb1ELb1EEEvNS_9BwdParamsE --------------------------
	.section	.nv.constant0._ZN10layer_norm13ln_bwd_kernelINS_13Kernel_traitsIf13__nv_bfloat16S2_S2_fjLj256ELj1ELj4ELj1ELj16ENS_18Kernel_traits_baseILj256EfS2_S2_S2_fjLj128EEEEELb0ELb1ELb1ELb1EEEvNS_9BwdParamsE,"a",@progbits
	.sectionflags	@""
	.align	4
.nv.constant0._ZN10layer_norm13ln_bwd_kernelINS_13Kernel_traitsIf13__nv_bfloat16S2_S2_fjLj256ELj1ELj4ELj1ELj16ENS_18Kernel_traits_baseILj256EfS2_S2_S2_fjLj128EEEEELb0ELb1ELb1ELb1EEEvNS_9BwdParamsE:
	.zero		1192


//--------------------- .nv.constant0._ZN10layer_norm13ln_bwd_kernelINS_13Kernel_traitsIf13__nv_bfloat16S2_S2_fjLj256ELj1ELj4ELj1ELj16ENS_18Kernel_traits_baseILj256EfS2_S2_S2_fjLj128EEEEELb1ELb0ELb0ELb0EEEvNS_9BwdParamsE --------------------------
	.section	.nv.constant0._ZN10layer_norm13ln_bwd_kernelINS_13Kernel_traitsIf13__nv_bfloat16S2_S2_fjLj256ELj1ELj4ELj1ELj16ENS_18Kernel_traits_baseILj256EfS2_S2_S2_fjLj128EEEEELb1ELb0ELb0ELb0EEEvNS_9BwdParamsE,"a",@progbits
	.sectionflags	@""
	.align	4
.nv.constant0._ZN10layer_norm13ln_bwd_kernelINS_13Kernel_traitsIf13__nv_bfloat16S2_S2_fjLj256ELj1ELj4ELj1ELj16ENS_18Kernel_traits_baseILj256EfS2_S2_S2_fjLj128EEEEELb1ELb0ELb0ELb0EEEvNS_9BwdParamsE:
	.zero		1192


//--------------------- .nv.constant0._ZN10layer_norm13ln_bwd_kernelINS_13Kernel_traitsIf13__nv_bfloat16S2_S2_fjLj256ELj1ELj4ELj1ELj16ENS_18Kernel_traits_baseILj256EfS2_S2_S2_fjLj128EEEEELb1ELb0ELb0ELb1EEEvNS_9BwdParamsE --------------------------
	.section	.nv.constant0._ZN10layer_norm13ln_bwd_kernelINS_13Kernel_traitsIf13__nv_bfloat16S2_S2_fjLj256ELj1ELj4ELj1ELj16ENS_18Kernel_traits_baseILj256EfS2_S2_S2_fjLj128EEEEELb1ELb0ELb0ELb1EEEvNS_9BwdParamsE,"a",@progbits
	.sectionflags	@""
	.align	4
.nv.constant0._ZN10layer_norm13ln_bwd_kernelINS_13Kernel_traitsIf13__nv_bfloat16S2_S2_fjLj256ELj1ELj4ELj1ELj16ENS_18Kernel_traits_baseILj256EfS2_S2_S2_fjLj128EEEEELb1ELb0ELb0ELb1EEEvNS_9BwdParamsE:
	.zero		1192


//--------------------- .nv.constant0._ZN10layer_norm22ln_bwd_finalize_kernelINS_22Kernel_traits_finalizeILj256Ef13__nv_bfloat16S2_S2_fjLb0ELj1024ELj4ENS_18Kernel_traits_baseILj256EfS2_S2_S2_fjLj1024EEEEELb0ELb0EEEvNS_9BwdParamsE --------------------------
	.section	.nv.constant0._ZN10layer_norm22ln_bwd_finalize_kernelINS_22Kernel_traits_finalizeILj256Ef13__nv_bfloat16S2_S2_fjLb0ELj1024ELj4ENS_18Kernel_traits_baseILj256EfS2_S2_S2_fjLj1024EEEEELb0ELb0EEEvNS_9BwdParamsE,"a",@progbits
	.sectionflags	@""
	.align	4
.nv.constant0._ZN10layer_norm22ln_bwd_finalize_kernelINS_22Kernel_traits_finalizeILj256Ef13__nv_bfloat16S2_S2_fjLb0ELj1024ELj4ENS_18Kernel_traits_baseILj256EfS2_S2_S2_fjLj1024EEEEELb0ELb0EEEvNS_9BwdParamsE:
	.zero		1192


//--------------------- .nv.constant0._ZN10layer_norm13ln_bwd_kernelINS_13Kernel_traitsIf13__nv_bfloat16S2_S2_fjLj256ELj1ELj4ELj1ELj16ENS_18Kernel_traits_baseILj256EfS2_S2_S2_fjLj128EEEEELb1ELb0ELb1ELb0EEEvNS_9BwdParamsE --------------------------
	.section	.nv.constant0._ZN10layer_norm13ln_bwd_kernelINS_13Kernel_traitsIf13__nv_bfloat16S2_S2_fjLj256ELj1ELj4ELj1ELj16ENS_18Kernel_traits_baseILj256EfS2_S2_S2_fjLj128EEEEELb1ELb0ELb1ELb0EEEvNS_9BwdParamsE,"a",@progbits
	.sectionflags	@""
	.align	4
.nv.constant0._ZN10layer_norm13ln_bwd_kernelINS_13Kernel_traitsIf13__nv_bfloat16S2_S2_fjLj256ELj1ELj4ELj1ELj16ENS_18Kernel_traits_baseILj256EfS2_S2_S2_fjLj128EEEEELb1ELb0ELb1ELb0EEEvNS_9BwdParamsE:
	.zero		1192


//--------------------- .nv.constant0._ZN10layer_norm22ln_bwd_finalize_kernelINS_22Kernel_traits_finalizeILj256Ef13__nv_bfloat16S2_S2_fjLb0ELj1024ELj4ENS_18Kernel_traits_baseILj256EfS2_S2_S2_fjLj1024EEEEELb0ELb1EEEvNS_9BwdParamsE --------------------------
	.section	.nv.constant0._ZN10layer_norm22ln_bwd_finalize_kernelINS_22Kernel_traits_finalizeILj256Ef13__nv_bfloat16S2_S2_fjLb0ELj1024ELj4ENS_18Kernel_traits_baseILj256EfS2_S2_S2_fjLj1024EEEEELb0ELb1EEEvNS_9BwdParamsE,"a",@progbits
	.sectionflags	@""
	.align	4
.nv.constant0._ZN10layer_norm22ln_bwd_finalize_kernelINS_22Kernel_traits_finalizeILj256Ef13__nv_bfloat16S2_S2_fjLb0ELj1024ELj4ENS_18Kernel_traits_baseILj256EfS2_S2_S2_fjLj1024EEEEELb0ELb1EEEvNS_9BwdParamsE:
	.zero		1192


//--------------------- .nv.constant0._ZN10layer_norm13ln_bwd_kernelINS_13Kernel_traitsIf13__nv_bfloat16S2_S2_fjLj256ELj1ELj4ELj1ELj16ENS_18Kernel_traits_baseILj256EfS2_S2_S2_fjLj128EEEEELb1ELb0ELb1ELb1EEEvNS_9BwdParamsE --------------------------
	.section	.nv.constant0._ZN10layer_norm13ln_bwd_kernelINS_13Kernel_traitsIf13__nv_bfloat16S2_S2_fjLj256ELj1ELj4ELj1ELj16ENS_18Kernel_traits_baseILj256EfS2_S2_S2_fjLj128EEEEELb1ELb0ELb1ELb1EEEvNS_9BwdParamsE,"a",@progbits
	.sectionflags	@""
	.align	4
.nv.constant0._ZN10layer_norm13ln_bwd_kernelINS_13Kernel_traitsIf13__nv_bfloat16S2_S2_fjLj256ELj1ELj4ELj1ELj16ENS_18Kernel_traits_baseILj256EfS2_S2_S2_fjLj128EEEEELb1ELb0ELb1ELb1EEEvNS_9BwdParamsE:
	.zero		1192


//--------------------- .nv.constant0._ZN10layer_norm13ln_bwd_kernelINS_13Kernel_traitsIf13__nv_bfloat16S2_S2_fjLj256ELj1ELj4ELj1ELj16ENS_18Kernel_traits_baseILj256EfS2_S2_S2_fjLj128EEEEELb1ELb1ELb0ELb0EEEvNS_9BwdParamsE --------------------------
	.section	.nv.constant0._ZN10layer_norm13ln_bwd_kernelINS_13Kernel_traitsIf13__nv_bfloat16S2_S2_fjLj256ELj1ELj4ELj1ELj16ENS_18Kernel_traits_baseILj256EfS2_S2_S2_fjLj128EEEEELb1ELb1ELb0ELb0EEEvNS_9BwdParamsE,"a",@progbits
	.sectionflags	@""
	.align	4
.nv.constant0._ZN10layer_norm13ln_bwd_kernelINS_13Kernel_traitsIf13__nv_bfloat16S2_S2_fjLj256ELj1ELj4ELj1ELj16ENS_18Kernel_traits_baseILj256EfS2_S2_S2_fjLj128EEEEELb1ELb1ELb0ELb0EEEvNS_9BwdParamsE:
	.zero		1192


//--------------------- .nv.constant0._ZN10layer_norm13ln_bwd_kernelINS_13Kernel_traitsIf13__nv_bfloat16S2_S2_fjLj256ELj1ELj4ELj1ELj16ENS_18Kernel_traits_baseILj256EfS2_S2_S2_fjLj128EEEEELb1ELb1ELb0ELb1EEEvNS_9BwdParamsE --------------------------
	.section	.nv.constant0._ZN10layer_norm13ln_bwd_kernelINS_13Kernel_traitsIf13__nv_bfloat16S2_S2_fjLj256ELj1ELj4ELj1ELj16ENS_18Kernel_traits_baseILj256EfS2_S2_S2_fjLj128EEEEELb1ELb1ELb0ELb1EEEvNS_9BwdParamsE,"a",@progbits
	.sectionflags	@""
	.align	4
.nv.constant0._ZN10layer_norm13ln_bwd_kernelINS_13Kernel_traitsIf13__nv_bfloat16S2_S2_fjLj256ELj1ELj4ELj1ELj16ENS_18Kernel_traits_baseILj256EfS2_S2_S2_fjLj128EEEEELb1ELb1ELb0ELb1EEEvNS_9BwdParamsE:
	.zero		1192


//--------------------- .nv.constant0._ZN10layer_norm22ln_bwd_finalize_kernelINS_22Kernel_traits_finalizeILj256Ef13__nv_bfloat16S2_S2_fjLb1ELj1024ELj4ENS_18Kernel_traits_baseILj256EfS2_S2_S2_fjLj1024EEEEELb1ELb0EEEvNS_9BwdParamsE --------------------------
	.section	.nv.constant0._ZN10layer_norm22ln_bwd_finalize_kernelINS_22Kernel_traits_finalizeILj256Ef13__nv_bfloat16S2_S2_fjLb1ELj1024ELj4ENS_18Kernel_traits_baseILj256EfS2_S2_S2_fjLj1024EEEEELb1ELb0EEEvNS_9BwdParamsE,"a",@progbits
	.sectionflags	@""
	.align	4
.nv.constant0._ZN10layer_norm22ln_bwd_finalize_kernelINS_22Kernel_traits_finalizeILj256Ef13__nv_bfloat16S2_S2_fjLb1ELj1024ELj4ENS_18Kernel_traits_baseILj256EfS2_S2_S2_fjLj1024EEEEELb1ELb0EEEvNS_9BwdParamsE:
	.zero		1192


//--------------------- .nv.constant0._ZN10layer_norm13ln_bwd_kernelINS_13Kernel_traitsIf13__nv_bfloat16S2_S2_fjLj256ELj1ELj4ELj1ELj16ENS_18Kernel_traits_baseILj256EfS2_S2_S2_fjLj128EEEEELb1ELb1ELb1ELb0EEEvNS_9BwdParamsE --------------------------
	.section	.nv.constant0._ZN10layer_norm13ln_bwd_kernelINS_13Kernel_traitsIf13__nv_bfloat16S2_S2_fjLj256ELj1ELj4ELj1ELj16ENS_18Kernel_traits_baseILj256EfS2_S2_S2_fjLj128EEEEELb1ELb1ELb1ELb0EEEvNS_9BwdParamsE,"a",@progbits
	.sectionflags	@""
	.align	4
.nv.constant0._ZN10layer_norm13ln_bwd_kernelINS_13Kernel_traitsIf13__nv_bfloat16S2_S2_fjLj256ELj1ELj4ELj1ELj16ENS_18Kernel_traits_baseILj256EfS2_S2_S2_fjLj128EEEEELb1ELb1ELb1ELb0EEEvNS_9BwdParamsE:
	.zero		1192


//--------------------- .nv.constant0._ZN10layer_norm22ln_bwd_finalize_kernelINS_22Kernel_traits_finalizeILj256Ef13__nv_bfloat16S2_S2_fjLb1ELj1024ELj4ENS_18Kernel_traits_baseILj256EfS2_S2_S2_fjLj1024EEEEELb1ELb1EEEvNS_9BwdParamsE --------------------------
	.section	.nv.constant0._ZN10layer_norm22ln_bwd_finalize_kernelINS_22Kernel_traits_finalizeILj256Ef13__nv_bfloat16S2_S2_fjLb1ELj1024ELj4ENS_18Kernel_traits_baseILj256EfS2_S2_S2_fjLj1024EEEEELb1ELb1EEEvNS_9BwdParamsE,"a",@progbits
	.sectionflags	@""
	.align	4
.nv.constant0._ZN10layer_norm22ln_bwd_finalize_kernelINS_22Kernel_traits_finalizeILj256Ef13__nv_bfloat16S2_S2_fjLb1ELj1024ELj4ENS_18Kernel_traits_baseILj256EfS2_S2_S2_fjLj1024EEEEELb1ELb1EEEvNS_9BwdParamsE:
	.zero		1192


//--------------------- .nv.constant0._ZN10layer_norm13ln_bwd_kernelINS_13Kernel_traitsIf13__nv_bfloat16S2_S2_fjLj256ELj1ELj4ELj1ELj16ENS_18Kernel_traits_baseILj256EfS2_S2_S2_fjLj128EEEEELb1ELb1ELb1ELb1EEEvNS_9BwdParamsE --------------------------
	.section	.nv.constant0._ZN10layer_norm13ln_bwd_kernelINS_13Kernel_traitsIf13__nv_bfloat16S2_S2_fjLj256ELj1ELj4ELj1ELj16ENS_18Kernel_traits_baseILj256EfS2_S2_S2_fjLj128EEEEELb1ELb1ELb1ELb1EEEvNS_9BwdParamsE,"a",@progbits
	.sectionflags	@""
	.align	4
.nv.constant0._ZN10layer_norm13ln_bwd_kernelINS_13Kernel_traitsIf13__nv_bfloat16S2_S2_fjLj256ELj1ELj4ELj1ELj16ENS_18Kernel_traits_baseILj256EfS2_S2_S2_fjLj128EEEEELb1ELb1ELb1ELb1EEEvNS_9BwdParamsE:
	.zero		1192


//--------------------- .nv.constant0._ZN10layer_norm13ln_bwd_kernelINS_13Kernel_traitsI13__nv_bfloat16S2_fS2_fjLj256ELj1ELj4ELj1ELj16ENS_18Kernel_traits_baseILj256ES2_S2_fS2_fjLj128EEEEELb0ELb0ELb0ELb0EEEvNS_9BwdParamsE --------------------------
	.section	.nv.constant0._ZN10layer_norm13ln_bwd_kernelINS_13Kernel_traitsI13__nv_bfloat16S2_fS2_fjLj256ELj1ELj4ELj1ELj16ENS_18Kernel_traits_baseILj256ES2_S2_fS2_fjLj128EEEEELb0ELb0ELb0ELb0EEEvNS_9BwdParamsE,"a",@progbits
	.sectionflags	@""
	.align	4
.nv.constant0._ZN10layer_norm13ln_bwd_kernelINS_13Kernel_traitsI13__nv_bfloat16S2_fS2_fjLj256ELj1ELj4ELj1ELj16ENS_18Kernel_traits_baseILj256ES2_S2_fS2_fjLj128EEEEELb0ELb0ELb0ELb0EEEvNS_9BwdParamsE:
	.zero		1192


//--------------------- .nv.constant0._ZN10layer_norm13ln_bwd_kernelINS_13Kernel_traitsI13__nv_bfloat16S2_fS2_fjLj256ELj1ELj4ELj1ELj16ENS_18Kernel_traits_baseILj256ES2_S2_fS2_fjLj128EEEEELb0ELb0ELb0ELb1EEEvNS_9BwdParamsE --------------------------
	.section	.nv.constant0._ZN10layer_norm13ln_bwd_kernelINS_13Kernel_traitsI13__nv_bfloat16S2_fS2_fjLj256ELj1ELj4ELj1ELj16ENS_18Kernel_traits_baseILj256ES2_S2_fS2_fjLj128EEEEELb0ELb0ELb0ELb1EEEvNS_9BwdParamsE,"a",@progbits
	.sectionflags	@""
	.align	4
.nv.constant0._ZN10layer_norm13ln_bwd_kernelINS_13Kernel_traitsI13__nv_bfloat16S2_fS2_fjLj256ELj1ELj4ELj1ELj16ENS_18Kernel_traits_baseILj256ES2_S2_fS2_fjLj128EEEEELb0ELb0ELb0ELb1EEEvNS_9BwdParamsE:
	.zero		1192


//--------------------- .nv.constant0._ZN10layer_norm13ln_bwd_kernelINS_13Kernel_traitsI13__nv_bfloat16S2_fS2_fjLj256ELj1ELj4ELj1ELj16ENS_18Kernel_traits_baseILj256ES2_S2_fS2_fjLj128EEEEELb0ELb0ELb1ELb0EEEvNS_9BwdParamsE --------------------------
	.section	.nv.constant0._ZN10layer_norm13ln_bwd_kernelINS_13Kernel_traitsI13__nv_bfloat16S2_fS2_fjLj256ELj1ELj4ELj1ELj16ENS_18Kernel_traits_baseILj256ES2_S2_fS2_fjLj128EEEEELb0ELb0ELb1ELb0EEEvNS_9BwdParamsE,"a",@progbits
	.sectionflags	@""
	.align	4
.nv.constant0._ZN10layer_norm13ln_bwd_kernelINS_13Kernel_traitsI13__nv_bfloat16S2_fS2_fjLj256ELj1ELj4ELj1ELj16ENS_18Kernel_traits_baseILj256ES2_S2_fS2_fjLj128EEEEELb0ELb0ELb1ELb0EEEvNS_9BwdParamsE:
	.zero		1192


//--------------------- .nv.constant0._ZN10layer_norm13ln_bwd_kernelINS_13Kernel_traitsI13__nv_bfloat16S2_fS2_fjLj256ELj1ELj4ELj1ELj16ENS_18Kernel_traits_baseILj256ES2_S2_fS2_fjLj128EEEEELb0ELb0ELb1ELb1EEEvNS_9BwdParamsE --------------------------
	.section	.nv.constant0._ZN10layer_norm13ln_bwd_kernelINS_13Kernel_traitsI13__nv_bfloat16S2_fS2_fjLj256ELj1ELj4ELj1ELj16ENS_18Kernel_traits_baseILj256ES2_S2_fS2_fjLj128EEEEELb0ELb0ELb1ELb1EEEvNS_9BwdParamsE,"a",@progbits
	.sectionflags	@""
	.align	4
.nv.constant0._ZN10layer_norm13ln_bwd_kernelINS_13Kernel_traitsI13__nv_bfloat16S2_fS2_fjLj256ELj1ELj4ELj1ELj16ENS_18Kernel_traits_baseILj256ES2_S2_fS2_fjLj128EEEEELb0ELb0ELb1ELb1EEEvNS_9BwdParamsE:
	.zero		1192


//--------------------- .nv.constant0._ZN10layer_norm13ln_bwd_kernelINS_13Kernel_traitsI13__nv_bfloat16S2_fS2_fjLj256ELj1ELj4ELj1ELj16ENS_18Kernel_traits_baseILj256ES2_S2_fS2_fjLj128EEEEELb0ELb1ELb0ELb0EEEvNS_9BwdParamsE --------------------------
	.section	.nv.constant0._ZN10layer_norm13ln_bwd_kernelINS_13Kernel_traitsI13__nv_bfloat16S2_fS2_fjLj256ELj1ELj4ELj1ELj16ENS_18Kernel_traits_baseILj256ES2_S2_fS2_fjLj128EEEEELb0ELb1ELb0ELb0EEEvNS_9BwdParamsE,"a",@progbits
	.sectionflags	@""
	.align	4
.nv.constant0._ZN10layer_norm13ln_bwd_kernelINS_13Kernel_traitsI13__nv_bfloat16S2_fS2_fjLj256ELj1ELj4ELj1ELj16ENS_18Kernel_traits_baseILj256ES2_S2_fS2_fjLj128EEEEELb0ELb1ELb0ELb0EEEvNS_9BwdParamsE:
	.zero		1192


//--------------------- .nv.constant0._ZN10layer_norm13ln_bwd_kernelINS_13Kernel_traitsI13__nv_bfloat16S2_fS2_fjLj256ELj1ELj4ELj1ELj16ENS_18Kernel_traits_baseILj256ES2_S2_fS2_fjLj128EEEEELb0ELb1ELb0ELb1EEEvNS_9BwdParamsE --------------------------
	.section	.nv.constant0._ZN10layer_norm13ln_bwd_kernelINS_13Kernel_traitsI13__nv_bfloat16S2_fS2_fjLj256ELj1ELj4ELj1ELj16ENS_18Kernel_traits_baseILj256ES2_S2_fS2_fjLj128EEEEELb0ELb1ELb0ELb1EEEvNS_9BwdParamsE,"a",@progbits
	.sectionflags	@""
	.align	4
.nv.constant0._ZN10layer_norm13ln_bwd_kernelINS_13Kernel_traitsI13__nv_bfloat16S2_fS2_fjLj256ELj1ELj4ELj1ELj16ENS_18Kernel_traits_baseILj256ES2_S2_fS2_fjLj128EEEEELb0ELb1ELb0ELb1EEEvNS_9BwdParamsE:
	.zero		1192


//--------------------- .nv.constant0._ZN10layer_norm13ln_bwd_kernelINS_13Kernel_traitsI13__nv_bfloat16S2_fS2_fjLj256ELj1ELj4ELj1ELj16ENS_18Kernel_traits_baseILj256ES2_S2_fS2_fjLj128EEEEELb0ELb1ELb1ELb0EEEvNS_9BwdParamsE --------------------------
	.section	.nv.constant0._ZN10layer_norm13ln_bwd_kernelINS_13Kernel_traitsI13__nv_bfloat16S2_fS2_fjLj256ELj1ELj4ELj1ELj16ENS_18Kernel_traits_baseILj256ES2_S2_fS2_fjLj128EEEEELb0ELb1ELb1ELb0EEEvNS_9BwdParamsE,"a",@progbits
	.sectionflags	@""
	.align	4
.nv.constant0._ZN10layer_norm13ln_bwd_kernelINS_13Kernel_traitsI13__nv_bfloat16S2_fS2_fjLj256ELj1ELj4ELj1ELj16ENS_18Kernel_traits_baseILj256ES2_S2_fS2_fjLj128EEEEELb0ELb1ELb1ELb0EEEvNS_9BwdParamsE:
	.zero		1192


//--------------------- .nv.constant0._ZN10layer_norm13ln_bwd_kernelINS_13Kernel_traitsI13__nv_bfloat16S2_fS2_fjLj256ELj1ELj4ELj1ELj16ENS_18Kernel_traits_baseILj256ES2_S2_fS2_fjLj128EEEEELb0ELb1ELb1ELb1EEEvNS_9BwdParamsE --------------------------
	.section	.nv.constant0._ZN10layer_norm13ln_bwd_kernelINS_13Kernel_traitsI13__nv_bfloat16S2_fS2_fjLj256ELj1ELj4ELj1ELj16ENS_18Kernel_traits_baseILj256ES2_S2_fS2_fjLj128EEEEELb0ELb1ELb1ELb1EEEvNS_9BwdParamsE,"a",@progbits
	.sectionflags	@""
	.align	4
.nv.constant0._ZN10layer_norm13ln_bwd_kernelINS_13Kernel_traitsI13__nv_bfloat16S2_fS2_fjLj256ELj1ELj4ELj1ELj16ENS_18Kernel_traits_baseILj256ES2_S2_fS2_fjLj128EEEEELb0ELb1ELb1ELb1EEEvNS_9BwdParamsE:
	.zero		1192


//--------------------- .nv.constant0._ZN10layer_norm13ln_bwd_kernelINS_13Kernel_traitsI13__nv_bfloat16S2_fS2_fjLj256ELj1ELj4ELj1ELj16ENS_18Kernel_traits_baseILj256ES2_S2_fS2_fjLj128EEEEELb1ELb0ELb0ELb0EEEvNS_9BwdParamsE --------------------------
	.section	.nv.constant0._ZN10layer_norm13ln_bwd_kernelINS_13Kernel_traitsI13__nv_bfloat16S2_fS2_fjLj256ELj1ELj4ELj1ELj16ENS_18Kernel_traits_baseILj256ES2_S2_fS2_fjLj128EEEEELb1ELb0ELb0ELb0EEEvNS_9BwdParamsE,"a",@progbits
	.sectionflags	@""
	.align	4
.nv.constant0._ZN10layer_norm13ln_bwd_kernelINS_13Kernel_traitsI13__nv_bfloat16S2_fS2_fjLj256ELj1ELj4ELj1ELj16ENS_18Kernel_traits_baseILj256ES2_S2_fS2_fjLj128EEEEELb1ELb0ELb0ELb0EEEvNS_9BwdParamsE:
	.zero		1192


//--------------------- .nv.constant0._ZN10layer_norm13ln_bwd_kernelINS_13Kernel_traitsI13__nv_bfloat16S2_fS2_fjLj256ELj1ELj4ELj1ELj16ENS_18Kernel_traits_baseILj256ES2_S2_fS2_fjLj128EEEEELb1ELb0ELb0ELb1EEEvNS_9BwdParamsE --------------------------
	.section	.nv.constant0._ZN10layer_norm13ln_bwd_kernelINS_13Kernel_traitsI13__nv_bfloat16S2_fS2_fjLj256ELj1ELj4ELj1ELj16ENS_18Kernel_traits_baseILj256ES2_S2_fS2_fjLj128EEEEELb1ELb0ELb0ELb1EEEvNS_9BwdParamsE,"a",@progbits
	.sectionflags	@""
	.align	4
.nv.constant0._ZN10layer_norm13ln_bwd_kernelINS_13Kernel_traitsI13__nv_bfloat16S2_fS2_fjLj256ELj1ELj4ELj1ELj16ENS_18Kernel_traits_baseILj256ES2_S2_fS2_fjLj128EEEEELb1ELb0ELb0ELb1EEEvNS_9BwdParamsE:
	.zero		1192


//--------------------- .nv.constant0._ZN10layer_norm22ln_bwd_finalize_kernelINS_22Kernel_traits_finalizeILj256E13__nv_bfloat16S2_fS2_fjLb0ELj1024ELj4ENS_18Kernel_traits_baseILj256ES2_S2_fS2_fjLj1024EEEEELb0ELb0EEEvNS_9BwdParamsE --------------------------
	.section	.nv.constant0._ZN10layer_norm22ln_bwd_finalize_kernelINS_22Kernel_traits_finalizeILj256E13__nv_bfloat16S2_fS2_fjLb0ELj1024ELj4ENS_18Kernel_traits_baseILj256ES2_S2_fS2_fjLj1024EEEEELb0ELb0EEEvNS_9BwdParamsE,"a",@progbits
	.sectionflags	@""
	.align	4
.nv.constant0._ZN10layer_norm22ln_bwd_finalize_kernelINS_22Kernel_traits_finalizeILj256E13__nv_bfloat16S2_fS2_fjLb0ELj1024ELj4ENS_18Kernel_traits_baseILj256ES2_S2_fS2_fjLj1024EEEEELb0ELb0EEEvNS_9BwdParamsE:
	.zero		1192


//--------------------- .nv.constant0._ZN10layer_norm13ln_bwd_kernelINS_13Kernel_traitsI13__nv_bfloat16S2_fS2_fjLj256ELj1ELj4ELj1ELj16ENS_18Kernel_traits_baseILj256ES2_S2_fS2_fjLj128EEEEELb1ELb0ELb1ELb0EEEvNS_9BwdParamsE --------------------------
	.section	.nv.constant0._ZN10layer_norm13ln_bwd_kernelINS_13Kernel_traitsI13__nv_bfloat16S2_fS2_fjLj256ELj1ELj4ELj1ELj16ENS_18Kernel_traits_baseILj256ES2_S2_fS2_fjLj128EEEEELb1ELb0ELb1ELb0EEEvNS_9BwdParamsE,"a",@progbits
	.sectionflags	@""
	.align	4
.nv.constant0._ZN10layer_norm13ln_bwd_kernelINS_13Kernel_traitsI13__nv_bfloat16S2_fS2_fjLj256ELj1ELj4ELj1ELj16ENS_18Kernel_traits_baseILj256ES2_S2_fS2_fjLj128EEEEELb1ELb0ELb1ELb0EEEvNS_9BwdParamsE:
	.zero		1192


//--------------------- .nv.constant0._ZN10layer_norm22ln_bwd_finalize_kernelINS_22Kernel_traits_finalizeILj256E13__nv_bfloat16S2_fS2_fjLb0ELj1024ELj4ENS_18Kernel_traits_baseILj256ES2_S2_fS2_fjLj1024EEEEELb0ELb1EEEvNS_9BwdParamsE --------------------------
	.section	.nv.constant0._ZN10layer_norm22ln_bwd_finalize_kernelINS_22Kernel_traits_finalizeILj256E13__nv_bfloat16S2_fS2_fjLb0ELj1024ELj4ENS_18Kernel_traits_baseILj256ES2_S2_fS2_fjLj1024EEEEELb0ELb1EEEvNS_9BwdParamsE,"a",@progbits
	.sectionflags	@""
	.align	4
.nv.constant0._ZN10layer_norm22ln_bwd_finalize_kernelINS_22Kernel_traits_finalizeILj256E13__nv_bfloat16S2_fS2_fjLb0ELj1024ELj4ENS_18Kernel_traits_baseILj256ES2_S2_fS2_fjLj1024EEEEELb0ELb1EEEvNS_9BwdParamsE:
	.zero		1192


//--------------------- .nv.constant0._ZN10layer_norm13ln_bwd_kernelINS_13Kernel_traitsI13__nv_bfloat16S2_fS2_fjLj256ELj1ELj4ELj1ELj16ENS_18Kernel_traits_baseILj256ES2_S2_fS2_fjLj128EEEEELb1ELb0ELb1ELb1EEEvNS_9BwdParamsE --------------------------
	.section	.nv.constant0._ZN10layer_norm13ln_bwd_kernelINS_13Kernel_traitsI13__nv_bfloat16S2_fS2_fjLj256ELj1ELj4ELj1ELj16ENS_18Kernel_traits_baseILj256ES2_S2_fS2_fjLj128EEEEELb1ELb0ELb1ELb1EEEvNS_9BwdParamsE,"a",@progbits
	.sectionflags	@""
	.align	4
.nv.constant0._ZN10layer_norm13ln_bwd_kernelINS_13Kernel_traitsI13__nv_bfloat16S2_fS2_fjLj256ELj1ELj4ELj1ELj16ENS_18Kernel_traits_baseILj256ES2_S2_fS2_fjLj128EEEEELb1ELb0ELb1ELb1EEEvNS_9BwdParamsE:
	.zero		1192


//--------------------- .nv.constant0._ZN10layer_norm13ln_bwd_kernelINS_13Kernel_traitsI13__nv_bfloat16S2_fS2_fjLj256ELj1ELj4ELj1ELj16ENS_18Kernel_traits_baseILj256ES2_S2_fS2_fjLj128EEEEELb1ELb1ELb0ELb0EEEvNS_9BwdParamsE --------------------------
	.section	.nv.constant0._ZN10layer_norm13ln_bwd_kernelINS_13Kernel_traitsI13__nv_bfloat16S2_fS2_fjLj256ELj1ELj4ELj1ELj16ENS_18Kernel_traits_baseILj256ES2_S2_fS2_fjLj128EEEEELb1ELb1ELb0ELb0EEEvNS_9BwdParamsE,"a",@progbits
	.sectionflags	@""
	.align	4
.nv.constant0._ZN10layer_norm13ln_bwd_kernelINS_13Kernel_traitsI13__nv_bfloat16S2_fS2_fjLj256ELj1ELj4ELj1ELj16ENS_18Kernel_traits_baseILj256ES2_S2_fS2_fjLj128EEEEELb1ELb1ELb0ELb0EEEvNS_9BwdParamsE:
	.zero		1192


//--------------------- .nv.constant0._ZN10layer_norm13ln_bwd_kernelINS_13Kernel_traitsI13__nv_bfloat16S2_fS2_fjLj256ELj1ELj4ELj1ELj16ENS_18Kernel_traits_baseILj256ES2_S2_fS2_fjLj128EEEEELb1ELb1ELb0ELb1EEEvNS_9BwdParamsE --------------------------
	.section	.nv.constant0._ZN10layer_norm13ln_bwd_kernelINS_13Kernel_traitsI13__nv_bfloat16S2_fS2_fjLj256ELj1ELj4ELj1ELj16ENS_18Kernel_traits_baseILj256ES2_S2_fS2_fjLj128EEEEELb1ELb1ELb0ELb1EEEvNS_9BwdParamsE,"a",@progbits
	.sectionflags	@""
	.align	4
.nv.constant0._ZN10layer_norm13ln_bwd_kernelINS_13Kernel_traitsI13__nv_bfloat16S2_fS2_fjLj256ELj1ELj4ELj1ELj16ENS_18Kernel_traits_baseILj256ES2_S2_fS2_fjLj128EEEEELb1ELb1ELb0ELb1EEEvNS_9BwdParamsE:
	.zero		1192


//--------------------- .nv.constant0._ZN10layer_norm22ln_bwd_finalize_kernelINS_22Kernel_traits_finalizeILj256E13__nv_bfloat16S2_fS2_fjLb1ELj1024ELj4ENS_18Kernel_traits_baseILj256ES2_S2_fS2_fjLj1024EEEEELb1ELb0EEEvNS_9BwdParamsE --------------------------
	.section	.nv.constant0._ZN10layer_norm22ln_bwd_finalize_kernelINS_22Kernel_traits_finalizeILj256E13__nv_bfloat16S2_fS2_fjLb1ELj1024ELj4ENS_18Kernel_traits_baseILj256ES2_S2_fS2_fjLj1024EEEEELb1ELb0EEEvNS_9BwdParamsE,"a",@progbits
	.sectionflags	@""
	.align	4
.nv.constant0._ZN10layer_norm22ln_bwd_finalize_kernelINS_22Kernel_traits_finalizeILj256E13__nv_bfloat16S2_fS2_fjLb1ELj1024ELj4ENS_18Kernel_traits_baseILj256ES2_S2_fS2_fjLj1024EEEEELb1ELb0EEEvNS_9BwdParamsE:
	.zero		1192


//--------------------- .nv.constant0._ZN10layer_norm13ln_bwd_kernelINS_13Kernel_traitsI13__nv_bfloat16S2_fS2_fjLj256ELj1ELj4ELj1ELj16ENS_18Kernel_traits_baseILj256ES2_S2_fS2_fjLj128EEEEELb1ELb1ELb1ELb0EEEvNS_9BwdParamsE --------------------------
	.section	.nv.constant0._ZN10layer_norm13ln_bwd_kernelINS_13Kernel_traitsI13__nv_bfloat16S2_fS2_fjLj256ELj1ELj4ELj1ELj16ENS_18Kernel_traits_baseILj256ES2_S2_fS2_fjLj128EEEEELb1ELb1ELb1ELb0EEEvNS_9BwdParamsE,"a",@progbits
	.sectionflags	@""
	.align	4
.nv.constant0._ZN10layer_norm13ln_bwd_kernelINS_13Kernel_traitsI13__nv_bfloat16S2_fS2_fjLj256ELj1ELj4ELj1ELj16ENS_18Kernel_traits_baseILj256ES2_S2_fS2_fjLj128EEEEELb1ELb1ELb1ELb0EEEvNS_9BwdParamsE:
	.zero		1192


//--------------------- .nv.constant0._ZN10layer_norm22ln_bwd_finalize_kernelINS_22Kernel_traits_finalizeILj256E13__nv_bfloat16S2_fS2_fjLb1ELj1024ELj4ENS_18Kernel_traits_baseILj256ES2_S2_fS2_fjLj1024EEEEELb1ELb1EEEvNS_9BwdParamsE --------------------------
	.section	.nv.constant0._ZN10layer_norm22ln_bwd_finalize_kernelINS_22Kernel_traits_finalizeILj256E13__nv_bfloat16S2_fS2_fjLb1ELj1024ELj4ENS_18Kernel_traits_baseILj256ES2_S2_fS2_fjLj1024EEEEELb1ELb1EEEvNS_9BwdParamsE,"a",@progbits
	.sectionflags	@""
	.align	4
.nv.constant0._ZN10layer_norm22ln_bwd_finalize_kernelINS_22Kernel_traits_finalizeILj256E13__nv_bfloat16S2_fS2_fjLb1ELj1024ELj4ENS_18Kernel_traits_baseILj256ES2_S2_fS2_fjLj1024EEEEELb1ELb1EEEvNS_9BwdParamsE:
	.zero		1192


//--------------------- .nv.constant0._ZN10layer_norm13ln_bwd_kernelINS_13Kernel_traitsI13__nv_bfloat16S2_fS2_fjLj256ELj1ELj4ELj1ELj16ENS_18Kernel_traits_baseILj256ES2_S2_fS2_fjLj128EEEEELb1ELb1ELb1ELb1EEEvNS_9BwdParamsE --------------------------
	.section	.nv.constant0._ZN10layer_norm13ln_bwd_kernelINS_13Kernel_traitsI13__nv_bfloat16S2_fS2_fjLj256ELj1ELj4ELj1ELj16ENS_18Kernel_traits_baseILj256ES2_S2_fS2_fjLj128EEEEELb1ELb1ELb1ELb1EEEvNS_9BwdParamsE,"a",@progbits
	.sectionflags	@""
	.align	4
.nv.constant0._ZN10layer_norm13ln_bwd_kernelINS_13Kernel_traitsI13__nv_bfloat16S2_fS2_fjLj256ELj1ELj4ELj1ELj16ENS_18Kernel_traits_baseILj256ES2_S2_fS2_fjLj128EEEEELb1ELb1ELb1ELb1EEEvNS_9BwdParamsE:
	.zero		1192


//--------------------- .nv.constant0._ZN10layer_norm13ln_bwd_kernelINS_13Kernel_traitsIf13__nv_bfloat16fS2_fjLj256ELj1ELj4ELj1ELj16ENS_18Kernel_traits_baseILj256EfS2_fS2_fjLj128EEEEELb0ELb0ELb0ELb0EEEvNS_9BwdParamsE --------------------------
	.section	.nv.constant0._ZN10layer_norm13ln_bwd_kernelINS_13Kernel_traitsIf13__nv_bfloat16fS2_fjLj256ELj1ELj4ELj1ELj16ENS_18Kernel_traits_baseILj256EfS2_fS2_fjLj128EEEEELb0ELb0ELb0ELb0EEEvNS_9BwdParamsE,"a",@progbits
	.sectionflags	@""
	.align	4
.nv.constant0._ZN10layer_norm13ln_bwd_kernelINS_13Kernel_traitsIf13__nv_bfloat16fS2_fjLj256ELj1ELj4ELj1ELj16ENS_18Kernel_traits_baseILj256EfS2_fS2_fjLj128EEEEELb0ELb0ELb0ELb0EEEvNS_9BwdParamsE:
	.zero		1192


//--------------------- .nv.constant0._ZN10layer_norm13ln_bwd_kernelINS_13Kernel_traitsIf13__nv_bfloat16fS2_fjLj256ELj1ELj4ELj1ELj16ENS_18Kernel_traits_baseILj256EfS2_fS2_fjLj128EEEEELb0ELb0ELb0ELb1EEEvNS_9BwdParamsE --------------------------
	.section	.nv.constant0._ZN10layer_norm13ln_bwd_kernelINS_13Kernel_traitsIf13__nv_bfloat16fS2_fjLj256ELj1ELj4ELj1ELj16ENS_18Kernel_traits_baseILj256EfS2_fS2_fjLj128EEEEELb0ELb0ELb0ELb1EEEvNS_9BwdParamsE,"a",@progbits
	.sectionflags	@""
	.align	4
.nv.constant0._ZN10layer_norm13ln_bwd_kernelINS_13Kernel_traitsIf13__nv_bfloat16fS2_fjLj256ELj1ELj4ELj1ELj16ENS_18Kernel_traits_baseILj256EfS2_fS2_fjLj128EEEEELb0ELb0ELb0ELb1EEEvNS_9BwdParamsE:
	.zero		1192


//--------------------- .nv.constant0._ZN10layer_norm13ln_bwd_kernelINS_13Kernel_traitsIf13__nv_bfloat16fS2_fjLj256ELj1ELj4ELj1ELj16ENS_18Kernel_traits_baseILj256EfS2_fS2_fjLj128EEEEELb0ELb0ELb1ELb0EEEvNS_9BwdParamsE --------------------------
	.section	.nv.constant0._ZN10layer_norm13ln_bwd_kernelINS_13Kernel_traitsIf13__nv_bfloat16fS2_fjLj256ELj1ELj4ELj1ELj16ENS_18Kernel_traits_baseILj256EfS2_fS2_fjLj128EEEEELb0ELb0ELb1ELb0EEEvNS_9BwdParamsE,"a",@progbits
	.sectionflags	@""
	.align	4
.nv.constant0._ZN10layer_norm13ln_bwd_kernelINS_13Kernel_traitsIf13__nv_bfloat16fS2_fjLj256ELj1ELj4ELj1ELj16ENS_18Kernel_traits_baseILj256EfS2_fS2_fjLj128EEEEELb0ELb0ELb1ELb0EEEvNS_9BwdParamsE:
	.zero		1192


//--------------------- .nv.constant0._ZN10layer_norm13ln_bwd_kernelINS_13Kernel_traitsIf13__nv_bfloat16fS2_fjLj256ELj1ELj4ELj1ELj16ENS_18Kernel_traits_baseILj256EfS2_fS2_fjLj128EEEEELb0ELb0ELb1ELb1EEEvNS_9BwdParamsE --------------------------
	.section	.nv.constant0._ZN10layer_norm13ln_bwd_kernelINS_13Kernel_traitsIf13__nv_bfloat16fS2_fjLj256ELj1ELj4ELj1ELj16ENS_18Kernel_traits_baseILj256EfS2_fS2_fjLj128EEEEELb0ELb0ELb1ELb1EEEvNS_9BwdParamsE,"a",@progbits
	.sectionflags	@""
	.align	4
.nv.constant0._ZN10layer_norm13ln_bwd_kernelINS_13Kernel_traitsIf13__nv_bfloat16fS2_fjLj256ELj1ELj4ELj1ELj16ENS_18Kernel_traits_baseILj256EfS2_fS2_fjLj128EEEEELb0ELb0ELb1ELb1EEEvNS_9BwdParamsE:
	.zero		1192


//--------------------- .nv.constant0._ZN10layer_norm13ln_bwd_kernelINS_13Kernel_traitsIf13__nv_bfloat16fS2_fjLj256ELj1ELj4ELj1ELj16ENS_18Kernel_traits_baseILj256EfS2_fS2_fjLj128EEEEELb0ELb1ELb0ELb0EEEvNS_9BwdParamsE --------------------------
	.section	.nv.constant0._ZN10layer_norm13ln_bwd_kernelINS_13Kernel_traitsIf13__nv_bfloat16fS2_fjLj256ELj1ELj4ELj1ELj16ENS_18Kernel_traits_baseILj256EfS2_fS2_fjLj128EEEEELb0ELb1ELb0ELb0EEEvNS_9BwdParamsE,"a",@progbits
	.sectionflags	@""
	.align	4
.nv.constant0._ZN10layer_norm13ln_bwd_kernelINS_13Kernel_traitsIf13__nv_bfloat16fS2_fjLj256ELj1ELj4ELj1ELj16ENS_18Kernel_traits_baseILj256EfS2_fS2_fjLj128EEEEELb0ELb1ELb0ELb0EEEvNS_9BwdParamsE:
	.zero		1192


//--------------------- .nv.constant0._ZN10layer_norm13ln_bwd_kernelINS_13Kernel_traitsIf13__nv_bfloat16fS2_fjLj256ELj1ELj4ELj1ELj16ENS_18Kernel_traits_baseILj256EfS2_fS2_fjLj128EEEEELb0ELb1ELb0ELb1EEEvNS_9BwdParamsE --------------------------
	.section	.nv.constant0._ZN10layer_norm13ln_bwd_kernelINS_13Kernel_traitsIf13__nv_bfloat16fS2_fjLj256ELj1ELj4ELj1ELj16ENS_18Kernel_traits_baseILj256EfS2_fS2_fjLj128EEEEELb0ELb1ELb0ELb1EEEvNS_9BwdParamsE,"a",@progbits
	.sectionflags	@""
	.align	4
.nv.constant0._ZN10layer_norm13ln_bwd_kernelINS_13Kernel_traitsIf13__nv_bfloat16fS2_fjLj256ELj1ELj4ELj1ELj16ENS_18Kernel_traits_baseILj256EfS2_fS2_fjLj128EEEEELb0ELb1ELb0ELb1EEEvNS_9BwdParamsE:
	.zero		1192


//--------------------- .nv.constant0._ZN10layer_norm13ln_bwd_kernelINS_13Kernel_traitsIf13__nv_bfloat16fS2_fjLj256ELj1ELj4ELj1ELj16ENS_18Kernel_traits_baseILj256EfS2_fS2_fjLj128EEEEELb0ELb1ELb1ELb0EEEvNS_9BwdParamsE --------------------------
	.section	.nv.constant0._ZN10layer_norm13ln_bwd_kernelINS_13Kernel_traitsIf13__nv_bfloat16fS2_fjLj256ELj1ELj4ELj1ELj16ENS_18Kernel_traits_baseILj256EfS2_fS2_fjLj128EEEEELb0ELb1ELb1ELb0EEEvNS_9BwdParamsE,"a",@progbits
	.sectionflags	@""
	.align	4
.nv.constant0._ZN10layer_norm13ln_bwd_kernelINS_13Kernel_traitsIf13__nv_bfloat16fS2_fjLj256ELj1ELj4ELj1ELj16ENS_18Kernel_traits_baseILj256EfS2_fS2_fjLj128EEEEELb0ELb1ELb1ELb0EEEvNS_9BwdParamsE:
	.zero		1192


//--------------------- .nv.constant0._ZN10layer_norm13ln_bwd_kernelINS_13Kernel_traitsIf13__nv_bfloat16fS2_fjLj256ELj1ELj4ELj1ELj16ENS_18Kernel_traits_baseILj256EfS2_fS2_fjLj128EEEEELb0ELb1ELb1ELb1EEEvNS_9BwdParamsE --------------------------
	.section	.nv.constant0._ZN10layer_norm13ln_bwd_kernelINS_13Kernel_traitsIf13__nv_bfloat16fS2_fjLj256ELj1ELj4ELj1ELj16ENS_18Kernel_traits_baseILj256EfS2_fS2_fjLj128EEEEELb0ELb1ELb1ELb1EEEvNS_9BwdParamsE,"a",@progbits
	.sectionflags	@""
	.align	4
.nv.constant0._ZN10layer_norm13ln_bwd_kernelINS_13Kernel_traitsIf13__nv_bfloat16fS2_fjLj256ELj1ELj4ELj1ELj16ENS_18Kernel_traits_baseILj256EfS2_fS2_fjLj128EEEEELb0ELb1ELb1ELb1EEEvNS_9BwdParamsE:
	.zero		1192


//--------------------- .nv.constant0._ZN10layer_norm13ln_bwd_kernelINS_13Kernel_traitsIf13__nv_bfloat16fS2_fjLj256ELj1ELj4ELj1ELj16ENS_18Kernel_traits_baseILj256EfS2_fS2_fjLj128EEEEELb1ELb0ELb0ELb0EEEvNS_9BwdParamsE --------------------------
	.section	.nv.constant0._ZN10layer_norm13ln_bwd_kernelINS_13Kernel_traitsIf13__nv_bfloat16fS2_fjLj256ELj1ELj4ELj1ELj16ENS_18Kernel_traits_baseILj256EfS2_fS2_fjLj128EEEEELb1ELb0ELb0ELb0EEEvNS_9BwdParamsE,"a",@progbits
	.sectionflags	@""
	.align	4
.nv.constant0._ZN10layer_norm13ln_bwd_kernelINS_13Kernel_traitsIf13__nv_bfloat16fS2_fjLj256ELj1ELj4ELj1ELj16ENS_18Kernel_traits_baseILj256EfS2_fS2_fjLj128EEEEELb1ELb0ELb0ELb0EEEvNS_9BwdParamsE:
	.zero		1192


//--------------------- .nv.constant0._ZN10layer_norm13ln_bwd_kernelINS_13Kernel_traitsIf13__nv_bfloat16fS2_fjLj256ELj1ELj4ELj1ELj16ENS_18Kernel_traits_baseILj256EfS2_fS2_fjLj128EEEEELb1ELb0ELb0ELb1EEEvNS_9BwdParamsE --------------------------
	.section	.nv.constant0._ZN10layer_norm13ln_bwd_kernelINS_13Kernel_traitsIf13__nv_bfloat16fS2_fjLj256ELj1ELj4ELj1ELj16ENS_18Kernel_traits_baseILj256EfS2_fS2_fjLj128EEEEELb1ELb0ELb0ELb1EEEvNS_9BwdParamsE,"a",@progbits
	.sectionflags	@""
	.align	4
.nv.constant0._ZN10layer_norm13ln_bwd_kernelINS_13Kernel_traitsIf13__nv_bfloat16fS2_fjLj256ELj1ELj4ELj1ELj16ENS_18Kernel_traits_baseILj256EfS2_fS2_fjLj128EEEEELb1ELb0ELb0ELb1EEEvNS_9BwdParamsE:
	.zero		1192


//--------------------- .nv.constant0._ZN10layer_norm22ln_bwd_finalize_kernelINS_22Kernel_traits_finalizeILj256Ef13__nv_bfloat16fS2_fjLb0ELj1024ELj4ENS_18Kernel_traits_baseILj256EfS2_fS2_fjLj1024EEEEELb0ELb0EEEvNS_9BwdParamsE --------------------------
	.section	.nv.constant0._ZN10layer_norm22ln_bwd_finalize_kernelINS_22Kernel_traits_finalizeILj256Ef13__nv_bfloat16fS2_fjLb0ELj1024ELj4ENS_18Kernel_traits_baseILj256EfS2_fS2_fjLj1024EEEEELb0ELb0EEEvNS_9BwdParamsE,"a",@progbits
	.sectionflags	@""
	.align	4
.nv.constant0._ZN10layer_norm22ln_bwd_finalize_kernelINS_22Kernel_traits_finalizeILj256Ef13__nv_bfloat16fS2_fjLb0ELj1024ELj4ENS_18Kernel_traits_baseILj256EfS2_fS2_fjLj1024EEEEELb0ELb0EEEvNS_9BwdParamsE:
	.zero		1192


//--------------------- .nv.constant0._ZN10layer_norm13ln_bwd_kernelINS_13Kernel_traitsIf13__nv_bfloat16fS2_fjLj256ELj1ELj4ELj1ELj16ENS_18Kernel_traits_baseILj256EfS2_fS2_fjLj128EEEEELb1ELb0ELb1ELb0EEEvNS_9BwdParamsE --------------------------
	.section	.nv.constant0._ZN10layer_norm13ln_bwd_kernelINS_13Kernel_traitsIf13__nv_bfloat16fS2_fjLj256ELj1ELj4ELj1ELj16ENS_18Kernel_traits_baseILj256EfS2_fS2_fjLj128EEEEELb1ELb0ELb1ELb0EEEvNS_9BwdParamsE,"a",@progbits
	.sectionflags	@""
	.align	4
.nv.constant0._ZN10layer_norm13ln_bwd_kernelINS_13Kernel_traitsIf13__nv_bfloat16fS2_fjLj256ELj1ELj4ELj1ELj16ENS_18Kernel_traits_baseILj256EfS2_fS2_fjLj128EEEEELb1ELb0ELb1ELb0EEEvNS_9BwdParamsE:
	.zero		1192


//--------------------- .nv.constant0._ZN10layer_norm22ln_bwd_finalize_kernelINS_22Kernel_traits_finalizeILj256Ef13__nv_bfloat16fS2_fjLb0ELj1024ELj4ENS_18Kernel_traits_baseILj256EfS2_fS2_fjLj1024EEEEELb0ELb1EEEvNS_9BwdParamsE --------------------------
	.section	.nv.constant0._ZN10layer_norm22ln_bwd_finalize_kernelINS_22Kernel_traits_finalizeILj256Ef13__nv_bfloat16fS2_fjLb0ELj1024ELj4ENS_18Kernel_traits_baseILj256EfS2_fS2_fjLj1024EEEEELb0ELb1EEEvNS_9BwdParamsE,"a",@progbits
	.sectionflags	@""
	.align	4
.nv.constant0._ZN10layer_norm22ln_bwd_finalize_kernelINS_22Kernel_traits_finalizeILj256Ef13__nv_bfloat16fS2_fjLb0ELj1024ELj4ENS_18Kernel_traits_baseILj256EfS2_fS2_fjLj1024EEEEELb0ELb1EEEvNS_9BwdParamsE:
	.zero		1192


//--------------------- .nv.constant0._ZN10layer_norm13ln_bwd_kernelINS_13Kernel_traitsIf13__nv_bfloat16fS2_fjLj256ELj1ELj4ELj1ELj16ENS_18Kernel_traits_baseILj256EfS2_fS2_fjLj128EEEEELb1ELb0ELb1ELb1EEEvNS_9BwdParamsE --------------------------
	.section	.nv.constant0._ZN10layer_norm13ln_bwd_kernelINS_13Kernel_traitsIf13__nv_bfloat16fS2_fjLj256ELj1ELj4ELj1ELj16ENS_18Kernel_traits_baseILj256EfS2_fS2_fjLj128EEEEELb1ELb0ELb1ELb1EEEvNS_9BwdParamsE,"a",@progbits
	.sectionflags	@""
	.align	4
.nv.constant0._ZN10layer_norm13ln_bwd_kernelINS_13Kernel_traitsIf13__nv_bfloat16fS2_fjLj256ELj1ELj4ELj1ELj16ENS_18Kernel_traits_baseILj256EfS2_fS2_fjLj128EEEEELb1ELb0ELb1ELb1EEEvNS_9BwdParamsE:
	.zero		1192


//--------------------- .nv.constant0._ZN10layer_norm13ln_bwd_kernelINS_13Kernel_traitsIf13__nv_bfloat16fS2_fjLj256ELj1ELj4ELj1ELj16ENS_18Kernel_traits_baseILj256EfS2_fS2_fjLj128EEEEELb1ELb1ELb0ELb0EEEvNS_9BwdParamsE --------------------------
	.section	.nv.constant0._ZN10layer_norm13ln_bwd_kernelINS_13Kernel_traitsIf13__nv_bfloat16fS2_fjLj256ELj1ELj4ELj1ELj16ENS_18Kernel_traits_baseILj256EfS2_fS2_fjLj128EEEEELb1ELb1ELb0ELb0EEEvNS_9BwdParamsE,"a",@progbits
	.sectionflags	@""
	.align	4
.nv.constant0._ZN10layer_norm13ln_bwd_kernelINS_13Kernel_traitsIf13__nv_bfloat16fS2_fjLj256ELj1ELj4ELj1ELj16ENS_18Kernel_traits_baseILj256EfS2_fS2_fjLj128EEEEELb1ELb1ELb0ELb0EEEvNS_9BwdParamsE:
	.zero		1192


//--------------------- .nv.constant0._ZN10layer_norm13ln_bwd_kernelINS_13Kernel_traitsIf13__nv_bfloat16fS2_fjLj256ELj1ELj4ELj1ELj16ENS_18Kernel_traits_baseILj256EfS2_fS2_fjLj128EEEEELb1ELb1ELb0ELb1EEEvNS_9BwdParamsE --------------------------
	.section	.nv.constant0._ZN10layer_norm13ln_bwd_kernelINS_13Kernel_traitsIf13__nv_bfloat16fS2_fjLj256ELj1ELj4ELj1ELj16ENS_18Kernel_traits_baseILj256EfS2_fS2_fjLj128EEEEELb1ELb1ELb0ELb1EEEvNS_9BwdParamsE,"a",@progbits
	.sectionflags	@""
	.align	4
.nv.constant0._ZN10layer_norm13ln_bwd_kernelINS_13Kernel_traitsIf13__nv_bfloat16fS2_fjLj256ELj1ELj4ELj1ELj16ENS_18Kernel_traits_baseILj256EfS2_fS2_fjLj128EEEEELb1ELb1ELb0ELb1EEEvNS_9BwdParamsE:
	.zero		1192


//--------------------- .nv.constant0._ZN10layer_norm22ln_bwd_finalize_kernelINS_22Kernel_traits_finalizeILj256Ef13__nv_bfloat16fS2_fjLb1ELj1024ELj4ENS_18Kernel_traits_baseILj256EfS2_fS2_fjLj1024EEEEELb1ELb0EEEvNS_9BwdParamsE --------------------------
	.section	.nv.constant0._ZN10layer_norm22ln_bwd_finalize_kernelINS_22Kernel_traits_finalizeILj256Ef13__nv_bfloat16fS2_fjLb1ELj1024ELj4ENS_18Kernel_traits_baseILj256EfS2_fS2_fjLj1024EEEEELb1ELb0EEEvNS_9BwdParamsE,"a",@progbits
	.sectionflags	@""
	.align	4
.nv.constant0._ZN10layer_norm22ln_bwd_finalize_kernelINS_22Kernel_traits_finalizeILj256Ef13__nv_bfloat16fS2_fjLb1ELj1024ELj4ENS_18Kernel_traits_baseILj256EfS2_fS2_fjLj1024EEEEELb1ELb0EEEvNS_9BwdParamsE:
	.zero		1192


//--------------------- .nv.constant0._ZN10layer_norm13ln_bwd_kernelINS_13Kernel_traitsIf13__nv_bfloat16fS2_fjLj256ELj1ELj4ELj1ELj16ENS_18Kernel_traits_baseILj256EfS2_fS2_fjLj128EEEEELb1ELb1ELb1ELb0EEEvNS_9BwdParamsE --------------------------
	.section	.nv.constant0._ZN10layer_norm13ln_bwd_kernelINS_13Kernel_traitsIf13__nv_bfloat16fS2_fjLj256ELj1ELj4ELj1ELj16ENS_18Kernel_traits_baseILj256EfS2_fS2_fjLj128EEEEELb1ELb1ELb1ELb0EEEvNS_9BwdParamsE,"a",@progbits
	.sectionflags	@""
	.align	4
.nv.constant0._ZN10layer_norm13ln_bwd_kernelINS_13Kernel_traitsIf13__nv_bfloat16fS2_fjLj256ELj1ELj4ELj1ELj16ENS_18Kernel_traits_baseILj256EfS2_fS2_fjLj128EEEEELb1ELb1ELb1ELb0EEEvNS_9BwdParamsE:
	.zero		1192


//--------------------- .nv.constant0._ZN10layer_norm22ln_bwd_finalize_kernelINS_22Kernel_traits_finalizeILj256Ef13__nv_bfloat16fS2_fjLb1ELj1024ELj4ENS_18Kernel_traits_baseILj256EfS2_fS2_fjLj1024EEEEELb1ELb1EEEvNS_9BwdParamsE --------------------------
	.section	.nv.constant0._ZN10layer_norm22ln_bwd_finalize_kernelINS_22Kernel_traits_finalizeILj256Ef13__nv_bfloat16fS2_fjLb1ELj1024ELj4ENS_18Kernel_traits_baseILj256EfS2_fS2_fjLj1024EEEEELb1ELb1EEEvNS_9BwdParamsE,"a",@progbits
	.sectionflags	@""
	.align	4
.nv.constant0._ZN10layer_norm22ln_bwd_finalize_kernelINS_22Kernel_traits_finalizeILj256Ef13__nv_bfloat16fS2_fjLb1ELj1024ELj4ENS_18Kernel_traits_baseILj256EfS2_fS2_fjLj1024EEEEELb1ELb1EEEvNS_9BwdParamsE:
	.zero		1192


//--------------------- .nv.constant0._ZN10layer_norm13ln_bwd_kernelINS_13Kernel_traitsIf13__nv_bfloat16fS2_fjLj256ELj1ELj4ELj1ELj16ENS_18Kernel_traits_baseILj256EfS2_fS2_fjLj128EEEEELb1ELb1ELb1ELb1EEEvNS_9BwdParamsE --------------------------
	.section	.nv.constant0._ZN10layer_norm13ln_bwd_kernelINS_13Kernel_traitsIf13__nv_bfloat16fS2_fjLj256ELj1ELj4ELj1ELj16ENS_18Kernel_traits_baseILj256EfS2_fS2_fjLj128EEEEELb1ELb1ELb1ELb1EEEvNS_9BwdParamsE,"a",@progbits
	.sectionflags	@""
	.align	4
.nv.constant0._ZN10layer_norm13ln_bwd_kernelINS_13Kernel_traitsIf13__nv_bfloat16fS2_fjLj256ELj1ELj4ELj1ELj16ENS_18Kernel_traits_baseILj256EfS2_fS2_fjLj128EEEEELb1ELb1ELb1ELb1EEEvNS_9BwdParamsE:
	.zero		1192


//--------------------- .nv.constant0._ZN10layer_norm13ln_bwd_kernelINS_13Kernel_traitsIf6__halfS2_S2_fjLj256ELj1ELj4ELj1ELj16ENS_18Kernel_traits_baseILj256EfS2_S2_S2_fjLj128EEEEELb0ELb0ELb0ELb0EEEvNS_9BwdParamsE --------------------------
	.section	.nv.constant0._ZN10layer_norm13ln_bwd_kernelINS_13Kernel_traitsIf6__halfS2_S2_fjLj256ELj1ELj4ELj1ELj16ENS_18Kernel_traits_baseILj256EfS2_S2_S2_fjLj128EEEEELb0ELb0ELb0ELb0EEEvNS_9BwdParamsE,"a",@progbits
	.sectionflags	@""
	.align	4
.nv.constant0._ZN10layer_norm13ln_bwd_kernelINS_13Kernel_traitsIf6__halfS2_S2_fjLj256ELj1ELj4ELj1ELj16ENS_18Kernel_traits_baseILj256EfS2_S2_S2_fjLj128EEEEELb0ELb0ELb0ELb0EEEvNS_9BwdParamsE:
	.zero		1192


//--------------------- .nv.constant0._ZN10layer_norm13ln_bwd_kernelINS_13Kernel_traitsIf6__halfS2_S2_fjLj256ELj1ELj4ELj1ELj16ENS_18Kernel_traits_baseILj256EfS2_S2_S2_fjLj128EEEEELb0ELb0ELb0ELb1EEEvNS_9BwdParamsE --------------------------
	.section	.nv.constant0._ZN10layer_norm13ln_bwd_kernelINS_13Kernel_traitsIf6__halfS2_S2_fjLj256ELj1ELj4ELj1ELj16ENS_18Kernel_traits_baseILj256EfS2_S2_S2_fjLj128EEEEELb0ELb0ELb0ELb1EEEvNS_9BwdParamsE,"a",@progbits
	.sectionflags	@""
	.align	4
.nv.constant0._ZN10layer_norm13ln_bwd_kernelINS_13Kernel_traitsIf6__halfS2_S2_fjLj256ELj1ELj4ELj1ELj16ENS_18Kernel_traits_baseILj256EfS2_S2_S2_fjLj128EEEEELb0ELb0ELb0ELb1EEEvNS_9BwdParamsE:
	.zero		1192


//--------------------- .nv.constant0._ZN10layer_norm13ln_bwd_kernelINS_13Kernel_traitsIf6__halfS2_S2_fjLj256ELj1ELj4ELj1ELj16ENS_18Kernel_traits_baseILj256EfS2_S2_S2_fjLj128EEEEELb0ELb0ELb1ELb0EEEvNS_9BwdParamsE --------------------------
	.section	.nv.constant0._ZN10layer_norm13ln_bwd_kernelINS_13Kernel_traitsIf6__halfS2_S2_fjLj256ELj1ELj4ELj1ELj16ENS_18Kernel_traits_baseILj256EfS2_S2_S2_fjLj128EEEEELb0ELb0ELb1ELb0EEEvNS_9BwdParamsE,"a",@progbits
	.sectionflags	@""
	.align	4
.nv.constant0._ZN10layer_norm13ln_bwd_kernelINS_13Kernel_traitsIf6__halfS2_S2_fjLj256ELj1ELj4ELj1ELj16ENS_18Kernel_traits_baseILj256EfS2_S2_S2_fjLj128EEEEELb0ELb0ELb1ELb0EEEvNS_9BwdParamsE:
	.zero		1192


//--------------------- .nv.constant0._ZN10layer_norm13ln_bwd_kernelINS_13Kernel_traitsIf6__halfS2_S2_fjLj256ELj1ELj4ELj1ELj16ENS_18Kernel_traits_baseILj256EfS2_S2_S2_fjLj128EEEEELb0ELb0ELb1ELb1EEEvNS_9BwdParamsE --------------------------
	.section	.nv.constant0._ZN10layer_norm13ln_bwd_kernelINS_13Kernel_traitsIf6__halfS2_S2_fjLj256ELj1ELj4ELj1ELj16ENS_18Kernel_traits_baseILj256EfS2_S2_S2_fjLj128EEEEELb0ELb0ELb1ELb1EEEvNS_9BwdParamsE,"a",@progbits
	.sectionflags	@""
	.align	4
.nv.constant0._ZN10layer_norm13ln_bwd_kernelINS_13Kernel_traitsIf6__halfS2_S2_fjLj256ELj1ELj4ELj1ELj16ENS_18Kernel_traits_baseILj256EfS2_S2_S2_fjLj128EEEEELb0ELb0ELb1ELb1EEEvNS_9BwdParamsE:
	.zero		1192


//--------------------- .nv.constant0._ZN10layer_norm13ln_bwd_kernelINS_13Kernel_traitsIf6__halfS2_S2_fjLj256ELj1ELj4ELj1ELj16ENS_18Kernel_traits_baseILj256EfS2_S2_S2_fjLj128EEEEELb0ELb1ELb0ELb0EEEvNS_9BwdParamsE --------------------------
	.section	.nv.constant0._ZN10layer_norm13ln_bwd_kernelINS_13Kernel_traitsIf6__halfS2_S2_fjLj256ELj1ELj4ELj1ELj16ENS_18Kernel_traits_baseILj256EfS2_S2_S2_fjLj128EEEEELb0ELb1ELb0ELb0EEEvNS_9BwdParamsE,"a",@progbits
	.sectionflags	@""
	.align	4
.nv.constant0._ZN10layer_norm13ln_bwd_kernelINS_13Kernel_traitsIf6__halfS2_S2_fjLj256ELj1ELj4ELj1ELj16ENS_18Kernel_traits_baseILj256EfS2_S2_S2_fjLj128EEEEELb0ELb1ELb0ELb0EEEvNS_9BwdParamsE:
	.zero		1192


//--------------------- .nv.constant0._ZN10layer_norm13ln_bwd_kernelINS_13Kernel_traitsIf6__halfS2_S2_fjLj256ELj1ELj4ELj1ELj16ENS_18Kernel_traits_baseILj256EfS2_S2_S2_fjLj128EEEEELb0ELb1ELb0ELb1EEEvNS_9BwdParamsE --------------------------
	.section	.nv.constant0._ZN10layer_norm13ln_bwd_kernelINS_13Kernel_traitsIf6__halfS2_S2_fjLj256ELj1ELj4ELj1ELj16ENS_18Kernel_traits_baseILj256EfS2_S2_S2_fjLj128EEEEELb0ELb1ELb0ELb1EEEvNS_9BwdParamsE,"a",@progbits
	.sectionflags	@""
	.align	4
.nv.constant0._ZN10layer_norm13ln_bwd_kernelINS_13Kernel_traitsIf6__halfS2_S2_fjLj256ELj1ELj4ELj1ELj16ENS_18Kernel_traits_baseILj256EfS2_S2_S2_fjLj128EEEEELb0ELb1ELb0ELb1EEEvNS_9BwdParamsE:
	.zero		1192


//--------------------- .nv.constant0._ZN10layer_norm13ln_bwd_kernelINS_13Kernel_traitsIf6__halfS2_S2_fjLj256ELj1ELj4ELj1ELj16ENS_18Kernel_traits_baseILj256EfS2_S2_S2_fjLj128EEEEELb0ELb1ELb1ELb0EEEvNS_9BwdParamsE --------------------------
	.section	.nv.constant0._ZN10layer_norm13ln_bwd_kernelINS_13Kernel_traitsIf6__halfS2_S2_fjLj256ELj1ELj4ELj1ELj16ENS_18Kernel_traits_baseILj256EfS2_S2_S2_fjLj128EEEEELb0ELb1ELb1ELb0EEEvNS_9BwdParamsE,"a",@progbits
	.sectionflags	@""
	.align	4
.nv.constant0._ZN10layer_norm13ln_bwd_kernelINS_13Kernel_traitsIf6__halfS2_S2_fjLj256ELj1ELj4ELj1ELj16ENS_18Kernel_traits_baseILj256EfS2_S2_S2_fjLj128EEEEELb0ELb1ELb1ELb0EEEvNS_9BwdParamsE:
	.zero		1192


//--------------------- .nv.constant0._ZN10layer_norm13ln_bwd_kernelINS_13Kernel_traitsIf6__halfS2_S2_fjLj256ELj1ELj4ELj1ELj16ENS_18Kernel_traits_baseILj256EfS2_S2_S2_fjLj128EEEEELb0ELb1ELb1ELb1EEEvNS_9BwdParamsE --------------------------
	.section	.nv.constant0._ZN10layer_norm13ln_bwd_kernelINS_13Kernel_traitsIf6__halfS2_S2_fjLj256ELj1ELj4ELj1ELj16ENS_18Kernel_traits_baseILj256EfS2_S2_S2_fjLj128EEEEELb0ELb1ELb1ELb1EEEvNS_9BwdParamsE,"a",@progbits
	.sectionflags	@""
	.align	4
.nv.constant0._ZN10layer_norm13ln_bwd_kernelINS_13Kernel_traitsIf6__halfS2_S2_fjLj256ELj1ELj4ELj1ELj16ENS_18Kernel_traits_baseILj256EfS2_S2_S2_fjLj128EEEEELb0ELb1ELb1ELb1EEEvNS_9BwdParamsE:
	.zero		1192


//--------------------- .nv.constant0._ZN10layer_norm13ln_bwd_kernelINS_13Kernel_traitsIf6__halfS2_S2_fjLj256ELj1ELj4ELj1ELj16ENS_18Kernel_traits_baseILj256EfS2_S2_S2_fjLj128EEEEELb1ELb0ELb0ELb0EEEvNS_9BwdParamsE --------------------------
	.section	.nv.constant0._ZN10layer_norm13ln_bwd_kernelINS_13Kernel_traitsIf6__halfS2_S2_fjLj256ELj1ELj4ELj1ELj16ENS_18Kernel_traits_baseILj256EfS2_S2_S2_fjLj128EEEEELb1ELb0ELb0ELb0EEEvNS_9BwdParamsE,"a",@progbits
	.sectionflags	@""
	.align	4
.nv.constant0._ZN10layer_norm13ln_bwd_kernelINS_13Kernel_traitsIf6__halfS2_S2_fjLj256ELj1ELj4ELj1ELj16ENS_18Kernel_traits_baseILj256EfS2_S2_S2_fjLj128EEEEELb1ELb0ELb0ELb0EEEvNS_9BwdParamsE:
	.zero		1192


//--------------------- .nv.constant0._ZN10layer_norm13ln_bwd_kernelINS_13Kernel_traitsIf6__halfS2_S2_fjLj256ELj1ELj4ELj1ELj16ENS_18Kernel_traits_baseILj256EfS2_S2_S2_fjLj128EEEEELb1ELb0ELb0ELb1EEEvNS_9BwdParamsE --------------------------
	.section	.nv.constant0._ZN10layer_norm13ln_bwd_kernelINS_13Kernel_traitsIf6__halfS2_S2_fjLj256ELj1ELj4ELj1ELj16ENS_18Kernel_traits_baseILj256EfS2_S2_S2_fjLj128EEEEELb1ELb0ELb0ELb1EEEvNS_9BwdParamsE,"a",@progbits
	.sectionflags	@""
	.align	4
.nv.constant0._ZN10layer_norm13ln_bwd_kernelINS_13Kernel_traitsIf6__halfS2_S2_fjLj256ELj1ELj4ELj1ELj16ENS_18Kernel_traits_baseILj256EfS2_S2_S2_fjLj128EEEEELb1ELb0ELb0ELb1EEEvNS_9BwdParamsE:
	.zero		1192


//--------------------- .nv.constant0._ZN10layer_norm22ln_bwd_finalize_kernelINS_22Kernel_traits_finalizeILj256Ef6__halfS2_S2_fjLb0ELj1024ELj4ENS_18Kernel_traits_baseILj256EfS2_S2_S2_fjLj1024EEEEELb0ELb0EEEvNS_9BwdParamsE --------------------------
	.section	.nv.constant0._ZN10layer_norm22ln_bwd_finalize_kernelINS_22Kernel_traits_finalizeILj256Ef6__halfS2_S2_fjLb0ELj1024ELj4ENS_18Kernel_traits_baseILj256EfS2_S2_S2_fjLj1024EEEEELb0ELb0EEEvNS_9BwdParamsE,"a",@progbits
	.sectionflags	@""
	.align	4
.nv.constant0._ZN10layer_norm22ln_bwd_finalize_kernelINS_22Kernel_traits_finalizeILj256Ef6__halfS2_S2_fjLb0ELj1024ELj4ENS_18Kernel_traits_baseILj256EfS2_S2_S2_fjLj1024EEEEELb0ELb0EEEvNS_9BwdParamsE:
	.zero		1192


//--------------------- .nv.constant0._ZN10layer_norm13ln_bwd_kernelINS_13Kernel_traitsIf6__halfS2_S2_fjLj256ELj1ELj4ELj1ELj16ENS_18Kernel_traits_baseILj256EfS2_S2_S2_fjLj128EEEEELb1ELb0ELb1ELb0EEEvNS_9BwdParamsE --------------------------
	.section	.nv.constant0._ZN10layer_norm13ln_bwd_kernelINS_13Kernel_traitsIf6__halfS2_S2_fjLj256ELj1ELj4ELj1ELj16ENS_18Kernel_traits_baseILj256EfS2_S2_S2_fjLj128EEEEELb1ELb0ELb1ELb0EEEvNS_9BwdParamsE,"a",@progbits
	.sectionflags	@""
	.align	4
.nv.constant0._ZN10layer_norm13ln_bwd_kernelINS_13Kernel_traitsIf6__halfS2_S2_fjLj256ELj1ELj4ELj1ELj16ENS_18Kernel_traits_baseILj256EfS2_S2_S2_fjLj128EEEEELb1ELb0ELb1ELb0EEEvNS_9BwdParamsE:
	.zero		1192


//--------------------- .nv.constant0._ZN10layer_norm22ln_bwd_finalize_kernelINS_22Kernel_traits_finalizeILj256Ef6__halfS2_S2_fjLb0ELj1024ELj4ENS_18Kernel_traits_baseILj256EfS2_S2_S2_fjLj1024EEEEELb0ELb1EEEvNS_9BwdParamsE --------------------------
	.section	.nv.constant0._ZN10layer_norm22ln_bwd_finalize_kernelINS_22Kernel_traits_finalizeILj256Ef6__halfS2_S2_fjLb0ELj1024ELj4ENS_18Kernel_traits_baseILj256EfS2_S2_S2_fjLj1024EEEEELb0ELb1EEEvNS_9BwdParamsE,"a",@progbits
	.sectionflags	@""
	.align	4
.nv.constant0._ZN10layer_norm22ln_bwd_finalize_kernelINS_22Kernel_traits_finalizeILj256Ef6__halfS2_S2_fjLb0ELj1024ELj4ENS_18Kernel_traits_baseILj256EfS2_S2_S2_fjLj1024EEEEELb0ELb1EEEvNS_9BwdParamsE:
	.zero		1192


//--------------------- .nv.constant0._ZN10layer_norm13ln_bwd_kernelINS_13Kernel_traitsIf6__halfS2_S2_fjLj256ELj1ELj4ELj1ELj16ENS_18Kernel_traits_baseILj256EfS2_S2_S2_fjLj128EEEEELb1ELb0ELb1ELb1EEEvNS_9BwdParamsE --------------------------
	.section	.nv.constant0._ZN10layer_norm13ln_bwd_kernelINS_13Kernel_traitsIf6__halfS2_S2_fjLj256ELj1ELj4ELj1ELj16ENS_18Kernel_traits_baseILj256EfS2_S2_S2_fjLj128EEEEELb1ELb0ELb1ELb1EEEvNS_9BwdParamsE,"a",@progbits
	.sectionflags	@""
	.align	4
.nv.constant0._ZN10layer_norm13ln_bwd_kernelINS_13Kernel_traitsIf6__halfS2_S2_fjLj256ELj1ELj4ELj1ELj16ENS_18Kernel_traits_baseILj256EfS2_S2_S2_fjLj128EEEEELb1ELb0ELb1ELb1EEEvNS_9BwdParamsE:
	.zero		1192


//--------------------- .nv.constant0._ZN10layer_norm13ln_bwd_kernelINS_13Kernel_traitsIf6__halfS2_S2_fjLj256ELj1ELj4ELj1ELj16ENS_18Kernel_traits_baseILj256EfS2_S2_S2_fjLj128EEEEELb1ELb1ELb0ELb0EEEvNS_9BwdParamsE --------------------------
	.section	.nv.constant0._ZN10layer_norm13ln_bwd_kernelINS_13Kernel_traitsIf6__halfS2_S2_fjLj256ELj1ELj4ELj1ELj16ENS_18Kernel_traits_baseILj256EfS2_S2_S2_fjLj128EEEEELb1ELb1ELb0ELb0EEEvNS_9BwdParamsE,"a",@progbits
	.sectionflags	@""
	.align	4
.nv.constant0._ZN10layer_norm13ln_bwd_kernelINS_13Kernel_traitsIf6__halfS2_S2_fjLj256ELj1ELj4ELj1ELj16ENS_18Kernel_traits_baseILj256EfS2_S2_S2_fjLj128EEEEELb1ELb1ELb0ELb0EEEvNS_9BwdParamsE:
	.zero		1192


//--------------------- .nv.constant0._ZN10layer_norm13ln_bwd_kernelINS_13Kernel_traitsIf6__halfS2_S2_fjLj256ELj1ELj4ELj1ELj16ENS_18Kernel_traits_baseILj256EfS2_S2_S2_fjLj128EEEEELb1ELb1ELb0ELb1EEEvNS_9BwdParamsE --------------------------
	.section	.nv.constant0._ZN10layer_norm13ln_bwd_kernelINS_13Kernel_traitsIf6__halfS2_S2_fjLj256ELj1ELj4ELj1ELj16ENS_18Kernel_traits_baseILj256EfS2_S2_S2_fjLj128EEEEELb1ELb1ELb0ELb1EEEvNS_9BwdParamsE,"a",@progbits
	.sectionflags	@""
	.align	4
.nv.constant0._ZN10layer_norm13ln_bwd_kernelINS_13Kernel_traitsIf6__halfS2_S2_fjLj256ELj1ELj4ELj1ELj16ENS_18Kernel_traits_baseILj256EfS2_S2_S2_fjLj128EEEEELb1ELb1ELb0ELb1EEEvNS_9BwdParamsE:
	.zero		1192


//--------------------- .nv.constant0._ZN10layer_norm22ln_bwd_finalize_kernelINS_22Kernel_traits_finalizeILj256Ef6__halfS2_S2_fjLb1ELj1024ELj4ENS_18Kernel_traits_baseILj256EfS2_S2_S2_fjLj1024EEEEELb1ELb0EEEvNS_9BwdParamsE --------------------------
	.section	.nv.constant0._ZN10layer_norm22ln_bwd_finalize_kernelINS_22Kernel_traits_finalizeILj256Ef6__halfS2_S2_fjLb1ELj1024ELj4ENS_18Kernel_traits_baseILj256EfS2_S2_S2_fjLj1024EEEEELb1ELb0EEEvNS_9BwdParamsE,"a",@progbits
	.sectionflags	@""
	.align	4
.nv.constant0._ZN10layer_norm22ln_bwd_finalize_kernelINS_22Kernel_traits_finalizeILj256Ef6__halfS2_S2_fjLb1ELj1024ELj4ENS_18Kernel_traits_baseILj256EfS2_S2_S2_fjLj1024EEEEELb1ELb0EEEvNS_9BwdParamsE:
	.zero		1192


//--------------------- .nv.constant0._ZN10layer_norm13ln_bwd_kernelINS_13Kernel_traitsIf6__halfS2_S2_fjLj256ELj1ELj4ELj1ELj16ENS_18Kernel_traits_baseILj256EfS2_S2_S2_fjLj128EEEEELb1ELb1ELb1ELb0EEEvNS_9BwdParamsE --------------------------
	.section	.nv.constant0._ZN10layer_norm13ln_bwd_kernelINS_13Kernel_traitsIf6__halfS2_S2_fjLj256ELj1ELj4ELj1ELj16ENS_18Kernel_traits_baseILj256EfS2_S2_S2_fjLj128EEEEELb1ELb1ELb1ELb0EEEvNS_9BwdParamsE,"a",@progbits
	.sectionflags	@""
	.align	4
.nv.constant0._ZN10layer_norm13ln_bwd_kernelINS_13Kernel_traitsIf6__halfS2_S2_fjLj256ELj1ELj4ELj1ELj16ENS_18Kernel_traits_baseILj256EfS2_S2_S2_fjLj128EEEEELb1ELb1ELb1ELb0EEEvNS_9BwdParamsE:
	.zero		1192


//--------------------- .nv.constant0._ZN10layer_norm22ln_bwd_finalize_kernelINS_22Kernel_traits_finalizeILj256Ef6__halfS2_S2_fjLb1ELj1024ELj4ENS_18Kernel_traits_baseILj256EfS2_S2_S2_fjLj1024EEEEELb1ELb1EEEvNS_9BwdParamsE --------------------------
	.section	.nv.constant0._ZN10layer_norm22ln_bwd_finalize_kernelINS_22Kernel_traits_finalizeILj256Ef6__halfS2_S2_fjLb1ELj1024ELj4ENS_18Kernel_traits_baseILj256EfS2_S2_S2_fjLj1024EEEEELb1ELb1EEEvNS_9BwdParamsE,"a",@progbits
	.sectionflags	@""
	.align	4
.nv.constant0._ZN10layer_norm22ln_bwd_finalize_kernelINS_22Kernel_traits_finalizeILj256Ef6__halfS2_S2_fjLb1ELj1024ELj4ENS_18Kernel_traits_baseILj256EfS2_S2_S2_fjLj1024EEEEELb1ELb1EEEvNS_9BwdParamsE:
	.zero		1192


//--------------------- .nv.constant0._ZN10layer_norm13ln_bwd_kernelINS_13Kernel_traitsIf6__halfS2_S2_fjLj256ELj1ELj4ELj1ELj16ENS_18Kernel_traits_baseILj256EfS2_S2_S2_fjLj128EEEEELb1ELb1ELb1ELb1EEEvNS_9BwdParamsE --------------------------
	.section	.nv.constant0._ZN10layer_norm13ln_bwd_kernelINS_13Kernel_traitsIf6__halfS2_S2_fjLj256ELj1ELj4ELj1ELj16ENS_18Kernel_traits_baseILj256EfS2_S2_S2_fjLj128EEEEELb1ELb1ELb1ELb1EEEvNS_9BwdParamsE,"a",@progbits
	.sectionflags	@""
	.align	4
.nv.constant0._ZN10layer_norm13ln_bwd_kernelINS_13Kernel_traitsIf6__halfS2_S2_fjLj256ELj1ELj4ELj1ELj16ENS_18Kernel_traits_baseILj256EfS2_S2_S2_fjLj128EEEEELb1ELb1ELb1ELb1EEEvNS_9BwdParamsE:
	.zero		1192


//--------------------- .nv.constant0._ZN10layer_norm13ln_bwd_kernelINS_13Kernel_traitsI6__halfS2_fS2_fjLj256ELj1ELj4ELj1ELj16ENS_18Kernel_traits_baseILj256ES2_S2_fS2_fjLj128EEEEELb0ELb0ELb0ELb0EEEvNS_9BwdParamsE --------------------------
	.section	.nv.constant0._ZN10layer_norm13ln_bwd_kernelINS_13Kernel_traitsI6__halfS2_fS2_fjLj256ELj1ELj4ELj1ELj16ENS_18Kernel_traits_baseILj256ES2_S2_fS2_fjLj128EEEEELb0ELb0ELb0ELb0EEEvNS_9BwdParamsE,"a",@progbits
	.sectionflags	@""
	.align	4
.nv.constant0._ZN10layer_norm13ln_bwd_kernelINS_13Kernel_traitsI6__halfS2_fS2_fjLj256ELj1ELj4ELj1ELj16ENS_18Kernel_traits_baseILj256ES2_S2_fS2_fjLj128EEEEELb0ELb0ELb0ELb0EEEvNS_9BwdParamsE:
	.zero		1192


//--------------------- .nv.constant0._ZN10layer_norm13ln_bwd_kernelINS_13Kernel_traitsI6__halfS2_fS2_fjLj256ELj1ELj4ELj1ELj16ENS_18Kernel_traits_baseILj256ES2_S2_fS2_fjLj128EEEEELb0ELb0ELb0ELb1EEEvNS_9BwdParamsE --------------------------
	.section	.nv.constant0._ZN10layer_norm13ln_bwd_kernelINS_13Kernel_traitsI6__halfS2_fS2_fjLj256ELj1ELj4ELj1ELj16ENS_18Kernel_traits_baseILj256ES2_S2_fS2_fjLj128EEEEELb0ELb0ELb0ELb1EEEvNS_9BwdParamsE,"a",@progbits
	.sectionflags	@""
	.align	4
.nv.constant0._ZN10layer_norm13ln_bwd_kernelINS_13Kernel_traitsI6__halfS2_fS2_fjLj256ELj1ELj4ELj1ELj16ENS_18Kernel_traits_baseILj256ES2_S2_fS2_fjLj128EEEEELb0ELb0ELb0ELb1EEEvNS_9BwdParamsE:
	.zero		1192


//--------------------- .nv.constant0._ZN10layer_norm13ln_bwd_kernelINS_13Kernel_traitsI6__halfS2_fS2_fjLj256ELj1ELj4ELj1ELj16ENS_18Kernel_traits_baseILj256ES2_S2_fS2_fjLj128EEEEELb0ELb0ELb1ELb0EEEvNS_9BwdParamsE --------------------------
	.section	.nv.constant0._ZN10layer_norm13ln_bwd_kernelINS_13Kernel_traitsI6__halfS2_fS2_fjLj256ELj1ELj4ELj1ELj16ENS_18Kernel_traits_baseILj256ES2_S2_fS2_fjLj128EEEEELb0ELb0ELb1ELb0EEEvNS_9BwdParamsE,"a",@progbits
	.sectionflags	@""
	.align	4
.nv.constant0._ZN10layer_norm13ln_bwd_kernelINS_13Kernel_traitsI6__halfS2_fS2_fjLj256ELj1ELj4ELj1ELj16ENS_18Kernel_traits_baseILj256ES2_S2_fS2_fjLj128EEEEELb0ELb0ELb1ELb0EEEvNS_9BwdParamsE:
	.zero		1192


//--------------------- .nv.constant0._ZN10layer_norm13ln_bwd_kernelINS_13Kernel_traitsI6__halfS2_fS2_fjLj256ELj1ELj4ELj1ELj16ENS_18Kernel_traits_baseILj256ES2_S2_fS2_fjLj128EEEEELb0ELb0ELb1ELb1EEEvNS_9BwdParamsE --------------------------
	.section	.nv.constant0._ZN10layer_norm13ln_bwd_kernelINS_13Kernel_traitsI6__halfS2_fS2_fjLj256ELj1ELj4ELj1ELj16ENS_18Kernel_traits_baseILj256ES2_S2_fS2_fjLj128EEEEELb0ELb0ELb1ELb1EEEvNS_9BwdParamsE,"a",@progbits
	.sectionflags	@""
	.align	4
.nv.constant0._ZN10layer_norm13ln_bwd_kernelINS_13Kernel_traitsI6__halfS2_fS2_fjLj256ELj1ELj4ELj1ELj16ENS_18Kernel_traits_baseILj256ES2_S2_fS2_fjLj128EEEEELb0ELb0ELb1ELb1EEEvNS_9BwdParamsE:
	.zero		1192


//--------------------- .nv.constant0._ZN10layer_norm13ln_bwd_kernelINS_13Kernel_traitsI6__halfS2_fS2_fjLj256ELj1ELj4ELj1ELj16ENS_18Kernel_traits_baseILj256ES2_S2_fS2_fjLj128EEEEELb0ELb1ELb0ELb0EEEvNS_9BwdParamsE --------------------------
	.section	.nv.constant0._ZN10layer_norm13ln_bwd_kernelINS_13Kernel_traitsI6__halfS2_fS2_fjLj256ELj1ELj4ELj1ELj16ENS_18Kernel_traits_baseILj256ES2_S2_fS2_fjLj128EEEEELb0ELb1ELb0ELb0EEEvNS_9BwdParamsE,"a",@progbits
	.sectionflags	@""
	.align	4
.nv.constant0._ZN10layer_norm13ln_bwd_kernelINS_13Kernel_traitsI6__halfS2_fS2_fjLj256ELj1ELj4ELj1ELj16ENS_18Kernel_traits_baseILj256ES2_S2_fS2_fjLj128EEEEELb0ELb1ELb0ELb0EEEvNS_9BwdParamsE:
	.zero		1192


//--------------------- .nv.constant0._ZN10layer_norm13ln_bwd_kernelINS_13Kernel_traitsI6__halfS2_fS2_fjLj256ELj1ELj4ELj1ELj16ENS_18Kernel_traits_baseILj256ES2_S2_fS2_fjLj128EEEEELb0ELb1ELb0ELb1EEEvNS_9BwdParamsE --------------------------
	.section	.nv.constant0._ZN10layer_norm13ln_bwd_kernelINS_13Kernel_traitsI6__halfS2_fS2_fjLj256ELj1ELj4ELj1ELj16ENS_18Kernel_traits_baseILj256ES2_S2_fS2_fjLj128EEEEELb0ELb1ELb0ELb1EEEvNS_9BwdParamsE,"a",@progbits
	.sectionflags	@""
	.align	4
.nv.constant0._ZN10layer_norm13ln_bwd_kernelINS_13Kernel_traitsI6__halfS2_fS2_fjLj256ELj1ELj4ELj1ELj16ENS_18Kernel_traits_baseILj256ES2_S2_fS2_fjLj128EEEEELb0ELb1ELb0ELb1EEEvNS_9BwdParamsE:
	.zero		1192


//--------------------- .nv.constant0._ZN10layer_norm13ln_bwd_kernelINS_13Kernel_traitsI6__halfS2_fS2_fjLj256ELj1ELj4ELj1ELj16ENS_18Kernel_traits_baseILj256ES2_S2_fS2_fjLj128EEEEELb0ELb1ELb1ELb0EEEvNS_9BwdParamsE --------------------------
	.section	.nv.constant0._ZN10layer_norm13ln_bwd_kernelINS_13Kernel_traitsI6__halfS2_fS2_fjLj256ELj1ELj4ELj1ELj16ENS_18Kernel_traits_baseILj256ES2_S2_fS2_fjLj128EEEEELb0ELb1ELb1ELb0EEEvNS_9BwdParamsE,"a",@progbits
	.sectionflags	@""
	.align	4
.nv.constant0._ZN10layer_norm13ln_bwd_kernelINS_13Kernel_traitsI6__halfS2_fS2_fjLj256ELj1ELj4ELj1ELj16ENS_18Kernel_traits_baseILj256ES2_S2_fS2_fjLj128EEEEELb0ELb1ELb1ELb0EEEvNS_9BwdParamsE:
	.zero		1192


//--------------------- .nv.constant0._ZN10layer_norm13ln_bwd_kernelINS_13Kernel_traitsI6__halfS2_fS2_fjLj256ELj1ELj4ELj1ELj16ENS_18Kernel_traits_baseILj256ES2_S2_fS2_fjLj128EEEEELb0ELb1ELb1ELb1EEEvNS_9BwdParamsE --------------------------
	.section	.nv.constant0._ZN10layer_norm13ln_bwd_kernelINS_13Kernel_traitsI6__halfS2_fS2_fjLj256ELj1ELj4ELj1ELj16ENS_18Kernel_traits_baseILj256ES2_S2_fS2_fjLj128EEEEELb0ELb1ELb1ELb1EEEvNS_9BwdParamsE,"a",@progbits
	.sectionflags	@""
	.align	4
.nv.constant0._ZN10layer_norm13ln_bwd_kernelINS_13Kernel_traitsI6__halfS2_fS2_fjLj256ELj1ELj4ELj1ELj16ENS_18Kernel_traits_baseILj256ES2_S2_fS2_fjLj128EEEEELb0ELb1ELb1ELb1EEEvNS_9BwdParamsE:
	.zero		1192


//--------------------- .nv.constant0._ZN10layer_norm13ln_bwd_kernelINS_13Kernel_traitsI6__halfS2_fS2_fjLj256ELj1ELj4ELj1ELj16ENS_18Kernel_traits_baseILj256ES2_S2_fS2_fjLj128EEEEELb1ELb0ELb0ELb0EEEvNS_9BwdParamsE --------------------------
	.section	.nv.constant0._ZN10layer_norm13ln_bwd_kernelINS_13Kernel_traitsI6__halfS2_fS2_fjLj256ELj1ELj4ELj1ELj16ENS_18Kernel_traits_baseILj256ES2_S2_fS2_fjLj128EEEEELb1ELb0ELb0ELb0EEEvNS_9BwdParamsE,"a",@progbits
	.sectionflags	@""
	.align	4
.nv.constant0._ZN10layer_norm13ln_bwd_kernelINS_13Kernel_traitsI6__halfS2_fS2_fjLj256ELj1ELj4ELj1ELj16ENS_18Kernel_traits_baseILj256ES2_S2_fS2_fjLj128EEEEELb1ELb0ELb0ELb0EEEvNS_9BwdParamsE:
	.zero		1192


//--------------------- .nv.constant0._ZN10layer_norm13ln_bwd_kernelINS_13Kernel_traitsI6__halfS2_fS2_fjLj256ELj1ELj4ELj1ELj16ENS_18Kernel_traits_baseILj256ES2_S2_fS2_fjLj128EEEEELb1ELb0ELb0ELb1EEEvNS_9BwdParamsE --------------------------
	.section	.nv.constant0._ZN10layer_norm13ln_bwd_kernelINS_13Kernel_traitsI6__halfS2_fS2_fjLj256ELj1ELj4ELj1ELj16ENS_18Kernel_traits_baseILj256ES2_S2_fS2_fjLj128EEEEELb1ELb0ELb0ELb1EEEvNS_9BwdParamsE,"a",@progbits
	.sectionflags	@""
	.align	4
.nv.constant0._ZN10layer_norm13ln_bwd_kernelINS_13Kernel_traitsI6__halfS2_fS2_fjLj256ELj1ELj4ELj1ELj16ENS_18Kernel_traits_baseILj256ES2_S2_fS2_fjLj128EEEEELb1ELb0ELb0ELb1EEEvNS_9BwdParamsE:
	.zero		1192


//--------------------- .nv.constant0._ZN10layer_norm22ln_bwd_finalize_kernelINS_22Kernel_traits_finalizeILj256E6__halfS2_fS2_fjLb0ELj1024ELj4ENS_18Kernel_traits_baseILj256ES2_S2_fS2_fjLj1024EEEEELb0ELb0EEEvNS_9BwdParamsE --------------------------
	.section	.nv.constant0._ZN10layer_norm22ln_bwd_finalize_kernelINS_22Kernel_traits_finalizeILj256E6__halfS2_fS2_fjLb0ELj1024ELj4ENS_18Kernel_traits_baseILj256ES2_S2_fS2_fjLj1024EEEEELb0ELb0EEEvNS_9BwdParamsE,"a",@progbits
	.sectionflags	@""
	.align	4
.nv.constant0._ZN10layer_norm22ln_bwd_finalize_kernelINS_22Kernel_traits_finalizeILj256E6__halfS2_fS2_fjLb0ELj1024ELj4ENS_18Kernel_traits_baseILj256ES2_S2_fS2_fjLj1024EEEEELb0ELb0EEEvNS_9BwdParamsE:
	.zero		1192


//--------------------- .nv.constant0._ZN10layer_norm13ln_bwd_kernelINS_13Kernel_traitsI6__halfS2_fS2_fjLj256ELj1ELj4ELj1ELj16ENS_18Kernel_traits_baseILj256ES2_S2_fS2_fjLj128EEEEELb1ELb0ELb1ELb0EEEvNS_9BwdParamsE --------------------------
	.section	.nv.constant0._ZN10layer_norm13ln_bwd_kernelINS_13Kernel_traitsI6__halfS2_fS2_fjLj256ELj1ELj4ELj1ELj16ENS_18Kernel_traits_baseILj256ES2_S2_fS2_fjLj128EEEEELb1ELb0ELb1ELb0EEEvNS_9BwdParamsE,"a",@progbits
	.sectionflags	@""
	.align	4
.nv.constant0._ZN10layer_norm13ln_bwd_kernelINS_13Kernel_traitsI6__halfS2_fS2_fjLj256ELj1ELj4ELj1ELj16ENS_18Kernel_traits_baseILj256ES2_S2_fS2_fjLj128EEEEELb1ELb0ELb1ELb0EEEvNS_9BwdParamsE:
	.zero		1192


//--------------------- .nv.constant0._ZN10layer_norm22ln_bwd_finalize_kernelINS_22Kernel_traits_finalizeILj256E6__halfS2_fS2_fjLb0ELj1024ELj4ENS_18Kernel_traits_baseILj256ES2_S2_fS2_fjLj1024EEEEELb0ELb1EEEvNS_9BwdParamsE --------------------------
	.section	.nv.constant0._ZN10layer_norm22ln_bwd_finalize_kernelINS_22Kernel_traits_finalizeILj256E6__halfS2_fS2_fjLb0ELj1024ELj4ENS_18Kernel_traits_baseILj256ES2_S2_fS2_fjLj1024EEEEELb0ELb1EEEvNS_9BwdParamsE,"a",@progbits
	.sectionflags	@""
	.align	4
.nv.constant0._ZN10layer_norm22ln_bwd_finalize_kernelINS_22Kernel_traits_finalizeILj256E6__halfS2_fS2_fjLb0ELj1024ELj4ENS_18Kernel_traits_baseILj256ES2_S2_fS2_fjLj1024EEEEELb0ELb1EEEvNS_9BwdParamsE:
	.zero		1192


//--------------------- .nv.constant0._ZN10layer_norm13ln_bwd_kernelINS_13Kernel_traitsI6__halfS2_fS2_fjLj256ELj1ELj4ELj1ELj16ENS_18Kernel_traits_baseILj256ES2_S2_fS2_fjLj128EEEEELb1ELb0ELb1ELb1EEEvNS_9BwdParamsE --------------------------
	.section	.nv.constant0._ZN10layer_norm13ln_bwd_kernelINS_13Kernel_traitsI6__halfS2_fS2_fjLj256ELj1ELj4ELj1ELj16ENS_18Kernel_traits_baseILj256ES2_S2_fS2_fjLj128EEEEELb1ELb0ELb1ELb1EEEvNS_9BwdParamsE,"a",@progbits
	.sectionflags	@""
	.align	4
.nv.constant0._ZN10layer_norm13ln_bwd_kernelINS_13Kernel_traitsI6__halfS2_fS2_fjLj256ELj1ELj4ELj1ELj16ENS_18Kernel_traits_baseILj256ES2_S2_fS2_fjLj128EEEEELb1ELb0ELb1ELb1EEEvNS_9BwdParamsE:
	.zero		1192


//--------------------- .nv.constant0._ZN10layer_norm13ln_bwd_kernelINS_13Kernel_traitsI6__halfS2_fS2_fjLj256ELj1ELj4ELj1ELj16ENS_18Kernel_traits_baseILj256ES2_S2_fS2_fjLj128EEEEELb1ELb1ELb0ELb0EEEvNS_9BwdParamsE --------------------------
	.section	.nv.constant0._ZN10layer_norm13ln_bwd_kernelINS_13Kernel_traitsI6__halfS2_fS2_fjLj256ELj1ELj4ELj1ELj16ENS_18Kernel_traits_baseILj256ES2_S2_fS2_fjLj128EEEEELb1ELb1ELb0ELb0EEEvNS_9BwdParamsE,"a",@progbits
	.sectionflags	@""
	.align	4
.nv.constant0._ZN10layer_norm13ln_bwd_kernelINS_13Kernel_traitsI6__halfS2_fS2_fjLj256ELj1ELj4ELj1ELj16ENS_18Kernel_traits_baseILj256ES2_S2_fS2_fjLj128EEEEELb1ELb1ELb0ELb0EEEvNS_9BwdParamsE:
	.zero		1192


//--------------------- .nv.constant0._ZN10layer_norm13ln_bwd_kernelINS_13Kernel_traitsI6__halfS2_fS2_fjLj256ELj1ELj4ELj1ELj16ENS_18Kernel_traits_baseILj256ES2_S2_fS2_fjLj128EEEEELb1ELb1ELb0ELb1EEEvNS_9BwdParamsE --------------------------
	.section	.nv.constant0._ZN10layer_norm13ln_bwd_kernelINS_13Kernel_traitsI6__halfS2_fS2_fjLj256ELj1ELj4ELj1ELj16ENS_18Kernel_traits_baseILj256ES2_S2_fS2_fjLj128EEEEELb1ELb1ELb0ELb1EEEvNS_9BwdParamsE,"a",@progbits
	.sectionflags	@""
	.align	4
.nv.constant0._ZN10layer_norm13ln_bwd_kernelINS_13Kernel_traitsI6__halfS2_fS2_fjLj256ELj1ELj4ELj1ELj16ENS_18Kernel_traits_baseILj256ES2_S2_fS2_fjLj128EEEEELb1ELb1ELb0ELb1EEEvNS_9BwdParamsE:
	.zero		1192


//--------------------- .nv.constant0._ZN10layer_norm22ln_bwd_finalize_kernelINS_22Kernel_traits_finalizeILj256E6__halfS2_fS2_fjLb1ELj1024ELj4ENS_18Kernel_traits_baseILj256ES2_S2_fS2_fjLj1024EEEEELb1ELb0EEEvNS_9BwdParamsE --------------------------
	.section	.nv.constant0._ZN10layer_norm22ln_bwd_finalize_kernelINS_22Kernel_traits_finalizeILj256E6__halfS2_fS2_fjLb1ELj1024ELj4ENS_18Kernel_traits_baseILj256ES2_S2_fS2_fjLj1024EEEEELb1ELb0EEEvNS_9BwdParamsE,"a",@progbits
	.sectionflags	@""
	.align	4
.nv.constant0._ZN10layer_norm22ln_bwd_finalize_kernelINS_22Kernel_traits_finalizeILj256E6__halfS2_fS2_fjLb1ELj1024ELj4ENS_18Kernel_traits_baseILj256ES2_S2_fS2_fjLj1024EEEEELb1ELb0EEEvNS_9BwdParamsE:
	.zero		1192


//--------------------- .nv.constant0._ZN10layer_norm13ln_bwd_kernelINS_13Kernel_traitsI6__halfS2_fS2_fjLj256ELj1ELj4ELj1ELj16ENS_18Kernel_traits_baseILj256ES2_S2_fS2_fjLj128EEEEELb1ELb1ELb1ELb0EEEvNS_9BwdParamsE --------------------------
	.section	.nv.constant0._ZN10layer_norm13ln_bwd_kernelINS_13Kernel_traitsI6__halfS2_fS2_fjLj256ELj1ELj4ELj1ELj16ENS_18Kernel_traits_baseILj256ES2_S2_fS2_fjLj128EEEEELb1ELb1ELb1ELb0EEEvNS_9BwdParamsE,"a",@progbits
	.sectionflags	@""
	.align	4
.nv.constant0._ZN10layer_norm13ln_bwd_kernelINS_13Kernel_traitsI6__halfS2_fS2_fjLj256ELj1ELj4ELj1ELj16ENS_18Kernel_traits_baseILj256ES2_S2_fS2_fjLj128EEEEELb1ELb1ELb1ELb0EEEvNS_9BwdParamsE:
	.zero		1192


//--------------------- .nv.constant0._ZN10layer_norm22ln_bwd_finalize_kernelINS_22Kernel_traits_finalizeILj256E6__halfS2_fS2_fjLb1ELj1024ELj4ENS_18Kernel_traits_baseILj256ES2_S2_fS2_fjLj1024EEEEELb1ELb1EEEvNS_9BwdParamsE --------------------------
	.section	.nv.constant0._ZN10layer_norm22ln_bwd_finalize_kernelINS_22Kernel_traits_finalizeILj256E6__halfS2_fS2_fjLb1ELj1024ELj4ENS_18Kernel_traits_baseILj256ES2_S2_fS2_fjLj1024EEEEELb1ELb1EEEvNS_9BwdParamsE,"a",@progbits
	.sectionflags	@""
	.align	4
.nv.constant0._ZN10layer_norm22ln_bwd_finalize_kernelINS_22Kernel_traits_finalizeILj256E6__halfS2_fS2_fjLb1ELj1024ELj4ENS_18Kernel_traits_baseILj256ES2_S2_fS2_fjLj1024EEEEELb1ELb1EEEvNS_9BwdParamsE:
	.zero		1192


//--------------------- .nv.constant0._ZN10layer_norm13ln_bwd_kernelINS_13Kernel_traitsI6__halfS2_fS2_fjLj256ELj1ELj4ELj1ELj16ENS_18Kernel_traits_baseILj256ES2_S2_fS2_fjLj128EEEEELb1ELb1ELb1ELb1EEEvNS_9BwdParamsE --------------------------
	.section	.nv.constant0._ZN10layer_norm13ln_bwd_kernelINS_13Kernel_traitsI6__halfS2_fS2_fjLj256ELj1ELj4ELj1ELj16ENS_18Kernel_traits_baseILj256ES2_S2_fS2_fjLj128EEEEELb1ELb1ELb1ELb1EEEvNS_9BwdParamsE,"a",@progbits
	.sectionflags	@""
	.align	4
.nv.constant0._ZN10layer_norm13ln_bwd_kernelINS_13Kernel_traitsI6__halfS2_fS2_fjLj256ELj1ELj4ELj1ELj16ENS_18Kernel_traits_baseILj256ES2_S2_fS2_fjLj128EEEEELb1ELb1ELb1ELb1EEEvNS_9BwdParamsE:
	.zero		1192


//--------------------- .nv.constant0._ZN10layer_norm13ln_bwd_kernelINS_13Kernel_traitsIf6__halffS2_fjLj256ELj1ELj4ELj1ELj16ENS_18Kernel_traits_baseILj256EfS2_fS2_fjLj128EEEEELb0ELb0ELb0ELb0EEEvNS_9BwdParamsE --------------------------
	.section	.nv.constant0._ZN10layer_norm13ln_bwd_kernelINS_13Kernel_traitsIf6__halffS2_fjLj256ELj1ELj4ELj1ELj16ENS_18Kernel_traits_baseILj256EfS2_fS2_fjLj128EEEEELb0ELb0ELb0ELb0EEEvNS_9BwdParamsE,"a",@progbits
	.sectionflags	@""
	.align	4
.nv.constant0._ZN10layer_norm13ln_bwd_kernelINS_13Kernel_traitsIf6__halffS2_fjLj256ELj1ELj4ELj1ELj16ENS_18Kernel_traits_baseILj256EfS2_fS2_fjLj128EEEEELb0ELb0ELb0ELb0EEEvNS_9BwdParamsE:
	.zero		1192


//--------------------- .nv.constant0._ZN10layer_norm13ln_bwd_kernelINS_13Kernel_traitsIf6__halffS2_fjLj256ELj1ELj4ELj1ELj16ENS_18Kernel_traits_baseILj256EfS2_fS2_fjLj128EEEEELb0ELb0ELb0ELb1EEEvNS_9BwdParamsE --------------------------
	.section	.nv.constant0._ZN10layer_norm13ln_bwd_kernelINS_13Kernel_traitsIf6__halffS2_fjLj256ELj1ELj4ELj1ELj16ENS_18Kernel_traits_baseILj256EfS2_fS2_fjLj128EEEEELb0ELb0ELb0ELb1EEEvNS_9BwdParamsE,"a",@progbits
	.sectionflags	@""
	.align	4
.nv.constant0._ZN10layer_norm13ln_bwd_kernelINS_13Kernel_traitsIf6__halffS2_fjLj256ELj1ELj4ELj1ELj16ENS_18Kernel_traits_baseILj256EfS2_fS2_fjLj128EEEEELb0ELb0ELb0ELb1EEEvNS_9BwdParamsE:
	.zero		1192


//--------------------- .nv.constant0._ZN10layer_norm13ln_bwd_kernelINS_13Kernel_traitsIf6__halffS2_fjLj256ELj1ELj4ELj1ELj16ENS_18Kernel_traits_baseILj256EfS2_fS2_fjLj128EEEEELb0ELb0ELb1ELb0EEEvNS_9BwdParamsE --------------------------
	.section	.nv.constant0._ZN10layer_norm13ln_bwd_kernelINS_13Kernel_traitsIf6__halffS2_fjLj256ELj1ELj4ELj1ELj16ENS_18Kernel_traits_baseILj256EfS2_fS2_fjLj128EEEEELb0ELb0ELb1ELb0EEEvNS_9BwdParamsE,"a",@progbits
	.sectionflags	@""
	.align	4
.nv.constant0._ZN10layer_norm13ln_bwd_kernelINS_13Kernel_traitsIf6__halffS2_fjLj256ELj1ELj4ELj1ELj16ENS_18Kernel_traits_baseILj256EfS2_fS2_fjLj128EEEEELb0ELb0ELb1ELb0EEEvNS_9BwdParamsE:
	.zero		1192


//--------------------- .nv.constant0._ZN10layer_norm13ln_bwd_kernelINS_13Kernel_traitsIf6__halffS2_fjLj256ELj1ELj4ELj1ELj16ENS_18Kernel_traits_baseILj256EfS2_fS2_fjLj128EEEEELb0ELb0ELb1ELb1EEEvNS_9BwdParamsE --------------------------
	.section	.nv.constant0._ZN10layer_norm13ln_bwd_kernelINS_13Kernel_traitsIf6__halffS2_fjLj256ELj1ELj4ELj1ELj16ENS_18Kernel_traits_baseILj256EfS2_fS2_fjLj128EEEEELb0ELb0ELb1ELb1EEEvNS_9BwdParamsE,"a",@progbits
	.sectionflags	@""
	.align	4
.nv.constant0._ZN10layer_norm13ln_bwd_kernelINS_13Kernel_traitsIf6__halffS2_fjLj256ELj1ELj4ELj1ELj16ENS_18Kernel_traits_baseILj256EfS2_fS2_fjLj128EEEEELb0ELb0ELb1ELb1EEEvNS_9BwdParamsE:
	.zero		1192


//--------------------- .nv.constant0._ZN10layer_norm13ln_bwd_kernelINS_13Kernel_traitsIf6__halffS2_fjLj256ELj1ELj4ELj1ELj16ENS_18Kernel_traits_baseILj256EfS2_fS2_fjLj128EEEEELb0ELb1ELb0ELb0EEEvNS_9BwdParamsE --------------------------
	.section	.nv.constant0._ZN10layer_norm13ln_bwd_kernelINS_13Kernel_traitsIf6__halffS2_fjLj256ELj1ELj4ELj1ELj16ENS_18Kernel_traits_baseILj256EfS2_fS2_fjLj128EEEEELb0ELb1ELb0ELb0EEEvNS_9BwdParamsE,"a",@progbits
	.sectionflags	@""
	.align	4
.nv.constant0._ZN10layer_norm13ln_bwd_kernelINS_13Kernel_traitsIf6__halffS2_fjLj256ELj1ELj4ELj1ELj16ENS_18Kernel_traits_baseILj256EfS2_fS2_fjLj128EEEEELb0ELb1ELb0ELb0EEEvNS_9BwdParamsE:
	.zero		1192


//--------------------- .nv.constant0._ZN10layer_norm13ln_bwd_kernelINS_13Kernel_traitsIf6__halffS2_fjLj256ELj1ELj4ELj1ELj16ENS_18Kernel_traits_baseILj256EfS2_fS2_fjLj128EEEEELb0ELb1ELb0ELb1EEEvNS_9BwdParamsE --------------------------
	.section	.nv.constant0._ZN10layer_norm13ln_bwd_kernelINS_13Kernel_traitsIf6__halffS2_fjLj256ELj1ELj4ELj1ELj16ENS_18Kernel_traits_baseILj256EfS2_fS2_fjLj128EEEEELb0ELb1ELb0ELb1EEEvNS_9BwdParamsE,"a",@progbits
	.sectionflags	@""
	.align	4
.nv.constant0._ZN10layer_norm13ln_bwd_kernelINS_13Kernel_traitsIf6__halffS2_fjLj256ELj1ELj4ELj1ELj16ENS_18Kernel_traits_baseILj256EfS2_fS2_fjLj128EEEEELb0ELb1ELb0ELb1EEEvNS_9BwdParamsE:
	.zero		1192


//--------------------- .nv.constant0._ZN10layer_norm13ln_bwd_kernelINS_13Kernel_traitsIf6__halffS2_fjLj256ELj1ELj4ELj1ELj16ENS_18Kernel_traits_baseILj256EfS2_fS2_fjLj128EEEEELb0ELb1ELb1ELb0EEEvNS_9BwdParamsE --------------------------
	.section	.nv.constant0._ZN10layer_norm13ln_bwd_kernelINS_13Kernel_traitsIf6__halffS2_fjLj256ELj1ELj4ELj1ELj16ENS_18Kernel_traits_baseILj256EfS2_fS2_fjLj128EEEEELb0ELb1ELb1ELb0EEEvNS_9BwdParamsE,"a",@progbits
	.sectionflags	@""
	.align	4
.nv.constant0._ZN10layer_norm13ln_bwd_kernelINS_13Kernel_traitsIf6__halffS2_fjLj256ELj1ELj4ELj1ELj16ENS_18Kernel_traits_baseILj256EfS2_fS2_fjLj128EEEEELb0ELb1ELb1ELb0EEEvNS_9BwdParamsE:
	.zero		1192


//--------------------- .nv.constant0._ZN10layer_norm13ln_bwd_kernelINS_13Kernel_traitsIf6__halffS2_fjLj256ELj1ELj4ELj1ELj16ENS_18Kernel_traits_baseILj256EfS2_fS2_fjLj128EEEEELb0ELb1ELb1ELb1EEEvNS_9BwdParamsE --------------------------
	.section	.nv.constant0._ZN10layer_norm13ln_bwd_kernelINS_13Kernel_traitsIf6__halffS2_fjLj256ELj1ELj4ELj1ELj16ENS_18Kernel_traits_baseILj256EfS2_fS2_fjLj128EEEEELb0ELb1ELb1ELb1EEEvNS_9BwdParamsE,"a",@progbits
	.sectionflags	@""
	.align	4
.nv.constant0._ZN10layer_norm13ln_bwd_kernelINS_13Kernel_traitsIf6__halffS2_fjLj256ELj1ELj4ELj1ELj16ENS_18Kernel_traits_baseILj256EfS2_fS2_fjLj128EEEEELb0ELb1ELb1ELb1EEEvNS_9BwdParamsE:
	.zero		1192


//--------------------- .nv.constant0._ZN10layer_norm13ln_bwd_kernelINS_13Kernel_traitsIf6__halffS2_fjLj256ELj1ELj4ELj1ELj16ENS_18Kernel_traits_baseILj256EfS2_fS2_fjLj128EEEEELb1ELb0ELb0ELb0EEEvNS_9BwdParamsE --------------------------
	.section	.nv.constant0._ZN10layer_norm13ln_bwd_kernelINS_13Kernel_traitsIf6__halffS2_fjLj256ELj1ELj4ELj1ELj16ENS_18Kernel_traits_baseILj256EfS2_fS2_fjLj128EEEEELb1ELb0ELb0ELb0EEEvNS_9BwdParamsE,"a",@progbits
	.sectionflags	@""
	.align	4
.nv.constant0._ZN10layer_norm13ln_bwd_kernelINS_13Kernel_traitsIf6__halffS2_fjLj256ELj1ELj4ELj1ELj16ENS_18Kernel_traits_baseILj256EfS2_fS2_fjLj128EEEEELb1ELb0ELb0ELb0EEEvNS_9BwdParamsE:
	.zero		1192


//--------------------- .nv.constant0._ZN10layer_norm13ln_bwd_kernelINS_13Kernel_traitsIf6__halffS2_fjLj256ELj1ELj4ELj1ELj16ENS_18Kernel_traits_baseILj256EfS2_fS2_fjLj128EEEEELb1ELb0ELb0ELb1EEEvNS_9BwdParamsE --------------------------
	.section	.nv.constant0._ZN10layer_norm13ln_bwd_kernelINS_13Kernel_traitsIf6__halffS2_fjLj256ELj1ELj4ELj1ELj16ENS_18Kernel_traits_baseILj256EfS2_fS2_fjLj128EEEEELb1ELb0ELb0ELb1EEEvNS_9BwdParamsE,"a",@progbits
	.sectionflags	@""
	.align	4
.nv.constant0._ZN10layer_norm13ln_bwd_kernelINS_13Kernel_traitsIf6__halffS2_fjLj256ELj1ELj4ELj1ELj16ENS_18Kernel_traits_baseILj256EfS2_fS2_fjLj128EEEEELb1ELb0ELb0ELb1EEEvNS_9BwdParamsE:
	.zero		1192


//--------------------- .nv.constant0._ZN10layer_norm22ln_bwd_finalize_kernelINS_22Kernel_traits_finalizeILj256Ef6__halffS2_fjLb0ELj1024ELj4ENS_18Kernel_traits_baseILj256EfS2_fS2_fjLj1024EEEEELb0ELb0EEEvNS_9BwdParamsE --------------------------
	.section	.nv.constant0._ZN10layer_norm22ln_bwd_finalize_kernelINS_22Kernel_traits_finalizeILj256Ef6__halffS2_fjLb0ELj1024ELj4ENS_18Kernel_traits_baseILj256EfS2_fS2_fjLj1024EEEEELb0ELb0EEEvNS_9BwdParamsE,"a",@progbits
	.sectionflags	@""
	.align	4
.nv.constant0._ZN10layer_norm22ln_bwd_finalize_kernelINS_22Kernel_traits_finalizeILj256Ef6__halffS2_fjLb0ELj1024ELj4ENS_18Kernel_traits_baseILj256EfS2_fS2_fjLj1024EEEEELb0ELb0EEEvNS_9BwdParamsE:
	.zero		1192


//--------------------- .nv.constant0._ZN10layer_norm13ln_bwd_kernelINS_13Kernel_traitsIf6__halffS2_fjLj256ELj1ELj4ELj1ELj16ENS_18Kernel_traits_baseILj256EfS2_fS2_fjLj128EEEEELb1ELb0ELb1ELb0EEEvNS_9BwdParamsE --------------------------
	.section	.nv.constant0._ZN10layer_norm13ln_bwd_kernelINS_13Kernel_traitsIf6__halffS2_fjLj256ELj1ELj4ELj1ELj16ENS_18Kernel_traits_baseILj256EfS2_fS2_fjLj128EEEEELb1ELb0ELb1ELb0EEEvNS_9BwdParamsE,"a",@progbits
	.sectionflags	@""
	.align	4
.nv.constant0._ZN10layer_norm13ln_bwd_kernelINS_13Kernel_traitsIf6__halffS2_fjLj256ELj1ELj4ELj1ELj16ENS_18Kernel_traits_baseILj256EfS2_fS2_fjLj128EEEEELb1ELb0ELb1ELb0EEEvNS_9BwdParamsE:
	.zero		1192


//--------------------- .nv.constant0._ZN10layer_norm22ln_bwd_finalize_kernelINS_22Kernel_traits_finalizeILj256Ef6__halffS2_fjLb0ELj1024ELj4ENS_18Kernel_traits_baseILj256EfS2_fS2_fjLj1024EEEEELb0ELb1EEEvNS_9BwdParamsE --------------------------
	.section	.nv.constant0._ZN10layer_norm22ln_bwd_finalize_kernelINS_22Kernel_traits_finalizeILj256Ef6__halffS2_fjLb0ELj1024ELj4ENS_18Kernel_traits_baseILj256EfS2_fS2_fjLj1024EEEEELb0ELb1EEEvNS_9BwdParamsE,"a",@progbits
	.sectionflags	@""
	.align	4
.nv.constant0._ZN10layer_norm22ln_bwd_finalize_kernelINS_22Kernel_traits_finalizeILj256Ef6__halffS2_fjLb0ELj1024ELj4ENS_18Kernel_traits_baseILj256EfS2_fS2_fjLj1024EEEEELb0ELb1EEEvNS_9BwdParamsE:
	.zero		1192


//--------------------- .nv.constant0._ZN10layer_norm13ln_bwd_kernelINS_13Kernel_traitsIf6__halffS2_fjLj256ELj1ELj4ELj1ELj16ENS_18Kernel_traits_baseILj256EfS2_fS2_fjLj128EEEEELb1ELb0ELb1ELb1EEEvNS_9BwdParamsE --------------------------
	.section	.nv.constant0._ZN10layer_norm13ln_bwd_kernelINS_13Kernel_traitsIf6__halffS2_fjLj256ELj1ELj4ELj1ELj16ENS_18Kernel_traits_baseILj256EfS2_fS2_fjLj128EEEEELb1ELb0ELb1ELb1EEEvNS_9BwdParamsE,"a",@progbits
	.sectionflags	@""
	.align	4
.nv.constant0._ZN10layer_norm13ln_bwd_kernelINS_13Kernel_traitsIf6__halffS2_fjLj256ELj1ELj4ELj1ELj16ENS_18Kernel_traits_baseILj256EfS2_fS2_fjLj128EEEEELb1ELb0ELb1ELb1EEEvNS_9BwdParamsE:
	.zero		1192


//--------------------- .nv.constant0._ZN10layer_norm13ln_bwd_kernelINS_13Kernel_traitsIf6__halffS2_fjLj256ELj1ELj4ELj1ELj16ENS_18Kernel_traits_baseILj256EfS2_fS2_fjLj128EEEEELb1ELb1ELb0ELb0EEEvNS_9BwdParamsE --------------------------
	.section	.nv.constant0._ZN10layer_norm13ln_bwd_kernelINS_13Kernel_traitsIf6__halffS2_fjLj256ELj1ELj4ELj1ELj16ENS_18Kernel_traits_baseILj256EfS2_fS2_fjLj128EEEEELb1ELb1ELb0ELb0EEEvNS_9BwdParamsE,"a",@progbits
	.sectionflags	@""
	.align	4
.nv.constant0._ZN10layer_norm13ln_bwd_kernelINS_13Kernel_traitsIf6__halffS2_fjLj256ELj1ELj4ELj1ELj16ENS_18Kernel_traits_baseILj256EfS2_fS2_fjLj128EEEEELb1ELb1ELb0ELb0EEEvNS_9BwdParamsE:
	.zero		1192


//--------------------- .nv.constant0._ZN10layer_norm13ln_bwd_kernelINS_13Kernel_traitsIf6__halffS2_fjLj256ELj1ELj4ELj1ELj16ENS_18Kernel_traits_baseILj256EfS2_fS2_fjLj128EEEEELb1ELb1ELb0ELb1EEEvNS_9BwdParamsE --------------------------
	.section	.nv.constant0._ZN10layer_norm13ln_bwd_kernelINS_13Kernel_traitsIf6__halffS2_fjLj256ELj1ELj4ELj1ELj16ENS_18Kernel_traits_baseILj256EfS2_fS2_fjLj128EEEEELb1ELb1ELb0ELb1EEEvNS_9BwdParamsE,"a",@progbits
	.sectionflags	@""
	.align	4
.nv.constant0._ZN10layer_norm13ln_bwd_kernelINS_13Kernel_traitsIf6__halffS2_fjLj256ELj1ELj4ELj1ELj16ENS_18Kernel_traits_baseILj256EfS2_fS2_fjLj128EEEEELb1ELb1ELb0ELb1EEEvNS_9BwdParamsE:
	.zero		1192


//--------------------- .nv.constant0._ZN10layer_norm22ln_bwd_finalize_kernelINS_22Kernel_traits_finalizeILj256Ef6__halffS2_fjLb1ELj1024ELj4ENS_18Kernel_traits_baseILj256EfS2_fS2_fjLj1024EEEEELb1ELb0EEEvNS_9BwdParamsE --------------------------
	.section	.nv.constant0._ZN10layer_norm22ln_bwd_finalize_kernelINS_22Kernel_traits_finalizeILj256Ef6__halffS2_fjLb1ELj1024ELj4ENS_18Kernel_traits_baseILj256EfS2_fS2_fjLj1024EEEEELb1ELb0EEEvNS_9BwdParamsE,"a",@progbits
	.sectionflags	@""
	.align	4
.nv.constant0._ZN10layer_norm22ln_bwd_finalize_kernelINS_22Kernel_traits_finalizeILj256Ef6__halffS2_fjLb1ELj1024ELj4ENS_18Kernel_traits_baseILj256EfS2_fS2_fjLj1024EEEEELb1ELb0EEEvNS_9BwdParamsE:
	.zero		1192


//--------------------- .nv.constant0._ZN10layer_norm13ln_bwd_kernelINS_13Kernel_traitsIf6__halffS2_fjLj256ELj1ELj4ELj1ELj16ENS_18Kernel_traits_baseILj256EfS2_fS2_fjLj128EEEEELb1ELb1ELb1ELb0EEEvNS_9BwdParamsE --------------------------
	.section	.nv.constant0._ZN10layer_norm13ln_bwd_kernelINS_13Kernel_traitsIf6__halffS2_fjLj256ELj1ELj4ELj1ELj16ENS_18Kernel_traits_baseILj256EfS2_fS2_fjLj128EEEEELb1ELb1ELb1ELb0EEEvNS_9BwdParamsE,"a",@progbits
	.sectionflags	@""
	.align	4
.nv.constant0._ZN10layer_norm13ln_bwd_kernelINS_13Kernel_traitsIf6__halffS2_fjLj256ELj1ELj4ELj1ELj16ENS_18Kernel_traits_baseILj256EfS2_fS2_fjLj128EEEEELb1ELb1ELb1ELb0EEEvNS_9BwdParamsE:
	.zero		1192


//--------------------- .nv.constant0._ZN10layer_norm22ln_bwd_finalize_kernelINS_22Kernel_traits_finalizeILj256Ef6__halffS2_fjLb1ELj1024ELj4ENS_18Kernel_traits_baseILj256EfS2_fS2_fjLj1024EEEEELb1ELb1EEEvNS_9BwdParamsE --------------------------
	.section	.nv.constant0._ZN10layer_norm22ln_bwd_finalize_kernelINS_22Kernel_traits_finalizeILj256Ef6__halffS2_fjLb1ELj1024ELj4ENS_18Kernel_traits_baseILj256EfS2_fS2_fjLj1024EEEEELb1ELb1EEEvNS_9BwdParamsE,"a",@progbits
	.sectionflags	@""
	.align	4
.nv.constant0._ZN10layer_norm22ln_bwd_finalize_kernelINS_22Kernel_traits_finalizeILj256Ef6__halffS2_fjLb1ELj1024ELj4ENS_18Kernel_traits_baseILj256EfS2_fS2_fjLj1024EEEEELb1ELb1EEEvNS_9BwdParamsE:
	.zero		1192


//--------------------- .nv.constant0._ZN10layer_norm13ln_bwd_kernelINS_13Kernel_traitsIf6__halffS2_fjLj256ELj1ELj4ELj1ELj16ENS_18Kernel_traits_baseILj256EfS2_fS2_fjLj128EEEEELb1ELb1ELb1ELb1EEEvNS_9BwdParamsE --------------------------
	.section	.nv.constant0._ZN10layer_norm13ln_bwd_kernelINS_13Kernel_traitsIf6__halffS2_fjLj256ELj1ELj4ELj1ELj16ENS_18Kernel_traits_baseILj256EfS2_fS2_fjLj128EEEEELb1ELb1ELb1ELb1EEEvNS_9BwdParamsE,"a",@progbits
	.sectionflags	@""
	.align	4
.nv.constant0._ZN10layer_norm13ln_bwd_kernelINS_13Kernel_traitsIf6__halffS2_fjLj256ELj1ELj4ELj1ELj16ENS_18Kernel_traits_baseILj256EfS2_fS2_fjLj128EEEEELb1ELb1ELb1ELb1EEEvNS_9BwdParamsE:
	.zero		1192


//--------------------- .nv.constant0._ZN10layer_norm13ln_bwd_kernelINS_13Kernel_traitsI6__halfffffjLj256ELj1ELj4ELj1ELj16ENS_18Kernel_traits_baseILj256ES2_ffffjLj128EEEEELb0ELb0ELb0ELb0EEEvNS_9BwdParamsE --------------------------
	.section	.nv.constant0._ZN10layer_norm13ln_bwd_kernelINS_13Kernel_traitsI6__halfffffjLj256ELj1ELj4ELj1ELj16ENS_18Kernel_traits_baseILj256ES2_ffffjLj128EEEEELb0ELb0ELb0ELb0EEEvNS_9BwdParamsE,"a",@progbits
	.sectionflags	@""
	.align	4
.nv.constant0._ZN10layer_norm13ln_bwd_kernelINS_13Kernel_traitsI6__halfffffjLj256ELj1ELj4ELj1ELj16ENS_18Kernel_traits_baseILj256ES2_ffffjLj128EEEEELb0ELb0ELb0ELb0EEEvNS_9BwdParamsE:
	.zero		1192


//--------------------- .nv.constant0._ZN10layer_norm13ln_bwd_kernelINS_13Kernel_traitsI6__halfffffjLj256ELj1ELj4ELj1ELj16ENS_18Kernel_traits_baseILj256ES2_ffffjLj128EEEEELb0ELb0ELb0ELb1EEEvNS_9BwdParamsE --------------------------
	.section	.nv.constant0._ZN10layer_norm13ln_bwd_kernelINS_13Kernel_traitsI6__halfffffjLj256ELj1ELj4ELj1ELj16ENS_18Kernel_traits_baseILj256ES2_ffffjLj128EEEEELb0ELb0ELb0ELb1EEEvNS_9BwdParamsE,"a",@progbits
	.sectionflags	@""
	.align	4
.nv.constant0._ZN10layer_norm13ln_bwd_kernelINS_13Kernel_traitsI6__halfffffjLj256ELj1ELj4ELj1ELj16ENS_18Kernel_traits_baseILj256ES2_ffffjLj128EEEEELb0ELb0ELb0ELb1EEEvNS_9BwdParamsE:
	.zero		1192


//--------------------- .nv.constant0._ZN10layer_norm13ln_bwd_kernelINS_13Kernel_traitsI6__halfffffjLj256ELj1ELj4ELj1ELj16ENS_18Kernel_traits_baseILj256ES2_ffffjLj128EEEEELb0ELb0ELb1ELb0EEEvNS_9BwdParamsE --------------------------
	.section	.nv.constant0._ZN10layer_norm13ln_bwd_kernelINS_13Kernel_traitsI6__halfffffjLj256ELj1ELj4ELj1ELj16ENS_18Kernel_traits_baseILj256ES2_ffffjLj128EEEEELb0ELb0ELb1ELb0EEEvNS_9BwdParamsE,"a",@progbits
	.sectionflags	@""
	.align	4
.nv.constant0._ZN10layer_norm13ln_bwd_kernelINS_13Kernel_traitsI6__halfffffjLj256ELj1ELj4ELj1ELj16ENS_18Kernel_traits_baseILj256ES2_ffffjLj128EEEEELb0ELb0ELb1ELb0EEEvNS_9BwdParamsE:
	.zero		1192


//--------------------- .nv.constant0._ZN10layer_norm13ln_bwd_kernelINS_13Kernel_traitsI6__halfffffjLj256ELj1ELj4ELj1ELj16ENS_18Kernel_traits_baseILj256ES2_ffffjLj128EEEEELb0ELb0ELb1ELb1EEEvNS_9BwdParamsE --------------------------
	.section	.nv.constant0._ZN10layer_norm13ln_bwd_kernelINS_13Kernel_traitsI6__halfffffjLj256ELj1ELj4ELj1ELj16ENS_18Kernel_traits_baseILj256ES2_ffffjLj128EEEEELb0ELb0ELb1ELb1EEEvNS_9BwdParamsE,"a",@progbits
	.sectionflags	@""
	.align	4
.nv.constant0._ZN10layer_norm13ln_bwd_kernelINS_13Kernel_traitsI6__halfffffjLj256ELj1ELj4ELj1ELj16ENS_18Kernel_traits_baseILj256ES2_ffffjLj128EEEEELb0ELb0ELb1ELb1EEEvNS_9BwdParamsE:
	.zero		1192


//--------------------- .nv.constant0._ZN10layer_norm13ln_bwd_kernelINS_13Kernel_traitsI6__halfffffjLj256ELj1ELj4ELj1ELj16ENS_18Kernel_traits_baseILj256ES2_ffffjLj128EEEEELb0ELb1ELb0ELb0EEEvNS_9BwdParamsE --------------------------
	.section	.nv.constant0._ZN10layer_norm13ln_bwd_kernelINS_13Kernel_traitsI6__halfffffjLj256ELj1ELj4ELj1ELj16ENS_18Kernel_traits_baseILj256ES2_ffffjLj128EEEEELb0ELb1ELb0ELb0EEEvNS_9BwdParamsE,"a",@progbits
	.sectionflags	@""
	.align	4
.nv.constant0._ZN10layer_norm13ln_bwd_kernelINS_13Kernel_traitsI6__halfffffjLj256ELj1ELj4ELj1ELj16ENS_18Kernel_traits_baseILj256ES2_ffffjLj128EEEEELb0ELb1ELb0ELb0EEEvNS_9BwdParamsE:
	.zero		1192


//--------------------- .nv.constant0._ZN10layer_norm13ln_bwd_kernelINS_13Kernel_traitsI6__halfffffjLj256ELj1ELj4ELj1ELj16ENS_18Kernel_traits_baseILj256ES2_ffffjLj128EEEEELb0ELb1ELb0ELb1EEEvNS_9BwdParamsE --------------------------
	.section	.nv.constant0._ZN10layer_norm13ln_bwd_kernelINS_13Kernel_traitsI6__halfffffjLj256ELj1ELj4ELj1ELj16ENS_18Kernel_traits_baseILj256ES2_ffffjLj128EEEEELb0ELb1ELb0ELb1EEEvNS_9BwdParamsE,"a",@progbits
	.sectionflags	@""
	.align	4
.nv.constant0._ZN10layer_norm13ln_bwd_kernelINS_13Kernel_traitsI6__halfffffjLj256ELj1ELj4ELj1ELj16ENS_18Kernel_traits_baseILj256ES2_ffffjLj128EEEEELb0ELb1ELb0ELb1EEEvNS_9BwdParamsE:
	.zero		1192


//--------------------- .nv.constant0._ZN10layer_norm13ln_bwd_kernelINS_13Kernel_traitsI6__halfffffjLj256ELj1ELj4ELj1ELj16ENS_18Kernel_traits_baseILj256ES2_ffffjLj128EEEEELb0ELb1ELb1ELb0EEEvNS_9BwdParamsE --------------------------
	.section	.nv.constant0._ZN10layer_norm13ln_bwd_kernelINS_13Kernel_traitsI6__halfffffjLj256ELj1ELj4ELj1ELj16ENS_18Kernel_traits_baseILj256ES2_ffffjLj128EEEEELb0ELb1ELb1ELb0EEEvNS_9BwdParamsE,"a",@progbits
	.sectionflags	@""
	.align	4
.nv.constant0._ZN10layer_norm13ln_bwd_kernelINS_13Kernel_traitsI6__halfffffjLj256ELj1ELj4ELj1ELj16ENS_18Kernel_traits_baseILj256ES2_ffffjLj128EEEEELb0ELb1ELb1ELb0EEEvNS_9BwdParamsE:
	.zero		1192


//--------------------- .nv.constant0._ZN10layer_norm13ln_bwd_kernelINS_13Kernel_traitsI6__halfffffjLj256ELj1ELj4ELj1ELj16ENS_18Kernel_traits_baseILj256ES2_ffffjLj128EEEEELb0ELb1ELb1ELb1EEEvNS_9BwdParamsE --------------------------
	.section	.nv.constant0._ZN10layer_norm13ln_bwd_kernelINS_13Kernel_traitsI6__halfffffjLj256ELj1ELj4ELj1ELj16ENS_18Kernel_traits_baseILj256ES2_ffffjLj128EEEEELb0ELb1ELb1ELb1EEEvNS_9BwdParamsE,"a",@progbits
	.sectionflags	@""
	.align	4
.nv.constant0._ZN10layer_norm13ln_bwd_kernelINS_13Kernel_traitsI6__halfffffjLj256ELj1ELj4ELj1ELj16ENS_18Kernel_traits_baseILj256ES2_ffffjLj128EEEEELb0ELb1ELb1ELb1EEEvNS_9BwdParamsE:
	.zero		1192


//--------------------- .nv.constant0._ZN10layer_norm13ln_bwd_kernelINS_13Kernel_traitsI6__halfffffjLj256ELj1ELj4ELj1ELj16ENS_18Kernel_traits_baseILj256ES2_ffffjLj128EEEEELb1ELb0ELb0ELb0EEEvNS_9BwdParamsE --------------------------
	.section	.nv.constant0._ZN10layer_norm13ln_bwd_kernelINS_13Kernel_traitsI6__halfffffjLj256ELj1ELj4ELj1ELj16ENS_18Kernel_traits_baseILj256ES2_ffffjLj128EEEEELb1ELb0ELb0ELb0EEEvNS_9BwdParamsE,"a",@progbits
	.sectionflags	@""
	.align	4
.nv.constant0._ZN10layer_norm13ln_bwd_kernelINS_13Kernel_traitsI6__halfffffjLj256ELj1ELj4ELj1ELj16ENS_18Kernel_traits_baseILj256ES2_ffffjLj128EEEEELb1ELb0ELb0ELb0EEEvNS_9BwdParamsE:
	.zero		1192


//--------------------- .nv.constant0._ZN10layer_norm13ln_bwd_kernelINS_13Kernel_traitsI6__halfffffjLj256ELj1ELj4ELj1ELj16ENS_18Kernel_traits_baseILj256ES2_ffffjLj128EEEEELb1ELb0ELb0ELb1EEEvNS_9BwdParamsE --------------------------
	.section	.nv.constant0._ZN10layer_norm13ln_bwd_kernelINS_13Kernel_traitsI6__halfffffjLj256ELj1ELj4ELj1ELj16ENS_18Kernel_traits_baseILj256ES2_ffffjLj128EEEEELb1ELb0ELb0ELb1EEEvNS_9BwdParamsE,"a",@progbits
	.sectionflags	@""
	.align	4
.nv.constant0._ZN10layer_norm13ln_bwd_kernelINS_13Kernel_traitsI6__halfffffjLj256ELj1ELj4ELj1ELj16ENS_18Kernel_traits_baseILj256ES2_ffffjLj128EEEEELb1ELb0ELb0ELb1EEEvNS_9BwdParamsE:
	.zero		1192


//--------------------- .nv.constant0._ZN10layer_norm22ln_bwd_finalize_kernelINS_22Kernel_traits_finalizeILj256E6__halfffffjLb0ELj1024ELj4ENS_18Kernel_traits_baseILj256ES2_ffffjLj1024EEEEELb0ELb0EEEvNS_9BwdParamsE --------------------------
	.section	.nv.constant0._ZN10layer_norm22ln_bwd_finalize_kernelINS_22Kernel_traits_finalizeILj256E6__halfffffjLb0ELj1024ELj4ENS_18Kernel_traits_baseILj256ES2_ffffjLj1024EEEEELb0ELb0EEEvNS_9BwdParamsE,"a",@progbits
	.sectionflags	@""
	.align	4
.nv.constant0._ZN10layer_norm22ln_bwd_finalize_kernelINS_22Kernel_traits_finalizeILj256E6__halfffffjLb0ELj1024ELj4ENS_18Kernel_traits_baseILj256ES2_ffffjLj1024EEEEELb0ELb0EEEvNS_9BwdParamsE:
	.zero		1192


//--------------------- .nv.constant0._ZN10layer_norm13ln_bwd_kernelINS_13Kernel_traitsI6__halfffffjLj256ELj1ELj4ELj1ELj16ENS_18Kernel_traits_baseILj256ES2_ffffjLj128EEEEELb1ELb0ELb1ELb0EEEvNS_9BwdParamsE --------------------------
	.section	.nv.constant0._ZN10layer_norm13ln_bwd_kernelINS_13Kernel_traitsI6__halfffffjLj256ELj1ELj4ELj1ELj16ENS_18Kernel_traits_baseILj256ES2_ffffjLj128EEEEELb1ELb0ELb1ELb0EEEvNS_9BwdParamsE,"a",@progbits
	.sectionflags	@""
	.align	4
.nv.constant0._ZN10layer_norm13ln_bwd_kernelINS_13Kernel_traitsI6__halfffffjLj256ELj1ELj4ELj1ELj16ENS_18Kernel_traits_baseILj256ES2_ffffjLj128EEEEELb1ELb0ELb1ELb0EEEvNS_9BwdParamsE:
	.zero		1192


//--------------------- .nv.constant0._ZN10layer_norm22ln_bwd_finalize_kernelINS_22Kernel_traits_finalizeILj256E6__halfffffjLb0ELj1024ELj4ENS_18Kernel_traits_baseILj256ES2_ffffjLj1024EEEEELb0ELb1EEEvNS_9BwdParamsE --------------------------
	.section	.nv.constant0._ZN10layer_norm22ln_bwd_finalize_kernelINS_22Kernel_traits_finalizeILj256E6__halfffffjLb0ELj1024ELj4ENS_18Kernel_traits_baseILj256ES2_ffffjLj1024EEEEELb0ELb1EEEvNS_9BwdParamsE,"a",@progbits
	.sectionflags	@""
	.align	4
.nv.constant0._ZN10layer_norm22ln_bwd_finalize_kernelINS_22Kernel_traits_finalizeILj256E6__halfffffjLb0ELj1024ELj4ENS_18Kernel_traits_baseILj256ES2_ffffjLj1024EEEEELb0ELb1EEEvNS_9BwdParamsE:
	.zero		1192


//--------------------- .nv.constant0._ZN10layer_norm13ln_bwd_kernelINS_13Kernel_traitsI6__halfffffjLj256ELj1ELj4ELj1ELj16ENS_18Kernel_traits_baseILj256ES2_ffffjLj128EEEEELb1ELb0ELb1ELb1EEEvNS_9BwdParamsE --------------------------
	.section	.nv.constant0._ZN10layer_norm13ln_bwd_kernelINS_13Kernel_traitsI6__halfffffjLj256ELj1ELj4ELj1ELj16ENS_18Kernel_traits_baseILj256ES2_ffffjLj128EEEEELb1ELb0ELb1ELb1EEEvNS_9BwdParamsE,"a",@progbits
	.sectionflags	@""
	.align	4
.nv.constant0._ZN10layer_norm13ln_bwd_kernelINS_13Kernel_traitsI6__halfffffjLj256ELj1ELj4ELj1ELj16ENS_18Kernel_traits_baseILj256ES2_ffffjLj128EEEEELb1ELb0ELb1ELb1EEEvNS_9BwdParamsE:
	.zero		1192


//--------------------- .nv.constant0._ZN10layer_norm13ln_bwd_kernelINS_13Kernel_traitsI6__halfffffjLj256ELj1ELj4ELj1ELj16ENS_18Kernel_traits_baseILj256ES2_ffffjLj128EEEEELb1ELb1ELb0ELb0EEEvNS_9BwdParamsE --------------------------
	.section	.nv.constant0._ZN10layer_norm13ln_bwd_kernelINS_13Kernel_traitsI6__halfffffjLj256ELj1ELj4ELj1ELj16ENS_18Kernel_traits_baseILj256ES2_ffffjLj128EEEEELb1ELb1ELb0ELb0EEEvNS_9BwdParamsE,"a",@progbits
	.sectionflags	@""
	.align	4
.nv.constant0._ZN10layer_norm13ln_bwd_kernelINS_13Kernel_traitsI6__halfffffjLj256ELj1ELj4ELj1ELj16ENS_18Kernel_traits_baseILj256ES2_ffffjLj128EEEEELb1ELb1ELb0ELb0EEEvNS_9BwdParamsE:
	.zero		1192


//--------------------- .nv.constant0._ZN10layer_norm13ln_bwd_kernelINS_13Kernel_traitsI6__halfffffjLj256ELj1ELj4ELj1ELj16ENS_18Kernel_traits_baseILj256ES2_ffffjLj128EEEEELb1ELb1ELb0ELb1EEEvNS_9BwdParamsE --------------------------
	.section	.nv.constant0._ZN10layer_norm13ln_bwd_kernelINS_13Kernel_traitsI6__halfffffjLj256ELj1ELj4ELj1ELj16ENS_18Kernel_traits_baseILj256ES2_ffffjLj128EEEEELb1ELb1ELb0ELb1EEEvNS_9BwdParamsE,"a",@progbits
	.sectionflags	@""
	.align	4
.nv.constant0._ZN10layer_norm13ln_bwd_kernelINS_13Kernel_traitsI6__halfffffjLj256ELj1ELj4ELj1ELj16ENS_18Kernel_traits_baseILj256ES2_ffffjLj128EEEEELb1ELb1ELb0ELb1EEEvNS_9BwdParamsE:
	.zero		1192


//--------------------- .nv.constant0._ZN10layer_norm22ln_bwd_finalize_kernelINS_22Kernel_traits_finalizeILj256E6__halfffffjLb1ELj1024ELj4ENS_18Kernel_traits_baseILj256ES2_ffffjLj1024EEEEELb1ELb0EEEvNS_9BwdParamsE --------------------------
	.section	.nv.constant0._ZN10layer_norm22ln_bwd_finalize_kernelINS_22Kernel_traits_finalizeILj256E6__halfffffjLb1ELj1024ELj4ENS_18Kernel_traits_baseILj256ES2_ffffjLj1024EEEEELb1ELb0EEEvNS_9BwdParamsE,"a",@progbits
	.sectionflags	@""
	.align	4
.nv.constant0._ZN10layer_norm22ln_bwd_finalize_kernelINS_22Kernel_traits_finalizeILj256E6__halfffffjLb1ELj1024ELj4ENS_18Kernel_traits_baseILj256ES2_ffffjLj1024EEEEELb1ELb0EEEvNS_9BwdParamsE:
	.zero		1192


//--------------------- .nv.constant0._ZN10layer_norm13ln_bwd_kernelINS_13Kernel_traitsI6__halfffffjLj256ELj1ELj4ELj1ELj16ENS_18Kernel_traits_baseILj256ES2_ffffjLj128EEEEELb1ELb1ELb1ELb0EEEvNS_9BwdParamsE --------------------------
	.section	.nv.constant0._ZN10layer_norm13ln_bwd_kernelINS_13Kernel_traitsI6__halfffffjLj256ELj1ELj4ELj1ELj16ENS_18Kernel_traits_baseILj256ES2_ffffjLj128EEEEELb1ELb1ELb1ELb0EEEvNS_9BwdParamsE,"a",@progbits
	.sectionflags	@""
	.align	4
.nv.constant0._ZN10layer_norm13ln_bwd_kernelINS_13Kernel_traitsI6__halfffffjLj256ELj1ELj4ELj1ELj16ENS_18Kernel_traits_baseILj256ES2_ffffjLj128EEEEELb1ELb1ELb1ELb0EEEvNS_9BwdParamsE:
	.zero		1192


//--------------------- .nv.constant0._ZN10layer_norm22ln_bwd_finalize_kernelINS_22Kernel_traits_finalizeILj256E6__halfffffjLb1ELj1024ELj4ENS_18Kernel_traits_baseILj256ES2_ffffjLj1024EEEEELb1ELb1EEEvNS_9BwdParamsE --------------------------
	.section	.nv.constant0._ZN10layer_norm22ln_bwd_finalize_kernelINS_22Kernel_traits_finalizeILj256E6__halfffffjLb1ELj1024ELj4ENS_18Kernel_traits_baseILj256ES2_ffffjLj1024EEEEELb1ELb1EEEvNS_9BwdParamsE,"a",@progbits
	.sectionflags	@""
	.align	4
.nv.constant0._ZN10layer_norm22ln_bwd_finalize_kernelINS_22Kernel_traits_finalizeILj256E6__halfffffjLb1ELj1024ELj4ENS_18Kernel_traits_baseILj256ES2_ffffjLj1024EEEEELb1ELb1EEEvNS_9BwdParamsE:
	.zero		1192


//--------------------- .nv.constant0._ZN10layer_norm13ln_bwd_kernelINS_13Kernel_traitsI6__halfffffjLj256ELj1ELj4ELj1ELj16ENS_18Kernel_traits_baseILj256ES2_ffffjLj128EEEEELb1ELb1ELb1ELb1EEEvNS_9BwdParamsE --------------------------
	.section	.nv.constant0._ZN10layer_norm13ln_bwd_kernelINS_13Kernel_traitsI6__halfffffjLj256ELj1ELj4ELj1ELj16ENS_18Kernel_traits_baseILj256ES2_ffffjLj128EEEEELb1ELb1ELb1ELb1EEEvNS_9BwdParamsE,"a",@progbits
	.sectionflags	@""
	.align	4
.nv.constant0._ZN10layer_norm13ln_bwd_kernelINS_13Kernel_traitsI6__halfffffjLj256ELj1ELj4ELj1ELj16ENS_18Kernel_traits_baseILj256ES2_ffffjLj128EEEEELb1ELb1ELb1ELb1EEEvNS_9BwdParamsE:
	.zero		1192


//--------------------- .nv.constant0._ZN10layer_norm13ln_bwd_kernelINS_13Kernel_traitsIfffffjLj256ELj1ELj4ELj1ELj16ENS_18Kernel_traits_baseILj256EfffffjLj128EEEEELb0ELb0ELb0ELb0EEEvNS_9BwdParamsE --------------------------
	.section	.nv.constant0._ZN10layer_norm13ln_bwd_kernelINS_13Kernel_traitsIfffffjLj256ELj1ELj4ELj1ELj16ENS_18Kernel_traits_baseILj256EfffffjLj128EEEEELb0ELb0ELb0ELb0EEEvNS_9BwdParamsE,"a",@progbits
	.sectionflags	@""
	.align	4
.nv.constant0._ZN10layer_norm13ln_bwd_kernelINS_13Kernel_traitsIfffffjLj256ELj1ELj4ELj1ELj16ENS_18Kernel_traits_baseILj256EfffffjLj128EEEEELb0ELb0ELb0ELb0EEEvNS_9BwdParamsE:
	.zero		1192


//--------------------- .nv.constant0._ZN10layer_norm13ln_bwd_kernelINS_13Kernel_traitsIfffffjLj256ELj1ELj4ELj1ELj16ENS_18Kernel_traits_baseILj256EfffffjLj128EEEEELb0ELb0ELb0ELb1EEEvNS_9BwdParamsE --------------------------
	.section	.nv.constant0._ZN10layer_norm13ln_bwd_kernelINS_13Kernel_traitsIfffffjLj256ELj1ELj4ELj1ELj16ENS_18Kernel_traits_baseILj256EfffffjLj128EEEEELb0ELb0ELb0ELb1EEEvNS_9BwdParamsE,"a",@progbits
	.sectionflags	@""
	.align	4
.nv.constant0._ZN10layer_norm13ln_bwd_kernelINS_13Kernel_traitsIfffffjLj256ELj1ELj4ELj1ELj16ENS_18Kernel_traits_baseILj256EfffffjLj128EEEEELb0ELb0ELb0ELb1EEEvNS_9BwdParamsE:
	.zero		1192


//--------------------- .nv.constant0._ZN10layer_norm13ln_bwd_kernelINS_13Kernel_traitsIfffffjLj256ELj1ELj4ELj1ELj16ENS_18Kernel_traits_baseILj256EfffffjLj128EEEEELb0ELb0ELb1ELb0EEEvNS_9BwdParamsE --------------------------
	.section	.nv.constant0._ZN10layer_norm13ln_bwd_kernelINS_13Kernel_traitsIfffffjLj256ELj1ELj4ELj1ELj16ENS_18Kernel_traits_baseILj256EfffffjLj128EEEEELb0ELb0ELb1ELb0EEEvNS_9BwdParamsE,"a",@progbits
	.sectionflags	@""
	.align	4
.nv.constant0._ZN10layer_norm13ln_bwd_kernelINS_13Kernel_traitsIfffffjLj256ELj1ELj4ELj1ELj16ENS_18Kernel_traits_baseILj256EfffffjLj128EEEEELb0ELb0ELb1ELb0EEEvNS_9BwdParamsE:
	.zero		1192


//--------------------- .nv.constant0._ZN10layer_norm13ln_bwd_kernelINS_13Kernel_traitsIfffffjLj256ELj1ELj4ELj1ELj16ENS_18Kernel_traits_baseILj256EfffffjLj128EEEEELb0ELb0ELb1ELb1EEEvNS_9BwdParamsE --------------------------
	.section	.nv.constant0._ZN10layer_norm13ln_bwd_kernelINS_13Kernel_traitsIfffffjLj256ELj1ELj4ELj1ELj16ENS_18Kernel_traits_baseILj256EfffffjLj128EEEEELb0ELb0ELb1ELb1EEEvNS_9BwdParamsE,"a",@progbits
	.sectionflags	@""
	.align	4
.nv.constant0._ZN10layer_norm13ln_bwd_kernelINS_13Kernel_traitsIfffffjLj256ELj1ELj4ELj1ELj16ENS_18Kernel_traits_baseILj256EfffffjLj128EEEEELb0ELb0ELb1ELb1EEEvNS_9BwdParamsE:
	.zero		1192


//--------------------- .nv.constant0._ZN10layer_norm13ln_bwd_kernelINS_13Kernel_traitsIfffffjLj256ELj1ELj4ELj1ELj16ENS_18Kernel_traits_baseILj256EfffffjLj128EEEEELb0ELb1ELb0ELb0EEEvNS_9BwdParamsE --------------------------
	.section	.nv.constant0._ZN10layer_norm13ln_bwd_kernelINS_13Kernel_traitsIfffffjLj256ELj1ELj4ELj1ELj16ENS_18Kernel_traits_baseILj256EfffffjLj128EEEEELb0ELb1ELb0ELb0EEEvNS_9BwdParamsE,"a",@progbits
	.sectionflags	@""
	.align	4
.nv.constant0._ZN10layer_norm13ln_bwd_kernelINS_13Kernel_traitsIfffffjLj256ELj1ELj4ELj1ELj16ENS_18Kernel_traits_baseILj256EfffffjLj128EEEEELb0ELb1ELb0ELb0EEEvNS_9BwdParamsE:
	.zero		1192


//--------------------- .nv.constant0._ZN10layer_norm13ln_bwd_kernelINS_13Kernel_traitsIfffffjLj256ELj1ELj4ELj1ELj16ENS_18Kernel_traits_baseILj256EfffffjLj128EEEEELb0ELb1ELb0ELb1EEEvNS_9BwdParamsE --------------------------
	.section	.nv.constant0._ZN10layer_norm13ln_bwd_kernelINS_13Kernel_traitsIfffffjLj256ELj1ELj4ELj1ELj16ENS_18Kernel_traits_baseILj256EfffffjLj128EEEEELb0ELb1ELb0ELb1EEEvNS_9BwdParamsE,"a",@progbits
	.sectionflags	@""
	.align	4
.nv.constant0._ZN10layer_norm13ln_bwd_kernelINS_13Kernel_traitsIfffffjLj256ELj1ELj4ELj1ELj16ENS_18Kernel_traits_baseILj256EfffffjLj128EEEEELb0ELb1ELb0ELb1EEEvNS_9BwdParamsE:
	.zero		1192


//--------------------- .nv.constant0._ZN10layer_norm13ln_bwd_kernelINS_13Kernel_traitsIfffffjLj256ELj1ELj4ELj1ELj16ENS_18Kernel_traits_baseILj256EfffffjLj128EEEEELb0ELb1ELb1ELb0EEEvNS_9BwdParamsE --------------------------
	.section	.nv.constant0._ZN10layer_norm13ln_bwd_kernelINS_13Kernel_traitsIfffffjLj256ELj1ELj4ELj1ELj16ENS_18Kernel_traits_baseILj256EfffffjLj128EEEEELb0ELb1ELb1ELb0EEEvNS_9BwdParamsE,"a",@progbits
	.sectionflags	@""
	.align	4
.nv.constant0._ZN10layer_norm13ln_bwd_kernelINS_13Kernel_traitsIfffffjLj256ELj1ELj4ELj1ELj16ENS_18Kernel_traits_baseILj256EfffffjLj128EEEEELb0ELb1ELb1ELb0EEEvNS_9BwdParamsE:
	.zero		1192


//--------------------- .nv.constant0._ZN10layer_norm13ln_bwd_kernelINS_13Kernel_traitsIfffffjLj256ELj1ELj4ELj1ELj16ENS_18Kernel_traits_baseILj256EfffffjLj128EEEEELb0ELb1ELb1ELb1EEEvNS_9BwdParamsE --------------------------
	.section	.nv.constant0._ZN10layer_norm13ln_bwd_kernelINS_13Kernel_traitsIfffffjLj256ELj1ELj4ELj1ELj16ENS_18Kernel_traits_baseILj256EfffffjLj128EEEEELb0ELb1ELb1ELb1EEEvNS_9BwdParamsE,"a",@progbits
	.sectionflags	@""
	.align	4
.nv.constant0._ZN10layer_norm13ln_bwd_kernelINS_13Kernel_traitsIfffffjLj256ELj1ELj4ELj1ELj16ENS_18Kernel_traits_baseILj256EfffffjLj128EEEEELb0ELb1ELb1ELb1EEEvNS_9BwdParamsE:
	.zero		1192


//--------------------- .nv.constant0._ZN10layer_norm13ln_bwd_kernelINS_13Kernel_traitsIfffffjLj256ELj1ELj4ELj1ELj16ENS_18Kernel_traits_baseILj256EfffffjLj128EEEEELb1ELb0ELb0ELb0EEEvNS_9BwdParamsE --------------------------
	.section	.nv.constant0._ZN10layer_norm13ln_bwd_kernelINS_13Kernel_traitsIfffffjLj256ELj1ELj4ELj1ELj16ENS_18Kernel_traits_baseILj256EfffffjLj128EEEEELb1ELb0ELb0ELb0EEEvNS_9BwdParamsE,"a",@progbits
	.sectionflags	@""
	.align	4
.nv.constant0._ZN10layer_norm13ln_bwd_kernelINS_13Kernel_traitsIfffffjLj256ELj1ELj4ELj1ELj16ENS_18Kernel_traits_baseILj256EfffffjLj128EEEEELb1ELb0ELb0ELb0EEEvNS_9BwdParamsE:
	.zero		1192


//--------------------- .nv.constant0._ZN10layer_norm13ln_bwd_kernelINS_13Kernel_traitsIfffffjLj256ELj1ELj4ELj1ELj16ENS_18Kernel_traits_baseILj256EfffffjLj128EEEEELb1ELb0ELb0ELb1EEEvNS_9BwdParamsE --------------------------
	.section	.nv.constant0._ZN10layer_norm13ln_bwd_kernelINS_13Kernel_traitsIfffffjLj256ELj1ELj4ELj1ELj16ENS_18Kernel_traits_baseILj256EfffffjLj128EEEEELb1ELb0ELb0ELb1EEEvNS_9BwdParamsE,"a",@progbits
	.sectionflags	@""
	.align	4
.nv.constant0._ZN10layer_norm13ln_bwd_kernelINS_13Kernel_traitsIfffffjLj256ELj1ELj4ELj1ELj16ENS_18Kernel_traits_baseILj256EfffffjLj128EEEEELb1ELb0ELb0ELb1EEEvNS_9BwdParamsE:
	.zero		1192


//--------------------- .nv.constant0._ZN10layer_norm22ln_bwd_finalize_kernelINS_22Kernel_traits_finalizeILj256EfffffjLb0ELj1024ELj4ENS_18Kernel_traits_baseILj256EfffffjLj1024EEEEELb0ELb0EEEvNS_9BwdParamsE --------------------------
	.section	.nv.constant0._ZN10layer_norm22ln_bwd_finalize_kernelINS_22Kernel_traits_finalizeILj256EfffffjLb0ELj1024ELj4ENS_18Kernel_traits_baseILj256EfffffjLj1024EEEEELb0ELb0EEEvNS_9BwdParamsE,"a",@progbits
	.sectionflags	@""
	.align	4
.nv.constant0._ZN10layer_norm22ln_bwd_finalize_kernelINS_22Kernel_traits_finalizeILj256EfffffjLb0ELj1024ELj4ENS_18Kernel_traits_baseILj256EfffffjLj1024EEEEELb0ELb0EEEvNS_9BwdParamsE:
	.zero		1192


//--------------------- .nv.constant0._ZN10layer_norm13ln_bwd_kernelINS_13Kernel_traitsIfffffjLj256ELj1ELj4ELj1ELj16ENS_18Kernel_traits_baseILj256EfffffjLj128EEEEELb1ELb0ELb1ELb0EEEvNS_9BwdParamsE --------------------------
	.section	.nv.constant0._ZN10layer_norm13ln_bwd_kernelINS_13Kernel_traitsIfffffjLj256ELj1ELj4ELj1ELj16ENS_18Kernel_traits_baseILj256EfffffjLj128EEEEELb1ELb0ELb1ELb0EEEvNS_9BwdParamsE,"a",@progbits
	.sectionflags	@""
	.align	4
.nv.constant0._ZN10layer_norm13ln_bwd_kernelINS_13Kernel_traitsIfffffjLj256ELj1ELj4ELj1ELj16ENS_18Kernel_traits_baseILj256EfffffjLj128EEEEELb1ELb0ELb1ELb0EEEvNS_9BwdParamsE:
	.zero		1192


//--------------------- .nv.constant0._ZN10layer_norm22ln_bwd_finalize_kernelINS_22Kernel_traits_finalizeILj256EfffffjLb0ELj1024ELj4ENS_18Kernel_traits_baseILj256EfffffjLj1024EEEEELb0ELb1EEEvNS_9BwdParamsE --------------------------
	.section	.nv.constant0._ZN10layer_norm22ln_bwd_finalize_kernelINS_22Kernel_traits_finalizeILj256EfffffjLb0ELj1024ELj4ENS_18Kernel_traits_baseILj256EfffffjLj1024EEEEELb0ELb1EEEvNS_9BwdParamsE,"a",@progbits
	.sectionflags	@""
	.align	4
.nv.constant0._ZN10layer_norm22ln_bwd_finalize_kernelINS_22Kernel_traits_finalizeILj256EfffffjLb0ELj1024ELj4ENS_18Kernel_traits_baseILj256EfffffjLj1024EEEEELb0ELb1EEEvNS_9BwdParamsE:
	.zero		1192


//--------------------- .nv.constant0._ZN10layer_norm13ln_bwd_kernelINS_13Kernel_traitsIfffffjLj256ELj1ELj4ELj1ELj16ENS_18Kernel_traits_baseILj256EfffffjLj128EEEEELb1ELb0ELb1ELb1EEEvNS_9BwdParamsE --------------------------
	.section	.nv.constant0._ZN10layer_norm13ln_bwd_kernelINS_13Kernel_traitsIfffffjLj256ELj1ELj4ELj1ELj16ENS_18Kernel_traits_baseILj256EfffffjLj128EEEEELb1ELb0ELb1ELb1EEEvNS_9BwdParamsE,"a",@progbits
	.sectionflags	@""
	.align	4
.nv.constant0._ZN10layer_norm13ln_bwd_kernelINS_13Kernel_traitsIfffffjLj256ELj1ELj4ELj1ELj16ENS_18Kernel_traits_baseILj256EfffffjLj128EEEEELb1ELb0ELb1ELb1EEEvNS_9BwdParamsE:
	.zero		1192


//--------------------- .nv.constant0._ZN10layer_norm13ln_bwd_kernelINS_13Kernel_traitsIfffffjLj256ELj1ELj4ELj1ELj16ENS_18Kernel_traits_baseILj256EfffffjLj128EEEEELb1ELb1ELb0ELb0EEEvNS_9BwdParamsE --------------------------
	.section	.nv.constant0._ZN10layer_norm13ln_bwd_kernelINS_13Kernel_traitsIfffffjLj256ELj1ELj4ELj1ELj16ENS_18Kernel_traits_baseILj256EfffffjLj128EEEEELb1ELb1ELb0ELb0EEEvNS_9BwdParamsE,"a",@progbits
	.sectionflags	@""
	.align	4
.nv.constant0._ZN10layer_norm13ln_bwd_kernelINS_13Kernel_traitsIfffffjLj256ELj1ELj4ELj1ELj16ENS_18Kernel_traits_baseILj256EfffffjLj128EEEEELb1ELb1ELb0ELb0EEEvNS_9BwdParamsE:
	.zero		1192


//--------------------- .nv.constant0._ZN10layer_norm13ln_bwd_kernelINS_13Kernel_traitsIfffffjLj256ELj1ELj4ELj1ELj16ENS_18Kernel_traits_baseILj256EfffffjLj128EEEEELb1ELb1ELb0ELb1EEEvNS_9BwdParamsE --------------------------
	.section	.nv.constant0._ZN10layer_norm13ln_bwd_kernelINS_13Kernel_traitsIfffffjLj256ELj1ELj4ELj1ELj16ENS_18Kernel_traits_baseILj256EfffffjLj128EEEEELb1ELb1ELb0ELb1EEEvNS_9BwdParamsE,"a",@progbits
	.sectionflags	@""
	.align	4
.nv.constant0._ZN10layer_norm13ln_bwd_kernelINS_13Kernel_traitsIfffffjLj256ELj1ELj4ELj1ELj16ENS_18Kernel_traits_baseILj256EfffffjLj128EEEEELb1ELb1ELb0ELb1EEEvNS_9BwdParamsE:
	.zero		1192


//--------------------- .nv.constant0._ZN10layer_norm22ln_bwd_finalize_kernelINS_22Kernel_traits_finalizeILj256EfffffjLb1ELj1024ELj4ENS_18Kernel_traits_baseILj256EfffffjLj1024EEEEELb1ELb0EEEvNS_9BwdParamsE --------------------------
	.section	.nv.constant0._ZN10layer_norm22ln_bwd_finalize_kernelINS_22Kernel_traits_finalizeILj256EfffffjLb1ELj1024ELj4ENS_18Kernel_traits_baseILj256EfffffjLj1024EEEEELb1ELb0EEEvNS_9BwdParamsE,"a",@progbits
	.sectionflags	@""
	.align	4
.nv.constant0._ZN10layer_norm22ln_bwd_finalize_kernelINS_22Kernel_traits_finalizeILj256EfffffjLb1ELj1024ELj4ENS_18Kernel_traits_baseILj256EfffffjLj1024EEEEELb1ELb0EEEvNS_9BwdParamsE:
	.zero		1192


//--------------------- .nv.constant0._ZN10layer_norm13ln_bwd_kernelINS_13Kernel_traitsIfffffjLj256ELj1ELj4ELj1ELj16ENS_18Kernel_traits_baseILj256EfffffjLj128EEEEELb1ELb1ELb1ELb0EEEvNS_9BwdParamsE --------------------------
	.section	.nv.constant0._ZN10layer_norm13ln_bwd_kernelINS_13Kernel_traitsIfffffjLj256ELj1ELj4ELj1ELj16ENS_18Kernel_traits_baseILj256EfffffjLj128EEEEELb1ELb1ELb1ELb0EEEvNS_9BwdParamsE,"a",@progbits
	.sectionflags	@""
	.align	4
.nv.constant0._ZN10layer_norm13ln_bwd_kernelINS_13Kernel_traitsIfffffjLj256ELj1ELj4ELj1ELj16ENS_18Kernel_traits_baseILj256EfffffjLj128EEEEELb1ELb1ELb1ELb0EEEvNS_9BwdParamsE:
	.zero		1192


//--------------------- .nv.constant0._ZN10layer_norm22ln_bwd_finalize_kernelINS_22Kernel_traits_finalizeILj256EfffffjLb1ELj1024ELj4ENS_18Kernel_traits_baseILj256EfffffjLj1024EEEEELb1ELb1EEEvNS_9BwdParamsE --------------------------
	.section	.nv.constant0._ZN10layer_norm22ln_bwd_finalize_kernelINS_22Kernel_traits_finalizeILj256EfffffjLb1ELj1024ELj4ENS_18Kernel_traits_baseILj256EfffffjLj1024EEEEELb1ELb1EEEvNS_9BwdParamsE,"a",@progbits
	.sectionflags	@""
	.align	4
.nv.constant0._ZN10layer_norm22ln_bwd_finalize_kernelINS_22Kernel_traits_finalizeILj256EfffffjLb1ELj1024ELj4ENS_18Kernel_traits_baseILj256EfffffjLj1024EEEEELb1ELb1EEEvNS_9BwdParamsE:
	.zero		1192


//--------------------- .nv.constant0._ZN10layer_norm13ln_bwd_kernelINS_13Kernel_traitsIfffffjLj256ELj1ELj4ELj1ELj16ENS_18Kernel_traits_baseILj256EfffffjLj128EEEEELb1ELb1ELb1ELb1EEEvNS_9BwdParamsE --------------------------
	.section	.nv.constant0._ZN10layer_norm13ln_bwd_kernelINS_13Kernel_traitsIfffffjLj256ELj1ELj4ELj1ELj16ENS_18Kernel_traits_baseILj256EfffffjLj128EEEEELb1ELb1ELb1ELb1EEEvNS_9BwdParamsE,"a",@progbits
	.sectionflags	@""
	.align	4
.nv.constant0._ZN10layer_norm13ln_bwd_kernelINS_13Kernel_traitsIfffffjLj256ELj1ELj4ELj1ELj16ENS_18Kernel_traits_baseILj256EfffffjLj128EEEEELb1ELb1ELb1ELb1EEEvNS_9BwdParamsE:
	.zero		1192


//--------------------- SYMBOLS --------------------------

	.type		.nv.reservedSmem.offset0,@object
	.size		.nv.reservedSmem.offset0,0x4
	.type		.nv.reservedSmem.cap,@object
	.size		.nv.reservedSmem.cap,0x4
